	.target	sm_103a

	.elftype	@"ET_EXEC"


//--------------------- .note.nv.tkinfo           --------------------------
	.section	.note.nv.tkinfo,"",@"SHT_NOTE"
	.sectionflags	@"SHF_NOTE_NV_TKINFO"
	.tkinfo
        /*0018*/ 	.word	0x00000002
        /*0030*/ 	.string	""
        /*0030*/ 	.string	"ptxas"
        /*0030*/ 	.string	"Cuda compilation tools, release 13.0, V13.0.88"
        /*0030*/ 	.string	"Build cuda_13.0.r13.0/compiler.36424714_0"
        /*0030*/ 	.string	"-arch sm_103a -m 64 "



//--------------------- .note.nv.cuinfo           --------------------------
	.section	.note.nv.cuinfo,"",@"SHT_NOTE"
	.sectionflags	@"SHF_NOTE_NV_CUINFO"
        /*0018*/ 	.short	0x0002
        /*001a*/ 	.short	0x0067
        /*001c*/ 	.short	0x0082
	.zero		2


//--------------------- .nv.info                  --------------------------
	.section	.nv.info,"",@"SHT_CUDA_INFO"
	.align	4


	//----- nvinfo : EIATTR_REGCOUNT
	.align		4
        /*0000*/ 	.byte	0x04, 0x2f
        /*0002*/ 	.short	(.L_1 - .L_0)
	.align		4
.L_0:
        /*0004*/ 	.word	index@(_ZN10layer_norm31ln_parallel_residual_bwd_kernelINS_13Kernel_traitsIfffffjLj768ELj1ELj4ELj1ELj16ENS_18Kernel_traits_baseILj768EfffffjLj128EEEEELb1ELb1ELb1EEEvNS_9BwdParamsE)
        /*0008*/ 	.word	0x000000ce


	//----- nvinfo : EIATTR_FRAME_SIZE
	.align		4
.L_1:
        /*000c*/ 	.byte	0x04, 0x11
        /*000e*/ 	.short	(.L_3 - .L_2)
	.align		4
.L_2:
        /*0010*/ 	.word	index@(_ZN10layer_norm31ln_parallel_residual_bwd_kernelINS_13Kernel_traitsIfffffjLj768ELj1ELj4ELj1ELj16ENS_18Kernel_traits_baseILj768EfffffjLj128EEEEELb1ELb1ELb1EEEvNS_9BwdParamsE)
        /*0014*/ 	.word	0x00000000


	//----- nvinfo : EIATTR_REGCOUNT
	.align		4
.L_3:
        /*0018*/ 	.byte	0x04, 0x2f
        /*001a*/ 	.short	(.L_5 - .L_4)
	.align		4
.L_4:
        /*001c*/ 	.word	index@(_ZN10layer_norm40ln_parallel_residual_bwd_finalize_kernelINS_22Kernel_traits_finalizeILj768EfffffjLb0ELj1024ELj4ENS_18Kernel_traits_baseILj768EfffffjLj1024EEEEELb1EEEvNS_9BwdParamsE)
        /*0020*/ 	.word	0x00000020


	//----- nvinfo : EIATTR_FRAME_SIZE
	.align		4
.L_5:
        /*0024*/ 	.byte	0x04, 0x11
        /*0026*/ 	.short	(.L_7 - .L_6)
	.align		4
.L_6:
        /*0028*/ 	.word	index@(_ZN10layer_norm40ln_parallel_residual_bwd_finalize_kernelINS_22Kernel_traits_finalizeILj768EfffffjLb0ELj1024ELj4ENS_18Kernel_traits_baseILj768EfffffjLj1024EEEEELb1EEEvNS_9BwdParamsE)
        /*002c*/ 	.word	0x00000000


	//----- nvinfo : EIATTR_REGCOUNT
	.align		4
.L_7:
        /*0030*/ 	.byte	0x04, 0x2f
        /*0032*/ 	.short	(.L_9 - .L_8)
	.align		4
.L_8:
        /*0034*/ 	.word	index@(_ZN10layer_norm22ln_bwd_finalize_kernelINS_22Kernel_traits_finalizeILj768EfffffjLb0ELj1024ELj4ENS_18Kernel_traits_baseILj768EfffffjLj1024EEEEELb0ELb1EEEvNS_9BwdParamsE)
        /*0038*/ 	.word	0x00000020


	//----- nvinfo : EIATTR_FRAME_SIZE
	.align		4
.L_9:
        /*003c*/ 	.byte	0x04, 0x11
        /*003e*/ 	.short	(.L_11 - .L_10)
	.align		4
.L_10:
        /*0040*/ 	.word	index@(_ZN10layer_norm22ln_bwd_finalize_kernelINS_22Kernel_traits_finalizeILj768EfffffjLb0ELj1024ELj4ENS_18Kernel_traits_baseILj768EfffffjLj1024EEEEELb0ELb1EEEvNS_9BwdParamsE)
        /*0044*/ 	.word	0x00000000


	//----- nvinfo : EIATTR_REGCOUNT
	.align		4
.L_11:
        /*0048*/ 	.byte	0x04, 0x2f
        /*004a*/ 	.short	(.L_13 - .L_12)
	.align		4
.L_12:
        /*004c*/ 	.word	index@(_ZN10layer_norm31ln_parallel_residual_bwd_kernelINS_13Kernel_traitsIfffffjLj768ELj1ELj4ELj1ELj16ENS_18Kernel_traits_baseILj768EfffffjLj128EEEEELb1ELb1ELb0EEEvNS_9BwdParamsE)
        /*0050*/ 	.word	0x000000c0


	//----- nvinfo : EIATTR_FRAME_SIZE
	.align		4
.L_13:
        /*0054*/ 	.byte	0x04, 0x11
        /*0056*/ 	.short	(.L_15 - .L_14)
	.align		4
.L_14:
        /*0058*/ 	.word	index@(_ZN10layer_norm31ln_parallel_residual_bwd_kernelINS_13Kernel_traitsIfffffjLj768ELj1ELj4ELj1ELj16ENS_18Kernel_traits_baseILj768EfffffjLj128EEEEELb1ELb1ELb0EEEvNS_9BwdParamsE)
        /*005c*/ 	.word	0x00000000


	//----- nvinfo : EIATTR_REGCOUNT
	.align		4
.L_15:
        /*0060*/ 	.byte	0x04, 0x2f
        /*0062*/ 	.short	(.L_17 - .L_16)
	.align		4
.L_16:
        /*0064*/ 	.word	index@(_ZN10layer_norm40ln_parallel_residual_bwd_finalize_kernelINS_22Kernel_traits_finalizeILj768EfffffjLb0ELj1024ELj4ENS_18Kernel_traits_baseILj768EfffffjLj1024EEEEELb0EEEvNS_9BwdParamsE)
        /*0068*/ 	.word	0x00000020


	//----- nvinfo : EIATTR_FRAME_SIZE
	.align		4
.L_17:
        /*006c*/ 	.byte	0x04, 0x11
        /*006e*/ 	.short	(.L_19 - .L_18)
	.align		4
.L_18:
        /*0070*/ 	.word	index@(_ZN10layer_norm40ln_parallel_residual_bwd_finalize_kernelINS_22Kernel_traits_finalizeILj768EfffffjLb0ELj1024ELj4ENS_18Kernel_traits_baseILj768EfffffjLj1024EEEEELb0EEEvNS_9BwdParamsE)
        /*0074*/ 	.word	0x00000000


	//----- nvinfo : EIATTR_REGCOUNT
	.align		4
.L_19:
        /*0078*/ 	.byte	0x04, 0x2f
        /*007a*/ 	.short	(.L_21 - .L_20)
	.align		4
.L_20:
        /*007c*/ 	.word	index@(_ZN10layer_norm22ln_bwd_finalize_kernelINS_22Kernel_traits_finalizeILj768EfffffjLb0ELj1024ELj4ENS_18Kernel_traits_baseILj768EfffffjLj1024EEEEELb0ELb0EEEvNS_9BwdParamsE)
        /*0080*/ 	.word	0x0000003f


	//----- nvinfo : EIATTR_FRAME_SIZE
	.align		4
.L_21:
        /*0084*/ 	.byte	0x04, 0x11
        /*0086*/ 	.short	(.L_23 - .L_22)
	.align		4
.L_22:
        /*0088*/ 	.word	index@(_ZN10layer_norm22ln_bwd_finalize_kernelINS_22Kernel_traits_finalizeILj768EfffffjLb0ELj1024ELj4ENS_18Kernel_traits_baseILj768EfffffjLj1024EEEEELb0ELb0EEEvNS_9BwdParamsE)
        /*008c*/ 	.word	0x00000000


	//----- nvinfo : EIATTR_REGCOUNT
	.align		4
.L_23:
        /*0090*/ 	.byte	0x04, 0x2f
        /*0092*/ 	.short	(.L_25 - .L_24)
	.align		4
.L_24:
        /*0094*/ 	.word	index@(_ZN10layer_norm31ln_parallel_residual_bwd_kernelINS_13Kernel_traitsIfffffjLj768ELj1ELj4ELj1ELj16ENS_18Kernel_traits_baseILj768EfffffjLj128EEEEELb1ELb0ELb1EEEvNS_9BwdParamsE)
        /*0098*/ 	.word	0x000000ff


	//----- nvinfo : EIATTR_FRAME_SIZE
	.align		4
.L_25:
        /*009c*/ 	.byte	0x04, 0x11
        /*009e*/ 	.short	(.L_27 - .L_26)
	.align		4
.L_26:
        /*00a0*/ 	.word	index@(_ZN10layer_norm31ln_parallel_residual_bwd_kernelINS_13Kernel_traitsIfffffjLj768ELj1ELj4ELj1ELj16ENS_18Kernel_traits_baseILj768EfffffjLj128EEEEELb1ELb0ELb1EEEvNS_9BwdParamsE)
        /*00a4*/ 	.word	0x00000010


	//----- nvinfo : EIATTR_REGCOUNT
	.align		4
.L_27:
        /*00a8*/ 	.byte	0x04, 0x2f
        /*00aa*/ 	.short	(.L_29 - .L_28)
	.align		4
.L_28:
        /*00ac*/ 	.word	index@(_ZN10layer_norm31ln_parallel_residual_bwd_kernelINS_13Kernel_traitsIfffffjLj768ELj1ELj4ELj1ELj16ENS_18Kernel_traits_baseILj768EfffffjLj128EEEEELb1ELb0ELb0EEEvNS_9BwdParamsE)
        /*00b0*/ 	.word	0x000000ff


	//----- nvinfo : EIATTR_FRAME_SIZE
	.align		4
.L_29:
        /*00b4*/ 	.byte	0x04, 0x11
        /*00b6*/ 	.short	(.L_31 - .L_30)
	.align		4
.L_30:
        /*00b8*/ 	.word	index@(_ZN10layer_norm31ln_parallel_residual_bwd_kernelINS_13Kernel_traitsIfffffjLj768ELj1ELj4ELj1ELj16ENS_18Kernel_traits_baseILj768EfffffjLj128EEEEELb1ELb0ELb0EEEvNS_9BwdParamsE)
        /*00bc*/ 	.word	0x00000020


	//----- nvinfo : EIATTR_REGCOUNT
	.align		4
.L_31:
        /*00c0*/ 	.byte	0x04, 0x2f
        /*00c2*/ 	.short	(.L_33 - .L_32)
	.align		4
.L_32:
        /*00c4*/ 	.word	index@(_ZN10layer_norm31ln_parallel_residual_bwd_kernelINS_13Kernel_traitsIfffffjLj768ELj1ELj4ELj1ELj16ENS_18Kernel_traits_baseILj768EfffffjLj128EEEEELb0ELb1ELb1EEEvNS_9BwdParamsE)
        /*00c8*/ 	.word	0x000000dd


	//----- nvinfo : EIATTR_FRAME_SIZE
	.align		4
.L_33:
        /*00cc*/ 	.byte	0x04, 0x11
        /*00ce*/ 	.short	(.L_35 - .L_34)
	.align		4
.L_34:
        /*00d0*/ 	.word	index@(_ZN10layer_norm31ln_parallel_residual_bwd_kernelINS_13Kernel_traitsIfffffjLj768ELj1ELj4ELj1ELj16ENS_18Kernel_traits_baseILj768EfffffjLj128EEEEELb0ELb1ELb1EEEvNS_9BwdParamsE)
        /*00d4*/ 	.word	0x00000000


	//----- nvinfo : EIATTR_REGCOUNT
	.align		4
.L_35:
        /*00d8*/ 	.byte	0x04, 0x2f
        /*00da*/ 	.short	(.L_37 - .L_36)
	.align		4
.L_36:
        /*00dc*/ 	.word	index@(_ZN10layer_norm31ln_parallel_residual_bwd_kernelINS_13Kernel_traitsIfffffjLj768ELj1ELj4ELj1ELj16ENS_18Kernel_traits_baseILj768EfffffjLj128EEEEELb0ELb1ELb0EEEvNS_9BwdParamsE)
        /*00e0*/ 	.word	0x000000b9


	//----- nvinfo : EIATTR_FRAME_SIZE
	.align		4
.L_37:
        /*00e4*/ 	.byte	0x04, 0x11
        /*00e6*/ 	.short	(.L_39 - .L_38)
	.align		4
.L_38:
        /*00e8*/ 	.word	index@(_ZN10layer_norm31ln_parallel_residual_bwd_kernelINS_13Kernel_traitsIfffffjLj768ELj1ELj4ELj1ELj16ENS_18Kernel_traits_baseILj768EfffffjLj128EEEEELb0ELb1ELb0EEEvNS_9BwdParamsE)
        /*00ec*/ 	.word	0x00000000


	//----- nvinfo : EIATTR_REGCOUNT
	.align		4
.L_39:
        /*00f0*/ 	.byte	0x04, 0x2f
        /*00f2*/ 	.short	(.L_41 - .L_40)
	.align		4
.L_40:
        /*00f4*/ 	.word	index@(_ZN10layer_norm31ln_parallel_residual_bwd_kernelINS_13Kernel_traitsIfffffjLj768ELj1ELj4ELj1ELj16ENS_18Kernel_traits_baseILj768EfffffjLj128EEEEELb0ELb0ELb1EEEvNS_9BwdParamsE)
        /*00f8*/ 	.word	0x000000ff


	//----- nvinfo : EIATTR_FRAME_SIZE
	.align		4
.L_41:
        /*00fc*/ 	.byte	0x04, 0x11
        /*00fe*/ 	.short	(.L_43 - .L_42)
	.align		4
.L_42:
        /*0100*/ 	.word	index@(_ZN10layer_norm31ln_parallel_residual_bwd_kernelINS_13Kernel_traitsIfffffjLj768ELj1ELj4ELj1ELj16ENS_18Kernel_traits_baseILj768EfffffjLj128EEEEELb0ELb0ELb1EEEvNS_9BwdParamsE)
        /*0104*/ 	.word	0x00000000


	//----- nvinfo : EIATTR_REGCOUNT
	.align		4
.L_43:
        /*0108*/ 	.byte	0x04, 0x2f
        /*010a*/ 	.short	(.L_45 - .L_44)
	.align		4
.L_44:
        /*010c*/ 	.word	index@(_ZN10layer_norm31ln_parallel_residual_bwd_kernelINS_13Kernel_traitsIfffffjLj768ELj1ELj4ELj1ELj16ENS_18Kernel_traits_baseILj768EfffffjLj128EEEEELb0ELb0ELb0EEEvNS_9BwdParamsE)
        /*0110*/ 	.word	0x000000fe


	//----- nvinfo : EIATTR_FRAME_SIZE
	.align		4
.L_45:
        /*0114*/ 	.byte	0x04, 0x11
        /*0116*/ 	.short	(.L_47 - .L_46)
	.align		4
.L_46:
        /*0118*/ 	.word	index@(_ZN10layer_norm31ln_parallel_residual_bwd_kernelINS_13Kernel_traitsIfffffjLj768ELj1ELj4ELj1ELj16ENS_18Kernel_traits_baseILj768EfffffjLj128EEEEELb0ELb0ELb0EEEvNS_9BwdParamsE)
        /*011c*/ 	.word	0x00000000


	//----- nvinfo : EIATTR_REGCOUNT
	.align		4
.L_47:
        /*0120*/ 	.byte	0x04, 0x2f
        /*0122*/ 	.short	(.L_49 - .L_48)
	.align		4
.L_48:
        /*0124*/ 	.word	index@(_ZN10layer_norm31ln_parallel_residual_bwd_kernelINS_13Kernel_traitsI6__halfffffjLj768ELj1ELj4ELj1ELj16ENS_18Kernel_traits_baseILj768ES2_ffffjLj128EEEEELb1ELb1ELb1EEEvNS_9BwdParamsE)
        /*0128*/ 	.word	0x000000d0


	//----- nvinfo : EIATTR_FRAME_SIZE
	.align		4
.L_49:
        /*012c*/ 	.byte	0x04, 0x11
        /*012e*/ 	.short	(.L_51 - .L_50)
	.align		4
.L_50:
        /*0130*/ 	.word	index@(_ZN10layer_norm31ln_parallel_residual_bwd_kernelINS_13Kernel_traitsI6__halfffffjLj768ELj1ELj4ELj1ELj16ENS_18Kernel_traits_baseILj768ES2_ffffjLj128EEEEELb1ELb1ELb1EEEvNS_9BwdParamsE)
        /*0134*/ 	.word	0x00000000


	//----- nvinfo : EIATTR_REGCOUNT
	.align		4
.L_51:
        /*0138*/ 	.byte	0x04, 0x2f
        /*013a*/ 	.short	(.L_53 - .L_52)
	.align		4
.L_52:
        /*013c*/ 	.word	index@(_ZN10layer_norm40ln_parallel_residual_bwd_finalize_kernelINS_22Kernel_traits_finalizeILj768E6__halfffffjLb0ELj1024ELj4ENS_18Kernel_traits_baseILj768ES2_ffffjLj1024EEEEELb1EEEvNS_9BwdParamsE)
        /*0140*/ 	.word	0x00000020


	//----- nvinfo : EIATTR_FRAME_SIZE
	.align		4
.L_53:
        /*0144*/ 	.byte	0x04, 0x11
        /*0146*/ 	.short	(.L_55 - .L_54)
	.align		4
.L_54:
        /*0148*/ 	.word	index@(_ZN10layer_norm40ln_parallel_residual_bwd_finalize_kernelINS_22Kernel_traits_finalizeILj768E6__halfffffjLb0ELj1024ELj4ENS_18Kernel_traits_baseILj768ES2_ffffjLj1024EEEEELb1EEEvNS_9BwdParamsE)
        /*014c*/ 	.word	0x00000000


	//----- nvinfo : EIATTR_REGCOUNT
	.align		4
.L_55:
        /*0150*/ 	.byte	0x04, 0x2f
        /*0152*/ 	.short	(.L_57 - .L_56)
	.align		4
.L_56:
        /*0154*/ 	.word	index@(_ZN10layer_norm22ln_bwd_finalize_kernelINS_22Kernel_traits_finalizeILj768E6__halfffffjLb0ELj1024ELj4ENS_18Kernel_traits_baseILj768ES2_ffffjLj1024EEEEELb0ELb1EEEvNS_9BwdParamsE)
        /*0158*/ 	.word	0x00000020


	//----- nvinfo : EIATTR_FRAME_SIZE
	.align		4
.L_57:
        /*015c*/ 	.byte	0x04, 0x11
        /*015e*/ 	.short	(.L_59 - .L_58)
	.align		4
.L_58:
        /*0160*/ 	.word	index@(_ZN10layer_norm22ln_bwd_finalize_kernelINS_22Kernel_traits_finalizeILj768E6__halfffffjLb0ELj1024ELj4ENS_18Kernel_traits_baseILj768ES2_ffffjLj1024EEEEELb0ELb1EEEvNS_9BwdParamsE)
        /*0164*/ 	.word	0x00000000


	//----- nvinfo : EIATTR_REGCOUNT
	.align		4
.L_59:
        /*0168*/ 	.byte	0x04, 0x2f
        /*016a*/ 	.short	(.L_61 - .L_60)
	.align		4
.L_60:
        /*016c*/ 	.word	index@(_ZN10layer_norm31ln_parallel_residual_bwd_kernelINS_13Kernel_traitsI6__halfffffjLj768ELj1ELj4ELj1ELj16ENS_18Kernel_traits_baseILj768ES2_ffffjLj128EEEEELb1ELb1ELb0EEEvNS_9BwdParamsE)
        /*0170*/ 	.word	0x000000b2


	//----- nvinfo : EIATTR_FRAME_SIZE
	.align		4
.L_61:
        /*0174*/ 	.byte	0x04, 0x11
        /*0176*/ 	.short	(.L_63 - .L_62)
	.align		4
.L_62:
        /*0178*/ 	.word	index@(_ZN10layer_norm31ln_parallel_residual_bwd_kernelINS_13Kernel_traitsI6__halfffffjLj768ELj1ELj4ELj1ELj16ENS_18Kernel_traits_baseILj768ES2_ffffjLj128EEEEELb1ELb1ELb0EEEvNS_9BwdParamsE)
        /*017c*/ 	.word	0x00000000


	//----- nvinfo : EIATTR_REGCOUNT
	.align		4
.L_63:
        /*0180*/ 	.byte	0x04, 0x2f
        /*0182*/ 	.short	(.L_65 - .L_64)
	.align		4
.L_64:
        /*0184*/ 	.word	index@(_ZN10layer_norm40ln_parallel_residual_bwd_finalize_kernelINS_22Kernel_traits_finalizeILj768E6__halfffffjLb0ELj1024ELj4ENS_18Kernel_traits_baseILj768ES2_ffffjLj1024EEEEELb0EEEvNS_9BwdParamsE)
        /*0188*/ 	.word	0x00000020


	//----- nvinfo : EIATTR_FRAME_SIZE
	.align		4
.L_65:
        /*018c*/ 	.byte	0x04, 0x11
        /*018e*/ 	.short	(.L_67 - .L_66)
	.align		4
.L_66:
        /*0190*/ 	.word	index@(_ZN10layer_norm40ln_parallel_residual_bwd_finalize_kernelINS_22Kernel_traits_finalizeILj768E6__halfffffjLb0ELj1024ELj4ENS_18Kernel_traits_baseILj768ES2_ffffjLj1024EEEEELb0EEEvNS_9BwdParamsE)
        /*0194*/ 	.word	0x00000000


	//----- nvinfo : EIATTR_REGCOUNT
	.align		4
.L_67:
        /*0198*/ 	.byte	0x04, 0x2f
        /*019a*/ 	.short	(.L_69 - .L_68)
	.align		4
.L_68:
        /*019c*/ 	.word	index@(_ZN10layer_norm22ln_bwd_finalize_kernelINS_22Kernel_traits_finalizeILj768E6__halfffffjLb0ELj1024ELj4ENS_18Kernel_traits_baseILj768ES2_ffffjLj1024EEEEELb0ELb0EEEvNS_9BwdParamsE)
        /*01a0*/ 	.word	0x0000003f


	//----- nvinfo : EIATTR_FRAME_SIZE
	.align		4
.L_69:
        /*01a4*/ 	.byte	0x04, 0x11
        /*01a6*/ 	.short	(.L_71 - .L_70)
	.align		4
.L_70:
        /*01a8*/ 	.word	index@(_ZN10layer_norm22ln_bwd_finalize_kernelINS_22Kernel_traits_finalizeILj768E6__halfffffjLb0ELj1024ELj4ENS_18Kernel_traits_baseILj768ES2_ffffjLj1024EEEEELb0ELb0EEEvNS_9BwdParamsE)
        /*01ac*/ 	.word	0x00000000


	//----- nvinfo : EIATTR_REGCOUNT
	.align		4
.L_71:
        /*01b0*/ 	.byte	0x04, 0x2f
        /*01b2*/ 	.short	(.L_73 - .L_72)
	.align		4
.L_72:
        /*01b4*/ 	.word	index@(_ZN10layer_norm31ln_parallel_residual_bwd_kernelINS_13Kernel_traitsI6__halfffffjLj768ELj1ELj4ELj1ELj16ENS_18Kernel_traits_baseILj768ES2_ffffjLj128EEEEELb1ELb0ELb1EEEvNS_9BwdParamsE)
        /*01b8*/ 	.word	0x000000ff


	//----- nvinfo : EIATTR_FRAME_SIZE
	.align		4
.L_73:
        /*01bc*/ 	.byte	0x04, 0x11
        /*01be*/ 	.short	(.L_75 - .L_74)
	.align		4
.L_74:
        /*01c0*/ 	.word	index@(_ZN10layer_norm31ln_parallel_residual_bwd_kernelINS_13Kernel_traitsI6__halfffffjLj768ELj1ELj4ELj1ELj16ENS_18Kernel_traits_baseILj768ES2_ffffjLj128EEEEELb1ELb0ELb1EEEvNS_9BwdParamsE)
        /*01c4*/ 	.word	0x00000010


	//----- nvinfo : EIATTR_REGCOUNT
	.align		4
.L_75:
        /*01c8*/ 	.byte	0x04, 0x2f
        /*01ca*/ 	.short	(.L_77 - .L_76)
	.align		4
.L_76:
        /*01cc*/ 	.word	index@(_ZN10layer_norm31ln_parallel_residual_bwd_kernelINS_13Kernel_traitsI6__halfffffjLj768ELj1ELj4ELj1ELj16ENS_18Kernel_traits_baseILj768ES2_ffffjLj128EEEEELb1ELb0ELb0EEEvNS_9BwdParamsE)
        /*01d0*/ 	.word	0x000000f6


	//----- nvinfo : EIATTR_FRAME_SIZE
	.align		4
.L_77:
        /*01d4*/ 	.byte	0x04, 0x11
        /*01d6*/ 	.short	(.L_79 - .L_78)
	.align		4
.L_78:
        /*01d8*/ 	.word	index@(_ZN10layer_norm31ln_parallel_residual_bwd_kernelINS_13Kernel_traitsI6__halfffffjLj768ELj1ELj4ELj1ELj16ENS_18Kernel_traits_baseILj768ES2_ffffjLj128EEEEELb1ELb0ELb0EEEvNS_9BwdParamsE)
        /*01dc*/ 	.word	0x00000000


	//----- nvinfo : EIATTR_REGCOUNT
	.align		4
.L_79:
        /*01e0*/ 	.byte	0x04, 0x2f
        /*01e2*/ 	.short	(.L_81 - .L_80)
	.align		4
.L_80:
        /*01e4*/ 	.word	index@(_ZN10layer_norm31ln_parallel_residual_bwd_kernelINS_13Kernel_traitsI6__halfffffjLj768ELj1ELj4ELj1ELj16ENS_18Kernel_traits_baseILj768ES2_ffffjLj128EEEEELb0ELb1ELb1EEEvNS_9BwdParamsE)
        /*01e8*/ 	.word	0x000000db


	//----- nvinfo : EIATTR_FRAME_SIZE
	.align		4
.L_81:
        /*01ec*/ 	.byte	0x04, 0x11
        /*01ee*/ 	.short	(.L_83 - .L_82)
	.align		4
.L_82:
        /*01f0*/ 	.word	index@(_ZN10layer_norm31ln_parallel_residual_bwd_kernelINS_13Kernel_traitsI6__halfffffjLj768ELj1ELj4ELj1ELj16ENS_18Kernel_traits_baseILj768ES2_ffffjLj128EEEEELb0ELb1ELb1EEEvNS_9BwdParamsE)
        /*01f4*/ 	.word	0x00000000


	//----- nvinfo : EIATTR_REGCOUNT
	.align		4
.L_83:
        /*01f8*/ 	.byte	0x04, 0x2f
        /*01fa*/ 	.short	(.L_85 - .L_84)
	.align		4
.L_84:
        /*01fc*/ 	.word	index@(_ZN10layer_norm31ln_parallel_residual_bwd_kernelINS_13Kernel_traitsI6__halfffffjLj768ELj1ELj4ELj1ELj16ENS_18Kernel_traits_baseILj768ES2_ffffjLj128EEEEELb0ELb1ELb0EEEvNS_9BwdParamsE)
        /*0200*/ 	.word	0x000000a8


	//----- nvinfo : EIATTR_FRAME_SIZE
	.align		4
.L_85:
        /*0204*/ 	.byte	0x04, 0x11
        /*0206*/ 	.short	(.L_87 - .L_86)
	.align		4
.L_86:
        /*0208*/ 	.word	index@(_ZN10layer_norm31ln_parallel_residual_bwd_kernelINS_13Kernel_traitsI6__halfffffjLj768ELj1ELj4ELj1ELj16ENS_18Kernel_traits_baseILj768ES2_ffffjLj128EEEEELb0ELb1ELb0EEEvNS_9BwdParamsE)
        /*020c*/ 	.word	0x00000000


	//----- nvinfo : EIATTR_REGCOUNT
	.align		4
.L_87:
        /*0210*/ 	.byte	0x04, 0x2f
        /*0212*/ 	.short	(.L_89 - .L_88)
	.align		4
.L_88:
        /*0214*/ 	.word	index@(_ZN10layer_norm31ln_parallel_residual_bwd_kernelINS_13Kernel_traitsI6__halfffffjLj768ELj1ELj4ELj1ELj16ENS_18Kernel_traits_baseILj768ES2_ffffjLj128EEEEELb0ELb0ELb1EEEvNS_9BwdParamsE)
        /*0218*/ 	.word	0x000000ff


	//----- nvinfo : EIATTR_FRAME_SIZE
	.align		4
.L_89:
        /*021c*/ 	.byte	0x04, 0x11
        /*021e*/ 	.short	(.L_91 - .L_90)
	.align		4
.L_90:
        /*0220*/ 	.word	index@(_ZN10layer_norm31ln_parallel_residual_bwd_kernelINS_13Kernel_traitsI6__halfffffjLj768ELj1ELj4ELj1ELj16ENS_18Kernel_traits_baseILj768ES2_ffffjLj128EEEEELb0ELb0ELb1EEEvNS_9BwdParamsE)
        /*0224*/ 	.word	0x00000000


	//----- nvinfo : EIATTR_REGCOUNT
	.align		4
.L_91:
        /*0228*/ 	.byte	0x04, 0x2f
        /*022a*/ 	.short	(.L_93 - .L_92)
	.align		4
.L_92:
        /*022c*/ 	.word	index@(_ZN10layer_norm31ln_parallel_residual_bwd_kernelINS_13Kernel_traitsI6__halfffffjLj768ELj1ELj4ELj1ELj16ENS_18Kernel_traits_baseILj768ES2_ffffjLj128EEEEELb0ELb0ELb0EEEvNS_9BwdParamsE)
        /*0230*/ 	.word	0x000000e7


	//----- nvinfo : EIATTR_FRAME_SIZE
	.align		4
.L_93:
        /*0234*/ 	.byte	0x04, 0x11
        /*0236*/ 	.short	(.L_95 - .L_94)
	.align		4
.L_94:
        /*0238*/ 	.word	index@(_ZN10layer_norm31ln_parallel_residual_bwd_kernelINS_13Kernel_traitsI6__halfffffjLj768ELj1ELj4ELj1ELj16ENS_18Kernel_traits_baseILj768ES2_ffffjLj128EEEEELb0ELb0ELb0EEEvNS_9BwdParamsE)
        /*023c*/ 	.word	0x00000000


	//----- nvinfo : EIATTR_REGCOUNT
	.align		4
.L_95:
        /*0240*/ 	.byte	0x04, 0x2f
        /*0242*/ 	.short	(.L_97 - .L_96)
	.align		4
.L_96:
        /*0244*/ 	.word	index@(_ZN10layer_norm31ln_parallel_residual_bwd_kernelINS_13Kernel_traitsIf6__halffS2_fjLj768ELj1ELj4ELj1ELj16ENS_18Kernel_traits_baseILj768EfS2_fS2_fjLj128EEEEELb1ELb1ELb1EEEvNS_9BwdParamsE)
        /*0248*/ 	.word	0x000000d2


	//----- nvinfo : EIATTR_FRAME_SIZE
	.align		4
.L_97:
        /*024c*/ 	.byte	0x04, 0x11
        /*024e*/ 	.short	(.L_99 - .L_98)
	.align		4
.L_98:
        /*0250*/ 	.word	index@(_ZN10layer_norm31ln_parallel_residual_bwd_kernelINS_13Kernel_traitsIf6__halffS2_fjLj768ELj1ELj4ELj1ELj16ENS_18Kernel_traits_baseILj768EfS2_fS2_fjLj128EEEEELb1ELb1ELb1EEEvNS_9BwdParamsE)
        /*0254*/ 	.word	0x00000000


	//----- nvinfo : EIATTR_REGCOUNT
	.align		4
.L_99:
        /*0258*/ 	.byte	0x04, 0x2f
        /*025a*/ 	.short	(.L_101 - .L_100)
	.align		4
.L_100:
        /*025c*/ 	.word	index@(_ZN10layer_norm40ln_parallel_residual_bwd_finalize_kernelINS_22Kernel_traits_finalizeILj768Ef6__halffS2_fjLb0ELj1024ELj4ENS_18Kernel_traits_baseILj768EfS2_fS2_fjLj1024EEEEELb1EEEvNS_9BwdParamsE)
        /*0260*/ 	.word	0x00000020


	//----- nvinfo : EIATTR_FRAME_SIZE
	.align		4
.L_101:
        /*0264*/ 	.byte	0x04, 0x11
        /*0266*/ 	.short	(.L_103 - .L_102)
	.align		4
.L_102:
        /*0268*/ 	.word	index@(_ZN10layer_norm40ln_parallel_residual_bwd_finalize_kernelINS_22Kernel_traits_finalizeILj768Ef6__halffS2_fjLb0ELj1024ELj4ENS_18Kernel_traits_baseILj768EfS2_fS2_fjLj1024EEEEELb1EEEvNS_9BwdParamsE)
        /*026c*/ 	.word	0x00000000


	//----- nvinfo : EIATTR_REGCOUNT
	.align		4
.L_103:
        /*0270*/ 	.byte	0x04, 0x2f
        /*0272*/ 	.short	(.L_105 - .L_104)
	.align		4
.L_104:
        /*0274*/ 	.word	index@(_ZN10layer_norm22ln_bwd_finalize_kernelINS_22Kernel_traits_finalizeILj768Ef6__halffS2_fjLb0ELj1024ELj4ENS_18Kernel_traits_baseILj768EfS2_fS2_fjLj1024EEEEELb0ELb1EEEvNS_9BwdParamsE)
        /*0278*/ 	.word	0x00000020


	//----- nvinfo : EIATTR_FRAME_SIZE
	.align		4
.L_105:
        /*027c*/ 	.byte	0x04, 0x11
        /*027e*/ 	.short	(.L_107 - .L_106)
	.align		4
.L_106:
        /*0280*/ 	.word	index@(_ZN10layer_norm22ln_bwd_finalize_kernelINS_22Kernel_traits_finalizeILj768Ef6__halffS2_fjLb0ELj1024ELj4ENS_18Kernel_traits_baseILj768EfS2_fS2_fjLj1024EEEEELb0ELb1EEEvNS_9BwdParamsE)
        /*0284*/ 	.word	0x00000000


	//----- nvinfo : EIATTR_REGCOUNT
	.align		4
.L_107:
        /*0288*/ 	.byte	0x04, 0x2f
        /*028a*/ 	.short	(.L_109 - .L_108)
	.align		4
.L_108:
        /*028c*/ 	.word	index@(_ZN10layer_norm31ln_parallel_residual_bwd_kernelINS_13Kernel_traitsIf6__halffS2_fjLj768ELj1ELj4ELj1ELj16ENS_18Kernel_traits_baseILj768EfS2_fS2_fjLj128EEEEELb1ELb1ELb0EEEvNS_9BwdParamsE)
        /*0290*/ 	.word	0x000000c3


	//----- nvinfo : EIATTR_FRAME_SIZE
	.align		4
.L_109:
        /*0294*/ 	.byte	0x04, 0x11
        /*0296*/ 	.short	(.L_111 - .L_110)
	.align		4
.L_110:
        /*0298*/ 	.word	index@(_ZN10layer_norm31ln_parallel_residual_bwd_kernelINS_13Kernel_traitsIf6__halffS2_fjLj768ELj1ELj4ELj1ELj16ENS_18Kernel_traits_baseILj768EfS2_fS2_fjLj128EEEEELb1ELb1ELb0EEEvNS_9BwdParamsE)
        /*029c*/ 	.word	0x00000000


	//----- nvinfo : EIATTR_REGCOUNT
	.align		4
.L_111:
        /*02a0*/ 	.byte	0x04, 0x2f
        /*02a2*/ 	.short	(.L_113 - .L_112)
	.align		4
.L_112:
        /*02a4*/ 	.word	index@(_ZN10layer_norm40ln_parallel_residual_bwd_finalize_kernelINS_22Kernel_traits_finalizeILj768Ef6__halffS2_fjLb0ELj1024ELj4ENS_18Kernel_traits_baseILj768EfS2_fS2_fjLj1024EEEEELb0EEEvNS_9BwdParamsE)
        /*02a8*/ 	.word	0x00000020


	//----- nvinfo : EIATTR_FRAME_SIZE
	.align		4
.L_113:
        /*02ac*/ 	.byte	0x04, 0x11
        /*02ae*/ 	.short	(.L_115 - .L_114)
	.align		4
.L_114:
        /*02b0*/ 	.word	index@(_ZN10layer_norm40ln_parallel_residual_bwd_finalize_kernelINS_22Kernel_traits_finalizeILj768Ef6__halffS2_fjLb0ELj1024ELj4ENS_18Kernel_traits_baseILj768EfS2_fS2_fjLj1024EEEEELb0EEEvNS_9BwdParamsE)
        /*02b4*/ 	.word	0x00000000


	//----- nvinfo : EIATTR_REGCOUNT
	.align		4
.L_115:
        /*02b8*/ 	.byte	0x04, 0x2f
        /*02ba*/ 	.short	(.L_117 - .L_116)
	.align		4
.L_116:
        /*02bc*/ 	.word	index@(_ZN10layer_norm22ln_bwd_finalize_kernelINS_22Kernel_traits_finalizeILj768Ef6__halffS2_fjLb0ELj1024ELj4ENS_18Kernel_traits_baseILj768EfS2_fS2_fjLj1024EEEEELb0ELb0EEEvNS_9BwdParamsE)
        /*02c0*/ 	.word	0x0000003f


	//----- nvinfo : EIATTR_FRAME_SIZE
	.align		4
.L_117:
        /*02c4*/ 	.byte	0x04, 0x11
        /*02c6*/ 	.short	(.L_119 - .L_118)
	.align		4
.L_118:
        /*02c8*/ 	.word	index@(_ZN10layer_norm22ln_bwd_finalize_kernelINS_22Kernel_traits_finalizeILj768Ef6__halffS2_fjLb0ELj1024ELj4ENS_18Kernel_traits_baseILj768EfS2_fS2_fjLj1024EEEEELb0ELb0EEEvNS_9BwdParamsE)
        /*02cc*/ 	.word	0x00000000


	//----- nvinfo : EIATTR_REGCOUNT
	.align		4
.L_119:
        /*02d0*/ 	.byte	0x04, 0x2f
        /*02d2*/ 	.short	(.L_121 - .L_120)
	.align		4
.L_120:
        /*02d4*/ 	.word	index@(_ZN10layer_norm31ln_parallel_residual_bwd_kernelINS_13Kernel_traitsIf6__halffS2_fjLj768ELj1ELj4ELj1ELj16ENS_18Kernel_traits_baseILj768EfS2_fS2_fjLj128EEEEELb1ELb0ELb1EEEvNS_9BwdParamsE)
        /*02d8*/ 	.word	0x000000ff


	//----- nvinfo : EIATTR_FRAME_SIZE
	.align		4
.L_121:
        /*02dc*/ 	.byte	0x04, 0x11
        /*02de*/ 	.short	(.L_123 - .L_122)
	.align		4
.L_122:
        /*02e0*/ 	.word	index@(_ZN10layer_norm31ln_parallel_residual_bwd_kernelINS_13Kernel_traitsIf6__halffS2_fjLj768ELj1ELj4ELj1ELj16ENS_18Kernel_traits_baseILj768EfS2_fS2_fjLj128EEEEELb1ELb0ELb1EEEvNS_9BwdParamsE)
        /*02e4*/ 	.word	0x00000018


	//----- nvinfo : EIATTR_REGCOUNT
	.align		4
.L_123:
        /*02e8*/ 	.byte	0x04, 0x2f
        /*02ea*/ 	.short	(.L_125 - .L_124)
	.align		4
.L_124:
        /*02ec*/ 	.word	index@(_ZN10layer_norm31ln_parallel_residual_bwd_kernelINS_13Kernel_traitsIf6__halffS2_fjLj768ELj1ELj4ELj1ELj16ENS_18Kernel_traits_baseILj768EfS2_fS2_fjLj128EEEEELb1ELb0ELb0EEEvNS_9BwdParamsE)
        /*02f0*/ 	.word	0x000000ff


	//----- nvinfo : EIATTR_FRAME_SIZE
	.align		4
.L_125:
        /*02f4*/ 	.byte	0x04, 0x11
        /*02f6*/ 	.short	(.L_127 - .L_126)
	.align		4
.L_126:
        /*02f8*/ 	.word	index@(_ZN10layer_norm31ln_parallel_residual_bwd_kernelINS_13Kernel_traitsIf6__halffS2_fjLj768ELj1ELj4ELj1ELj16ENS_18Kernel_traits_baseILj768EfS2_fS2_fjLj128EEEEELb1ELb0ELb0EEEvNS_9BwdParamsE)
        /*02fc*/ 	.word	0x00000038


	//----- nvinfo : EIATTR_REGCOUNT
	.align		4
.L_127:
        /*0300*/ 	.byte	0x04, 0x2f
        /*0302*/ 	.short	(.L_129 - .L_128)
	.align		4
.L_128:
        /*0304*/ 	.word	index@(_ZN10layer_norm31ln_parallel_residual_bwd_kernelINS_13Kernel_traitsIf6__halffS2_fjLj768ELj1ELj4ELj1ELj16ENS_18Kernel_traits_baseILj768EfS2_fS2_fjLj128EEEEELb0ELb1ELb1EEEvNS_9BwdParamsE)
        /*0308*/ 	.word	0x000000c9


	//----- nvinfo : EIATTR_FRAME_SIZE
	.align		4
.L_129:
        /*030c*/ 	.byte	0x04, 0x11
        /*030e*/ 	.short	(.L_131 - .L_130)
	.align		4
.L_130:
        /*0310*/ 	.word	index@(_ZN10layer_norm31ln_parallel_residual_bwd_kernelINS_13Kernel_traitsIf6__halffS2_fjLj768ELj1ELj4ELj1ELj16ENS_18Kernel_traits_baseILj768EfS2_fS2_fjLj128EEEEELb0ELb1ELb1EEEvNS_9BwdParamsE)
        /*0314*/ 	.word	0x00000000


	//----- nvinfo : EIATTR_REGCOUNT
	.align		4
.L_131:
        /*0318*/ 	.byte	0x04, 0x2f
        /*031a*/ 	.short	(.L_133 - .L_132)
	.align		4
.L_132:
        /*031c*/ 	.word	index@(_ZN10layer_norm31ln_parallel_residual_bwd_kernelINS_13Kernel_traitsIf6__halffS2_fjLj768ELj1ELj4ELj1ELj16ENS_18Kernel_traits_baseILj768EfS2_fS2_fjLj128EEEEELb0ELb1ELb0EEEvNS_9BwdParamsE)
        /*0320*/ 	.word	0x000000b7


	//----- nvinfo : EIATTR_FRAME_SIZE
	.align		4
.L_133:
        /*0324*/ 	.byte	0x04, 0x11
        /*0326*/ 	.short	(.L_135 - .L_134)
	.align		4
.L_134:
        /*0328*/ 	.word	index@(_ZN10layer_norm31ln_parallel_residual_bwd_kernelINS_13Kernel_traitsIf6__halffS2_fjLj768ELj1ELj4ELj1ELj16ENS_18Kernel_traits_baseILj768EfS2_fS2_fjLj128EEEEELb0ELb1ELb0EEEvNS_9BwdParamsE)
        /*032c*/ 	.word	0x00000000


	//----- nvinfo : EIATTR_REGCOUNT
	.align		4
.L_135:
        /*0330*/ 	.byte	0x04, 0x2f
        /*0332*/ 	.short	(.L_137 - .L_136)
	.align		4
.L_136:
        /*0334*/ 	.word	index@(_ZN10layer_norm31ln_parallel_residual_bwd_kernelINS_13Kernel_traitsIf6__halffS2_fjLj768ELj1ELj4ELj1ELj16ENS_18Kernel_traits_baseILj768EfS2_fS2_fjLj128EEEEELb0ELb0ELb1EEEvNS_9BwdParamsE)
        /*0338*/ 	.word	0x000000fc


	//----- nvinfo : EIATTR_FRAME_SIZE
	.align		4
.L_137:
        /*033c*/ 	.byte	0x04, 0x11
        /*033e*/ 	.short	(.L_139 - .L_138)
	.align		4
.L_138:
        /*0340*/ 	.word	index@(_ZN10layer_norm31ln_parallel_residual_bwd_kernelINS_13Kernel_traitsIf6__halffS2_fjLj768ELj1ELj4ELj1ELj16ENS_18Kernel_traits_baseILj768EfS2_fS2_fjLj128EEEEELb0ELb0ELb1EEEvNS_9BwdParamsE)
        /*0344*/ 	.word	0x00000000


	//----- nvinfo : EIATTR_REGCOUNT
	.align		4
.L_139:
        /*0348*/ 	.byte	0x04, 0x2f
        /*034a*/ 	.short	(.L_141 - .L_140)
	.align		4
.L_140:
        /*034c*/ 	.word	index@(_ZN10layer_norm31ln_parallel_residual_bwd_kernelINS_13Kernel_traitsIf6__halffS2_fjLj768ELj1ELj4ELj1ELj16ENS_18Kernel_traits_baseILj768EfS2_fS2_fjLj128EEEEELb0ELb0ELb0EEEvNS_9BwdParamsE)
        /*0350*/ 	.word	0x000000ff


	//----- nvinfo : EIATTR_FRAME_SIZE
	.align		4
.L_141:
        /*0354*/ 	.byte	0x04, 0x11
        /*0356*/ 	.short	(.L_143 - .L_142)
	.align		4
.L_142:
        /*0358*/ 	.word	index@(_ZN10layer_norm31ln_parallel_residual_bwd_kernelINS_13Kernel_traitsIf6__halffS2_fjLj768ELj1ELj4ELj1ELj16ENS_18Kernel_traits_baseILj768EfS2_fS2_fjLj128EEEEELb0ELb0ELb0EEEvNS_9BwdParamsE)
        /*035c*/ 	.word	0x00000008


	//----- nvinfo : EIATTR_REGCOUNT
	.align		4
.L_143:
        /*0360*/ 	.byte	0x04, 0x2f
        /*0362*/ 	.short	(.L_145 - .L_144)
	.align		4
.L_144:
        /*0364*/ 	.word	index@(_ZN10layer_norm31ln_parallel_residual_bwd_kernelINS_13Kernel_traitsI6__halfS2_fS2_fjLj768ELj1ELj4ELj1ELj16ENS_18Kernel_traits_baseILj768ES2_S2_fS2_fjLj128EEEEELb1ELb1ELb1EEEvNS_9BwdParamsE)
        /*0368*/ 	.word	0x000000e2


	//----- nvinfo : EIATTR_FRAME_SIZE
	.align		4
.L_145:
        /*036c*/ 	.byte	0x04, 0x11
        /*036e*/ 	.short	(.L_147 - .L_146)
	.align		4
.L_146:
        /*0370*/ 	.word	index@(_ZN10layer_norm31ln_parallel_residual_bwd_kernelINS_13Kernel_traitsI6__halfS2_fS2_fjLj768ELj1ELj4ELj1ELj16ENS_18Kernel_traits_baseILj768ES2_S2_fS2_fjLj128EEEEELb1ELb1ELb1EEEvNS_9BwdParamsE)
        /*0374*/ 	.word	0x00000000


	//----- nvinfo : EIATTR_REGCOUNT
	.align		4
.L_147:
        /*0378*/ 	.byte	0x04, 0x2f
        /*037a*/ 	.short	(.L_149 - .L_148)
	.align		4
.L_148:
        /*037c*/ 	.word	index@(_ZN10layer_norm40ln_parallel_residual_bwd_finalize_kernelINS_22Kernel_traits_finalizeILj768E6__halfS2_fS2_fjLb0ELj1024ELj4ENS_18Kernel_traits_baseILj768ES2_S2_fS2_fjLj1024EEEEELb1EEEvNS_9BwdParamsE)
        /*0380*/ 	.word	0x00000020


	//----- nvinfo : EIATTR_FRAME_SIZE
	.align		4
.L_149:
        /*0384*/ 	.byte	0x04, 0x11
        /*0386*/ 	.short	(.L_151 - .L_150)
	.align		4
.L_150:
        /*0388*/ 	.word	index@(_ZN10layer_norm40ln_parallel_residual_bwd_finalize_kernelINS_22Kernel_traits_finalizeILj768E6__halfS2_fS2_fjLb0ELj1024ELj4ENS_18Kernel_traits_baseILj768ES2_S2_fS2_fjLj1024EEEEELb1EEEvNS_9BwdParamsE)
        /*038c*/ 	.word	0x00000000


	//----- nvinfo : EIATTR_REGCOUNT
	.align		4
.L_151:
        /*0390*/ 	.byte	0x04, 0x2f
        /*0392*/ 	.short	(.L_153 - .L_152)
	.align		4
.L_152:
        /*0394*/ 	.word	index@(_ZN10layer_norm22ln_bwd_finalize_kernelINS_22Kernel_traits_finalizeILj768E6__halfS2_fS2_fjLb0ELj1024ELj4ENS_18Kernel_traits_baseILj768ES2_S2_fS2_fjLj1024EEEEELb0ELb1EEEvNS_9BwdParamsE)
        /*0398*/ 	.word	0x00000020


	//----- nvinfo : EIATTR_FRAME_SIZE
	.align		4
.L_153:
        /*039c*/ 	.byte	0x04, 0x11
        /*039e*/ 	.short	(.L_155 - .L_154)
	.align		4
.L_154:
        /*03a0*/ 	.word	index@(_ZN10layer_norm22ln_bwd_finalize_kernelINS_22Kernel_traits_finalizeILj768E6__halfS2_fS2_fjLb0ELj1024ELj4ENS_18Kernel_traits_baseILj768ES2_S2_fS2_fjLj1024EEEEELb0ELb1EEEvNS_9BwdParamsE)
        /*03a4*/ 	.word	0x00000000


	//----- nvinfo : EIATTR_REGCOUNT
	.align		4
.L_155:
        /*03a8*/ 	.byte	0x04, 0x2f
        /*03aa*/ 	.short	(.L_157 - .L_156)
	.align		4
.L_156:
        /*03ac*/ 	.word	index@(_ZN10layer_norm31ln_parallel_residual_bwd_kernelINS_13Kernel_traitsI6__halfS2_fS2_fjLj768ELj1ELj4ELj1ELj16ENS_18Kernel_traits_baseILj768ES2_S2_fS2_fjLj128EEEEELb1ELb1ELb0EEEvNS_9BwdParamsE)
        /*03b0*/ 	.word	0x000000b5


	//----- nvinfo : EIATTR_FRAME_SIZE
	.align		4
.L_157:
        /*03b4*/ 	.byte	0x04, 0x11
        /*03b6*/ 	.short	(.L_159 - .L_158)
	.align		4
.L_158:
        /*03b8*/ 	.word	index@(_ZN10layer_norm31ln_parallel_residual_bwd_kernelINS_13Kernel_traitsI6__halfS2_fS2_fjLj768ELj1ELj4ELj1ELj16ENS_18Kernel_traits_baseILj768ES2_S2_fS2_fjLj128EEEEELb1ELb1ELb0EEEvNS_9BwdParamsE)
        /*03bc*/ 	.word	0x00000000


	//----- nvinfo : EIATTR_REGCOUNT
	.align		4
.L_159:
        /*03c0*/ 	.byte	0x04, 0x2f
        /*03c2*/ 	.short	(.L_161 - .L_160)
	.align		4
.L_160:
        /*03c4*/ 	.word	index@(_ZN10layer_norm40ln_parallel_residual_bwd_finalize_kernelINS_22Kernel_traits_finalizeILj768E6__halfS2_fS2_fjLb0ELj1024ELj4ENS_18Kernel_traits_baseILj768ES2_S2_fS2_fjLj1024EEEEELb0EEEvNS_9BwdParamsE)
        /*03c8*/ 	.word	0x00000020


	//----- nvinfo : EIATTR_FRAME_SIZE
	.align		4
.L_161:
        /*03cc*/ 	.byte	0x04, 0x11
        /*03ce*/ 	.short	(.L_163 - .L_162)
	.align		4
.L_162:
        /*03d0*/ 	.word	index@(_ZN10layer_norm40ln_parallel_residual_bwd_finalize_kernelINS_22Kernel_traits_finalizeILj768E6__halfS2_fS2_fjLb0ELj1024ELj4ENS_18Kernel_traits_baseILj768ES2_S2_fS2_fjLj1024EEEEELb0EEEvNS_9BwdParamsE)
        /*03d4*/ 	.word	0x00000000


	//----- nvinfo : EIATTR_REGCOUNT
	.align		4
.L_163:
        /*03d8*/ 	.byte	0x04, 0x2f
        /*03da*/ 	.short	(.L_165 - .L_164)
	.align		4
.L_164:
        /*03dc*/ 	.word	index@(_ZN10layer_norm22ln_bwd_finalize_kernelINS_22Kernel_traits_finalizeILj768E6__halfS2_fS2_fjLb0ELj1024ELj4ENS_18Kernel_traits_baseILj768ES2_S2_fS2_fjLj1024EEEEELb0ELb0EEEvNS_9BwdParamsE)
        /*03e0*/ 	.word	0x0000003f


	//----- nvinfo : EIATTR_FRAME_SIZE
	.align		4
.L_165:
        /*03e4*/ 	.byte	0x04, 0x11
        /*03e6*/ 	.short	(.L_167 - .L_166)
	.align		4
.L_166:
        /*03e8*/ 	.word	index@(_ZN10layer_norm22ln_bwd_finalize_kernelINS_22Kernel_traits_finalizeILj768E6__halfS2_fS2_fjLb0ELj1024ELj4ENS_18Kernel_traits_baseILj768ES2_S2_fS2_fjLj1024EEEEELb0ELb0EEEvNS_9BwdParamsE)
        /*03ec*/ 	.word	0x00000000


	//----- nvinfo : EIATTR_REGCOUNT
	.align		4
.L_167:
        /*03f0*/ 	.byte	0x04, 0x2f
        /*03f2*/ 	.short	(.L_169 - .L_168)
	.align		4
.L_168:
        /*03f4*/ 	.word	index@(_ZN10layer_norm31ln_parallel_residual_bwd_kernelINS_13Kernel_traitsI6__halfS2_fS2_fjLj768ELj1ELj4ELj1ELj16ENS_18Kernel_traits_baseILj768ES2_S2_fS2_fjLj128EEEEELb1ELb0ELb1EEEvNS_9BwdParamsE)
        /*03f8*/ 	.word	0x000000ff


	//----- nvinfo : EIATTR_FRAME_SIZE
	.align		4
.L_169:
        /*03fc*/ 	.byte	0x04, 0x11
        /*03fe*/ 	.short	(.L_171 - .L_170)
	.align		4
.L_170:
        /*0400*/ 	.word	index@(_ZN10layer_norm31ln_parallel_residual_bwd_kernelINS_13Kernel_traitsI6__halfS2_fS2_fjLj768ELj1ELj4ELj1ELj16ENS_18Kernel_traits_baseILj768ES2_S2_fS2_fjLj128EEEEELb1ELb0ELb1EEEvNS_9BwdParamsE)
        /*0404*/ 	.word	0x00000018


	//----- nvinfo : EIATTR_REGCOUNT
	.align		4
.L_171:
        /*0408*/ 	.byte	0x04, 0x2f
        /*040a*/ 	.short	(.L_173 - .L_172)
	.align		4
.L_172:
        /*040c*/ 	.word	index@(_ZN10layer_norm31ln_parallel_residual_bwd_kernelINS_13Kernel_traitsI6__halfS2_fS2_fjLj768ELj1ELj4ELj1ELj16ENS_18Kernel_traits_baseILj768ES2_S2_fS2_fjLj128EEEEELb1ELb0ELb0EEEvNS_9BwdParamsE)
        /*0410*/ 	.word	0x000000f7


	//----- nvinfo : EIATTR_FRAME_SIZE
	.align		4
.L_173:
        /*0414*/ 	.byte	0x04, 0x11
        /*0416*/ 	.short	(.L_175 - .L_174)
	.align		4
.L_174:
        /*0418*/ 	.word	index@(_ZN10layer_norm31ln_parallel_residual_bwd_kernelINS_13Kernel_traitsI6__halfS2_fS2_fjLj768ELj1ELj4ELj1ELj16ENS_18Kernel_traits_baseILj768ES2_S2_fS2_fjLj128EEEEELb1ELb0ELb0EEEvNS_9BwdParamsE)
        /*041c*/ 	.word	0x00000000


	//----- nvinfo : EIATTR_REGCOUNT
	.align		4
.L_175:
        /*0420*/ 	.byte	0x04, 0x2f
        /*0422*/ 	.short	(.L_177 - .L_176)
	.align		4
.L_176:
        /*0424*/ 	.word	index@(_ZN10layer_norm31ln_parallel_residual_bwd_kernelINS_13Kernel_traitsI6__halfS2_fS2_fjLj768ELj1ELj4ELj1ELj16ENS_18Kernel_traits_baseILj768ES2_S2_fS2_fjLj128EEEEELb0ELb1ELb1EEEvNS_9BwdParamsE)
        /*0428*/ 	.word	0x000000bf


	//----- nvinfo : EIATTR_FRAME_SIZE
	.align		4
.L_177:
        /*042c*/ 	.byte	0x04, 0x11
        /*042e*/ 	.short	(.L_179 - .L_178)
	.align		4
.L_178:
        /*0430*/ 	.word	index@(_ZN10layer_norm31ln_parallel_residual_bwd_kernelINS_13Kernel_traitsI6__halfS2_fS2_fjLj768ELj1ELj4ELj1ELj16ENS_18Kernel_traits_baseILj768ES2_S2_fS2_fjLj128EEEEELb0ELb1ELb1EEEvNS_9BwdParamsE)
        /*0434*/ 	.word	0x00000000


	//----- nvinfo : EIATTR_REGCOUNT
	.align		4
.L_179:
        /*0438*/ 	.byte	0x04, 0x2f
        /*043a*/ 	.short	(.L_181 - .L_180)
	.align		4
.L_180:
        /*043c*/ 	.word	index@(_ZN10layer_norm31ln_parallel_residual_bwd_kernelINS_13Kernel_traitsI6__halfS2_fS2_fjLj768ELj1ELj4ELj1ELj16ENS_18Kernel_traits_baseILj768ES2_S2_fS2_fjLj128EEEEELb0ELb1ELb0EEEvNS_9BwdParamsE)
        /*0440*/ 	.word	0x000000a8


	//----- nvinfo : EIATTR_FRAME_SIZE
	.align		4
.L_181:
        /*0444*/ 	.byte	0x04, 0x11
        /*0446*/ 	.short	(.L_183 - .L_182)
	.align		4
.L_182:
        /*0448*/ 	.word	index@(_ZN10layer_norm31ln_parallel_residual_bwd_kernelINS_13Kernel_traitsI6__halfS2_fS2_fjLj768ELj1ELj4ELj1ELj16ENS_18Kernel_traits_baseILj768ES2_S2_fS2_fjLj128EEEEELb0ELb1ELb0EEEvNS_9BwdParamsE)
        /*044c*/ 	.word	0x00000000


	//----- nvinfo : EIATTR_REGCOUNT
	.align		4
.L_183:
        /*0450*/ 	.byte	0x04, 0x2f
        /*0452*/ 	.short	(.L_185 - .L_184)
	.align		4
.L_184:
        /*0454*/ 	.word	index@(_ZN10layer_norm31ln_parallel_residual_bwd_kernelINS_13Kernel_traitsI6__halfS2_fS2_fjLj768ELj1ELj4ELj1ELj16ENS_18Kernel_traits_baseILj768ES2_S2_fS2_fjLj128EEEEELb0ELb0ELb1EEEvNS_9BwdParamsE)
        /*0458*/ 	.word	0x000000fc


	//----- nvinfo : EIATTR_FRAME_SIZE
	.align		4
.L_185:
        /*045c*/ 	.byte	0x04, 0x11
        /*045e*/ 	.short	(.L_187 - .L_186)
	.align		4
.L_186:
        /*0460*/ 	.word	index@(_ZN10layer_norm31ln_parallel_residual_bwd_kernelINS_13Kernel_traitsI6__halfS2_fS2_fjLj768ELj1ELj4ELj1ELj16ENS_18Kernel_traits_baseILj768ES2_S2_fS2_fjLj128EEEEELb0ELb0ELb1EEEvNS_9BwdParamsE)
        /*0464*/ 	.word	0x00000000


	//----- nvinfo : EIATTR_REGCOUNT
	.align		4
.L_187:
        /*0468*/ 	.byte	0x04, 0x2f
        /*046a*/ 	.short	(.L_189 - .L_188)
	.align		4
.L_188:
        /*046c*/ 	.word	index@(_ZN10layer_norm31ln_parallel_residual_bwd_kernelINS_13Kernel_traitsI6__halfS2_fS2_fjLj768ELj1ELj4ELj1ELj16ENS_18Kernel_traits_baseILj768ES2_S2_fS2_fjLj128EEEEELb0ELb0ELb0EEEvNS_9BwdParamsE)
        /*0470*/ 	.word	0x000000f3


	//----- nvinfo : EIATTR_FRAME_SIZE
	.align		4
.L_189:
        /*0474*/ 	.byte	0x04, 0x11
        /*0476*/ 	.short	(.L_191 - .L_190)
	.align		4
.L_190:
        /*0478*/ 	.word	index@(_ZN10layer_norm31ln_parallel_residual_bwd_kernelINS_13Kernel_traitsI6__halfS2_fS2_fjLj768ELj1ELj4ELj1ELj16ENS_18Kernel_traits_baseILj768ES2_S2_fS2_fjLj128EEEEELb0ELb0ELb0EEEvNS_9BwdParamsE)
        /*047c*/ 	.word	0x00000000


	//----- nvinfo : EIATTR_REGCOUNT
	.align		4
.L_191:
        /*0480*/ 	.byte	0x04, 0x2f
        /*0482*/ 	.short	(.L_193 - .L_192)
	.align		4
.L_192:
        /*0484*/ 	.word	index@(_ZN10layer_norm31ln_parallel_residual_bwd_kernelINS_13Kernel_traitsIf6__halfS2_S2_fjLj768ELj1ELj4ELj1ELj16ENS_18Kernel_traits_baseILj768EfS2_S2_S2_fjLj128EEEEELb1ELb1ELb1EEEvNS_9BwdParamsE)
        /*0488*/ 	.word	0x000000a8


	//----- nvinfo : EIATTR_FRAME_SIZE
	.align		4
.L_193:
        /*048c*/ 	.byte	0x04, 0x11
        /*048e*/ 	.short	(.L_195 - .L_194)
	.align		4
.L_194:
        /*0490*/ 	.word	index@(_ZN10layer_norm31ln_parallel_residual_bwd_kernelINS_13Kernel_traitsIf6__halfS2_S2_fjLj768ELj1ELj4ELj1ELj16ENS_18Kernel_traits_baseILj768EfS2_S2_S2_fjLj128EEEEELb1ELb1ELb1EEEvNS_9BwdParamsE)
        /*0494*/ 	.word	0x00000000


	//----- nvinfo : EIATTR_REGCOUNT
	.align		4
.L_195:
        /*0498*/ 	.byte	0x04, 0x2f
        /*049a*/ 	.short	(.L_197 - .L_196)
	.align		4
.L_196:
        /*049c*/ 	.word	index@(_ZN10layer_norm40ln_parallel_residual_bwd_finalize_kernelINS_22Kernel_traits_finalizeILj768Ef6__halfS2_S2_fjLb0ELj1024ELj4ENS_18Kernel_traits_baseILj768EfS2_S2_S2_fjLj1024EEEEELb1EEEvNS_9BwdParamsE)
        /*04a0*/ 	.word	0x00000020


	//----- nvinfo : EIATTR_FRAME_SIZE
	.align		4
.L_197:
        /*04a4*/ 	.byte	0x04, 0x11
        /*04a6*/ 	.short	(.L_199 - .L_198)
	.align		4
.L_198:
        /*04a8*/ 	.word	index@(_ZN10layer_norm40ln_parallel_residual_bwd_finalize_kernelINS_22Kernel_traits_finalizeILj768Ef6__halfS2_S2_fjLb0ELj1024ELj4ENS_18Kernel_traits_baseILj768EfS2_S2_S2_fjLj1024EEEEELb1EEEvNS_9BwdParamsE)
        /*04ac*/ 	.word	0x00000000


	//----- nvinfo : EIATTR_REGCOUNT
	.align		4
.L_199:
        /*04b0*/ 	.byte	0x04, 0x2f
        /*04b2*/ 	.short	(.L_201 - .L_200)
	.align		4
.L_200:
        /*04b4*/ 	.word	index@(_ZN10layer_norm22ln_bwd_finalize_kernelINS_22Kernel_traits_finalizeILj768Ef6__halfS2_S2_fjLb0ELj1024ELj4ENS_18Kernel_traits_baseILj768EfS2_S2_S2_fjLj1024EEEEELb0ELb1EEEvNS_9BwdParamsE)
        /*04b8*/ 	.word	0x00000020


	//----- nvinfo : EIATTR_FRAME_SIZE
	.align		4
.L_201:
        /*04bc*/ 	.byte	0x04, 0x11
        /*04be*/ 	.short	(.L_203 - .L_202)
	.align		4
.L_202:
        /*04c0*/ 	.word	index@(_ZN10layer_norm22ln_bwd_finalize_kernelINS_22Kernel_traits_finalizeILj768Ef6__halfS2_S2_fjLb0ELj1024ELj4ENS_18Kernel_traits_baseILj768EfS2_S2_S2_fjLj1024EEEEELb0ELb1EEEvNS_9BwdParamsE)
        /*04c4*/ 	.word	0x00000000


	//----- nvinfo : EIATTR_REGCOUNT
	.align		4
.L_203:
        /*04c8*/ 	.byte	0x04, 0x2f
        /*04ca*/ 	.short	(.L_205 - .L_204)
	.align		4
.L_204:
        /*04cc*/ 	.word	index@(_ZN10layer_norm31ln_parallel_residual_bwd_kernelINS_13Kernel_traitsIf6__halfS2_S2_fjLj768ELj1ELj4ELj1ELj16ENS_18Kernel_traits_baseILj768EfS2_S2_S2_fjLj128EEEEELb1ELb1ELb0EEEvNS_9BwdParamsE)
        /*04d0*/ 	.word	0x000000b3


	//----- nvinfo : EIATTR_FRAME_SIZE
	.align		4
.L_205:
        /*04d4*/ 	.byte	0x04, 0x11
        /*04d6*/ 	.short	(.L_207 - .L_206)
	.align		4
.L_206:
        /*04d8*/ 	.word	index@(_ZN10layer_norm31ln_parallel_residual_bwd_kernelINS_13Kernel_traitsIf6__halfS2_S2_fjLj768ELj1ELj4ELj1ELj16ENS_18Kernel_traits_baseILj768EfS2_S2_S2_fjLj128EEEEELb1ELb1ELb0EEEvNS_9BwdParamsE)
        /*04dc*/ 	.word	0x00000000


	//----- nvinfo : EIATTR_REGCOUNT
	.align		4
.L_207:
        /*04e0*/ 	.byte	0x04, 0x2f
        /*04e2*/ 	.short	(.L_209 - .L_208)
	.align		4
.L_208:
        /*04e4*/ 	.word	index@(_ZN10layer_norm40ln_parallel_residual_bwd_finalize_kernelINS_22Kernel_traits_finalizeILj768Ef6__halfS2_S2_fjLb0ELj1024ELj4ENS_18Kernel_traits_baseILj768EfS2_S2_S2_fjLj1024EEEEELb0EEEvNS_9BwdParamsE)
        /*04e8*/ 	.word	0x00000020


	//----- nvinfo : EIATTR_FRAME_SIZE
	.align		4
.L_209:
        /*04ec*/ 	.byte	0x04, 0x11
        /*04ee*/ 	.short	(.L_211 - .L_210)
	.align		4
.L_210:
        /*04f0*/ 	.word	index@(_ZN10layer_norm40ln_parallel_residual_bwd_finalize_kernelINS_22Kernel_traits_finalizeILj768Ef6__halfS2_S2_fjLb0ELj1024ELj4ENS_18Kernel_traits_baseILj768EfS2_S2_S2_fjLj1024EEEEELb0EEEvNS_9BwdParamsE)
        /*04f4*/ 	.word	0x00000000


	//----- nvinfo : EIATTR_REGCOUNT
	.align		4
.L_211:
        /*04f8*/ 	.byte	0x04, 0x2f
        /*04fa*/ 	.short	(.L_213 - .L_212)
	.align		4
.L_212:
        /*04fc*/ 	.word	index@(_ZN10layer_norm22ln_bwd_finalize_kernelINS_22Kernel_traits_finalizeILj768Ef6__halfS2_S2_fjLb0ELj1024ELj4ENS_18Kernel_traits_baseILj768EfS2_S2_S2_fjLj1024EEEEELb0ELb0EEEvNS_9BwdParamsE)
        /*0500*/ 	.word	0x0000003f


	//----- nvinfo : EIATTR_FRAME_SIZE
	.align		4
.L_213:
        /*0504*/ 	.byte	0x04, 0x11
        /*0506*/ 	.short	(.L_215 - .L_214)
	.align		4
.L_214:
        /*0508*/ 	.word	index@(_ZN10layer_norm22ln_bwd_finalize_kernelINS_22Kernel_traits_finalizeILj768Ef6__halfS2_S2_fjLb0ELj1024ELj4ENS_18Kernel_traits_baseILj768EfS2_S2_S2_fjLj1024EEEEELb0ELb0EEEvNS_9BwdParamsE)
        /*050c*/ 	.word	0x00000000


	//----- nvinfo : EIATTR_REGCOUNT
	.align		4
.L_215:
        /*0510*/ 	.byte	0x04, 0x2f
        /*0512*/ 	.short	(.L_217 - .L_216)
	.align		4
.L_216:
        /*0514*/ 	.word	index@(_ZN10layer_norm31ln_parallel_residual_bwd_kernelINS_13Kernel_traitsIf6__halfS2_S2_fjLj768ELj1ELj4ELj1ELj16ENS_18Kernel_traits_baseILj768EfS2_S2_S2_fjLj128EEEEELb1ELb0ELb1EEEvNS_9BwdParamsE)
        /*0518*/ 	.word	0x000000f9


	//----- nvinfo : EIATTR_FRAME_SIZE
	.align		4
.L_217:
        /*051c*/ 	.byte	0x04, 0x11
        /*051e*/ 	.short	(.L_219 - .L_218)
	.align		4
.L_218:
        /*0520*/ 	.word	index@(_ZN10layer_norm31ln_parallel_residual_bwd_kernelINS_13Kernel_traitsIf6__halfS2_S2_fjLj768ELj1ELj4ELj1ELj16ENS_18Kernel_traits_baseILj768EfS2_S2_S2_fjLj128EEEEELb1ELb0ELb1EEEvNS_9BwdParamsE)
        /*0524*/ 	.word	0x00000000


	//----- nvinfo : EIATTR_REGCOUNT
	.align		4
.L_219:
        /*0528*/ 	.byte	0x04, 0x2f
        /*052a*/ 	.short	(.L_221 - .L_220)
	.align		4
.L_220:
        /*052c*/ 	.word	index@(_ZN10layer_norm31ln_parallel_residual_bwd_kernelINS_13Kernel_traitsIf6__halfS2_S2_fjLj768ELj1ELj4ELj1ELj16ENS_18Kernel_traits_baseILj768EfS2_S2_S2_fjLj128EEEEELb1ELb0ELb0EEEvNS_9BwdParamsE)
        /*0530*/ 	.word	0x000000fa


	//----- nvinfo : EIATTR_FRAME_SIZE
	.align		4
.L_221:
        /*0534*/ 	.byte	0x04, 0x11
        /*0536*/ 	.short	(.L_223 - .L_222)
	.align		4
.L_222:
        /*0538*/ 	.word	index@(_ZN10layer_norm31ln_parallel_residual_bwd_kernelINS_13Kernel_traitsIf6__halfS2_S2_fjLj768ELj1ELj4ELj1ELj16ENS_18Kernel_traits_baseILj768EfS2_S2_S2_fjLj128EEEEELb1ELb0ELb0EEEvNS_9BwdParamsE)
        /*053c*/ 	.word	0x00000000


	//----- nvinfo : EIATTR_REGCOUNT
	.align		4
.L_223:
        /*0540*/ 	.byte	0x04, 0x2f
        /*0542*/ 	.short	(.L_225 - .L_224)
	.align		4
.L_224:
        /*0544*/ 	.word	index@(_ZN10layer_norm31ln_parallel_residual_bwd_kernelINS_13Kernel_traitsIf6__halfS2_S2_fjLj768ELj1ELj4ELj1ELj16ENS_18Kernel_traits_baseILj768EfS2_S2_S2_fjLj128EEEEELb0ELb1ELb1EEEvNS_9BwdParamsE)
        /*0548*/ 	.word	0x000000ca


	//----- nvinfo : EIATTR_FRAME_SIZE
	.align		4
.L_225:
        /*054c*/ 	.byte	0x04, 0x11
        /*054e*/ 	.short	(.L_227 - .L_226)
	.align		4
.L_226:
        /*0550*/ 	.word	index@(_ZN10layer_norm31ln_parallel_residual_bwd_kernelINS_13Kernel_traitsIf6__halfS2_S2_fjLj768ELj1ELj4ELj1ELj16ENS_18Kernel_traits_baseILj768EfS2_S2_S2_fjLj128EEEEELb0ELb1ELb1EEEvNS_9BwdParamsE)
        /*0554*/ 	.word	0x00000000


	//----- nvinfo : EIATTR_REGCOUNT
	.align		4
.L_227:
        /*0558*/ 	.byte	0x04, 0x2f
        /*055a*/ 	.short	(.L_229 - .L_228)
	.align		4
.L_228:
        /*055c*/ 	.word	index@(_ZN10layer_norm31ln_parallel_residual_bwd_kernelINS_13Kernel_traitsIf6__halfS2_S2_fjLj768ELj1ELj4ELj1ELj16ENS_18Kernel_traits_baseILj768EfS2_S2_S2_fjLj128EEEEELb0ELb1ELb0EEEvNS_9BwdParamsE)
        /*0560*/ 	.word	0x000000a4


	//----- nvinfo : EIATTR_FRAME_SIZE
	.align		4
.L_229:
        /*0564*/ 	.byte	0x04, 0x11
        /*0566*/ 	.short	(.L_231 - .L_230)
	.align		4
.L_230:
        /*0568*/ 	.word	index@(_ZN10layer_norm31ln_parallel_residual_bwd_kernelINS_13Kernel_traitsIf6__halfS2_S2_fjLj768ELj1ELj4ELj1ELj16ENS_18Kernel_traits_baseILj768EfS2_S2_S2_fjLj128EEEEELb0ELb1ELb0EEEvNS_9BwdParamsE)
        /*056c*/ 	.word	0x00000000


	//----- nvinfo : EIATTR_REGCOUNT
	.align		4
.L_231:
        /*0570*/ 	.byte	0x04, 0x2f
        /*0572*/ 	.short	(.L_233 - .L_232)
	.align		4
.L_232:
        /*0574*/ 	.word	index@(_ZN10layer_norm31ln_parallel_residual_bwd_kernelINS_13Kernel_traitsIf6__halfS2_S2_fjLj768ELj1ELj4ELj1ELj16ENS_18Kernel_traits_baseILj768EfS2_S2_S2_fjLj128EEEEELb0ELb0ELb1EEEvNS_9BwdParamsE)
        /*0578*/ 	.word	0x000000f0


	//----- nvinfo : EIATTR_FRAME_SIZE
	.align		4
.L_233:
        /*057c*/ 	.byte	0x04, 0x11
        /*057e*/ 	.short	(.L_235 - .L_234)
	.align		4
.L_234:
        /*0580*/ 	.word	index@(_ZN10layer_norm31ln_parallel_residual_bwd_kernelINS_13Kernel_traitsIf6__halfS2_S2_fjLj768ELj1ELj4ELj1ELj16ENS_18Kernel_traits_baseILj768EfS2_S2_S2_fjLj128EEEEELb0ELb0ELb1EEEvNS_9BwdParamsE)
        /*0584*/ 	.word	0x00000000


	//----- nvinfo : EIATTR_REGCOUNT
	.align		4
.L_235:
        /*0588*/ 	.byte	0x04, 0x2f
        /*058a*/ 	.short	(.L_237 - .L_236)
	.align		4
.L_236:
        /*058c*/ 	.word	index@(_ZN10layer_norm31ln_parallel_residual_bwd_kernelINS_13Kernel_traitsIf6__halfS2_S2_fjLj768ELj1ELj4ELj1ELj16ENS_18Kernel_traits_baseILj768EfS2_S2_S2_fjLj128EEEEELb0ELb0ELb0EEEvNS_9BwdParamsE)
        /*0590*/ 	.word	0x000000f6


	//----- nvinfo : EIATTR_FRAME_SIZE
	.align		4
.L_237:
        /*0594*/ 	.byte	0x04, 0x11
        /*0596*/ 	.short	(.L_239 - .L_238)
	.align		4
.L_238:
        /*0598*/ 	.word	index@(_ZN10layer_norm31ln_parallel_residual_bwd_kernelINS_13Kernel_traitsIf6__halfS2_S2_fjLj768ELj1ELj4ELj1ELj16ENS_18Kernel_traits_baseILj768EfS2_S2_S2_fjLj128EEEEELb0ELb0ELb0EEEvNS_9BwdParamsE)
        /*059c*/ 	.word	0x00000000


	//----- nvinfo : EIATTR_REGCOUNT
	.align		4
.L_239:
        /*05a0*/ 	.byte	0x04, 0x2f
        /*05a2*/ 	.short	(.L_241 - .L_240)
	.align		4
.L_240:
        /*05a4*/ 	.word	index@(_ZN10layer_norm31ln_parallel_residual_bwd_kernelINS_13Kernel_traitsIf13__nv_bfloat16fS2_fjLj768ELj1ELj4ELj1ELj16ENS_18Kernel_traits_baseILj768EfS2_fS2_fjLj128EEEEELb1ELb1ELb1EEEvNS_9BwdParamsE)
        /*05a8*/ 	.word	0x000000d6


	//----- nvinfo : EIATTR_FRAME_SIZE
	.align		4
.L_241:
        /*05ac*/ 	.byte	0x04, 0x11
        /*05ae*/ 	.short	(.L_243 - .L_242)
	.align		4
.L_242:
        /*05b0*/ 	.word	index@(_ZN10layer_norm31ln_parallel_residual_bwd_kernelINS_13Kernel_traitsIf13__nv_bfloat16fS2_fjLj768ELj1ELj4ELj1ELj16ENS_18Kernel_traits_baseILj768EfS2_fS2_fjLj128EEEEELb1ELb1ELb1EEEvNS_9BwdParamsE)
        /*05b4*/ 	.word	0x00000000


	//----- nvinfo : EIATTR_REGCOUNT
	.align		4
.L_243:
        /*05b8*/ 	.byte	0x04, 0x2f
        /*05ba*/ 	.short	(.L_245 - .L_244)
	.align		4
.L_244:
        /*05bc*/ 	.word	index@(_ZN10layer_norm40ln_parallel_residual_bwd_finalize_kernelINS_22Kernel_traits_finalizeILj768Ef13__nv_bfloat16fS2_fjLb0ELj1024ELj4ENS_18Kernel_traits_baseILj768EfS2_fS2_fjLj1024EEEEELb1EEEvNS_9BwdParamsE)
        /*05c0*/ 	.word	0x00000020


	//----- nvinfo : EIATTR_FRAME_SIZE
	.align		4
.L_245:
        /*05c4*/ 	.byte	0x04, 0x11
        /*05c6*/ 	.short	(.L_247 - .L_246)
	.align		4
.L_246:
        /*05c8*/ 	.word	index@(_ZN10layer_norm40ln_parallel_residual_bwd_finalize_kernelINS_22Kernel_traits_finalizeILj768Ef13__nv_bfloat16fS2_fjLb0ELj1024ELj4ENS_18Kernel_traits_baseILj768EfS2_fS2_fjLj1024EEEEELb1EEEvNS_9BwdParamsE)
        /*05cc*/ 	.word	0x00000000


	//----- nvinfo : EIATTR_REGCOUNT
	.align		4
.L_247:
        /*05d0*/ 	.byte	0x04, 0x2f
        /*05d2*/ 	.short	(.L_249 - .L_248)
	.align		4
.L_248:
        /*05d4*/ 	.word	index@(_ZN10layer_norm22ln_bwd_finalize_kernelINS_22Kernel_traits_finalizeILj768Ef13__nv_bfloat16fS2_fjLb0ELj1024ELj4ENS_18Kernel_traits_baseILj768EfS2_fS2_fjLj1024EEEEELb0ELb1EEEvNS_9BwdParamsE)
        /*05d8*/ 	.word	0x00000020


	//----- nvinfo : EIATTR_FRAME_SIZE
	.align		4
.L_249:
        /*05dc*/ 	.byte	0x04, 0x11
        /*05de*/ 	.short	(.L_251 - .L_250)
	.align		4
.L_250:
        /*05e0*/ 	.word	index@(_ZN10layer_norm22ln_bwd_finalize_kernelINS_22Kernel_traits_finalizeILj768Ef13__nv_bfloat16fS2_fjLb0ELj1024ELj4ENS_18Kernel_traits_baseILj768EfS2_fS2_fjLj1024EEEEELb0ELb1EEEvNS_9BwdParamsE)
        /*05e4*/ 	.word	0x00000000


	//----- nvinfo : EIATTR_REGCOUNT
	.align		4
.L_251:
        /*05e8*/ 	.byte	0x04, 0x2f
        /*05ea*/ 	.short	(.L_253 - .L_252)
	.align		4
.L_252:
        /*05ec*/ 	.word	index@(_ZN10layer_norm31ln_parallel_residual_bwd_kernelINS_13Kernel_traitsIf13__nv_bfloat16fS2_fjLj768ELj1ELj4ELj1ELj16ENS_18Kernel_traits_baseILj768EfS2_fS2_fjLj128EEEEELb1ELb1ELb0EEEvNS_9BwdParamsE)
        /*05f0*/ 	.word	0x000000c1


	//----- nvinfo : EIATTR_FRAME_SIZE
	.align		4
.L_253:
        /*05f4*/ 	.byte	0x04, 0x11
        /*05f6*/ 	.short	(.L_255 - .L_254)
	.align		4
.L_254:
        /*05f8*/ 	.word	index@(_ZN10layer_norm31ln_parallel_residual_bwd_kernelINS_13Kernel_traitsIf13__nv_bfloat16fS2_fjLj768ELj1ELj4ELj1ELj16ENS_18Kernel_traits_baseILj768EfS2_fS2_fjLj128EEEEELb1ELb1ELb0EEEvNS_9BwdParamsE)
        /*05fc*/ 	.word	0x00000000


	//----- nvinfo : EIATTR_REGCOUNT
	.align		4
.L_255:
        /*0600*/ 	.byte	0x04, 0x2f
        /*0602*/ 	.short	(.L_257 - .L_256)
	.align		4
.L_256:
        /*0604*/ 	.word	index@(_ZN10layer_norm40ln_parallel_residual_bwd_finalize_kernelINS_22Kernel_traits_finalizeILj768Ef13__nv_bfloat16fS2_fjLb0ELj1024ELj4ENS_18Kernel_traits_baseILj768EfS2_fS2_fjLj1024EEEEELb0EEEvNS_9BwdParamsE)
        /*0608*/ 	.word	0x00000020


	//----- nvinfo : EIATTR_FRAME_SIZE
	.align		4
.L_257:
        /*060c*/ 	.byte	0x04, 0x11
        /*060e*/ 	.short	(.L_259 - .L_258)
	.align		4
.L_258:
        /*0610*/ 	.word	index@(_ZN10layer_norm40ln_parallel_residual_bwd_finalize_kernelINS_22Kernel_traits_finalizeILj768Ef13__nv_bfloat16fS2_fjLb0ELj1024ELj4ENS_18Kernel_traits_baseILj768EfS2_fS2_fjLj1024EEEEELb0EEEvNS_9BwdParamsE)
        /*0614*/ 	.word	0x00000000


	//----- nvinfo : EIATTR_REGCOUNT
	.align		4
.L_259:
        /*0618*/ 	.byte	0x04, 0x2f
        /*061a*/ 	.short	(.L_261 - .L_260)
	.align		4
.L_260:
        /*061c*/ 	.word	index@(_ZN10layer_norm22ln_bwd_finalize_kernelINS_22Kernel_traits_finalizeILj768Ef13__nv_bfloat16fS2_fjLb0ELj1024ELj4ENS_18Kernel_traits_baseILj768EfS2_fS2_fjLj1024EEEEELb0ELb0EEEvNS_9BwdParamsE)
        /*0620*/ 	.word	0x0000003f


	//----- nvinfo : EIATTR_FRAME_SIZE
	.align		4
.L_261:
        /*0624*/ 	.byte	0x04, 0x11
        /*0626*/ 	.short	(.L_263 - .L_262)
	.align		4
.L_262:
        /*0628*/ 	.word	index@(_ZN10layer_norm22ln_bwd_finalize_kernelINS_22Kernel_traits_finalizeILj768Ef13__nv_bfloat16fS2_fjLb0ELj1024ELj4ENS_18Kernel_traits_baseILj768EfS2_fS2_fjLj1024EEEEELb0ELb0EEEvNS_9BwdParamsE)
        /*062c*/ 	.word	0x00000000


	//----- nvinfo : EIATTR_REGCOUNT
	.align		4
.L_263:
        /*0630*/ 	.byte	0x04, 0x2f
        /*0632*/ 	.short	(.L_265 - .L_264)
	.align		4
.L_264:
        /*0634*/ 	.word	index@(_ZN10layer_norm31ln_parallel_residual_bwd_kernelINS_13Kernel_traitsIf13__nv_bfloat16fS2_fjLj768ELj1ELj4ELj1ELj16ENS_18Kernel_traits_baseILj768EfS2_fS2_fjLj128EEEEELb1ELb0ELb1EEEvNS_9BwdParamsE)
        /*0638*/ 	.word	0x000000ff


	//----- nvinfo : EIATTR_FRAME_SIZE
	.align		4
.L_265:
        /*063c*/ 	.byte	0x04, 0x11
        /*063e*/ 	.short	(.L_267 - .L_266)
	.align		4
.L_266:
        /*0640*/ 	.word	index@(_ZN10layer_norm31ln_parallel_residual_bwd_kernelINS_13Kernel_traitsIf13__nv_bfloat16fS2_fjLj768ELj1ELj4ELj1ELj16ENS_18Kernel_traits_baseILj768EfS2_fS2_fjLj128EEEEELb1ELb0ELb1EEEvNS_9BwdParamsE)
        /*0644*/ 	.word	0x00000018


	//----- nvinfo : EIATTR_REGCOUNT
	.align		4
.L_267:
        /*0648*/ 	.byte	0x04, 0x2f
        /*064a*/ 	.short	(.L_269 - .L_268)
	.align		4
.L_268:
        /*064c*/ 	.word	index@(_ZN10layer_norm31ln_parallel_residual_bwd_kernelINS_13Kernel_traitsIf13__nv_bfloat16fS2_fjLj768ELj1ELj4ELj1ELj16ENS_18Kernel_traits_baseILj768EfS2_fS2_fjLj128EEEEELb1ELb0ELb0EEEvNS_9BwdParamsE)
        /*0650*/ 	.word	0x000000ff


	//----- nvinfo : EIATTR_FRAME_SIZE
	.align		4
.L_269:
        /*0654*/ 	.byte	0x04, 0x11
        /*0656*/ 	.short	(.L_271 - .L_270)
	.align		4
.L_270:
        /*0658*/ 	.word	index@(_ZN10layer_norm31ln_parallel_residual_bwd_kernelINS_13Kernel_traitsIf13__nv_bfloat16fS2_fjLj768ELj1ELj4ELj1ELj16ENS_18Kernel_traits_baseILj768EfS2_fS2_fjLj128EEEEELb1ELb0ELb0EEEvNS_9BwdParamsE)
        /*065c*/ 	.word	0x00000038


	//----- nvinfo : EIATTR_REGCOUNT
	.align		4
.L_271:
        /*0660*/ 	.byte	0x04, 0x2f
        /*0662*/ 	.short	(.L_273 - .L_272)
	.align		4
.L_272:
        /*0664*/ 	.word	index@(_ZN10layer_norm31ln_parallel_residual_bwd_kernelINS_13Kernel_traitsIf13__nv_bfloat16fS2_fjLj768ELj1ELj4ELj1ELj16ENS_18Kernel_traits_baseILj768EfS2_fS2_fjLj128EEEEELb0ELb1ELb1EEEvNS_9BwdParamsE)
        /*0668*/ 	.word	0x000000bf


	//----- nvinfo : EIATTR_FRAME_SIZE
	.align		4
.L_273:
        /*066c*/ 	.byte	0x04, 0x11
        /*066e*/ 	.short	(.L_275 - .L_274)
	.align		4
.L_274:
        /*0670*/ 	.word	index@(_ZN10layer_norm31ln_parallel_residual_bwd_kernelINS_13Kernel_traitsIf13__nv_bfloat16fS2_fjLj768ELj1ELj4ELj1ELj16ENS_18Kernel_traits_baseILj768EfS2_fS2_fjLj128EEEEELb0ELb1ELb1EEEvNS_9BwdParamsE)
        /*0674*/ 	.word	0x00000000


	//----- nvinfo : EIATTR_REGCOUNT
	.align		4
.L_275:
        /*0678*/ 	.byte	0x04, 0x2f
        /*067a*/ 	.short	(.L_277 - .L_276)
	.align		4
.L_276:
        /*067c*/ 	.word	index@(_ZN10layer_norm31ln_parallel_residual_bwd_kernelINS_13Kernel_traitsIf13__nv_bfloat16fS2_fjLj768ELj1ELj4ELj1ELj16ENS_18Kernel_traits_baseILj768EfS2_fS2_fjLj128EEEEELb0ELb1ELb0EEEvNS_9BwdParamsE)
        /*0680*/ 	.word	0x000000b7


	//----- nvinfo : EIATTR_FRAME_SIZE
	.align		4
.L_277:
        /*0684*/ 	.byte	0x04, 0x11
        /*0686*/ 	.short	(.L_279 - .L_278)
	.align		4
.L_278:
        /*0688*/ 	.word	index@(_ZN10layer_norm31ln_parallel_residual_bwd_kernelINS_13Kernel_traitsIf13__nv_bfloat16fS2_fjLj768ELj1ELj4ELj1ELj16ENS_18Kernel_traits_baseILj768EfS2_fS2_fjLj128EEEEELb0ELb1ELb0EEEvNS_9BwdParamsE)
        /*068c*/ 	.word	0x00000000


	//----- nvinfo : EIATTR_REGCOUNT
	.align		4
.L_279:
        /*0690*/ 	.byte	0x04, 0x2f
        /*0692*/ 	.short	(.L_281 - .L_280)
	.align		4
.L_280:
        /*0694*/ 	.word	index@(_ZN10layer_norm31ln_parallel_residual_bwd_kernelINS_13Kernel_traitsIf13__nv_bfloat16fS2_fjLj768ELj1ELj4ELj1ELj16ENS_18Kernel_traits_baseILj768EfS2_fS2_fjLj128EEEEELb0ELb0ELb1EEEvNS_9BwdParamsE)
        /*0698*/ 	.word	0x000000fc


	//----- nvinfo : EIATTR_FRAME_SIZE
	.align		4
.L_281:
        /*069c*/ 	.byte	0x04, 0x11
        /*069e*/ 	.short	(.L_283 - .L_282)
	.align		4
.L_282:
        /*06a0*/ 	.word	index@(_ZN10layer_norm31ln_parallel_residual_bwd_kernelINS_13Kernel_traitsIf13__nv_bfloat16fS2_fjLj768ELj1ELj4ELj1ELj16ENS_18Kernel_traits_baseILj768EfS2_fS2_fjLj128EEEEELb0ELb0ELb1EEEvNS_9BwdParamsE)
        /*06a4*/ 	.word	0x00000000


	//----- nvinfo : EIATTR_REGCOUNT
	.align		4
.L_283:
        /*06a8*/ 	.byte	0x04, 0x2f
        /*06aa*/ 	.short	(.L_285 - .L_284)
	.align		4
.L_284:
        /*06ac*/ 	.word	index@(_ZN10layer_norm31ln_parallel_residual_bwd_kernelINS_13Kernel_traitsIf13__nv_bfloat16fS2_fjLj768ELj1ELj4ELj1ELj16ENS_18Kernel_traits_baseILj768EfS2_fS2_fjLj128EEEEELb0ELb0ELb0EEEvNS_9BwdParamsE)
        /*06b0*/ 	.word	0x000000ff


	//----- nvinfo : EIATTR_FRAME_SIZE
	.align		4
.L_285:
        /*06b4*/ 	.byte	0x04, 0x11
        /*06b6*/ 	.short	(.L_287 - .L_286)
	.align		4
.L_286:
        /*06b8*/ 	.word	index@(_ZN10layer_norm31ln_parallel_residual_bwd_kernelINS_13Kernel_traitsIf13__nv_bfloat16fS2_fjLj768ELj1ELj4ELj1ELj16ENS_18Kernel_traits_baseILj768EfS2_fS2_fjLj128EEEEELb0ELb0ELb0EEEvNS_9BwdParamsE)
        /*06bc*/ 	.word	0x00000008


	//----- nvinfo : EIATTR_REGCOUNT
	.align		4
.L_287:
        /*06c0*/ 	.byte	0x04, 0x2f
        /*06c2*/ 	.short	(.L_289 - .L_288)
	.align		4
.L_288:
        /*06c4*/ 	.word	index@(_ZN10layer_norm31ln_parallel_residual_bwd_kernelINS_13Kernel_traitsI13__nv_bfloat16S2_fS2_fjLj768ELj1ELj4ELj1ELj16ENS_18Kernel_traits_baseILj768ES2_S2_fS2_fjLj128EEEEELb1ELb1ELb1EEEvNS_9BwdParamsE)
        /*06c8*/ 	.word	0x000000d2


	//----- nvinfo : EIATTR_FRAME_SIZE
	.align		4
.L_289:
        /*06cc*/ 	.byte	0x04, 0x11
        /*06ce*/ 	.short	(.L_291 - .L_290)
	.align		4
.L_290:
        /*06d0*/ 	.word	index@(_ZN10layer_norm31ln_parallel_residual_bwd_kernelINS_13Kernel_traitsI13__nv_bfloat16S2_fS2_fjLj768ELj1ELj4ELj1ELj16ENS_18Kernel_traits_baseILj768ES2_S2_fS2_fjLj128EEEEELb1ELb1ELb1EEEvNS_9BwdParamsE)
        /*06d4*/ 	.word	0x00000000


	//----- nvinfo : EIATTR_REGCOUNT
	.align		4
.L_291:
        /*06d8*/ 	.byte	0x04, 0x2f
        /*06da*/ 	.short	(.L_293 - .L_292)
	.align		4
.L_292:
        /*06dc*/ 	.word	index@(_ZN10layer_norm40ln_parallel_residual_bwd_finalize_kernelINS_22Kernel_traits_finalizeILj768E13__nv_bfloat16S2_fS2_fjLb0ELj1024ELj4ENS_18Kernel_traits_baseILj768ES2_S2_fS2_fjLj1024EEEEELb1EEEvNS_9BwdParamsE)
        /*06e0*/ 	.word	0x00000020


	//----- nvinfo : EIATTR_FRAME_SIZE
	.align		4
.L_293:
        /*06e4*/ 	.byte	0x04, 0x11
        /*06e6*/ 	.short	(.L_295 - .L_294)
	.align		4
.L_294:
        /*06e8*/ 	.word	index@(_ZN10layer_norm40ln_parallel_residual_bwd_finalize_kernelINS_22Kernel_traits_finalizeILj768E13__nv_bfloat16S2_fS2_fjLb0ELj1024ELj4ENS_18Kernel_traits_baseILj768ES2_S2_fS2_fjLj1024EEEEELb1EEEvNS_9BwdParamsE)
        /*06ec*/ 	.word	0x00000000


	//----- nvinfo : EIATTR_REGCOUNT
	.align		4
.L_295:
        /*06f0*/ 	.byte	0x04, 0x2f
        /*06f2*/ 	.short	(.L_297 - .L_296)
	.align		4
.L_296:
        /*06f4*/ 	.word	index@(_ZN10layer_norm22ln_bwd_finalize_kernelINS_22Kernel_traits_finalizeILj768E13__nv_bfloat16S2_fS2_fjLb0ELj1024ELj4ENS_18Kernel_traits_baseILj768ES2_S2_fS2_fjLj1024EEEEELb0ELb1EEEvNS_9BwdParamsE)
        /*06f8*/ 	.word	0x00000020


	//----- nvinfo : EIATTR_FRAME_SIZE
	.align		4
.L_297:
        /*06fc*/ 	.byte	0x04, 0x11
        /*06fe*/ 	.short	(.L_299 - .L_298)
	.align		4
.L_298:
        /*0700*/ 	.word	index@(_ZN10layer_norm22ln_bwd_finalize_kernelINS_22Kernel_traits_finalizeILj768E13__nv_bfloat16S2_fS2_fjLb0ELj1024ELj4ENS_18Kernel_traits_baseILj768ES2_S2_fS2_fjLj1024EEEEELb0ELb1EEEvNS_9BwdParamsE)
        /*0704*/ 	.word	0x00000000


	//----- nvinfo : EIATTR_REGCOUNT
	.align		4
.L_299:
        /*0708*/ 	.byte	0x04, 0x2f
        /*070a*/ 	.short	(.L_301 - .L_300)
	.align		4
.L_300:
        /*070c*/ 	.word	index@(_ZN10layer_norm31ln_parallel_residual_bwd_kernelINS_13Kernel_traitsI13__nv_bfloat16S2_fS2_fjLj768ELj1ELj4ELj1ELj16ENS_18Kernel_traits_baseILj768ES2_S2_fS2_fjLj128EEEEELb1ELb1ELb0EEEvNS_9BwdParamsE)
        /*0710*/ 	.word	0x000000c2


	//----- nvinfo : EIATTR_FRAME_SIZE
	.align		4
.L_301:
        /*0714*/ 	.byte	0x04, 0x11
        /*0716*/ 	.short	(.L_303 - .L_302)
	.align		4
.L_302:
        /*0718*/ 	.word	index@(_ZN10layer_norm31ln_parallel_residual_bwd_kernelINS_13Kernel_traitsI13__nv_bfloat16S2_fS2_fjLj768ELj1ELj4ELj1ELj16ENS_18Kernel_traits_baseILj768ES2_S2_fS2_fjLj128EEEEELb1ELb1ELb0EEEvNS_9BwdParamsE)
        /*071c*/ 	.word	0x00000000


	//----- nvinfo : EIATTR_REGCOUNT
	.align		4
.L_303:
        /*0720*/ 	.byte	0x04, 0x2f
        /*0722*/ 	.short	(.L_305 - .L_304)
	.align		4
.L_304:
        /*0724*/ 	.word	index@(_ZN10layer_norm40ln_parallel_residual_bwd_finalize_kernelINS_22Kernel_traits_finalizeILj768E13__nv_bfloat16S2_fS2_fjLb0ELj1024ELj4ENS_18Kernel_traits_baseILj768ES2_S2_fS2_fjLj1024EEEEELb0EEEvNS_9BwdParamsE)
        /*0728*/ 	.word	0x00000020


	//----- nvinfo : EIATTR_FRAME_SIZE
	.align		4
.L_305:
        /*072c*/ 	.byte	0x04, 0x11
        /*072e*/ 	.short	(.L_307 - .L_306)
	.align		4
.L_306:
        /*0730*/ 	.word	index@(_ZN10layer_norm40ln_parallel_residual_bwd_finalize_kernelINS_22Kernel_traits_finalizeILj768E13__nv_bfloat16S2_fS2_fjLb0ELj1024ELj4ENS_18Kernel_traits_baseILj768ES2_S2_fS2_fjLj1024EEEEELb0EEEvNS_9BwdParamsE)
        /*0734*/ 	.word	0x00000000


	//----- nvinfo : EIATTR_REGCOUNT
	.align		4
.L_307:
        /*0738*/ 	.byte	0x04, 0x2f
        /*073a*/ 	.short	(.L_309 - .L_308)
	.align		4
.L_308:
        /*073c*/ 	.word	index@(_ZN10layer_norm22ln_bwd_finalize_kernelINS_22Kernel_traits_finalizeILj768E13__nv_bfloat16S2_fS2_fjLb0ELj1024ELj4ENS_18Kernel_traits_baseILj768ES2_S2_fS2_fjLj1024EEEEELb0ELb0EEEvNS_9BwdParamsE)
        /*0740*/ 	.word	0x0000003f


	//----- nvinfo : EIATTR_FRAME_SIZE
	.align		4
.L_309:
        /*0744*/ 	.byte	0x04, 0x11
        /*0746*/ 	.short	(.L_311 - .L_310)
	.align		4
.L_310:
        /*0748*/ 	.word	index@(_ZN10layer_norm22ln_bwd_finalize_kernelINS_22Kernel_traits_finalizeILj768E13__nv_bfloat16S2_fS2_fjLb0ELj1024ELj4ENS_18Kernel_traits_baseILj768ES2_S2_fS2_fjLj1024EEEEELb0ELb0EEEvNS_9BwdParamsE)
        /*074c*/ 	.word	0x00000000


	//----- nvinfo : EIATTR_REGCOUNT
	.align		4
.L_311:
        /*0750*/ 	.byte	0x04, 0x2f
        /*0752*/ 	.short	(.L_313 - .L_312)
	.align		4
.L_312:
        /*0754*/ 	.word	index@(_ZN10layer_norm31ln_parallel_residual_bwd_kernelINS_13Kernel_traitsI13__nv_bfloat16S2_fS2_fjLj768ELj1ELj4ELj1ELj16ENS_18Kernel_traits_baseILj768ES2_S2_fS2_fjLj128EEEEELb1ELb0ELb1EEEvNS_9BwdParamsE)
        /*0758*/ 	.word	0x000000ff


	//----- nvinfo : EIATTR_FRAME_SIZE
	.align		4
.L_313:
        /*075c*/ 	.byte	0x04, 0x11
        /*075e*/ 	.short	(.L_315 - .L_314)
	.align		4
.L_314:
        /*0760*/ 	.word	index@(_ZN10layer_norm31ln_parallel_residual_bwd_kernelINS_13Kernel_traitsI13__nv_bfloat16S2_fS2_fjLj768ELj1ELj4ELj1ELj16ENS_18Kernel_traits_baseILj768ES2_S2_fS2_fjLj128EEEEELb1ELb0ELb1EEEvNS_9BwdParamsE)
        /*0764*/ 	.word	0x00000018


	//----- nvinfo : EIATTR_REGCOUNT
	.align		4
.L_315:
        /*0768*/ 	.byte	0x04, 0x2f
        /*076a*/ 	.short	(.L_317 - .L_316)
	.align		4
.L_316:
        /*076c*/ 	.word	index@(_ZN10layer_norm31ln_parallel_residual_bwd_kernelINS_13Kernel_traitsI13__nv_bfloat16S2_fS2_fjLj768ELj1ELj4ELj1ELj16ENS_18Kernel_traits_baseILj768ES2_S2_fS2_fjLj128EEEEELb1ELb0ELb0EEEvNS_9BwdParamsE)
        /*0770*/ 	.word	0x000000ff


	//----- nvinfo : EIATTR_FRAME_SIZE
	.align		4
.L_317:
        /*0774*/ 	.byte	0x04, 0x11
        /*0776*/ 	.short	(.L_319 - .L_318)
	.align		4
.L_318:
        /*0778*/ 	.word	index@(_ZN10layer_norm31ln_parallel_residual_bwd_kernelINS_13Kernel_traitsI13__nv_bfloat16S2_fS2_fjLj768ELj1ELj4ELj1ELj16ENS_18Kernel_traits_baseILj768ES2_S2_fS2_fjLj128EEEEELb1ELb0ELb0EEEvNS_9BwdParamsE)
        /*077c*/ 	.word	0x00000008


	//----- nvinfo : EIATTR_REGCOUNT
	.align		4
.L_319:
        /*0780*/ 	.byte	0x04, 0x2f
        /*0782*/ 	.short	(.L_321 - .L_320)
	.align		4
.L_320:
        /*0784*/ 	.word	index@(_ZN10layer_norm31ln_parallel_residual_bwd_kernelINS_13Kernel_traitsI13__nv_bfloat16S2_fS2_fjLj768ELj1ELj4ELj1ELj16ENS_18Kernel_traits_baseILj768ES2_S2_fS2_fjLj128EEEEELb0ELb1ELb1EEEvNS_9BwdParamsE)
        /*0788*/ 	.word	0x000000bf


	//----- nvinfo : EIATTR_FRAME_SIZE
	.align		4
.L_321:
        /*078c*/ 	.byte	0x04, 0x11
        /*078e*/ 	.short	(.L_323 - .L_322)
	.align		4
.L_322:
        /*0790*/ 	.word	index@(_ZN10layer_norm31ln_parallel_residual_bwd_kernelINS_13Kernel_traitsI13__nv_bfloat16S2_fS2_fjLj768ELj1ELj4ELj1ELj16ENS_18Kernel_traits_baseILj768ES2_S2_fS2_fjLj128EEEEELb0ELb1ELb1EEEvNS_9BwdParamsE)
        /*0794*/ 	.word	0x00000000


	//----- nvinfo : EIATTR_REGCOUNT
	.align		4
.L_323:
        /*0798*/ 	.byte	0x04, 0x2f
        /*079a*/ 	.short	(.L_325 - .L_324)
	.align		4
.L_324:
        /*079c*/ 	.word	index@(_ZN10layer_norm31ln_parallel_residual_bwd_kernelINS_13Kernel_traitsI13__nv_bfloat16S2_fS2_fjLj768ELj1ELj4ELj1ELj16ENS_18Kernel_traits_baseILj768ES2_S2_fS2_fjLj128EEEEELb0ELb1ELb0EEEvNS_9BwdParamsE)
        /*07a0*/ 	.word	0x000000b7


	//----- nvinfo : EIATTR_FRAME_SIZE
	.align		4
.L_325:
        /*07a4*/ 	.byte	0x04, 0x11
        /*07a6*/ 	.short	(.L_327 - .L_326)
	.align		4
.L_326:
        /*07a8*/ 	.word	index@(_ZN10layer_norm31ln_parallel_residual_bwd_kernelINS_13Kernel_traitsI13__nv_bfloat16S2_fS2_fjLj768ELj1ELj4ELj1ELj16ENS_18Kernel_traits_baseILj768ES2_S2_fS2_fjLj128EEEEELb0ELb1ELb0EEEvNS_9BwdParamsE)
        /*07ac*/ 	.word	0x00000000


	//----- nvinfo : EIATTR_REGCOUNT
	.align		4
.L_327:
        /*07b0*/ 	.byte	0x04, 0x2f
        /*07b2*/ 	.short	(.L_329 - .L_328)
	.align		4
.L_328:
        /*07b4*/ 	.word	index@(_ZN10layer_norm31ln_parallel_residual_bwd_kernelINS_13Kernel_traitsI13__nv_bfloat16S2_fS2_fjLj768ELj1ELj4ELj1ELj16ENS_18Kernel_traits_baseILj768ES2_S2_fS2_fjLj128EEEEELb0ELb0ELb1EEEvNS_9BwdParamsE)
        /*07b8*/ 	.word	0x000000fc


	//----- nvinfo : EIATTR_FRAME_SIZE
	.align		4
.L_329:
        /*07bc*/ 	.byte	0x04, 0x11
        /*07be*/ 	.short	(.L_331 - .L_330)
	.align		4
.L_330:
        /*07c0*/ 	.word	index@(_ZN10layer_norm31ln_parallel_residual_bwd_kernelINS_13Kernel_traitsI13__nv_bfloat16S2_fS2_fjLj768ELj1ELj4ELj1ELj16ENS_18Kernel_traits_baseILj768ES2_S2_fS2_fjLj128EEEEELb0ELb0ELb1EEEvNS_9BwdParamsE)
        /*07c4*/ 	.word	0x00000000


	//----- nvinfo : EIATTR_REGCOUNT
	.align		4
.L_331:
        /*07c8*/ 	.byte	0x04, 0x2f
        /*07ca*/ 	.short	(.L_333 - .L_332)
	.align		4
.L_332:
        /*07cc*/ 	.word	index@(_ZN10layer_norm31ln_parallel_residual_bwd_kernelINS_13Kernel_traitsI13__nv_bfloat16S2_fS2_fjLj768ELj1ELj4ELj1ELj16ENS_18Kernel_traits_baseILj768ES2_S2_fS2_fjLj128EEEEELb0ELb0ELb0EEEvNS_9BwdParamsE)
        /*07d0*/ 	.word	0x000000ff


	//----- nvinfo : EIATTR_FRAME_SIZE
	.align		4
.L_333:
        /*07d4*/ 	.byte	0x04, 0x11
        /*07d6*/ 	.short	(.L_335 - .L_334)
	.align		4
.L_334:
        /*07d8*/ 	.word	index@(_ZN10layer_norm31ln_parallel_residual_bwd_kernelINS_13Kernel_traitsI13__nv_bfloat16S2_fS2_fjLj768ELj1ELj4ELj1ELj16ENS_18Kernel_traits_baseILj768ES2_S2_fS2_fjLj128EEEEELb0ELb0ELb0EEEvNS_9BwdParamsE)
        /*07dc*/ 	.word	0x00000008


	//----- nvinfo : EIATTR_REGCOUNT
	.align		4
.L_335:
        /*07e0*/ 	.byte	0x04, 0x2f
        /*07e2*/ 	.short	(.L_337 - .L_336)
	.align		4
.L_336:
        /*07e4*/ 	.word	index@(_ZN10layer_norm31ln_parallel_residual_bwd_kernelINS_13Kernel_traitsIf13__nv_bfloat16S2_S2_fjLj768ELj1ELj4ELj1ELj16ENS_18Kernel_traits_baseILj768EfS2_S2_S2_fjLj128EEEEELb1ELb1ELb1EEEvNS_9BwdParamsE)
        /*07e8*/ 	.word	0x000000c2


	//----- nvinfo : EIATTR_FRAME_SIZE
	.align		4
.L_337:
        /*07ec*/ 	.byte	0x04, 0x11
        /*07ee*/ 	.short	(.L_339 - .L_338)
	.align		4
.L_338:
        /*07f0*/ 	.word	index@(_ZN10layer_norm31ln_parallel_residual_bwd_kernelINS_13Kernel_traitsIf13__nv_bfloat16S2_S2_fjLj768ELj1ELj4ELj1ELj16ENS_18Kernel_traits_baseILj768EfS2_S2_S2_fjLj128EEEEELb1ELb1ELb1EEEvNS_9BwdParamsE)
        /*07f4*/ 	.word	0x00000000


	//----- nvinfo : EIATTR_REGCOUNT
	.align		4
.L_339:
        /*07f8*/ 	.byte	0x04, 0x2f
        /*07fa*/ 	.short	(.L_341 - .L_340)
	.align		4
.L_340:
        /*07fc*/ 	.word	index@(_ZN10layer_norm40ln_parallel_residual_bwd_finalize_kernelINS_22Kernel_traits_finalizeILj768Ef13__nv_bfloat16S2_S2_fjLb0ELj1024ELj4ENS_18Kernel_traits_baseILj768EfS2_S2_S2_fjLj1024EEEEELb1EEEvNS_9BwdParamsE)
        /*0800*/ 	.word	0x00000020


	//----- nvinfo : EIATTR_FRAME_SIZE
	.align		4
.L_341:
        /*0804*/ 	.byte	0x04, 0x11
        /*0806*/ 	.short	(.L_343 - .L_342)
	.align		4
.L_342:
        /*0808*/ 	.word	index@(_ZN10layer_norm40ln_parallel_residual_bwd_finalize_kernelINS_22Kernel_traits_finalizeILj768Ef13__nv_bfloat16S2_S2_fjLb0ELj1024ELj4ENS_18Kernel_traits_baseILj768EfS2_S2_S2_fjLj1024EEEEELb1EEEvNS_9BwdParamsE)
        /*080c*/ 	.word	0x00000000


	//----- nvinfo : EIATTR_REGCOUNT
	.align		4
.L_343:
        /*0810*/ 	.byte	0x04, 0x2f
        /*0812*/ 	.short	(.L_345 - .L_344)
	.align		4
.L_344:
        /*0814*/ 	.word	index@(_ZN10layer_norm22ln_bwd_finalize_kernelINS_22Kernel_traits_finalizeILj768Ef13__nv_bfloat16S2_S2_fjLb0ELj1024ELj4ENS_18Kernel_traits_baseILj768EfS2_S2_S2_fjLj1024EEEEELb0ELb1EEEvNS_9BwdParamsE)
        /*0818*/ 	.word	0x00000020


	//----- nvinfo : EIATTR_FRAME_SIZE
	.align		4
.L_345:
        /*081c*/ 	.byte	0x04, 0x11
        /*081e*/ 	.short	(.L_347 - .L_346)
	.align		4
.L_346:
        /*0820*/ 	.word	index@(_ZN10layer_norm22ln_bwd_finalize_kernelINS_22Kernel_traits_finalizeILj768Ef13__nv_bfloat16S2_S2_fjLb0ELj1024ELj4ENS_18Kernel_traits_baseILj768EfS2_S2_S2_fjLj1024EEEEELb0ELb1EEEvNS_9BwdParamsE)
        /*0824*/ 	.word	0x00000000


	//----- nvinfo : EIATTR_REGCOUNT
	.align		4
.L_347:
        /*0828*/ 	.byte	0x04, 0x2f
        /*082a*/ 	.short	(.L_349 - .L_348)
	.align		4
.L_348:
        /*082c*/ 	.word	index@(_ZN10layer_norm31ln_parallel_residual_bwd_kernelINS_13Kernel_traitsIf13__nv_bfloat16S2_S2_fjLj768ELj1ELj4ELj1ELj16ENS_18Kernel_traits_baseILj768EfS2_S2_S2_fjLj128EEEEELb1ELb1ELb0EEEvNS_9BwdParamsE)
        /*0830*/ 	.word	0x000000b9


	//----- nvinfo : EIATTR_FRAME_SIZE
	.align		4
.L_349:
        /*0834*/ 	.byte	0x04, 0x11
        /*0836*/ 	.short	(.L_351 - .L_350)
	.align		4
.L_350:
        /*0838*/ 	.word	index@(_ZN10layer_norm31ln_parallel_residual_bwd_kernelINS_13Kernel_traitsIf13__nv_bfloat16S2_S2_fjLj768ELj1ELj4ELj1ELj16ENS_18Kernel_traits_baseILj768EfS2_S2_S2_fjLj128EEEEELb1ELb1ELb0EEEvNS_9BwdParamsE)
        /*083c*/ 	.word	0x00000000


	//----- nvinfo : EIATTR_REGCOUNT
	.align		4
.L_351:
        /*0840*/ 	.byte	0x04, 0x2f
        /*0842*/ 	.short	(.L_353 - .L_352)
	.align		4
.L_352:
        /*0844*/ 	.word	index@(_ZN10layer_norm40ln_parallel_residual_bwd_finalize_kernelINS_22Kernel_traits_finalizeILj768Ef13__nv_bfloat16S2_S2_fjLb0ELj1024ELj4ENS_18Kernel_traits_baseILj768EfS2_S2_S2_fjLj1024EEEEELb0EEEvNS_9BwdParamsE)
        /*0848*/ 	.word	0x00000020


	//----- nvinfo : EIATTR_FRAME_SIZE
	.align		4
.L_353:
        /*084c*/ 	.byte	0x04, 0x11
        /*084e*/ 	.short	(.L_355 - .L_354)
	.align		4
.L_354:
        /*0850*/ 	.word	index@(_ZN10layer_norm40ln_parallel_residual_bwd_finalize_kernelINS_22Kernel_traits_finalizeILj768Ef13__nv_bfloat16S2_S2_fjLb0ELj1024ELj4ENS_18Kernel_traits_baseILj768EfS2_S2_S2_fjLj1024EEEEELb0EEEvNS_9BwdParamsE)
        /*0854*/ 	.word	0x00000000


	//----- nvinfo : EIATTR_REGCOUNT
	.align		4
.L_355:
        /*0858*/ 	.byte	0x04, 0x2f
        /*085a*/ 	.short	(.L_357 - .L_356)
	.align		4
.L_356:
        /*085c*/ 	.word	index@(_ZN10layer_norm22ln_bwd_finalize_kernelINS_22Kernel_traits_finalizeILj768Ef13__nv_bfloat16S2_S2_fjLb0ELj1024ELj4ENS_18Kernel_traits_baseILj768EfS2_S2_S2_fjLj1024EEEEELb0ELb0EEEvNS_9BwdParamsE)
        /*0860*/ 	.word	0x0000003f


	//----- nvinfo : EIATTR_FRAME_SIZE
	.align		4
.L_357:
        /*0864*/ 	.byte	0x04, 0x11
        /*0866*/ 	.short	(.L_359 - .L_358)
	.align		4
.L_358:
        /*0868*/ 	.word	index@(_ZN10layer_norm22ln_bwd_finalize_kernelINS_22Kernel_traits_finalizeILj768Ef13__nv_bfloat16S2_S2_fjLb0ELj1024ELj4ENS_18Kernel_traits_baseILj768EfS2_S2_S2_fjLj1024EEEEELb0ELb0EEEvNS_9BwdParamsE)
        /*086c*/ 	.word	0x00000000


	//----- nvinfo : EIATTR_REGCOUNT
	.align		4
.L_359:
        /*0870*/ 	.byte	0x04, 0x2f
        /*0872*/ 	.short	(.L_361 - .L_360)
	.align		4
.L_360:
        /*0874*/ 	.word	index@(_ZN10layer_norm31ln_parallel_residual_bwd_kernelINS_13Kernel_traitsIf13__nv_bfloat16S2_S2_fjLj768ELj1ELj4ELj1ELj16ENS_18Kernel_traits_baseILj768EfS2_S2_S2_fjLj128EEEEELb1ELb0ELb1EEEvNS_9BwdParamsE)
        /*0878*/ 	.word	0x000000f9


	//----- nvinfo : EIATTR_FRAME_SIZE
	.align		4
.L_361:
        /*087c*/ 	.byte	0x04, 0x11
        /*087e*/ 	.short	(.L_363 - .L_362)
	.align		4
.L_362:
        /*0880*/ 	.word	index@(_ZN10layer_norm31ln_parallel_residual_bwd_kernelINS_13Kernel_traitsIf13__nv_bfloat16S2_S2_fjLj768ELj1ELj4ELj1ELj16ENS_18Kernel_traits_baseILj768EfS2_S2_S2_fjLj128EEEEELb1ELb0ELb1EEEvNS_9BwdParamsE)
        /*0884*/ 	.word	0x00000000


	//----- nvinfo : EIATTR_REGCOUNT
	.align		4
.L_363:
        /*0888*/ 	.byte	0x04, 0x2f
        /*088a*/ 	.short	(.L_365 - .L_364)
	.align		4
.L_364:
        /*088c*/ 	.word	index@(_ZN10layer_norm31ln_parallel_residual_bwd_kernelINS_13Kernel_traitsIf13__nv_bfloat16S2_S2_fjLj768ELj1ELj4ELj1ELj16ENS_18Kernel_traits_baseILj768EfS2_S2_S2_fjLj128EEEEELb1ELb0ELb0EEEvNS_9BwdParamsE)
        /*0890*/ 	.word	0x000000fa


	//----- nvinfo : EIATTR_FRAME_SIZE
	.align		4
.L_365:
        /*0894*/ 	.byte	0x04, 0x11
        /*0896*/ 	.short	(.L_367 - .L_366)
	.align		4
.L_366:
        /*0898*/ 	.word	index@(_ZN10layer_norm31ln_parallel_residual_bwd_kernelINS_13Kernel_traitsIf13__nv_bfloat16S2_S2_fjLj768ELj1ELj4ELj1ELj16ENS_18Kernel_traits_baseILj768EfS2_S2_S2_fjLj128EEEEELb1ELb0ELb0EEEvNS_9BwdParamsE)
        /*089c*/ 	.word	0x00000000


	//----- nvinfo : EIATTR_REGCOUNT
	.align		4
.L_367:
        /*08a0*/ 	.byte	0x04, 0x2f
        /*08a2*/ 	.short	(.L_369 - .L_368)
	.align		4
.L_368:
        /*08a4*/ 	.word	index@(_ZN10layer_norm31ln_parallel_residual_bwd_kernelINS_13Kernel_traitsIf13__nv_bfloat16S2_S2_fjLj768ELj1ELj4ELj1ELj16ENS_18Kernel_traits_baseILj768EfS2_S2_S2_fjLj128EEEEELb0ELb1ELb1EEEvNS_9BwdParamsE)
        /*08a8*/ 	.word	0x000000cb


	//----- nvinfo : EIATTR_FRAME_SIZE
	.align		4
.L_369:
        /*08ac*/ 	.byte	0x04, 0x11
        /*08ae*/ 	.short	(.L_371 - .L_370)
	.align		4
.L_370:
        /*08b0*/ 	.word	index@(_ZN10layer_norm31ln_parallel_residual_bwd_kernelINS_13Kernel_traitsIf13__nv_bfloat16S2_S2_fjLj768ELj1ELj4ELj1ELj16ENS_18Kernel_traits_baseILj768EfS2_S2_S2_fjLj128EEEEELb0ELb1ELb1EEEvNS_9BwdParamsE)
        /*08b4*/ 	.word	0x00000000


	//----- nvinfo : EIATTR_REGCOUNT
	.align		4
.L_371:
        /*08b8*/ 	.byte	0x04, 0x2f
        /*08ba*/ 	.short	(.L_373 - .L_372)
	.align		4
.L_372:
        /*08bc*/ 	.word	index@(_ZN10layer_norm31ln_parallel_residual_bwd_kernelINS_13Kernel_traitsIf13__nv_bfloat16S2_S2_fjLj768ELj1ELj4ELj1ELj16ENS_18Kernel_traits_baseILj768EfS2_S2_S2_fjLj128EEEEELb0ELb1ELb0EEEvNS_9BwdParamsE)
        /*08c0*/ 	.word	0x000000b3


	//----- nvinfo : EIATTR_FRAME_SIZE
	.align		4
.L_373:
        /*08c4*/ 	.byte	0x04, 0x11
        /*08c6*/ 	.short	(.L_375 - .L_374)
	.align		4
.L_374:
        /*08c8*/ 	.word	index@(_ZN10layer_norm31ln_parallel_residual_bwd_kernelINS_13Kernel_traitsIf13__nv_bfloat16S2_S2_fjLj768ELj1ELj4ELj1ELj16ENS_18Kernel_traits_baseILj768EfS2_S2_S2_fjLj128EEEEELb0ELb1ELb0EEEvNS_9BwdParamsE)
        /*08cc*/ 	.word	0x00000000


	//----- nvinfo : EIATTR_REGCOUNT
	.align		4
.L_375:
        /*08d0*/ 	.byte	0x04, 0x2f
        /*08d2*/ 	.short	(.L_377 - .L_376)
	.align		4
.L_376:
        /*08d4*/ 	.word	index@(_ZN10layer_norm31ln_parallel_residual_bwd_kernelINS_13Kernel_traitsIf13__nv_bfloat16S2_S2_fjLj768ELj1ELj4ELj1ELj16ENS_18Kernel_traits_baseILj768EfS2_S2_S2_fjLj128EEEEELb0ELb0ELb1EEEvNS_9BwdParamsE)
        /*08d8*/ 	.word	0x000000ea


	//----- nvinfo : EIATTR_FRAME_SIZE
	.align		4
.L_377:
        /*08dc*/ 	.byte	0x04, 0x11
        /*08de*/ 	.short	(.L_379 - .L_378)
	.align		4
.L_378:
        /*08e0*/ 	.word	index@(_ZN10layer_norm31ln_parallel_residual_bwd_kernelINS_13Kernel_traitsIf13__nv_bfloat16S2_S2_fjLj768ELj1ELj4ELj1ELj16ENS_18Kernel_traits_baseILj768EfS2_S2_S2_fjLj128EEEEELb0ELb0ELb1EEEvNS_9BwdParamsE)
        /*08e4*/ 	.word	0x00000000


	//----- nvinfo : EIATTR_REGCOUNT
	.align		4
.L_379:
        /*08e8*/ 	.byte	0x04, 0x2f
        /*08ea*/ 	.short	(.L_381 - .L_380)
	.align		4
.L_380:
        /*08ec*/ 	.word	index@(_ZN10layer_norm31ln_parallel_residual_bwd_kernelINS_13Kernel_traitsIf13__nv_bfloat16S2_S2_fjLj768ELj1ELj4ELj1ELj16ENS_18Kernel_traits_baseILj768EfS2_S2_S2_fjLj128EEEEELb0ELb0ELb0EEEvNS_9BwdParamsE)
        /*08f0*/ 	.word	0x000000f8


	//----- nvinfo : EIATTR_FRAME_SIZE
	.align		4
.L_381:
        /*08f4*/ 	.byte	0x04, 0x11
        /*08f6*/ 	.short	(.L_383 - .L_382)
	.align		4
.L_382:
        /*08f8*/ 	.word	index@(_ZN10layer_norm31ln_parallel_residual_bwd_kernelINS_13Kernel_traitsIf13__nv_bfloat16S2_S2_fjLj768ELj1ELj4ELj1ELj16ENS_18Kernel_traits_baseILj768EfS2_S2_S2_fjLj128EEEEELb0ELb0ELb0EEEvNS_9BwdParamsE)
        /*08fc*/ 	.word	0x00000000


	//----- nvinfo : EIATTR_REGCOUNT
	.align		4
.L_383:
        /*0900*/ 	.byte	0x04, 0x2f
        /*0902*/ 	.short	(.L_385 - .L_384)
	.align		4
.L_384:
        /*0904*/ 	.word	index@(_ZN10layer_norm31ln_parallel_residual_bwd_kernelINS_13Kernel_traitsI6__halfS2_S2_S2_fjLj768ELj1ELj4ELj1ELj16ENS_18Kernel_traits_baseILj768ES2_S2_S2_S2_fjLj128EEEEELb1ELb1ELb1EEEvNS_9BwdParamsE)
        /*0908*/ 	.word	0x000000a8


	//----- nvinfo : EIATTR_FRAME_SIZE
	.align		4
.L_385:
        /*090c*/ 	.byte	0x04, 0x11
        /*090e*/ 	.short	(.L_387 - .L_386)
	.align		4
.L_386:
        /*0910*/ 	.word	index@(_ZN10layer_norm31ln_parallel_residual_bwd_kernelINS_13Kernel_traitsI6__halfS2_S2_S2_fjLj768ELj1ELj4ELj1ELj16ENS_18Kernel_traits_baseILj768ES2_S2_S2_S2_fjLj128EEEEELb1ELb1ELb1EEEvNS_9BwdParamsE)
        /*0914*/ 	.word	0x00000000


	//----- nvinfo : EIATTR_REGCOUNT
	.align		4
.L_387:
        /*0918*/ 	.byte	0x04, 0x2f
        /*091a*/ 	.short	(.L_389 - .L_388)
	.align		4
.L_388:
        /*091c*/ 	.word	index@(_ZN10layer_norm40ln_parallel_residual_bwd_finalize_kernelINS_22Kernel_traits_finalizeILj768E6__halfS2_S2_S2_fjLb0ELj1024ELj4ENS_18Kernel_traits_baseILj768ES2_S2_S2_S2_fjLj1024EEEEELb1EEEvNS_9BwdParamsE)
        /*0920*/ 	.word	0x00000020


	//----- nvinfo : EIATTR_FRAME_SIZE
	.align		4
.L_389:
        /*0924*/ 	.byte	0x04, 0x11
        /*0926*/ 	.short	(.L_391 - .L_390)
	.align		4
.L_390:
        /*0928*/ 	.word	index@(_ZN10layer_norm40ln_parallel_residual_bwd_finalize_kernelINS_22Kernel_traits_finalizeILj768E6__halfS2_S2_S2_fjLb0ELj1024ELj4ENS_18Kernel_traits_baseILj768ES2_S2_S2_S2_fjLj1024EEEEELb1EEEvNS_9BwdParamsE)
        /*092c*/ 	.word	0x00000000


	//----- nvinfo : EIATTR_REGCOUNT
	.align		4
.L_391:
        /*0930*/ 	.byte	0x04, 0x2f
        /*0932*/ 	.short	(.L_393 - .L_392)
	.align		4
.L_392:
        /*0934*/ 	.word	index@(_ZN10layer_norm22ln_bwd_finalize_kernelINS_22Kernel_traits_finalizeILj768E6__halfS2_S2_S2_fjLb0ELj1024ELj4ENS_18Kernel_traits_baseILj768ES2_S2_S2_S2_fjLj1024EEEEELb0ELb1EEEvNS_9BwdParamsE)
        /*0938*/ 	.word	0x00000020


	//----- nvinfo : EIATTR_FRAME_SIZE
	.align		4
.L_393:
        /*093c*/ 	.byte	0x04, 0x11
        /*093e*/ 	.short	(.L_395 - .L_394)
	.align		4
.L_394:
        /*0940*/ 	.word	index@(_ZN10layer_norm22ln_bwd_finalize_kernelINS_22Kernel_traits_finalizeILj768E6__halfS2_S2_S2_fjLb0ELj1024ELj4ENS_18Kernel_traits_baseILj768ES2_S2_S2_S2_fjLj1024EEEEELb0ELb1EEEvNS_9BwdParamsE)
        /*0944*/ 	.word	0x00000000


	//----- nvinfo : EIATTR_REGCOUNT
	.align		4
.L_395:
        /*0948*/ 	.byte	0x04, 0x2f
        /*094a*/ 	.short	(.L_397 - .L_396)
	.align		4
.L_396:
        /*094c*/ 	.word	index@(_ZN10layer_norm31ln_parallel_residual_bwd_kernelINS_13Kernel_traitsI6__halfS2_S2_S2_fjLj768ELj1ELj4ELj1ELj16ENS_18Kernel_traits_baseILj768ES2_S2_S2_S2_fjLj128EEEEELb1ELb1ELb0EEEvNS_9BwdParamsE)
        /*0950*/ 	.word	0x000000a7


	//----- nvinfo : EIATTR_FRAME_SIZE
	.align		4
.L_397:
        /*0954*/ 	.byte	0x04, 0x11
        /*0956*/ 	.short	(.L_399 - .L_398)
	.align		4
.L_398:
        /*0958*/ 	.word	index@(_ZN10layer_norm31ln_parallel_residual_bwd_kernelINS_13Kernel_traitsI6__halfS2_S2_S2_fjLj768ELj1ELj4ELj1ELj16ENS_18Kernel_traits_baseILj768ES2_S2_S2_S2_fjLj128EEEEELb1ELb1ELb0EEEvNS_9BwdParamsE)
        /*095c*/ 	.word	0x00000000


	//----- nvinfo : EIATTR_REGCOUNT
	.align		4
.L_399:
        /*0960*/ 	.byte	0x04, 0x2f
        /*0962*/ 	.short	(.L_401 - .L_400)
	.align		4
.L_400:
        /*0964*/ 	.word	index@(_ZN10layer_norm40ln_parallel_residual_bwd_finalize_kernelINS_22Kernel_traits_finalizeILj768E6__halfS2_S2_S2_fjLb0ELj1024ELj4ENS_18Kernel_traits_baseILj768ES2_S2_S2_S2_fjLj1024EEEEELb0EEEvNS_9BwdParamsE)
        /*0968*/ 	.word	0x00000020


	//----- nvinfo : EIATTR_FRAME_SIZE
	.align		4
.L_401:
        /*096c*/ 	.byte	0x04, 0x11
        /*096e*/ 	.short	(.L_403 - .L_402)
	.align		4
.L_402:
        /*0970*/ 	.word	index@(_ZN10layer_norm40ln_parallel_residual_bwd_finalize_kernelINS_22Kernel_traits_finalizeILj768E6__halfS2_S2_S2_fjLb0ELj1024ELj4ENS_18Kernel_traits_baseILj768ES2_S2_S2_S2_fjLj1024EEEEELb0EEEvNS_9BwdParamsE)
        /*0974*/ 	.word	0x00000000


	//----- nvinfo : EIATTR_REGCOUNT
	.align		4
.L_403:
        /*0978*/ 	.byte	0x04, 0x2f
        /*097a*/ 	.short	(.L_405 - .L_404)
	.align		4
.L_404:
        /*097c*/ 	.word	index@(_ZN10layer_norm22ln_bwd_finalize_kernelINS_22Kernel_traits_finalizeILj768E6__halfS2_S2_S2_fjLb0ELj1024ELj4ENS_18Kernel_traits_baseILj768ES2_S2_S2_S2_fjLj1024EEEEELb0ELb0EEEvNS_9BwdParamsE)
        /*0980*/ 	.word	0x0000003f


	//----- nvinfo : EIATTR_FRAME_SIZE
	.align		4
.L_405:
        /*0984*/ 	.byte	0x04, 0x11
        /*0986*/ 	.short	(.L_407 - .L_406)
	.align		4
.L_406:
        /*0988*/ 	.word	index@(_ZN10layer_norm22ln_bwd_finalize_kernelINS_22Kernel_traits_finalizeILj768E6__halfS2_S2_S2_fjLb0ELj1024ELj4ENS_18Kernel_traits_baseILj768ES2_S2_S2_S2_fjLj1024EEEEELb0ELb0EEEvNS_9BwdParamsE)
        /*098c*/ 	.word	0x00000000


	//----- nvinfo : EIATTR_REGCOUNT
	.align		4
.L_407:
        /*0990*/ 	.byte	0x04, 0x2f
        /*0992*/ 	.short	(.L_409 - .L_408)
	.align		4
.L_408:
        /*0994*/ 	.word	index@(_ZN10layer_norm31ln_parallel_residual_bwd_kernelINS_13Kernel_traitsI6__halfS2_S2_S2_fjLj768ELj1ELj4ELj1ELj16ENS_18Kernel_traits_baseILj768ES2_S2_S2_S2_fjLj128EEEEELb1ELb0ELb1EEEvNS_9BwdParamsE)
        /*0998*/ 	.word	0x000000f9


	//----- nvinfo : EIATTR_FRAME_SIZE
	.align		4
.L_409:
        /*099c*/ 	.byte	0x04, 0x11
        /*099e*/ 	.short	(.L_411 - .L_410)
	.align		4
.L_410:
        /*09a0*/ 	.word	index@(_ZN10layer_norm31ln_parallel_residual_bwd_kernelINS_13Kernel_traitsI6__halfS2_S2_S2_fjLj768ELj1ELj4ELj1ELj16ENS_18Kernel_traits_baseILj768ES2_S2_S2_S2_fjLj128EEEEELb1ELb0ELb1EEEvNS_9BwdParamsE)
        /*09a4*/ 	.word	0x00000000


	//----- nvinfo : EIATTR_REGCOUNT
	.align		4
.L_411:
        /*09a8*/ 	.byte	0x04, 0x2f
        /*09aa*/ 	.short	(.L_413 - .L_412)
	.align		4
.L_412:
        /*09ac*/ 	.word	index@(_ZN10layer_norm31ln_parallel_residual_bwd_kernelINS_13Kernel_traitsI6__halfS2_S2_S2_fjLj768ELj1ELj4ELj1ELj16ENS_18Kernel_traits_baseILj768ES2_S2_S2_S2_fjLj128EEEEELb1ELb0ELb0EEEvNS_9BwdParamsE)
        /*09b0*/ 	.word	0x000000ef


	//----- nvinfo : EIATTR_FRAME_SIZE
	.align		4
.L_413:
        /*09b4*/ 	.byte	0x04, 0x11
        /*09b6*/ 	.short	(.L_415 - .L_414)
	.align		4
.L_414:
        /*09b8*/ 	.word	index@(_ZN10layer_norm31ln_parallel_residual_bwd_kernelINS_13Kernel_traitsI6__halfS2_S2_S2_fjLj768ELj1ELj4ELj1ELj16ENS_18Kernel_traits_baseILj768ES2_S2_S2_S2_fjLj128EEEEELb1ELb0ELb0EEEvNS_9BwdParamsE)
        /*09bc*/ 	.word	0x00000000


	//----- nvinfo : EIATTR_REGCOUNT
	.align		4
.L_415:
        /*09c0*/ 	.byte	0x04, 0x2f
        /*09c2*/ 	.short	(.L_417 - .L_416)
	.align		4
.L_416:
        /*09c4*/ 	.word	index@(_ZN10layer_norm31ln_parallel_residual_bwd_kernelINS_13Kernel_traitsI6__halfS2_S2_S2_fjLj768ELj1ELj4ELj1ELj16ENS_18Kernel_traits_baseILj768ES2_S2_S2_S2_fjLj128EEEEELb0ELb1ELb1EEEvNS_9BwdParamsE)
        /*09c8*/ 	.word	0x000000c1


	//----- nvinfo : EIATTR_FRAME_SIZE
	.align		4
.L_417:
        /*09cc*/ 	.byte	0x04, 0x11
        /*09ce*/ 	.short	(.L_419 - .L_418)
	.align		4
.L_418:
        /*09d0*/ 	.word	index@(_ZN10layer_norm31ln_parallel_residual_bwd_kernelINS_13Kernel_traitsI6__halfS2_S2_S2_fjLj768ELj1ELj4ELj1ELj16ENS_18Kernel_traits_baseILj768ES2_S2_S2_S2_fjLj128EEEEELb0ELb1ELb1EEEvNS_9BwdParamsE)
        /*09d4*/ 	.word	0x00000000


	//----- nvinfo : EIATTR_REGCOUNT
	.align		4
.L_419:
        /*09d8*/ 	.byte	0x04, 0x2f
        /*09da*/ 	.short	(.L_421 - .L_420)
	.align		4
.L_420:
        /*09dc*/ 	.word	index@(_ZN10layer_norm31ln_parallel_residual_bwd_kernelINS_13Kernel_traitsI6__halfS2_S2_S2_fjLj768ELj1ELj4ELj1ELj16ENS_18Kernel_traits_baseILj768ES2_S2_S2_S2_fjLj128EEEEELb0ELb1ELb0EEEvNS_9BwdParamsE)
        /*09e0*/ 	.word	0x000000a0


	//----- nvinfo : EIATTR_FRAME_SIZE
	.align		4
.L_421:
        /*09e4*/ 	.byte	0x04, 0x11
        /*09e6*/ 	.short	(.L_423 - .L_422)
	.align		4
.L_422:
        /*09e8*/ 	.word	index@(_ZN10layer_norm31ln_parallel_residual_bwd_kernelINS_13Kernel_traitsI6__halfS2_S2_S2_fjLj768ELj1ELj4ELj1ELj16ENS_18Kernel_traits_baseILj768ES2_S2_S2_S2_fjLj128EEEEELb0ELb1ELb0EEEvNS_9BwdParamsE)
        /*09ec*/ 	.word	0x00000000


	//----- nvinfo : EIATTR_REGCOUNT
	.align		4
.L_423:
        /*09f0*/ 	.byte	0x04, 0x2f
        /*09f2*/ 	.short	(.L_425 - .L_424)
	.align		4
.L_424:
        /*09f4*/ 	.word	index@(_ZN10layer_norm31ln_parallel_residual_bwd_kernelINS_13Kernel_traitsI6__halfS2_S2_S2_fjLj768ELj1ELj4ELj1ELj16ENS_18Kernel_traits_baseILj768ES2_S2_S2_S2_fjLj128EEEEELb0ELb0ELb1EEEvNS_9BwdParamsE)
        /*09f8*/ 	.word	0x000000f0


	//----- nvinfo : EIATTR_FRAME_SIZE
	.align		4
.L_425:
        /*09fc*/ 	.byte	0x04, 0x11
        /*09fe*/ 	.short	(.L_427 - .L_426)
	.align		4
.L_426:
        /*0a00*/ 	.word	index@(_ZN10layer_norm31ln_parallel_residual_bwd_kernelINS_13Kernel_traitsI6__halfS2_S2_S2_fjLj768ELj1ELj4ELj1ELj16ENS_18Kernel_traits_baseILj768ES2_S2_S2_S2_fjLj128EEEEELb0ELb0ELb1EEEvNS_9BwdParamsE)
        /*0a04*/ 	.word	0x00000000


	//----- nvinfo : EIATTR_REGCOUNT
	.align		4
.L_427:
        /*0a08*/ 	.byte	0x04, 0x2f
        /*0a0a*/ 	.short	(.L_429 - .L_428)
	.align		4
.L_428:
        /*0a0c*/ 	.word	index@(_ZN10layer_norm31ln_parallel_residual_bwd_kernelINS_13Kernel_traitsI6__halfS2_S2_S2_fjLj768ELj1ELj4ELj1ELj16ENS_18Kernel_traits_baseILj768ES2_S2_S2_S2_fjLj128EEEEELb0ELb0ELb0EEEvNS_9BwdParamsE)
        /*0a10*/ 	.word	0x000000e2


	//----- nvinfo : EIATTR_FRAME_SIZE
	.align		4
.L_429:
        /*0a14*/ 	.byte	0x04, 0x11
        /*0a16*/ 	.short	(.L_431 - .L_430)
	.align		4
.L_430:
        /*0a18*/ 	.word	index@(_ZN10layer_norm31ln_parallel_residual_bwd_kernelINS_13Kernel_traitsI6__halfS2_S2_S2_fjLj768ELj1ELj4ELj1ELj16ENS_18Kernel_traits_baseILj768ES2_S2_S2_S2_fjLj128EEEEELb0ELb0ELb0EEEvNS_9BwdParamsE)
        /*0a1c*/ 	.word	0x00000000


	//----- nvinfo : EIATTR_REGCOUNT
	.align		4
.L_431:
        /*0a20*/ 	.byte	0x04, 0x2f
        /*0a22*/ 	.short	(.L_433 - .L_432)
	.align		4
.L_432:
        /*0a24*/ 	.word	index@(_ZN10layer_norm31ln_parallel_residual_bwd_kernelINS_13Kernel_traitsI13__nv_bfloat16S2_S2_S2_fjLj768ELj1ELj4ELj1ELj16ENS_18Kernel_traits_baseILj768ES2_S2_S2_S2_fjLj128EEEEELb1ELb1ELb1EEEvNS_9BwdParamsE)
        /*0a28*/ 	.word	0x000000c4


	//----- nvinfo : EIATTR_FRAME_SIZE
	.align		4
.L_433:
        /*0a2c*/ 	.byte	0x04, 0x11
        /*0a2e*/ 	.short	(.L_435 - .L_434)
	.align		4
.L_434:
        /*0a30*/ 	.word	index@(_ZN10layer_norm31ln_parallel_residual_bwd_kernelINS_13Kernel_traitsI13__nv_bfloat16S2_S2_S2_fjLj768ELj1ELj4ELj1ELj16ENS_18Kernel_traits_baseILj768ES2_S2_S2_S2_fjLj128EEEEELb1ELb1ELb1EEEvNS_9BwdParamsE)
        /*0a34*/ 	.word	0x00000000


	//----- nvinfo : EIATTR_REGCOUNT
	.align		4
.L_435:
        /*0a38*/ 	.byte	0x04, 0x2f
        /*0a3a*/ 	.short	(.L_437 - .L_436)
	.align		4
.L_436:
        /*0a3c*/ 	.word	index@(_ZN10layer_norm40ln_parallel_residual_bwd_finalize_kernelINS_22Kernel_traits_finalizeILj768E13__nv_bfloat16S2_S2_S2_fjLb0ELj1024ELj4ENS_18Kernel_traits_baseILj768ES2_S2_S2_S2_fjLj1024EEEEELb1EEEvNS_9BwdParamsE)
        /*0a40*/ 	.word	0x00000020


	//----- nvinfo : EIATTR_FRAME_SIZE
	.align		4
.L_437:
        /*0a44*/ 	.byte	0x04, 0x11
        /*0a46*/ 	.short	(.L_439 - .L_438)
	.align		4
.L_438:
        /*0a48*/ 	.word	index@(_ZN10layer_norm40ln_parallel_residual_bwd_finalize_kernelINS_22Kernel_traits_finalizeILj768E13__nv_bfloat16S2_S2_S2_fjLb0ELj1024ELj4ENS_18Kernel_traits_baseILj768ES2_S2_S2_S2_fjLj1024EEEEELb1EEEvNS_9BwdParamsE)
        /*0a4c*/ 	.word	0x00000000


	//----- nvinfo : EIATTR_REGCOUNT
	.align		4
.L_439:
        /*0a50*/ 	.byte	0x04, 0x2f
        /*0a52*/ 	.short	(.L_441 - .L_440)
	.align		4
.L_440:
        /*0a54*/ 	.word	index@(_ZN10layer_norm22ln_bwd_finalize_kernelINS_22Kernel_traits_finalizeILj768E13__nv_bfloat16S2_S2_S2_fjLb0ELj1024ELj4ENS_18Kernel_traits_baseILj768ES2_S2_S2_S2_fjLj1024EEEEELb0ELb1EEEvNS_9BwdParamsE)
        /*0a58*/ 	.word	0x00000020


	//----- nvinfo : EIATTR_FRAME_SIZE
	.align		4
.L_441:
        /*0a5c*/ 	.byte	0x04, 0x11
        /*0a5e*/ 	.short	(.L_443 - .L_442)
	.align		4
.L_442:
        /*0a60*/ 	.word	index@(_ZN10layer_norm22ln_bwd_finalize_kernelINS_22Kernel_traits_finalizeILj768E13__nv_bfloat16S2_S2_S2_fjLb0ELj1024ELj4ENS_18Kernel_traits_baseILj768ES2_S2_S2_S2_fjLj1024EEEEELb0ELb1EEEvNS_9BwdParamsE)
        /*0a64*/ 	.word	0x00000000


	//----- nvinfo : EIATTR_REGCOUNT
	.align		4
.L_443:
        /*0a68*/ 	.byte	0x04, 0x2f
        /*0a6a*/ 	.short	(.L_445 - .L_444)
	.align		4
.L_444:
        /*0a6c*/ 	.word	index@(_ZN10layer_norm31ln_parallel_residual_bwd_kernelINS_13Kernel_traitsI13__nv_bfloat16S2_S2_S2_fjLj768ELj1ELj4ELj1ELj16ENS_18Kernel_traits_baseILj768ES2_S2_S2_S2_fjLj128EEEEELb1ELb1ELb0EEEvNS_9BwdParamsE)
        /*0a70*/ 	.word	0x000000b9


	//----- nvinfo : EIATTR_FRAME_SIZE
	.align		4
.L_445:
        /*0a74*/ 	.byte	0x04, 0x11
        /*0a76*/ 	.short	(.L_447 - .L_446)
	.align		4
.L_446:
        /*0a78*/ 	.word	index@(_ZN10layer_norm31ln_parallel_residual_bwd_kernelINS_13Kernel_traitsI13__nv_bfloat16S2_S2_S2_fjLj768ELj1ELj4ELj1ELj16ENS_18Kernel_traits_baseILj768ES2_S2_S2_S2_fjLj128EEEEELb1ELb1ELb0EEEvNS_9BwdParamsE)
        /*0a7c*/ 	.word	0x00000000


	//----- nvinfo : EIATTR_REGCOUNT
	.align		4
.L_447:
        /*0a80*/ 	.byte	0x04, 0x2f
        /*0a82*/ 	.short	(.L_449 - .L_448)
	.align		4
.L_448:
        /*0a84*/ 	.word	index@(_ZN10layer_norm40ln_parallel_residual_bwd_finalize_kernelINS_22Kernel_traits_finalizeILj768E13__nv_bfloat16S2_S2_S2_fjLb0ELj1024ELj4ENS_18Kernel_traits_baseILj768ES2_S2_S2_S2_fjLj1024EEEEELb0EEEvNS_9BwdParamsE)
        /*0a88*/ 	.word	0x00000020


	//----- nvinfo : EIATTR_FRAME_SIZE
	.align		4
.L_449:
        /*0a8c*/ 	.byte	0x04, 0x11
        /*0a8e*/ 	.short	(.L_451 - .L_450)
	.align		4
.L_450:
        /*0a90*/ 	.word	index@(_ZN10layer_norm40ln_parallel_residual_bwd_finalize_kernelINS_22Kernel_traits_finalizeILj768E13__nv_bfloat16S2_S2_S2_fjLb0ELj1024ELj4ENS_18Kernel_traits_baseILj768ES2_S2_S2_S2_fjLj1024EEEEELb0EEEvNS_9BwdParamsE)
        /*0a94*/ 	.word	0x00000000


	//----- nvinfo : EIATTR_REGCOUNT
	.align		4
.L_451:
        /*0a98*/ 	.byte	0x04, 0x2f
        /*0a9a*/ 	.short	(.L_453 - .L_452)
	.align		4
.L_452:
        /*0a9c*/ 	.word	index@(_ZN10layer_norm22ln_bwd_finalize_kernelINS_22Kernel_traits_finalizeILj768E13__nv_bfloat16S2_S2_S2_fjLb0ELj1024ELj4ENS_18Kernel_traits_baseILj768ES2_S2_S2_S2_fjLj1024EEEEELb0ELb0EEEvNS_9BwdParamsE)
        /*0aa0*/ 	.word	0x0000003f


	//----- nvinfo : EIATTR_FRAME_SIZE
	.align		4
.L_453:
        /*0aa4*/ 	.byte	0x04, 0x11
        /*0aa6*/ 	.short	(.L_455 - .L_454)
	.align		4
.L_454:
        /*0aa8*/ 	.word	index@(_ZN10layer_norm22ln_bwd_finalize_kernelINS_22Kernel_traits_finalizeILj768E13__nv_bfloat16S2_S2_S2_fjLb0ELj1024ELj4ENS_18Kernel_traits_baseILj768ES2_S2_S2_S2_fjLj1024EEEEELb0ELb0EEEvNS_9BwdParamsE)
        /*0aac*/ 	.word	0x00000000


	//----- nvinfo : EIATTR_REGCOUNT
	.align		4
.L_455:
        /*0ab0*/ 	.byte	0x04, 0x2f
        /*0ab2*/ 	.short	(.L_457 - .L_456)
	.align		4
.L_456:
        /*0ab4*/ 	.word	index@(_ZN10layer_norm31ln_parallel_residual_bwd_kernelINS_13Kernel_traitsI13__nv_bfloat16S2_S2_S2_fjLj768ELj1ELj4ELj1ELj16ENS_18Kernel_traits_baseILj768ES2_S2_S2_S2_fjLj128EEEEELb1ELb0ELb1EEEvNS_9BwdParamsE)
        /*0ab8*/ 	.word	0x000000f9


	//----- nvinfo : EIATTR_FRAME_SIZE
	.align		4
.L_457:
        /*0abc*/ 	.byte	0x04, 0x11
        /*0abe*/ 	.short	(.L_459 - .L_458)
	.align		4
.L_458:
        /*0ac0*/ 	.word	index@(_ZN10layer_norm31ln_parallel_residual_bwd_kernelINS_13Kernel_traitsI13__nv_bfloat16S2_S2_S2_fjLj768ELj1ELj4ELj1ELj16ENS_18Kernel_traits_baseILj768ES2_S2_S2_S2_fjLj128EEEEELb1ELb0ELb1EEEvNS_9BwdParamsE)
        /*0ac4*/ 	.word	0x00000000


	//----- nvinfo : EIATTR_REGCOUNT
	.align		4
.L_459:
        /*0ac8*/ 	.byte	0x04, 0x2f
        /*0aca*/ 	.short	(.L_461 - .L_460)
	.align		4
.L_460:
        /*0acc*/ 	.word	index@(_ZN10layer_norm31ln_parallel_residual_bwd_kernelINS_13Kernel_traitsI13__nv_bfloat16S2_S2_S2_fjLj768ELj1ELj4ELj1ELj16ENS_18Kernel_traits_baseILj768ES2_S2_S2_S2_fjLj128EEEEELb1ELb0ELb0EEEvNS_9BwdParamsE)
        /*0ad0*/ 	.word	0x000000fb


	//----- nvinfo : EIATTR_FRAME_SIZE
	.align		4
.L_461:
        /*0ad4*/ 	.byte	0x04, 0x11
        /*0ad6*/ 	.short	(.L_463 - .L_462)
	.align		4
.L_462:
        /*0ad8*/ 	.word	index@(_ZN10layer_norm31ln_parallel_residual_bwd_kernelINS_13Kernel_traitsI13__nv_bfloat16S2_S2_S2_fjLj768ELj1ELj4ELj1ELj16ENS_18Kernel_traits_baseILj768ES2_S2_S2_S2_fjLj128EEEEELb1ELb0ELb0EEEvNS_9BwdParamsE)
        /*0adc*/ 	.word	0x00000000


	//----- nvinfo : EIATTR_REGCOUNT
	.align		4
.L_463:
        /*0ae0*/ 	.byte	0x04, 0x2f
        /*0ae2*/ 	.short	(.L_465 - .L_464)
	.align		4
.L_464:
        /*0ae4*/ 	.word	index@(_ZN10layer_norm31ln_parallel_residual_bwd_kernelINS_13Kernel_traitsI13__nv_bfloat16S2_S2_S2_fjLj768ELj1ELj4ELj1ELj16ENS_18Kernel_traits_baseILj768ES2_S2_S2_S2_fjLj128EEEEELb0ELb1ELb1EEEvNS_9BwdParamsE)
        /*0ae8*/ 	.word	0x000000d1


	//----- nvinfo : EIATTR_FRAME_SIZE
	.align		4
.L_465:
        /*0aec*/ 	.byte	0x04, 0x11
        /*0aee*/ 	.short	(.L_467 - .L_466)
	.align		4
.L_466:
        /*0af0*/ 	.word	index@(_ZN10layer_norm31ln_parallel_residual_bwd_kernelINS_13Kernel_traitsI13__nv_bfloat16S2_S2_S2_fjLj768ELj1ELj4ELj1ELj16ENS_18Kernel_traits_baseILj768ES2_S2_S2_S2_fjLj128EEEEELb0ELb1ELb1EEEvNS_9BwdParamsE)
        /*0af4*/ 	.word	0x00000000


	//----- nvinfo : EIATTR_REGCOUNT
	.align		4
.L_467:
        /*0af8*/ 	.byte	0x04, 0x2f
        /*0afa*/ 	.short	(.L_469 - .L_468)
	.align		4
.L_468:
        /*0afc*/ 	.word	index@(_ZN10layer_norm31ln_parallel_residual_bwd_kernelINS_13Kernel_traitsI13__nv_bfloat16S2_S2_S2_fjLj768ELj1ELj4ELj1ELj16ENS_18Kernel_traits_baseILj768ES2_S2_S2_S2_fjLj128EEEEELb0ELb1ELb0EEEvNS_9BwdParamsE)
        /*0b00*/ 	.word	0x000000b7


	//----- nvinfo : EIATTR_FRAME_SIZE
	.align		4
.L_469:
        /*0b04*/ 	.byte	0x04, 0x11
        /*0b06*/ 	.short	(.L_471 - .L_470)
	.align		4
.L_470:
        /*0b08*/ 	.word	index@(_ZN10layer_norm31ln_parallel_residual_bwd_kernelINS_13Kernel_traitsI13__nv_bfloat16S2_S2_S2_fjLj768ELj1ELj4ELj1ELj16ENS_18Kernel_traits_baseILj768ES2_S2_S2_S2_fjLj128EEEEELb0ELb1ELb0EEEvNS_9BwdParamsE)
        /*0b0c*/ 	.word	0x00000000


	//----- nvinfo : EIATTR_REGCOUNT
	.align		4
.L_471:
        /*0b10*/ 	.byte	0x04, 0x2f
        /*0b12*/ 	.short	(.L_473 - .L_472)
	.align		4
.L_472:
        /*0b14*/ 	.word	index@(_ZN10layer_norm31ln_parallel_residual_bwd_kernelINS_13Kernel_traitsI13__nv_bfloat16S2_S2_S2_fjLj768ELj1ELj4ELj1ELj16ENS_18Kernel_traits_baseILj768ES2_S2_S2_S2_fjLj128EEEEELb0ELb0ELb1EEEvNS_9BwdParamsE)
        /*0b18*/ 	.word	0x000000ec


	//----- nvinfo : EIATTR_FRAME_SIZE
	.align		4
.L_473:
        /*0b1c*/ 	.byte	0x04, 0x11
        /*0b1e*/ 	.short	(.L_475 - .L_474)
	.align		4
.L_474:
        /*0b20*/ 	.word	index@(_ZN10layer_norm31ln_parallel_residual_bwd_kernelINS_13Kernel_traitsI13__nv_bfloat16S2_S2_S2_fjLj768ELj1ELj4ELj1ELj16ENS_18Kernel_traits_baseILj768ES2_S2_S2_S2_fjLj128EEEEELb0ELb0ELb1EEEvNS_9BwdParamsE)
        /*0b24*/ 	.word	0x00000000


	//----- nvinfo : EIATTR_REGCOUNT
	.align		4
.L_475:
        /*0b28*/ 	.byte	0x04, 0x2f
        /*0b2a*/ 	.short	(.L_477 - .L_476)
	.align		4
.L_476:
        /*0b2c*/ 	.word	index@(_ZN10layer_norm31ln_parallel_residual_bwd_kernelINS_13Kernel_traitsI13__nv_bfloat16S2_S2_S2_fjLj768ELj1ELj4ELj1ELj16ENS_18Kernel_traits_baseILj768ES2_S2_S2_S2_fjLj128EEEEELb0ELb0ELb0EEEvNS_9BwdParamsE)
        /*0b30*/ 	.word	0x000000fa


	//----- nvinfo : EIATTR_FRAME_SIZE
	.align		4
.L_477:
        /*0b34*/ 	.byte	0x04, 0x11
        /*0b36*/ 	.short	(.L_479 - .L_478)
	.align		4
.L_478:
        /*0b38*/ 	.word	index@(_ZN10layer_norm31ln_parallel_residual_bwd_kernelINS_13Kernel_traitsI13__nv_bfloat16S2_S2_S2_fjLj768ELj1ELj4ELj1ELj16ENS_18Kernel_traits_baseILj768ES2_S2_S2_S2_fjLj128EEEEELb0ELb0ELb0EEEvNS_9BwdParamsE)
        /*0b3c*/ 	.word	0x00000000


	//----- nvinfo : EIATTR_MIN_STACK_SIZE
	.align		4
.L_479:
        /*0b40*/ 	.byte	0x04, 0x12
        /*0b42*/ 	.short	(.L_481 - .L_480)
	.align		4
.L_480:
        /*0b44*/ 	.word	index@(_ZN10layer_norm31ln_parallel_residual_bwd_kernelINS_13Kernel_traitsI13__nv_bfloat16S2_S2_S2_fjLj768ELj1ELj4ELj1ELj16ENS_18Kernel_traits_baseILj768ES2_S2_S2_S2_fjLj128EEEEELb0ELb0ELb0EEEvNS_9BwdParamsE)
        /*0b48*/ 	.word	0x00000000


	//----- nvinfo : EIATTR_MIN_STACK_SIZE
	.align		4
.L_481:
        /*0b4c*/ 	.byte	0x04, 0x12
        /*0b4e*/ 	.short	(.L_483 - .L_482)
	.align		4
.L_482:
        /*0b50*/ 	.word	index@(_ZN10layer_norm31ln_parallel_residual_bwd_kernelINS_13Kernel_traitsI13__nv_bfloat16S2_S2_S2_fjLj768ELj1ELj4ELj1ELj16ENS_18Kernel_traits_baseILj768ES2_S2_S2_S2_fjLj128EEEEELb0ELb0ELb1EEEvNS_9BwdParamsE)
        /*0b54*/ 	.word	0x00000000


	//----- nvinfo : EIATTR_MIN_STACK_SIZE
	.align		4
.L_483:
        /*0b58*/ 	.byte	0x04, 0x12
        /*0b5a*/ 	.short	(.L_485 - .L_484)
	.align		4
.L_484:
        /*0b5c*/ 	.word	index@(_ZN10layer_norm31ln_parallel_residual_bwd_kernelINS_13Kernel_traitsI13__nv_bfloat16S2_S2_S2_fjLj768ELj1ELj4ELj1ELj16ENS_18Kernel_traits_baseILj768ES2_S2_S2_S2_fjLj128EEEEELb0ELb1ELb0EEEvNS_9BwdParamsE)
        /*0b60*/ 	.word	0x00000000


	//----- nvinfo : EIATTR_MIN_STACK_SIZE
	.align		4
.L_485:
        /*0b64*/ 	.byte	0x04, 0x12
        /*0b66*/ 	.short	(.L_487 - .L_486)
	.align		4
.L_486:
        /*0b68*/ 	.word	index@(_ZN10layer_norm31ln_parallel_residual_bwd_kernelINS_13Kernel_traitsI13__nv_bfloat16S2_S2_S2_fjLj768ELj1ELj4ELj1ELj16ENS_18Kernel_traits_baseILj768ES2_S2_S2_S2_fjLj128EEEEELb0ELb1ELb1EEEvNS_9BwdParamsE)
        /*0b6c*/ 	.word	0x00000000


	//----- nvinfo : EIATTR_MIN_STACK_SIZE
	.align		4
.L_487:
        /*0b70*/ 	.byte	0x04, 0x12
        /*0b72*/ 	.short	(.L_489 - .L_488)
	.align		4
.L_488:
        /*0b74*/ 	.word	index@(_ZN10layer_norm31ln_parallel_residual_bwd_kernelINS_13Kernel_traitsI13__nv_bfloat16S2_S2_S2_fjLj768ELj1ELj4ELj1ELj16ENS_18Kernel_traits_baseILj768ES2_S2_S2_S2_fjLj128EEEEELb1ELb0ELb0EEEvNS_9BwdParamsE)
        /*0b78*/ 	.word	0x00000000


	//----- nvinfo : EIATTR_MIN_STACK_SIZE
	.align		4
.L_489:
        /*0b7c*/ 	.byte	0x04, 0x12
        /*0b7e*/ 	.short	(.L_491 - .L_490)
	.align		4
.L_490:
        /*0b80*/ 	.word	index@(_ZN10layer_norm31ln_parallel_residual_bwd_kernelINS_13Kernel_traitsI13__nv_bfloat16S2_S2_S2_fjLj768ELj1ELj4ELj1ELj16ENS_18Kernel_traits_baseILj768ES2_S2_S2_S2_fjLj128EEEEELb1ELb0ELb1EEEvNS_9BwdParamsE)
        /*0b84*/ 	.word	0x00000000


	//----- nvinfo : EIATTR_MIN_STACK_SIZE
	.align		4
.L_491:
        /*0b88*/ 	.byte	0x04, 0x12
        /*0b8a*/ 	.short	(.L_493 - .L_492)
	.align		4
.L_492:
        /*0b8c*/ 	.word	index@(_ZN10layer_norm22ln_bwd_finalize_kernelINS_22Kernel_traits_finalizeILj768E13__nv_bfloat16S2_S2_S2_fjLb0ELj1024ELj4ENS_18Kernel_traits_baseILj768ES2_S2_S2_S2_fjLj1024EEEEELb0ELb0EEEvNS_9BwdParamsE)
        /*0b90*/ 	.word	0x00000000


	//----- nvinfo : EIATTR_MIN_STACK_SIZE
	.align		4
.L_493:
        /*0b94*/ 	.byte	0x04, 0x12
        /*0b96*/ 	.short	(.L_495 - .L_494)
	.align		4
.L_494:
        /*0b98*/ 	.word	index@(_ZN10layer_norm40ln_parallel_residual_bwd_finalize_kernelINS_22Kernel_traits_finalizeILj768E13__nv_bfloat16S2_S2_S2_fjLb0ELj1024ELj4ENS_18Kernel_traits_baseILj768ES2_S2_S2_S2_fjLj1024EEEEELb0EEEvNS_9BwdParamsE)
        /*0b9c*/ 	.word	0x00000000


	//----- nvinfo : EIATTR_MIN_STACK_SIZE
	.align		4
.L_495:
        /*0ba0*/ 	.byte	0x04, 0x12
        /*0ba2*/ 	.short	(.L_497 - .L_496)
	.align		4
.L_496:
        /*0ba4*/ 	.word	index@(_ZN10layer_norm31ln_parallel_residual_bwd_kernelINS_13Kernel_traitsI13__nv_bfloat16S2_S2_S2_fjLj768ELj1ELj4ELj1ELj16ENS_18Kernel_traits_baseILj768ES2_S2_S2_S2_fjLj128EEEEELb1ELb1ELb0EEEvNS_9BwdParamsE)
        /*0ba8*/ 	.word	0x00000000


	//----- nvinfo : EIATTR_MIN_STACK_SIZE
	.align		4
.L_497:
        /*0bac*/ 	.byte	0x04, 0x12
        /*0bae*/ 	.short	(.L_499 - .L_498)
	.align		4
.L_498:
        /*0bb0*/ 	.word	index@(_ZN10layer_norm22ln_bwd_finalize_kernelINS_22Kernel_traits_finalizeILj768E13__nv_bfloat16S2_S2_S2_fjLb0ELj1024ELj4ENS_18Kernel_traits_baseILj768ES2_S2_S2_S2_fjLj1024EEEEELb0ELb1EEEvNS_9BwdParamsE)
        /*0bb4*/ 	.word	0x00000000


	//----- nvinfo : EIATTR_MIN_STACK_SIZE
	.align		4
.L_499:
        /*0bb8*/ 	.byte	0x04, 0x12
        /*0bba*/ 	.short	(.L_501 - .L_500)
	.align		4
.L_500:
        /*0bbc*/ 	.word	index@(_ZN10layer_norm40ln_parallel_residual_bwd_finalize_kernelINS_22Kernel_traits_finalizeILj768E13__nv_bfloat16S2_S2_S2_fjLb0ELj1024ELj4ENS_18Kernel_traits_baseILj768ES2_S2_S2_S2_fjLj1024EEEEELb1EEEvNS_9BwdParamsE)
        /*0bc0*/ 	.word	0x00000000


	//----- nvinfo : EIATTR_MIN_STACK_SIZE
	.align		4
.L_501:
        /*0bc4*/ 	.byte	0x04, 0x12
        /*0bc6*/ 	.short	(.L_503 - .L_502)
	.align		4
.L_502:
        /*0bc8*/ 	.word	index@(_ZN10layer_norm31ln_parallel_residual_bwd_kernelINS_13Kernel_traitsI13__nv_bfloat16S2_S2_S2_fjLj768ELj1ELj4ELj1ELj16ENS_18Kernel_traits_baseILj768ES2_S2_S2_S2_fjLj128EEEEELb1ELb1ELb1EEEvNS_9BwdParamsE)
        /*0bcc*/ 	.word	0x00000000


	//----- nvinfo : EIATTR_MIN_STACK_SIZE
	.align		4
.L_503:
        /*0bd0*/ 	.byte	0x04, 0x12
        /*0bd2*/ 	.short	(.L_505 - .L_504)
	.align		4
.L_504:
        /*0bd4*/ 	.word	index@(_ZN10layer_norm31ln_parallel_residual_bwd_kernelINS_13Kernel_traitsI6__halfS2_S2_S2_fjLj768ELj1ELj4ELj1ELj16ENS_18Kernel_traits_baseILj768ES2_S2_S2_S2_fjLj128EEEEELb0ELb0ELb0EEEvNS_9BwdParamsE)
        /*0bd8*/ 	.word	0x00000000


	//----- nvinfo : EIATTR_MIN_STACK_SIZE
	.align		4
.L_505:
        /*0bdc*/ 	.byte	0x04, 0x12
        /*0bde*/ 	.short	(.L_507 - .L_506)
	.align		4
.L_506:
        /*0be0*/ 	.word	index@(_ZN10layer_norm31ln_parallel_residual_bwd_kernelINS_13Kernel_traitsI6__halfS2_S2_S2_fjLj768ELj1ELj4ELj1ELj16ENS_18Kernel_traits_baseILj768ES2_S2_S2_S2_fjLj128EEEEELb0ELb0ELb1EEEvNS_9BwdParamsE)
        /*0be4*/ 	.word	0x00000000


	//----- nvinfo : EIATTR_MIN_STACK_SIZE
	.align		4
.L_507:
        /*0be8*/ 	.byte	0x04, 0x12
        /*0bea*/ 	.short	(.L_509 - .L_508)
	.align		4
.L_508:
        /*0bec*/ 	.word	index@(_ZN10layer_norm31ln_parallel_residual_bwd_kernelINS_13Kernel_traitsI6__halfS2_S2_S2_fjLj768ELj1ELj4ELj1ELj16ENS_18Kernel_traits_baseILj768ES2_S2_S2_S2_fjLj128EEEEELb0ELb1ELb0EEEvNS_9BwdParamsE)
        /*0bf0*/ 	.word	0x00000000


	//----- nvinfo : EIATTR_MIN_STACK_SIZE
	.align		4
.L_509:
        /*0bf4*/ 	.byte	0x04, 0x12
        /*0bf6*/ 	.short	(.L_511 - .L_510)
	.align		4
.L_510:
        /*0bf8*/ 	.word	index@(_ZN10layer_norm31ln_parallel_residual_bwd_kernelINS_13Kernel_traitsI6__halfS2_S2_S2_fjLj768ELj1ELj4ELj1ELj16ENS_18Kernel_traits_baseILj768ES2_S2_S2_S2_fjLj128EEEEELb0ELb1ELb1EEEvNS_9BwdParamsE)
        /*0bfc*/ 	.word	0x00000000


	//----- nvinfo : EIATTR_MIN_STACK_SIZE
	.align		4
.L_511:
        /*0c00*/ 	.byte	0x04, 0x12
        /*0c02*/ 	.short	(.L_513 - .L_512)
	.align		4
.L_512:
        /*0c04*/ 	.word	index@(_ZN10layer_norm31ln_parallel_residual_bwd_kernelINS_13Kernel_traitsI6__halfS2_S2_S2_fjLj768ELj1ELj4ELj1ELj16ENS_18Kernel_traits_baseILj768ES2_S2_S2_S2_fjLj128EEEEELb1ELb0ELb0EEEvNS_9BwdParamsE)
        /*0c08*/ 	.word	0x00000000


	//----- nvinfo : EIATTR_MIN_STACK_SIZE
	.align		4
.L_513:
        /*0c0c*/ 	.byte	0x04, 0x12
        /*0c0e*/ 	.short	(.L_515 - .L_514)
	.align		4
.L_514:
        /*0c10*/ 	.word	index@(_ZN10layer_norm31ln_parallel_residual_bwd_kernelINS_13Kernel_traitsI6__halfS2_S2_S2_fjLj768ELj1ELj4ELj1ELj16ENS_18Kernel_traits_baseILj768ES2_S2_S2_S2_fjLj128EEEEELb1ELb0ELb1EEEvNS_9BwdParamsE)
        /*0c14*/ 	.word	0x00000000


	//----- nvinfo : EIATTR_MIN_STACK_SIZE
	.align		4
.L_515:
        /*0c18*/ 	.byte	0x04, 0x12
        /*0c1a*/ 	.short	(.L_517 - .L_516)
	.align		4
.L_516:
        /*0c1c*/ 	.word	index@(_ZN10layer_norm22ln_bwd_finalize_kernelINS_22Kernel_traits_finalizeILj768E6__halfS2_S2_S2_fjLb0ELj1024ELj4ENS_18Kernel_traits_baseILj768ES2_S2_S2_S2_fjLj1024EEEEELb0ELb0EEEvNS_9BwdParamsE)
        /*0c20*/ 	.word	0x00000000


	//----- nvinfo : EIATTR_MIN_STACK_SIZE
	.align		4
.L_517:
        /*0c24*/ 	.byte	0x04, 0x12
        /*0c26*/ 	.short	(.L_519 - .L_518)
	.align		4
.L_518:
        /*0c28*/ 	.word	index@(_ZN10layer_norm40ln_parallel_residual_bwd_finalize_kernelINS_22Kernel_traits_finalizeILj768E6__halfS2_S2_S2_fjLb0ELj1024ELj4ENS_18Kernel_traits_baseILj768ES2_S2_S2_S2_fjLj1024EEEEELb0EEEvNS_9BwdParamsE)
        /*0c2c*/ 	.word	0x00000000


	//----- nvinfo : EIATTR_MIN_STACK_SIZE
	.align		4
.L_519:
        /*0c30*/ 	.byte	0x04, 0x12
        /*0c32*/ 	.short	(.L_521 - .L_520)
	.align		4
.L_520:
        /*0c34*/ 	.word	index@(_ZN10layer_norm31ln_parallel_residual_bwd_kernelINS_13Kernel_traitsI6__halfS2_S2_S2_fjLj768ELj1ELj4ELj1ELj16ENS_18Kernel_traits_baseILj768ES2_S2_S2_S2_fjLj128EEEEELb1ELb1ELb0EEEvNS_9BwdParamsE)
        /*0c38*/ 	.word	0x00000000


	//----- nvinfo : EIATTR_MIN_STACK_SIZE
	.align		4
.L_521:
        /*0c3c*/ 	.byte	0x04, 0x12
        /*0c3e*/ 	.short	(.L_523 - .L_522)
	.align		4
.L_522:
        /*0c40*/ 	.word	index@(_ZN10layer_norm22ln_bwd_finalize_kernelINS_22Kernel_traits_finalizeILj768E6__halfS2_S2_S2_fjLb0ELj1024ELj4ENS_18Kernel_traits_baseILj768ES2_S2_S2_S2_fjLj1024EEEEELb0ELb1EEEvNS_9BwdParamsE)
        /*0c44*/ 	.word	0x00000000


	//----- nvinfo : EIATTR_MIN_STACK_SIZE
	.align		4
.L_523:
        /*0c48*/ 	.byte	0x04, 0x12
        /*0c4a*/ 	.short	(.L_525 - .L_524)
	.align		4
.L_524:
        /*0c4c*/ 	.word	index@(_ZN10layer_norm40ln_parallel_residual_bwd_finalize_kernelINS_22Kernel_traits_finalizeILj768E6__halfS2_S2_S2_fjLb0ELj1024ELj4ENS_18Kernel_traits_baseILj768ES2_S2_S2_S2_fjLj1024EEEEELb1EEEvNS_9BwdParamsE)
        /*0c50*/ 	.word	0x00000000


	//----- nvinfo : EIATTR_MIN_STACK_SIZE
	.align		4
.L_525:
        /*0c54*/ 	.byte	0x04, 0x12
        /*0c56*/ 	.short	(.L_527 - .L_526)
	.align		4
.L_526:
        /*0c58*/ 	.word	index@(_ZN10layer_norm31ln_parallel_residual_bwd_kernelINS_13Kernel_traitsI6__halfS2_S2_S2_fjLj768ELj1ELj4ELj1ELj16ENS_18Kernel_traits_baseILj768ES2_S2_S2_S2_fjLj128EEEEELb1ELb1ELb1EEEvNS_9BwdParamsE)
        /*0c5c*/ 	.word	0x00000000


	//----- nvinfo : EIATTR_MIN_STACK_SIZE
	.align		4
.L_527:
        /*0c60*/ 	.byte	0x04, 0x12
        /*0c62*/ 	.short	(.L_529 - .L_528)
	.align		4
.L_528:
        /*0c64*/ 	.word	index@(_ZN10layer_norm31ln_parallel_residual_bwd_kernelINS_13Kernel_traitsIf13__nv_bfloat16S2_S2_fjLj768ELj1ELj4ELj1ELj16ENS_18Kernel_traits_baseILj768EfS2_S2_S2_fjLj128EEEEELb0ELb0ELb0EEEvNS_9BwdParamsE)
        /*0c68*/ 	.word	0x00000000


	//----- nvinfo : EIATTR_MIN_STACK_SIZE
	.align		4
.L_529:
        /*0c6c*/ 	.byte	0x04, 0x12
        /*0c6e*/ 	.short	(.L_531 - .L_530)
	.align		4
.L_530:
        /*0c70*/ 	.word	index@(_ZN10layer_norm31ln_parallel_residual_bwd_kernelINS_13Kernel_traitsIf13__nv_bfloat16S2_S2_fjLj768ELj1ELj4ELj1ELj16ENS_18Kernel_traits_baseILj768EfS2_S2_S2_fjLj128EEEEELb0ELb0ELb1EEEvNS_9BwdParamsE)
        /*0c74*/ 	.word	0x00000000


	//----- nvinfo : EIATTR_MIN_STACK_SIZE
	.align		4
.L_531:
        /*0c78*/ 	.byte	0x04, 0x12
        /*0c7a*/ 	.short	(.L_533 - .L_532)
	.align		4
.L_532:
        /*0c7c*/ 	.word	index@(_ZN10layer_norm31ln_parallel_residual_bwd_kernelINS_13Kernel_traitsIf13__nv_bfloat16S2_S2_fjLj768ELj1ELj4ELj1ELj16ENS_18Kernel_traits_baseILj768EfS2_S2_S2_fjLj128EEEEELb0ELb1ELb0EEEvNS_9BwdParamsE)
        /*0c80*/ 	.word	0x00000000


	//----- nvinfo : EIATTR_MIN_STACK_SIZE
	.align		4
.L_533:
        /*0c84*/ 	.byte	0x04, 0x12
        /*0c86*/ 	.short	(.L_535 - .L_534)
	.align		4
.L_534:
        /*0c88*/ 	.word	index@(_ZN10layer_norm31ln_parallel_residual_bwd_kernelINS_13Kernel_traitsIf13__nv_bfloat16S2_S2_fjLj768ELj1ELj4ELj1ELj16ENS_18Kernel_traits_baseILj768EfS2_S2_S2_fjLj128EEEEELb0ELb1ELb1EEEvNS_9BwdParamsE)
        /*0c8c*/ 	.word	0x00000000


	//----- nvinfo : EIATTR_MIN_STACK_SIZE
	.align		4
.L_535:
        /*0c90*/ 	.byte	0x04, 0x12
        /*0c92*/ 	.short	(.L_537 - .L_536)
	.align		4
.L_536:
        /*0c94*/ 	.word	index@(_ZN10layer_norm31ln_parallel_residual_bwd_kernelINS_13Kernel_traitsIf13__nv_bfloat16S2_S2_fjLj768ELj1ELj4ELj1ELj16ENS_18Kernel_traits_baseILj768EfS2_S2_S2_fjLj128EEEEELb1ELb0ELb0EEEvNS_9BwdParamsE)
        /*0c98*/ 	.word	0x00000000


	//----- nvinfo : EIATTR_MIN_STACK_SIZE
	.align		4
.L_537:
        /*0c9c*/ 	.byte	0x04, 0x12
        /*0c9e*/ 	.short	(.L_539 - .L_538)
	.align		4
.L_538:
        /*0ca0*/ 	.word	index@(_ZN10layer_norm31ln_parallel_residual_bwd_kernelINS_13Kernel_traitsIf13__nv_bfloat16S2_S2_fjLj768ELj1ELj4ELj1ELj16ENS_18Kernel_traits_baseILj768EfS2_S2_S2_fjLj128EEEEELb1ELb0ELb1EEEvNS_9BwdParamsE)
        /*0ca4*/ 	.word	0x00000000


	//----- nvinfo : EIATTR_MIN_STACK_SIZE
	.align		4
.L_539:
        /*0ca8*/ 	.byte	0x04, 0x12
        /*0caa*/ 	.short	(.L_541 - .L_540)
	.align		4
.L_540:
        /*0cac*/ 	.word	index@(_ZN10layer_norm22ln_bwd_finalize_kernelINS_22Kernel_traits_finalizeILj768Ef13__nv_bfloat16S2_S2_fjLb0ELj1024ELj4ENS_18Kernel_traits_baseILj768EfS2_S2_S2_fjLj1024EEEEELb0ELb0EEEvNS_9BwdParamsE)
        /*0cb0*/ 	.word	0x00000000


	//----- nvinfo : EIATTR_MIN_STACK_SIZE
	.align		4
.L_541:
        /*0cb4*/ 	.byte	0x04, 0x12
        /*0cb6*/ 	.short	(.L_543 - .L_542)
	.align		4
.L_542:
        /*0cb8*/ 	.word	index@(_ZN10layer_norm40ln_parallel_residual_bwd_finalize_kernelINS_22Kernel_traits_finalizeILj768Ef13__nv_bfloat16S2_S2_fjLb0ELj1024ELj4ENS_18Kernel_traits_baseILj768EfS2_S2_S2_fjLj1024EEEEELb0EEEvNS_9BwdParamsE)
        /*0cbc*/ 	.word	0x00000000


	//----- nvinfo : EIATTR_MIN_STACK_SIZE
	.align		4
.L_543:
        /*0cc0*/ 	.byte	0x04, 0x12
        /*0cc2*/ 	.short	(.L_545 - .L_544)
	.align		4
.L_544:
        /*0cc4*/ 	.word	index@(_ZN10layer_norm31ln_parallel_residual_bwd_kernelINS_13Kernel_traitsIf13__nv_bfloat16S2_S2_fjLj768ELj1ELj4ELj1ELj16ENS_18Kernel_traits_baseILj768EfS2_S2_S2_fjLj128EEEEELb1ELb1ELb0EEEvNS_9BwdParamsE)
        /*0cc8*/ 	.word	0x00000000


	//----- nvinfo : EIATTR_MIN_STACK_SIZE
	.align		4
.L_545:
        /*0ccc*/ 	.byte	0x04, 0x12
        /*0cce*/ 	.short	(.L_547 - .L_546)
	.align		4
.L_546:
        /*0cd0*/ 	.word	index@(_ZN10layer_norm22ln_bwd_finalize_kernelINS_22Kernel_traits_finalizeILj768Ef13__nv_bfloat16S2_S2_fjLb0ELj1024ELj4ENS_18Kernel_traits_baseILj768EfS2_S2_S2_fjLj1024EEEEELb0ELb1EEEvNS_9BwdParamsE)
        /*0cd4*/ 	.word	0x00000000


	//----- nvinfo : EIATTR_MIN_STACK_SIZE
	.align		4
.L_547:
        /*0cd8*/ 	.byte	0x04, 0x12
        /*0cda*/ 	.short	(.L_549 - .L_548)
	.align		4
.L_548:
        /*0cdc*/ 	.word	index@(_ZN10layer_norm40ln_parallel_residual_bwd_finalize_kernelINS_22Kernel_traits_finalizeILj768Ef13__nv_bfloat16S2_S2_fjLb0ELj1024ELj4ENS_18Kernel_traits_baseILj768EfS2_S2_S2_fjLj1024EEEEELb1EEEvNS_9BwdParamsE)
        /*0ce0*/ 	.word	0x00000000


	//----- nvinfo : EIATTR_MIN_STACK_SIZE
	.align		4
.L_549:
        /*0ce4*/ 	.byte	0x04, 0x12
        /*0ce6*/ 	.short	(.L_551 - .L_550)
	.align		4
.L_550:
        /*0ce8*/ 	.word	index@(_ZN10layer_norm31ln_parallel_residual_bwd_kernelINS_13Kernel_traitsIf13__nv_bfloat16S2_S2_fjLj768ELj1ELj4ELj1ELj16ENS_18Kernel_traits_baseILj768EfS2_S2_S2_fjLj128EEEEELb1ELb1ELb1EEEvNS_9BwdParamsE)
        /*0cec*/ 	.word	0x00000000


	//----- nvinfo : EIATTR_MIN_STACK_SIZE
	.align		4
.L_551:
        /*0cf0*/ 	.byte	0x04, 0x12
        /*0cf2*/ 	.short	(.L_553 - .L_552)
	.align		4
.L_552:
        /*0cf4*/ 	.word	index@(_ZN10layer_norm31ln_parallel_residual_bwd_kernelINS_13Kernel_traitsI13__nv_bfloat16S2_fS2_fjLj768ELj1ELj4ELj1ELj16ENS_18Kernel_traits_baseILj768ES2_S2_fS2_fjLj128EEEEELb0ELb0ELb0EEEvNS_9BwdParamsE)
        /*0cf8*/ 	.word	0x00000008


	//----- nvinfo : EIATTR_MIN_STACK_SIZE
	.align		4
.L_553:
        /*0cfc*/ 	.byte	0x04, 0x12
        /*0cfe*/ 	.short	(.L_555 - .L_554)
	.align		4
.L_554:
        /*0d00*/ 	.word	index@(_ZN10layer_norm31ln_parallel_residual_bwd_kernelINS_13Kernel_traitsI13__nv_bfloat16S2_fS2_fjLj768ELj1ELj4ELj1ELj16ENS_18Kernel_traits_baseILj768ES2_S2_fS2_fjLj128EEEEELb0ELb0ELb1EEEvNS_9BwdParamsE)
        /*0d04*/ 	.word	0x00000000


	//----- nvinfo : EIATTR_MIN_STACK_SIZE
	.align		4
.L_555:
        /*0d08*/ 	.byte	0x04, 0x12
        /*0d0a*/ 	.short	(.L_557 - .L_556)
	.align		4
.L_556:
        /*0d0c*/ 	.word	index@(_ZN10layer_norm31ln_parallel_residual_bwd_kernelINS_13Kernel_traitsI13__nv_bfloat16S2_fS2_fjLj768ELj1ELj4ELj1ELj16ENS_18Kernel_traits_baseILj768ES2_S2_fS2_fjLj128EEEEELb0ELb1ELb0EEEvNS_9BwdParamsE)
        /*0d10*/ 	.word	0x00000000


	//----- nvinfo : EIATTR_MIN_STACK_SIZE
	.align		4
.L_557:
        /*0d14*/ 	.byte	0x04, 0x12
        /*0d16*/ 	.short	(.L_559 - .L_558)
	.align		4
.L_558:
        /*0d18*/ 	.word	index@(_ZN10layer_norm31ln_parallel_residual_bwd_kernelINS_13Kernel_traitsI13__nv_bfloat16S2_fS2_fjLj768ELj1ELj4ELj1ELj16ENS_18Kernel_traits_baseILj768ES2_S2_fS2_fjLj128EEEEELb0ELb1ELb1EEEvNS_9BwdParamsE)
        /*0d1c*/ 	.word	0x00000000


	//----- nvinfo : EIATTR_MIN_STACK_SIZE
	.align		4
.L_559:
        /*0d20*/ 	.byte	0x04, 0x12
        /*0d22*/ 	.short	(.L_561 - .L_560)
	.align		4
.L_560:
        /*0d24*/ 	.word	index@(_ZN10layer_norm31ln_parallel_residual_bwd_kernelINS_13Kernel_traitsI13__nv_bfloat16S2_fS2_fjLj768ELj1ELj4ELj1ELj16ENS_18Kernel_traits_baseILj768ES2_S2_fS2_fjLj128EEEEELb1ELb0ELb0EEEvNS_9BwdParamsE)
        /*0d28*/ 	.word	0x00000008


	//----- nvinfo : EIATTR_MIN_STACK_SIZE
	.align		4
.L_561:
        /*0d2c*/ 	.byte	0x04, 0x12
        /*0d2e*/ 	.short	(.L_563 - .L_562)
	.align		4
.L_562:
        /*0d30*/ 	.word	index@(_ZN10layer_norm31ln_parallel_residual_bwd_kernelINS_13Kernel_traitsI13__nv_bfloat16S2_fS2_fjLj768ELj1ELj4ELj1ELj16ENS_18Kernel_traits_baseILj768ES2_S2_fS2_fjLj128EEEEELb1ELb0ELb1EEEvNS_9BwdParamsE)
        /*0d34*/ 	.word	0x00000018


	//----- nvinfo : EIATTR_MIN_STACK_SIZE
	.align		4
.L_563:
        /*0d38*/ 	.byte	0x04, 0x12
        /*0d3a*/ 	.short	(.L_565 - .L_564)
	.align		4
.L_564:
        /*0d3c*/ 	.word	index@(_ZN10layer_norm22ln_bwd_finalize_kernelINS_22Kernel_traits_finalizeILj768E13__nv_bfloat16S2_fS2_fjLb0ELj1024ELj4ENS_18Kernel_traits_baseILj768ES2_S2_fS2_fjLj1024EEEEELb0ELb0EEEvNS_9BwdParamsE)
        /*0d40*/ 	.word	0x00000000


	//----- nvinfo : EIATTR_MIN_STACK_SIZE
	.align		4
.L_565:
        /*0d44*/ 	.byte	0x04, 0x12
        /*0d46*/ 	.short	(.L_567 - .L_566)
	.align		4
.L_566:
        /*0d48*/ 	.word	index@(_ZN10layer_norm40ln_parallel_residual_bwd_finalize_kernelINS_22Kernel_traits_finalizeILj768E13__nv_bfloat16S2_fS2_fjLb0ELj1024ELj4ENS_18Kernel_traits_baseILj768ES2_S2_fS2_fjLj1024EEEEELb0EEEvNS_9BwdParamsE)
        /*0d4c*/ 	.word	0x00000000


	//----- nvinfo : EIATTR_MIN_STACK_SIZE
	.align		4
.L_567:
        /*0d50*/ 	.byte	0x04, 0x12
        /*0d52*/ 	.short	(.L_569 - .L_568)
	.align		4
.L_568:
        /*0d54*/ 	.word	index@(_ZN10layer_norm31ln_parallel_residual_bwd_kernelINS_13Kernel_traitsI13__nv_bfloat16S2_fS2_fjLj768ELj1ELj4ELj1ELj16ENS_18Kernel_traits_baseILj768ES2_S2_fS2_fjLj128EEEEELb1ELb1ELb0EEEvNS_9BwdParamsE)
        /*0d58*/ 	.word	0x00000000


	//----- nvinfo : EIATTR_MIN_STACK_SIZE
	.align		4
.L_569:
        /*0d5c*/ 	.byte	0x04, 0x12
        /*0d5e*/ 	.short	(.L_571 - .L_570)
	.align		4
.L_570:
        /*0d60*/ 	.word	index@(_ZN10layer_norm22ln_bwd_finalize_kernelINS_22Kernel_traits_finalizeILj768E13__nv_bfloat16S2_fS2_fjLb0ELj1024ELj4ENS_18Kernel_traits_baseILj768ES2_S2_fS2_fjLj1024EEEEELb0ELb1EEEvNS_9BwdParamsE)
        /*0d64*/ 	.word	0x00000000


	//----- nvinfo : EIATTR_MIN_STACK_SIZE
	.align		4
.L_571:
        /*0d68*/ 	.byte	0x04, 0x12
        /*0d6a*/ 	.short	(.L_573 - .L_572)
	.align		4
.L_572:
        /*0d6c*/ 	.word	index@(_ZN10layer_norm40ln_parallel_residual_bwd_finalize_kernelINS_22Kernel_traits_finalizeILj768E13__nv_bfloat16S2_fS2_fjLb0ELj1024ELj4ENS_18Kernel_traits_baseILj768ES2_S2_fS2_fjLj1024EEEEELb1EEEvNS_9BwdParamsE)
        /*0d70*/ 	.word	0x00000000


	//----- nvinfo : EIATTR_MIN_STACK_SIZE
	.align		4
.L_573:
        /*0d74*/ 	.byte	0x04, 0x12
        /*0d76*/ 	.short	(.L_575 - .L_574)
	.align		4
.L_574:
        /*0d78*/ 	.word	index@(_ZN10layer_norm31ln_parallel_residual_bwd_kernelINS_13Kernel_traitsI13__nv_bfloat16S2_fS2_fjLj768ELj1ELj4ELj1ELj16ENS_18Kernel_traits_baseILj768ES2_S2_fS2_fjLj128EEEEELb1ELb1ELb1EEEvNS_9BwdParamsE)
        /*0d7c*/ 	.word	0x00000000


	//----- nvinfo : EIATTR_MIN_STACK_SIZE
	.align		4
.L_575:
        /*0d80*/ 	.byte	0x04, 0x12
        /*0d82*/ 	.short	(.L_577 - .L_576)
	.align		4
.L_576:
        /*0d84*/ 	.word	index@(_ZN10layer_norm31ln_parallel_residual_bwd_kernelINS_13Kernel_traitsIf13__nv_bfloat16fS2_fjLj768ELj1ELj4ELj1ELj16ENS_18Kernel_traits_baseILj768EfS2_fS2_fjLj128EEEEELb0ELb0ELb0EEEvNS_9BwdParamsE)
        /*0d88*/ 	.word	0x00000008


	//----- nvinfo : EIATTR_MIN_STACK_SIZE
	.align		4
.L_577:
        /*0d8c*/ 	.byte	0x04, 0x12
        /*0d8e*/ 	.short	(.L_579 - .L_578)
	.align		4
.L_578:
        /*0d90*/ 	.word	index@(_ZN10layer_norm31ln_parallel_residual_bwd_kernelINS_13Kernel_traitsIf13__nv_bfloat16fS2_fjLj768ELj1ELj4ELj1ELj16ENS_18Kernel_traits_baseILj768EfS2_fS2_fjLj128EEEEELb0ELb0ELb1EEEvNS_9BwdParamsE)
        /*0d94*/ 	.word	0x00000000


	//----- nvinfo : EIATTR_MIN_STACK_SIZE
	.align		4
.L_579:
        /*0d98*/ 	.byte	0x04, 0x12
        /*0d9a*/ 	.short	(.L_581 - .L_580)
	.align		4
.L_580:
        /*0d9c*/ 	.word	index@(_ZN10layer_norm31ln_parallel_residual_bwd_kernelINS_13Kernel_traitsIf13__nv_bfloat16fS2_fjLj768ELj1ELj4ELj1ELj16ENS_18Kernel_traits_baseILj768EfS2_fS2_fjLj128EEEEELb0ELb1ELb0EEEvNS_9BwdParamsE)
        /*0da0*/ 	.word	0x00000000


	//----- nvinfo : EIATTR_MIN_STACK_SIZE
	.align		4
.L_581:
        /*0da4*/ 	.byte	0x04, 0x12
        /*0da6*/ 	.short	(.L_583 - .L_582)
	.align		4
.L_582:
        /*0da8*/ 	.word	index@(_ZN10layer_norm31ln_parallel_residual_bwd_kernelINS_13Kernel_traitsIf13__nv_bfloat16fS2_fjLj768ELj1ELj4ELj1ELj16ENS_18Kernel_traits_baseILj768EfS2_fS2_fjLj128EEEEELb0ELb1ELb1EEEvNS_9BwdParamsE)
        /*0dac*/ 	.word	0x00000000


	//----- nvinfo : EIATTR_MIN_STACK_SIZE
	.align		4
.L_583:
        /*0db0*/ 	.byte	0x04, 0x12
        /*0db2*/ 	.short	(.L_585 - .L_584)
	.align		4
.L_584:
        /*0db4*/ 	.word	index@(_ZN10layer_norm31ln_parallel_residual_bwd_kernelINS_13Kernel_traitsIf13__nv_bfloat16fS2_fjLj768ELj1ELj4ELj1ELj16ENS_18Kernel_traits_baseILj768EfS2_fS2_fjLj128EEEEELb1ELb0ELb0EEEvNS_9BwdParamsE)
        /*0db8*/ 	.word	0x00000038


	//----- nvinfo : EIATTR_MIN_STACK_SIZE
	.align		4
.L_585:
        /*0dbc*/ 	.byte	0x04, 0x12
        /*0dbe*/ 	.short	(.L_587 - .L_586)
	.align		4
.L_586:
        /*0dc0*/ 	.word	index@(_ZN10layer_norm31ln_parallel_residual_bwd_kernelINS_13Kernel_traitsIf13__nv_bfloat16fS2_fjLj768ELj1ELj4ELj1ELj16ENS_18Kernel_traits_baseILj768EfS2_fS2_fjLj128EEEEELb1ELb0ELb1EEEvNS_9BwdParamsE)
        /*0dc4*/ 	.word	0x00000018


	//----- nvinfo : EIATTR_MIN_STACK_SIZE
	.align		4
.L_587:
        /*0dc8*/ 	.byte	0x04, 0x12
        /*0dca*/ 	.short	(.L_589 - .L_588)
	.align		4
.L_588:
        /*0dcc*/ 	.word	index@(_ZN10layer_norm22ln_bwd_finalize_kernelINS_22Kernel_traits_finalizeILj768Ef13__nv_bfloat16fS2_fjLb0ELj1024ELj4ENS_18Kernel_traits_baseILj768EfS2_fS2_fjLj1024EEEEELb0ELb0EEEvNS_9BwdParamsE)
        /*0dd0*/ 	.word	0x00000000


	//----- nvinfo : EIATTR_MIN_STACK_SIZE
	.align		4
.L_589:
        /*0dd4*/ 	.byte	0x04, 0x12
        /*0dd6*/ 	.short	(.L_591 - .L_590)
	.align		4
.L_590:
        /*0dd8*/ 	.word	index@(_ZN10layer_norm40ln_parallel_residual_bwd_finalize_kernelINS_22Kernel_traits_finalizeILj768Ef13__nv_bfloat16fS2_fjLb0ELj1024ELj4ENS_18Kernel_traits_baseILj768EfS2_fS2_fjLj1024EEEEELb0EEEvNS_9BwdParamsE)
        /*0ddc*/ 	.word	0x00000000


	//----- nvinfo : EIATTR_MIN_STACK_SIZE
	.align		4
.L_591:
        /*0de0*/ 	.byte	0x04, 0x12
        /*0de2*/ 	.short	(.L_593 - .L_592)
	.align		4
.L_592:
        /*0de4*/ 	.word	index@(_ZN10layer_norm31ln_parallel_residual_bwd_kernelINS_13Kernel_traitsIf13__nv_bfloat16fS2_fjLj768ELj1ELj4ELj1ELj16ENS_18Kernel_traits_baseILj768EfS2_fS2_fjLj128EEEEELb1ELb1ELb0EEEvNS_9BwdParamsE)
        /*0de8*/ 	.word	0x00000000


	//----- nvinfo : EIATTR_MIN_STACK_SIZE
	.align		4
.L_593:
        /*0dec*/ 	.byte	0x04, 0x12
        /*0dee*/ 	.short	(.L_595 - .L_594)
	.align		4
.L_594:
        /*0df0*/ 	.word	index@(_ZN10layer_norm22ln_bwd_finalize_kernelINS_22Kernel_traits_finalizeILj768Ef13__nv_bfloat16fS2_fjLb0ELj1024ELj4ENS_18Kernel_traits_baseILj768EfS2_fS2_fjLj1024EEEEELb0ELb1EEEvNS_9BwdParamsE)
        /*0df4*/ 	.word	0x00000000


	//----- nvinfo : EIATTR_MIN_STACK_SIZE
	.align		4
.L_595:
        /*0df8*/ 	.byte	0x04, 0x12
        /*0dfa*/ 	.short	(.L_597 - .L_596)
	.align		4
.L_596:
        /*0dfc*/ 	.word	index@(_ZN10layer_norm40ln_parallel_residual_bwd_finalize_kernelINS_22Kernel_traits_finalizeILj768Ef13__nv_bfloat16fS2_fjLb0ELj1024ELj4ENS_18Kernel_traits_baseILj768EfS2_fS2_fjLj1024EEEEELb1EEEvNS_9BwdParamsE)
        /*0e00*/ 	.word	0x00000000


	//----- nvinfo : EIATTR_MIN_STACK_SIZE
	.align		4
.L_597:
        /*0e04*/ 	.byte	0x04, 0x12
        /*0e06*/ 	.short	(.L_599 - .L_598)
	.align		4
.L_598:
        /*0e08*/ 	.word	index@(_ZN10layer_norm31ln_parallel_residual_bwd_kernelINS_13Kernel_traitsIf13__nv_bfloat16fS2_fjLj768ELj1ELj4ELj1ELj16ENS_18Kernel_traits_baseILj768EfS2_fS2_fjLj128EEEEELb1ELb1ELb1EEEvNS_9BwdParamsE)
        /*0e0c*/ 	.word	0x00000000


	//----- nvinfo : EIATTR_MIN_STACK_SIZE
	.align		4
.L_599:
        /*0e10*/ 	.byte	0x04, 0x12
        /*0e12*/ 	.short	(.L_601 - .L_600)
	.align		4
.L_600:
        /*0e14*/ 	.word	index@(_ZN10layer_norm31ln_parallel_residual_bwd_kernelINS_13Kernel_traitsIf6__halfS2_S2_fjLj768ELj1ELj4ELj1ELj16ENS_18Kernel_traits_baseILj768EfS2_S2_S2_fjLj128EEEEELb0ELb0ELb0EEEvNS_9BwdParamsE)
        /*0e18*/ 	.word	0x00000000


	//----- nvinfo : EIATTR_MIN_STACK_SIZE
	.align		4
.L_601:
        /*0e1c*/ 	.byte	0x04, 0x12
        /*0e1e*/ 	.short	(.L_603 - .L_602)
	.align		4
.L_602:
        /*0e20*/ 	.word	index@(_ZN10layer_norm31ln_parallel_residual_bwd_kernelINS_13Kernel_traitsIf6__halfS2_S2_fjLj768ELj1ELj4ELj1ELj16ENS_18Kernel_traits_baseILj768EfS2_S2_S2_fjLj128EEEEELb0ELb0ELb1EEEvNS_9BwdParamsE)
        /*0e24*/ 	.word	0x00000000


	//----- nvinfo : EIATTR_MIN_STACK_SIZE
	.align		4
.L_603:
        /*0e28*/ 	.byte	0x04, 0x12
        /*0e2a*/ 	.short	(.L_605 - .L_604)
	.align		4
.L_604:
        /*0e2c*/ 	.word	index@(_ZN10layer_norm31ln_parallel_residual_bwd_kernelINS_13Kernel_traitsIf6__halfS2_S2_fjLj768ELj1ELj4ELj1ELj16ENS_18Kernel_traits_baseILj768EfS2_S2_S2_fjLj128EEEEELb0ELb1ELb0EEEvNS_9BwdParamsE)
        /*0e30*/ 	.word	0x00000000


	//----- nvinfo : EIATTR_MIN_STACK_SIZE
	.align		4
.L_605:
        /*0e34*/ 	.byte	0x04, 0x12
        /*0e36*/ 	.short	(.L_607 - .L_606)
	.align		4
.L_606:
        /*0e38*/ 	.word	index@(_ZN10layer_norm31ln_parallel_residual_bwd_kernelINS_13Kernel_traitsIf6__halfS2_S2_fjLj768ELj1ELj4ELj1ELj16ENS_18Kernel_traits_baseILj768EfS2_S2_S2_fjLj128EEEEELb0ELb1ELb1EEEvNS_9BwdParamsE)
        /*0e3c*/ 	.word	0x00000000


	//----- nvinfo : EIATTR_MIN_STACK_SIZE
	.align		4
.L_607:
        /*0e40*/ 	.byte	0x04, 0x12
        /*0e42*/ 	.short	(.L_609 - .L_608)
	.align		4
.L_608:
        /*0e44*/ 	.word	index@(_ZN10layer_norm31ln_parallel_residual_bwd_kernelINS_13Kernel_traitsIf6__halfS2_S2_fjLj768ELj1ELj4ELj1ELj16ENS_18Kernel_traits_baseILj768EfS2_S2_S2_fjLj128EEEEELb1ELb0ELb0EEEvNS_9BwdParamsE)
        /*0e48*/ 	.word	0x00000000


	//----- nvinfo : EIATTR_MIN_STACK_SIZE
	.align		4
.L_609:
        /*0e4c*/ 	.byte	0x04, 0x12
        /*0e4e*/ 	.short	(.L_611 - .L_610)
	.align		4
.L_610:
        /*0e50*/ 	.word	index@(_ZN10layer_norm31ln_parallel_residual_bwd_kernelINS_13Kernel_traitsIf6__halfS2_S2_fjLj768ELj1ELj4ELj1ELj16ENS_18Kernel_traits_baseILj768EfS2_S2_S2_fjLj128EEEEELb1ELb0ELb1EEEvNS_9BwdParamsE)
        /*0e54*/ 	.word	0x00000000


	//----- nvinfo : EIATTR_MIN_STACK_SIZE
	.align		4
.L_611:
        /*0e58*/ 	.byte	0x04, 0x12
        /*0e5a*/ 	.short	(.L_613 - .L_612)
	.align		4
.L_612:
        /*0e5c*/ 	.word	index@(_ZN10layer_norm22ln_bwd_finalize_kernelINS_22Kernel_traits_finalizeILj768Ef6__halfS2_S2_fjLb0ELj1024ELj4ENS_18Kernel_traits_baseILj768EfS2_S2_S2_fjLj1024EEEEELb0ELb0EEEvNS_9BwdParamsE)
        /*0e60*/ 	.word	0x00000000


	//----- nvinfo : EIATTR_MIN_STACK_SIZE
	.align		4
.L_613:
        /*0e64*/ 	.byte	0x04, 0x12
        /*0e66*/ 	.short	(.L_615 - .L_614)
	.align		4
.L_614:
        /*0e68*/ 	.word	index@(_ZN10layer_norm40ln_parallel_residual_bwd_finalize_kernelINS_22Kernel_traits_finalizeILj768Ef6__halfS2_S2_fjLb0ELj1024ELj4ENS_18Kernel_traits_baseILj768EfS2_S2_S2_fjLj1024EEEEELb0EEEvNS_9BwdParamsE)
        /*0e6c*/ 	.word	0x00000000


	//----- nvinfo : EIATTR_MIN_STACK_SIZE
	.align		4
.L_615:
        /*0e70*/ 	.byte	0x04, 0x12
        /*0e72*/ 	.short	(.L_617 - .L_616)
	.align		4
.L_616:
        /*0e74*/ 	.word	index@(_ZN10layer_norm31ln_parallel_residual_bwd_kernelINS_13Kernel_traitsIf6__halfS2_S2_fjLj768ELj1ELj4ELj1ELj16ENS_18Kernel_traits_baseILj768EfS2_S2_S2_fjLj128EEEEELb1ELb1ELb0EEEvNS_9BwdParamsE)
        /*0e78*/ 	.word	0x00000000


	//----- nvinfo : EIATTR_MIN_STACK_SIZE
	.align		4
.L_617:
        /*0e7c*/ 	.byte	0x04, 0x12
        /*0e7e*/ 	.short	(.L_619 - .L_618)
	.align		4
.L_618:
        /*0e80*/ 	.word	index@(_ZN10layer_norm22ln_bwd_finalize_kernelINS_22Kernel_traits_finalizeILj768Ef6__halfS2_S2_fjLb0ELj1024ELj4ENS_18Kernel_traits_baseILj768EfS2_S2_S2_fjLj1024EEEEELb0ELb1EEEvNS_9BwdParamsE)
        /*0e84*/ 	.word	0x00000000


	//----- nvinfo : EIATTR_MIN_STACK_SIZE
	.align		4
.L_619:
        /*0e88*/ 	.byte	0x04, 0x12
        /*0e8a*/ 	.short	(.L_621 - .L_620)
	.align		4
.L_620:
        /*0e8c*/ 	.word	index@(_ZN10layer_norm40ln_parallel_residual_bwd_finalize_kernelINS_22Kernel_traits_finalizeILj768Ef6__halfS2_S2_fjLb0ELj1024ELj4ENS_18Kernel_traits_baseILj768EfS2_S2_S2_fjLj1024EEEEELb1EEEvNS_9BwdParamsE)
        /*0e90*/ 	.word	0x00000000


	//----- nvinfo : EIATTR_MIN_STACK_SIZE
	.align		4
.L_621:
        /*0e94*/ 	.byte	0x04, 0x12
        /*0e96*/ 	.short	(.L_623 - .L_622)
	.align		4
.L_622:
        /*0e98*/ 	.word	index@(_ZN10layer_norm31ln_parallel_residual_bwd_kernelINS_13Kernel_traitsIf6__halfS2_S2_fjLj768ELj1ELj4ELj1ELj16ENS_18Kernel_traits_baseILj768EfS2_S2_S2_fjLj128EEEEELb1ELb1ELb1EEEvNS_9BwdParamsE)
        /*0e9c*/ 	.word	0x00000000


	//----- nvinfo : EIATTR_MIN_STACK_SIZE
	.align		4
.L_623:
        /*0ea0*/ 	.byte	0x04, 0x12
        /*0ea2*/ 	.short	(.L_625 - .L_624)
	.align		4
.L_624:
        /*0ea4*/ 	.word	index@(_ZN10layer_norm31ln_parallel_residual_bwd_kernelINS_13Kernel_traitsI6__halfS2_fS2_fjLj768ELj1ELj4ELj1ELj16ENS_18Kernel_traits_baseILj768ES2_S2_fS2_fjLj128EEEEELb0ELb0ELb0EEEvNS_9BwdParamsE)
        /*0ea8*/ 	.word	0x00000000


	//----- nvinfo : EIATTR_MIN_STACK_SIZE
	.align		4
.L_625:
        /*0eac*/ 	.byte	0x04, 0x12
        /*0eae*/ 	.short	(.L_627 - .L_626)
	.align		4
.L_626:
        /*0eb0*/ 	.word	index@(_ZN10layer_norm31ln_parallel_residual_bwd_kernelINS_13Kernel_traitsI6__halfS2_fS2_fjLj768ELj1ELj4ELj1ELj16ENS_18Kernel_traits_baseILj768ES2_S2_fS2_fjLj128EEEEELb0ELb0ELb1EEEvNS_9BwdParamsE)
        /*0eb4*/ 	.word	0x00000000


	//----- nvinfo : EIATTR_MIN_STACK_SIZE
	.align		4
.L_627:
        /*0eb8*/ 	.byte	0x04, 0x12
        /*0eba*/ 	.short	(.L_629 - .L_628)
	.align		4
.L_628:
        /*0ebc*/ 	.word	index@(_ZN10layer_norm31ln_parallel_residual_bwd_kernelINS_13Kernel_traitsI6__halfS2_fS2_fjLj768ELj1ELj4ELj1ELj16ENS_18Kernel_traits_baseILj768ES2_S2_fS2_fjLj128EEEEELb0ELb1ELb0EEEvNS_9BwdParamsE)
        /*0ec0*/ 	.word	0x00000000


	//----- nvinfo : EIATTR_MIN_STACK_SIZE
	.align		4
.L_629:
        /*0ec4*/ 	.byte	0x04, 0x12
        /*0ec6*/ 	.short	(.L_631 - .L_630)
	.align		4
.L_630:
        /*0ec8*/ 	.word	index@(_ZN10layer_norm31ln_parallel_residual_bwd_kernelINS_13Kernel_traitsI6__halfS2_fS2_fjLj768ELj1ELj4ELj1ELj16ENS_18Kernel_traits_baseILj768ES2_S2_fS2_fjLj128EEEEELb0ELb1ELb1EEEvNS_9BwdParamsE)
        /*0ecc*/ 	.word	0x00000000


	//----- nvinfo : EIATTR_MIN_STACK_SIZE
	.align		4
.L_631:
        /*0ed0*/ 	.byte	0x04, 0x12
        /*0ed2*/ 	.short	(.L_633 - .L_632)
	.align		4
.L_632:
        /*0ed4*/ 	.word	index@(_ZN10layer_norm31ln_parallel_residual_bwd_kernelINS_13Kernel_traitsI6__halfS2_fS2_fjLj768ELj1ELj4ELj1ELj16ENS_18Kernel_traits_baseILj768ES2_S2_fS2_fjLj128EEEEELb1ELb0ELb0EEEvNS_9BwdParamsE)
        /*0ed8*/ 	.word	0x00000000


	//----- nvinfo : EIATTR_MIN_STACK_SIZE
	.align		4
.L_633:
        /*0edc*/ 	.byte	0x04, 0x12
        /*0ede*/ 	.short	(.L_635 - .L_634)
	.align		4
.L_634:
        /*0ee0*/ 	.word	index@(_ZN10layer_norm31ln_parallel_residual_bwd_kernelINS_13Kernel_traitsI6__halfS2_fS2_fjLj768ELj1ELj4ELj1ELj16ENS_18Kernel_traits_baseILj768ES2_S2_fS2_fjLj128EEEEELb1ELb0ELb1EEEvNS_9BwdParamsE)
        /*0ee4*/ 	.word	0x00000018


	//----- nvinfo : EIATTR_MIN_STACK_SIZE
	.align		4
.L_635:
        /*0ee8*/ 	.byte	0x04, 0x12
        /*0eea*/ 	.short	(.L_637 - .L_636)
	.align		4
.L_636:
        /*0eec*/ 	.word	index@(_ZN10layer_norm22ln_bwd_finalize_kernelINS_22Kernel_traits_finalizeILj768E6__halfS2_fS2_fjLb0ELj1024ELj4ENS_18Kernel_traits_baseILj768ES2_S2_fS2_fjLj1024EEEEELb0ELb0EEEvNS_9BwdParamsE)
        /*0ef0*/ 	.word	0x00000000


	//----- nvinfo : EIATTR_MIN_STACK_SIZE
	.align		4
.L_637:
        /*0ef4*/ 	.byte	0x04, 0x12
        /*0ef6*/ 	.short	(.L_639 - .L_638)
	.align		4
.L_638:
        /*0ef8*/ 	.word	index@(_ZN10layer_norm40ln_parallel_residual_bwd_finalize_kernelINS_22Kernel_traits_finalizeILj768E6__halfS2_fS2_fjLb0ELj1024ELj4ENS_18Kernel_traits_baseILj768ES2_S2_fS2_fjLj1024EEEEELb0EEEvNS_9BwdParamsE)
        /*0efc*/ 	.word	0x00000000


	//----- nvinfo : EIATTR_MIN_STACK_SIZE
	.align		4
.L_639:
        /*0f00*/ 	.byte	0x04, 0x12
        /*0f02*/ 	.short	(.L_641 - .L_640)
	.align		4
.L_640:
        /*0f04*/ 	.word	index@(_ZN10layer_norm31ln_parallel_residual_bwd_kernelINS_13Kernel_traitsI6__halfS2_fS2_fjLj768ELj1ELj4ELj1ELj16ENS_18Kernel_traits_baseILj768ES2_S2_fS2_fjLj128EEEEELb1ELb1ELb0EEEvNS_9BwdParamsE)
        /*0f08*/ 	.word	0x00000000


	//----- nvinfo : EIATTR_MIN_STACK_SIZE
	.align		4
.L_641:
        /*0f0c*/ 	.byte	0x04, 0x12
        /*0f0e*/ 	.short	(.L_643 - .L_642)
	.align		4
.L_642:
        /*0f10*/ 	.word	index@(_ZN10layer_norm22ln_bwd_finalize_kernelINS_22Kernel_traits_finalizeILj768E6__halfS2_fS2_fjLb0ELj1024ELj4ENS_18Kernel_traits_baseILj768ES2_S2_fS2_fjLj1024EEEEELb0ELb1EEEvNS_9BwdParamsE)
        /*0f14*/ 	.word	0x00000000


	//----- nvinfo : EIATTR_MIN_STACK_SIZE
	.align		4
.L_643:
        /*0f18*/ 	.byte	0x04, 0x12
        /*0f1a*/ 	.short	(.L_645 - .L_644)
	.align		4
.L_644:
        /*0f1c*/ 	.word	index@(_ZN10layer_norm40ln_parallel_residual_bwd_finalize_kernelINS_22Kernel_traits_finalizeILj768E6__halfS2_fS2_fjLb0ELj1024ELj4ENS_18Kernel_traits_baseILj768ES2_S2_fS2_fjLj1024EEEEELb1EEEvNS_9BwdParamsE)
        /*0f20*/ 	.word	0x00000000


	//----- nvinfo : EIATTR_MIN_STACK_SIZE
	.align		4
.L_645:
        /*0f24*/ 	.byte	0x04, 0x12
        /*0f26*/ 	.short	(.L_647 - .L_646)
	.align		4
.L_646:
        /*0f28*/ 	.word	index@(_ZN10layer_norm31ln_parallel_residual_bwd_kernelINS_13Kernel_traitsI6__halfS2_fS2_fjLj768ELj1ELj4ELj1ELj16ENS_18Kernel_traits_baseILj768ES2_S2_fS2_fjLj128EEEEELb1ELb1ELb1EEEvNS_9BwdParamsE)
        /*0f2c*/ 	.word	0x00000000


	//----- nvinfo : EIATTR_MIN_STACK_SIZE
	.align		4
.L_647:
        /*0f30*/ 	.byte	0x04, 0x12
        /*0f32*/ 	.short	(.L_649 - .L_648)
	.align		4
.L_648:
        /*0f34*/ 	.word	index@(_ZN10layer_norm31ln_parallel_residual_bwd_kernelINS_13Kernel_traitsIf6__halffS2_fjLj768ELj1ELj4ELj1ELj16ENS_18Kernel_traits_baseILj768EfS2_fS2_fjLj128EEEEELb0ELb0ELb0EEEvNS_9BwdParamsE)
        /*0f38*/ 	.word	0x00000008


	//----- nvinfo : EIATTR_MIN_STACK_SIZE
	.align		4
.L_649:
        /*0f3c*/ 	.byte	0x04, 0x12
        /*0f3e*/ 	.short	(.L_651 - .L_650)
	.align		4
.L_650:
        /*0f40*/ 	.word	index@(_ZN10layer_norm31ln_parallel_residual_bwd_kernelINS_13Kernel_traitsIf6__halffS2_fjLj768ELj1ELj4ELj1ELj16ENS_18Kernel_traits_baseILj768EfS2_fS2_fjLj128EEEEELb0ELb0ELb1EEEvNS_9BwdParamsE)
        /*0f44*/ 	.word	0x00000000


	//----- nvinfo : EIATTR_MIN_STACK_SIZE
	.align		4
.L_651:
        /*0f48*/ 	.byte	0x04, 0x12
        /*0f4a*/ 	.short	(.L_653 - .L_652)
	.align		4
.L_652:
        /*0f4c*/ 	.word	index@(_ZN10layer_norm31ln_parallel_residual_bwd_kernelINS_13Kernel_traitsIf6__halffS2_fjLj768ELj1ELj4ELj1ELj16ENS_18Kernel_traits_baseILj768EfS2_fS2_fjLj128EEEEELb0ELb1ELb0EEEvNS_9BwdParamsE)
        /*0f50*/ 	.word	0x00000000


	//----- nvinfo : EIATTR_MIN_STACK_SIZE
	.align		4
.L_653:
        /*0f54*/ 	.byte	0x04, 0x12
        /*0f56*/ 	.short	(.L_655 - .L_654)
	.align		4
.L_654:
        /*0f58*/ 	.word	index@(_ZN10layer_norm31ln_parallel_residual_bwd_kernelINS_13Kernel_traitsIf6__halffS2_fjLj768ELj1ELj4ELj1ELj16ENS_18Kernel_traits_baseILj768EfS2_fS2_fjLj128EEEEELb0ELb1ELb1EEEvNS_9BwdParamsE)
        /*0f5c*/ 	.word	0x00000000


	//----- nvinfo : EIATTR_MIN_STACK_SIZE
	.align		4
.L_655:
        /*0f60*/ 	.byte	0x04, 0x12
        /*0f62*/ 	.short	(.L_657 - .L_656)
	.align		4
.L_656:
        /*0f64*/ 	.word	index@(_ZN10layer_norm31ln_parallel_residual_bwd_kernelINS_13Kernel_traitsIf6__halffS2_fjLj768ELj1ELj4ELj1ELj16ENS_18Kernel_traits_baseILj768EfS2_fS2_fjLj128EEEEELb1ELb0ELb0EEEvNS_9BwdParamsE)
        /*0f68*/ 	.word	0x00000038


	//----- nvinfo : EIATTR_MIN_STACK_SIZE
	.align		4
.L_657:
        /*0f6c*/ 	.byte	0x04, 0x12
        /*0f6e*/ 	.short	(.L_659 - .L_658)
	.align		4
.L_658:
        /*0f70*/ 	.word	index@(_ZN10layer_norm31ln_parallel_residual_bwd_kernelINS_13Kernel_traitsIf6__halffS2_fjLj768ELj1ELj4ELj1ELj16ENS_18Kernel_traits_baseILj768EfS2_fS2_fjLj128EEEEELb1ELb0ELb1EEEvNS_9BwdParamsE)
        /*0f74*/ 	.word	0x00000018


	//----- nvinfo : EIATTR_MIN_STACK_SIZE
	.align		4
.L_659:
        /*0f78*/ 	.byte	0x04, 0x12
        /*0f7a*/ 	.short	(.L_661 - .L_660)
	.align		4
.L_660:
        /*0f7c*/ 	.word	index@(_ZN10layer_norm22ln_bwd_finalize_kernelINS_22Kernel_traits_finalizeILj768Ef6__halffS2_fjLb0ELj1024ELj4ENS_18Kernel_traits_baseILj768EfS2_fS2_fjLj1024EEEEELb0ELb0EEEvNS_9BwdParamsE)
        /*0f80*/ 	.word	0x00000000


	//----- nvinfo : EIATTR_MIN_STACK_SIZE
	.align		4
.L_661:
        /*0f84*/ 	.byte	0x04, 0x12
        /*0f86*/ 	.short	(.L_663 - .L_662)
	.align		4
.L_662:
        /*0f88*/ 	.word	index@(_ZN10layer_norm40ln_parallel_residual_bwd_finalize_kernelINS_22Kernel_traits_finalizeILj768Ef6__halffS2_fjLb0ELj1024ELj4ENS_18Kernel_traits_baseILj768EfS2_fS2_fjLj1024EEEEELb0EEEvNS_9BwdParamsE)
        /*0f8c*/ 	.word	0x00000000


	//----- nvinfo : EIATTR_MIN_STACK_SIZE
	.align		4
.L_663:
        /*0f90*/ 	.byte	0x04, 0x12
        /*0f92*/ 	.short	(.L_665 - .L_664)
	.align		4
.L_664:
        /*0f94*/ 	.word	index@(_ZN10layer_norm31ln_parallel_residual_bwd_kernelINS_13Kernel_traitsIf6__halffS2_fjLj768ELj1ELj4ELj1ELj16ENS_18Kernel_traits_baseILj768EfS2_fS2_fjLj128EEEEELb1ELb1ELb0EEEvNS_9BwdParamsE)
        /*0f98*/ 	.word	0x00000000


	//----- nvinfo : EIATTR_MIN_STACK_SIZE
	.align		4
.L_665:
        /*0f9c*/ 	.byte	0x04, 0x12
        /*0f9e*/ 	.short	(.L_667 - .L_666)
	.align		4
.L_666:
        /*0fa0*/ 	.word	index@(_ZN10layer_norm22ln_bwd_finalize_kernelINS_22Kernel_traits_finalizeILj768Ef6__halffS2_fjLb0ELj1024ELj4ENS_18Kernel_traits_baseILj768EfS2_fS2_fjLj1024EEEEELb0ELb1EEEvNS_9BwdParamsE)
        /*0fa4*/ 	.word	0x00000000


	//----- nvinfo : EIATTR_MIN_STACK_SIZE
	.align		4
.L_667:
        /*0fa8*/ 	.byte	0x04, 0x12
        /*0faa*/ 	.short	(.L_669 - .L_668)
	.align		4
.L_668:
        /*0fac*/ 	.word	index@(_ZN10layer_norm40ln_parallel_residual_bwd_finalize_kernelINS_22Kernel_traits_finalizeILj768Ef6__halffS2_fjLb0ELj1024ELj4ENS_18Kernel_traits_baseILj768EfS2_fS2_fjLj1024EEEEELb1EEEvNS_9BwdParamsE)
        /*0fb0*/ 	.word	0x00000000


	//----- nvinfo : EIATTR_MIN_STACK_SIZE
	.align		4
.L_669:
        /*0fb4*/ 	.byte	0x04, 0x12
        /*0fb6*/ 	.short	(.L_671 - .L_670)
	.align		4
.L_670:
        /*0fb8*/ 	.word	index@(_ZN10layer_norm31ln_parallel_residual_bwd_kernelINS_13Kernel_traitsIf6__halffS2_fjLj768ELj1ELj4ELj1ELj16ENS_18Kernel_traits_baseILj768EfS2_fS2_fjLj128EEEEELb1ELb1ELb1EEEvNS_9BwdParamsE)
        /*0fbc*/ 	.word	0x00000000


	//----- nvinfo : EIATTR_MIN_STACK_SIZE
	.align		4
.L_671:
        /*0fc0*/ 	.byte	0x04, 0x12
        /*0fc2*/ 	.short	(.L_673 - .L_672)
	.align		4
.L_672:
        /*0fc4*/ 	.word	index@(_ZN10layer_norm31ln_parallel_residual_bwd_kernelINS_13Kernel_traitsI6__halfffffjLj768ELj1ELj4ELj1ELj16ENS_18Kernel_traits_baseILj768ES2_ffffjLj128EEEEELb0ELb0ELb0EEEvNS_9BwdParamsE)
        /*0fc8*/ 	.word	0x00000000


	//----- nvinfo : EIATTR_MIN_STACK_SIZE
	.align		4
.L_673:
        /*0fcc*/ 	.byte	0x04, 0x12
        /*0fce*/ 	.short	(.L_675 - .L_674)
	.align		4
.L_674:
        /*0fd0*/ 	.word	index@(_ZN10layer_norm31ln_parallel_residual_bwd_kernelINS_13Kernel_traitsI6__halfffffjLj768ELj1ELj4ELj1ELj16ENS_18Kernel_traits_baseILj768ES2_ffffjLj128EEEEELb0ELb0ELb1EEEvNS_9BwdParamsE)
        /*0fd4*/ 	.word	0x00000000


	//----- nvinfo : EIATTR_MIN_STACK_SIZE
	.align		4
.L_675:
        /*0fd8*/ 	.byte	0x04, 0x12
        /*0fda*/ 	.short	(.L_677 - .L_676)
	.align		4
.L_676:
        /*0fdc*/ 	.word	index@(_ZN10layer_norm31ln_parallel_residual_bwd_kernelINS_13Kernel_traitsI6__halfffffjLj768ELj1ELj4ELj1ELj16ENS_18Kernel_traits_baseILj768ES2_ffffjLj128EEEEELb0ELb1ELb0EEEvNS_9BwdParamsE)
        /*0fe0*/ 	.word	0x00000000


	//----- nvinfo : EIATTR_MIN_STACK_SIZE
	.align		4
.L_677:
        /*0fe4*/ 	.byte	0x04, 0x12
        /*0fe6*/ 	.short	(.L_679 - .L_678)
	.align		4
.L_678:
        /*0fe8*/ 	.word	index@(_ZN10layer_norm31ln_parallel_residual_bwd_kernelINS_13Kernel_traitsI6__halfffffjLj768ELj1ELj4ELj1ELj16ENS_18Kernel_traits_baseILj768ES2_ffffjLj128EEEEELb0ELb1ELb1EEEvNS_9BwdParamsE)
        /*0fec*/ 	.word	0x00000000


	//----- nvinfo : EIATTR_MIN_STACK_SIZE
	.align		4
.L_679:
        /*0ff0*/ 	.byte	0x04, 0x12
        /*0ff2*/ 	.short	(.L_681 - .L_680)
	.align		4
.L_680:
        /*0ff4*/ 	.word	index@(_ZN10layer_norm31ln_parallel_residual_bwd_kernelINS_13Kernel_traitsI6__halfffffjLj768ELj1ELj4ELj1ELj16ENS_18Kernel_traits_baseILj768ES2_ffffjLj128EEEEELb1ELb0ELb0EEEvNS_9BwdParamsE)
        /*0ff8*/ 	.word	0x00000000


	//----- nvinfo : EIATTR_MIN_STACK_SIZE
	.align		4
.L_681:
        /*0ffc*/ 	.byte	0x04, 0x12
        /*0ffe*/ 	.short	(.L_683 - .L_682)
	.align		4
.L_682:
        /*1000*/ 	.word	index@(_ZN10layer_norm31ln_parallel_residual_bwd_kernelINS_13Kernel_traitsI6__halfffffjLj768ELj1ELj4ELj1ELj16ENS_18Kernel_traits_baseILj768ES2_ffffjLj128EEEEELb1ELb0ELb1EEEvNS_9BwdParamsE)
        /*1004*/ 	.word	0x00000010


	//----- nvinfo : EIATTR_MIN_STACK_SIZE
	.align		4
.L_683:
        /*1008*/ 	.byte	0x04, 0x12
        /*100a*/ 	.short	(.L_685 - .L_684)
	.align		4
.L_684:
        /*100c*/ 	.word	index@(_ZN10layer_norm22ln_bwd_finalize_kernelINS_22Kernel_traits_finalizeILj768E6__halfffffjLb0ELj1024ELj4ENS_18Kernel_traits_baseILj768ES2_ffffjLj1024EEEEELb0ELb0EEEvNS_9BwdParamsE)
        /*1010*/ 	.word	0x00000000


	//----- nvinfo : EIATTR_MIN_STACK_SIZE
	.align		4
.L_685:
        /*1014*/ 	.byte	0x04, 0x12
        /*1016*/ 	.short	(.L_687 - .L_686)
	.align		4
.L_686:
        /*1018*/ 	.word	index@(_ZN10layer_norm40ln_parallel_residual_bwd_finalize_kernelINS_22Kernel_traits_finalizeILj768E6__halfffffjLb0ELj1024ELj4ENS_18Kernel_traits_baseILj768ES2_ffffjLj1024EEEEELb0EEEvNS_9BwdParamsE)
        /*101c*/ 	.word	0x00000000


	//----- nvinfo : EIATTR_MIN_STACK_SIZE
	.align		4
.L_687:
        /*1020*/ 	.byte	0x04, 0x12
        /*1022*/ 	.short	(.L_689 - .L_688)
	.align		4
.L_688:
        /*1024*/ 	.word	index@(_ZN10layer_norm31ln_parallel_residual_bwd_kernelINS_13Kernel_traitsI6__halfffffjLj768ELj1ELj4ELj1ELj16ENS_18Kernel_traits_baseILj768ES2_ffffjLj128EEEEELb1ELb1ELb0EEEvNS_9BwdParamsE)
        /*1028*/ 	.word	0x00000000


	//----- nvinfo : EIATTR_MIN_STACK_SIZE
	.align		4
.L_689:
        /*102c*/ 	.byte	0x04, 0x12
        /*102e*/ 	.short	(.L_691 - .L_690)
	.align		4
.L_690:
        /*1030*/ 	.word	index@(_ZN10layer_norm22ln_bwd_finalize_kernelINS_22Kernel_traits_finalizeILj768E6__halfffffjLb0ELj1024ELj4ENS_18Kernel_traits_baseILj768ES2_ffffjLj1024EEEEELb0ELb1EEEvNS_9BwdParamsE)
        /*1034*/ 	.word	0x00000000


	//----- nvinfo : EIATTR_MIN_STACK_SIZE
	.align		4
.L_691:
        /*1038*/ 	.byte	0x04, 0x12
        /*103a*/ 	.short	(.L_693 - .L_692)
	.align		4
.L_692:
        /*103c*/ 	.word	index@(_ZN10layer_norm40ln_parallel_residual_bwd_finalize_kernelINS_22Kernel_traits_finalizeILj768E6__halfffffjLb0ELj1024ELj4ENS_18Kernel_traits_baseILj768ES2_ffffjLj1024EEEEELb1EEEvNS_9BwdParamsE)
        /*1040*/ 	.word	0x00000000


	//----- nvinfo : EIATTR_MIN_STACK_SIZE
	.align		4
.L_693:
        /*1044*/ 	.byte	0x04, 0x12
        /*1046*/ 	.short	(.L_695 - .L_694)
	.align		4
.L_694:
        /*1048*/ 	.word	index@(_ZN10layer_norm31ln_parallel_residual_bwd_kernelINS_13Kernel_traitsI6__halfffffjLj768ELj1ELj4ELj1ELj16ENS_18Kernel_traits_baseILj768ES2_ffffjLj128EEEEELb1ELb1ELb1EEEvNS_9BwdParamsE)
        /*104c*/ 	.word	0x00000000


	//----- nvinfo : EIATTR_MIN_STACK_SIZE
	.align		4
.L_695:
        /*1050*/ 	.byte	0x04, 0x12
        /*1052*/ 	.short	(.L_697 - .L_696)
	.align		4
.L_696:
        /*1054*/ 	.word	index@(_ZN10layer_norm31ln_parallel_residual_bwd_kernelINS_13Kernel_traitsIfffffjLj768ELj1ELj4ELj1ELj16ENS_18Kernel_traits_baseILj768EfffffjLj128EEEEELb0ELb0ELb0EEEvNS_9BwdParamsE)
        /*1058*/ 	.word	0x00000000


	//----- nvinfo : EIATTR_MIN_STACK_SIZE
	.align		4
.L_697:
        /*105c*/ 	.byte	0x04, 0x12
        /*105e*/ 	.short	(.L_699 - .L_698)
	.align		4
.L_698:
        /*1060*/ 	.word	index@(_ZN10layer_norm31ln_parallel_residual_bwd_kernelINS_13Kernel_traitsIfffffjLj768ELj1ELj4ELj1ELj16ENS_18Kernel_traits_baseILj768EfffffjLj128EEEEELb0ELb0ELb1EEEvNS_9BwdParamsE)
        /*1064*/ 	.word	0x00000000


	//----- nvinfo : EIATTR_MIN_STACK_SIZE
	.align		4
.L_699:
        /*1068*/ 	.byte	0x04, 0x12
        /*106a*/ 	.short	(.L_701 - .L_700)
	.align		4
.L_700:
        /*106c*/ 	.word	index@(_ZN10layer_norm31ln_parallel_residual_bwd_kernelINS_13Kernel_traitsIfffffjLj768ELj1ELj4ELj1ELj16ENS_18Kernel_traits_baseILj768EfffffjLj128EEEEELb0ELb1ELb0EEEvNS_9BwdParamsE)
        /*1070*/ 	.word	0x00000000


	//----- nvinfo : EIATTR_MIN_STACK_SIZE
	.align		4
.L_701:
        /*1074*/ 	.byte	0x04, 0x12
        /*1076*/ 	.short	(.L_703 - .L_702)
	.align		4
.L_702:
        /*1078*/ 	.word	index@(_ZN10layer_norm31ln_parallel_residual_bwd_kernelINS_13Kernel_traitsIfffffjLj768ELj1ELj4ELj1ELj16ENS_18Kernel_traits_baseILj768EfffffjLj128EEEEELb0ELb1ELb1EEEvNS_9BwdParamsE)
        /*107c*/ 	.word	0x00000000


	//----- nvinfo : EIATTR_MIN_STACK_SIZE
	.align		4
.L_703:
        /*1080*/ 	.byte	0x04, 0x12
        /*1082*/ 	.short	(.L_705 - .L_704)
	.align		4
.L_704:
        /*1084*/ 	.word	index@(_ZN10layer_norm31ln_parallel_residual_bwd_kernelINS_13Kernel_traitsIfffffjLj768ELj1ELj4ELj1ELj16ENS_18Kernel_traits_baseILj768EfffffjLj128EEEEELb1ELb0ELb0EEEvNS_9BwdParamsE)
        /*1088*/ 	.word	0x00000020


	//----- nvinfo : EIATTR_MIN_STACK_SIZE
	.align		4
.L_705:
        /*108c*/ 	.byte	0x04, 0x12
        /*108e*/ 	.short	(.L_707 - .L_706)
	.align		4
.L_706:
        /*1090*/ 	.word	index@(_ZN10layer_norm31ln_parallel_residual_bwd_kernelINS_13Kernel_traitsIfffffjLj768ELj1ELj4ELj1ELj16ENS_18Kernel_traits_baseILj768EfffffjLj128EEEEELb1ELb0ELb1EEEvNS_9BwdParamsE)
        /*1094*/ 	.word	0x00000010


	//----- nvinfo : EIATTR_MIN_STACK_SIZE
	.align		4
.L_707:
        /*1098*/ 	.byte	0x04, 0x12
        /*109a*/ 	.short	(.L_709 - .L_708)
	.align		4
.L_708:
        /*109c*/ 	.word	index@(_ZN10layer_norm22ln_bwd_finalize_kernelINS_22Kernel_traits_finalizeILj768EfffffjLb0ELj1024ELj4ENS_18Kernel_traits_baseILj768EfffffjLj1024EEEEELb0ELb0EEEvNS_9BwdParamsE)
        /*10a0*/ 	.word	0x00000000


	//----- nvinfo : EIATTR_MIN_STACK_SIZE
	.align		4
.L_709:
        /*10a4*/ 	.byte	0x04, 0x12
        /*10a6*/ 	.short	(.L_711 - .L_710)
	.align		4
.L_710:
        /*10a8*/ 	.word	index@(_ZN10layer_norm40ln_parallel_residual_bwd_finalize_kernelINS_22Kernel_traits_finalizeILj768EfffffjLb0ELj1024ELj4ENS_18Kernel_traits_baseILj768EfffffjLj1024EEEEELb0EEEvNS_9BwdParamsE)
        /*10ac*/ 	.word	0x00000000


	//----- nvinfo : EIATTR_MIN_STACK_SIZE
	.align		4
.L_711:
        /*10b0*/ 	.byte	0x04, 0x12
        /*10b2*/ 	.short	(.L_713 - .L_712)
	.align		4
.L_712:
        /*10b4*/ 	.word	index@(_ZN10layer_norm31ln_parallel_residual_bwd_kernelINS_13Kernel_traitsIfffffjLj768ELj1ELj4ELj1ELj16ENS_18Kernel_traits_baseILj768EfffffjLj128EEEEELb1ELb1ELb0EEEvNS_9BwdParamsE)
        /*10b8*/ 	.word	0x00000000


	//----- nvinfo : EIATTR_MIN_STACK_SIZE
	.align		4
.L_713:
        /*10bc*/ 	.byte	0x04, 0x12
        /*10be*/ 	.short	(.L_715 - .L_714)
	.align		4
.L_714:
        /*10c0*/ 	.word	index@(_ZN10layer_norm22ln_bwd_finalize_kernelINS_22Kernel_traits_finalizeILj768EfffffjLb0ELj1024ELj4ENS_18Kernel_traits_baseILj768EfffffjLj1024EEEEELb0ELb1EEEvNS_9BwdParamsE)
        /*10c4*/ 	.word	0x00000000


	//----- nvinfo : EIATTR_MIN_STACK_SIZE
	.align		4
.L_715:
        /*10c8*/ 	.byte	0x04, 0x12
        /*10ca*/ 	.short	(.L_717 - .L_716)
	.align		4
.L_716:
        /*10cc*/ 	.word	index@(_ZN10layer_norm40ln_parallel_residual_bwd_finalize_kernelINS_22Kernel_traits_finalizeILj768EfffffjLb0ELj1024ELj4ENS_18Kernel_traits_baseILj768EfffffjLj1024EEEEELb1EEEvNS_9BwdParamsE)
        /*10d0*/ 	.word	0x00000000


	//----- nvinfo : EIATTR_MIN_STACK_SIZE
	.align		4
.L_717:
        /*10d4*/ 	.byte	0x04, 0x12
        /*10d6*/ 	.short	(.L_719 - .L_718)
	.align		4
.L_718:
        /*10d8*/ 	.word	index@(_ZN10layer_norm31ln_parallel_residual_bwd_kernelINS_13Kernel_traitsIfffffjLj768ELj1ELj4ELj1ELj16ENS_18Kernel_traits_baseILj768EfffffjLj128EEEEELb1ELb1ELb1EEEvNS_9BwdParamsE)
        /*10dc*/ 	.word	0x00000000
.L_719:


//--------------------- .nv.compat                --------------------------
	.section	.nv.compat,"",@"SHT_CUDA_COMPAT_INFO"
	.align	4
        /*0000*/ 	.byte	0x02, 0x09, 0x01, 0x00, 0x02, 0x02, 0x01, 0x00, 0x02, 0x05, 0x05, 0x00, 0x03, 0x07, 0x01, 0x01
        /*0010*/ 	.byte	0x02, 0x03, 0x00, 0x00, 0x02, 0x06, 0x01, 0x00, 0x04, 0x0b, 0x08, 0x00, 0x00, 0x00, 0x00, 0x00
        /*0020*/ 	.byte	0x00, 0x00, 0x00, 0x00


//--------------------- .nv.info._ZN10layer_norm31ln_parallel_residual_bwd_kernelINS_13Kernel_traitsI13__nv_bfloat16S2_S2_S2_fjLj768ELj1ELj4ELj1ELj16ENS_18Kernel_traits_baseILj768ES2_S2_S2_S2_fjLj128EEEEELb0ELb0ELb0EEEvNS_9BwdParamsE --------------------------
	.section	.nv.info._ZN10layer_norm31ln_parallel_residual_bwd_kernelINS_13Kernel_traitsI13__nv_bfloat16S2_S2_S2_fjLj768ELj1ELj4ELj1ELj16ENS_18Kernel_traits_baseILj768ES2_S2_S2_S2_fjLj128EEEEELb0ELb0ELb0EEEvNS_9BwdParamsE,"",@"SHT_CUDA_INFO"
	.sectionflags	@""
	.align	4


	//----- nvinfo : EIATTR_CUDA_API_VERSION
	.align		4
        /*0000*/ 	.byte	0x04, 0x37
        /*0002*/ 	.short	(.L_721 - .L_720)
.L_720:
        /*0004*/ 	.word	0x00000082


	//----- nvinfo : EIATTR_KPARAM_INFO
	.align		4
.L_721:
        /*0008*/ 	.byte	0x04, 0x17
        /*000a*/ 	.short	(.L_723 - .L_722)
.L_722:
        /*000c*/ 	.word	0x00000000
        /*0010*/ 	.short	0x0000
        /*0012*/ 	.short	0x0000
        /*0014*/ 	.byte	0x00, 0xf0, 0xa1, 0x04


	//----- nvinfo : EIATTR_SPARSE_MMA_MASK
	.align		4
.L_723:
        /*0018*/ 	.byte	0x03, 0x50
        /*001a*/ 	.short	0x0000


	//----- nvinfo : EIATTR_MAXREG_COUNT
	.align		4
        /*001c*/ 	.byte	0x03, 0x1b
        /*001e*/ 	.short	0x00ff


	//----- nvinfo : EIATTR_NUM_BARRIERS
	.align		4
        /*0020*/ 	.byte	0x02, 0x4c
        /*0022*/ 	.byte	0x01
	.zero		1


	//----- nvinfo : EIATTR_MERCURY_ISA_VERSION
	.align		4
        /*0024*/ 	.byte	0x03, 0x5f
        /*0026*/ 	.short	0x0101


	//----- nvinfo : EIATTR_COOP_GROUP_MASK_REGIDS
	.align		4
        /*0028*/ 	.byte	0x04, 0x29
        /*002a*/ 	.short	(.L_725 - .L_724)


	//   ....[0]....
.L_724:
        /*002c*/ 	.word	0xffffffff


	//   ....[1]....
        /*0030*/ 	.word	0xffffffff


	//   ....[2]....
        /*0034*/ 	.word	0xffffffff


	//   ....[3]....
        /*0038*/ 	.word	0xffffffff


	//   ....[4]....
        /*003c*/ 	.word	0xffffffff


	//   ....[5]....
        /*0040*/ 	.word	0xffffffff


	//   ....[6]....
        /*0044*/ 	.word	0xffffffff


	//   ....[7]....
        /*0048*/ 	.word	0xffffffff


	//   ....[8]....
        /*004c*/ 	.word	0xffffffff


	//   ....[9]....
        /*0050*/ 	.word	0xffffffff


	//   ....[10]....
        /*0054*/ 	.word	0x050000b0


	//   ....[11]....
        /*0058*/ 	.word	0x050000b0


	//   ....[12]....
        /*005c*/ 	.word	0x050000b0


	//   ....[13]....
        /*0060*/ 	.word	0x050000b0


	//   ....[14]....
        /*0064*/ 	.word	0x050000b0


	//   ....[15]....
        /*0068*/ 	.word	0x050000b0


	//   ....[16]....
        /*006c*/ 	.word	0x050000b0


	//   ....[17]....
        /*0070*/ 	.word	0x050000b0


	//   ....[18]....
        /*0074*/ 	.word	0x050000b0


	//   ....[19]....
        /*0078*/ 	.word	0x050000b0


	//----- nvinfo : EIATTR_COOP_GROUP_INSTR_OFFSETS
	.align		4
.L_725:
        /*007c*/ 	.byte	0x04, 0x28
        /*007e*/ 	.short	(.L_727 - .L_726)


	//   ....[0]....
.L_726:
        /*0080*/ 	.word	0x00002810


	//   ....[1]....
        /*0084*/ 	.word	0x00002820


	//   ....[2]....
        /*0088*/ 	.word	0x00002850


	//   ....[3]....
        /*008c*/ 	.word	0x00002860


	//   ....[4]....
        /*0090*/ 	.word	0x00002890


	//   ....[5]....
        /*0094*/ 	.word	0x000028a0


	//   ....[6]....
        /*0098*/ 	.word	0x000028d0


	//   ....[7]....
        /*009c*/ 	.word	0x000028e0


	//   ....[8]....
        /*00a0*/ 	.word	0x00002910


	//   ....[9]....
        /*00a4*/ 	.word	0x00002920


	//   ....[10]....
        /*00a8*/ 	.word	0x000083b0


	//   ....[11]....
        /*00ac*/ 	.word	0x00008450


	//   ....[12]....
        /*00b0*/ 	.word	0x000084b0


	//   ....[13]....
        /*00b4*/ 	.word	0x00008510


	//   ....[14]....
        /*00b8*/ 	.word	0x00008580


	//   ....[15]....
        /*00bc*/ 	.word	0x000085e0


	//   ....[16]....
        /*00c0*/ 	.word	0x00008650


	//   ....[17]....
        /*00c4*/ 	.word	0x000086b0


	//   ....[18]....
        /*00c8*/ 	.word	0x00008720


	//   ....[19]....
        /*00cc*/ 	.word	0x00008780


	//----- nvinfo : EIATTR_VRC_CTA_INIT_COUNT
	.align		4
.L_727:
        /*00d0*/ 	.byte	0x02, 0x4a
	.zero		1
	.zero		1


	//----- nvinfo : EIATTR_EXIT_INSTR_OFFSETS
	.align		4
        /*00d4*/ 	.byte	0x04, 0x1c
        /*00d6*/ 	.short	(.L_729 - .L_728)


	//   ....[0]....
.L_728:
        /*00d8*/ 	.word	0x000082e0


	//   ....[1]....
        /*00dc*/ 	.word	0x00008350


	//----- nvinfo : EIATTR_MAX_THREADS
	.align		4
.L_729:
        /*00e0*/ 	.byte	0x04, 0x05
        /*00e2*/ 	.short	(.L_731 - .L_730)
.L_730:
        /*00e4*/ 	.word	0x00000080
        /*00e8*/ 	.word	0x00000001
        /*00ec*/ 	.word	0x00000001


	//----- nvinfo : EIATTR_CRS_STACK_SIZE
	.align		4
.L_731:
        /*00f0*/ 	.byte	0x04, 0x1e
        /*00f2*/ 	.short	(.L_733 - .L_732)
.L_732:
        /*00f4*/ 	.word	0x00000000


	//----- nvinfo : EIATTR_CBANK_PARAM_SIZE
	.align		4
.L_733:
        /*00f8*/ 	.byte	0x03, 0x19
        /*00fa*/ 	.short	0x0128


	//----- nvinfo : EIATTR_PARAM_CBANK
	.align		4
        /*00fc*/ 	.byte	0x04, 0x0a
        /*00fe*/ 	.short	(.L_735 - .L_734)
	.align		4
.L_734:
        /*0100*/ 	.word	index@(.nv.constant0._ZN10layer_norm31ln_parallel_residual_bwd_kernelINS_13Kernel_traitsI13__nv_bfloat16S2_S2_S2_fjLj768ELj1ELj4ELj1ELj16ENS_18Kernel_traits_baseILj768ES2_S2_S2_S2_fjLj128EEEEELb0ELb0ELb0EEEvNS_9BwdParamsE)
        /*0104*/ 	.short	0x0380
        /*0106*/ 	.short	0x0128


	//----- nvinfo : EIATTR_SW_WAR
	.align		4
.L_735:
        /*0108*/ 	.byte	0x04, 0x36
        /*010a*/ 	.short	(.L_737 - .L_736)
.L_736:
        /*010c*/ 	.word	0x00000008
.L_737:


//--------------------- .nv.info._ZN10layer_norm31ln_parallel_residual_bwd_kernelINS_13Kernel_traitsI13__nv_bfloat16S2_S2_S2_fjLj768ELj1ELj4ELj1ELj16ENS_18Kernel_traits_baseILj768ES2_S2_S2_S2_fjLj128EEEEELb0ELb0ELb1EEEvNS_9BwdParamsE --------------------------
	.section	.nv.info._ZN10layer_norm31ln_parallel_residual_bwd_kernelINS_13Kernel_traitsI13__nv_bfloat16S2_S2_S2_fjLj768ELj1ELj4ELj1ELj16ENS_18Kernel_traits_baseILj768ES2_S2_S2_S2_fjLj128EEEEELb0ELb0ELb1EEEvNS_9BwdParamsE,"",@"SHT_CUDA_INFO"
	.sectionflags	@""
	.align	4


	//----- nvinfo : EIATTR_CUDA_API_VERSION
	.align		4
        /*0000*/ 	.byte	0x04, 0x37
        /*0002*/ 	.short	(.L_739 - .L_738)
.L_738:
        /*0004*/ 	.word	0x00000082


	//----- nvinfo : EIATTR_KPARAM_INFO
	.align		4
.L_739:
        /*0008*/ 	.byte	0x04, 0x17
        /*000a*/ 	.short	(.L_741 - .L_740)
.L_740:
        /*000c*/ 	.word	0x00000000
        /*0010*/ 	.short	0x0000
        /*0012*/ 	.short	0x0000
        /*0014*/ 	.byte	0x00, 0xf0, 0xa1, 0x04


	//----- nvinfo : EIATTR_SPARSE_MMA_MASK
	.align		4
.L_741:
        /*0018*/ 	.byte	0x03, 0x50
        /*001a*/ 	.short	0x0000


	//----- nvinfo : EIATTR_MAXREG_COUNT
	.align		4
        /*001c*/ 	.byte	0x03, 0x1b
        /*001e*/ 	.short	0x00ff


	//----- nvinfo : EIATTR_NUM_BARRIERS
	.align		4
        /*0020*/ 	.byte	0x02, 0x4c
        /*0022*/ 	.byte	0x01
	.zero		1


	//----- nvinfo : EIATTR_MERCURY_ISA_VERSION
	.align		4
        /*0024*/ 	.byte	0x03, 0x5f
        /*0026*/ 	.short	0x0101


	//----- nvinfo : EIATTR_COOP_GROUP_MASK_REGIDS
	.align		4
        /*0028*/ 	.byte	0x04, 0x29
        /*002a*/ 	.short	(.L_743 - .L_742)


	//   ....[0]....
.L_742:
        /*002c*/ 	.word	0xffffffff


	//   ....[1]....
        /*0030*/ 	.word	0xffffffff


	//   ....[2]....
        /*0034*/ 	.word	0xffffffff


	//   ....[3]....
        /*0038*/ 	.word	0xffffffff


	//   ....[4]....
        /*003c*/ 	.word	0xffffffff


	//   ....[5]....
        /*0040*/ 	.word	0xffffffff


	//   ....[6]....
        /*0044*/ 	.word	0xffffffff


	//   ....[7]....
        /*0048*/ 	.word	0xffffffff


	//   ....[8]....
        /*004c*/ 	.word	0xffffffff


	//   ....[9]....
        /*0050*/ 	.word	0xffffffff


	//   ....[10]....
        /*0054*/ 	.word	0x050000e2


	//   ....[11]....
        /*0058*/ 	.word	0x050000e2


	//   ....[12]....
        /*005c*/ 	.word	0x050000e2


	//   ....[13]....
        /*0060*/ 	.word	0x050000e2


	//   ....[14]....
        /*0064*/ 	.word	0x050000e2


	//   ....[15]....
        /*0068*/ 	.word	0x050000e2


	//   ....[16]....
        /*006c*/ 	.word	0x050000e2


	//   ....[17]....
        /*0070*/ 	.word	0x050000e2


	//   ....[18]....
        /*0074*/ 	.word	0x050000e2


	//   ....[19]....
        /*0078*/ 	.word	0x050000e2


	//----- nvinfo : EIATTR_COOP_GROUP_INSTR_OFFSETS
	.align		4
.L_743:
        /*007c*/ 	.byte	0x04, 0x28
        /*007e*/ 	.short	(.L_745 - .L_744)


	//   ....[0]....
.L_744:
        /*0080*/ 	.word	0x00002540


	//   ....[1]....
        /*0084*/ 	.word	0x00002550


	//   ....[2]....
        /*0088*/ 	.word	0x00002580


	//   ....[3]....
        /*008c*/ 	.word	0x00002590


	//   ....[4]....
        /*0090*/ 	.word	0x000025c0


	//   ....[5]....
        /*0094*/ 	.word	0x000025d0


	//   ....[6]....
        /*0098*/ 	.word	0x00002600


	//   ....[7]....
        /*009c*/ 	.word	0x00002610


	//   ....[8]....
        /*00a0*/ 	.word	0x00002640


	//   ....[9]....
        /*00a4*/ 	.word	0x00002650


	//   ....[10]....
        /*00a8*/ 	.word	0x00007d10


	//   ....[11]....
        /*00ac*/ 	.word	0x00007da0


	//   ....[12]....
        /*00b0*/ 	.word	0x00007e10


	//   ....[13]....
        /*00b4*/ 	.word	0x00007e70


	//   ....[14]....
        /*00b8*/ 	.word	0x00007ee0


	//   ....[15]....
        /*00bc*/ 	.word	0x00007f40


	//   ....[16]....
        /*00c0*/ 	.word	0x00007fb0


	//   ....[17]....
        /*00c4*/ 	.word	0x00008010


	//   ....[18]....
        /*00c8*/ 	.word	0x00008080


	//   ....[19]....
        /*00cc*/ 	.word	0x000080e0


	//----- nvinfo : EIATTR_VRC_CTA_INIT_COUNT
	.align		4
.L_745:
        /*00d0*/ 	.byte	0x02, 0x4a
	.zero		1
	.zero		1


	//----- nvinfo : EIATTR_EXIT_INSTR_OFFSETS
	.align		4
        /*00d4*/ 	.byte	0x04, 0x1c
        /*00d6*/ 	.short	(.L_747 - .L_746)


	//   ....[0]....
.L_746:
        /*00d8*/ 	.word	0x00007ca0


	//----- nvinfo : EIATTR_MAX_THREADS
	.align		4
.L_747:
        /*00dc*/ 	.byte	0x04, 0x05
        /*00de*/ 	.short	(.L_749 - .L_748)
.L_748:
        /*00e0*/ 	.word	0x00000080
        /*00e4*/ 	.word	0x00000001
        /*00e8*/ 	.word	0x00000001


	//----- nvinfo : EIATTR_CRS_STACK_SIZE
	.align		4
.L_749:
        /*00ec*/ 	.byte	0x04, 0x1e
        /*00ee*/ 	.short	(.L_751 - .L_750)
.L_750:
        /*00f0*/ 	.word	0x00000000


	//----- nvinfo : EIATTR_CBANK_PARAM_SIZE
	.align		4
.L_751:
        /*00f4*/ 	.byte	0x03, 0x19
        /*00f6*/ 	.short	0x0128


	//----- nvinfo : EIATTR_PARAM_CBANK
	.align		4
        /*00f8*/ 	.byte	0x04, 0x0a
        /*00fa*/ 	.short	(.L_753 - .L_752)
	.align		4
.L_752:
        /*00fc*/ 	.word	index@(.nv.constant0._ZN10layer_norm31ln_parallel_residual_bwd_kernelINS_13Kernel_traitsI13__nv_bfloat16S2_S2_S2_fjLj768ELj1ELj4ELj1ELj16ENS_18Kernel_traits_baseILj768ES2_S2_S2_S2_fjLj128EEEEELb0ELb0ELb1EEEvNS_9BwdParamsE)
        /*0100*/ 	.short	0x0380
        /*0102*/ 	.short	0x0128


	//----- nvinfo : EIATTR_SW_WAR
	.align		4
.L_753:
        /*0104*/ 	.byte	0x04, 0x36
        /*0106*/ 	.short	(.L_755 - .L_754)
.L_754:
        /*0108*/ 	.word	0x00000008
.L_755:


//--------------------- .nv.info._ZN10layer_norm31ln_parallel_residual_bwd_kernelINS_13Kernel_traitsI13__nv_bfloat16S2_S2_S2_fjLj768ELj1ELj4ELj1ELj16ENS_18Kernel_traits_baseILj768ES2_S2_S2_S2_fjLj128EEEEELb0ELb1ELb0EEEvNS_9BwdParamsE --------------------------
	.section	.nv.info._ZN10layer_norm31ln_parallel_residual_bwd_kernelINS_13Kernel_traitsI13__nv_bfloat16S2_S2_S2_fjLj768ELj1ELj4ELj1ELj16ENS_18Kernel_traits_baseILj768ES2_S2_S2_S2_fjLj128EEEEELb0ELb1ELb0EEEvNS_9BwdParamsE,"",@"SHT_CUDA_INFO"
	.sectionflags	@""
	.align	4


	//----- nvinfo : EIATTR_CUDA_API_VERSION
	.align		4
        /*0000*/ 	.byte	0x04, 0x37
        /*0002*/ 	.short	(.L_757 - .L_756)
.L_756:
        /*0004*/ 	.word	0x00000082


	//----- nvinfo : EIATTR_KPARAM_INFO
	.align		4
.L_757:
        /*0008*/ 	.byte	0x04, 0x17
        /*000a*/ 	.short	(.L_759 - .L_758)
.L_758:
        /*000c*/ 	.word	0x00000000
        /*0010*/ 	.short	0x0000
        /*0012*/ 	.short	0x0000
        /*0014*/ 	.byte	0x00, 0xf0, 0xa1, 0x04


	//----- nvinfo : EIATTR_SPARSE_MMA_MASK
	.align		4
.L_759:
        /*0018*/ 	.byte	0x03, 0x50
        /*001a*/ 	.short	0x0000


	//----- nvinfo : EIATTR_MAXREG_COUNT
	.align		4
        /*001c*/ 	.byte	0x03, 0x1b
        /*001e*/ 	.short	0x00ff


	//----- nvinfo : EIATTR_NUM_BARRIERS
	.align		4
        /*0020*/ 	.byte	0x02, 0x4c
        /*0022*/ 	.byte	0x01
	.zero		1


	//----- nvinfo : EIATTR_MERCURY_ISA_VERSION
	.align		4
        /*0024*/ 	.byte	0x03, 0x5f
        /*0026*/ 	.short	0x0101


	//----- nvinfo : EIATTR_COOP_GROUP_MASK_REGIDS
	.align		4
        /*0028*/ 	.byte	0x04, 0x29
        /*002a*/ 	.short	(.L_761 - .L_760)


	//   ....[0]....
.L_760:
        /*002c*/ 	.word	0xffffffff


	//   ....[1]....
        /*0030*/ 	.word	0xffffffff


	//   ....[2]....
        /*0034*/ 	.word	0xffffffff


	//   ....[3]....
        /*0038*/ 	.word	0xffffffff


	//   ....[4]....
        /*003c*/ 	.word	0xffffffff


	//   ....[5]....
        /*0040*/ 	.word	0xffffffff


	//   ....[6]....
        /*0044*/ 	.word	0xffffffff


	//   ....[7]....
        /*0048*/ 	.word	0xffffffff


	//   ....[8]....
        /*004c*/ 	.word	0xffffffff


	//   ....[9]....
        /*0050*/ 	.word	0xffffffff


	//   ....[10]....
        /*0054*/ 	.word	0x05000058


	//   ....[11]....
        /*0058*/ 	.word	0x05000058


	//   ....[12]....
        /*005c*/ 	.word	0x05000058


	//   ....[13]....
        /*0060*/ 	.word	0x05000058


	//   ....[14]....
        /*0064*/ 	.word	0x05000058


	//   ....[15]....
        /*0068*/ 	.word	0x05000058


	//   ....[16]....
        /*006c*/ 	.word	0x05000058


	//   ....[17]....
        /*0070*/ 	.word	0x05000058


	//   ....[18]....
        /*0074*/ 	.word	0x05000058


	//   ....[19]....
        /*0078*/ 	.word	0x05000058


	//----- nvinfo : EIATTR_COOP_GROUP_INSTR_OFFSETS
	.align		4
.L_761:
        /*007c*/ 	.byte	0x04, 0x28
        /*007e*/ 	.short	(.L_763 - .L_762)


	//   ....[0]....
.L_762:
        /*0080*/ 	.word	0x00002d90


	//   ....[1]....
        /*0084*/ 	.word	0x00002dc0


	//   ....[2]....
        /*0088*/ 	.word	0x00002eb0


	//   ....[3]....
        /*008c*/ 	.word	0x00002ee0


	//   ....[4]....
        /*0090*/ 	.word	0x00002f10


	//   ....[5]....
        /*0094*/ 	.word	0x00002f20


	//   ....[6]....
        /*0098*/ 	.word	0x00002f50


	//   ....[7]....
        /*009c*/ 	.word	0x00002f60


	//   ....[8]....
        /*00a0*/ 	.word	0x00002f90


	//   ....[9]....
        /*00a4*/ 	.word	0x00002fa0


	//   ....[10]....
        /*00a8*/ 	.word	0x00007c20


	//   ....[11]....
        /*00ac*/ 	.word	0x00007cc0


	//   ....[12]....
        /*00b0*/ 	.word	0x00007de0


	//   ....[13]....
        /*00b4*/ 	.word	0x00007e60


	//   ....[14]....
        /*00b8*/ 	.word	0x00007ed0


	//   ....[15]....
        /*00bc*/ 	.word	0x00007f30


	//   ....[16]....
        /*00c0*/ 	.word	0x00007fa0


	//   ....[17]....
        /*00c4*/ 	.word	0x00008000


	//   ....[18]....
        /*00c8*/ 	.word	0x00008070


	//   ....[19]....
        /*00cc*/ 	.word	0x000080d0


	//----- nvinfo : EIATTR_VRC_CTA_INIT_COUNT
	.align		4
.L_763:
        /*00d0*/ 	.byte	0x02, 0x4a
	.zero		1
	.zero		1


	//----- nvinfo : EIATTR_EXIT_INSTR_OFFSETS
	.align		4
        /*00d4*/ 	.byte	0x04, 0x1c
        /*00d6*/ 	.short	(.L_765 - .L_764)


	//   ....[0]....
.L_764:
        /*00d8*/ 	.word	0x00007b80


	//   ....[1]....
        /*00dc*/ 	.word	0x00007bb0


	//----- nvinfo : EIATTR_MAX_THREADS
	.align		4
.L_765:
        /*00e0*/ 	.byte	0x04, 0x05
        /*00e2*/ 	.short	(.L_767 - .L_766)
.L_766:
        /*00e4*/ 	.word	0x00000080
        /*00e8*/ 	.word	0x00000001
        /*00ec*/ 	.word	0x00000001


	//----- nvinfo : EIATTR_CRS_STACK_SIZE
	.align		4
.L_767:
        /*00f0*/ 	.byte	0x04, 0x1e
        /*00f2*/ 	.short	(.L_769 - .L_768)
.L_768:
        /*00f4*/ 	.word	0x00000000


	//----- nvinfo : EIATTR_CBANK_PARAM_SIZE
	.align		4
.L_769:
        /*00f8*/ 	.byte	0x03, 0x19
        /*00fa*/ 	.short	0x0128


	//----- nvinfo : EIATTR_PARAM_CBANK
	.align		4
        /*00fc*/ 	.byte	0x04, 0x0a
        /*00fe*/ 	.short	(.L_771 - .L_770)
	.align		4
.L_770:
        /*0100*/ 	.word	index@(.nv.constant0._ZN10layer_norm31ln_parallel_residual_bwd_kernelINS_13Kernel_traitsI13__nv_bfloat16S2_S2_S2_fjLj768ELj1ELj4ELj1ELj16ENS_18Kernel_traits_baseILj768ES2_S2_S2_S2_fjLj128EEEEELb0ELb1ELb0EEEvNS_9BwdParamsE)
        /*0104*/ 	.short	0x0380
        /*0106*/ 	.short	0x0128


	//----- nvinfo : EIATTR_SW_WAR
	.align		4
.L_771:
        /*0108*/ 	.byte	0x04, 0x36
        /*010a*/ 	.short	(.L_773 - .L_772)
.L_772:
        /*010c*/ 	.word	0x00000008
.L_773:


//--------------------- .nv.info._ZN10layer_norm31ln_parallel_residual_bwd_kernelINS_13Kernel_traitsI13__nv_bfloat16S2_S2_S2_fjLj768ELj1ELj4ELj1ELj16ENS_18Kernel_traits_baseILj768ES2_S2_S2_S2_fjLj128EEEEELb0ELb1ELb1EEEvNS_9BwdParamsE --------------------------
	.section	.nv.info._ZN10layer_norm31ln_parallel_residual_bwd_kernelINS_13Kernel_traitsI13__nv_bfloat16S2_S2_S2_fjLj768ELj1ELj4ELj1ELj16ENS_18Kernel_traits_baseILj768ES2_S2_S2_S2_fjLj128EEEEELb0ELb1ELb1EEEvNS_9BwdParamsE,"",@"SHT_CUDA_INFO"
	.sectionflags	@""
	.align	4


	//----- nvinfo : EIATTR_CUDA_API_VERSION
	.align		4
        /*0000*/ 	.byte	0x04, 0x37
        /*0002*/ 	.short	(.L_775 - .L_774)
.L_774:
        /*0004*/ 	.word	0x00000082


	//----- nvinfo : EIATTR_KPARAM_INFO
	.align		4
.L_775:
        /*0008*/ 	.byte	0x04, 0x17
        /*000a*/ 	.short	(.L_777 - .L_776)
.L_776:
        /*000c*/ 	.word	0x00000000
        /*0010*/ 	.short	0x0000
        /*0012*/ 	.short	0x0000
        /*0014*/ 	.byte	0x00, 0xf0, 0xa1, 0x04


	//----- nvinfo : EIATTR_SPARSE_MMA_MASK
	.align		4
.L_777:
        /*0018*/ 	.byte	0x03, 0x50
        /*001a*/ 	.short	0x0000


	//----- nvinfo : EIATTR_MAXREG_COUNT
	.align		4
        /*001c*/ 	.byte	0x03, 0x1b
        /*001e*/ 	.short	0x00ff


	//----- nvinfo : EIATTR_NUM_BARRIERS
	.align		4
        /*0020*/ 	.byte	0x02, 0x4c
        /*0022*/ 	.byte	0x01
	.zero		1


	//----- nvinfo : EIATTR_MERCURY_ISA_VERSION
	.align		4
        /*0024*/ 	.byte	0x03, 0x5f
        /*0026*/ 	.short	0x0101


	//----- nvinfo : EIATTR_COOP_GROUP_MASK_REGIDS
	.align		4
        /*0028*/ 	.byte	0x04, 0x29
        /*002a*/ 	.short	(.L_779 - .L_778)


	//   ....[0]....
.L_778:
        /*002c*/ 	.word	0xffffffff


	//   ....[1]....
        /*0030*/ 	.word	0xffffffff


	//   ....[2]....
        /*0034*/ 	.word	0xffffffff


	//   ....[3]....
        /*0038*/ 	.word	0xffffffff


	//   ....[4]....
        /*003c*/ 	.word	0xffffffff


	//   ....[5]....
        /*0040*/ 	.word	0xffffffff


	//   ....[6]....
        /*0044*/ 	.word	0xffffffff


	//   ....[7]....
        /*0048*/ 	.word	0xffffffff


	//   ....[8]....
        /*004c*/ 	.word	0xffffffff


	//   ....[9]....
        /*0050*/ 	.word	0xffffffff


	//   ....[10]....
        /*0054*/ 	.word	0x05000097


	//   ....[11]....
        /*0058*/ 	.word	0x05000097


	//   ....[12]....
        /*005c*/ 	.word	0x05000097


	//   ....[13]....
        /*0060*/ 	.word	0x05000097


	//   ....[14]....
        /*0064*/ 	.word	0x05000097


	//   ....[15]....
        /*0068*/ 	.word	0x05000097


	//   ....[16]....
        /*006c*/ 	.word	0x05000097


	//   ....[17]....
        /*0070*/ 	.word	0x05000097


	//   ....[18]....
        /*0074*/ 	.word	0x05000097


	//   ....[19]....
        /*0078*/ 	.word	0x05000097


	//----- nvinfo : EIATTR_COOP_GROUP_INSTR_OFFSETS
	.align		4
.L_779:
        /*007c*/ 	.byte	0x04, 0x28
        /*007e*/ 	.short	(.L_781 - .L_780)


	//   ....[0]....
.L_780:
        /*0080*/ 	.word	0x000029d0


	//   ....[1]....
        /*0084*/ 	.word	0x00002a00


	//   ....[2]....
        /*0088*/ 	.word	0x00002ad0


	//   ....[3]....
        /*008c*/ 	.word	0x00002ae0


	//   ....[4]....
        /*0090*/ 	.word	0x00002b20


	//   ....[5]....
        /*0094*/ 	.word	0x00002b40


	//   ....[6]....
        /*0098*/ 	.word	0x00002b80


	//   ....[7]....
        /*009c*/ 	.word	0x00002ba0


	//   ....[8]....
        /*00a0*/ 	.word	0x00002be0


	//   ....[9]....
        /*00a4*/ 	.word	0x00002c10


	//   ....[10]....
        /*00a8*/ 	.word	0x00007460


	//   ....[11]....
        /*00ac*/ 	.word	0x00007500


	//   ....[12]....
        /*00b0*/ 	.word	0x00007600


	//   ....[13]....
        /*00b4*/ 	.word	0x00007660


	//   ....[14]....
        /*00b8*/ 	.word	0x000076e0


	//   ....[15]....
        /*00bc*/ 	.word	0x00007750


	//   ....[16]....
        /*00c0*/ 	.word	0x000077d0


	//   ....[17]....
        /*00c4*/ 	.word	0x00007840


	//   ....[18]....
        /*00c8*/ 	.word	0x000078d0


	//   ....[19]....
        /*00cc*/ 	.word	0x00007920


	//----- nvinfo : EIATTR_VRC_CTA_INIT_COUNT
	.align		4
.L_781:
        /*00d0*/ 	.byte	0x02, 0x4a
	.zero		1
	.zero		1


	//----- nvinfo : EIATTR_EXIT_INSTR_OFFSETS
	.align		4
        /*00d4*/ 	.byte	0x04, 0x1c
        /*00d6*/ 	.short	(.L_783 - .L_782)


	//   ....[0]....
.L_782:
        /*00d8*/ 	.word	0x000073f0


	//----- nvinfo : EIATTR_MAX_THREADS
	.align		4
.L_783:
        /*00dc*/ 	.byte	0x04, 0x05
        /*00de*/ 	.short	(.L_785 - .L_784)
.L_784:
        /*00e0*/ 	.word	0x00000080
        /*00e4*/ 	.word	0x00000001
        /*00e8*/ 	.word	0x00000001


	//----- nvinfo : EIATTR_CRS_STACK_SIZE
	.align		4
.L_785:
        /*00ec*/ 	.byte	0x04, 0x1e
        /*00ee*/ 	.short	(.L_787 - .L_786)
.L_786:
        /*00f0*/ 	.word	0x00000000


	//----- nvinfo : EIATTR_CBANK_PARAM_SIZE
	.align		4
.L_787:
        /*00f4*/ 	.byte	0x03, 0x19
        /*00f6*/ 	.short	0x0128


	//----- nvinfo : EIATTR_PARAM_CBANK
	.align		4
        /*00f8*/ 	.byte	0x04, 0x0a
        /*00fa*/ 	.short	(.L_789 - .L_788)
	.align		4
.L_788:
        /*00fc*/ 	.word	index@(.nv.constant0._ZN10layer_norm31ln_parallel_residual_bwd_kernelINS_13Kernel_traitsI13__nv_bfloat16S2_S2_S2_fjLj768ELj1ELj4ELj1ELj16ENS_18Kernel_traits_baseILj768ES2_S2_S2_S2_fjLj128EEEEELb0ELb1ELb1EEEvNS_9BwdParamsE)
        /*0100*/ 	.short	0x0380
        /*0102*/ 	.short	0x0128


	//----- nvinfo : EIATTR_SW_WAR
	.align		4
.L_789:
        /*0104*/ 	.byte	0x04, 0x36
        /*0106*/ 	.short	(.L_791 - .L_790)
.L_790:
        /*0108*/ 	.word	0x00000008
.L_791:


//--------------------- .nv.info._ZN10layer_norm31ln_parallel_residual_bwd_kernelINS_13Kernel_traitsI13__nv_bfloat16S2_S2_S2_fjLj768ELj1ELj4ELj1ELj16ENS_18Kernel_traits_baseILj768ES2_S2_S2_S2_fjLj128EEEEELb1ELb0ELb0EEEvNS_9BwdParamsE --------------------------
	.section	.nv.info._ZN10layer_norm31ln_parallel_residual_bwd_kernelINS_13Kernel_traitsI13__nv_bfloat16S2_S2_S2_fjLj768ELj1ELj4ELj1ELj16ENS_18Kernel_traits_baseILj768ES2_S2_S2_S2_fjLj128EEEEELb1ELb0ELb0EEEvNS_9BwdParamsE,"",@"SHT_CUDA_INFO"
	.sectionflags	@""
	.align	4


	//----- nvinfo : EIATTR_CUDA_API_VERSION
	.align		4
        /*0000*/ 	.byte	0x04, 0x37
        /*0002*/ 	.short	(.L_793 - .L_792)
.L_792:
        /*0004*/ 	.word	0x00000082


	//----- nvinfo : EIATTR_KPARAM_INFO
	.align		4
.L_793:
        /*0008*/ 	.byte	0x04, 0x17
        /*000a*/ 	.short	(.L_795 - .L_794)
.L_794:
        /*000c*/ 	.word	0x00000000
        /*0010*/ 	.short	0x0000
        /*0012*/ 	.short	0x0000
        /*0014*/ 	.byte	0x00, 0xf0, 0xa1, 0x04


	//----- nvinfo : EIATTR_SPARSE_MMA_MASK
	.align		4
.L_795:
        /*0018*/ 	.byte	0x03, 0x50
        /*001a*/ 	.short	0x0000


	//----- nvinfo : EIATTR_MAXREG_COUNT
	.align		4
        /*001c*/ 	.byte	0x03, 0x1b
        /*001e*/ 	.short	0x00ff


	//----- nvinfo : EIATTR_NUM_BARRIERS
	.align		4
        /*0020*/ 	.byte	0x02, 0x4c
        /*0022*/ 	.byte	0x01
	.zero		1


	//----- nvinfo : EIATTR_MERCURY_ISA_VERSION
	.align		4
        /*0024*/ 	.byte	0x03, 0x5f
        /*0026*/ 	.short	0x0101


	//----- nvinfo : EIATTR_COOP_GROUP_MASK_REGIDS
	.align		4
        /*0028*/ 	.byte	0x04, 0x29
        /*002a*/ 	.short	(.L_797 - .L_796)


	//   ....[0]....
.L_796:
        /*002c*/ 	.word	0xffffffff


	//   ....[1]....
        /*0030*/ 	.word	0xffffffff


	//   ....[2]....
        /*0034*/ 	.word	0xffffffff


	//   ....[3]....
        /*0038*/ 	.word	0xffffffff


	//   ....[4]....
        /*003c*/ 	.word	0xffffffff


	//   ....[5]....
        /*0040*/ 	.word	0xffffffff


	//   ....[6]....
        /*0044*/ 	.word	0xffffffff


	//   ....[7]....
        /*0048*/ 	.word	0xffffffff


	//   ....[8]....
        /*004c*/ 	.word	0xffffffff


	//   ....[9]....
        /*0050*/ 	.word	0xffffffff


	//   ....[10]....
        /*0054*/ 	.word	0x050000b0


	//   ....[11]....
        /*0058*/ 	.word	0x050000b0


	//   ....[12]....
        /*005c*/ 	.word	0x050000b0


	//   ....[13]....
        /*0060*/ 	.word	0x050000b0


	//   ....[14]....
        /*0064*/ 	.word	0x050000b0


	//   ....[15]....
        /*0068*/ 	.word	0x050000b0


	//   ....[16]....
        /*006c*/ 	.word	0x050000b0


	//   ....[17]....
        /*0070*/ 	.word	0x050000b0


	//   ....[18]....
        /*0074*/ 	.word	0x050000b0


	//   ....[19]....
        /*0078*/ 	.word	0x050000b0


	//----- nvinfo : EIATTR_COOP_GROUP_INSTR_OFFSETS
	.align		4
.L_797:
        /*007c*/ 	.byte	0x04, 0x28
        /*007e*/ 	.short	(.L_799 - .L_798)


	//   ....[0]....
.L_798:
        /*0080*/ 	.word	0x000029a0


	//   ....[1]....
        /*0084*/ 	.word	0x000029b0


	//   ....[2]....
        /*0088*/ 	.word	0x000029e0


	//   ....[3]....
        /*008c*/ 	.word	0x000029f0


	//   ....[4]....
        /*0090*/ 	.word	0x00002a20


	//   ....[5]....
        /*0094*/ 	.word	0x00002a30


	//   ....[6]....
        /*0098*/ 	.word	0x00002a60


	//   ....[7]....
        /*009c*/ 	.word	0x00002a70


	//   ....[8]....
        /*00a0*/ 	.word	0x00002aa0


	//   ....[9]....
        /*00a4*/ 	.word	0x00002ab0


	//   ....[10]....
        /*00a8*/ 	.word	0x0000b780


	//   ....[11]....
        /*00ac*/ 	.word	0x0000b820


	//   ....[12]....
        /*00b0*/ 	.word	0x0000b880


	//   ....[13]....
        /*00b4*/ 	.word	0x0000b8e0


	//   ....[14]....
        /*00b8*/ 	.word	0x0000b950


	//   ....[15]....
        /*00bc*/ 	.word	0x0000b9b0


	//   ....[16]....
        /*00c0*/ 	.word	0x0000ba20


	//   ....[17]....
        /*00c4*/ 	.word	0x0000ba80


	//   ....[18]....
        /*00c8*/ 	.word	0x0000baf0


	//   ....[19]....
        /*00cc*/ 	.word	0x0000bb50


	//----- nvinfo : EIATTR_VRC_CTA_INIT_COUNT
	.align		4
.L_799:
        /*00d0*/ 	.byte	0x02, 0x4a
	.zero		1
	.zero		1


	//----- nvinfo : EIATTR_EXIT_INSTR_OFFSETS
	.align		4
        /*00d4*/ 	.byte	0x04, 0x1c
        /*00d6*/ 	.short	(.L_801 - .L_800)


	//   ....[0]....
.L_800:
        /*00d8*/ 	.word	0x0000b6b0


	//   ....[1]....
        /*00dc*/ 	.word	0x0000b720


	//----- nvinfo : EIATTR_MAX_THREADS
	.align		4
.L_801:
        /*00e0*/ 	.byte	0x04, 0x05
        /*00e2*/ 	.short	(.L_803 - .L_802)
.L_802:
        /*00e4*/ 	.word	0x00000080
        /*00e8*/ 	.word	0x00000001
        /*00ec*/ 	.word	0x00000001


	//----- nvinfo : EIATTR_CRS_STACK_SIZE
	.align		4
.L_803:
        /*00f0*/ 	.byte	0x04, 0x1e
        /*00f2*/ 	.short	(.L_805 - .L_804)
.L_804:
        /*00f4*/ 	.word	0x00000000


	//----- nvinfo : EIATTR_CBANK_PARAM_SIZE
	.align		4
.L_805:
        /*00f8*/ 	.byte	0x03, 0x19
        /*00fa*/ 	.short	0x0128


	//----- nvinfo : EIATTR_PARAM_CBANK
	.align		4
        /*00fc*/ 	.byte	0x04, 0x0a
        /*00fe*/ 	.short	(.L_807 - .L_806)
	.align		4
.L_806:
        /*0100*/ 	.word	index@(.nv.constant0._ZN10layer_norm31ln_parallel_residual_bwd_kernelINS_13Kernel_traitsI13__nv_bfloat16S2_S2_S2_fjLj768ELj1ELj4ELj1ELj16ENS_18Kernel_traits_baseILj768ES2_S2_S2_S2_fjLj128EEEEELb1ELb0ELb0EEEvNS_9BwdParamsE)
        /*0104*/ 	.short	0x0380
        /*0106*/ 	.short	0x0128


	//----- nvinfo : EIATTR_SW_WAR
	.align		4
.L_807:
        /*0108*/ 	.byte	0x04, 0x36
        /*010a*/ 	.short	(.L_809 - .L_808)
.L_808:
        /*010c*/ 	.word	0x00000008
.L_809:


//--------------------- .nv.info._ZN10layer_norm31ln_parallel_residual_bwd_kernelINS_13Kernel_traitsI13__nv_bfloat16S2_S2_S2_fjLj768ELj1ELj4ELj1ELj16ENS_18Kernel_traits_baseILj768ES2_S2_S2_S2_fjLj128EEEEELb1ELb0ELb1EEEvNS_9BwdParamsE --------------------------
	.section	.nv.info._ZN10layer_norm31ln_parallel_residual_bwd_kernelINS_13Kernel_traitsI13__nv_bfloat16S2_S2_S2_fjLj768ELj1ELj4ELj1ELj16ENS_18Kernel_traits_baseILj768ES2_S2_S2_S2_fjLj128EEEEELb1ELb0ELb1EEEvNS_9BwdParamsE,"",@"SHT_CUDA_INFO"
	.sectionflags	@""
	.align	4


	//----- nvinfo : EIATTR_CUDA_API_VERSION
	.align		4
        /*0000*/ 	.byte	0x04, 0x37
        /*0002*/ 	.short	(.L_811 - .L_810)
.L_810:
        /*0004*/ 	.word	0x00000082


	//----- nvinfo : EIATTR_KPARAM_INFO
	.align		4
.L_811:
        /*0008*/ 	.byte	0x04, 0x17
        /*000a*/ 	.short	(.L_813 - .L_812)
.L_812:
        /*000c*/ 	.word	0x00000000
        /*0010*/ 	.short	0x0000
        /*0012*/ 	.short	0x0000
        /*0014*/ 	.byte	0x00, 0xf0, 0xa1, 0x04


	//----- nvinfo : EIATTR_SPARSE_MMA_MASK
	.align		4
.L_813:
        /*0018*/ 	.byte	0x03, 0x50
        /*001a*/ 	.short	0x0000


	//----- nvinfo : EIATTR_MAXREG_COUNT
	.align		4
        /*001c*/ 	.byte	0x03, 0x1b
        /*001e*/ 	.short	0x00ff


	//----- nvinfo : EIATTR_NUM_BARRIERS
	.align		4
        /*0020*/ 	.byte	0x02, 0x4c
        /*0022*/ 	.byte	0x01
	.zero		1


	//----- nvinfo : EIATTR_MERCURY_ISA_VERSION
	.align		4
        /*0024*/ 	.byte	0x03, 0x5f
        /*0026*/ 	.short	0x0101


	//----- nvinfo : EIATTR_COOP_GROUP_MASK_REGIDS
	.align		4
        /*0028*/ 	.byte	0x04, 0x29
        /*002a*/ 	.short	(.L_815 - .L_814)


	//   ....[0]....
.L_814:
        /*002c*/ 	.word	0xffffffff


	//   ....[1]....
        /*0030*/ 	.word	0xffffffff


	//   ....[2]....
        /*0034*/ 	.word	0xffffffff


	//   ....[3]....
        /*0038*/ 	.word	0xffffffff


	//   ....[4]....
        /*003c*/ 	.word	0xffffffff


	//   ....[5]....
        /*0040*/ 	.word	0xffffffff


	//   ....[6]....
        /*0044*/ 	.word	0xffffffff


	//   ....[7]....
        /*0048*/ 	.word	0xffffffff


	//   ....[8]....
        /*004c*/ 	.word	0xffffffff


	//   ....[9]....
        /*0050*/ 	.word	0xffffffff


	//   ....[10]....
        /*0054*/ 	.word	0x050000ee


	//   ....[11]....
        /*0058*/ 	.word	0x050000ee


	//   ....[12]....
        /*005c*/ 	.word	0x050000ee


	//   ....[13]....
        /*0060*/ 	.word	0x050000ee


	//   ....[14]....
        /*0064*/ 	.word	0x050000ee


	//   ....[15]....
        /*0068*/ 	.word	0x050000ee


	//   ....[16]....
        /*006c*/ 	.word	0x050000ee


	//   ....[17]....
        /*0070*/ 	.word	0x050000ee


	//   ....[18]....
        /*0074*/ 	.word	0x050000ee


	//   ....[19]....
        /*0078*/ 	.word	0x050000ee


	//----- nvinfo : EIATTR_COOP_GROUP_INSTR_OFFSETS
	.align		4
.L_815:
        /*007c*/ 	.byte	0x04, 0x28
        /*007e*/ 	.short	(.L_817 - .L_816)


	//   ....[0]....
.L_816:
        /*0080*/ 	.word	0x00002670


	//   ....[1]....
        /*0084*/ 	.word	0x00002680


	//   ....[2]....
        /*0088*/ 	.word	0x000026b0


	//   ....[3]....
        /*008c*/ 	.word	0x000026c0


	//   ....[4]....
        /*0090*/ 	.word	0x000026f0


	//   ....[5]....
        /*0094*/ 	.word	0x00002700


	//   ....[6]....
        /*0098*/ 	.word	0x00002730


	//   ....[7]....
        /*009c*/ 	.word	0x00002740


	//   ....[8]....
        /*00a0*/ 	.word	0x00002770


	//   ....[9]....
        /*00a4*/ 	.word	0x00002780


	//   ....[10]....
        /*00a8*/ 	.word	0x0000b090


	//   ....[11]....
        /*00ac*/ 	.word	0x0000b120


	//   ....[12]....
        /*00b0*/ 	.word	0x0000b180


	//   ....[13]....
        /*00b4*/ 	.word	0x0000b1e0


	//   ....[14]....
        /*00b8*/ 	.word	0x0000b240


	//   ....[15]....
        /*00bc*/ 	.word	0x0000b2a0


	//   ....[16]....
        /*00c0*/ 	.word	0x0000b300


	//   ....[17]....
        /*00c4*/ 	.word	0x0000b360


	//   ....[18]....
        /*00c8*/ 	.word	0x0000b3c0


	//   ....[19]....
        /*00cc*/ 	.word	0x0000b420


	//----- nvinfo : EIATTR_VRC_CTA_INIT_COUNT
	.align		4
.L_817:
        /*00d0*/ 	.byte	0x02, 0x4a
	.zero		1
	.zero		1


	//----- nvinfo : EIATTR_EXIT_INSTR_OFFSETS
	.align		4
        /*00d4*/ 	.byte	0x04, 0x1c
        /*00d6*/ 	.short	(.L_819 - .L_818)


	//   ....[0]....
.L_818:
        /*00d8*/ 	.word	0x0000b030


	//----- nvinfo : EIATTR_MAX_THREADS
	.align		4
.L_819:
        /*00dc*/ 	.byte	0x04, 0x05
        /*00de*/ 	.short	(.L_821 - .L_820)
.L_820:
        /*00e0*/ 	.word	0x00000080
        /*00e4*/ 	.word	0x00000001
        /*00e8*/ 	.word	0x00000001


	//----- nvinfo : EIATTR_CRS_STACK_SIZE
	.align		4
.L_821:
        /*00ec*/ 	.byte	0x04, 0x1e
        /*00ee*/ 	.short	(.L_823 - .L_822)
.L_822:
        /*00f0*/ 	.word	0x00000000


	//----- nvinfo : EIATTR_CBANK_PARAM_SIZE
	.align		4
.L_823:
        /*00f4*/ 	.byte	0x03, 0x19
        /*00f6*/ 	.short	0x0128


	//----- nvinfo : EIATTR_PARAM_CBANK
	.align		4
        /*00f8*/ 	.byte	0x04, 0x0a
        /*00fa*/ 	.short	(.L_825 - .L_824)
	.align		4
.L_824:
        /*00fc*/ 	.word	index@(.nv.constant0._ZN10layer_norm31ln_parallel_residual_bwd_kernelINS_13Kernel_traitsI13__nv_bfloat16S2_S2_S2_fjLj768ELj1ELj4ELj1ELj16ENS_18Kernel_traits_baseILj768ES2_S2_S2_S2_fjLj128EEEEELb1ELb0ELb1EEEvNS_9BwdParamsE)
        /*0100*/ 	.short	0x0380
        /*0102*/ 	.short	0x0128


	//----- nvinfo : EIATTR_SW_WAR
	.align		4
.L_825:
        /*0104*/ 	.byte	0x04, 0x36
        /*0106*/ 	.short	(.L_827 - .L_826)
.L_826:
        /*0108*/ 	.word	0x00000008
.L_827:


//--------------------- .nv.info._ZN10layer_norm22ln_bwd_finalize_kernelINS_22Kernel_traits_finalizeILj768E13__nv_bfloat16S2_S2_S2_fjLb0ELj1024ELj4ENS_18Kernel_traits_baseILj768ES2_S2_S2_S2_fjLj1024EEEEELb0ELb0EEEvNS_9BwdParamsE --------------------------
	.section	.nv.info._ZN10layer_norm22ln_bwd_finalize_kernelINS_22Kernel_traits_finalizeILj768E13__nv_bfloat16S2_S2_S2_fjLb0ELj1024ELj4ENS_18Kernel_traits_baseILj768ES2_S2_S2_S2_fjLj1024EEEEELb0ELb0EEEvNS_9BwdParamsE,"",@"SHT_CUDA_INFO"
	.sectionflags	@""
	.align	4


	//----- nvinfo : EIATTR_CUDA_API_VERSION
	.align		4
        /*0000*/ 	.byte	0x04, 0x37
        /*0002*/ 	.short	(.L_829 - .L_828)
.L_828:
        /*0004*/ 	.word	0x00000082


	//----- nvinfo : EIATTR_KPARAM_INFO
	.align		4
.L_829:
        /*0008*/ 	.byte	0x04, 0x17
        /*000a*/ 	.short	(.L_831 - .L_830)
.L_830:
        /*000c*/ 	.word	0x00000000
        /*0010*/ 	.short	0x0000
        /*0012*/ 	.short	0x0000
        /*0014*/ 	.byte	0x00, 0xf0, 0xa1, 0x04


	//----- nvinfo : EIATTR_SPARSE_MMA_MASK
	.align		4
.L_831:
        /*0018*/ 	.byte	0x03, 0x50
        /*001a*/ 	.short	0x0000


	//----- nvinfo : EIATTR_MAXREG_COUNT
	.align		4
        /*001c*/ 	.byte	0x03, 0x1b
        /*001e*/ 	.short	0x0040


	//----- nvinfo : EIATTR_NUM_BARRIERS
	.align		4
        /*0020*/ 	.byte	0x02, 0x4c
        /*0022*/ 	.byte	0x01
	.zero		1


	//----- nvinfo : EIATTR_MERCURY_ISA_VERSION
	.align		4
        /*0024*/ 	.byte	0x03, 0x5f
        /*0026*/ 	.short	0x0101


	//----- nvinfo : EIATTR_COOP_GROUP_MASK_REGIDS
	.align		4
        /*0028*/ 	.byte	0x04, 0x29
        /*002a*/ 	.short	(.L_833 - .L_832)


	//   ....[0]....
.L_832:
        /*002c*/ 	.word	0xffffffff


	//   ....[1]....
        /*0030*/ 	.word	0xffffffff


	//   ....[2]....
        /*0034*/ 	.word	0xffffffff


	//   ....[3]....
        /*0038*/ 	.word	0xffffffff


	//   ....[4]....
        /*003c*/ 	.word	0xffffffff


	//   ....[5]....
        /*0040*/ 	.word	0xffffffff


	//   ....[6]....
        /*0044*/ 	.word	0xffffffff


	//   ....[7]....
        /*0048*/ 	.word	0xffffffff


	//   ....[8]....
        /*004c*/ 	.word	0xffffffff


	//   ....[9]....
        /*0050*/ 	.word	0xffffffff


	//----- nvinfo : EIATTR_COOP_GROUP_INSTR_OFFSETS
	.align		4
.L_833:
        /*0054*/ 	.byte	0x04, 0x28
        /*0056*/ 	.short	(.L_835 - .L_834)


	//   ....[0]....
.L_834:
        /*0058*/ 	.word	0x000015e0


	//   ....[1]....
        /*005c*/ 	.word	0x000015f0


	//   ....[2]....
        /*0060*/ 	.word	0x00001620


	//   ....[3]....
        /*0064*/ 	.word	0x00001630


	//   ....[4]....
        /*0068*/ 	.word	0x00001660


	//   ....[5]....
        /*006c*/ 	.word	0x00001670


	//   ....[6]....
        /*0070*/ 	.word	0x000016b0


	//   ....[7]....
        /*0074*/ 	.word	0x000016e0


	//   ....[8]....
        /*0078*/ 	.word	0x00001710


	//   ....[9]....
        /*007c*/ 	.word	0x00001720


	//----- nvinfo : EIATTR_VRC_CTA_INIT_COUNT
	.align		4
.L_835:
        /*0080*/ 	.byte	0x02, 0x4a
	.zero		1
	.zero		1


	//----- nvinfo : EIATTR_EXIT_INSTR_OFFSETS
	.align		4
        /*0084*/ 	.byte	0x04, 0x1c
        /*0086*/ 	.short	(.L_837 - .L_836)


	//   ....[0]....
.L_836:
        /*0088*/ 	.word	0x00000060


	//   ....[1]....
        /*008c*/ 	.word	0x00001780


	//   ....[2]....
        /*0090*/ 	.word	0x000017b0


	//   ....[3]....
        /*0094*/ 	.word	0x00001870


	//----- nvinfo : EIATTR_MAX_THREADS
	.align		4
.L_837:
        /*0098*/ 	.byte	0x04, 0x05
        /*009a*/ 	.short	(.L_839 - .L_838)
.L_838:
        /*009c*/ 	.word	0x00000400
        /*00a0*/ 	.word	0x00000001
        /*00a4*/ 	.word	0x00000001


	//----- nvinfo : EIATTR_CRS_STACK_SIZE
	.align		4
.L_839:
        /*00a8*/ 	.byte	0x04, 0x1e
        /*00aa*/ 	.short	(.L_841 - .L_840)
.L_840:
        /*00ac*/ 	.word	0x00000000


	//----- nvinfo : EIATTR_CBANK_PARAM_SIZE
	.align		4
.L_841:
        /*00b0*/ 	.byte	0x03, 0x19
        /*00b2*/ 	.short	0x0128


	//----- nvinfo : EIATTR_PARAM_CBANK
	.align		4
        /*00b4*/ 	.byte	0x04, 0x0a
        /*00b6*/ 	.short	(.L_843 - .L_842)
	.align		4
.L_842:
        /*00b8*/ 	.word	index@(.nv.constant0._ZN10layer_norm22ln_bwd_finalize_kernelINS_22Kernel_traits_finalizeILj768E13__nv_bfloat16S2_S2_S2_fjLb0ELj1024ELj4ENS_18Kernel_traits_baseILj768ES2_S2_S2_S2_fjLj1024EEEEELb0ELb0EEEvNS_9BwdParamsE)
        /*00bc*/ 	.short	0x0380
        /*00be*/ 	.short	0x0128


	//----- nvinfo : EIATTR_SW_WAR
	.align		4
.L_843:
        /*00c0*/ 	.byte	0x04, 0x36
        /*00c2*/ 	.short	(.L_845 - .L_844)
.L_844:
        /*00c4*/ 	.word	0x00000008
.L_845:


//--------------------- .nv.info._ZN10layer_norm40ln_parallel_residual_bwd_finalize_kernelINS_22Kernel_traits_finalizeILj768E13__nv_bfloat16S2_S2_S2_fjLb0ELj1024ELj4ENS_18Kernel_traits_baseILj768ES2_S2_S2_S2_fjLj1024EEEEELb0EEEvNS_9BwdParamsE --------------------------
	.section	.nv.info._ZN10layer_norm40ln_parallel_residual_bwd_finalize_kernelINS_22Kernel_traits_finalizeILj768E13__nv_bfloat16S2_S2_S2_fjLb0ELj1024ELj4ENS_18Kernel_traits_baseILj768ES2_S2_S2_S2_fjLj1024EEEEELb0EEEvNS_9BwdParamsE,"",@"SHT_CUDA_INFO"
	.sectionflags	@""
	.align	4


	//----- nvinfo : EIATTR_CUDA_API_VERSION
	.align		4
        /*0000*/ 	.byte	0x04, 0x37
        /*0002*/ 	.short	(.L_847 - .L_846)
.L_846:
        /*0004*/ 	.word	0x00000082


	//----- nvinfo : EIATTR_KPARAM_INFO
	.align		4
.L_847:
        /*0008*/ 	.byte	0x04, 0x17
        /*000a*/ 	.short	(.L_849 - .L_848)
.L_848:
        /*000c*/ 	.word	0x00000000
        /*0010*/ 	.short	0x0000
        /*0012*/ 	.short	0x0000
        /*0014*/ 	.byte	0x00, 0xf0, 0xa1, 0x04


	//----- nvinfo : EIATTR_SPARSE_MMA_MASK
	.align		4
.L_849:
        /*0018*/ 	.byte	0x03, 0x50
        /*001a*/ 	.short	0x0000


	//----- nvinfo : EIATTR_MAXREG_COUNT
	.align		4
        /*001c*/ 	.byte	0x03, 0x1b
        /*001e*/ 	.short	0x0040


	//----- nvinfo : EIATTR_NUM_BARRIERS
	.align		4
        /*0020*/ 	.byte	0x02, 0x4c
        /*0022*/ 	.byte	0x01
	.zero		1


	//----- nvinfo : EIATTR_MERCURY_ISA_VERSION
	.align		4
        /*0024*/ 	.byte	0x03, 0x5f
        /*0026*/ 	.short	0x0101


	//----- nvinfo : EIATTR_COOP_GROUP_MASK_REGIDS
	.align		4
        /*0028*/ 	.byte	0x04, 0x29
        /*002a*/ 	.short	(.L_851 - .L_850)


	//   ....[0]....
.L_850:
        /*002c*/ 	.word	0xffffffff


	//   ....[1]....
        /*0030*/ 	.word	0xffffffff


	//   ....[2]....
        /*0034*/ 	.word	0xffffffff


	//   ....[3]....
        /*0038*/ 	.word	0xffffffff


	//   ....[4]....
        /*003c*/ 	.word	0xffffffff


	//   ....[5]....
        /*0040*/ 	.word	0xffffffff


	//   ....[6]....
        /*0044*/ 	.word	0xffffffff


	//   ....[7]....
        /*0048*/ 	.word	0xffffffff


	//   ....[8]....
        /*004c*/ 	.word	0xffffffff


	//   ....[9]....
        /*0050*/ 	.word	0xffffffff


	//   ....[10]....
        /*0054*/ 	.word	0xffffffff


	//   ....[11]....
        /*0058*/ 	.word	0xffffffff


	//   ....[12]....
        /*005c*/ 	.word	0xffffffff


	//   ....[13]....
        /*0060*/ 	.word	0xffffffff


	//   ....[14]....
        /*0064*/ 	.word	0xffffffff


	//   ....[15]....
        /*0068*/ 	.word	0xffffffff


	//   ....[16]....
        /*006c*/ 	.word	0xffffffff


	//   ....[17]....
        /*0070*/ 	.word	0xffffffff


	//   ....[18]....
        /*0074*/ 	.word	0xffffffff


	//   ....[19]....
        /*0078*/ 	.word	0xffffffff


	//----- nvinfo : EIATTR_COOP_GROUP_INSTR_OFFSETS
	.align		4
.L_851:
        /*007c*/ 	.byte	0x04, 0x28
        /*007e*/ 	.short	(.L_853 - .L_852)


	//   ....[0]....
.L_852:
        /*0080*/ 	.word	0x000013b0


	//   ....[1]....
        /*0084*/ 	.word	0x000013c0


	//   ....[2]....
        /*0088*/ 	.word	0x000013d0


	//   ....[3]....
        /*008c*/ 	.word	0x000013e0


	//   ....[4]....
        /*0090*/ 	.word	0x00001410


	//   ....[5]....
        /*0094*/ 	.word	0x00001430


	//   ....[6]....
        /*0098*/ 	.word	0x00001450


	//   ....[7]....
        /*009c*/ 	.word	0x00001460


	//   ....[8]....
        /*00a0*/ 	.word	0x000014a0


	//   ....[9]....
        /*00a4*/ 	.word	0x000014c0


	//   ....[10]....
        /*00a8*/ 	.word	0x000014d0


	//   ....[11]....
        /*00ac*/ 	.word	0x000014e0


	//   ....[12]....
        /*00b0*/ 	.word	0x00001510


	//   ....[13]....
        /*00b4*/ 	.word	0x00001530


	//   ....[14]....
        /*00b8*/ 	.word	0x00001550


	//   ....[15]....
        /*00bc*/ 	.word	0x00001560


	//   ....[16]....
        /*00c0*/ 	.word	0x000015a0


	//   ....[17]....
        /*00c4*/ 	.word	0x000015d0


	//   ....[18]....
        /*00c8*/ 	.word	0x00001600


	//   ....[19]....
        /*00cc*/ 	.word	0x00001610


	//----- nvinfo : EIATTR_VRC_CTA_INIT_COUNT
	.align		4
.L_853:
        /*00d0*/ 	.byte	0x02, 0x4a
	.zero		1
	.zero		1


	//----- nvinfo : EIATTR_EXIT_INSTR_OFFSETS
	.align		4
        /*00d4*/ 	.byte	0x04, 0x1c
        /*00d6*/ 	.short	(.L_855 - .L_854)


	//   ....[0]....
.L_854:
        /*00d8*/ 	.word	0x00000060


	//   ....[1]....
        /*00dc*/ 	.word	0x000016b0


	//   ....[2]....
        /*00e0*/ 	.word	0x000016e0


	//   ....[3]....
        /*00e4*/ 	.word	0x00001840


	//----- nvinfo : EIATTR_MAX_THREADS
	.align		4
.L_855:
        /*00e8*/ 	.byte	0x04, 0x05
        /*00ea*/ 	.short	(.L_857 - .L_856)
.L_856:
        /*00ec*/ 	.word	0x00000400
        /*00f0*/ 	.word	0x00000001
        /*00f4*/ 	.word	0x00000001


	//----- nvinfo : EIATTR_CRS_STACK_SIZE
	.align		4
.L_857:
        /*00f8*/ 	.byte	0x04, 0x1e
        /*00fa*/ 	.short	(.L_859 - .L_858)
.L_858:
        /*00fc*/ 	.word	0x00000000


	//----- nvinfo : EIATTR_CBANK_PARAM_SIZE
	.align		4
.L_859:
        /*0100*/ 	.byte	0x03, 0x19
        /*0102*/ 	.short	0x0128


	//----- nvinfo : EIATTR_PARAM_CBANK
	.align		4
        /*0104*/ 	.byte	0x04, 0x0a
        /*0106*/ 	.short	(.L_861 - .L_860)
	.align		4
.L_860:
        /*0108*/ 	.word	index@(.nv.constant0._ZN10layer_norm40ln_parallel_residual_bwd_finalize_kernelINS_22Kernel_traits_finalizeILj768E13__nv_bfloat16S2_S2_S2_fjLb0ELj1024ELj4ENS_18Kernel_traits_baseILj768ES2_S2_S2_S2_fjLj1024EEEEELb0EEEvNS_9BwdParamsE)
        /*010c*/ 	.short	0x0380
        /*010e*/ 	.short	0x0128


	//----- nvinfo : EIATTR_SW_WAR
	.align		4
.L_861:
        /*0110*/ 	.byte	0x04, 0x36
        /*0112*/ 	.short	(.L_863 - .L_862)
.L_862:
        /*0114*/ 	.word	0x00000008
.L_863:


//--------------------- .nv.info._ZN10layer_norm31ln_parallel_residual_bwd_kernelINS_13Kernel_traitsI13__nv_bfloat16S2_S2_S2_fjLj768ELj1ELj4ELj1ELj16ENS_18Kernel_traits_baseILj768ES2_S2_S2_S2_fjLj128EEEEELb1ELb1ELb0EEEvNS_9BwdParamsE --------------------------
	.section	.nv.info._ZN10layer_norm31ln_parallel_residual_bwd_kernelINS_13Kernel_traitsI13__nv_bfloat16S2_S2_S2_fjLj768ELj1ELj4ELj1ELj16ENS_18Kernel_traits_baseILj768ES2_S2_S2_S2_fjLj128EEEEELb1ELb1ELb0EEEvNS_9BwdParamsE,"",@"SHT_CUDA_INFO"
	.sectionflags	@""
	.align	4


	//----- nvinfo : EIATTR_CUDA_API_VERSION
	.align		4
        /*0000*/ 	.byte	0x04, 0x37
        /*0002*/ 	.short	(.L_865 - .L_864)
.L_864:
        /*0004*/ 	.word	0x00000082


	//----- nvinfo : EIATTR_KPARAM_INFO
	.align		4
.L_865:
        /*0008*/ 	.byte	0x04, 0x17
        /*000a*/ 	.short	(.L_867 - .L_866)
.L_866:
        /*000c*/ 	.word	0x00000000
        /*0010*/ 	.short	0x0000
        /*0012*/ 	.short	0x0000
        /*0014*/ 	.byte	0x00, 0xf0, 0xa1, 0x04


	//----- nvinfo : EIATTR_SPARSE_MMA_MASK
	.align		4
.L_867:
        /*0018*/ 	.byte	0x03, 0x50
        /*001a*/ 	.short	0x0000


	//----- nvinfo : EIATTR_MAXREG_COUNT
	.align		4
        /*001c*/ 	.byte	0x03, 0x1b
        /*001e*/ 	.short	0x00ff


	//----- nvinfo : EIATTR_NUM_BARRIERS
	.align		4
        /*0020*/ 	.byte	0x02, 0x4c
        /*0022*/ 	.byte	0x01
	.zero		1


	//----- nvinfo : EIATTR_MERCURY_ISA_VERSION
	.align		4
        /*0024*/ 	.byte	0x03, 0x5f
        /*0026*/ 	.short	0x0101


	//----- nvinfo : EIATTR_COOP_GROUP_MASK_REGIDS
	.align		4
        /*0028*/ 	.byte	0x04, 0x29
        /*002a*/ 	.short	(.L_869 - .L_868)


	//   ....[0]....
.L_868:
        /*002c*/ 	.word	0xffffffff


	//   ....[1]....
        /*0030*/ 	.word	0xffffffff


	//   ....[2]....
        /*0034*/ 	.word	0xffffffff


	//   ....[3]....
        /*0038*/ 	.word	0xffffffff


	//   ....[4]....
        /*003c*/ 	.word	0xffffffff


	//   ....[5]....
        /*0040*/ 	.word	0xffffffff


	//   ....[6]....
        /*0044*/ 	.word	0xffffffff


	//   ....[7]....
        /*0048*/ 	.word	0xffffffff


	//   ....[8]....
        /*004c*/ 	.word	0xffffffff


	//   ....[9]....
        /*0050*/ 	.word	0xffffffff


	//   ....[10]....
        /*0054*/ 	.word	0x050000b3


	//   ....[11]....
        /*0058*/ 	.word	0x050000b3


	//   ....[12]....
        /*005c*/ 	.word	0x050000b3


	//   ....[13]....
        /*0060*/ 	.word	0x050000b3


	//   ....[14]....
        /*0064*/ 	.word	0x050000b3


	//   ....[15]....
        /*0068*/ 	.word	0x050000b3


	//   ....[16]....
        /*006c*/ 	.word	0x050000b3


	//   ....[17]....
        /*0070*/ 	.word	0x050000b3


	//   ....[18]....
        /*0074*/ 	.word	0x050000b3


	//   ....[19]....
        /*0078*/ 	.word	0x050000b3


	//----- nvinfo : EIATTR_COOP_GROUP_INSTR_OFFSETS
	.align		4
.L_869:
        /*007c*/ 	.byte	0x04, 0x28
        /*007e*/ 	.short	(.L_871 - .L_870)


	//   ....[0]....
.L_870:
        /*0080*/ 	.word	0x00001cd0


	//   ....[1]....
        /*0084*/ 	.word	0x00001cf0


	//   ....[2]....
        /*0088*/ 	.word	0x00001d30


	//   ....[3]....
        /*008c*/ 	.word	0x00001d40


	//   ....[4]....
        /*0090*/ 	.word	0x00001d70


	//   ....[5]....
        /*0094*/ 	.word	0x00001d80


	//   ....[6]....
        /*0098*/ 	.word	0x00001db0


	//   ....[7]....
        /*009c*/ 	.word	0x00001dc0


	//   ....[8]....
        /*00a0*/ 	.word	0x00001e00


	//   ....[9]....
        /*00a4*/ 	.word	0x00001e20


	//   ....[10]....
        /*00a8*/ 	.word	0x00009d90


	//   ....[11]....
        /*00ac*/ 	.word	0x00009e30


	//   ....[12]....
        /*00b0*/ 	.word	0x00009eb0


	//   ....[13]....
        /*00b4*/ 	.word	0x00009f10


	//   ....[14]....
        /*00b8*/ 	.word	0x00009f80


	//   ....[15]....
        /*00bc*/ 	.word	0x00009fe0


	//   ....[16]....
        /*00c0*/ 	.word	0x0000a050


	//   ....[17]....
        /*00c4*/ 	.word	0x0000a0b0


	//   ....[18]....
        /*00c8*/ 	.word	0x0000a130


	//   ....[19]....
        /*00cc*/ 	.word	0x0000a1a0


	//----- nvinfo : EIATTR_VRC_CTA_INIT_COUNT
	.align		4
.L_871:
        /*00d0*/ 	.byte	0x02, 0x4a
	.zero		1
	.zero		1


	//----- nvinfo : EIATTR_EXIT_INSTR_OFFSETS
	.align		4
        /*00d4*/ 	.byte	0x04, 0x1c
        /*00d6*/ 	.short	(.L_873 - .L_872)


	//   ....[0]....
.L_872:
        /*00d8*/ 	.word	0x00009cf0


	//   ....[1]....
        /*00dc*/ 	.word	0x00009d20


	//----- nvinfo : EIATTR_MAX_THREADS
	.align		4
.L_873:
        /*00e0*/ 	.byte	0x04, 0x05
        /*00e2*/ 	.short	(.L_875 - .L_874)
.L_874:
        /*00e4*/ 	.word	0x00000080
        /*00e8*/ 	.word	0x00000001
        /*00ec*/ 	.word	0x00000001


	//----- nvinfo : EIATTR_CRS_STACK_SIZE
	.align		4
.L_875:
        /*00f0*/ 	.byte	0x04, 0x1e
        /*00f2*/ 	.short	(.L_877 - .L_876)
.L_876:
        /*00f4*/ 	.word	0x00000000


	//----- nvinfo : EIATTR_CBANK_PARAM_SIZE
	.align		4
.L_877:
        /*00f8*/ 	.byte	0x03, 0x19
        /*00fa*/ 	.short	0x0128


	//----- nvinfo : EIATTR_PARAM_CBANK
	.align		4
        /*00fc*/ 	.byte	0x04, 0x0a
        /*00fe*/ 	.short	(.L_879 - .L_878)
	.align		4
.L_878:
        /*0100*/ 	.word	index@(.nv.constant0._ZN10layer_norm31ln_parallel_residual_bwd_kernelINS_13Kernel_traitsI13__nv_bfloat16S2_S2_S2_fjLj768ELj1ELj4ELj1ELj16ENS_18Kernel_traits_baseILj768ES2_S2_S2_S2_fjLj128EEEEELb1ELb1ELb0EEEvNS_9BwdParamsE)
        /*0104*/ 	.short	0x0380
        /*0106*/ 	.short	0x0128


	//----- nvinfo : EIATTR_SW_WAR
	.align		4
.L_879:
        /*0108*/ 	.byte	0x04, 0x36
        /*010a*/ 	.short	(.L_881 - .L_880)
.L_880:
        /*010c*/ 	.word	0x00000008
.L_881:


//--------------------- .nv.info._ZN10layer_norm22ln_bwd_finalize_kernelINS_22Kernel_traits_finalizeILj768E13__nv_bfloat16S2_S2_S2_fjLb0ELj1024ELj4ENS_18Kernel_traits_baseILj768ES2_S2_S2_S2_fjLj1024EEEEELb0ELb1EEEvNS_9BwdParamsE --------------------------
	.section	.nv.info._ZN10layer_norm22ln_bwd_finalize_kernelINS_22Kernel_traits_finalizeILj768E13__nv_bfloat16S2_S2_S2_fjLb0ELj1024ELj4ENS_18Kernel_traits_baseILj768ES2_S2_S2_S2_fjLj1024EEEEELb0ELb1EEEvNS_9BwdParamsE,"",@"SHT_CUDA_INFO"
	.sectionflags	@""
	.align	4


	//----- nvinfo : EIATTR_CUDA_API_VERSION
	.align		4
        /*0000*/ 	.byte	0x04, 0x37
        /*0002*/ 	.short	(.L_883 - .L_882)
.L_882:
        /*0004*/ 	.word	0x00000082


	//----- nvinfo : EIATTR_KPARAM_INFO
	.align		4
.L_883:
        /*0008*/ 	.byte	0x04, 0x17
        /*000a*/ 	.short	(.L_885 - .L_884)
.L_884:
        /*000c*/ 	.word	0x00000000
        /*0010*/ 	.short	0x0000
        /*0012*/ 	.short	0x0000
        /*0014*/ 	.byte	0x00, 0xf0, 0xa1, 0x04


	//----- nvinfo : EIATTR_SPARSE_MMA_MASK
	.align		4
.L_885:
        /*0018*/ 	.byte	0x03, 0x50
        /*001a*/ 	.short	0x0000


	//----- nvinfo : EIATTR_MAXREG_COUNT
	.align		4
        /*001c*/ 	.byte	0x03, 0x1b
        /*001e*/ 	.short	0x0040


	//----- nvinfo : EIATTR_NUM_BARRIERS
	.align		4
        /*0020*/ 	.byte	0x02, 0x4c
        /*0022*/ 	.byte	0x01
	.zero		1


	//----- nvinfo : EIATTR_MERCURY_ISA_VERSION
	.align		4
        /*0024*/ 	.byte	0x03, 0x5f
        /*0026*/ 	.short	0x0101


	//----- nvinfo : EIATTR_COOP_GROUP_MASK_REGIDS
	.align		4
        /*0028*/ 	.byte	0x04, 0x29
        /*002a*/ 	.short	(.L_887 - .L_886)


	//   ....[0]....
.L_886:
        /*002c*/ 	.word	0xffffffff


	//   ....[1]....
        /*0030*/ 	.word	0xffffffff


	//   ....[2]....
        /*0034*/ 	.word	0xffffffff


	//   ....[3]....
        /*0038*/ 	.word	0xffffffff


	//   ....[4]....
        /*003c*/ 	.word	0xffffffff


	//   ....[5]....
        /*0040*/ 	.word	0xffffffff


	//   ....[6]....
        /*0044*/ 	.word	0xffffffff


	//   ....[7]....
        /*0048*/ 	.word	0xffffffff


	//   ....[8]....
        /*004c*/ 	.word	0xffffffff


	//   ....[9]....
        /*0050*/ 	.word	0xffffffff


	//----- nvinfo : EIATTR_COOP_GROUP_INSTR_OFFSETS
	.align		4
.L_887:
        /*0054*/ 	.byte	0x04, 0x28
        /*0056*/ 	.short	(.L_889 - .L_888)


	//   ....[0]....
.L_888:
        /*0058*/ 	.word	0x00001630


	//   ....[1]....
        /*005c*/ 	.word	0x00001640


	//   ....[2]....
        /*0060*/ 	.word	0x00001670


	//   ....[3]....
        /*0064*/ 	.word	0x00001680


	//   ....[4]....
        /*0068*/ 	.word	0x000016b0


	//   ....[5]....
        /*006c*/ 	.word	0x000016d0


	//   ....[6]....
        /*0070*/ 	.word	0x00001700


	//   ....[7]....
        /*0074*/ 	.word	0x00001710


	//   ....[8]....
        /*0078*/ 	.word	0x00001740


	//   ....[9]....
        /*007c*/ 	.word	0x00001750


	//----- nvinfo : EIATTR_VRC_CTA_INIT_COUNT
	.align		4
.L_889:
        /*0080*/ 	.byte	0x02, 0x4a
	.zero		1
	.zero		1


	//----- nvinfo : EIATTR_EXIT_INSTR_OFFSETS
	.align		4
        /*0084*/ 	.byte	0x04, 0x1c
        /*0086*/ 	.short	(.L_891 - .L_890)


	//   ....[0]....
.L_890:
        /*0088*/ 	.word	0x00000070


	//   ....[1]....
        /*008c*/ 	.word	0x000017b0


	//   ....[2]....
        /*0090*/ 	.word	0x00001880


	//----- nvinfo : EIATTR_MAX_THREADS
	.align		4
.L_891:
        /*0094*/ 	.byte	0x04, 0x05
        /*0096*/ 	.short	(.L_893 - .L_892)
.L_892:
        /*0098*/ 	.word	0x00000400
        /*009c*/ 	.word	0x00000001
        /*00a0*/ 	.word	0x00000001


	//----- nvinfo : EIATTR_CRS_STACK_SIZE
	.align		4
.L_893:
        /*00a4*/ 	.byte	0x04, 0x1e
        /*00a6*/ 	.short	(.L_895 - .L_894)
.L_894:
        /*00a8*/ 	.word	0x00000000


	//----- nvinfo : EIATTR_CBANK_PARAM_SIZE
	.align		4
.L_895:
        /*00ac*/ 	.byte	0x03, 0x19
        /*00ae*/ 	.short	0x0128


	//----- nvinfo : EIATTR_PARAM_CBANK
	.align		4
        /*00b0*/ 	.byte	0x04, 0x0a
        /*00b2*/ 	.short	(.L_897 - .L_896)
	.align		4
.L_896:
        /*00b4*/ 	.word	index@(.nv.constant0._ZN10layer_norm22ln_bwd_finalize_kernelINS_22Kernel_traits_finalizeILj768E13__nv_bfloat16S2_S2_S2_fjLb0ELj1024ELj4ENS_18Kernel_traits_baseILj768ES2_S2_S2_S2_fjLj1024EEEEELb0ELb1EEEvNS_9BwdParamsE)
        /*00b8*/ 	.short	0x0380
        /*00ba*/ 	.short	0x0128


	//----- nvinfo : EIATTR_SW_WAR
	.align		4
.L_897:
        /*00bc*/ 	.byte	0x04, 0x36
        /*00be*/ 	.short	(.L_899 - .L_898)
.L_898:
        /*00c0*/ 	.word	0x00000008
.L_899:


//--------------------- .nv.info._ZN10layer_norm40ln_parallel_residual_bwd_finalize_kernelINS_22Kernel_traits_finalizeILj768E13__nv_bfloat16S2_S2_S2_fjLb0ELj1024ELj4ENS_18Kernel_traits_baseILj768ES2_S2_S2_S2_fjLj1024EEEEELb1EEEvNS_9BwdParamsE --------------------------
	.section	.nv.info._ZN10layer_norm40ln_parallel_residual_bwd_finalize_kernelINS_22Kernel_traits_finalizeILj768E13__nv_bfloat16S2_S2_S2_fjLb0ELj1024ELj4ENS_18Kernel_traits_baseILj768ES2_S2_S2_S2_fjLj1024EEEEELb1EEEvNS_9BwdParamsE,"",@"SHT_CUDA_INFO"
	.sectionflags	@""
	.align	4


	//----- nvinfo : EIATTR_CUDA_API_VERSION
	.align		4
        /*0000*/ 	.byte	0x04, 0x37
        /*0002*/ 	.short	(.L_901 - .L_900)
.L_900:
        /*0004*/ 	.word	0x00000082


	//----- nvinfo : EIATTR_KPARAM_INFO
	.align		4
.L_901:
        /*0008*/ 	.byte	0x04, 0x17
        /*000a*/ 	.short	(.L_903 - .L_902)
.L_902:
        /*000c*/ 	.word	0x00000000
        /*0010*/ 	.short	0x0000
        /*0012*/ 	.short	0x0000
        /*0014*/ 	.byte	0x00, 0xf0, 0xa1, 0x04


	//----- nvinfo : EIATTR_SPARSE_MMA_MASK
	.align		4
.L_903:
        /*0018*/ 	.byte	0x03, 0x50
        /*001a*/ 	.short	0x0000


	//----- nvinfo : EIATTR_MAXREG_COUNT
	.align		4
        /*001c*/ 	.byte	0x03, 0x1b
        /*001e*/ 	.short	0x0040


	//----- nvinfo : EIATTR_NUM_BARRIERS
	.align		4
        /*0020*/ 	.byte	0x02, 0x4c
        /*0022*/ 	.byte	0x01
	.zero		1


	//----- nvinfo : EIATTR_MERCURY_ISA_VERSION
	.align		4
        /*0024*/ 	.byte	0x03, 0x5f
        /*0026*/ 	.short	0x0101


	//----- nvinfo : EIATTR_COOP_GROUP_MASK_REGIDS
	.align		4
        /*0028*/ 	.byte	0x04, 0x29
        /*002a*/ 	.short	(.L_905 - .L_904)


	//   ....[0]....
.L_904:
        /*002c*/ 	.word	0xffffffff


	//   ....[1]....
        /*0030*/ 	.word	0xffffffff


	//   ....[2]....
        /*0034*/ 	.word	0xffffffff


	//   ....[3]....
        /*0038*/ 	.word	0xffffffff


	//   ....[4]....
        /*003c*/ 	.word	0xffffffff


	//   ....[5]....
        /*0040*/ 	.word	0xffffffff


	//   ....[6]....
        /*0044*/ 	.word	0xffffffff


	//   ....[7]....
        /*0048*/ 	.word	0xffffffff


	//   ....[8]....
        /*004c*/ 	.word	0xffffffff


	//   ....[9]....
        /*0050*/ 	.word	0xffffffff


	//   ....[10]....
        /*0054*/ 	.word	0xffffffff


	//   ....[11]....
        /*0058*/ 	.word	0xffffffff


	//   ....[12]....
        /*005c*/ 	.word	0xffffffff


	//   ....[13]....
        /*0060*/ 	.word	0xffffffff


	//   ....[14]....
        /*0064*/ 	.word	0xffffffff


	//   ....[15]....
        /*0068*/ 	.word	0xffffffff


	//   ....[16]....
        /*006c*/ 	.word	0xffffffff


	//   ....[17]....
        /*0070*/ 	.word	0xffffffff


	//   ....[18]....
        /*0074*/ 	.word	0xffffffff


	//   ....[19]....
        /*0078*/ 	.word	0xffffffff


	//----- nvinfo : EIATTR_COOP_GROUP_INSTR_OFFSETS
	.align		4
.L_905:
        /*007c*/ 	.byte	0x04, 0x28
        /*007e*/ 	.short	(.L_907 - .L_906)


	//   ....[0]....
.L_906:
        /*0080*/ 	.word	0x00001410


	//   ....[1]....
        /*0084*/ 	.word	0x00001420


	//   ....[2]....
        /*0088*/ 	.word	0x00001430


	//   ....[3]....
        /*008c*/ 	.word	0x00001440


	//   ....[4]....
        /*0090*/ 	.word	0x00001480


	//   ....[5]....
        /*0094*/ 	.word	0x000014a0


	//   ....[6]....
        /*0098*/ 	.word	0x000014b0


	//   ....[7]....
        /*009c*/ 	.word	0x000014c0


	//   ....[8]....
        /*00a0*/ 	.word	0x000014f0


	//   ....[9]....
        /*00a4*/ 	.word	0x00001520


	//   ....[10]....
        /*00a8*/ 	.word	0x00001530


	//   ....[11]....
        /*00ac*/ 	.word	0x00001540


	//   ....[12]....
        /*00b0*/ 	.word	0x00001560


	//   ....[13]....
        /*00b4*/ 	.word	0x00001590


	//   ....[14]....
        /*00b8*/ 	.word	0x000015b0


	//   ....[15]....
        /*00bc*/ 	.word	0x000015c0


	//   ....[16]....
        /*00c0*/ 	.word	0x000015e0


	//   ....[17]....
        /*00c4*/ 	.word	0x00001610


	//   ....[18]....
        /*00c8*/ 	.word	0x00001630


	//   ....[19]....
        /*00cc*/ 	.word	0x00001640


	//----- nvinfo : EIATTR_VRC_CTA_INIT_COUNT
	.align		4
.L_907:
        /*00d0*/ 	.byte	0x02, 0x4a
	.zero		1
	.zero		1


	//----- nvinfo : EIATTR_EXIT_INSTR_OFFSETS
	.align		4
        /*00d4*/ 	.byte	0x04, 0x1c
        /*00d6*/ 	.short	(.L_909 - .L_908)


	//   ....[0]....
.L_908:
        /*00d8*/ 	.word	0x00000060


	//   ....[1]....
        /*00dc*/ 	.word	0x000016e0


	//   ....[2]....
        /*00e0*/ 	.word	0x00001850


	//----- nvinfo : EIATTR_MAX_THREADS
	.align		4
.L_909:
        /*00e4*/ 	.byte	0x04, 0x05
        /*00e6*/ 	.short	(.L_911 - .L_910)
.L_910:
        /*00e8*/ 	.word	0x00000400
        /*00ec*/ 	.word	0x00000001
        /*00f0*/ 	.word	0x00000001


	//----- nvinfo : EIATTR_CRS_STACK_SIZE
	.align		4
.L_911:
        /*00f4*/ 	.byte	0x04, 0x1e
        /*00f6*/ 	.short	(.L_913 - .L_912)
.L_912:
        /*00f8*/ 	.word	0x00000000


	//----- nvinfo : EIATTR_CBANK_PARAM_SIZE
	.align		4
.L_913:
        /*00fc*/ 	.byte	0x03, 0x19
        /*00fe*/ 	.short	0x0128


	//----- nvinfo : EIATTR_PARAM_CBANK
	.align		4
        /*0100*/ 	.byte	0x04, 0x0a
        /*0102*/ 	.short	(.L_915 - .L_914)
	.align		4
.L_914:
        /*0104*/ 	.word	index@(.nv.constant0._ZN10layer_norm40ln_parallel_residual_bwd_finalize_kernelINS_22Kernel_traits_finalizeILj768E13__nv_bfloat16S2_S2_S2_fjLb0ELj1024ELj4ENS_18Kernel_traits_baseILj768ES2_S2_S2_S2_fjLj1024EEEEELb1EEEvNS_9BwdParamsE)
        /*0108*/ 	.short	0x0380
        /*010a*/ 	.short	0x0128


	//----- nvinfo : EIATTR_SW_WAR
	.align		4
.L_915:
        /*010c*/ 	.byte	0x04, 0x36
        /*010e*/ 	.short	(.L_917 - .L_916)
.L_916:
        /*0110*/ 	.word	0x00000008
.L_917:


//--------------------- .nv.info._ZN10layer_norm31ln_parallel_residual_bwd_kernelINS_13Kernel_traitsI13__nv_bfloat16S2_S2_S2_fjLj768ELj1ELj4ELj1ELj16ENS_18Kernel_traits_baseILj768ES2_S2_S2_S2_fjLj128EEEEELb1ELb1ELb1EEEvNS_9BwdParamsE --------------------------
	.section	.nv.info._ZN10layer_norm31ln_parallel_residual_bwd_kernelINS_13Kernel_traitsI13__nv_bfloat16S2_S2_S2_fjLj768ELj1ELj4ELj1ELj16ENS_18Kernel_traits_baseILj768ES2_S2_S2_S2_fjLj128EEEEELb1ELb1ELb1EEEvNS_9BwdParamsE,"",@"SHT_CUDA_INFO"
	.sectionflags	@""
	.align	4


	//----- nvinfo : EIATTR_CUDA_API_VERSION
	.align		4
        /*0000*/ 	.byte	0x04, 0x37
        /*0002*/ 	.short	(.L_919 - .L_918)
.L_918:
        /*0004*/ 	.word	0x00000082


	//----- nvinfo : EIATTR_KPARAM_INFO
	.align		4
.L_919:
        /*0008*/ 	.byte	0x04, 0x17
        /*000a*/ 	.short	(.L_921 - .L_920)
.L_920:
        /*000c*/ 	.word	0x00000000
        /*0010*/ 	.short	0x0000
        /*0012*/ 	.short	0x0000
        /*0014*/ 	.byte	0x00, 0xf0, 0xa1, 0x04


	//----- nvinfo : EIATTR_SPARSE_MMA_MASK
	.align		4
.L_921:
        /*0018*/ 	.byte	0x03, 0x50
        /*001a*/ 	.short	0x0000


	//----- nvinfo : EIATTR_MAXREG_COUNT
	.align		4
        /*001c*/ 	.byte	0x03, 0x1b
        /*001e*/ 	.short	0x00ff


	//----- nvinfo : EIATTR_NUM_BARRIERS
	.align		4
        /*0020*/ 	.byte	0x02, 0x4c
        /*0022*/ 	.byte	0x01
	.zero		1


	//----- nvinfo : EIATTR_MERCURY_ISA_VERSION
	.align		4
        /*0024*/ 	.byte	0x03, 0x5f
        /*0026*/ 	.short	0x0101


	//----- nvinfo : EIATTR_COOP_GROUP_MASK_REGIDS
	.align		4
        /*0028*/ 	.byte	0x04, 0x29
        /*002a*/ 	.short	(.L_923 - .L_922)


	//   ....[0]....
.L_922:
        /*002c*/ 	.word	0xffffffff


	//   ....[1]....
        /*0030*/ 	.word	0xffffffff


	//   ....[2]....
        /*0034*/ 	.word	0xffffffff


	//   ....[3]....
        /*0038*/ 	.word	0xffffffff


	//   ....[4]....
        /*003c*/ 	.word	0xffffffff


	//   ....[5]....
        /*0040*/ 	.word	0xffffffff


	//   ....[6]....
        /*0044*/ 	.word	0xffffffff


	//   ....[7]....
        /*0048*/ 	.word	0xffffffff


	//   ....[8]....
        /*004c*/ 	.word	0xffffffff


	//   ....[9]....
        /*0050*/ 	.word	0xffffffff


	//   ....[10]....
        /*0054*/ 	.word	0x050000b7


	//   ....[11]....
        /*0058*/ 	.word	0x050000b7


	//   ....[12]....
        /*005c*/ 	.word	0x050000b7


	//   ....[13]....
        /*0060*/ 	.word	0x050000b7


	//   ....[14]....
        /*0064*/ 	.word	0x050000b7


	//   ....[15]....
        /*0068*/ 	.word	0x050000b7


	//   ....[16]....
        /*006c*/ 	.word	0x050000b7


	//   ....[17]....
        /*0070*/ 	.word	0x050000b7


	//   ....[18]....
        /*0074*/ 	.word	0x050000b7


	//   ....[19]....
        /*0078*/ 	.word	0x050000b7


	//----- nvinfo : EIATTR_COOP_GROUP_INSTR_OFFSETS
	.align		4
.L_923:
        /*007c*/ 	.byte	0x04, 0x28
        /*007e*/ 	.short	(.L_925 - .L_924)


	//   ....[0]....
.L_924:
        /*0080*/ 	.word	0x00001aa0


	//   ....[1]....
        /*0084*/ 	.word	0x00001ab0


	//   ....[2]....
        /*0088*/ 	.word	0x00001ae0


	//   ....[3]....
        /*008c*/ 	.word	0x00001af0


	//   ....[4]....
        /*0090*/ 	.word	0x00001b30


	//   ....[5]....
        /*0094*/ 	.word	0x00001b40


	//   ....[6]....
        /*0098*/ 	.word	0x00001b80


	//   ....[7]....
        /*009c*/ 	.word	0x00001b90


	//   ....[8]....
        /*00a0*/ 	.word	0x00001bd0


	//   ....[9]....
        /*00a4*/ 	.word	0x00001bf0


	//   ....[10]....
        /*00a8*/ 	.word	0x000097f0


	//   ....[11]....
        /*00ac*/ 	.word	0x00009880


	//   ....[12]....
        /*00b0*/ 	.word	0x000098f0


	//   ....[13]....
        /*00b4*/ 	.word	0x00009950


	//   ....[14]....
        /*00b8*/ 	.word	0x000099d0


	//   ....[15]....
        /*00bc*/ 	.word	0x00009a30


	//   ....[16]....
        /*00c0*/ 	.word	0x00009ab0


	//   ....[17]....
        /*00c4*/ 	.word	0x00009b10


	//   ....[18]....
        /*00c8*/ 	.word	0x00009b90


	//   ....[19]....
        /*00cc*/ 	.word	0x00009c00


	//----- nvinfo : EIATTR_VRC_CTA_INIT_COUNT
	.align		4
.L_925:
        /*00d0*/ 	.byte	0x02, 0x4a
	.zero		1
	.zero		1


	//----- nvinfo : EIATTR_EXIT_INSTR_OFFSETS
	.align		4
        /*00d4*/ 	.byte	0x04, 0x1c
        /*00d6*/ 	.short	(.L_927 - .L_926)


	//   ....[0]....
.L_926:
        /*00d8*/ 	.word	0x00009780


	//----- nvinfo : EIATTR_MAX_THREADS
	.align		4
.L_927:
        /*00dc*/ 	.byte	0x04, 0x05
        /*00de*/ 	.short	(.L_929 - .L_928)
.L_928:
        /*00e0*/ 	.word	0x00000080
        /*00e4*/ 	.word	0x00000001
        /*00e8*/ 	.word	0x00000001


	//----- nvinfo : EIATTR_CRS_STACK_SIZE
	.align		4
.L_929:
        /*00ec*/ 	.byte	0x04, 0x1e
        /*00ee*/ 	.short	(.L_931 - .L_930)
.L_930:
        /*00f0*/ 	.word	0x00000000


	//----- nvinfo : EIATTR_CBANK_PARAM_SIZE
	.align		4
.L_931:
        /*00f4*/ 	.byte	0x03, 0x19
        /*00f6*/ 	.short	0x0128


	//----- nvinfo : EIATTR_PARAM_CBANK
	.align		4
        /*00f8*/ 	.byte	0x04, 0x0a
        /*00fa*/ 	.short	(.L_933 - .L_932)
	.align		4
.L_932:
        /*00fc*/ 	.word	index@(.nv.constant0._ZN10layer_norm31ln_parallel_residual_bwd_kernelINS_13Kernel_traitsI13__nv_bfloat16S2_S2_S2_fjLj768ELj1ELj4ELj1ELj16ENS_18Kernel_traits_baseILj768ES2_S2_S2_S2_fjLj128EEEEELb1ELb1ELb1EEEvNS_9BwdParamsE)
        /*0100*/ 	.short	0x0380
        /*0102*/ 	.short	0x0128


	//----- nvinfo : EIATTR_SW_WAR
	.align		4
.L_933:
        /*0104*/ 	.byte	0x04, 0x36
        /*0106*/ 	.short	(.L_935 - .L_934)
.L_934:
        /*0108*/ 	.word	0x00000008
.L_935:


//--------------------- .nv.info._ZN10layer_norm31ln_parallel_residual_bwd_kernelINS_13Kernel_traitsI6__halfS2_S2_S2_fjLj768ELj1ELj4ELj1ELj16ENS_18Kernel_traits_baseILj768ES2_S2_S2_S2_fjLj128EEEEELb0ELb0ELb0EEEvNS_9BwdParamsE --------------------------
	.section	.nv.info._ZN10layer_norm31ln_parallel_residual_bwd_kernelINS_13Kernel_traitsI6__halfS2_S2_S2_fjLj768ELj1ELj4ELj1ELj16ENS_18Kernel_traits_baseILj768ES2_S2_S2_S2_fjLj128EEEEELb0ELb0ELb0EEEvNS_9BwdParamsE,"",@"SHT_CUDA_INFO"
	.sectionflags	@""
	.align	4


	//----- nvinfo : EIATTR_CUDA_API_VERSION
	.align		4
        /*0000*/ 	.byte	0x04, 0x37
        /*0002*/ 	.short	(.L_937 - .L_936)
.L_936:
        /*0004*/ 	.word	0x00000082


	//----- nvinfo : EIATTR_KPARAM_INFO
	.align		4
.L_937:
        /*0008*/ 	.byte	0x04, 0x17
        /*000a*/ 	.short	(.L_939 - .L_938)
.L_938:
        /*000c*/ 	.word	0x00000000
        /*0010*/ 	.short	0x0000
        /*0012*/ 	.short	0x0000
        /*0014*/ 	.byte	0x00, 0xf0, 0xa1, 0x04


	//----- nvinfo : EIATTR_SPARSE_MMA_MASK
	.align		4
.L_939:
        /*0018*/ 	.byte	0x03, 0x50
        /*001a*/ 	.short	0x0000


	//----- nvinfo : EIATTR_MAXREG_COUNT
	.align		4
        /*001c*/ 	.byte	0x03, 0x1b
        /*001e*/ 	.short	0x00ff


	//----- nvinfo : EIATTR_NUM_BARRIERS
	.align		4
        /*0020*/ 	.byte	0x02, 0x4c
        /*0022*/ 	.byte	0x01
	.zero		1


	//----- nvinfo : EIATTR_MERCURY_ISA_VERSION
	.align		4
        /*0024*/ 	.byte	0x03, 0x5f
        /*0026*/ 	.short	0x0101


	//----- nvinfo : EIATTR_COOP_GROUP_MASK_REGIDS
	.align		4
        /*0028*/ 	.byte	0x04, 0x29
        /*002a*/ 	.short	(.L_941 - .L_940)


	//   ....[0]....
.L_940:
        /*002c*/ 	.word	0xffffffff


	//   ....[1]....
        /*0030*/ 	.word	0xffffffff


	//   ....[2]....
        /*0034*/ 	.word	0xffffffff


	//   ....[3]....
        /*0038*/ 	.word	0xffffffff


	//   ....[4]....
        /*003c*/ 	.word	0xffffffff


	//   ....[5]....
        /*0040*/ 	.word	0xffffffff


	//   ....[6]....
        /*0044*/ 	.word	0xffffffff


	//   ....[7]....
        /*0048*/ 	.word	0xffffffff


	//   ....[8]....
        /*004c*/ 	.word	0xffffffff


	//   ....[9]....
        /*0050*/ 	.word	0xffffffff


	//   ....[10]....
        /*0054*/ 	.word	0x050000c8


	//   ....[11]....
        /*0058*/ 	.word	0x050000c8


	//   ....[12]....
        /*005c*/ 	.word	0x050000c8


	//   ....[13]....
        /*0060*/ 	.word	0x050000c8


	//   ....[14]....
        /*0064*/ 	.word	0x050000c8


	//   ....[15]....
        /*0068*/ 	.word	0x050000c8


	//   ....[16]....
        /*006c*/ 	.word	0x050000c8


	//   ....[17]....
        /*0070*/ 	.word	0x050000c8


	//   ....[18]....
        /*0074*/ 	.word	0x050000c8


	//   ....[19]....
        /*0078*/ 	.word	0x050000c8


	//----- nvinfo : EIATTR_COOP_GROUP_INSTR_OFFSETS
	.align		4
.L_941:
        /*007c*/ 	.byte	0x04, 0x28
        /*007e*/ 	.short	(.L_943 - .L_942)


	//   ....[0]....
.L_942:
        /*0080*/ 	.word	0x00002450


	//   ....[1]....
        /*0084*/ 	.word	0x00002460


	//   ....[2]....
        /*0088*/ 	.word	0x00002490


	//   ....[3]....
        /*008c*/ 	.word	0x000024a0


	//   ....[4]....
        /*0090*/ 	.word	0x000024d0


	//   ....[5]....
        /*0094*/ 	.word	0x000024e0


	//   ....[6]....
        /*0098*/ 	.word	0x00002510


	//   ....[7]....
        /*009c*/ 	.word	0x00002520


	//   ....[8]....
        /*00a0*/ 	.word	0x00002550


	//   ....[9]....
        /*00a4*/ 	.word	0x00002560


	//   ....[10]....
        /*00a8*/ 	.word	0x00007d00


	//   ....[11]....
        /*00ac*/ 	.word	0x00007d90


	//   ....[12]....
        /*00b0*/ 	.word	0x00007e00


	//   ....[13]....
        /*00b4*/ 	.word	0x00007e60


	//   ....[14]....
        /*00b8*/ 	.word	0x00007ed0


	//   ....[15]....
        /*00bc*/ 	.word	0x00007f30


	//   ....[16]....
        /*00c0*/ 	.word	0x00007fa0


	//   ....[17]....
        /*00c4*/ 	.word	0x00008000


	//   ....[18]....
        /*00c8*/ 	.word	0x00008070


	//   ....[19]....
        /*00cc*/ 	.word	0x000080d0


	//----- nvinfo : EIATTR_VRC_CTA_INIT_COUNT
	.align		4
.L_943:
        /*00d0*/ 	.byte	0x02, 0x4a
	.zero		1
	.zero		1


	//----- nvinfo : EIATTR_EXIT_INSTR_OFFSETS
	.align		4
        /*00d4*/ 	.byte	0x04, 0x1c
        /*00d6*/ 	.short	(.L_945 - .L_944)


	//   ....[0]....
.L_944:
        /*00d8*/ 	.word	0x00007c20


	//   ....[1]....
        /*00dc*/ 	.word	0x00007c90


	//----- nvinfo : EIATTR_MAX_THREADS
	.align		4
.L_945:
        /*00e0*/ 	.byte	0x04, 0x05
        /*00e2*/ 	.short	(.L_947 - .L_946)
.L_946:
        /*00e4*/ 	.word	0x00000080
        /*00e8*/ 	.word	0x00000001
        /*00ec*/ 	.word	0x00000001


	//----- nvinfo : EIATTR_CRS_STACK_SIZE
	.align		4
.L_947:
        /*00f0*/ 	.byte	0x04, 0x1e
        /*00f2*/ 	.short	(.L_949 - .L_948)
.L_948:
        /*00f4*/ 	.word	0x00000000


	//----- nvinfo : EIATTR_CBANK_PARAM_SIZE
	.align		4
.L_949:
        /*00f8*/ 	.byte	0x03, 0x19
        /*00fa*/ 	.short	0x0128


	//----- nvinfo : EIATTR_PARAM_CBANK
	.align		4
        /*00fc*/ 	.byte	0x04, 0x0a
        /*00fe*/ 	.short	(.L_951 - .L_950)
	.align		4
.L_950:
        /*0100*/ 	.word	index@(.nv.constant0._ZN10layer_norm31ln_parallel_residual_bwd_kernelINS_13Kernel_traitsI6__halfS2_S2_S2_fjLj768ELj1ELj4ELj1ELj16ENS_18Kernel_traits_baseILj768ES2_S2_S2_S2_fjLj128EEEEELb0ELb0ELb0EEEvNS_9BwdParamsE)
        /*0104*/ 	.short	0x0380
        /*0106*/ 	.short	0x0128


	//----- nvinfo : EIATTR_SW_WAR
	.align		4
.L_951:
        /*0108*/ 	.byte	0x04, 0x36
        /*010a*/ 	.short	(.L_953 - .L_952)
.L_952:
        /*010c*/ 	.word	0x00000008
.L_953:


//--------------------- .nv.info._ZN10layer_norm31ln_parallel_residual_bwd_kernelINS_13Kernel_traitsI6__halfS2_S2_S2_fjLj768ELj1ELj4ELj1ELj16ENS_18Kernel_traits_baseILj768ES2_S2_S2_S2_fjLj128EEEEELb0ELb0ELb1EEEvNS_9BwdParamsE --------------------------
	.section	.nv.info._ZN10layer_norm31ln_parallel_residual_bwd_kernelINS_13Kernel_traitsI6__halfS2_S2_S2_fjLj768ELj1ELj4ELj1ELj16ENS_18Kernel_traits_baseILj768ES2_S2_S2_S2_fjLj128EEEEELb0ELb0ELb1EEEvNS_9BwdParamsE,"",@"SHT_CUDA_INFO"
	.sectionflags	@""
	.align	4


	//----- nvinfo : EIATTR_CUDA_API_VERSION
	.align		4
        /*0000*/ 	.byte	0x04, 0x37
        /*0002*/ 	.short	(.L_955 - .L_954)
.L_954:
        /*0004*/ 	.word	0x00000082


	//----- nvinfo : EIATTR_KPARAM_INFO
	.align		4
.L_955:
        /*0008*/ 	.byte	0x04, 0x17
        /*000a*/ 	.short	(.L_957 - .L_956)
.L_956:
        /*000c*/ 	.word	0x00000000
        /*0010*/ 	.short	0x0000
        /*0012*/ 	.short	0x0000
        /*0014*/ 	.byte	0x00, 0xf0, 0xa1, 0x04


	//----- nvinfo : EIATTR_SPARSE_MMA_MASK
	.align		4
.L_957:
        /*0018*/ 	.byte	0x03, 0x50
        /*001a*/ 	.short	0x0000


	//----- nvinfo : EIATTR_MAXREG_COUNT
	.align		4
        /*001c*/ 	.byte	0x03, 0x1b
        /*001e*/ 	.short	0x00ff


	//----- nvinfo : EIATTR_NUM_BARRIERS
	.align		4
        /*0020*/ 	.byte	0x02, 0x4c
        /*0022*/ 	.byte	0x01
	.zero		1


	//----- nvinfo : EIATTR_MERCURY_ISA_VERSION
	.align		4
        /*0024*/ 	.byte	0x03, 0x5f
        /*0026*/ 	.short	0x0101


	//----- nvinfo : EIATTR_COOP_GROUP_MASK_REGIDS
	.align		4
        /*0028*/ 	.byte	0x04, 0x29
        /*002a*/ 	.short	(.L_959 - .L_958)


	//   ....[0]....
.L_958:
        /*002c*/ 	.word	0xffffffff


	//   ....[1]....
        /*0030*/ 	.word	0xffffffff


	//   ....[2]....
        /*0034*/ 	.word	0xffffffff


	//   ....[3]....
        /*0038*/ 	.word	0xffffffff


	//   ....[4]....
        /*003c*/ 	.word	0xffffffff


	//   ....[5]....
        /*0040*/ 	.word	0xffffffff


	//   ....[6]....
        /*0044*/ 	.word	0xffffffff


	//   ....[7]....
        /*0048*/ 	.word	0xffffffff


	//   ....[8]....
        /*004c*/ 	.word	0xffffffff


	//   ....[9]....
        /*0050*/ 	.word	0xffffffff


	//   ....[10]....
        /*0054*/ 	.word	0x0500006b


	//   ....[11]....
        /*0058*/ 	.word	0x0500006b


	//   ....[12]....
        /*005c*/ 	.word	0x0500006b


	//   ....[13]....
        /*0060*/ 	.word	0x0500006b


	//   ....[14]....
        /*0064*/ 	.word	0x0500006b


	//   ....[15]....
        /*0068*/ 	.word	0x0500006b


	//   ....[16]....
        /*006c*/ 	.word	0x0500006b


	//   ....[17]....
        /*0070*/ 	.word	0x0500006b


	//   ....[18]....
        /*0074*/ 	.word	0x0500006b


	//   ....[19]....
        /*0078*/ 	.word	0x0500006b


	//----- nvinfo : EIATTR_COOP_GROUP_INSTR_OFFSETS
	.align		4
.L_959:
        /*007c*/ 	.byte	0x04, 0x28
        /*007e*/ 	.short	(.L_961 - .L_960)


	//   ....[0]....
.L_960:
        /*0080*/ 	.word	0x00002180


	//   ....[1]....
        /*0084*/ 	.word	0x00002190


	//   ....[2]....
        /*0088*/ 	.word	0x000021c0


	//   ....[3]....
        /*008c*/ 	.word	0x000021d0


	//   ....[4]....
        /*0090*/ 	.word	0x00002200


	//   ....[5]....
        /*0094*/ 	.word	0x00002210


	//   ....[6]....
        /*0098*/ 	.word	0x00002240


	//   ....[7]....
        /*009c*/ 	.word	0x00002250


	//   ....[8]....
        /*00a0*/ 	.word	0x00002280


	//   ....[9]....
        /*00a4*/ 	.word	0x00002290


	//   ....[10]....
        /*00a8*/ 	.word	0x00007630


	//   ....[11]....
        /*00ac*/ 	.word	0x000076c0


	//   ....[12]....
        /*00b0*/ 	.word	0x00007730


	//   ....[13]....
        /*00b4*/ 	.word	0x00007790


	//   ....[14]....
        /*00b8*/ 	.word	0x00007800


	//   ....[15]....
        /*00bc*/ 	.word	0x00007860


	//   ....[16]....
        /*00c0*/ 	.word	0x000078d0


	//   ....[17]....
        /*00c4*/ 	.word	0x00007930


	//   ....[18]....
        /*00c8*/ 	.word	0x000079a0


	//   ....[19]....
        /*00cc*/ 	.word	0x00007a00


	//----- nvinfo : EIATTR_VRC_CTA_INIT_COUNT
	.align		4
.L_961:
        /*00d0*/ 	.byte	0x02, 0x4a
	.zero		1
	.zero		1


	//----- nvinfo : EIATTR_EXIT_INSTR_OFFSETS
	.align		4
        /*00d4*/ 	.byte	0x04, 0x1c
        /*00d6*/ 	.short	(.L_963 - .L_962)


	//   ....[0]....
.L_962:
        /*00d8*/ 	.word	0x000075c0


	//----- nvinfo : EIATTR_MAX_THREADS
	.align		4
.L_963:
        /*00dc*/ 	.byte	0x04, 0x05
        /*00de*/ 	.short	(.L_965 - .L_964)
.L_964:
        /*00e0*/ 	.word	0x00000080
        /*00e4*/ 	.word	0x00000001
        /*00e8*/ 	.word	0x00000001


	//----- nvinfo : EIATTR_CRS_STACK_SIZE
	.align		4
.L_965:
        /*00ec*/ 	.byte	0x04, 0x1e
        /*00ee*/ 	.short	(.L_967 - .L_966)
.L_966:
        /*00f0*/ 	.word	0x00000000


	//----- nvinfo : EIATTR_CBANK_PARAM_SIZE
	.align		4
.L_967:
        /*00f4*/ 	.byte	0x03, 0x19
        /*00f6*/ 	.short	0x0128


	//----- nvinfo : EIATTR_PARAM_CBANK
	.align		4
        /*00f8*/ 	.byte	0x04, 0x0a
        /*00fa*/ 	.short	(.L_969 - .L_968)
	.align		4
.L_968:
        /*00fc*/ 	.word	index@(.nv.constant0._ZN10layer_norm31ln_parallel_residual_bwd_kernelINS_13Kernel_traitsI6__halfS2_S2_S2_fjLj768ELj1ELj4ELj1ELj16ENS_18Kernel_traits_baseILj768ES2_S2_S2_S2_fjLj128EEEEELb0ELb0ELb1EEEvNS_9BwdParamsE)
        /*0100*/ 	.short	0x0380
        /*0102*/ 	.short	0x0128


	//----- nvinfo : EIATTR_SW_WAR
	.align		4
.L_969:
        /*0104*/ 	.byte	0x04, 0x36
        /*0106*/ 	.short	(.L_971 - .L_970)
.L_970:
        /*0108*/ 	.word	0x00000008
.L_971:


//--------------------- .nv.info._ZN10layer_norm31ln_parallel_residual_bwd_kernelINS_13Kernel_traitsI6__halfS2_S2_S2_fjLj768ELj1ELj4ELj1ELj16ENS_18Kernel_traits_baseILj768ES2_S2_S2_S2_fjLj128EEEEELb0ELb1ELb0EEEvNS_9BwdParamsE --------------------------
	.section	.nv.info._ZN10layer_norm31ln_parallel_residual_bwd_kernelINS_13Kernel_traitsI6__halfS2_S2_S2_fjLj768ELj1ELj4ELj1ELj16ENS_18Kernel_traits_baseILj768ES2_S2_S2_S2_fjLj128EEEEELb0ELb1ELb0EEEvNS_9BwdParamsE,"",@"SHT_CUDA_INFO"
	.sectionflags	@""
	.align	4


	//----- nvinfo : EIATTR_CUDA_API_VERSION
	.align		4
        /*0000*/ 	.byte	0x04, 0x37
        /*0002*/ 	.short	(.L_973 - .L_972)
.L_972:
        /*0004*/ 	.word	0x00000082


	//----- nvinfo : EIATTR_KPARAM_INFO
	.align		4
.L_973:
        /*0008*/ 	.byte	0x04, 0x17
        /*000a*/ 	.short	(.L_975 - .L_974)
.L_974:
        /*000c*/ 	.word	0x00000000
        /*0010*/ 	.short	0x0000
        /*0012*/ 	.short	0x0000
        /*0014*/ 	.byte	0x00, 0xf0, 0xa1, 0x04


	//----- nvinfo : EIATTR_SPARSE_MMA_MASK
	.align		4
.L_975:
        /*0018*/ 	.byte	0x03, 0x50
        /*001a*/ 	.short	0x0000


	//----- nvinfo : EIATTR_MAXREG_COUNT
	.align		4
        /*001c*/ 	.byte	0x03, 0x1b
        /*001e*/ 	.short	0x00ff


	//----- nvinfo : EIATTR_NUM_BARRIERS
	.align		4
        /*0020*/ 	.byte	0x02, 0x4c
        /*0022*/ 	.byte	0x01
	.zero		1


	//----- nvinfo : EIATTR_MERCURY_ISA_VERSION
	.align		4
        /*0024*/ 	.byte	0x03, 0x5f
        /*0026*/ 	.short	0x0101


	//----- nvinfo : EIATTR_COOP_GROUP_MASK_REGIDS
	.align		4
        /*0028*/ 	.byte	0x04, 0x29
        /*002a*/ 	.short	(.L_977 - .L_976)


	//   ....[0]....
.L_976:
        /*002c*/ 	.word	0xffffffff


	//   ....[1]....
        /*0030*/ 	.word	0xffffffff


	//   ....[2]....
        /*0034*/ 	.word	0xffffffff


	//   ....[3]....
        /*0038*/ 	.word	0xffffffff


	//   ....[4]....
        /*003c*/ 	.word	0xffffffff


	//   ....[5]....
        /*0040*/ 	.word	0xffffffff


	//   ....[6]....
        /*0044*/ 	.word	0xffffffff


	//   ....[7]....
        /*0048*/ 	.word	0xffffffff


	//   ....[8]....
        /*004c*/ 	.word	0xffffffff


	//   ....[9]....
        /*0050*/ 	.word	0xffffffff


	//   ....[10]....
        /*0054*/ 	.word	0x0500008e


	//   ....[11]....
        /*0058*/ 	.word	0x0500008e


	//   ....[12]....
        /*005c*/ 	.word	0x0500008e


	//   ....[13]....
        /*0060*/ 	.word	0x0500008e


	//   ....[14]....
        /*0064*/ 	.word	0x0500008e


	//   ....[15]....
        /*0068*/ 	.word	0x0500008e


	//   ....[16]....
        /*006c*/ 	.word	0x0500008e


	//   ....[17]....
        /*0070*/ 	.word	0x0500008e


	//   ....[18]....
        /*0074*/ 	.word	0x0500008e


	//   ....[19]....
        /*0078*/ 	.word	0x0500008e


	//----- nvinfo : EIATTR_COOP_GROUP_INSTR_OFFSETS
	.align		4
.L_977:
        /*007c*/ 	.byte	0x04, 0x28
        /*007e*/ 	.short	(.L_979 - .L_978)


	//   ....[0]....
.L_978:
        /*0080*/ 	.word	0x000029b0


	//   ....[1]....
        /*0084*/ 	.word	0x000029c0


	//   ....[2]....
        /*0088*/ 	.word	0x000029f0


	//   ....[3]....
        /*008c*/ 	.word	0x00002a00


	//   ....[4]....
        /*0090*/ 	.word	0x00002a30


	//   ....[5]....
        /*0094*/ 	.word	0x00002a40


	//   ....[6]....
        /*0098*/ 	.word	0x00002a70


	//   ....[7]....
        /*009c*/ 	.word	0x00002a80


	//   ....[8]....
        /*00a0*/ 	.word	0x00002ab0


	//   ....[9]....
        /*00a4*/ 	.word	0x00002ac0


	//   ....[10]....
        /*00a8*/ 	.word	0x000076b0


	//   ....[11]....
        /*00ac*/ 	.word	0x00007750


	//   ....[12]....
        /*00b0*/ 	.word	0x000077b0


	//   ....[13]....
        /*00b4*/ 	.word	0x00007810


	//   ....[14]....
        /*00b8*/ 	.word	0x00007880


	//   ....[15]....
        /*00bc*/ 	.word	0x000078e0


	//   ....[16]....
        /*00c0*/ 	.word	0x00007950


	//   ....[17]....
        /*00c4*/ 	.word	0x000079b0


	//   ....[18]....
        /*00c8*/ 	.word	0x00007a20


	//   ....[19]....
        /*00cc*/ 	.word	0x00007a80


	//----- nvinfo : EIATTR_VRC_CTA_INIT_COUNT
	.align		4
.L_979:
        /*00d0*/ 	.byte	0x02, 0x4a
	.zero		1
	.zero		1


	//----- nvinfo : EIATTR_EXIT_INSTR_OFFSETS
	.align		4
        /*00d4*/ 	.byte	0x04, 0x1c
        /*00d6*/ 	.short	(.L_981 - .L_980)


	//   ....[0]....
.L_980:
        /*00d8*/ 	.word	0x00007620


	//   ....[1]....
        /*00dc*/ 	.word	0x00007650


	//----- nvinfo : EIATTR_MAX_THREADS
	.align		4
.L_981:
        /*00e0*/ 	.byte	0x04, 0x05
        /*00e2*/ 	.short	(.L_983 - .L_982)
.L_982:
        /*00e4*/ 	.word	0x00000080
        /*00e8*/ 	.word	0x00000001
        /*00ec*/ 	.word	0x00000001


	//----- nvinfo : EIATTR_CRS_STACK_SIZE
	.align		4
.L_983:
        /*00f0*/ 	.byte	0x04, 0x1e
        /*00f2*/ 	.short	(.L_985 - .L_984)
.L_984:
        /*00f4*/ 	.word	0x00000000


	//----- nvinfo : EIATTR_CBANK_PARAM_SIZE
	.align		4
.L_985:
        /*00f8*/ 	.byte	0x03, 0x19
        /*00fa*/ 	.short	0x0128


	//----- nvinfo : EIATTR_PARAM_CBANK
	.align		4
        /*00fc*/ 	.byte	0x04, 0x0a
        /*00fe*/ 	.short	(.L_987 - .L_986)
	.align		4
.L_986:
        /*0100*/ 	.word	index@(.nv.constant0._ZN10layer_norm31ln_parallel_residual_bwd_kernelINS_13Kernel_traitsI6__halfS2_S2_S2_fjLj768ELj1ELj4ELj1ELj16ENS_18Kernel_traits_baseILj768ES2_S2_S2_S2_fjLj128EEEEELb0ELb1ELb0EEEvNS_9BwdParamsE)
        /*0104*/ 	.short	0x0380
        /*0106*/ 	.short	0x0128


	//----- nvinfo : EIATTR_SW_WAR
	.align		4
.L_987:
        /*0108*/ 	.byte	0x04, 0x36
        /*010a*/ 	.short	(.L_989 - .L_988)
.L_988:
        /*010c*/ 	.word	0x00000008
.L_989:


//--------------------- .nv.info._ZN10layer_norm31ln_parallel_residual_bwd_kernelINS_13Kernel_traitsI6__halfS2_S2_S2_fjLj768ELj1ELj4ELj1ELj16ENS_18Kernel_traits_baseILj768ES2_S2_S2_S2_fjLj128EEEEELb0ELb1ELb1EEEvNS_9BwdParamsE --------------------------
	.section	.nv.info._ZN10layer_norm31ln_parallel_residual_bwd_kernelINS_13Kernel_traitsI6__halfS2_S2_S2_fjLj768ELj1ELj4ELj1ELj16ENS_18Kernel_traits_baseILj768ES2_S2_S2_S2_fjLj128EEEEELb0ELb1ELb1EEEvNS_9BwdParamsE,"",@"SHT_CUDA_INFO"
	.sectionflags	@""
	.align	4


	//----- nvinfo : EIATTR_CUDA_API_VERSION
	.align		4
        /*0000*/ 	.byte	0x04, 0x37
        /*0002*/ 	.short	(.L_991 - .L_990)
.L_990:
        /*0004*/ 	.word	0x00000082


	//----- nvinfo : EIATTR_KPARAM_INFO
	.align		4
.L_991:
        /*0008*/ 	.byte	0x04, 0x17
        /*000a*/ 	.short	(.L_993 - .L_992)
.L_992:
        /*000c*/ 	.word	0x00000000
        /*0010*/ 	.short	0x0000
        /*0012*/ 	.short	0x0000
        /*0014*/ 	.byte	0x00, 0xf0, 0xa1, 0x04


	//----- nvinfo : EIATTR_SPARSE_MMA_MASK
	.align		4
.L_993:
        /*0018*/ 	.byte	0x03, 0x50
        /*001a*/ 	.short	0x0000


	//----- nvinfo : EIATTR_MAXREG_COUNT
	.align		4
        /*001c*/ 	.byte	0x03, 0x1b
        /*001e*/ 	.short	0x00ff


	//----- nvinfo : EIATTR_NUM_BARRIERS
	.align		4
        /*0020*/ 	.byte	0x02, 0x4c
        /*0022*/ 	.byte	0x01
	.zero		1


	//----- nvinfo : EIATTR_MERCURY_ISA_VERSION
	.align		4
        /*0024*/ 	.byte	0x03, 0x5f
        /*0026*/ 	.short	0x0101


	//----- nvinfo : EIATTR_COOP_GROUP_MASK_REGIDS
	.align		4
        /*0028*/ 	.byte	0x04, 0x29
        /*002a*/ 	.short	(.L_995 - .L_994)


	//   ....[0]....
.L_994:
        /*002c*/ 	.word	0xffffffff


	//   ....[1]....
        /*0030*/ 	.word	0xffffffff


	//   ....[2]....
        /*0034*/ 	.word	0xffffffff


	//   ....[3]....
        /*0038*/ 	.word	0xffffffff


	//   ....[4]....
        /*003c*/ 	.word	0xffffffff


	//   ....[5]....
        /*0040*/ 	.word	0xffffffff


	//   ....[6]....
        /*0044*/ 	.word	0xffffffff


	//   ....[7]....
        /*0048*/ 	.word	0xffffffff


	//   ....[8]....
        /*004c*/ 	.word	0xffffffff


	//   ....[9]....
        /*0050*/ 	.word	0xffffffff


	//   ....[10]....
        /*0054*/ 	.word	0x05000029


	//   ....[11]....
        /*0058*/ 	.word	0x05000029


	//   ....[12]....
        /*005c*/ 	.word	0x05000029


	//   ....[13]....
        /*0060*/ 	.word	0x05000029


	//   ....[14]....
        /*0064*/ 	.word	0x05000029


	//   ....[15]....
        /*0068*/ 	.word	0x05000029


	//   ....[16]....
        /*006c*/ 	.word	0x05000029


	//   ....[17]....
        /*0070*/ 	.word	0x05000029


	//   ....[18]....
        /*0074*/ 	.word	0x05000029


	//   ....[19]....
        /*0078*/ 	.word	0x05000029


	//----- nvinfo : EIATTR_COOP_GROUP_INSTR_OFFSETS
	.align		4
.L_995:
        /*007c*/ 	.byte	0x04, 0x28
        /*007e*/ 	.short	(.L_997 - .L_996)


	//   ....[0]....
.L_996:
        /*0080*/ 	.word	0x00002620


	//   ....[1]....
        /*0084*/ 	.word	0x00002630


	//   ....[2]....
        /*0088*/ 	.word	0x00002660


	//   ....[3]....
        /*008c*/ 	.word	0x00002670


	//   ....[4]....
        /*0090*/ 	.word	0x000026a0


	//   ....[5]....
        /*0094*/ 	.word	0x000026b0


	//   ....[6]....
        /*0098*/ 	.word	0x000026e0


	//   ....[7]....
        /*009c*/ 	.word	0x000026f0


	//   ....[8]....
        /*00a0*/ 	.word	0x00002720


	//   ....[9]....
        /*00a4*/ 	.word	0x00002730


	//   ....[10]....
        /*00a8*/ 	.word	0x00006fe0


	//   ....[11]....
        /*00ac*/ 	.word	0x00007070


	//   ....[12]....
        /*00b0*/ 	.word	0x000070e0


	//   ....[13]....
        /*00b4*/ 	.word	0x00007140


	//   ....[14]....
        /*00b8*/ 	.word	0x000071b0


	//   ....[15]....
        /*00bc*/ 	.word	0x00007210


	//   ....[16]....
        /*00c0*/ 	.word	0x00007280


	//   ....[17]....
        /*00c4*/ 	.word	0x000072e0


	//   ....[18]....
        /*00c8*/ 	.word	0x00007350


	//   ....[19]....
        /*00cc*/ 	.word	0x000073b0


	//----- nvinfo : EIATTR_VRC_CTA_INIT_COUNT
	.align		4
.L_997:
        /*00d0*/ 	.byte	0x02, 0x4a
	.zero		1
	.zero		1


	//----- nvinfo : EIATTR_EXIT_INSTR_OFFSETS
	.align		4
        /*00d4*/ 	.byte	0x04, 0x1c
        /*00d6*/ 	.short	(.L_999 - .L_998)


	//   ....[0]....
.L_998:
        /*00d8*/ 	.word	0x00006f70


	//----- nvinfo : EIATTR_MAX_THREADS
	.align		4
.L_999:
        /*00dc*/ 	.byte	0x04, 0x05
        /*00de*/ 	.short	(.L_1001 - .L_1000)
.L_1000:
        /*00e0*/ 	.word	0x00000080
        /*00e4*/ 	.word	0x00000001
        /*00e8*/ 	.word	0x00000001


	//----- nvinfo : EIATTR_CRS_STACK_SIZE
	.align		4
.L_1001:
        /*00ec*/ 	.byte	0x04, 0x1e
        /*00ee*/ 	.short	(.L_1003 - .L_1002)
.L_1002:
        /*00f0*/ 	.word	0x00000000


	//----- nvinfo : EIATTR_CBANK_PARAM_SIZE
	.align		4
.L_1003:
        /*00f4*/ 	.byte	0x03, 0x19
        /*00f6*/ 	.short	0x0128


	//----- nvinfo : EIATTR_PARAM_CBANK
	.align		4
        /*00f8*/ 	.byte	0x04, 0x0a
        /*00fa*/ 	.short	(.L_1005 - .L_1004)
	.align		4
.L_1004:
        /*00fc*/ 	.word	index@(.nv.constant0._ZN10layer_norm31ln_parallel_residual_bwd_kernelINS_13Kernel_traitsI6__halfS2_S2_S2_fjLj768ELj1ELj4ELj1ELj16ENS_18Kernel_traits_baseILj768ES2_S2_S2_S2_fjLj128EEEEELb0ELb1ELb1EEEvNS_9BwdParamsE)
        /*0100*/ 	.short	0x0380
        /*0102*/ 	.short	0x0128


	//----- nvinfo : EIATTR_SW_WAR
	.align		4
.L_1005:
        /*0104*/ 	.byte	0x04, 0x36
        /*0106*/ 	.short	(.L_1007 - .L_1006)
.L_1006:
        /*0108*/ 	.word	0x00000008
.L_1007:


//--------------------- .nv.info._ZN10layer_norm31ln_parallel_residual_bwd_kernelINS_13Kernel_traitsI6__halfS2_S2_S2_fjLj768ELj1ELj4ELj1ELj16ENS_18Kernel_traits_baseILj768ES2_S2_S2_S2_fjLj128EEEEELb1ELb0ELb0EEEvNS_9BwdParamsE --------------------------
	.section	.nv.info._ZN10layer_norm31ln_parallel_residual_bwd_kernelINS_13Kernel_traitsI6__halfS2_S2_S2_fjLj768ELj1ELj4ELj1ELj16ENS_18Kernel_traits_baseILj768ES2_S2_S2_S2_fjLj128EEEEELb1ELb0ELb0EEEvNS_9BwdParamsE,"",@"SHT_CUDA_INFO"
	.sectionflags	@""
	.align	4


	//----- nvinfo : EIATTR_CUDA_API_VERSION
	.align		4
        /*0000*/ 	.byte	0x04, 0x37
        /*0002*/ 	.short	(.L_1009 - .L_1008)
.L_1008:
        /*0004*/ 	.word	0x00000082


	//----- nvinfo : EIATTR_KPARAM_INFO
	.align		4
.L_1009:
        /*0008*/ 	.byte	0x04, 0x17
        /*000a*/ 	.short	(.L_1011 - .L_1010)
.L_1010:
        /*000c*/ 	.word	0x00000000
        /*0010*/ 	.short	0x0000
        /*0012*/ 	.short	0x0000
        /*0014*/ 	.byte	0x00, 0xf0, 0xa1, 0x04


	//----- nvinfo : EIATTR_SPARSE_MMA_MASK
	.align		4
.L_1011:
        /*0018*/ 	.byte	0x03, 0x50
        /*001a*/ 	.short	0x0000


	//----- nvinfo : EIATTR_MAXREG_COUNT
	.align		4
        /*001c*/ 	.byte	0x03, 0x1b
        /*001e*/ 	.short	0x00ff


	//----- nvinfo : EIATTR_NUM_BARRIERS
	.align		4
        /*0020*/ 	.byte	0x02, 0x4c
        /*0022*/ 	.byte	0x01
	.zero		1


	//----- nvinfo : EIATTR_MERCURY_ISA_VERSION
	.align		4
        /*0024*/ 	.byte	0x03, 0x5f
        /*0026*/ 	.short	0x0101


	//----- nvinfo : EIATTR_COOP_GROUP_MASK_REGIDS
	.align		4
        /*0028*/ 	.byte	0x04, 0x29
        /*002a*/ 	.short	(.L_1013 - .L_1012)


	//   ....[0]....
.L_1012:
        /*002c*/ 	.word	0xffffffff


	//   ....[1]....
        /*0030*/ 	.word	0xffffffff


	//   ....[2]....
        /*0034*/ 	.word	0xffffffff


	//   ....[3]....
        /*0038*/ 	.word	0xffffffff


	//   ....[4]....
        /*003c*/ 	.word	0xffffffff


	//   ....[5]....
        /*0040*/ 	.word	0xffffffff


	//   ....[6]....
        /*0044*/ 	.word	0xffffffff


	//   ....[7]....
        /*0048*/ 	.word	0xffffffff


	//   ....[8]....
        /*004c*/ 	.word	0xffffffff


	//   ....[9]....
        /*0050*/ 	.word	0xffffffff


	//   ....[10]....
        /*0054*/ 	.word	0x050000d3


	//   ....[11]....
        /*0058*/ 	.word	0x050000d3


	//   ....[12]....
        /*005c*/ 	.word	0x050000d3


	//   ....[13]....
        /*0060*/ 	.word	0x050000d3


	//   ....[14]....
        /*0064*/ 	.word	0x050000d3


	//   ....[15]....
        /*0068*/ 	.word	0x050000d3


	//   ....[16]....
        /*006c*/ 	.word	0x050000d3


	//   ....[17]....
        /*0070*/ 	.word	0x050000d3


	//   ....[18]....
        /*0074*/ 	.word	0x050000d3


	//   ....[19]....
        /*0078*/ 	.word	0x050000d3


	//----- nvinfo : EIATTR_COOP_GROUP_INSTR_OFFSETS
	.align		4
.L_1013:
        /*007c*/ 	.byte	0x04, 0x28
        /*007e*/ 	.short	(.L_1015 - .L_1014)


	//   ....[0]....
.L_1014:
        /*0080*/ 	.word	0x000025e0


	//   ....[1]....
        /*0084*/ 	.word	0x000025f0


	//   ....[2]....
        /*0088*/ 	.word	0x00002620


	//   ....[3]....
        /*008c*/ 	.word	0x00002630


	//   ....[4]....
        /*0090*/ 	.word	0x00002660


	//   ....[5]....
        /*0094*/ 	.word	0x00002670


	//   ....[6]....
        /*0098*/ 	.word	0x000026a0


	//   ....[7]....
        /*009c*/ 	.word	0x000026b0


	//   ....[8]....
        /*00a0*/ 	.word	0x000026e0


	//   ....[9]....
        /*00a4*/ 	.word	0x000026f0


	//   ....[10]....
        /*00a8*/ 	.word	0x0000b0d0


	//   ....[11]....
        /*00ac*/ 	.word	0x0000b160


	//   ....[12]....
        /*00b0*/ 	.word	0x0000b1d0


	//   ....[13]....
        /*00b4*/ 	.word	0x0000b230


	//   ....[14]....
        /*00b8*/ 	.word	0x0000b2a0


	//   ....[15]....
        /*00bc*/ 	.word	0x0000b300


	//   ....[16]....
        /*00c0*/ 	.word	0x0000b370


	//   ....[17]....
        /*00c4*/ 	.word	0x0000b3d0


	//   ....[18]....
        /*00c8*/ 	.word	0x0000b440


	//   ....[19]....
        /*00cc*/ 	.word	0x0000b4a0


	//----- nvinfo : EIATTR_VRC_CTA_INIT_COUNT
	.align		4
.L_1015:
        /*00d0*/ 	.byte	0x02, 0x4a
	.zero		1
	.zero		1


	//----- nvinfo : EIATTR_EXIT_INSTR_OFFSETS
	.align		4
        /*00d4*/ 	.byte	0x04, 0x1c
        /*00d6*/ 	.short	(.L_1017 - .L_1016)


	//   ....[0]....
.L_1016:
        /*00d8*/ 	.word	0x0000aff0


	//   ....[1]....
        /*00dc*/ 	.word	0x0000b060


	//----- nvinfo : EIATTR_MAX_THREADS
	.align		4
.L_1017:
        /*00e0*/ 	.byte	0x04, 0x05
        /*00e2*/ 	.short	(.L_1019 - .L_1018)
.L_1018:
        /*00e4*/ 	.word	0x00000080
        /*00e8*/ 	.word	0x00000001
        /*00ec*/ 	.word	0x00000001


	//----- nvinfo : EIATTR_CRS_STACK_SIZE
	.align		4
.L_1019:
        /*00f0*/ 	.byte	0x04, 0x1e
        /*00f2*/ 	.short	(.L_1021 - .L_1020)
.L_1020:
        /*00f4*/ 	.word	0x00000000


	//----- nvinfo : EIATTR_CBANK_PARAM_SIZE
	.align		4
.L_1021:
        /*00f8*/ 	.byte	0x03, 0x19
        /*00fa*/ 	.short	0x0128


	//----- nvinfo : EIATTR_PARAM_CBANK
	.align		4
        /*00fc*/ 	.byte	0x04, 0x0a
        /*00fe*/ 	.short	(.L_1023 - .L_1022)
	.align		4
.L_1022:
        /*0100*/ 	.word	index@(.nv.constant0._ZN10layer_norm31ln_parallel_residual_bwd_kernelINS_13Kernel_traitsI6__halfS2_S2_S2_fjLj768ELj1ELj4ELj1ELj16ENS_18Kernel_traits_baseILj768ES2_S2_S2_S2_fjLj128EEEEELb1ELb0ELb0EEEvNS_9BwdParamsE)
        /*0104*/ 	.short	0x0380
        /*0106*/ 	.short	0x0128


	//----- nvinfo : EIATTR_SW_WAR
	.align		4
.L_1023:
        /*0108*/ 	.byte	0x04, 0x36
        /*010a*/ 	.short	(.L_1025 - .L_1024)
.L_1024:
        /*010c*/ 	.word	0x00000008
.L_1025:


//--------------------- .nv.info._ZN10layer_norm31ln_parallel_residual_bwd_kernelINS_13Kernel_traitsI6__halfS2_S2_S2_fjLj768ELj1ELj4ELj1ELj16ENS_18Kernel_traits_baseILj768ES2_S2_S2_S2_fjLj128EEEEELb1ELb0ELb1EEEvNS_9BwdParamsE --------------------------
	.section	.nv.info._ZN10layer_norm31ln_parallel_residual_bwd_kernelINS_13Kernel_traitsI6__halfS2_S2_S2_fjLj768ELj1ELj4ELj1ELj16ENS_18Kernel_traits_baseILj768ES2_S2_S2_S2_fjLj128EEEEELb1ELb0ELb1EEEvNS_9BwdParamsE,"",@"SHT_CUDA_INFO"
	.sectionflags	@""
	.align	4


	//----- nvinfo : EIATTR_CUDA_API_VERSION
	.align		4
        /*0000*/ 	.byte	0x04, 0x37
        /*0002*/ 	.short	(.L_1027 - .L_1026)
.L_1026:
        /*0004*/ 	.word	0x00000082


	//----- nvinfo : EIATTR_KPARAM_INFO
	.align		4
.L_1027:
        /*0008*/ 	.byte	0x04, 0x17
        /*000a*/ 	.short	(.L_1029 - .L_1028)
.L_1028:
        /*000c*/ 	.word	0x00000000
        /*0010*/ 	.short	0x0000
        /*0012*/ 	.short	0x0000
        /*0014*/ 	.byte	0x00, 0xf0, 0xa1, 0x04


	//----- nvinfo : EIATTR_SPARSE_MMA_MASK
	.align		4
.L_1029:
        /*0018*/ 	.byte	0x03, 0x50
        /*001a*/ 	.short	0x0000


	//----- nvinfo : EIATTR_MAXREG_COUNT
	.align		4
        /*001c*/ 	.byte	0x03, 0x1b
        /*001e*/ 	.short	0x00ff


	//----- nvinfo : EIATTR_NUM_BARRIERS
	.align		4
        /*0020*/ 	.byte	0x02, 0x4c
        /*0022*/ 	.byte	0x01
	.zero		1


	//----- nvinfo : EIATTR_MERCURY_ISA_VERSION
	.align		4
        /*0024*/ 	.byte	0x03, 0x5f
        /*0026*/ 	.short	0x0101


	//----- nvinfo : EIATTR_COOP_GROUP_MASK_REGIDS
	.align		4
        /*0028*/ 	.byte	0x04, 0x29
        /*002a*/ 	.short	(.L_1031 - .L_1030)


	//   ....[0]....
.L_1030:
        /*002c*/ 	.word	0xffffffff


	//   ....[1]....
        /*0030*/ 	.word	0xffffffff


	//   ....[2]....
        /*0034*/ 	.word	0xffffffff


	//   ....[3]....
        /*0038*/ 	.word	0xffffffff


	//   ....[4]....
        /*003c*/ 	.word	0xffffffff


	//   ....[5]....
        /*0040*/ 	.word	0xffffffff


	//   ....[6]....
        /*0044*/ 	.word	0xffffffff


	//   ....[7]....
        /*0048*/ 	.word	0xffffffff


	//   ....[8]....
        /*004c*/ 	.word	0xffffffff


	//   ....[9]....
        /*0050*/ 	.word	0xffffffff


	//   ....[10]....
        /*0054*/ 	.word	0x050000f0


	//   ....[11]....
        /*0058*/ 	.word	0x050000f0


	//   ....[12]....
        /*005c*/ 	.word	0x050000f0


	//   ....[13]....
        /*0060*/ 	.word	0x050000f0


	//   ....[14]....
        /*0064*/ 	.word	0x050000f0


	//   ....[15]....
        /*0068*/ 	.word	0x050000f0


	//   ....[16]....
        /*006c*/ 	.word	0x050000f0


	//   ....[17]....
        /*0070*/ 	.word	0x050000f0


	//   ....[18]....
        /*0074*/ 	.word	0x050000f0


	//   ....[19]....
        /*0078*/ 	.word	0x050000f0


	//----- nvinfo : EIATTR_COOP_GROUP_INSTR_OFFSETS
	.align		4
.L_1031:
        /*007c*/ 	.byte	0x04, 0x28
        /*007e*/ 	.short	(.L_1033 - .L_1032)


	//   ....[0]....
.L_1032:
        /*0080*/ 	.word	0x000022b0


	//   ....[1]....
        /*0084*/ 	.word	0x000022c0


	//   ....[2]....
        /*0088*/ 	.word	0x000022f0


	//   ....[3]....
        /*008c*/ 	.word	0x00002300


	//   ....[4]....
        /*0090*/ 	.word	0x00002330


	//   ....[5]....
        /*0094*/ 	.word	0x00002340


	//   ....[6]....
        /*0098*/ 	.word	0x00002370


	//   ....[7]....
        /*009c*/ 	.word	0x00002380


	//   ....[8]....
        /*00a0*/ 	.word	0x000023b0


	//   ....[9]....
        /*00a4*/ 	.word	0x000023c0


	//   ....[10]....
        /*00a8*/ 	.word	0x0000a9d0


	//   ....[11]....
        /*00ac*/ 	.word	0x0000aa60


	//   ....[12]....
        /*00b0*/ 	.word	0x0000aac0


	//   ....[13]....
        /*00b4*/ 	.word	0x0000ab20


	//   ....[14]....
        /*00b8*/ 	.word	0x0000ab80


	//   ....[15]....
        /*00bc*/ 	.word	0x0000abe0


	//   ....[16]....
        /*00c0*/ 	.word	0x0000ac40


	//   ....[17]....
        /*00c4*/ 	.word	0x0000aca0


	//   ....[18]....
        /*00c8*/ 	.word	0x0000ad00


	//   ....[19]....
        /*00cc*/ 	.word	0x0000ad60


	//----- nvinfo : EIATTR_VRC_CTA_INIT_COUNT
	.align		4
.L_1033:
        /*00d0*/ 	.byte	0x02, 0x4a
	.zero		1
	.zero		1


	//----- nvinfo : EIATTR_EXIT_INSTR_OFFSETS
	.align		4
        /*00d4*/ 	.byte	0x04, 0x1c
        /*00d6*/ 	.short	(.L_1035 - .L_1034)


	//   ....[0]....
.L_1034:
        /*00d8*/ 	.word	0x0000a970


	//----- nvinfo : EIATTR_MAX_THREADS
	.align		4
.L_1035:
        /*00dc*/ 	.byte	0x04, 0x05
        /*00de*/ 	.short	(.L_1037 - .L_1036)
.L_1036:
        /*00e0*/ 	.word	0x00000080
        /*00e4*/ 	.word	0x00000001
        /*00e8*/ 	.word	0x00000001


	//----- nvinfo : EIATTR_CRS_STACK_SIZE
	.align		4
.L_1037:
        /*00ec*/ 	.byte	0x04, 0x1e
        /*00ee*/ 	.short	(.L_1039 - .L_1038)
.L_1038:
        /*00f0*/ 	.word	0x00000000


	//----- nvinfo : EIATTR_CBANK_PARAM_SIZE
	.align		4
.L_1039:
        /*00f4*/ 	.byte	0x03, 0x19
        /*00f6*/ 	.short	0x0128


	//----- nvinfo : EIATTR_PARAM_CBANK
	.align		4
        /*00f8*/ 	.byte	0x04, 0x0a
        /*00fa*/ 	.short	(.L_1041 - .L_1040)
	.align		4
.L_1040:
        /*00fc*/ 	.word	index@(.nv.constant0._ZN10layer_norm31ln_parallel_residual_bwd_kernelINS_13Kernel_traitsI6__halfS2_S2_S2_fjLj768ELj1ELj4ELj1ELj16ENS_18Kernel_traits_baseILj768ES2_S2_S2_S2_fjLj128EEEEELb1ELb0ELb1EEEvNS_9BwdParamsE)
        /*0100*/ 	.short	0x0380
        /*0102*/ 	.short	0x0128


	//----- nvinfo : EIATTR_SW_WAR
	.align		4
.L_1041:
        /*0104*/ 	.byte	0x04, 0x36
        /*0106*/ 	.short	(.L_1043 - .L_1042)
.L_1042:
        /*0108*/ 	.word	0x00000008
.L_1043:


//--------------------- .nv.info._ZN10layer_norm22ln_bwd_finalize_kernelINS_22Kernel_traits_finalizeILj768E6__halfS2_S2_S2_fjLb0ELj1024ELj4ENS_18Kernel_traits_baseILj768ES2_S2_S2_S2_fjLj1024EEEEELb0ELb0EEEvNS_9BwdParamsE --------------------------
	.section	.nv.info._ZN10layer_norm22ln_bwd_finalize_kernelINS_22Kernel_traits_finalizeILj768E6__halfS2_S2_S2_fjLb0ELj1024ELj4ENS_18Kernel_traits_baseILj768ES2_S2_S2_S2_fjLj1024EEEEELb0ELb0EEEvNS_9BwdParamsE,"",@"SHT_CUDA_INFO"
	.sectionflags	@""
	.align	4


	//----- nvinfo : EIATTR_CUDA_API_VERSION
	.align		4
        /*0000*/ 	.byte	0x04, 0x37
        /*0002*/ 	.short	(.L_1045 - .L_1044)
.L_1044:
        /*0004*/ 	.word	0x00000082


	//----- nvinfo : EIATTR_KPARAM_INFO
	.align		4
.L_1045:
        /*0008*/ 	.byte	0x04, 0x17
        /*000a*/ 	.short	(.L_1047 - .L_1046)
.L_1046:
        /*000c*/ 	.word	0x00000000
        /*0010*/ 	.short	0x0000
        /*0012*/ 	.short	0x0000
        /*0014*/ 	.byte	0x00, 0xf0, 0xa1, 0x04


	//----- nvinfo : EIATTR_SPARSE_MMA_MASK
	.align		4
.L_1047:
        /*0018*/ 	.byte	0x03, 0x50
        /*001a*/ 	.short	0x0000


	//----- nvinfo : EIATTR_MAXREG_COUNT
	.align		4
        /*001c*/ 	.byte	0x03, 0x1b
        /*001e*/ 	.short	0x0040


	//----- nvinfo : EIATTR_NUM_BARRIERS
	.align		4
        /*0020*/ 	.byte	0x02, 0x4c
        /*0022*/ 	.byte	0x01
	.zero		1


	//----- nvinfo : EIATTR_MERCURY_ISA_VERSION
	.align		4
        /*0024*/ 	.byte	0x03, 0x5f
        /*0026*/ 	.short	0x0101


	//----- nvinfo : EIATTR_COOP_GROUP_MASK_REGIDS
	.align		4
        /*0028*/ 	.byte	0x04, 0x29
        /*002a*/ 	.short	(.L_1049 - .L_1048)


	//   ....[0]....
.L_1048:
        /*002c*/ 	.word	0xffffffff


	//   ....[1]....
        /*0030*/ 	.word	0xffffffff


	//   ....[2]....
        /*0034*/ 	.word	0xffffffff


	//   ....[3]....
        /*0038*/ 	.word	0xffffffff


	//   ....[4]....
        /*003c*/ 	.word	0xffffffff


	//   ....[5]....
        /*0040*/ 	.word	0xffffffff


	//   ....[6]....
        /*0044*/ 	.word	0xffffffff


	//   ....[7]....
        /*0048*/ 	.word	0xffffffff


	//   ....[8]....
        /*004c*/ 	.word	0xffffffff


	//   ....[9]....
        /*0050*/ 	.word	0xffffffff


	//----- nvinfo : EIATTR_COOP_GROUP_INSTR_OFFSETS
	.align		4
.L_1049:
        /*0054*/ 	.byte	0x04, 0x28
        /*0056*/ 	.short	(.L_1051 - .L_1050)


	//   ....[0]....
.L_1050:
        /*0058*/ 	.word	0x000015e0


	//   ....[1]....
        /*005c*/ 	.word	0x000015f0


	//   ....[2]....
        /*0060*/ 	.word	0x00001620


	//   ....[3]....
        /*0064*/ 	.word	0x00001630


	//   ....[4]....
        /*0068*/ 	.word	0x00001660


	//   ....[5]....
        /*006c*/ 	.word	0x00001670


	//   ....[6]....
        /*0070*/ 	.word	0x000016b0


	//   ....[7]....
        /*0074*/ 	.word	0x000016e0


	//   ....[8]....
        /*0078*/ 	.word	0x00001710


	//   ....[9]....
        /*007c*/ 	.word	0x00001720


	//----- nvinfo : EIATTR_VRC_CTA_INIT_COUNT
	.align		4
.L_1051:
        /*0080*/ 	.byte	0x02, 0x4a
	.zero		1
	.zero		1


	//----- nvinfo : EIATTR_EXIT_INSTR_OFFSETS
	.align		4
        /*0084*/ 	.byte	0x04, 0x1c
        /*0086*/ 	.short	(.L_1053 - .L_1052)


	//   ....[0]....
.L_1052:
        /*0088*/ 	.word	0x00000060


	//   ....[1]....
        /*008c*/ 	.word	0x00001780


	//   ....[2]....
        /*0090*/ 	.word	0x000017b0


	//   ....[3]....
        /*0094*/ 	.word	0x00001870


	//----- nvinfo : EIATTR_MAX_THREADS
	.align		4
.L_1053:
        /*0098*/ 	.byte	0x04, 0x05
        /*009a*/ 	.short	(.L_1055 - .L_1054)
.L_1054:
        /*009c*/ 	.word	0x00000400
        /*00a0*/ 	.word	0x00000001
        /*00a4*/ 	.word	0x00000001


	//----- nvinfo : EIATTR_CRS_STACK_SIZE
	.align		4
.L_1055:
        /*00a8*/ 	.byte	0x04, 0x1e
        /*00aa*/ 	.short	(.L_1057 - .L_1056)
.L_1056:
        /*00ac*/ 	.word	0x00000000


	//----- nvinfo : EIATTR_CBANK_PARAM_SIZE
	.align		4
.L_1057:
        /*00b0*/ 	.byte	0x03, 0x19
        /*00b2*/ 	.short	0x0128


	//----- nvinfo : EIATTR_PARAM_CBANK
	.align		4
        /*00b4*/ 	.byte	0x04, 0x0a
        /*00b6*/ 	.short	(.L_1059 - .L_1058)
	.align		4
.L_1058:
        /*00b8*/ 	.word	index@(.nv.constant0._ZN10layer_norm22ln_bwd_finalize_kernelINS_22Kernel_traits_finalizeILj768E6__halfS2_S2_S2_fjLb0ELj1024ELj4ENS_18Kernel_traits_baseILj768ES2_S2_S2_S2_fjLj1024EEEEELb0ELb0EEEvNS_9BwdParamsE)
        /*00bc*/ 	.short	0x0380
        /*00be*/ 	.short	0x0128


	//----- nvinfo : EIATTR_SW_WAR
	.align		4
.L_1059:
        /*00c0*/ 	.byte	0x04, 0x36
        /*00c2*/ 	.short	(.L_1061 - .L_1060)
.L_1060:
        /*00c4*/ 	.word	0x00000008
.L_1061:


//--------------------- .nv.info._ZN10layer_norm40ln_parallel_residual_bwd_finalize_kernelINS_22Kernel_traits_finalizeILj768E6__halfS2_S2_S2_fjLb0ELj1024ELj4ENS_18Kernel_traits_baseILj768ES2_S2_S2_S2_fjLj1024EEEEELb0EEEvNS_9BwdParamsE --------------------------
	.section	.nv.info._ZN10layer_norm40ln_parallel_residual_bwd_finalize_kernelINS_22Kernel_traits_finalizeILj768E6__halfS2_S2_S2_fjLb0ELj1024ELj4ENS_18Kernel_traits_baseILj768ES2_S2_S2_S2_fjLj1024EEEEELb0EEEvNS_9BwdParamsE,"",@"SHT_CUDA_INFO"
	.sectionflags	@""
	.align	4


	//----- nvinfo : EIATTR_CUDA_API_VERSION
	.align		4
        /*0000*/ 	.byte	0x04, 0x37
        /*0002*/ 	.short	(.L_1063 - .L_1062)
.L_1062:
        /*0004*/ 	.word	0x00000082


	//----- nvinfo : EIATTR_KPARAM_INFO
	.align		4
.L_1063:
        /*0008*/ 	.byte	0x04, 0x17
        /*000a*/ 	.short	(.L_1065 - .L_1064)
.L_1064:
        /*000c*/ 	.word	0x00000000
        /*0010*/ 	.short	0x0000
        /*0012*/ 	.short	0x0000
        /*0014*/ 	.byte	0x00, 0xf0, 0xa1, 0x04


	//----- nvinfo : EIATTR_SPARSE_MMA_MASK
	.align		4
.L_1065:
        /*0018*/ 	.byte	0x03, 0x50
        /*001a*/ 	.short	0x0000


	//----- nvinfo : EIATTR_MAXREG_COUNT
	.align		4
        /*001c*/ 	.byte	0x03, 0x1b
        /*001e*/ 	.short	0x0040


	//----- nvinfo : EIATTR_NUM_BARRIERS
	.align		4
        /*0020*/ 	.byte	0x02, 0x4c
        /*0022*/ 	.byte	0x01
	.zero		1


	//----- nvinfo : EIATTR_MERCURY_ISA_VERSION
	.align		4
        /*0024*/ 	.byte	0x03, 0x5f
        /*0026*/ 	.short	0x0101


	//----- nvinfo : EIATTR_COOP_GROUP_MASK_REGIDS
	.align		4
        /*0028*/ 	.byte	0x04, 0x29
        /*002a*/ 	.short	(.L_1067 - .L_1066)


	//   ....[0]....
.L_1066:
        /*002c*/ 	.word	0xffffffff


	//   ....[1]....
        /*0030*/ 	.word	0xffffffff


	//   ....[2]....
        /*0034*/ 	.word	0xffffffff


	//   ....[3]....
        /*0038*/ 	.word	0xffffffff


	//   ....[4]....
        /*003c*/ 	.word	0xffffffff


	//   ....[5]....
        /*0040*/ 	.word	0xffffffff


	//   ....[6]....
        /*0044*/ 	.word	0xffffffff


	//   ....[7]....
        /*0048*/ 	.word	0xffffffff


	//   ....[8]....
        /*004c*/ 	.word	0xffffffff


	//   ....[9]....
        /*0050*/ 	.word	0xffffffff


	//   ....[10]....
        /*0054*/ 	.word	0xffffffff


	//   ....[11]....
        /*0058*/ 	.word	0xffffffff


	//   ....[12]....
        /*005c*/ 	.word	0xffffffff


	//   ....[13]....
        /*0060*/ 	.word	0xffffffff


	//   ....[14]....
        /*0064*/ 	.word	0xffffffff


	//   ....[15]....
        /*0068*/ 	.word	0xffffffff


	//   ....[16]....
        /*006c*/ 	.word	0xffffffff


	//   ....[17]....
        /*0070*/ 	.word	0xffffffff


	//   ....[18]....
        /*0074*/ 	.word	0xffffffff


	//   ....[19]....
        /*0078*/ 	.word	0xffffffff


	//----- nvinfo : EIATTR_COOP_GROUP_INSTR_OFFSETS
	.align		4
.L_1067:
        /*007c*/ 	.byte	0x04, 0x28
        /*007e*/ 	.short	(.L_1069 - .L_1068)


	//   ....[0]....
.L_1068:
        /*0080*/ 	.word	0x000013b0


	//   ....[1]....
        /*0084*/ 	.word	0x000013c0


	//   ....[2]....
        /*0088*/ 	.word	0x000013d0


	//   ....[3]....
        /*008c*/ 	.word	0x000013e0


	//   ....[4]....
        /*0090*/ 	.word	0x00001410


	//   ....[5]....
        /*0094*/ 	.word	0x00001430


	//   ....[6]....
        /*0098*/ 	.word	0x00001450


	//   ....[7]....
        /*009c*/ 	.word	0x00001460


	//   ....[8]....
        /*00a0*/ 	.word	0x000014a0


	//   ....[9]....
        /*00a4*/ 	.word	0x000014c0


	//   ....[10]....
        /*00a8*/ 	.word	0x000014d0


	//   ....[11]....
        /*00ac*/ 	.word	0x000014e0


	//   ....[12]....
        /*00b0*/ 	.word	0x00001510


	//   ....[13]....
        /*00b4*/ 	.word	0x00001530


	//   ....[14]....
        /*00b8*/ 	.word	0x00001550


	//   ....[15]....
        /*00bc*/ 	.word	0x00001560


	//   ....[16]....
        /*00c0*/ 	.word	0x000015a0


	//   ....[17]....
        /*00c4*/ 	.word	0x000015d0


	//   ....[18]....
        /*00c8*/ 	.word	0x00001600


	//   ....[19]....
        /*00cc*/ 	.word	0x00001610


	//----- nvinfo : EIATTR_VRC_CTA_INIT_COUNT
	.align		4
.L_1069:
        /*00d0*/ 	.byte	0x02, 0x4a
	.zero		1
	.zero		1


	//----- nvinfo : EIATTR_EXIT_INSTR_OFFSETS
	.align		4
        /*00d4*/ 	.byte	0x04, 0x1c
        /*00d6*/ 	.short	(.L_1071 - .L_1070)


	//   ....[0]....
.L_1070:
        /*00d8*/ 	.word	0x00000060


	//   ....[1]....
        /*00dc*/ 	.word	0x000016b0


	//   ....[2]....
        /*00e0*/ 	.word	0x000016e0


	//   ....[3]....
        /*00e4*/ 	.word	0x00001840


	//----- nvinfo : EIATTR_MAX_THREADS
	.align		4
.L_1071:
        /*00e8*/ 	.byte	0x04, 0x05
        /*00ea*/ 	.short	(.L_1073 - .L_1072)
.L_1072:
        /*00ec*/ 	.word	0x00000400
        /*00f0*/ 	.word	0x00000001
        /*00f4*/ 	.word	0x00000001


	//----- nvinfo : EIATTR_CRS_STACK_SIZE
	.align		4
.L_1073:
        /*00f8*/ 	.byte	0x04, 0x1e
        /*00fa*/ 	.short	(.L_1075 - .L_1074)
.L_1074:
        /*00fc*/ 	.word	0x00000000


	//----- nvinfo : EIATTR_CBANK_PARAM_SIZE
	.align		4
.L_1075:
        /*0100*/ 	.byte	0x03, 0x19
        /*0102*/ 	.short	0x0128


	//----- nvinfo : EIATTR_PARAM_CBANK
	.align		4
        /*0104*/ 	.byte	0x04, 0x0a
        /*0106*/ 	.short	(.L_1077 - .L_1076)
	.align		4
.L_1076:
        /*0108*/ 	.word	index@(.nv.constant0._ZN10layer_norm40ln_parallel_residual_bwd_finalize_kernelINS_22Kernel_traits_finalizeILj768E6__halfS2_S2_S2_fjLb0ELj1024ELj4ENS_18Kernel_traits_baseILj768ES2_S2_S2_S2_fjLj1024EEEEELb0EEEvNS_9BwdParamsE)
        /*010c*/ 	.short	0x0380
        /*010e*/ 	.short	0x0128


	//----- nvinfo : EIATTR_SW_WAR
	.align		4
.L_1077:
        /*0110*/ 	.byte	0x04, 0x36
        /*0112*/ 	.short	(.L_1079 - .L_1078)
.L_1078:
        /*0114*/ 	.word	0x00000008
.L_1079:


//--------------------- .nv.info._ZN10layer_norm31ln_parallel_residual_bwd_kernelINS_13Kernel_traitsI6__halfS2_S2_S2_fjLj768ELj1ELj4ELj1ELj16ENS_18Kernel_traits_baseILj768ES2_S2_S2_S2_fjLj128EEEEELb1ELb1ELb0EEEvNS_9BwdParamsE --------------------------
	.section	.nv.info._ZN10layer_norm31ln_parallel_residual_bwd_kernelINS_13Kernel_traitsI6__halfS2_S2_S2_fjLj768ELj1ELj4ELj1ELj16ENS_18Kernel_traits_baseILj768ES2_S2_S2_S2_fjLj128EEEEELb1ELb1ELb0EEEvNS_9BwdParamsE,"",@"SHT_CUDA_INFO"
	.sectionflags	@""
	.align	4


	//----- nvinfo : EIATTR_CUDA_API_VERSION
	.align		4
        /*0000*/ 	.byte	0x04, 0x37
        /*0002*/ 	.short	(.L_1081 - .L_1080)
.L_1080:
        /*0004*/ 	.word	0x00000082


	//----- nvinfo : EIATTR_KPARAM_INFO
	.align		4
.L_1081:
        /*0008*/ 	.byte	0x04, 0x17
        /*000a*/ 	.short	(.L_1083 - .L_1082)
.L_1082:
        /*000c*/ 	.word	0x00000000
        /*0010*/ 	.short	0x0000
        /*0012*/ 	.short	0x0000
        /*0014*/ 	.byte	0x00, 0xf0, 0xa1, 0x04


	//----- nvinfo : EIATTR_SPARSE_MMA_MASK
	.align		4
.L_1083:
        /*0018*/ 	.byte	0x03, 0x50
        /*001a*/ 	.short	0x0000


	//----- nvinfo : EIATTR_MAXREG_COUNT
	.align		4
        /*001c*/ 	.byte	0x03, 0x1b
        /*001e*/ 	.short	0x00ff


	//----- nvinfo : EIATTR_NUM_BARRIERS
	.align		4
        /*0020*/ 	.byte	0x02, 0x4c
        /*0022*/ 	.byte	0x01
	.zero		1


	//----- nvinfo : EIATTR_MERCURY_ISA_VERSION
	.align		4
        /*0024*/ 	.byte	0x03, 0x5f
        /*0026*/ 	.short	0x0101


	//----- nvinfo : EIATTR_COOP_GROUP_MASK_REGIDS
	.align		4
        /*0028*/ 	.byte	0x04, 0x29
        /*002a*/ 	.short	(.L_1085 - .L_1084)


	//   ....[0]....
.L_1084:
        /*002c*/ 	.word	0xffffffff


	//   ....[1]....
        /*0030*/ 	.word	0xffffffff


	//   ....[2]....
        /*0034*/ 	.word	0xffffffff


	//   ....[3]....
        /*0038*/ 	.word	0xffffffff


	//   ....[4]....
        /*003c*/ 	.word	0xffffffff


	//   ....[5]....
        /*0040*/ 	.word	0xffffffff


	//   ....[6]....
        /*0044*/ 	.word	0xffffffff


	//   ....[7]....
        /*0048*/ 	.word	0xffffffff


	//   ....[8]....
        /*004c*/ 	.word	0xffffffff


	//   ....[9]....
        /*0050*/ 	.word	0xffffffff


	//   ....[10]....
        /*0054*/ 	.word	0x0500008f


	//   ....[11]....
        /*0058*/ 	.word	0x0500008f


	//   ....[12]....
        /*005c*/ 	.word	0x0500008f


	//   ....[13]....
        /*0060*/ 	.word	0x0500008f


	//   ....[14]....
        /*0064*/ 	.word	0x0500008f


	//   ....[15]....
        /*0068*/ 	.word	0x0500008f


	//   ....[16]....
        /*006c*/ 	.word	0x0500008f


	//   ....[17]....
        /*0070*/ 	.word	0x0500008f


	//   ....[18]....
        /*0074*/ 	.word	0x0500008f


	//   ....[19]....
        /*0078*/ 	.word	0x0500008f


	//----- nvinfo : EIATTR_COOP_GROUP_INSTR_OFFSETS
	.align		4
.L_1085:
        /*007c*/ 	.byte	0x04, 0x28
        /*007e*/ 	.short	(.L_1087 - .L_1086)


	//   ....[0]....
.L_1086:
        /*0080*/ 	.word	0x00001a10


	//   ....[1]....
        /*0084*/ 	.word	0x00001a20


	//   ....[2]....
        /*0088*/ 	.word	0x00001a50


	//   ....[3]....
        /*008c*/ 	.word	0x00001a60


	//   ....[4]....
        /*0090*/ 	.word	0x00001a90


	//   ....[5]....
        /*0094*/ 	.word	0x00001aa0


	//   ....[6]....
        /*0098*/ 	.word	0x00001ad0


	//   ....[7]....
        /*009c*/ 	.word	0x00001ae0


	//   ....[8]....
        /*00a0*/ 	.word	0x00001b10


	//   ....[9]....
        /*00a4*/ 	.word	0x00001b20


	//   ....[10]....
        /*00a8*/ 	.word	0x00009910


	//   ....[11]....
        /*00ac*/ 	.word	0x000099a0


	//   ....[12]....
        /*00b0*/ 	.word	0x00009a10


	//   ....[13]....
        /*00b4*/ 	.word	0x00009a70


	//   ....[14]....
        /*00b8*/ 	.word	0x00009ae0


	//   ....[15]....
        /*00bc*/ 	.word	0x00009b40


	//   ....[16]....
        /*00c0*/ 	.word	0x00009bb0


	//   ....[17]....
        /*00c4*/ 	.word	0x00009c10


	//   ....[18]....
        /*00c8*/ 	.word	0x00009c80


	//   ....[19]....
        /*00cc*/ 	.word	0x00009ce0


	//----- nvinfo : EIATTR_VRC_CTA_INIT_COUNT
	.align		4
.L_1087:
        /*00d0*/ 	.byte	0x02, 0x4a
	.zero		1
	.zero		1


	//----- nvinfo : EIATTR_EXIT_INSTR_OFFSETS
	.align		4
        /*00d4*/ 	.byte	0x04, 0x1c
        /*00d6*/ 	.short	(.L_1089 - .L_1088)


	//   ....[0]....
.L_1088:
        /*00d8*/ 	.word	0x00009870


	//   ....[1]....
        /*00dc*/ 	.word	0x000098a0


	//----- nvinfo : EIATTR_MAX_THREADS
	.align		4
.L_1089:
        /*00e0*/ 	.byte	0x04, 0x05
        /*00e2*/ 	.short	(.L_1091 - .L_1090)
.L_1090:
        /*00e4*/ 	.word	0x00000080
        /*00e8*/ 	.word	0x00000001
        /*00ec*/ 	.word	0x00000001


	//----- nvinfo : EIATTR_CRS_STACK_SIZE
	.align		4
.L_1091:
        /*00f0*/ 	.byte	0x04, 0x1e
        /*00f2*/ 	.short	(.L_1093 - .L_1092)
.L_1092:
        /*00f4*/ 	.word	0x00000000


	//----- nvinfo : EIATTR_CBANK_PARAM_SIZE
	.align		4
.L_1093:
        /*00f8*/ 	.byte	0x03, 0x19
        /*00fa*/ 	.short	0x0128


	//----- nvinfo : EIATTR_PARAM_CBANK
	.align		4
        /*00fc*/ 	.byte	0x04, 0x0a
        /*00fe*/ 	.short	(.L_1095 - .L_1094)
	.align		4
.L_1094:
        /*0100*/ 	.word	index@(.nv.constant0._ZN10layer_norm31ln_parallel_residual_bwd_kernelINS_13Kernel_traitsI6__halfS2_S2_S2_fjLj768ELj1ELj4ELj1ELj16ENS_18Kernel_traits_baseILj768ES2_S2_S2_S2_fjLj128EEEEELb1ELb1ELb0EEEvNS_9BwdParamsE)
        /*0104*/ 	.short	0x0380
        /*0106*/ 	.short	0x0128


	//----- nvinfo : EIATTR_SW_WAR
	.align		4
.L_1095:
        /*0108*/ 	.byte	0x04, 0x36
        /*010a*/ 	.short	(.L_1097 - .L_1096)
.L_1096:
        /*010c*/ 	.word	0x00000008
.L_1097:


//--------------------- .nv.info._ZN10layer_norm22ln_bwd_finalize_kernelINS_22Kernel_traits_finalizeILj768E6__halfS2_S2_S2_fjLb0ELj1024ELj4ENS_18Kernel_traits_baseILj768ES2_S2_S2_S2_fjLj1024EEEEELb0ELb1EEEvNS_9BwdParamsE --------------------------
	.section	.nv.info._ZN10layer_norm22ln_bwd_finalize_kernelINS_22Kernel_traits_finalizeILj768E6__halfS2_S2_S2_fjLb0ELj1024ELj4ENS_18Kernel_traits_baseILj768ES2_S2_S2_S2_fjLj1024EEEEELb0ELb1EEEvNS_9BwdParamsE,"",@"SHT_CUDA_INFO"
	.sectionflags	@""
	.align	4


	//----- nvinfo : EIATTR_CUDA_API_VERSION
	.align		4
        /*0000*/ 	.byte	0x04, 0x37
        /*0002*/ 	.short	(.L_1099 - .L_1098)
.L_1098:
        /*0004*/ 	.word	0x00000082


	//----- nvinfo : EIATTR_KPARAM_INFO
	.align		4
.L_1099:
        /*0008*/ 	.byte	0x04, 0x17
        /*000a*/ 	.short	(.L_1101 - .L_1100)
.L_1100:
        /*000c*/ 	.word	0x00000000
        /*0010*/ 	.short	0x0000
        /*0012*/ 	.short	0x0000
        /*0014*/ 	.byte	0x00, 0xf0, 0xa1, 0x04


	//----- nvinfo : EIATTR_SPARSE_MMA_MASK
	.align		4
.L_1101:
        /*0018*/ 	.byte	0x03, 0x50
        /*001a*/ 	.short	0x0000


	//----- nvinfo : EIATTR_MAXREG_COUNT
	.align		4
        /*001c*/ 	.byte	0x03, 0x1b
        /*001e*/ 	.short	0x0040


	//----- nvinfo : EIATTR_NUM_BARRIERS
	.align		4
        /*0020*/ 	.byte	0x02, 0x4c
        /*0022*/ 	.byte	0x01
	.zero		1


	//----- nvinfo : EIATTR_MERCURY_ISA_VERSION
	.align		4
        /*0024*/ 	.byte	0x03, 0x5f
        /*0026*/ 	.short	0x0101


	//----- nvinfo : EIATTR_COOP_GROUP_MASK_REGIDS
	.align		4
        /*0028*/ 	.byte	0x04, 0x29
        /*002a*/ 	.short	(.L_1103 - .L_1102)


	//   ....[0]....
.L_1102:
        /*002c*/ 	.word	0xffffffff


	//   ....[1]....
        /*0030*/ 	.word	0xffffffff


	//   ....[2]....
        /*0034*/ 	.word	0xffffffff


	//   ....[3]....
        /*0038*/ 	.word	0xffffffff


	//   ....[4]....
        /*003c*/ 	.word	0xffffffff


	//   ....[5]....
        /*0040*/ 	.word	0xffffffff


	//   ....[6]....
        /*0044*/ 	.word	0xffffffff


	//   ....[7]....
        /*0048*/ 	.word	0xffffffff


	//   ....[8]....
        /*004c*/ 	.word	0xffffffff


	//   ....[9]....
        /*0050*/ 	.word	0xffffffff


	//----- nvinfo : EIATTR_COOP_GROUP_INSTR_OFFSETS
	.align		4
.L_1103:
        /*0054*/ 	.byte	0x04, 0x28
        /*0056*/ 	.short	(.L_1105 - .L_1104)


	//   ....[0]....
.L_1104:
        /*0058*/ 	.word	0x00001630


	//   ....[1]....
        /*005c*/ 	.word	0x00001640


	//   ....[2]....
        /*0060*/ 	.word	0x00001670


	//   ....[3]....
        /*0064*/ 	.word	0x00001680


	//   ....[4]....
        /*0068*/ 	.word	0x000016b0


	//   ....[5]....
        /*006c*/ 	.word	0x000016d0


	//   ....[6]....
        /*0070*/ 	.word	0x00001700


	//   ....[7]....
        /*0074*/ 	.word	0x00001710


	//   ....[8]....
        /*0078*/ 	.word	0x00001740


	//   ....[9]....
        /*007c*/ 	.word	0x00001750


	//----- nvinfo : EIATTR_VRC_CTA_INIT_COUNT
	.align		4
.L_1105:
        /*0080*/ 	.byte	0x02, 0x4a
	.zero		1
	.zero		1


	//----- nvinfo : EIATTR_EXIT_INSTR_OFFSETS
	.align		4
        /*0084*/ 	.byte	0x04, 0x1c
        /*0086*/ 	.short	(.L_1107 - .L_1106)


	//   ....[0]....
.L_1106:
        /*0088*/ 	.word	0x00000070


	//   ....[1]....
        /*008c*/ 	.word	0x000017b0


	//   ....[2]....
        /*0090*/ 	.word	0x00001880


	//----- nvinfo : EIATTR_MAX_THREADS
	.align		4
.L_1107:
        /*0094*/ 	.byte	0x04, 0x05
        /*0096*/ 	.short	(.L_1109 - .L_1108)
.L_1108:
        /*0098*/ 	.word	0x00000400
        /*009c*/ 	.word	0x00000001
        /*00a0*/ 	.word	0x00000001


	//----- nvinfo : EIATTR_CRS_STACK_SIZE
	.align		4
.L_1109:
        /*00a4*/ 	.byte	0x04, 0x1e
        /*00a6*/ 	.short	(.L_1111 - .L_1110)
.L_1110:
        /*00a8*/ 	.word	0x00000000


	//----- nvinfo : EIATTR_CBANK_PARAM_SIZE
	.align		4
.L_1111:
        /*00ac*/ 	.byte	0x03, 0x19
        /*00ae*/ 	.short	0x0128


	//----- nvinfo : EIATTR_PARAM_CBANK
	.align		4
        /*00b0*/ 	.byte	0x04, 0x0a
        /*00b2*/ 	.short	(.L_1113 - .L_1112)
	.align		4
.L_1112:
        /*00b4*/ 	.word	index@(.nv.constant0._ZN10layer_norm22ln_bwd_finalize_kernelINS_22Kernel_traits_finalizeILj768E6__halfS2_S2_S2_fjLb0ELj1024ELj4ENS_18Kernel_traits_baseILj768ES2_S2_S2_S2_fjLj1024EEEEELb0ELb1EEEvNS_9BwdParamsE)
        /*00b8*/ 	.short	0x0380
        /*00ba*/ 	.short	0x0128


	//----- nvinfo : EIATTR_SW_WAR
	.align		4
.L_1113:
        /*00bc*/ 	.byte	0x04, 0x36
        /*00be*/ 	.short	(.L_1115 - .L_1114)
.L_1114:
        /*00c0*/ 	.word	0x00000008
.L_1115:


//--------------------- .nv.info._ZN10layer_norm40ln_parallel_residual_bwd_finalize_kernelINS_22Kernel_traits_finalizeILj768E6__halfS2_S2_S2_fjLb0ELj1024ELj4ENS_18Kernel_traits_baseILj768ES2_S2_S2_S2_fjLj1024EEEEELb1EEEvNS_9BwdParamsE --------------------------
	.section	.nv.info._ZN10layer_norm40ln_parallel_residual_bwd_finalize_kernelINS_22Kernel_traits_finalizeILj768E6__halfS2_S2_S2_fjLb0ELj1024ELj4ENS_18Kernel_traits_baseILj768ES2_S2_S2_S2_fjLj1024EEEEELb1EEEvNS_9BwdParamsE,"",@"SHT_CUDA_INFO"
	.sectionflags	@""
	.align	4


	//----- nvinfo : EIATTR_CUDA_API_VERSION
	.align		4
        /*0000*/ 	.byte	0x04, 0x37
        /*0002*/ 	.short	(.L_1117 - .L_1116)
.L_1116:
        /*0004*/ 	.word	0x00000082


	//----- nvinfo : EIATTR_KPARAM_INFO
	.align		4
.L_1117:
        /*0008*/ 	.byte	0x04, 0x17
        /*000a*/ 	.short	(.L_1119 - .L_1118)
.L_1118:
        /*000c*/ 	.word	0x00000000
        /*0010*/ 	.short	0x0000
        /*0012*/ 	.short	0x0000
        /*0014*/ 	.byte	0x00, 0xf0, 0xa1, 0x04


	//----- nvinfo : EIATTR_SPARSE_MMA_MASK
	.align		4
.L_1119:
        /*0018*/ 	.byte	0x03, 0x50
        /*001a*/ 	.short	0x0000


	//----- nvinfo : EIATTR_MAXREG_COUNT
	.align		4
        /*001c*/ 	.byte	0x03, 0x1b
        /*001e*/ 	.short	0x0040


	//----- nvinfo : EIATTR_NUM_BARRIERS
	.align		4
        /*0020*/ 	.byte	0x02, 0x4c
        /*0022*/ 	.byte	0x01
	.zero		1


	//----- nvinfo : EIATTR_MERCURY_ISA_VERSION
	.align		4
        /*0024*/ 	.byte	0x03, 0x5f
        /*0026*/ 	.short	0x0101


	//----- nvinfo : EIATTR_COOP_GROUP_MASK_REGIDS
	.align		4
        /*0028*/ 	.byte	0x04, 0x29
        /*002a*/ 	.short	(.L_1121 - .L_1120)


	//   ....[0]....
.L_1120:
        /*002c*/ 	.word	0xffffffff


	//   ....[1]....
        /*0030*/ 	.word	0xffffffff


	//   ....[2]....
        /*0034*/ 	.word	0xffffffff


	//   ....[3]....
        /*0038*/ 	.word	0xffffffff


	//   ....[4]....
        /*003c*/ 	.word	0xffffffff


	//   ....[5]....
        /*0040*/ 	.word	0xffffffff


	//   ....[6]....
        /*0044*/ 	.word	0xffffffff


	//   ....[7]....
        /*0048*/ 	.word	0xffffffff


	//   ....[8]....
        /*004c*/ 	.word	0xffffffff


	//   ....[9]....
        /*0050*/ 	.word	0xffffffff


	//   ....[10]....
        /*0054*/ 	.word	0xffffffff


	//   ....[11]....
        /*0058*/ 	.word	0xffffffff


	//   ....[12]....
        /*005c*/ 	.word	0xffffffff


	//   ....[13]....
        /*0060*/ 	.word	0xffffffff


	//   ....[14]....
        /*0064*/ 	.word	0xffffffff


	//   ....[15]....
        /*0068*/ 	.word	0xffffffff


	//   ....[16]....
        /*006c*/ 	.word	0xffffffff


	//   ....[17]....
        /*0070*/ 	.word	0xffffffff


	//   ....[18]....
        /*0074*/ 	.word	0xffffffff


	//   ....[19]....
        /*0078*/ 	.word	0xffffffff


	//----- nvinfo : EIATTR_COOP_GROUP_INSTR_OFFSETS
	.align		4
.L_1121:
        /*007c*/ 	.byte	0x04, 0x28
        /*007e*/ 	.short	(.L_1123 - .L_1122)


	//   ....[0]....
.L_1122:
        /*0080*/ 	.word	0x00001410


	//   ....[1]....
        /*0084*/ 	.word	0x00001420


	//   ....[2]....
        /*0088*/ 	.word	0x00001430


	//   ....[3]....
        /*008c*/ 	.word	0x00001440


	//   ....[4]....
        /*0090*/ 	.word	0x00001480


	//   ....[5]....
        /*0094*/ 	.word	0x000014a0


	//   ....[6]....
        /*0098*/ 	.word	0x000014b0


	//   ....[7]....
        /*009c*/ 	.word	0x000014c0


	//   ....[8]....
        /*00a0*/ 	.word	0x000014f0


	//   ....[9]....
        /*00a4*/ 	.word	0x00001520


	//   ....[10]....
        /*00a8*/ 	.word	0x00001530


	//   ....[11]....
        /*00ac*/ 	.word	0x00001540


	//   ....[12]....
        /*00b0*/ 	.word	0x00001560


	//   ....[13]....
        /*00b4*/ 	.word	0x00001590


	//   ....[14]....
        /*00b8*/ 	.word	0x000015b0


	//   ....[15]....
        /*00bc*/ 	.word	0x000015c0


	//   ....[16]....
        /*00c0*/ 	.word	0x000015e0


	//   ....[17]....
        /*00c4*/ 	.word	0x00001610


	//   ....[18]....
        /*00c8*/ 	.word	0x00001630


	//   ....[19]....
        /*00cc*/ 	.word	0x00001640


	//----- nvinfo : EIATTR_VRC_CTA_INIT_COUNT
	.align		4
.L_1123:
        /*00d0*/ 	.byte	0x02, 0x4a
	.zero		1
	.zero		1


	//----- nvinfo : EIATTR_EXIT_INSTR_OFFSETS
	.align		4
        /*00d4*/ 	.byte	0x04, 0x1c
        /*00d6*/ 	.short	(.L_1125 - .L_1124)


	//   ....[0]....
.L_1124:
        /*00d8*/ 	.word	0x00000060


	//   ....[1]....
        /*00dc*/ 	.word	0x000016e0


	//   ....[2]....
        /*00e0*/ 	.word	0x00001850


	//----- nvinfo : EIATTR_MAX_THREADS
	.align		4
.L_1125:
        /*00e4*/ 	.byte	0x04, 0x05
        /*00e6*/ 	.short	(.L_1127 - .L_1126)
.L_1126:
        /*00e8*/ 	.word	0x00000400
        /*00ec*/ 	.word	0x00000001
        /*00f0*/ 	.word	0x00000001


	//----- nvinfo : EIATTR_CRS_STACK_SIZE
	.align		4
.L_1127:
        /*00f4*/ 	.byte	0x04, 0x1e
        /*00f6*/ 	.short	(.L_1129 - .L_1128)
.L_1128:
        /*00f8*/ 	.word	0x00000000


	//----- nvinfo : EIATTR_CBANK_PARAM_SIZE
	.align		4
.L_1129:
        /*00fc*/ 	.byte	0x03, 0x19
        /*00fe*/ 	.short	0x0128


	//----- nvinfo : EIATTR_PARAM_CBANK
	.align		4
        /*0100*/ 	.byte	0x04, 0x0a
        /*0102*/ 	.short	(.L_1131 - .L_1130)
	.align		4
.L_1130:
        /*0104*/ 	.word	index@(.nv.constant0._ZN10layer_norm40ln_parallel_residual_bwd_finalize_kernelINS_22Kernel_traits_finalizeILj768E6__halfS2_S2_S2_fjLb0ELj1024ELj4ENS_18Kernel_traits_baseILj768ES2_S2_S2_S2_fjLj1024EEEEELb1EEEvNS_9BwdParamsE)
        /*0108*/ 	.short	0x0380
        /*010a*/ 	.short	0x0128


	//----- nvinfo : EIATTR_SW_WAR
	.align		4
.L_1131:
        /*010c*/ 	.byte	0x04, 0x36
        /*010e*/ 	.short	(.L_1133 - .L_1132)
.L_1132:
        /*0110*/ 	.word	0x00000008
.L_1133:


//--------------------- .nv.info._ZN10layer_norm31ln_parallel_residual_bwd_kernelINS_13Kernel_traitsI6__halfS2_S2_S2_fjLj768ELj1ELj4ELj1ELj16ENS_18Kernel_traits_baseILj768ES2_S2_S2_S2_fjLj128EEEEELb1ELb1ELb1EEEvNS_9BwdParamsE --------------------------
	.section	.nv.info._ZN10layer_norm31ln_parallel_residual_bwd_kernelINS_13Kernel_traitsI6__halfS2_S2_S2_fjLj768ELj1ELj4ELj1ELj16ENS_18Kernel_traits_baseILj768ES2_S2_S2_S2_fjLj128EEEEELb1ELb1ELb1EEEvNS_9BwdParamsE,"",@"SHT_CUDA_INFO"
	.sectionflags	@""
	.align	4


	//----- nvinfo : EIATTR_CUDA_API_VERSION
	.align		4
        /*0000*/ 	.byte	0x04, 0x37
        /*0002*/ 	.short	(.L_1135 - .L_1134)
.L_1134:
        /*0004*/ 	.word	0x00000082


	//----- nvinfo : EIATTR_KPARAM_INFO
	.align		4
.L_1135:
        /*0008*/ 	.byte	0x04, 0x17
        /*000a*/ 	.short	(.L_1137 - .L_1136)
.L_1136:
        /*000c*/ 	.word	0x00000000
        /*0010*/ 	.short	0x0000
        /*0012*/ 	.short	0x0000
        /*0014*/ 	.byte	0x00, 0xf0, 0xa1, 0x04


	//----- nvinfo : EIATTR_SPARSE_MMA_MASK
	.align		4
.L_1137:
        /*0018*/ 	.byte	0x03, 0x50
        /*001a*/ 	.short	0x0000


	//----- nvinfo : EIATTR_MAXREG_COUNT
	.align		4
        /*001c*/ 	.byte	0x03, 0x1b
        /*001e*/ 	.short	0x00ff


	//----- nvinfo : EIATTR_NUM_BARRIERS
	.align		4
        /*0020*/ 	.byte	0x02, 0x4c
        /*0022*/ 	.byte	0x01
	.zero		1


	//----- nvinfo : EIATTR_MERCURY_ISA_VERSION
	.align		4
        /*0024*/ 	.byte	0x03, 0x5f
        /*0026*/ 	.short	0x0101


	//----- nvinfo : EIATTR_COOP_GROUP_MASK_REGIDS
	.align		4
        /*0028*/ 	.byte	0x04, 0x29
        /*002a*/ 	.short	(.L_1139 - .L_1138)


	//   ....[0]....
.L_1138:
        /*002c*/ 	.word	0xffffffff


	//   ....[1]....
        /*0030*/ 	.word	0xffffffff


	//   ....[2]....
        /*0034*/ 	.word	0xffffffff


	//   ....[3]....
        /*0038*/ 	.word	0xffffffff


	//   ....[4]....
        /*003c*/ 	.word	0xffffffff


	//   ....[5]....
        /*0040*/ 	.word	0xffffffff


	//   ....[6]....
        /*0044*/ 	.word	0xffffffff


	//   ....[7]....
        /*0048*/ 	.word	0xffffffff


	//   ....[8]....
        /*004c*/ 	.word	0xffffffff


	//   ....[9]....
        /*0050*/ 	.word	0xffffffff


	//   ....[10]....
        /*0054*/ 	.word	0x050000a0


	//   ....[11]....
        /*0058*/ 	.word	0x050000a0


	//   ....[12]....
        /*005c*/ 	.word	0x050000a0


	//   ....[13]....
        /*0060*/ 	.word	0x050000a0


	//   ....[14]....
        /*0064*/ 	.word	0x050000a0


	//   ....[15]....
        /*0068*/ 	.word	0x050000a0


	//   ....[16]....
        /*006c*/ 	.word	0x050000a0


	//   ....[17]....
        /*0070*/ 	.word	0x050000a0


	//   ....[18]....
        /*0074*/ 	.word	0x050000a0


	//   ....[19]....
        /*0078*/ 	.word	0x050000a0


	//----- nvinfo : EIATTR_COOP_GROUP_INSTR_OFFSETS
	.align		4
.L_1139:
        /*007c*/ 	.byte	0x04, 0x28
        /*007e*/ 	.short	(.L_1141 - .L_1140)


	//   ....[0]....
.L_1140:
        /*0080*/ 	.word	0x000017c0


	//   ....[1]....
        /*0084*/ 	.word	0x000017d0


	//   ....[2]....
        /*0088*/ 	.word	0x00001800


	//   ....[3]....
        /*008c*/ 	.word	0x00001820


	//   ....[4]....
        /*0090*/ 	.word	0x00001830


	//   ....[5]....
        /*0094*/ 	.word	0x00001860


	//   ....[6]....
        /*0098*/ 	.word	0x00001870


	//   ....[7]....
        /*009c*/ 	.word	0x000018a0


	//   ....[8]....
        /*00a0*/ 	.word	0x000018b0


	//   ....[9]....
        /*00a4*/ 	.word	0x000018d0


	//   ....[10]....
        /*00a8*/ 	.word	0x000093d0


	//   ....[11]....
        /*00ac*/ 	.word	0x00009460


	//   ....[12]....
        /*00b0*/ 	.word	0x000094d0


	//   ....[13]....
        /*00b4*/ 	.word	0x00009530


	//   ....[14]....
        /*00b8*/ 	.word	0x000095a0


	//   ....[15]....
        /*00bc*/ 	.word	0x000095f0


	//   ....[16]....
        /*00c0*/ 	.word	0x00009660


	//   ....[17]....
        /*00c4*/ 	.word	0x000096b0


	//   ....[18]....
        /*00c8*/ 	.word	0x00009710


	//   ....[19]....
        /*00cc*/ 	.word	0x00009760


	//----- nvinfo : EIATTR_VRC_CTA_INIT_COUNT
	.align		4
.L_1141:
        /*00d0*/ 	.byte	0x02, 0x4a
	.zero		1
	.zero		1


	//----- nvinfo : EIATTR_EXIT_INSTR_OFFSETS
	.align		4
        /*00d4*/ 	.byte	0x04, 0x1c
        /*00d6*/ 	.short	(.L_1143 - .L_1142)


	//   ....[0]....
.L_1142:
        /*00d8*/ 	.word	0x00009360


	//----- nvinfo : EIATTR_MAX_THREADS
	.align		4
.L_1143:
        /*00dc*/ 	.byte	0x04, 0x05
        /*00de*/ 	.short	(.L_1145 - .L_1144)
.L_1144:
        /*00e0*/ 	.word	0x00000080
        /*00e4*/ 	.word	0x00000001
        /*00e8*/ 	.word	0x00000001


	//----- nvinfo : EIATTR_CRS_STACK_SIZE
	.align		4
.L_1145:
        /*00ec*/ 	.byte	0x04, 0x1e
        /*00ee*/ 	.short	(.L_1147 - .L_1146)
.L_1146:
        /*00f0*/ 	.word	0x00000000


	//----- nvinfo : EIATTR_CBANK_PARAM_SIZE
	.align		4
.L_1147:
        /*00f4*/ 	.byte	0x03, 0x19
        /*00f6*/ 	.short	0x0128


	//----- nvinfo : EIATTR_PARAM_CBANK
	.align		4
        /*00f8*/ 	.byte	0x04, 0x0a
        /*00fa*/ 	.short	(.L_1149 - .L_1148)
	.align		4
.L_1148:
        /*00fc*/ 	.word	index@(.nv.constant0._ZN10layer_norm31ln_parallel_residual_bwd_kernelINS_13Kernel_traitsI6__halfS2_S2_S2_fjLj768ELj1ELj4ELj1ELj16ENS_18Kernel_traits_baseILj768ES2_S2_S2_S2_fjLj128EEEEELb1ELb1ELb1EEEvNS_9BwdParamsE)
        /*0100*/ 	.short	0x0380
        /*0102*/ 	.short	0x0128


	//----- nvinfo : EIATTR_SW_WAR
	.align		4
.L_1149:
        /*0104*/ 	.byte	0x04, 0x36
        /*0106*/ 	.short	(.L_1151 - .L_1150)
.L_1150:
        /*0108*/ 	.word	0x00000008
.L_1151:


//--------------------- .nv.info._ZN10layer_norm31ln_parallel_residual_bwd_kernelINS_13Kernel_traitsIf13__nv_bfloat16S2_S2_fjLj768ELj1ELj4ELj1ELj16ENS_18Kernel_traits_baseILj768EfS2_S2_S2_fjLj128EEEEELb0ELb0ELb0EEEvNS_9BwdParamsE --------------------------
	.section	.nv.info._ZN10layer_norm31ln_parallel_residual_bwd_kernelINS_13Kernel_traitsIf13__nv_bfloat16S2_S2_fjLj768ELj1ELj4ELj1ELj16ENS_18Kernel_traits_baseILj768EfS2_S2_S2_fjLj128EEEEELb0ELb0ELb0EEEvNS_9BwdParamsE,"",@"SHT_CUDA_INFO"
	.sectionflags	@""
	.align	4


	//----- nvinfo : EIATTR_CUDA_API_VERSION
	.align		4
        /*0000*/ 	.byte	0x04, 0x37
        /*0002*/ 	.short	(.L_1153 - .L_1152)
.L_1152:
        /*0004*/ 	.word	0x00000082


	//----- nvinfo : EIATTR_KPARAM_INFO
	.align		4
.L_1153:
        /*0008*/ 	.byte	0x04, 0x17
        /*000a*/ 	.short	(.L_1155 - .L_1154)
.L_1154:
        /*000c*/ 	.word	0x00000000
        /*0010*/ 	.short	0x0000
        /*0012*/ 	.short	0x0000
        /*0014*/ 	.byte	0x00, 0xf0, 0xa1, 0x04


	//----- nvinfo : EIATTR_SPARSE_MMA_MASK
	.align		4
.L_1155:
        /*0018*/ 	.byte	0x03, 0x50
        /*001a*/ 	.short	0x0000


	//----- nvinfo : EIATTR_MAXREG_COUNT
	.align		4
        /*001c*/ 	.byte	0x03, 0x1b
        /*001e*/ 	.short	0x00ff


	//----- nvinfo : EIATTR_NUM_BARRIERS
	.align		4
        /*0020*/ 	.byte	0x02, 0x4c
        /*0022*/ 	.byte	0x01
	.zero		1


	//----- nvinfo : EIATTR_MERCURY_ISA_VERSION
	.align		4
        /*0024*/ 	.byte	0x03, 0x5f
        /*0026*/ 	.short	0x0101


	//----- nvinfo : EIATTR_COOP_GROUP_MASK_REGIDS
	.align		4
        /*0028*/ 	.byte	0x04, 0x29
        /*002a*/ 	.short	(.L_1157 - .L_1156)


	//   ....[0]....
.L_1156:
        /*002c*/ 	.word	0xffffffff


	//   ....[1]....
        /*0030*/ 	.word	0xffffffff


	//   ....[2]....
        /*0034*/ 	.word	0xffffffff


	//   ....[3]....
        /*0038*/ 	.word	0xffffffff


	//   ....[4]....
        /*003c*/ 	.word	0xffffffff


	//   ....[5]....
        /*0040*/ 	.word	0xffffffff


	//   ....[6]....
        /*0044*/ 	.word	0xffffffff


	//   ....[7]....
        /*0048*/ 	.word	0xffffffff


	//   ....[8]....
        /*004c*/ 	.word	0xffffffff


	//   ....[9]....
        /*0050*/ 	.word	0xffffffff


	//   ....[10]....
        /*0054*/ 	.word	0x050000c0


	//   ....[11]....
        /*0058*/ 	.word	0x050000c0


	//   ....[12]....
        /*005c*/ 	.word	0x050000c0


	//   ....[13]....
        /*0060*/ 	.word	0x050000c0


	//   ....[14]....
        /*0064*/ 	.word	0x050000c0


	//   ....[15]....
        /*0068*/ 	.word	0x050000c0


	//   ....[16]....
        /*006c*/ 	.word	0x050000c0


	//   ....[17]....
        /*0070*/ 	.word	0x050000c0


	//   ....[18]....
        /*0074*/ 	.word	0x050000c0


	//   ....[19]....
        /*0078*/ 	.word	0x050000c0


	//----- nvinfo : EIATTR_COOP_GROUP_INSTR_OFFSETS
	.align		4
.L_1157:
        /*007c*/ 	.byte	0x04, 0x28
        /*007e*/ 	.short	(.L_1159 - .L_1158)


	//   ....[0]....
.L_1158:
        /*0080*/ 	.word	0x000023e0


	//   ....[1]....
        /*0084*/ 	.word	0x000023f0


	//   ....[2]....
        /*0088*/ 	.word	0x00002420


	//   ....[3]....
        /*008c*/ 	.word	0x00002430


	//   ....[4]....
        /*0090*/ 	.word	0x00002460


	//   ....[5]....
        /*0094*/ 	.word	0x00002470


	//   ....[6]....
        /*0098*/ 	.word	0x000024a0


	//   ....[7]....
        /*009c*/ 	.word	0x000024b0


	//   ....[8]....
        /*00a0*/ 	.word	0x000024e0


	//   ....[9]....
        /*00a4*/ 	.word	0x000024f0


	//   ....[10]....
        /*00a8*/ 	.word	0x00007f80


	//   ....[11]....
        /*00ac*/ 	.word	0x00008020


	//   ....[12]....
        /*00b0*/ 	.word	0x00008080


	//   ....[13]....
        /*00b4*/ 	.word	0x000080e0


	//   ....[14]....
        /*00b8*/ 	.word	0x00008150


	//   ....[15]....
        /*00bc*/ 	.word	0x000081b0


	//   ....[16]....
        /*00c0*/ 	.word	0x00008220


	//   ....[17]....
        /*00c4*/ 	.word	0x00008280


	//   ....[18]....
        /*00c8*/ 	.word	0x000082f0


	//   ....[19]....
        /*00cc*/ 	.word	0x00008350


	//----- nvinfo : EIATTR_VRC_CTA_INIT_COUNT
	.align		4
.L_1159:
        /*00d0*/ 	.byte	0x02, 0x4a
	.zero		1
	.zero		1


	//----- nvinfo : EIATTR_EXIT_INSTR_OFFSETS
	.align		4
        /*00d4*/ 	.byte	0x04, 0x1c
        /*00d6*/ 	.short	(.L_1161 - .L_1160)


	//   ....[0]....
.L_1160:
        /*00d8*/ 	.word	0x00007eb0


	//   ....[1]....
        /*00dc*/ 	.word	0x00007f20


	//----- nvinfo : EIATTR_MAX_THREADS
	.align		4
.L_1161:
        /*00e0*/ 	.byte	0x04, 0x05
        /*00e2*/ 	.short	(.L_1163 - .L_1162)
.L_1162:
        /*00e4*/ 	.word	0x00000080
        /*00e8*/ 	.word	0x00000001
        /*00ec*/ 	.word	0x00000001


	//----- nvinfo : EIATTR_CRS_STACK_SIZE
	.align		4
.L_1163:
        /*00f0*/ 	.byte	0x04, 0x1e
        /*00f2*/ 	.short	(.L_1165 - .L_1164)
.L_1164:
        /*00f4*/ 	.word	0x00000000


	//----- nvinfo : EIATTR_CBANK_PARAM_SIZE
	.align		4
.L_1165:
        /*00f8*/ 	.byte	0x03, 0x19
        /*00fa*/ 	.short	0x0128


	//----- nvinfo : EIATTR_PARAM_CBANK
	.align		4
        /*00fc*/ 	.byte	0x04, 0x0a
        /*00fe*/ 	.short	(.L_1167 - .L_1166)
	.align		4
.L_1166:
        /*0100*/ 	.word	index@(.nv.constant0._ZN10layer_norm31ln_parallel_residual_bwd_kernelINS_13Kernel_traitsIf13__nv_bfloat16S2_S2_fjLj768ELj1ELj4ELj1ELj16ENS_18Kernel_traits_baseILj768EfS2_S2_S2_fjLj128EEEEELb0ELb0ELb0EEEvNS_9BwdParamsE)
        /*0104*/ 	.short	0x0380
        /*0106*/ 	.short	0x0128


	//----- nvinfo : EIATTR_SW_WAR
	.align		4
.L_1167:
        /*0108*/ 	.byte	0x04, 0x36
        /*010a*/ 	.short	(.L_1169 - .L_1168)
.L_1168:
        /*010c*/ 	.word	0x00000008
.L_1169:


//--------------------- .nv.info._ZN10layer_norm31ln_parallel_residual_bwd_kernelINS_13Kernel_traitsIf13__nv_bfloat16S2_S2_fjLj768ELj1ELj4ELj1ELj16ENS_18Kernel_traits_baseILj768EfS2_S2_S2_fjLj128EEEEELb0ELb0ELb1EEEvNS_9BwdParamsE --------------------------
	.section	.nv.info._ZN10layer_norm31ln_parallel_residual_bwd_kernelINS_13Kernel_traitsIf13__nv_bfloat16S2_S2_fjLj768ELj1ELj4ELj1ELj16ENS_18Kernel_traits_baseILj768EfS2_S2_S2_fjLj128EEEEELb0ELb0ELb1EEEvNS_9BwdParamsE,"",@"SHT_CUDA_INFO"
	.sectionflags	@""
	.align	4


	//----- nvinfo : EIATTR_CUDA_API_VERSION
	.align		4
        /*0000*/ 	.byte	0x04, 0x37
        /*0002*/ 	.short	(.L_1171 - .L_1170)
.L_1170:
        /*0004*/ 	.word	0x00000082


	//----- nvinfo : EIATTR_KPARAM_INFO
	.align		4
.L_1171:
        /*0008*/ 	.byte	0x04, 0x17
        /*000a*/ 	.short	(.L_1173 - .L_1172)
.L_1172:
        /*000c*/ 	.word	0x00000000
        /*0010*/ 	.short	0x0000
        /*0012*/ 	.short	0x0000
        /*0014*/ 	.byte	0x00, 0xf0, 0xa1, 0x04


	//----- nvinfo : EIATTR_SPARSE_MMA_MASK
	.align		4
.L_1173:
        /*0018*/ 	.byte	0x03, 0x50
        /*001a*/ 	.short	0x0000


	//----- nvinfo : EIATTR_MAXREG_COUNT
	.align		4
        /*001c*/ 	.byte	0x03, 0x1b
        /*001e*/ 	.short	0x00ff


	//----- nvinfo : EIATTR_NUM_BARRIERS
	.align		4
        /*0020*/ 	.byte	0x02, 0x4c
        /*0022*/ 	.byte	0x01
	.zero		1


	//----- nvinfo : EIATTR_MERCURY_ISA_VERSION
	.align		4
        /*0024*/ 	.byte	0x03, 0x5f
        /*0026*/ 	.short	0x0101


	//----- nvinfo : EIATTR_COOP_GROUP_MASK_REGIDS
	.align		4
        /*0028*/ 	.byte	0x04, 0x29
        /*002a*/ 	.short	(.L_1175 - .L_1174)


	//   ....[0]....
.L_1174:
        /*002c*/ 	.word	0xffffffff


	//   ....[1]....
        /*0030*/ 	.word	0xffffffff


	//   ....[2]....
        /*0034*/ 	.word	0xffffffff


	//   ....[3]....
        /*0038*/ 	.word	0xffffffff


	//   ....[4]....
        /*003c*/ 	.word	0xffffffff


	//   ....[5]....
        /*0040*/ 	.word	0xffffffff


	//   ....[6]....
        /*0044*/ 	.word	0xffffffff


	//   ....[7]....
        /*0048*/ 	.word	0xffffffff


	//   ....[8]....
        /*004c*/ 	.word	0xffffffff


	//   ....[9]....
        /*0050*/ 	.word	0xffffffff


	//   ....[10]....
        /*0054*/ 	.word	0x050000e2


	//   ....[11]....
        /*0058*/ 	.word	0x050000e2


	//   ....[12]....
        /*005c*/ 	.word	0x050000e2


	//   ....[13]....
        /*0060*/ 	.word	0x050000e2


	//   ....[14]....
        /*0064*/ 	.word	0x050000e2


	//   ....[15]....
        /*0068*/ 	.word	0x050000e2


	//   ....[16]....
        /*006c*/ 	.word	0x050000e2


	//   ....[17]....
        /*0070*/ 	.word	0x050000e2


	//   ....[18]....
        /*0074*/ 	.word	0x050000e2


	//   ....[19]....
        /*0078*/ 	.word	0x050000e2


	//----- nvinfo : EIATTR_COOP_GROUP_INSTR_OFFSETS
	.align		4
.L_1175:
        /*007c*/ 	.byte	0x04, 0x28
        /*007e*/ 	.short	(.L_1177 - .L_1176)


	//   ....[0]....
.L_1176:
        /*0080*/ 	.word	0x00002120


	//   ....[1]....
        /*0084*/ 	.word	0x00002130


	//   ....[2]....
        /*0088*/ 	.word	0x00002160


	//   ....[3]....
        /*008c*/ 	.word	0x00002170


	//   ....[4]....
        /*0090*/ 	.word	0x000021a0


	//   ....[5]....
        /*0094*/ 	.word	0x000021b0


	//   ....[6]....
        /*0098*/ 	.word	0x000021e0


	//   ....[7]....
        /*009c*/ 	.word	0x000021f0


	//   ....[8]....
        /*00a0*/ 	.word	0x00002220


	//   ....[9]....
        /*00a4*/ 	.word	0x00002230


	//   ....[10]....
        /*00a8*/ 	.word	0x000078c0


	//   ....[11]....
        /*00ac*/ 	.word	0x00007950


	//   ....[12]....
        /*00b0*/ 	.word	0x000079c0


	//   ....[13]....
        /*00b4*/ 	.word	0x00007a20


	//   ....[14]....
        /*00b8*/ 	.word	0x00007a90


	//   ....[15]....
        /*00bc*/ 	.word	0x00007af0


	//   ....[16]....
        /*00c0*/ 	.word	0x00007b60


	//   ....[17]....
        /*00c4*/ 	.word	0x00007bc0


	//   ....[18]....
        /*00c8*/ 	.word	0x00007c30


	//   ....[19]....
        /*00cc*/ 	.word	0x00007c90


	//----- nvinfo : EIATTR_VRC_CTA_INIT_COUNT
	.align		4
.L_1177:
        /*00d0*/ 	.byte	0x02, 0x4a
	.zero		1
	.zero		1


	//----- nvinfo : EIATTR_EXIT_INSTR_OFFSETS
	.align		4
        /*00d4*/ 	.byte	0x04, 0x1c
        /*00d6*/ 	.short	(.L_1179 - .L_1178)


	//   ....[0]....
.L_1178:
        /*00d8*/ 	.word	0x00007850


	//----- nvinfo : EIATTR_MAX_THREADS
	.align		4
.L_1179:
        /*00dc*/ 	.byte	0x04, 0x05
        /*00de*/ 	.short	(.L_1181 - .L_1180)
.L_1180:
        /*00e0*/ 	.word	0x00000080
        /*00e4*/ 	.word	0x00000001
        /*00e8*/ 	.word	0x00000001


	//----- nvinfo : EIATTR_CRS_STACK_SIZE
	.align		4
.L_1181:
        /*00ec*/ 	.byte	0x04, 0x1e
        /*00ee*/ 	.short	(.L_1183 - .L_1182)
.L_1182:
        /*00f0*/ 	.word	0x00000000


	//----- nvinfo : EIATTR_CBANK_PARAM_SIZE
	.align		4
.L_1183:
        /*00f4*/ 	.byte	0x03, 0x19
        /*00f6*/ 	.short	0x0128


	//----- nvinfo : EIATTR_PARAM_CBANK
	.align		4
        /*00f8*/ 	.byte	0x04, 0x0a
        /*00fa*/ 	.short	(.L_1185 - .L_1184)
	.align		4
.L_1184:
        /*00fc*/ 	.word	index@(.nv.constant0._ZN10layer_norm31ln_parallel_residual_bwd_kernelINS_13Kernel_traitsIf13__nv_bfloat16S2_S2_fjLj768ELj1ELj4ELj1ELj16ENS_18Kernel_traits_baseILj768EfS2_S2_S2_fjLj128EEEEELb0ELb0ELb1EEEvNS_9BwdParamsE)
        /*0100*/ 	.short	0x0380
        /*0102*/ 	.short	0x0128


	//----- nvinfo : EIATTR_SW_WAR
	.align		4
.L_1185:
        /*0104*/ 	.byte	0x04, 0x36
        /*0106*/ 	.short	(.L_1187 - .L_1186)
.L_1186:
        /*0108*/ 	.word	0x00000008
.L_1187:


//--------------------- .nv.info._ZN10layer_norm31ln_parallel_residual_bwd_kernelINS_13Kernel_traitsIf13__nv_bfloat16S2_S2_fjLj768ELj1ELj4ELj1ELj16ENS_18Kernel_traits_baseILj768EfS2_S2_S2_fjLj128EEEEELb0ELb1ELb0EEEvNS_9BwdParamsE --------------------------
	.section	.nv.info._ZN10layer_norm31ln_parallel_residual_bwd_kernelINS_13Kernel_traitsIf13__nv_bfloat16S2_S2_fjLj768ELj1ELj4ELj1ELj16ENS_18Kernel_traits_baseILj768EfS2_S2_S2_fjLj128EEEEELb0ELb1ELb0EEEvNS_9BwdParamsE,"",@"SHT_CUDA_INFO"
	.sectionflags	@""
	.align	4


	//----- nvinfo : EIATTR_CUDA_API_VERSION
	.align		4
        /*0000*/ 	.byte	0x04, 0x37
        /*0002*/ 	.short	(.L_1189 - .L_1188)
.L_1188:
        /*0004*/ 	.word	0x00000082


	//----- nvinfo : EIATTR_KPARAM_INFO
	.align		4
.L_1189:
        /*0008*/ 	.byte	0x04, 0x17
        /*000a*/ 	.short	(.L_1191 - .L_1190)
.L_1190:
        /*000c*/ 	.word	0x00000000
        /*0010*/ 	.short	0x0000
        /*0012*/ 	.short	0x0000
        /*0014*/ 	.byte	0x00, 0xf0, 0xa1, 0x04


	//----- nvinfo : EIATTR_SPARSE_MMA_MASK
	.align		4
.L_1191:
        /*0018*/ 	.byte	0x03, 0x50
        /*001a*/ 	.short	0x0000


	//----- nvinfo : EIATTR_MAXREG_COUNT
	.align		4
        /*001c*/ 	.byte	0x03, 0x1b
        /*001e*/ 	.short	0x00ff


	//----- nvinfo : EIATTR_NUM_BARRIERS
	.align		4
        /*0020*/ 	.byte	0x02, 0x4c
        /*0022*/ 	.byte	0x01
	.zero		1


	//----- nvinfo : EIATTR_MERCURY_ISA_VERSION
	.align		4
        /*0024*/ 	.byte	0x03, 0x5f
        /*0026*/ 	.short	0x0101


	//----- nvinfo : EIATTR_COOP_GROUP_MASK_REGIDS
	.align		4
        /*0028*/ 	.byte	0x04, 0x29
        /*002a*/ 	.short	(.L_1193 - .L_1192)


	//   ....[0]....
.L_1192:
        /*002c*/ 	.word	0xffffffff


	//   ....[1]....
        /*0030*/ 	.word	0xffffffff


	//   ....[2]....
        /*0034*/ 	.word	0xffffffff


	//   ....[3]....
        /*0038*/ 	.word	0xffffffff


	//   ....[4]....
        /*003c*/ 	.word	0xffffffff


	//   ....[5]....
        /*0040*/ 	.word	0xffffffff


	//   ....[6]....
        /*0044*/ 	.word	0xffffffff


	//   ....[7]....
        /*0048*/ 	.word	0xffffffff


	//   ....[8]....
        /*004c*/ 	.word	0xffffffff


	//   ....[9]....
        /*0050*/ 	.word	0xffffffff


	//   ....[10]....
        /*0054*/ 	.word	0x050000a1


	//   ....[11]....
        /*0058*/ 	.word	0x050000a1


	//   ....[12]....
        /*005c*/ 	.word	0x050000a1


	//   ....[13]....
        /*0060*/ 	.word	0x050000a1


	//   ....[14]....
        /*0064*/ 	.word	0x050000a1


	//   ....[15]....
        /*0068*/ 	.word	0x050000a1


	//   ....[16]....
        /*006c*/ 	.word	0x050000a1


	//   ....[17]....
        /*0070*/ 	.word	0x050000a1


	//   ....[18]....
        /*0074*/ 	.word	0x050000a1


	//   ....[19]....
        /*0078*/ 	.word	0x050000a1


	//----- nvinfo : EIATTR_COOP_GROUP_INSTR_OFFSETS
	.align		4
.L_1193:
        /*007c*/ 	.byte	0x04, 0x28
        /*007e*/ 	.short	(.L_1195 - .L_1194)


	//   ....[0]....
.L_1194:
        /*0080*/ 	.word	0x00002a00


	//   ....[1]....
        /*0084*/ 	.word	0x00002a30


	//   ....[2]....
        /*0088*/ 	.word	0x00002ad0


	//   ....[3]....
        /*008c*/ 	.word	0x00002ae0


	//   ....[4]....
        /*0090*/ 	.word	0x00002b10


	//   ....[5]....
        /*0094*/ 	.word	0x00002b20


	//   ....[6]....
        /*0098*/ 	.word	0x00002b50


	//   ....[7]....
        /*009c*/ 	.word	0x00002b70


	//   ....[8]....
        /*00a0*/ 	.word	0x00002bb0


	//   ....[9]....
        /*00a4*/ 	.word	0x00002be0


	//   ....[10]....
        /*00a8*/ 	.word	0x00007890


	//   ....[11]....
        /*00ac*/ 	.word	0x00007930


	//   ....[12]....
        /*00b0*/ 	.word	0x000079e0


	//   ....[13]....
        /*00b4*/ 	.word	0x00007a40


	//   ....[14]....
        /*00b8*/ 	.word	0x00007ab0


	//   ....[15]....
        /*00bc*/ 	.word	0x00007b10


	//   ....[16]....
        /*00c0*/ 	.word	0x00007b80


	//   ....[17]....
        /*00c4*/ 	.word	0x00007bd0


	//   ....[18]....
        /*00c8*/ 	.word	0x00007c50


	//   ....[19]....
        /*00cc*/ 	.word	0x00007cd0


	//----- nvinfo : EIATTR_VRC_CTA_INIT_COUNT
	.align		4
.L_1195:
        /*00d0*/ 	.byte	0x02, 0x4a
	.zero		1
	.zero		1


	//----- nvinfo : EIATTR_EXIT_INSTR_OFFSETS
	.align		4
        /*00d4*/ 	.byte	0x04, 0x1c
        /*00d6*/ 	.short	(.L_1197 - .L_1196)


	//   ....[0]....
.L_1196:
        /*00d8*/ 	.word	0x000077f0


	//   ....[1]....
        /*00dc*/ 	.word	0x00007820


	//----- nvinfo : EIATTR_MAX_THREADS
	.align		4
.L_1197:
        /*00e0*/ 	.byte	0x04, 0x05
        /*00e2*/ 	.short	(.L_1199 - .L_1198)
.L_1198:
        /*00e4*/ 	.word	0x00000080
        /*00e8*/ 	.word	0x00000001
        /*00ec*/ 	.word	0x00000001


	//----- nvinfo : EIATTR_CRS_STACK_SIZE
	.align		4
.L_1199:
        /*00f0*/ 	.byte	0x04, 0x1e
        /*00f2*/ 	.short	(.L_1201 - .L_1200)
.L_1200:
        /*00f4*/ 	.word	0x00000000


	//----- nvinfo : EIATTR_CBANK_PARAM_SIZE
	.align		4
.L_1201:
        /*00f8*/ 	.byte	0x03, 0x19
        /*00fa*/ 	.short	0x0128


	//----- nvinfo : EIATTR_PARAM_CBANK
	.align		4
        /*00fc*/ 	.byte	0x04, 0x0a
        /*00fe*/ 	.short	(.L_1203 - .L_1202)
	.align		4
.L_1202:
        /*0100*/ 	.word	index@(.nv.constant0._ZN10layer_norm31ln_parallel_residual_bwd_kernelINS_13Kernel_traitsIf13__nv_bfloat16S2_S2_fjLj768ELj1ELj4ELj1ELj16ENS_18Kernel_traits_baseILj768EfS2_S2_S2_fjLj128EEEEELb0ELb1ELb0EEEvNS_9BwdParamsE)
        /*0104*/ 	.short	0x0380
        /*0106*/ 	.short	0x0128


	//----- nvinfo : EIATTR_SW_WAR
	.align		4
.L_1203:
        /*0108*/ 	.byte	0x04, 0x36
        /*010a*/ 	.short	(.L_1205 - .L_1204)
.L_1204:
        /*010c*/ 	.word	0x00000008
.L_1205:


//--------------------- .nv.info._ZN10layer_norm31ln_parallel_residual_bwd_kernelINS_13Kernel_traitsIf13__nv_bfloat16S2_S2_fjLj768ELj1ELj4ELj1ELj16ENS_18Kernel_traits_baseILj768EfS2_S2_S2_fjLj128EEEEELb0ELb1ELb1EEEvNS_9BwdParamsE --------------------------
	.section	.nv.info._ZN10layer_norm31ln_parallel_residual_bwd_kernelINS_13Kernel_traitsIf13__nv_bfloat16S2_S2_fjLj768ELj1ELj4ELj1ELj16ENS_18Kernel_traits_baseILj768EfS2_S2_S2_fjLj128EEEEELb0ELb1ELb1EEEvNS_9BwdParamsE,"",@"SHT_CUDA_INFO"
	.sectionflags	@""
	.align	4


	//----- nvinfo : EIATTR_CUDA_API_VERSION
	.align		4
        /*0000*/ 	.byte	0x04, 0x37
        /*0002*/ 	.short	(.L_1207 - .L_1206)
.L_1206:
        /*0004*/ 	.word	0x00000082


	//----- nvinfo : EIATTR_KPARAM_INFO
	.align		4
.L_1207:
        /*0008*/ 	.byte	0x04, 0x17
        /*000a*/ 	.short	(.L_1209 - .L_1208)
.L_1208:
        /*000c*/ 	.word	0x00000000
        /*0010*/ 	.short	0x0000
        /*0012*/ 	.short	0x0000
        /*0014*/ 	.byte	0x00, 0xf0, 0xa1, 0x04


	//----- nvinfo : EIATTR_SPARSE_MMA_MASK
	.align		4
.L_1209:
        /*0018*/ 	.byte	0x03, 0x50
        /*001a*/ 	.short	0x0000


	//----- nvinfo : EIATTR_MAXREG_COUNT
	.align		4
        /*001c*/ 	.byte	0x03, 0x1b
        /*001e*/ 	.short	0x00ff


	//----- nvinfo : EIATTR_NUM_BARRIERS
	.align		4
        /*0020*/ 	.byte	0x02, 0x4c
        /*0022*/ 	.byte	0x01
	.zero		1


	//----- nvinfo : EIATTR_MERCURY_ISA_VERSION
	.align		4
        /*0024*/ 	.byte	0x03, 0x5f
        /*0026*/ 	.short	0x0101


	//----- nvinfo : EIATTR_COOP_GROUP_MASK_REGIDS
	.align		4
        /*0028*/ 	.byte	0x04, 0x29
        /*002a*/ 	.short	(.L_1211 - .L_1210)


	//   ....[0]....
.L_1210:
        /*002c*/ 	.word	0xffffffff


	//   ....[1]....
        /*0030*/ 	.word	0xffffffff


	//   ....[2]....
        /*0034*/ 	.word	0xffffffff


	//   ....[3]....
        /*0038*/ 	.word	0xffffffff


	//   ....[4]....
        /*003c*/ 	.word	0xffffffff


	//   ....[5]....
        /*0040*/ 	.word	0xffffffff


	//   ....[6]....
        /*0044*/ 	.word	0xffffffff


	//   ....[7]....
        /*0048*/ 	.word	0xffffffff


	//   ....[8]....
        /*004c*/ 	.word	0xffffffff


	//   ....[9]....
        /*0050*/ 	.word	0xffffffff


	//   ....[10]....
        /*0054*/ 	.word	0x05000093


	//   ....[11]....
        /*0058*/ 	.word	0x05000093


	//   ....[12]....
        /*005c*/ 	.word	0x05000093


	//   ....[13]....
        /*0060*/ 	.word	0x05000093


	//   ....[14]....
        /*0064*/ 	.word	0x05000093


	//   ....[15]....
        /*0068*/ 	.word	0x05000093


	//   ....[16]....
        /*006c*/ 	.word	0x05000093


	//   ....[17]....
        /*0070*/ 	.word	0x05000093


	//   ....[18]....
        /*0074*/ 	.word	0x05000093


	//   ....[19]....
        /*0078*/ 	.word	0x05000093


	//----- nvinfo : EIATTR_COOP_GROUP_INSTR_OFFSETS
	.align		4
.L_1211:
        /*007c*/ 	.byte	0x04, 0x28
        /*007e*/ 	.short	(.L_1213 - .L_1212)


	//   ....[0]....
.L_1212:
        /*0080*/ 	.word	0x00002650


	//   ....[1]....
        /*0084*/ 	.word	0x00002680


	//   ....[2]....
        /*0088*/ 	.word	0x00002760


	//   ....[3]....
        /*008c*/ 	.word	0x00002770


	//   ....[4]....
        /*0090*/ 	.word	0x000027a0


	//   ....[5]....
        /*0094*/ 	.word	0x000027c0


	//   ....[6]....
        /*0098*/ 	.word	0x00002800


	//   ....[7]....
        /*009c*/ 	.word	0x00002820


	//   ....[8]....
        /*00a0*/ 	.word	0x00002860


	//   ....[9]....
        /*00a4*/ 	.word	0x00002890


	//   ....[10]....
        /*00a8*/ 	.word	0x00007180


	//   ....[11]....
        /*00ac*/ 	.word	0x00007220


	//   ....[12]....
        /*00b0*/ 	.word	0x00007330


	//   ....[13]....
        /*00b4*/ 	.word	0x00007390


	//   ....[14]....
        /*00b8*/ 	.word	0x00007400


	//   ....[15]....
        /*00bc*/ 	.word	0x00007470


	//   ....[16]....
        /*00c0*/ 	.word	0x000074f0


	//   ....[17]....
        /*00c4*/ 	.word	0x00007560


	//   ....[18]....
        /*00c8*/ 	.word	0x000075e0


	//   ....[19]....
        /*00cc*/ 	.word	0x00007660


	//----- nvinfo : EIATTR_VRC_CTA_INIT_COUNT
	.align		4
.L_1213:
        /*00d0*/ 	.byte	0x02, 0x4a
	.zero		1
	.zero		1


	//----- nvinfo : EIATTR_EXIT_INSTR_OFFSETS
	.align		4
        /*00d4*/ 	.byte	0x04, 0x1c
        /*00d6*/ 	.short	(.L_1215 - .L_1214)


	//   ....[0]....
.L_1214:
        /*00d8*/ 	.word	0x00007110


	//----- nvinfo : EIATTR_MAX_THREADS
	.align		4
.L_1215:
        /*00dc*/ 	.byte	0x04, 0x05
        /*00de*/ 	.short	(.L_1217 - .L_1216)
.L_1216:
        /*00e0*/ 	.word	0x00000080
        /*00e4*/ 	.word	0x00000001
        /*00e8*/ 	.word	0x00000001


	//----- nvinfo : EIATTR_CRS_STACK_SIZE
	.align		4
.L_1217:
        /*00ec*/ 	.byte	0x04, 0x1e
        /*00ee*/ 	.short	(.L_1219 - .L_1218)
.L_1218:
        /*00f0*/ 	.word	0x00000000


	//----- nvinfo : EIATTR_CBANK_PARAM_SIZE
	.align		4
.L_1219:
        /*00f4*/ 	.byte	0x03, 0x19
        /*00f6*/ 	.short	0x0128


	//----- nvinfo : EIATTR_PARAM_CBANK
	.align		4
        /*00f8*/ 	.byte	0x04, 0x0a
        /*00fa*/ 	.short	(.L_1221 - .L_1220)
	.align		4
.L_1220:
        /*00fc*/ 	.word	index@(.nv.constant0._ZN10layer_norm31ln_parallel_residual_bwd_kernelINS_13Kernel_traitsIf13__nv_bfloat16S2_S2_fjLj768ELj1ELj4ELj1ELj16ENS_18Kernel_traits_baseILj768EfS2_S2_S2_fjLj128EEEEELb0ELb1ELb1EEEvNS_9BwdParamsE)
        /*0100*/ 	.short	0x0380
        /*0102*/ 	.short	0x0128


	//----- nvinfo : EIATTR_SW_WAR
	.align		4
.L_1221:
        /*0104*/ 	.byte	0x04, 0x36
        /*0106*/ 	.short	(.L_1223 - .L_1222)
.L_1222:
        /*0108*/ 	.word	0x00000008
.L_1223:


//--------------------- .nv.info._ZN10layer_norm31ln_parallel_residual_bwd_kernelINS_13Kernel_traitsIf13__nv_bfloat16S2_S2_fjLj768ELj1ELj4ELj1ELj16ENS_18Kernel_traits_baseILj768EfS2_S2_S2_fjLj128EEEEELb1ELb0ELb0EEEvNS_9BwdParamsE --------------------------
	.section	.nv.info._ZN10layer_norm31ln_parallel_residual_bwd_kernelINS_13Kernel_traitsIf13__nv_bfloat16S2_S2_fjLj768ELj1ELj4ELj1ELj16ENS_18Kernel_traits_baseILj768EfS2_S2_S2_fjLj128EEEEELb1ELb0ELb0EEEvNS_9BwdParamsE,"",@"SHT_CUDA_INFO"
	.sectionflags	@""
	.align	4


	//----- nvinfo : EIATTR_CUDA_API_VERSION
	.align		4
        /*0000*/ 	.byte	0x04, 0x37
        /*0002*/ 	.short	(.L_1225 - .L_1224)
.L_1224:
        /*0004*/ 	.word	0x00000082


	//----- nvinfo : EIATTR_KPARAM_INFO
	.align		4
.L_1225:
        /*0008*/ 	.byte	0x04, 0x17
        /*000a*/ 	.short	(.L_1227 - .L_1226)
.L_1226:
        /*000c*/ 	.word	0x00000000
        /*0010*/ 	.short	0x0000
        /*0012*/ 	.short	0x0000
        /*0014*/ 	.byte	0x00, 0xf0, 0xa1, 0x04


	//----- nvinfo : EIATTR_SPARSE_MMA_MASK
	.align		4
.L_1227:
        /*0018*/ 	.byte	0x03, 0x50
        /*001a*/ 	.short	0x0000


	//----- nvinfo : EIATTR_MAXREG_COUNT
	.align		4
        /*001c*/ 	.byte	0x03, 0x1b
        /*001e*/ 	.short	0x00ff


	//----- nvinfo : EIATTR_NUM_BARRIERS
	.align		4
        /*0020*/ 	.byte	0x02, 0x4c
        /*0022*/ 	.byte	0x01
	.zero		1


	//----- nvinfo : EIATTR_MERCURY_ISA_VERSION
	.align		4
        /*0024*/ 	.byte	0x03, 0x5f
        /*0026*/ 	.short	0x0101


	//----- nvinfo : EIATTR_COOP_GROUP_MASK_REGIDS
	.align		4
        /*0028*/ 	.byte	0x04, 0x29
        /*002a*/ 	.short	(.L_1229 - .L_1228)


	//   ....[0]....
.L_1228:
        /*002c*/ 	.word	0xffffffff


	//   ....[1]....
        /*0030*/ 	.word	0xffffffff


	//   ....[2]....
        /*0034*/ 	.word	0xffffffff


	//   ....[3]....
        /*0038*/ 	.word	0xffffffff


	//   ....[4]....
        /*003c*/ 	.word	0xffffffff


	//   ....[5]....
        /*0040*/ 	.word	0xffffffff


	//   ....[6]....
        /*0044*/ 	.word	0xffffffff


	//   ....[7]....
        /*0048*/ 	.word	0xffffffff


	//   ....[8]....
        /*004c*/ 	.word	0xffffffff


	//   ....[9]....
        /*0050*/ 	.word	0xffffffff


	//   ....[10]....
        /*0054*/ 	.word	0x050000c0


	//   ....[11]....
        /*0058*/ 	.word	0x050000c0


	//   ....[12]....
        /*005c*/ 	.word	0x050000c0


	//   ....[13]....
        /*0060*/ 	.word	0x050000c0


	//   ....[14]....
        /*0064*/ 	.word	0x050000c0


	//   ....[15]....
        /*0068*/ 	.word	0x050000c0


	//   ....[16]....
        /*006c*/ 	.word	0x050000c0


	//   ....[17]....
        /*0070*/ 	.word	0x050000c0


	//   ....[18]....
        /*0074*/ 	.word	0x050000c0


	//   ....[19]....
        /*0078*/ 	.word	0x050000c0


	//----- nvinfo : EIATTR_COOP_GROUP_INSTR_OFFSETS
	.align		4
.L_1229:
        /*007c*/ 	.byte	0x04, 0x28
        /*007e*/ 	.short	(.L_1231 - .L_1230)


	//   ....[0]....
.L_1230:
        /*0080*/ 	.word	0x00002580


	//   ....[1]....
        /*0084*/ 	.word	0x00002590


	//   ....[2]....
        /*0088*/ 	.word	0x000025c0


	//   ....[3]....
        /*008c*/ 	.word	0x000025d0


	//   ....[4]....
        /*0090*/ 	.word	0x00002600


	//   ....[5]....
        /*0094*/ 	.word	0x00002610


	//   ....[6]....
        /*0098*/ 	.word	0x00002640


	//   ....[7]....
        /*009c*/ 	.word	0x00002650


	//   ....[8]....
        /*00a0*/ 	.word	0x00002680


	//   ....[9]....
        /*00a4*/ 	.word	0x00002690


	//   ....[10]....
        /*00a8*/ 	.word	0x0000b360


	//   ....[11]....
        /*00ac*/ 	.word	0x0000b400


	//   ....[12]....
        /*00b0*/ 	.word	0x0000b460


	//   ....[13]....
        /*00b4*/ 	.word	0x0000b4c0


	//   ....[14]....
        /*00b8*/ 	.word	0x0000b530


	//   ....[15]....
        /*00bc*/ 	.word	0x0000b590


	//   ....[16]....
        /*00c0*/ 	.word	0x0000b600


	//   ....[17]....
        /*00c4*/ 	.word	0x0000b660


	//   ....[18]....
        /*00c8*/ 	.word	0x0000b6d0


	//   ....[19]....
        /*00cc*/ 	.word	0x0000b730


	//----- nvinfo : EIATTR_VRC_CTA_INIT_COUNT
	.align		4
.L_1231:
        /*00d0*/ 	.byte	0x02, 0x4a
	.zero		1
	.zero		1


	//----- nvinfo : EIATTR_EXIT_INSTR_OFFSETS
	.align		4
        /*00d4*/ 	.byte	0x04, 0x1c
        /*00d6*/ 	.short	(.L_1233 - .L_1232)


	//   ....[0]....
.L_1232:
        /*00d8*/ 	.word	0x0000b290


	//   ....[1]....
        /*00dc*/ 	.word	0x0000b300


	//----- nvinfo : EIATTR_MAX_THREADS
	.align		4
.L_1233:
        /*00e0*/ 	.byte	0x04, 0x05
        /*00e2*/ 	.short	(.L_1235 - .L_1234)
.L_1234:
        /*00e4*/ 	.word	0x00000080
        /*00e8*/ 	.word	0x00000001
        /*00ec*/ 	.word	0x00000001


	//----- nvinfo : EIATTR_CRS_STACK_SIZE
	.align		4
.L_1235:
        /*00f0*/ 	.byte	0x04, 0x1e
        /*00f2*/ 	.short	(.L_1237 - .L_1236)
.L_1236:
        /*00f4*/ 	.word	0x00000000


	//----- nvinfo : EIATTR_CBANK_PARAM_SIZE
	.align		4
.L_1237:
        /*00f8*/ 	.byte	0x03, 0x19
        /*00fa*/ 	.short	0x0128


	//----- nvinfo : EIATTR_PARAM_CBANK
	.align		4
        /*00fc*/ 	.byte	0x04, 0x0a
        /*00fe*/ 	.short	(.L_1239 - .L_1238)
	.align		4
.L_1238:
        /*0100*/ 	.word	index@(.nv.constant0._ZN10layer_norm31ln_parallel_residual_bwd_kernelINS_13Kernel_traitsIf13__nv_bfloat16S2_S2_fjLj768ELj1ELj4ELj1ELj16ENS_18Kernel_traits_baseILj768EfS2_S2_S2_fjLj128EEEEELb1ELb0ELb0EEEvNS_9BwdParamsE)
        /*0104*/ 	.short	0x0380
        /*0106*/ 	.short	0x0128


	//----- nvinfo : EIATTR_SW_WAR
	.align		4
.L_1239:
        /*0108*/ 	.byte	0x04, 0x36
        /*010a*/ 	.short	(.L_1241 - .L_1240)
.L_1240:
        /*010c*/ 	.word	0x00000008
.L_1241:


//--------------------- .nv.info._ZN10layer_norm31ln_parallel_residual_bwd_kernelINS_13Kernel_traitsIf13__nv_bfloat16S2_S2_fjLj768ELj1ELj4ELj1ELj16ENS_18Kernel_traits_baseILj768EfS2_S2_S2_fjLj128EEEEELb1ELb0ELb1EEEvNS_9BwdParamsE --------------------------
	.section	.nv.info._ZN10layer_norm31ln_parallel_residual_bwd_kernelINS_13Kernel_traitsIf13__nv_bfloat16S2_S2_fjLj768ELj1ELj4ELj1ELj16ENS_18Kernel_traits_baseILj768EfS2_S2_S2_fjLj128EEEEELb1ELb0ELb1EEEvNS_9BwdParamsE,"",@"SHT_CUDA_INFO"
	.sectionflags	@""
	.align	4


	//----- nvinfo : EIATTR_CUDA_API_VERSION
	.align		4
        /*0000*/ 	.byte	0x04, 0x37
        /*0002*/ 	.short	(.L_1243 - .L_1242)
.L_1242:
        /*0004*/ 	.word	0x00000082


	//----- nvinfo : EIATTR_KPARAM_INFO
	.align		4
.L_1243:
        /*0008*/ 	.byte	0x04, 0x17
        /*000a*/ 	.short	(.L_1245 - .L_1244)
.L_1244:
        /*000c*/ 	.word	0x00000000
        /*0010*/ 	.short	0x0000
        /*0012*/ 	.short	0x0000
        /*0014*/ 	.byte	0x00, 0xf0, 0xa1, 0x04


	//----- nvinfo : EIATTR_SPARSE_MMA_MASK
	.align		4
.L_1245:
        /*0018*/ 	.byte	0x03, 0x50
        /*001a*/ 	.short	0x0000


	//----- nvinfo : EIATTR_MAXREG_COUNT
	.align		4
        /*001c*/ 	.byte	0x03, 0x1b
        /*001e*/ 	.short	0x00ff


	//----- nvinfo : EIATTR_NUM_BARRIERS
	.align		4
        /*0020*/ 	.byte	0x02, 0x4c
        /*0022*/ 	.byte	0x01
	.zero		1


	//----- nvinfo : EIATTR_MERCURY_ISA_VERSION
	.align		4
        /*0024*/ 	.byte	0x03, 0x5f
        /*0026*/ 	.short	0x0101


	//----- nvinfo : EIATTR_COOP_GROUP_MASK_REGIDS
	.align		4
        /*0028*/ 	.byte	0x04, 0x29
        /*002a*/ 	.short	(.L_1247 - .L_1246)


	//   ....[0]....
.L_1246:
        /*002c*/ 	.word	0xffffffff


	//   ....[1]....
        /*0030*/ 	.word	0xffffffff


	//   ....[2]....
        /*0034*/ 	.word	0xffffffff


	//   ....[3]....
        /*0038*/ 	.word	0xffffffff


	//   ....[4]....
        /*003c*/ 	.word	0xffffffff


	//   ....[5]....
        /*0040*/ 	.word	0xffffffff


	//   ....[6]....
        /*0044*/ 	.word	0xffffffff


	//   ....[7]....
        /*0048*/ 	.word	0xffffffff


	//   ....[8]....
        /*004c*/ 	.word	0xffffffff


	//   ....[9]....
        /*0050*/ 	.word	0xffffffff


	//   ....[10]....
        /*0054*/ 	.word	0x05000083


	//   ....[11]....
        /*0058*/ 	.word	0x05000083


	//   ....[12]....
        /*005c*/ 	.word	0x05000083


	//   ....[13]....
        /*0060*/ 	.word	0x05000083


	//   ....[14]....
        /*0064*/ 	.word	0x05000083


	//   ....[15]....
        /*0068*/ 	.word	0x05000083


	//   ....[16]....
        /*006c*/ 	.word	0x05000083


	//   ....[17]....
        /*0070*/ 	.word	0x05000083


	//   ....[18]....
        /*0074*/ 	.word	0x05000083


	//   ....[19]....
        /*0078*/ 	.word	0x05000083


	//----- nvinfo : EIATTR_COOP_GROUP_INSTR_OFFSETS
	.align		4
.L_1247:
        /*007c*/ 	.byte	0x04, 0x28
        /*007e*/ 	.short	(.L_1249 - .L_1248)


	//   ....[0]....
.L_1248:
        /*0080*/ 	.word	0x00002250


	//   ....[1]....
        /*0084*/ 	.word	0x00002260


	//   ....[2]....
        /*0088*/ 	.word	0x00002290


	//   ....[3]....
        /*008c*/ 	.word	0x000022a0


	//   ....[4]....
        /*0090*/ 	.word	0x000022d0


	//   ....[5]....
        /*0094*/ 	.word	0x000022e0


	//   ....[6]....
        /*0098*/ 	.word	0x00002310


	//   ....[7]....
        /*009c*/ 	.word	0x00002320


	//   ....[8]....
        /*00a0*/ 	.word	0x00002350


	//   ....[9]....
        /*00a4*/ 	.word	0x00002360


	//   ....[10]....
        /*00a8*/ 	.word	0x0000ac70


	//   ....[11]....
        /*00ac*/ 	.word	0x0000ad00


	//   ....[12]....
        /*00b0*/ 	.word	0x0000ad60


	//   ....[13]....
        /*00b4*/ 	.word	0x0000adc0


	//   ....[14]....
        /*00b8*/ 	.word	0x0000ae20


	//   ....[15]....
        /*00bc*/ 	.word	0x0000ae80


	//   ....[16]....
        /*00c0*/ 	.word	0x0000aee0


	//   ....[17]....
        /*00c4*/ 	.word	0x0000af40


	//   ....[18]....
        /*00c8*/ 	.word	0x0000afa0


	//   ....[19]....
        /*00cc*/ 	.word	0x0000b000


	//----- nvinfo : EIATTR_VRC_CTA_INIT_COUNT
	.align		4
.L_1249:
        /*00d0*/ 	.byte	0x02, 0x4a
	.zero		1
	.zero		1


	//----- nvinfo : EIATTR_EXIT_INSTR_OFFSETS
	.align		4
        /*00d4*/ 	.byte	0x04, 0x1c
        /*00d6*/ 	.short	(.L_1251 - .L_1250)


	//   ....[0]....
.L_1250:
        /*00d8*/ 	.word	0x0000ac10


	//----- nvinfo : EIATTR_MAX_THREADS
	.align		4
.L_1251:
        /*00dc*/ 	.byte	0x04, 0x05
        /*00de*/ 	.short	(.L_1253 - .L_1252)
.L_1252:
        /*00e0*/ 	.word	0x00000080
        /*00e4*/ 	.word	0x00000001
        /*00e8*/ 	.word	0x00000001


	//----- nvinfo : EIATTR_CRS_STACK_SIZE
	.align		4
.L_1253:
        /*00ec*/ 	.byte	0x04, 0x1e
        /*00ee*/ 	.short	(.L_1255 - .L_1254)
.L_1254:
        /*00f0*/ 	.word	0x00000000


	//----- nvinfo : EIATTR_CBANK_PARAM_SIZE
	.align		4
.L_1255:
        /*00f4*/ 	.byte	0x03, 0x19
        /*00f6*/ 	.short	0x0128


	//----- nvinfo : EIATTR_PARAM_CBANK
	.align		4
        /*00f8*/ 	.byte	0x04, 0x0a
        /*00fa*/ 	.short	(.L_1257 - .L_1256)
	.align		4
.L_1256:
        /*00fc*/ 	.word	index@(.nv.constant0._ZN10layer_norm31ln_parallel_residual_bwd_kernelINS_13Kernel_traitsIf13__nv_bfloat16S2_S2_fjLj768ELj1ELj4ELj1ELj16ENS_18Kernel_traits_baseILj768EfS2_S2_S2_fjLj128EEEEELb1ELb0ELb1EEEvNS_9BwdParamsE)
        /*0100*/ 	.short	0x0380
        /*0102*/ 	.short	0x0128


	//----- nvinfo : EIATTR_SW_WAR
	.align		4
.L_1257:
        /*0104*/ 	.byte	0x04, 0x36
        /*0106*/ 	.short	(.L_1259 - .L_1258)
.L_1258:
        /*0108*/ 	.word	0x00000008
.L_1259:


//--------------------- .nv.info._ZN10layer_norm22ln_bwd_finalize_kernelINS_22Kernel_traits_finalizeILj768Ef13__nv_bfloat16S2_S2_fjLb0ELj1024ELj4ENS_18Kernel_traits_baseILj768EfS2_S2_S2_fjLj1024EEEEELb0ELb0EEEvNS_9BwdParamsE --------------------------
	.section	.nv.info._ZN10layer_norm22ln_bwd_finalize_kernelINS_22Kernel_traits_finalizeILj768Ef13__nv_bfloat16S2_S2_fjLb0ELj1024ELj4ENS_18Kernel_traits_baseILj768EfS2_S2_S2_fjLj1024EEEEELb0ELb0EEEvNS_9BwdParamsE,"",@"SHT_CUDA_INFO"
	.sectionflags	@""
	.align	4


	//----- nvinfo : EIATTR_CUDA_API_VERSION
	.align		4
        /*0000*/ 	.byte	0x04, 0x37
        /*0002*/ 	.short	(.L_1261 - .L_1260)
.L_1260:
        /*0004*/ 	.word	0x00000082


	//----- nvinfo : EIATTR_KPARAM_INFO
	.align		4
.L_1261:
        /*0008*/ 	.byte	0x04, 0x17
        /*000a*/ 	.short	(.L_1263 - .L_1262)
.L_1262:
        /*000c*/ 	.word	0x00000000
        /*0010*/ 	.short	0x0000
        /*0012*/ 	.short	0x0000
        /*0014*/ 	.byte	0x00, 0xf0, 0xa1, 0x04


	//----- nvinfo : EIATTR_SPARSE_MMA_MASK
	.align		4
.L_1263:
        /*0018*/ 	.byte	0x03, 0x50
        /*001a*/ 	.short	0x0000


	//----- nvinfo : EIATTR_MAXREG_COUNT
	.align		4
        /*001c*/ 	.byte	0x03, 0x1b
        /*001e*/ 	.short	0x0040


	//----- nvinfo : EIATTR_NUM_BARRIERS
	.align		4
        /*0020*/ 	.byte	0x02, 0x4c
        /*0022*/ 	.byte	0x01
	.zero		1


	//----- nvinfo : EIATTR_MERCURY_ISA_VERSION
	.align		4
        /*0024*/ 	.byte	0x03, 0x5f
        /*0026*/ 	.short	0x0101


	//----- nvinfo : EIATTR_COOP_GROUP_MASK_REGIDS
	.align		4
        /*0028*/ 	.byte	0x04, 0x29
        /*002a*/ 	.short	(.L_1265 - .L_1264)


	//   ....[0]....
.L_1264:
        /*002c*/ 	.word	0xffffffff


	//   ....[1]....
        /*0030*/ 	.word	0xffffffff


	//   ....[2]....
        /*0034*/ 	.word	0xffffffff


	//   ....[3]....
        /*0038*/ 	.word	0xffffffff


	//   ....[4]....
        /*003c*/ 	.word	0xffffffff


	//   ....[5]....
        /*0040*/ 	.word	0xffffffff


	//   ....[6]....
        /*0044*/ 	.word	0xffffffff


	//   ....[7]....
        /*0048*/ 	.word	0xffffffff


	//   ....[8]....
        /*004c*/ 	.word	0xffffffff


	//   ....[9]....
        /*0050*/ 	.word	0xffffffff


	//----- nvinfo : EIATTR_COOP_GROUP_INSTR_OFFSETS
	.align		4
.L_1265:
        /*0054*/ 	.byte	0x04, 0x28
        /*0056*/ 	.short	(.L_1267 - .L_1266)


	//   ....[0]....
.L_1266:
        /*0058*/ 	.word	0x000015e0


	//   ....[1]....
        /*005c*/ 	.word	0x000015f0


	//   ....[2]....
        /*0060*/ 	.word	0x00001620


	//   ....[3]....
        /*0064*/ 	.word	0x00001630


	//   ....[4]....
        /*0068*/ 	.word	0x00001660


	//   ....[5]....
        /*006c*/ 	.word	0x00001670


	//   ....[6]....
        /*0070*/ 	.word	0x000016b0


	//   ....[7]....
        /*0074*/ 	.word	0x000016e0


	//   ....[8]....
        /*0078*/ 	.word	0x00001710


	//   ....[9]....
        /*007c*/ 	.word	0x00001720


	//----- nvinfo : EIATTR_VRC_CTA_INIT_COUNT
	.align		4
.L_1267:
        /*0080*/ 	.byte	0x02, 0x4a
	.zero		1
	.zero		1


	//----- nvinfo : EIATTR_EXIT_INSTR_OFFSETS
	.align		4
        /*0084*/ 	.byte	0x04, 0x1c
        /*0086*/ 	.short	(.L_1269 - .L_1268)


	//   ....[0]....
.L_1268:
        /*0088*/ 	.word	0x00000060


	//   ....[1]....
        /*008c*/ 	.word	0x00001780


	//   ....[2]....
        /*0090*/ 	.word	0x000017b0


	//   ....[3]....
        /*0094*/ 	.word	0x00001850


	//----- nvinfo : EIATTR_MAX_THREADS
	.align		4
.L_1269:
        /*0098*/ 	.byte	0x04, 0x05
        /*009a*/ 	.short	(.L_1271 - .L_1270)
.L_1270:
        /*009c*/ 	.word	0x00000400
        /*00a0*/ 	.word	0x00000001
        /*00a4*/ 	.word	0x00000001


	//----- nvinfo : EIATTR_CRS_STACK_SIZE
	.align		4
.L_1271:
        /*00a8*/ 	.byte	0x04, 0x1e
        /*00aa*/ 	.short	(.L_1273 - .L_1272)
.L_1272:
        /*00ac*/ 	.word	0x00000000


	//----- nvinfo : EIATTR_CBANK_PARAM_SIZE
	.align		4
.L_1273:
        /*00b0*/ 	.byte	0x03, 0x19
        /*00b2*/ 	.short	0x0128


	//----- nvinfo : EIATTR_PARAM_CBANK
	.align		4
        /*00b4*/ 	.byte	0x04, 0x0a
        /*00b6*/ 	.short	(.L_1275 - .L_1274)
	.align		4
.L_1274:
        /*00b8*/ 	.word	index@(.nv.constant0._ZN10layer_norm22ln_bwd_finalize_kernelINS_22Kernel_traits_finalizeILj768Ef13__nv_bfloat16S2_S2_fjLb0ELj1024ELj4ENS_18Kernel_traits_baseILj768EfS2_S2_S2_fjLj1024EEEEELb0ELb0EEEvNS_9BwdParamsE)
        /*00bc*/ 	.short	0x0380
        /*00be*/ 	.short	0x0128


	//----- nvinfo : EIATTR_SW_WAR
	.align		4
.L_1275:
        /*00c0*/ 	.byte	0x04, 0x36
        /*00c2*/ 	.short	(.L_1277 - .L_1276)
.L_1276:
        /*00c4*/ 	.word	0x00000008
.L_1277:


//--------------------- .nv.info._ZN10layer_norm40ln_parallel_residual_bwd_finalize_kernelINS_22Kernel_traits_finalizeILj768Ef13__nv_bfloat16S2_S2_fjLb0ELj1024ELj4ENS_18Kernel_traits_baseILj768EfS2_S2_S2_fjLj1024EEEEELb0EEEvNS_9BwdParamsE --------------------------
	.section	.nv.info._ZN10layer_norm40ln_parallel_residual_bwd_finalize_kernelINS_22Kernel_traits_finalizeILj768Ef13__nv_bfloat16S2_S2_fjLb0ELj1024ELj4ENS_18Kernel_traits_baseILj768EfS2_S2_S2_fjLj1024EEEEELb0EEEvNS_9BwdParamsE,"",@"SHT_CUDA_INFO"
	.sectionflags	@""
	.align	4


	//----- nvinfo : EIATTR_CUDA_API_VERSION
	.align		4
        /*0000*/ 	.byte	0x04, 0x37
        /*0002*/ 	.short	(.L_1279 - .L_1278)
.L_1278:
        /*0004*/ 	.word	0x00000082


	//----- nvinfo : EIATTR_KPARAM_INFO
	.align		4
.L_1279:
        /*0008*/ 	.byte	0x04, 0x17
        /*000a*/ 	.short	(.L_1281 - .L_1280)
.L_1280:
        /*000c*/ 	.word	0x00000000
        /*0010*/ 	.short	0x0000
        /*0012*/ 	.short	0x0000
        /*0014*/ 	.byte	0x00, 0xf0, 0xa1, 0x04


	//----- nvinfo : EIATTR_SPARSE_MMA_MASK
	.align		4
.L_1281:
        /*0018*/ 	.byte	0x03, 0x50
        /*001a*/ 	.short	0x0000


	//----- nvinfo : EIATTR_MAXREG_COUNT
	.align		4
        /*001c*/ 	.byte	0x03, 0x1b
        /*001e*/ 	.short	0x0040


	//----- nvinfo : EIATTR_NUM_BARRIERS
	.align		4
        /*0020*/ 	.byte	0x02, 0x4c
        /*0022*/ 	.byte	0x01
	.zero		1


	//----- nvinfo : EIATTR_MERCURY_ISA_VERSION
	.align		4
        /*0024*/ 	.byte	0x03, 0x5f
        /*0026*/ 	.short	0x0101


	//----- nvinfo : EIATTR_COOP_GROUP_MASK_REGIDS
	.align		4
        /*0028*/ 	.byte	0x04, 0x29
        /*002a*/ 	.short	(.L_1283 - .L_1282)


	//   ....[0]....
.L_1282:
        /*002c*/ 	.word	0xffffffff


	//   ....[1]....
        /*0030*/ 	.word	0xffffffff


	//   ....[2]....
        /*0034*/ 	.word	0xffffffff


	//   ....[3]....
        /*0038*/ 	.word	0xffffffff


	//   ....[4]....
        /*003c*/ 	.word	0xffffffff


	//   ....[5]....
        /*0040*/ 	.word	0xffffffff


	//   ....[6]....
        /*0044*/ 	.word	0xffffffff


	//   ....[7]....
        /*0048*/ 	.word	0xffffffff


	//   ....[8]....
        /*004c*/ 	.word	0xffffffff


	//   ....[9]....
        /*0050*/ 	.word	0xffffffff


	//   ....[10]....
        /*0054*/ 	.word	0xffffffff


	//   ....[11]....
        /*0058*/ 	.word	0xffffffff


	//   ....[12]....
        /*005c*/ 	.word	0xffffffff


	//   ....[13]....
        /*0060*/ 	.word	0xffffffff


	//   ....[14]....
        /*0064*/ 	.word	0xffffffff


	//   ....[15]....
        /*0068*/ 	.word	0xffffffff


	//   ....[16]....
        /*006c*/ 	.word	0xffffffff


	//   ....[17]....
        /*0070*/ 	.word	0xffffffff


	//   ....[18]....
        /*0074*/ 	.word	0xffffffff


	//   ....[19]....
        /*0078*/ 	.word	0xffffffff


	//----- nvinfo : EIATTR_COOP_GROUP_INSTR_OFFSETS
	.align		4
.L_1283:
        /*007c*/ 	.byte	0x04, 0x28
        /*007e*/ 	.short	(.L_1285 - .L_1284)


	//   ....[0]....
.L_1284:
        /*0080*/ 	.word	0x000013b0


	//   ....[1]....
        /*0084*/ 	.word	0x000013c0


	//   ....[2]....
        /*0088*/ 	.word	0x000013d0


	//   ....[3]....
        /*008c*/ 	.word	0x000013e0


	//   ....[4]....
        /*0090*/ 	.word	0x00001410


	//   ....[5]....
        /*0094*/ 	.word	0x00001430


	//   ....[6]....
        /*0098*/ 	.word	0x00001450


	//   ....[7]....
        /*009c*/ 	.word	0x00001460


	//   ....[8]....
        /*00a0*/ 	.word	0x000014a0


	//   ....[9]....
        /*00a4*/ 	.word	0x000014c0


	//   ....[10]....
        /*00a8*/ 	.word	0x000014d0


	//   ....[11]....
        /*00ac*/ 	.word	0x000014e0


	//   ....[12]....
        /*00b0*/ 	.word	0x00001510


	//   ....[13]....
        /*00b4*/ 	.word	0x00001530


	//   ....[14]....
        /*00b8*/ 	.word	0x00001550


	//   ....[15]....
        /*00bc*/ 	.word	0x00001560


	//   ....[16]....
        /*00c0*/ 	.word	0x000015a0


	//   ....[17]....
        /*00c4*/ 	.word	0x000015d0


	//   ....[18]....
        /*00c8*/ 	.word	0x00001600


	//   ....[19]....
        /*00cc*/ 	.word	0x00001610


	//----- nvinfo : EIATTR_VRC_CTA_INIT_COUNT
	.align		4
.L_1285:
        /*00d0*/ 	.byte	0x02, 0x4a
	.zero		1
	.zero		1


	//----- nvinfo : EIATTR_EXIT_INSTR_OFFSETS
	.align		4
        /*00d4*/ 	.byte	0x04, 0x1c
        /*00d6*/ 	.short	(.L_1287 - .L_1286)


	//   ....[0]....
.L_1286:
        /*00d8*/ 	.word	0x00000060


	//   ....[1]....
        /*00dc*/ 	.word	0x000016b0


	//   ....[2]....
        /*00e0*/ 	.word	0x000016e0


	//   ....[3]....
        /*00e4*/ 	.word	0x00001800


	//----- nvinfo : EIATTR_MAX_THREADS
	.align		4
.L_1287:
        /*00e8*/ 	.byte	0x04, 0x05
        /*00ea*/ 	.short	(.L_1289 - .L_1288)
.L_1288:
        /*00ec*/ 	.word	0x00000400
        /*00f0*/ 	.word	0x00000001
        /*00f4*/ 	.word	0x00000001


	//----- nvinfo : EIATTR_CRS_STACK_SIZE
	.align		4
.L_1289:
        /*00f8*/ 	.byte	0x04, 0x1e
        /*00fa*/ 	.short	(.L_1291 - .L_1290)
.L_1290:
        /*00fc*/ 	.word	0x00000000


	//----- nvinfo : EIATTR_CBANK_PARAM_SIZE
	.align		4
.L_1291:
        /*0100*/ 	.byte	0x03, 0x19
        /*0102*/ 	.short	0x0128


	//----- nvinfo : EIATTR_PARAM_CBANK
	.align		4
        /*0104*/ 	.byte	0x04, 0x0a
        /*0106*/ 	.short	(.L_1293 - .L_1292)
	.align		4
.L_1292:
        /*0108*/ 	.word	index@(.nv.constant0._ZN10layer_norm40ln_parallel_residual_bwd_finalize_kernelINS_22Kernel_traits_finalizeILj768Ef13__nv_bfloat16S2_S2_fjLb0ELj1024ELj4ENS_18Kernel_traits_baseILj768EfS2_S2_S2_fjLj1024EEEEELb0EEEvNS_9BwdParamsE)
        /*010c*/ 	.short	0x0380
        /*010e*/ 	.short	0x0128


	//----- nvinfo : EIATTR_SW_WAR
	.align		4
.L_1293:
        /*0110*/ 	.byte	0x04, 0x36
        /*0112*/ 	.short	(.L_1295 - .L_1294)
.L_1294:
        /*0114*/ 	.word	0x00000008
.L_1295:


//--------------------- .nv.info._ZN10layer_norm31ln_parallel_residual_bwd_kernelINS_13Kernel_traitsIf13__nv_bfloat16S2_S2_fjLj768ELj1ELj4ELj1ELj16ENS_18Kernel_traits_baseILj768EfS2_S2_S2_fjLj128EEEEELb1ELb1ELb0EEEvNS_9BwdParamsE --------------------------
	.section	.nv.info._ZN10layer_norm31ln_parallel_residual_bwd_kernelINS_13Kernel_traitsIf13__nv_bfloat16S2_S2_fjLj768ELj1ELj4ELj1ELj16ENS_18Kernel_traits_baseILj768EfS2_S2_S2_fjLj128EEEEELb1ELb1ELb0EEEvNS_9BwdParamsE,"",@"SHT_CUDA_INFO"
	.sectionflags	@""
	.align	4


	//----- nvinfo : EIATTR_CUDA_API_VERSION
	.align		4
        /*0000*/ 	.byte	0x04, 0x37
        /*0002*/ 	.short	(.L_1297 - .L_1296)
.L_1296:
        /*0004*/ 	.word	0x00000082


	//----- nvinfo : EIATTR_KPARAM_INFO
	.align		4
.L_1297:
        /*0008*/ 	.byte	0x04, 0x17
        /*000a*/ 	.short	(.L_1299 - .L_1298)
.L_1298:
        /*000c*/ 	.word	0x00000000
        /*0010*/ 	.short	0x0000
        /*0012*/ 	.short	0x0000
        /*0014*/ 	.byte	0x00, 0xf0, 0xa1, 0x04


	//----- nvinfo : EIATTR_SPARSE_MMA_MASK
	.align		4
.L_1299:
        /*0018*/ 	.byte	0x03, 0x50
        /*001a*/ 	.short	0x0000


	//----- nvinfo : EIATTR_MAXREG_COUNT
	.align		4
        /*001c*/ 	.byte	0x03, 0x1b
        /*001e*/ 	.short	0x00ff


	//----- nvinfo : EIATTR_NUM_BARRIERS
	.align		4
        /*0020*/ 	.byte	0x02, 0x4c
        /*0022*/ 	.byte	0x01
	.zero		1


	//----- nvinfo : EIATTR_MERCURY_ISA_VERSION
	.align		4
        /*0024*/ 	.byte	0x03, 0x5f
        /*0026*/ 	.short	0x0101


	//----- nvinfo : EIATTR_COOP_GROUP_MASK_REGIDS
	.align		4
        /*0028*/ 	.byte	0x04, 0x29
        /*002a*/ 	.short	(.L_1301 - .L_1300)


	//   ....[0]....
.L_1300:
        /*002c*/ 	.word	0xffffffff


	//   ....[1]....
        /*0030*/ 	.word	0xffffffff


	//   ....[2]....
        /*0034*/ 	.word	0xffffffff


	//   ....[3]....
        /*0038*/ 	.word	0xffffffff


	//   ....[4]....
        /*003c*/ 	.word	0xffffffff


	//   ....[5]....
        /*0040*/ 	.word	0xffffffff


	//   ....[6]....
        /*0044*/ 	.word	0xffffffff


	//   ....[7]....
        /*0048*/ 	.word	0xffffffff


	//   ....[8]....
        /*004c*/ 	.word	0xffffffff


	//   ....[9]....
        /*0050*/ 	.word	0xffffffff


	//   ....[10]....
        /*0054*/ 	.word	0x050000b1


	//   ....[11]....
        /*0058*/ 	.word	0x050000b1


	//   ....[12]....
        /*005c*/ 	.word	0x050000b1


	//   ....[13]....
        /*0060*/ 	.word	0x050000b1


	//   ....[14]....
        /*0064*/ 	.word	0x050000b1


	//   ....[15]....
        /*0068*/ 	.word	0x050000b1


	//   ....[16]....
        /*006c*/ 	.word	0x050000b1


	//   ....[17]....
        /*0070*/ 	.word	0x050000b1


	//   ....[18]....
        /*0074*/ 	.word	0x050000b1


	//   ....[19]....
        /*0078*/ 	.word	0x050000b1


	//----- nvinfo : EIATTR_COOP_GROUP_INSTR_OFFSETS
	.align		4
.L_1301:
        /*007c*/ 	.byte	0x04, 0x28
        /*007e*/ 	.short	(.L_1303 - .L_1302)


	//   ....[0]....
.L_1302:
        /*0080*/ 	.word	0x00001ac0


	//   ....[1]....
        /*0084*/ 	.word	0x00001ad0


	//   ....[2]....
        /*0088*/ 	.word	0x00001b00


	//   ....[3]....
        /*008c*/ 	.word	0x00001b10


	//   ....[4]....
        /*0090*/ 	.word	0x00001b50


	//   ....[5]....
        /*0094*/ 	.word	0x00001b70


	//   ....[6]....
        /*0098*/ 	.word	0x00001ba0


	//   ....[7]....
        /*009c*/ 	.word	0x00001bb0


	//   ....[8]....
        /*00a0*/ 	.word	0x00001be0


	//   ....[9]....
        /*00a4*/ 	.word	0x00001bf0


	//   ....[10]....
        /*00a8*/ 	.word	0x00009ba0


	//   ....[11]....
        /*00ac*/ 	.word	0x00009c30


	//   ....[12]....
        /*00b0*/ 	.word	0x00009ca0


	//   ....[13]....
        /*00b4*/ 	.word	0x00009d00


	//   ....[14]....
        /*00b8*/ 	.word	0x00009d80


	//   ....[15]....
        /*00bc*/ 	.word	0x00009df0


	//   ....[16]....
        /*00c0*/ 	.word	0x00009e60


	//   ....[17]....
        /*00c4*/ 	.word	0x00009ec0


	//   ....[18]....
        /*00c8*/ 	.word	0x00009f30


	//   ....[19]....
        /*00cc*/ 	.word	0x00009f90


	//----- nvinfo : EIATTR_VRC_CTA_INIT_COUNT
	.align		4
.L_1303:
        /*00d0*/ 	.byte	0x02, 0x4a
	.zero		1
	.zero		1


	//----- nvinfo : EIATTR_EXIT_INSTR_OFFSETS
	.align		4
        /*00d4*/ 	.byte	0x04, 0x1c
        /*00d6*/ 	.short	(.L_1305 - .L_1304)


	//   ....[0]....
.L_1304:
        /*00d8*/ 	.word	0x00009b00


	//   ....[1]....
        /*00dc*/ 	.word	0x00009b30


	//----- nvinfo : EIATTR_MAX_THREADS
	.align		4
.L_1305:
        /*00e0*/ 	.byte	0x04, 0x05
        /*00e2*/ 	.short	(.L_1307 - .L_1306)
.L_1306:
        /*00e4*/ 	.word	0x00000080
        /*00e8*/ 	.word	0x00000001
        /*00ec*/ 	.word	0x00000001


	//----- nvinfo : EIATTR_CRS_STACK_SIZE
	.align		4
.L_1307:
        /*00f0*/ 	.byte	0x04, 0x1e
        /*00f2*/ 	.short	(.L_1309 - .L_1308)
.L_1308:
        /*00f4*/ 	.word	0x00000000


	//----- nvinfo : EIATTR_CBANK_PARAM_SIZE
	.align		4
.L_1309:
        /*00f8*/ 	.byte	0x03, 0x19
        /*00fa*/ 	.short	0x0128


	//----- nvinfo : EIATTR_PARAM_CBANK
	.align		4
        /*00fc*/ 	.byte	0x04, 0x0a
        /*00fe*/ 	.short	(.L_1311 - .L_1310)
	.align		4
.L_1310:
        /*0100*/ 	.word	index@(.nv.constant0._ZN10layer_norm31ln_parallel_residual_bwd_kernelINS_13Kernel_traitsIf13__nv_bfloat16S2_S2_fjLj768ELj1ELj4ELj1ELj16ENS_18Kernel_traits_baseILj768EfS2_S2_S2_fjLj128EEEEELb1ELb1ELb0EEEvNS_9BwdParamsE)
        /*0104*/ 	.short	0x0380
        /*0106*/ 	.short	0x0128


	//----- nvinfo : EIATTR_SW_WAR
	.align		4
.L_1311:
        /*0108*/ 	.byte	0x04, 0x36
        /*010a*/ 	.short	(.L_1313 - .L_1312)
.L_1312:
        /*010c*/ 	.word	0x00000008
.L_1313:


//--------------------- .nv.info._ZN10layer_norm22ln_bwd_finalize_kernelINS_22Kernel_traits_finalizeILj768Ef13__nv_bfloat16S2_S2_fjLb0ELj1024ELj4ENS_18Kernel_traits_baseILj768EfS2_S2_S2_fjLj1024EEEEELb0ELb1EEEvNS_9BwdParamsE --------------------------
	.section	.nv.info._ZN10layer_norm22ln_bwd_finalize_kernelINS_22Kernel_traits_finalizeILj768Ef13__nv_bfloat16S2_S2_fjLb0ELj1024ELj4ENS_18Kernel_traits_baseILj768EfS2_S2_S2_fjLj1024EEEEELb0ELb1EEEvNS_9BwdParamsE,"",@"SHT_CUDA_INFO"
	.sectionflags	@""
	.align	4


	//----- nvinfo : EIATTR_CUDA_API_VERSION
	.align		4
        /*0000*/ 	.byte	0x04, 0x37
        /*0002*/ 	.short	(.L_1315 - .L_1314)
.L_1314:
        /*0004*/ 	.word	0x00000082


	//----- nvinfo : EIATTR_KPARAM_INFO
	.align		4
.L_1315:
        /*0008*/ 	.byte	0x04, 0x17
        /*000a*/ 	.short	(.L_1317 - .L_1316)
.L_1316:
        /*000c*/ 	.word	0x00000000
        /*0010*/ 	.short	0x0000
        /*0012*/ 	.short	0x0000
        /*0014*/ 	.byte	0x00, 0xf0, 0xa1, 0x04


	//----- nvinfo : EIATTR_SPARSE_MMA_MASK
	.align		4
.L_1317:
        /*0018*/ 	.byte	0x03, 0x50
        /*001a*/ 	.short	0x0000


	//----- nvinfo : EIATTR_MAXREG_COUNT
	.align		4
        /*001c*/ 	.byte	0x03, 0x1b
        /*001e*/ 	.short	0x0040


	//----- nvinfo : EIATTR_NUM_BARRIERS
	.align		4
        /*0020*/ 	.byte	0x02, 0x4c
        /*0022*/ 	.byte	0x01
	.zero		1


	//----- nvinfo : EIATTR_MERCURY_ISA_VERSION
	.align		4
        /*0024*/ 	.byte	0x03, 0x5f
        /*0026*/ 	.short	0x0101


	//----- nvinfo : EIATTR_COOP_GROUP_MASK_REGIDS
	.align		4
        /*0028*/ 	.byte	0x04, 0x29
        /*002a*/ 	.short	(.L_1319 - .L_1318)


	//   ....[0]....
.L_1318:
        /*002c*/ 	.word	0xffffffff


	//   ....[1]....
        /*0030*/ 	.word	0xffffffff


	//   ....[2]....
        /*0034*/ 	.word	0xffffffff


	//   ....[3]....
        /*0038*/ 	.word	0xffffffff


	//   ....[4]....
        /*003c*/ 	.word	0xffffffff


	//   ....[5]....
        /*0040*/ 	.word	0xffffffff


	//   ....[6]....
        /*0044*/ 	.word	0xffffffff


	//   ....[7]....
        /*0048*/ 	.word	0xffffffff


	//   ....[8]....
        /*004c*/ 	.word	0xffffffff


	//   ....[9]....
        /*0050*/ 	.word	0xffffffff


	//----- nvinfo : EIATTR_COOP_GROUP_INSTR_OFFSETS
	.align		4
.L_1319:
        /*0054*/ 	.byte	0x04, 0x28
        /*0056*/ 	.short	(.L_1321 - .L_1320)


	//   ....[0]....
.L_1320:
        /*0058*/ 	.word	0x00001630


	//   ....[1]....
        /*005c*/ 	.word	0x00001640


	//   ....[2]....
        /*0060*/ 	.word	0x00001670


	//   ....[3]....
        /*0064*/ 	.word	0x00001680


	//   ....[4]....
        /*0068*/ 	.word	0x000016b0


	//   ....[5]....
        /*006c*/ 	.word	0x000016c0


	//   ....[6]....
        /*0070*/ 	.word	0x000016f0


	//   ....[7]....
        /*0074*/ 	.word	0x00001710


	//   ....[8]....
        /*0078*/ 	.word	0x00001740


	//   ....[9]....
        /*007c*/ 	.word	0x00001750


	//----- nvinfo : EIATTR_VRC_CTA_INIT_COUNT
	.align		4
.L_1321:
        /*0080*/ 	.byte	0x02, 0x4a
	.zero		1
	.zero		1


	//----- nvinfo : EIATTR_EXIT_INSTR_OFFSETS
	.align		4
        /*0084*/ 	.byte	0x04, 0x1c
        /*0086*/ 	.short	(.L_1323 - .L_1322)


	//   ....[0]....
.L_1322:
        /*0088*/ 	.word	0x00000070


	//   ....[1]....
        /*008c*/ 	.word	0x000017b0


	//   ....[2]....
        /*0090*/ 	.word	0x00001860


	//----- nvinfo : EIATTR_MAX_THREADS
	.align		4
.L_1323:
        /*0094*/ 	.byte	0x04, 0x05
        /*0096*/ 	.short	(.L_1325 - .L_1324)
.L_1324:
        /*0098*/ 	.word	0x00000400
        /*009c*/ 	.word	0x00000001
        /*00a0*/ 	.word	0x00000001


	//----- nvinfo : EIATTR_CRS_STACK_SIZE
	.align		4
.L_1325:
        /*00a4*/ 	.byte	0x04, 0x1e
        /*00a6*/ 	.short	(.L_1327 - .L_1326)
.L_1326:
        /*00a8*/ 	.word	0x00000000


	//----- nvinfo : EIATTR_CBANK_PARAM_SIZE
	.align		4
.L_1327:
        /*00ac*/ 	.byte	0x03, 0x19
        /*00ae*/ 	.short	0x0128


	//----- nvinfo : EIATTR_PARAM_CBANK
	.align		4
        /*00b0*/ 	.byte	0x04, 0x0a
        /*00b2*/ 	.short	(.L_1329 - .L_1328)
	.align		4
.L_1328:
        /*00b4*/ 	.word	index@(.nv.constant0._ZN10layer_norm22ln_bwd_finalize_kernelINS_22Kernel_traits_finalizeILj768Ef13__nv_bfloat16S2_S2_fjLb0ELj1024ELj4ENS_18Kernel_traits_baseILj768EfS2_S2_S2_fjLj1024EEEEELb0ELb1EEEvNS_9BwdParamsE)
        /*00b8*/ 	.short	0x0380
        /*00ba*/ 	.short	0x0128


	//----- nvinfo : EIATTR_SW_WAR
	.align		4
.L_1329:
        /*00bc*/ 	.byte	0x04, 0x36
        /*00be*/ 	.short	(.L_1331 - .L_1330)
.L_1330:
        /*00c0*/ 	.word	0x00000008
.L_1331:


//--------------------- .nv.info._ZN10layer_norm40ln_parallel_residual_bwd_finalize_kernelINS_22Kernel_traits_finalizeILj768Ef13__nv_bfloat16S2_S2_fjLb0ELj1024ELj4ENS_18Kernel_traits_baseILj768EfS2_S2_S2_fjLj1024EEEEELb1EEEvNS_9BwdParamsE --------------------------
	.section	.nv.info._ZN10layer_norm40ln_parallel_residual_bwd_finalize_kernelINS_22Kernel_traits_finalizeILj768Ef13__nv_bfloat16S2_S2_fjLb0ELj1024ELj4ENS_18Kernel_traits_baseILj768EfS2_S2_S2_fjLj1024EEEEELb1EEEvNS_9BwdParamsE,"",@"SHT_CUDA_INFO"
	.sectionflags	@""
	.align	4


	//----- nvinfo : EIATTR_CUDA_API_VERSION
	.align		4
        /*0000*/ 	.byte	0x04, 0x37
        /*0002*/ 	.short	(.L_1333 - .L_1332)
.L_1332:
        /*0004*/ 	.word	0x00000082


	//----- nvinfo : EIATTR_KPARAM_INFO
	.align		4
.L_1333:
        /*0008*/ 	.byte	0x04, 0x17
        /*000a*/ 	.short	(.L_1335 - .L_1334)
.L_1334:
        /*000c*/ 	.word	0x00000000
        /*0010*/ 	.short	0x0000
        /*0012*/ 	.short	0x0000
        /*0014*/ 	.byte	0x00, 0xf0, 0xa1, 0x04


	//----- nvinfo : EIATTR_SPARSE_MMA_MASK
	.align		4
.L_1335:
        /*0018*/ 	.byte	0x03, 0x50
        /*001a*/ 	.short	0x0000


	//----- nvinfo : EIATTR_MAXREG_COUNT
	.align		4
        /*001c*/ 	.byte	0x03, 0x1b
        /*001e*/ 	.short	0x0040


	//----- nvinfo : EIATTR_NUM_BARRIERS
	.align		4
        /*0020*/ 	.byte	0x02, 0x4c
        /*0022*/ 	.byte	0x01
	.zero		1


	//----- nvinfo : EIATTR_MERCURY_ISA_VERSION
	.align		4
        /*0024*/ 	.byte	0x03, 0x5f
        /*0026*/ 	.short	0x0101


	//----- nvinfo : EIATTR_COOP_GROUP_MASK_REGIDS
	.align		4
        /*0028*/ 	.byte	0x04, 0x29
        /*002a*/ 	.short	(.L_1337 - .L_1336)


	//   ....[0]....
.L_1336:
        /*002c*/ 	.word	0xffffffff


	//   ....[1]....
        /*0030*/ 	.word	0xffffffff


	//   ....[2]....
        /*0034*/ 	.word	0xffffffff


	//   ....[3]....
        /*0038*/ 	.word	0xffffffff


	//   ....[4]....
        /*003c*/ 	.word	0xffffffff


	//   ....[5]....
        /*0040*/ 	.word	0xffffffff


	//   ....[6]....
        /*0044*/ 	.word	0xffffffff


	//   ....[7]....
        /*0048*/ 	.word	0xffffffff


	//   ....[8]....
        /*004c*/ 	.word	0xffffffff


	//   ....[9]....
        /*0050*/ 	.word	0xffffffff


	//   ....[10]....
        /*0054*/ 	.word	0xffffffff


	//   ....[11]....
        /*0058*/ 	.word	0xffffffff


	//   ....[12]....
        /*005c*/ 	.word	0xffffffff


	//   ....[13]....
        /*0060*/ 	.word	0xffffffff


	//   ....[14]....
        /*0064*/ 	.word	0xffffffff


	//   ....[15]....
        /*0068*/ 	.word	0xffffffff


	//   ....[16]....
        /*006c*/ 	.word	0xffffffff


	//   ....[17]....
        /*0070*/ 	.word	0xffffffff


	//   ....[18]....
        /*0074*/ 	.word	0xffffffff


	//   ....[19]....
        /*0078*/ 	.word	0xffffffff


	//----- nvinfo : EIATTR_COOP_GROUP_INSTR_OFFSETS
	.align		4
.L_1337:
        /*007c*/ 	.byte	0x04, 0x28
        /*007e*/ 	.short	(.L_1339 - .L_1338)


	//   ....[0]....
.L_1338:
        /*0080*/ 	.word	0x00001410


	//   ....[1]....
        /*0084*/ 	.word	0x00001420


	//   ....[2]....
        /*0088*/ 	.word	0x00001430


	//   ....[3]....
        /*008c*/ 	.word	0x00001440


	//   ....[4]....
        /*0090*/ 	.word	0x00001470


	//   ....[5]....
        /*0094*/ 	.word	0x00001490


	//   ....[6]....
        /*0098*/ 	.word	0x000014b0


	//   ....[7]....
        /*009c*/ 	.word	0x000014c0


	//   ....[8]....
        /*00a0*/ 	.word	0x000014f0


	//   ....[9]....
        /*00a4*/ 	.word	0x00001510


	//   ....[10]....
        /*00a8*/ 	.word	0x00001530


	//   ....[11]....
        /*00ac*/ 	.word	0x00001540


	//   ....[12]....
        /*00b0*/ 	.word	0x00001570


	//   ....[13]....
        /*00b4*/ 	.word	0x00001590


	//   ....[14]....
        /*00b8*/ 	.word	0x000015b0


	//   ....[15]....
        /*00bc*/ 	.word	0x000015c0


	//   ....[16]....
        /*00c0*/ 	.word	0x000015f0


	//   ....[17]....
        /*00c4*/ 	.word	0x00001620


	//   ....[18]....
        /*00c8*/ 	.word	0x00001630


	//   ....[19]....
        /*00cc*/ 	.word	0x00001640


	//----- nvinfo : EIATTR_VRC_CTA_INIT_COUNT
	.align		4
.L_1339:
        /*00d0*/ 	.byte	0x02, 0x4a
	.zero		1
	.zero		1


	//----- nvinfo : EIATTR_EXIT_INSTR_OFFSETS
	.align		4
        /*00d4*/ 	.byte	0x04, 0x1c
        /*00d6*/ 	.short	(.L_1341 - .L_1340)


	//   ....[0]....
.L_1340:
        /*00d8*/ 	.word	0x00000060


	//   ....[1]....
        /*00dc*/ 	.word	0x000016e0


	//   ....[2]....
        /*00e0*/ 	.word	0x00001810


	//----- nvinfo : EIATTR_MAX_THREADS
	.align		4
.L_1341:
        /*00e4*/ 	.byte	0x04, 0x05
        /*00e6*/ 	.short	(.L_1343 - .L_1342)
.L_1342:
        /*00e8*/ 	.word	0x00000400
        /*00ec*/ 	.word	0x00000001
        /*00f0*/ 	.word	0x00000001


	//----- nvinfo : EIATTR_CRS_STACK_SIZE
	.align		4
.L_1343:
        /*00f4*/ 	.byte	0x04, 0x1e
        /*00f6*/ 	.short	(.L_1345 - .L_1344)
.L_1344:
        /*00f8*/ 	.word	0x00000000


	//----- nvinfo : EIATTR_CBANK_PARAM_SIZE
	.align		4
.L_1345:
        /*00fc*/ 	.byte	0x03, 0x19
        /*00fe*/ 	.short	0x0128


	//----- nvinfo : EIATTR_PARAM_CBANK
	.align		4
        /*0100*/ 	.byte	0x04, 0x0a
        /*0102*/ 	.short	(.L_1347 - .L_1346)
	.align		4
.L_1346:
        /*0104*/ 	.word	index@(.nv.constant0._ZN10layer_norm40ln_parallel_residual_bwd_finalize_kernelINS_22Kernel_traits_finalizeILj768Ef13__nv_bfloat16S2_S2_fjLb0ELj1024ELj4ENS_18Kernel_traits_baseILj768EfS2_S2_S2_fjLj1024EEEEELb1EEEvNS_9BwdParamsE)
        /*0108*/ 	.short	0x0380
        /*010a*/ 	.short	0x0128


	//----- nvinfo : EIATTR_SW_WAR
	.align		4
.L_1347:
        /*010c*/ 	.byte	0x04, 0x36
        /*010e*/ 	.short	(.L_1349 - .L_1348)
.L_1348:
        /*0110*/ 	.word	0x00000008
.L_1349:


//--------------------- .nv.info._ZN10layer_norm31ln_parallel_residual_bwd_kernelINS_13Kernel_traitsIf13__nv_bfloat16S2_S2_fjLj768ELj1ELj4ELj1ELj16ENS_18Kernel_traits_baseILj768EfS2_S2_S2_fjLj128EEEEELb1ELb1ELb1EEEvNS_9BwdParamsE --------------------------
	.section	.nv.info._ZN10layer_norm31ln_parallel_residual_bwd_kernelINS_13Kernel_traitsIf13__nv_bfloat16S2_S2_fjLj768ELj1ELj4ELj1ELj16ENS_18Kernel_traits_baseILj768EfS2_S2_S2_fjLj128EEEEELb1ELb1ELb1EEEvNS_9BwdParamsE,"",@"SHT_CUDA_INFO"
	.sectionflags	@""
	.align	4


	//----- nvinfo : EIATTR_CUDA_API_VERSION
	.align		4
        /*0000*/ 	.byte	0x04, 0x37
        /*0002*/ 	.short	(.L_1351 - .L_1350)
.L_1350:
        /*0004*/ 	.word	0x00000082


	//----- nvinfo : EIATTR_KPARAM_INFO
	.align		4
.L_1351:
        /*0008*/ 	.byte	0x04, 0x17
        /*000a*/ 	.short	(.L_1353 - .L_1352)
.L_1352:
        /*000c*/ 	.word	0x00000000
        /*0010*/ 	.short	0x0000
        /*0012*/ 	.short	0x0000
        /*0014*/ 	.byte	0x00, 0xf0, 0xa1, 0x04


	//----- nvinfo : EIATTR_SPARSE_MMA_MASK
	.align		4
.L_1353:
        /*0018*/ 	.byte	0x03, 0x50
        /*001a*/ 	.short	0x0000


	//----- nvinfo : EIATTR_MAXREG_COUNT
	.align		4
        /*001c*/ 	.byte	0x03, 0x1b
        /*001e*/ 	.short	0x00ff


	//----- nvinfo : EIATTR_NUM_BARRIERS
	.align		4
        /*0020*/ 	.byte	0x02, 0x4c
        /*0022*/ 	.byte	0x01
	.zero		1


	//----- nvinfo : EIATTR_MERCURY_ISA_VERSION
	.align		4
        /*0024*/ 	.byte	0x03, 0x5f
        /*0026*/ 	.short	0x0101


	//----- nvinfo : EIATTR_COOP_GROUP_MASK_REGIDS
	.align		4
        /*0028*/ 	.byte	0x04, 0x29
        /*002a*/ 	.short	(.L_1355 - .L_1354)


	//   ....[0]....
.L_1354:
        /*002c*/ 	.word	0xffffffff


	//   ....[1]....
        /*0030*/ 	.word	0xffffffff


	//   ....[2]....
        /*0034*/ 	.word	0xffffffff


	//   ....[3]....
        /*0038*/ 	.word	0xffffffff


	//   ....[4]....
        /*003c*/ 	.word	0xffffffff


	//   ....[5]....
        /*0040*/ 	.word	0xffffffff


	//   ....[6]....
        /*0044*/ 	.word	0xffffffff


	//   ....[7]....
        /*0048*/ 	.word	0xffffffff


	//   ....[8]....
        /*004c*/ 	.word	0xffffffff


	//   ....[9]....
        /*0050*/ 	.word	0xffffffff


	//   ....[10]....
        /*0054*/ 	.word	0x050000b5


	//   ....[11]....
        /*0058*/ 	.word	0x050000b5


	//   ....[12]....
        /*005c*/ 	.word	0x050000b5


	//   ....[13]....
        /*0060*/ 	.word	0x050000b5


	//   ....[14]....
        /*0064*/ 	.word	0x050000b5


	//   ....[15]....
        /*0068*/ 	.word	0x050000b5


	//   ....[16]....
        /*006c*/ 	.word	0x050000b5


	//   ....[17]....
        /*0070*/ 	.word	0x050000b5


	//   ....[18]....
        /*0074*/ 	.word	0x050000b5


	//   ....[19]....
        /*0078*/ 	.word	0x050000b5


	//----- nvinfo : EIATTR_COOP_GROUP_INSTR_OFFSETS
	.align		4
.L_1355:
        /*007c*/ 	.byte	0x04, 0x28
        /*007e*/ 	.short	(.L_1357 - .L_1356)


	//   ....[0]....
.L_1356:
        /*0080*/ 	.word	0x00001890


	//   ....[1]....
        /*0084*/ 	.word	0x000018a0


	//   ....[2]....
        /*0088*/ 	.word	0x000018d0


	//   ....[3]....
        /*008c*/ 	.word	0x000018e0


	//   ....[4]....
        /*0090*/ 	.word	0x00001920


	//   ....[5]....
        /*0094*/ 	.word	0x00001930


	//   ....[6]....
        /*0098*/ 	.word	0x00001970


	//   ....[7]....
        /*009c*/ 	.word	0x00001980


	//   ....[8]....
        /*00a0*/ 	.word	0x000019c0


	//   ....[9]....
        /*00a4*/ 	.word	0x000019e0


	//   ....[10]....
        /*00a8*/ 	.word	0x000095d0


	//   ....[11]....
        /*00ac*/ 	.word	0x00009660


	//   ....[12]....
        /*00b0*/ 	.word	0x000096d0


	//   ....[13]....
        /*00b4*/ 	.word	0x00009730


	//   ....[14]....
        /*00b8*/ 	.word	0x000097b0


	//   ....[15]....
        /*00bc*/ 	.word	0x00009810


	//   ....[16]....
        /*00c0*/ 	.word	0x00009890


	//   ....[17]....
        /*00c4*/ 	.word	0x000098f0


	//   ....[18]....
        /*00c8*/ 	.word	0x00009970


	//   ....[19]....
        /*00cc*/ 	.word	0x000099e0


	//----- nvinfo : EIATTR_VRC_CTA_INIT_COUNT
	.align		4
.L_1357:
        /*00d0*/ 	.byte	0x02, 0x4a
	.zero		1
	.zero		1


	//----- nvinfo : EIATTR_EXIT_INSTR_OFFSETS
	.align		4
        /*00d4*/ 	.byte	0x04, 0x1c
        /*00d6*/ 	.short	(.L_1359 - .L_1358)


	//   ....[0]....
.L_1358:
        /*00d8*/ 	.word	0x00009560


	//----- nvinfo : EIATTR_MAX_THREADS
	.align		4
.L_1359:
        /*00dc*/ 	.byte	0x04, 0x05
        /*00de*/ 	.short	(.L_1361 - .L_1360)
.L_1360:
        /*00e0*/ 	.word	0x00000080
        /*00e4*/ 	.word	0x00000001
        /*00e8*/ 	.word	0x00000001


	//----- nvinfo : EIATTR_CRS_STACK_SIZE
	.align		4
.L_1361:
        /*00ec*/ 	.byte	0x04, 0x1e
        /*00ee*/ 	.short	(.L_1363 - .L_1362)
.L_1362:
        /*00f0*/ 	.word	0x00000000


	//----- nvinfo : EIATTR_CBANK_PARAM_SIZE
	.align		4
.L_1363:
        /*00f4*/ 	.byte	0x03, 0x19
        /*00f6*/ 	.short	0x0128


	//----- nvinfo : EIATTR_PARAM_CBANK
	.align		4
        /*00f8*/ 	.byte	0x04, 0x0a
        /*00fa*/ 	.short	(.L_1365 - .L_1364)
	.align		4
.L_1364:
        /*00fc*/ 	.word	index@(.nv.constant0._ZN10layer_norm31ln_parallel_residual_bwd_kernelINS_13Kernel_traitsIf13__nv_bfloat16S2_S2_fjLj768ELj1ELj4ELj1ELj16ENS_18Kernel_traits_baseILj768EfS2_S2_S2_fjLj128EEEEELb1ELb1ELb1EEEvNS_9BwdParamsE)
        /*0100*/ 	.short	0x0380
        /*0102*/ 	.short	0x0128


	//----- nvinfo : EIATTR_SW_WAR
	.align		4
.L_1365:
        /*0104*/ 	.byte	0x04, 0x36
        /*0106*/ 	.short	(.L_1367 - .L_1366)
.L_1366:
        /*0108*/ 	.word	0x00000008
.L_1367:


//--------------------- .nv.info._ZN10layer_norm31ln_parallel_residual_bwd_kernelINS_13Kernel_traitsI13__nv_bfloat16S2_fS2_fjLj768ELj1ELj4ELj1ELj16ENS_18Kernel_traits_baseILj768ES2_S2_fS2_fjLj128EEEEELb0ELb0ELb0EEEvNS_9BwdParamsE --------------------------
	.section	.nv.info._ZN10layer_norm31ln_parallel_residual_bwd_kernelINS_13Kernel_traitsI13__nv_bfloat16S2_fS2_fjLj768ELj1ELj4ELj1ELj16ENS_18Kernel_traits_baseILj768ES2_S2_fS2_fjLj128EEEEELb0ELb0ELb0EEEvNS_9BwdParamsE,"",@"SHT_CUDA_INFO"
	.sectionflags	@""
	.align	4


	//----- nvinfo : EIATTR_CUDA_API_VERSION
	.align		4
        /*0000*/ 	.byte	0x04, 0x37
        /*0002*/ 	.short	(.L_1369 - .L_1368)
.L_1368:
        /*0004*/ 	.word	0x00000082


	//----- nvinfo : EIATTR_KPARAM_INFO
	.align		4
.L_1369:
        /*0008*/ 	.byte	0x04, 0x17
        /*000a*/ 	.short	(.L_1371 - .L_1370)
.L_1370:
        /*000c*/ 	.word	0x00000000
        /*0010*/ 	.short	0x0000
        /*0012*/ 	.short	0x0000
        /*0014*/ 	.byte	0x00, 0xf0, 0xa1, 0x04


	//----- nvinfo : EIATTR_SPARSE_MMA_MASK
	.align		4
.L_1371:
        /*0018*/ 	.byte	0x03, 0x50
        /*001a*/ 	.short	0x0000


	//----- nvinfo : EIATTR_MAXREG_COUNT
	.align		4
        /*001c*/ 	.byte	0x03, 0x1b
        /*001e*/ 	.short	0x00ff


	//----- nvinfo : EIATTR_NUM_BARRIERS
	.align		4
        /*0020*/ 	.byte	0x02, 0x4c
        /*0022*/ 	.byte	0x01
	.zero		1


	//----- nvinfo : EIATTR_ANNOTATIONS
	.align		4
        /*0024*/ 	.byte	0x04, 0x55
        /*0026*/ 	.short	(.L_1373 - .L_1372)


	//   ....[0]....
.L_1372:
        /*0028*/ 	.word	0x00000001
        /*002c*/ 	.byte	0x50, 0x06, 0x00, 0x00, 0x01, 0x00, 0x00, 0x00, 0x10, 0x0c, 0x00, 0x00


	//----- nvinfo : EIATTR_MERCURY_ISA_VERSION
	.align		4
.L_1373:
        /*0038*/ 	.byte	0x03, 0x5f
        /*003a*/ 	.short	0x0101


	//----- nvinfo : EIATTR_COOP_GROUP_MASK_REGIDS
	.align		4
        /*003c*/ 	.byte	0x04, 0x29
        /*003e*/ 	.short	(.L_1375 - .L_1374)


	//   ....[0]....
.L_1374:
        /*0040*/ 	.word	0xffffffff


	//   ....[1]....
        /*0044*/ 	.word	0xffffffff


	//   ....[2]....
        /*0048*/ 	.word	0xffffffff


	//   ....[3]....
        /*004c*/ 	.word	0xffffffff


	//   ....[4]....
        /*0050*/ 	.word	0xffffffff


	//   ....[5]....
        /*0054*/ 	.word	0xffffffff


	//   ....[6]....
        /*0058*/ 	.word	0xffffffff


	//   ....[7]....
        /*005c*/ 	.word	0xffffffff


	//   ....[8]....
        /*0060*/ 	.word	0xffffffff


	//   ....[9]....
        /*0064*/ 	.word	0xffffffff


	//   ....[10]....
        /*0068*/ 	.word	0x050000b0


	//   ....[11]....
        /*006c*/ 	.word	0x050000b0


	//   ....[12]....
        /*0070*/ 	.word	0x050000b0


	//   ....[13]....
        /*0074*/ 	.word	0x050000b0


	//   ....[14]....
        /*0078*/ 	.word	0x050000b0


	//   ....[15]....
        /*007c*/ 	.word	0x050000b0


	//   ....[16]....
        /*0080*/ 	.word	0x050000b0


	//   ....[17]....
        /*0084*/ 	.word	0x050000b0


	//   ....[18]....
        /*0088*/ 	.word	0x050000b0


	//   ....[19]....
        /*008c*/ 	.word	0x050000b0


	//----- nvinfo : EIATTR_COOP_GROUP_INSTR_OFFSETS
	.align		4
.L_1375:
        /*0090*/ 	.byte	0x04, 0x28
        /*0092*/ 	.short	(.L_1377 - .L_1376)


	//   ....[0]....
.L_1376:
        /*0094*/ 	.word	0x00002670


	//   ....[1]....
        /*0098*/ 	.word	0x00002680


	//   ....[2]....
        /*009c*/ 	.word	0x000026b0


	//   ....[3]....
        /*00a0*/ 	.word	0x000026c0


	//   ....[4]....
        /*00a4*/ 	.word	0x000026f0


	//   ....[5]....
        /*00a8*/ 	.word	0x00002700


	//   ....[6]....
        /*00ac*/ 	.word	0x00002730


	//   ....[7]....
        /*00b0*/ 	.word	0x00002740


	//   ....[8]....
        /*00b4*/ 	.word	0x00002770


	//   ....[9]....
        /*00b8*/ 	.word	0x00002780


	//   ....[10]....
        /*00bc*/ 	.word	0x00007650


	//   ....[11]....
        /*00c0*/ 	.word	0x000076e0


	//   ....[12]....
        /*00c4*/ 	.word	0x00007750


	//   ....[13]....
        /*00c8*/ 	.word	0x000077b0


	//   ....[14]....
        /*00cc*/ 	.word	0x00007820


	//   ....[15]....
        /*00d0*/ 	.word	0x00007880


	//   ....[16]....
        /*00d4*/ 	.word	0x000078f0


	//   ....[17]....
        /*00d8*/ 	.word	0x00007950


	//   ....[18]....
        /*00dc*/ 	.word	0x000079c0


	//   ....[19]....
        /*00e0*/ 	.word	0x00007a20


	//----- nvinfo : EIATTR_VRC_CTA_INIT_COUNT
	.align		4
.L_1377:
        /*00e4*/ 	.byte	0x02, 0x4a
	.zero		1
	.zero		1


	//----- nvinfo : EIATTR_EXIT_INSTR_OFFSETS
	.align		4
        /*00e8*/ 	.byte	0x04, 0x1c
        /*00ea*/ 	.short	(.L_1379 - .L_1378)


	//   ....[0]....
.L_1378:
        /*00ec*/ 	.word	0x00007570


	//   ....[1]....
        /*00f0*/ 	.word	0x000075e0


	//----- nvinfo : EIATTR_MAX_THREADS
	.align		4
.L_1379:
        /*00f4*/ 	.byte	0x04, 0x05
        /*00f6*/ 	.short	(.L_1381 - .L_1380)
.L_1380:
        /*00f8*/ 	.word	0x00000080
        /*00fc*/ 	.word	0x00000001
        /*0100*/ 	.word	0x00000001


	//----- nvinfo : EIATTR_CRS_STACK_SIZE
	.align		4
.L_1381:
        /*0104*/ 	.byte	0x04, 0x1e
        /*0106*/ 	.short	(.L_1383 - .L_1382)
.L_1382:
        /*0108*/ 	.word	0x00000000


	//----- nvinfo : EIATTR_CBANK_PARAM_SIZE
	.align		4
.L_1383:
        /*010c*/ 	.byte	0x03, 0x19
        /*010e*/ 	.short	0x0128


	//----- nvinfo : EIATTR_PARAM_CBANK
	.align		4
        /*0110*/ 	.byte	0x04, 0x0a
        /*0112*/ 	.short	(.L_1385 - .L_1384)
	.align		4
.L_1384:
        /*0114*/ 	.word	index@(.nv.constant0._ZN10layer_norm31ln_parallel_residual_bwd_kernelINS_13Kernel_traitsI13__nv_bfloat16S2_fS2_fjLj768ELj1ELj4ELj1ELj16ENS_18Kernel_traits_baseILj768ES2_S2_fS2_fjLj128EEEEELb0ELb0ELb0EEEvNS_9BwdParamsE)
        /*0118*/ 	.short	0x0380
        /*011a*/ 	.short	0x0128


	//----- nvinfo : EIATTR_SW_WAR
	.align		4
.L_1385:
        /*011c*/ 	.byte	0x04, 0x36
        /*011e*/ 	.short	(.L_1387 - .L_1386)
.L_1386:
        /*0120*/ 	.word	0x00000008
.L_1387:


//--------------------- .nv.info._ZN10layer_norm31ln_parallel_residual_bwd_kernelINS_13Kernel_traitsI13__nv_bfloat16S2_fS2_fjLj768ELj1ELj4ELj1ELj16ENS_18Kernel_traits_baseILj768ES2_S2_fS2_fjLj128EEEEELb0ELb0ELb1EEEvNS_9BwdParamsE --------------------------
	.section	.nv.info._ZN10layer_norm31ln_parallel_residual_bwd_kernelINS_13Kernel_traitsI13__nv_bfloat16S2_fS2_fjLj768ELj1ELj4ELj1ELj16ENS_18Kernel_traits_baseILj768ES2_S2_fS2_fjLj128EEEEELb0ELb0ELb1EEEvNS_9BwdParamsE,"",@"SHT_CUDA_INFO"
	.sectionflags	@""
	.align	4


	//----- nvinfo : EIATTR_CUDA_API_VERSION
	.align		4
        /*0000*/ 	.byte	0x04, 0x37
        /*0002*/ 	.short	(.L_1389 - .L_1388)
.L_1388:
        /*0004*/ 	.word	0x00000082


	//----- nvinfo : EIATTR_KPARAM_INFO
	.align		4
.L_1389:
        /*0008*/ 	.byte	0x04, 0x17
        /*000a*/ 	.short	(.L_1391 - .L_1390)
.L_1390:
        /*000c*/ 	.word	0x00000000
        /*0010*/ 	.short	0x0000
        /*0012*/ 	.short	0x0000
        /*0014*/ 	.byte	0x00, 0xf0, 0xa1, 0x04


	//----- nvinfo : EIATTR_SPARSE_MMA_MASK
	.align		4
.L_1391:
        /*0018*/ 	.byte	0x03, 0x50
        /*001a*/ 	.short	0x0000


	//----- nvinfo : EIATTR_MAXREG_COUNT
	.align		4
        /*001c*/ 	.byte	0x03, 0x1b
        /*001e*/ 	.short	0x00ff


	//----- nvinfo : EIATTR_NUM_BARRIERS
	.align		4
        /*0020*/ 	.byte	0x02, 0x4c
        /*0022*/ 	.byte	0x01
	.zero		1


	//----- nvinfo : EIATTR_MERCURY_ISA_VERSION
	.align		4
        /*0024*/ 	.byte	0x03, 0x5f
        /*0026*/ 	.short	0x0101


	//----- nvinfo : EIATTR_COOP_GROUP_MASK_REGIDS
	.align		4
        /*0028*/ 	.byte	0x04, 0x29
        /*002a*/ 	.short	(.L_1393 - .L_1392)


	//   ....[0]....
.L_1392:
        /*002c*/ 	.word	0xffffffff


	//   ....[1]....
        /*0030*/ 	.word	0xffffffff


	//   ....[2]....
        /*0034*/ 	.word	0xffffffff


	//   ....[3]....
        /*0038*/ 	.word	0xffffffff


	//   ....[4]....
        /*003c*/ 	.word	0xffffffff


	//   ....[5]....
        /*0040*/ 	.word	0xffffffff


	//   ....[6]....
        /*0044*/ 	.word	0xffffffff


	//   ....[7]....
        /*0048*/ 	.word	0xffffffff


	//   ....[8]....
        /*004c*/ 	.word	0xffffffff


	//   ....[9]....
        /*0050*/ 	.word	0xffffffff


	//   ....[10]....
        /*0054*/ 	.word	0x050000ee


	//   ....[11]....
        /*0058*/ 	.word	0x050000ee


	//   ....[12]....
        /*005c*/ 	.word	0x050000ee


	//   ....[13]....
        /*0060*/ 	.word	0x050000ee


	//   ....[14]....
        /*0064*/ 	.word	0x050000ee


	//   ....[15]....
        /*0068*/ 	.word	0x050000ee


	//   ....[16]....
        /*006c*/ 	.word	0x050000ee


	//   ....[17]....
        /*0070*/ 	.word	0x050000ee


	//   ....[18]....
        /*0074*/ 	.word	0x050000ee


	//   ....[19]....
        /*0078*/ 	.word	0x050000ee


	//----- nvinfo : EIATTR_COOP_GROUP_INSTR_OFFSETS
	.align		4
.L_1393:
        /*007c*/ 	.byte	0x04, 0x28
        /*007e*/ 	.short	(.L_1395 - .L_1394)


	//   ....[0]....
.L_1394:
        /*0080*/ 	.word	0x00002360


	//   ....[1]....
        /*0084*/ 	.word	0x00002370


	//   ....[2]....
        /*0088*/ 	.word	0x000023a0


	//   ....[3]....
        /*008c*/ 	.word	0x000023b0


	//   ....[4]....
        /*0090*/ 	.word	0x000023e0


	//   ....[5]....
        /*0094*/ 	.word	0x000023f0


	//   ....[6]....
        /*0098*/ 	.word	0x00002420


	//   ....[7]....
        /*009c*/ 	.word	0x00002430


	//   ....[8]....
        /*00a0*/ 	.word	0x00002460


	//   ....[9]....
        /*00a4*/ 	.word	0x00002470


	//   ....[10]....
        /*00a8*/ 	.word	0x00006ef0


	//   ....[11]....
        /*00ac*/ 	.word	0x00006f80


	//   ....[12]....
        /*00b0*/ 	.word	0x00006fe0


	//   ....[13]....
        /*00b4*/ 	.word	0x00007040


	//   ....[14]....
        /*00b8*/ 	.word	0x000070a0


	//   ....[15]....
        /*00bc*/ 	.word	0x00007100


	//   ....[16]....
        /*00c0*/ 	.word	0x00007160


	//   ....[17]....
        /*00c4*/ 	.word	0x000071c0


	//   ....[18]....
        /*00c8*/ 	.word	0x00007220


	//   ....[19]....
        /*00cc*/ 	.word	0x00007280


	//----- nvinfo : EIATTR_VRC_CTA_INIT_COUNT
	.align		4
.L_1395:
        /*00d0*/ 	.byte	0x02, 0x4a
	.zero		1
	.zero		1


	//----- nvinfo : EIATTR_EXIT_INSTR_OFFSETS
	.align		4
        /*00d4*/ 	.byte	0x04, 0x1c
        /*00d6*/ 	.short	(.L_1397 - .L_1396)


	//   ....[0]....
.L_1396:
        /*00d8*/ 	.word	0x00006e90


	//----- nvinfo : EIATTR_MAX_THREADS
	.align		4
.L_1397:
        /*00dc*/ 	.byte	0x04, 0x05
        /*00de*/ 	.short	(.L_1399 - .L_1398)
.L_1398:
        /*00e0*/ 	.word	0x00000080
        /*00e4*/ 	.word	0x00000001
        /*00e8*/ 	.word	0x00000001


	//----- nvinfo : EIATTR_CRS_STACK_SIZE
	.align		4
.L_1399:
        /*00ec*/ 	.byte	0x04, 0x1e
        /*00ee*/ 	.short	(.L_1401 - .L_1400)
.L_1400:
        /*00f0*/ 	.word	0x00000000


	//----- nvinfo : EIATTR_CBANK_PARAM_SIZE
	.align		4
.L_1401:
        /*00f4*/ 	.byte	0x03, 0x19
        /*00f6*/ 	.short	0x0128


	//----- nvinfo : EIATTR_PARAM_CBANK
	.align		4
        /*00f8*/ 	.byte	0x04, 0x0a
        /*00fa*/ 	.short	(.L_1403 - .L_1402)
	.align		4
.L_1402:
        /*00fc*/ 	.word	index@(.nv.constant0._ZN10layer_norm31ln_parallel_residual_bwd_kernelINS_13Kernel_traitsI13__nv_bfloat16S2_fS2_fjLj768ELj1ELj4ELj1ELj16ENS_18Kernel_traits_baseILj768ES2_S2_fS2_fjLj128EEEEELb0ELb0ELb1EEEvNS_9BwdParamsE)
        /*0100*/ 	.short	0x0380
        /*0102*/ 	.short	0x0128


	//----- nvinfo : EIATTR_SW_WAR
	.align		4
.L_1403:
        /*0104*/ 	.byte	0x04, 0x36
        /*0106*/ 	.short	(.L_1405 - .L_1404)
.L_1404:
        /*0108*/ 	.word	0x00000008
.L_1405:


//--------------------- .nv.info._ZN10layer_norm31ln_parallel_residual_bwd_kernelINS_13Kernel_traitsI13__nv_bfloat16S2_fS2_fjLj768ELj1ELj4ELj1ELj16ENS_18Kernel_traits_baseILj768ES2_S2_fS2_fjLj128EEEEELb0ELb1ELb0EEEvNS_9BwdParamsE --------------------------
	.section	.nv.info._ZN10layer_norm31ln_parallel_residual_bwd_kernelINS_13Kernel_traitsI13__nv_bfloat16S2_fS2_fjLj768ELj1ELj4ELj1ELj16ENS_18Kernel_traits_baseILj768ES2_S2_fS2_fjLj128EEEEELb0ELb1ELb0EEEvNS_9BwdParamsE,"",@"SHT_CUDA_INFO"
	.sectionflags	@""
	.align	4


	//----- nvinfo : EIATTR_CUDA_API_VERSION
	.align		4
        /*0000*/ 	.byte	0x04, 0x37
        /*0002*/ 	.short	(.L_1407 - .L_1406)
.L_1406:
        /*0004*/ 	.word	0x00000082


	//----- nvinfo : EIATTR_KPARAM_INFO
	.align		4
.L_1407:
        /*0008*/ 	.byte	0x04, 0x17
        /*000a*/ 	.short	(.L_1409 - .L_1408)
.L_1408:
        /*000c*/ 	.word	0x00000000
        /*0010*/ 	.short	0x0000
        /*0012*/ 	.short	0x0000
        /*0014*/ 	.byte	0x00, 0xf0, 0xa1, 0x04


	//----- nvinfo : EIATTR_SPARSE_MMA_MASK
	.align		4
.L_1409:
        /*0018*/ 	.byte	0x03, 0x50
        /*001a*/ 	.short	0x0000


	//----- nvinfo : EIATTR_MAXREG_COUNT
	.align		4
        /*001c*/ 	.byte	0x03, 0x1b
        /*001e*/ 	.short	0x00ff


	//----- nvinfo : EIATTR_NUM_BARRIERS
	.align		4
        /*0020*/ 	.byte	0x02, 0x4c
        /*0022*/ 	.byte	0x01
	.zero		1


	//----- nvinfo : EIATTR_MERCURY_ISA_VERSION
	.align		4
        /*0024*/ 	.byte	0x03, 0x5f
        /*0026*/ 	.short	0x0101


	//----- nvinfo : EIATTR_COOP_GROUP_MASK_REGIDS
	.align		4
        /*0028*/ 	.byte	0x04, 0x29
        /*002a*/ 	.short	(.L_1411 - .L_1410)


	//   ....[0]....
.L_1410:
        /*002c*/ 	.word	0xffffffff


	//   ....[1]....
        /*0030*/ 	.word	0xffffffff


	//   ....[2]....
        /*0034*/ 	.word	0xffffffff


	//   ....[3]....
        /*0038*/ 	.word	0xffffffff


	//   ....[4]....
        /*003c*/ 	.word	0xffffffff


	//   ....[5]....
        /*0040*/ 	.word	0xffffffff


	//   ....[6]....
        /*0044*/ 	.word	0xffffffff


	//   ....[7]....
        /*0048*/ 	.word	0xffffffff


	//   ....[8]....
        /*004c*/ 	.word	0xffffffff


	//   ....[9]....
        /*0050*/ 	.word	0xffffffff


	//   ....[10]....
        /*0054*/ 	.word	0x05000068


	//   ....[11]....
        /*0058*/ 	.word	0x05000068


	//   ....[12]....
        /*005c*/ 	.word	0x05000068


	//   ....[13]....
        /*0060*/ 	.word	0x05000068


	//   ....[14]....
        /*0064*/ 	.word	0x05000068


	//   ....[15]....
        /*0068*/ 	.word	0x05000068


	//   ....[16]....
        /*006c*/ 	.word	0x05000068


	//   ....[17]....
        /*0070*/ 	.word	0x05000068


	//   ....[18]....
        /*0074*/ 	.word	0x05000068


	//   ....[19]....
        /*0078*/ 	.word	0x05000068


	//----- nvinfo : EIATTR_COOP_GROUP_INSTR_OFFSETS
	.align		4
.L_1411:
        /*007c*/ 	.byte	0x04, 0x28
        /*007e*/ 	.short	(.L_1413 - .L_1412)


	//   ....[0]....
.L_1412:
        /*0080*/ 	.word	0x00001910


	//   ....[1]....
        /*0084*/ 	.word	0x00001920


	//   ....[2]....
        /*0088*/ 	.word	0x00001950


	//   ....[3]....
        /*008c*/ 	.word	0x00001960


	//   ....[4]....
        /*0090*/ 	.word	0x00001990


	//   ....[5]....
        /*0094*/ 	.word	0x000019a0


	//   ....[6]....
        /*0098*/ 	.word	0x000019d0


	//   ....[7]....
        /*009c*/ 	.word	0x000019e0


	//   ....[8]....
        /*00a0*/ 	.word	0x00001a10


	//   ....[9]....
        /*00a4*/ 	.word	0x00001a20


	//   ....[10]....
        /*00a8*/ 	.word	0x00005d90


	//   ....[11]....
        /*00ac*/ 	.word	0x00005e20


	//   ....[12]....
        /*00b0*/ 	.word	0x00005e90


	//   ....[13]....
        /*00b4*/ 	.word	0x00005ef0


	//   ....[14]....
        /*00b8*/ 	.word	0x00005f60


	//   ....[15]....
        /*00bc*/ 	.word	0x00005fc0


	//   ....[16]....
        /*00c0*/ 	.word	0x00006030


	//   ....[17]....
        /*00c4*/ 	.word	0x00006090


	//   ....[18]....
        /*00c8*/ 	.word	0x00006100


	//   ....[19]....
        /*00cc*/ 	.word	0x00006160


	//----- nvinfo : EIATTR_VRC_CTA_INIT_COUNT
	.align		4
.L_1413:
        /*00d0*/ 	.byte	0x02, 0x4a
	.zero		1
	.zero		1


	//----- nvinfo : EIATTR_EXIT_INSTR_OFFSETS
	.align		4
        /*00d4*/ 	.byte	0x04, 0x1c
        /*00d6*/ 	.short	(.L_1415 - .L_1414)


	//   ....[0]....
.L_1414:
        /*00d8*/ 	.word	0x00005cf0


	//   ....[1]....
        /*00dc*/ 	.word	0x00005d20


	//----- nvinfo : EIATTR_MAX_THREADS
	.align		4
.L_1415:
        /*00e0*/ 	.byte	0x04, 0x05
        /*00e2*/ 	.short	(.L_1417 - .L_1416)
.L_1416:
        /*00e4*/ 	.word	0x00000080
        /*00e8*/ 	.word	0x00000001
        /*00ec*/ 	.word	0x00000001


	//----- nvinfo : EIATTR_CRS_STACK_SIZE
	.align		4
.L_1417:
        /*00f0*/ 	.byte	0x04, 0x1e
        /*00f2*/ 	.short	(.L_1419 - .L_1418)
.L_1418:
        /*00f4*/ 	.word	0x00000000


	//----- nvinfo : EIATTR_CBANK_PARAM_SIZE
	.align		4
.L_1419:
        /*00f8*/ 	.byte	0x03, 0x19
        /*00fa*/ 	.short	0x0128


	//----- nvinfo : EIATTR_PARAM_CBANK
	.align		4
        /*00fc*/ 	.byte	0x04, 0x0a
        /*00fe*/ 	.short	(.L_1421 - .L_1420)
	.align		4
.L_1420:
        /*0100*/ 	.word	index@(.nv.constant0._ZN10layer_norm31ln_parallel_residual_bwd_kernelINS_13Kernel_traitsI13__nv_bfloat16S2_fS2_fjLj768ELj1ELj4ELj1ELj16ENS_18Kernel_traits_baseILj768ES2_S2_fS2_fjLj128EEEEELb0ELb1ELb0EEEvNS_9BwdParamsE)
        /*0104*/ 	.short	0x0380
        /*0106*/ 	.short	0x0128


	//----- nvinfo : EIATTR_SW_WAR
	.align		4
.L_1421:
        /*0108*/ 	.byte	0x04, 0x36
        /*010a*/ 	.short	(.L_1423 - .L_1422)
.L_1422:
        /*010c*/ 	.word	0x00000008
.L_1423:


//--------------------- .nv.info._ZN10layer_norm31ln_parallel_residual_bwd_kernelINS_13Kernel_traitsI13__nv_bfloat16S2_fS2_fjLj768ELj1ELj4ELj1ELj16ENS_18Kernel_traits_baseILj768ES2_S2_fS2_fjLj128EEEEELb0ELb1ELb1EEEvNS_9BwdParamsE --------------------------
	.section	.nv.info._ZN10layer_norm31ln_parallel_residual_bwd_kernelINS_13Kernel_traitsI13__nv_bfloat16S2_fS2_fjLj768ELj1ELj4ELj1ELj16ENS_18Kernel_traits_baseILj768ES2_S2_fS2_fjLj128EEEEELb0ELb1ELb1EEEvNS_9BwdParamsE,"",@"SHT_CUDA_INFO"
	.sectionflags	@""
	.align	4


	//----- nvinfo : EIATTR_CUDA_API_VERSION
	.align		4
        /*0000*/ 	.byte	0x04, 0x37
        /*0002*/ 	.short	(.L_1425 - .L_1424)
.L_1424:
        /*0004*/ 	.word	0x00000082


	//----- nvinfo : EIATTR_KPARAM_INFO
	.align		4
.L_1425:
        /*0008*/ 	.byte	0x04, 0x17
        /*000a*/ 	.short	(.L_1427 - .L_1426)
.L_1426:
        /*000c*/ 	.word	0x00000000
        /*0010*/ 	.short	0x0000
        /*0012*/ 	.short	0x0000
        /*0014*/ 	.byte	0x00, 0xf0, 0xa1, 0x04


	//----- nvinfo : EIATTR_SPARSE_MMA_MASK
	.align		4
.L_1427:
        /*0018*/ 	.byte	0x03, 0x50
        /*001a*/ 	.short	0x0000


	//----- nvinfo : EIATTR_MAXREG_COUNT
	.align		4
        /*001c*/ 	.byte	0x03, 0x1b
        /*001e*/ 	.short	0x00ff


	//----- nvinfo : EIATTR_NUM_BARRIERS
	.align		4
        /*0020*/ 	.byte	0x02, 0x4c
        /*0022*/ 	.byte	0x01
	.zero		1


	//----- nvinfo : EIATTR_MERCURY_ISA_VERSION
	.align		4
        /*0024*/ 	.byte	0x03, 0x5f
        /*0026*/ 	.short	0x0101


	//----- nvinfo : EIATTR_COOP_GROUP_MASK_REGIDS
	.align		4
        /*0028*/ 	.byte	0x04, 0x29
        /*002a*/ 	.short	(.L_1429 - .L_1428)


	//   ....[0]....
.L_1428:
        /*002c*/ 	.word	0xffffffff


	//   ....[1]....
        /*0030*/ 	.word	0xffffffff


	//   ....[2]....
        /*0034*/ 	.word	0xffffffff


	//   ....[3]....
        /*0038*/ 	.word	0xffffffff


	//   ....[4]....
        /*003c*/ 	.word	0xffffffff


	//   ....[5]....
        /*0040*/ 	.word	0xffffffff


	//   ....[6]....
        /*0044*/ 	.word	0xffffffff


	//   ....[7]....
        /*0048*/ 	.word	0xffffffff


	//   ....[8]....
        /*004c*/ 	.word	0xffffffff


	//   ....[9]....
        /*0050*/ 	.word	0xffffffff


	//   ....[10]....
        /*0054*/ 	.word	0x050000aa


	//   ....[11]....
        /*0058*/ 	.word	0x050000aa


	//   ....[12]....
        /*005c*/ 	.word	0x050000aa


	//   ....[13]....
        /*0060*/ 	.word	0x050000aa


	//   ....[14]....
        /*0064*/ 	.word	0x050000aa


	//   ....[15]....
        /*0068*/ 	.word	0x050000aa


	//   ....[16]....
        /*006c*/ 	.word	0x050000aa


	//   ....[17]....
        /*0070*/ 	.word	0x050000aa


	//   ....[18]....
        /*0074*/ 	.word	0x050000aa


	//   ....[19]....
        /*0078*/ 	.word	0x050000aa


	//----- nvinfo : EIATTR_COOP_GROUP_INSTR_OFFSETS
	.align		4
.L_1429:
        /*007c*/ 	.byte	0x04, 0x28
        /*007e*/ 	.short	(.L_1431 - .L_1430)


	//   ....[0]....
.L_1430:
        /*0080*/ 	.word	0x000016a0


	//   ....[1]....
        /*0084*/ 	.word	0x000016b0


	//   ....[2]....
        /*0088*/ 	.word	0x000016e0


	//   ....[3]....
        /*008c*/ 	.word	0x000016f0


	//   ....[4]....
        /*0090*/ 	.word	0x00001740


	//   ....[5]....
        /*0094*/ 	.word	0x00001760


	//   ....[6]....
        /*0098*/ 	.word	0x000017a0


	//   ....[7]....
        /*009c*/ 	.word	0x000017c0


	//   ....[8]....
        /*00a0*/ 	.word	0x00001800


	//   ....[9]....
        /*00a4*/ 	.word	0x00001810


	//   ....[10]....
        /*00a8*/ 	.word	0x000057c0


	//   ....[11]....
        /*00ac*/ 	.word	0x00005850


	//   ....[12]....
        /*00b0*/ 	.word	0x000058c0


	//   ....[13]....
        /*00b4*/ 	.word	0x00005920


	//   ....[14]....
        /*00b8*/ 	.word	0x000059b0


	//   ....[15]....
        /*00bc*/ 	.word	0x00005a20


	//   ....[16]....
        /*00c0*/ 	.word	0x00005aa0


	//   ....[17]....
        /*00c4*/ 	.word	0x00005b10


	//   ....[18]....
        /*00c8*/ 	.word	0x00005b90


	//   ....[19]....
        /*00cc*/ 	.word	0x00005bf0


	//----- nvinfo : EIATTR_VRC_CTA_INIT_COUNT
	.align		4
.L_1431:
        /*00d0*/ 	.byte	0x02, 0x4a
	.zero		1
	.zero		1


	//----- nvinfo : EIATTR_EXIT_INSTR_OFFSETS
	.align		4
        /*00d4*/ 	.byte	0x04, 0x1c
        /*00d6*/ 	.short	(.L_1433 - .L_1432)


	//   ....[0]....
.L_1432:
        /*00d8*/ 	.word	0x00005750


	//----- nvinfo : EIATTR_MAX_THREADS
	.align		4
.L_1433:
        /*00dc*/ 	.byte	0x04, 0x05
        /*00de*/ 	.short	(.L_1435 - .L_1434)
.L_1434:
        /*00e0*/ 	.word	0x00000080
        /*00e4*/ 	.word	0x00000001
        /*00e8*/ 	.word	0x00000001


	//----- nvinfo : EIATTR_CRS_STACK_SIZE
	.align		4
.L_1435:
        /*00ec*/ 	.byte	0x04, 0x1e
        /*00ee*/ 	.short	(.L_1437 - .L_1436)
.L_1436:
        /*00f0*/ 	.word	0x00000000


	//----- nvinfo : EIATTR_CBANK_PARAM_SIZE
	.align		4
.L_1437:
        /*00f4*/ 	.byte	0x03, 0x19
        /*00f6*/ 	.short	0x0128


	//----- nvinfo : EIATTR_PARAM_CBANK
	.align		4
        /*00f8*/ 	.byte	0x04, 0x0a
        /*00fa*/ 	.short	(.L_1439 - .L_1438)
	.align		4
.L_1438:
        /*00fc*/ 	.word	index@(.nv.constant0._ZN10layer_norm31ln_parallel_residual_bwd_kernelINS_13Kernel_traitsI13__nv_bfloat16S2_fS2_fjLj768ELj1ELj4ELj1ELj16ENS_18Kernel_traits_baseILj768ES2_S2_fS2_fjLj128EEEEELb0ELb1ELb1EEEvNS_9BwdParamsE)
        /*0100*/ 	.short	0x0380
        /*0102*/ 	.short	0x0128


	//----- nvinfo : EIATTR_SW_WAR
	.align		4
.L_1439:
        /*0104*/ 	.byte	0x04, 0x36
        /*0106*/ 	.short	(.L_1441 - .L_1440)
.L_1440:
        /*0108*/ 	.word	0x00000008
.L_1441:


//--------------------- .nv.info._ZN10layer_norm31ln_parallel_residual_bwd_kernelINS_13Kernel_traitsI13__nv_bfloat16S2_fS2_fjLj768ELj1ELj4ELj1ELj16ENS_18Kernel_traits_baseILj768ES2_S2_fS2_fjLj128EEEEELb1ELb0ELb0EEEvNS_9BwdParamsE --------------------------
	.section	.nv.info._ZN10layer_norm31ln_parallel_residual_bwd_kernelINS_13Kernel_traitsI13__nv_bfloat16S2_fS2_fjLj768ELj1ELj4ELj1ELj16ENS_18Kernel_traits_baseILj768ES2_S2_fS2_fjLj128EEEEELb1ELb0ELb0EEEvNS_9BwdParamsE,"",@"SHT_CUDA_INFO"
	.sectionflags	@""
	.align	4


	//----- nvinfo : EIATTR_CUDA_API_VERSION
	.align		4
        /*0000*/ 	.byte	0x04, 0x37
        /*0002*/ 	.short	(.L_1443 - .L_1442)
.L_1442:
        /*0004*/ 	.word	0x00000082


	//----- nvinfo : EIATTR_KPARAM_INFO
	.align		4
.L_1443:
        /*0008*/ 	.byte	0x04, 0x17
        /*000a*/ 	.short	(.L_1445 - .L_1444)
.L_1444:
        /*000c*/ 	.word	0x00000000
        /*0010*/ 	.short	0x0000
        /*0012*/ 	.short	0x0000
        /*0014*/ 	.byte	0x00, 0xf0, 0xa1, 0x04


	//----- nvinfo : EIATTR_SPARSE_MMA_MASK
	.align		4
.L_1445:
        /*0018*/ 	.byte	0x03, 0x50
        /*001a*/ 	.short	0x0000


	//----- nvinfo : EIATTR_MAXREG_COUNT
	.align		4
        /*001c*/ 	.byte	0x03, 0x1b
        /*001e*/ 	.short	0x00ff


	//----- nvinfo : EIATTR_NUM_BARRIERS
	.align		4
        /*0020*/ 	.byte	0x02, 0x4c
        /*0022*/ 	.byte	0x01
	.zero		1


	//----- nvinfo : EIATTR_ANNOTATIONS
	.align		4
        /*0024*/ 	.byte	0x04, 0x55
        /*0026*/ 	.short	(.L_1447 - .L_1446)


	//   ....[0]....
.L_1446:
        /*0028*/ 	.word	0x00000001
        /*002c*/ 	.byte	0x60, 0x06, 0x00, 0x00, 0x01, 0x00, 0x00, 0x00, 0x10, 0x15, 0x00, 0x00


	//----- nvinfo : EIATTR_MERCURY_ISA_VERSION
	.align		4
.L_1447:
        /*0038*/ 	.byte	0x03, 0x5f
        /*003a*/ 	.short	0x0101


	//----- nvinfo : EIATTR_COOP_GROUP_MASK_REGIDS
	.align		4
        /*003c*/ 	.byte	0x04, 0x29
        /*003e*/ 	.short	(.L_1449 - .L_1448)


	//   ....[0]....
.L_1448:
        /*0040*/ 	.word	0xffffffff


	//   ....[1]....
        /*0044*/ 	.word	0xffffffff


	//   ....[2]....
        /*0048*/ 	.word	0xffffffff


	//   ....[3]....
        /*004c*/ 	.word	0xffffffff


	//   ....[4]....
        /*0050*/ 	.word	0xffffffff


	//   ....[5]....
        /*0054*/ 	.word	0xffffffff


	//   ....[6]....
        /*0058*/ 	.word	0xffffffff


	//   ....[7]....
        /*005c*/ 	.word	0xffffffff


	//   ....[8]....
        /*0060*/ 	.word	0xffffffff


	//   ....[9]....
        /*0064*/ 	.word	0xffffffff


	//   ....[10]....
        /*0068*/ 	.word	0x050000b4


	//   ....[11]....
        /*006c*/ 	.word	0x050000b4


	//   ....[12]....
        /*0070*/ 	.word	0x050000b4


	//   ....[13]....
        /*0074*/ 	.word	0x050000b4


	//   ....[14]....
        /*0078*/ 	.word	0x050000b4


	//   ....[15]....
        /*007c*/ 	.word	0x050000b4


	//   ....[16]....
        /*0080*/ 	.word	0x050000b4


	//   ....[17]....
        /*0084*/ 	.word	0x050000b4


	//   ....[18]....
        /*0088*/ 	.word	0x050000b4


	//   ....[19]....
        /*008c*/ 	.word	0x050000b4


	//----- nvinfo : EIATTR_COOP_GROUP_INSTR_OFFSETS
	.align		4
.L_1449:
        /*0090*/ 	.byte	0x04, 0x28
        /*0092*/ 	.short	(.L_1451 - .L_1450)


	//   ....[0]....
.L_1450:
        /*0094*/ 	.word	0x00002810


	//   ....[1]....
        /*0098*/ 	.word	0x00002820


	//   ....[2]....
        /*009c*/ 	.word	0x00002850


	//   ....[3]....
        /*00a0*/ 	.word	0x00002860


	//   ....[4]....
        /*00a4*/ 	.word	0x00002890


	//   ....[5]....
        /*00a8*/ 	.word	0x000028a0


	//   ....[6]....
        /*00ac*/ 	.word	0x000028d0


	//   ....[7]....
        /*00b0*/ 	.word	0x000028e0


	//   ....[8]....
        /*00b4*/ 	.word	0x00002910


	//   ....[9]....
        /*00b8*/ 	.word	0x00002920


	//   ....[10]....
        /*00bc*/ 	.word	0x0000aa20


	//   ....[11]....
        /*00c0*/ 	.word	0x0000aac0


	//   ....[12]....
        /*00c4*/ 	.word	0x0000ab20


	//   ....[13]....
        /*00c8*/ 	.word	0x0000ab80


	//   ....[14]....
        /*00cc*/ 	.word	0x0000abf0


	//   ....[15]....
        /*00d0*/ 	.word	0x0000ac50


	//   ....[16]....
        /*00d4*/ 	.word	0x0000acc0


	//   ....[17]....
        /*00d8*/ 	.word	0x0000ad20


	//   ....[18]....
        /*00dc*/ 	.word	0x0000ad90


	//   ....[19]....
        /*00e0*/ 	.word	0x0000adf0


	//----- nvinfo : EIATTR_VRC_CTA_INIT_COUNT
	.align		4
.L_1451:
        /*00e4*/ 	.byte	0x02, 0x4a
	.zero		1
	.zero		1


	//----- nvinfo : EIATTR_EXIT_INSTR_OFFSETS
	.align		4
        /*00e8*/ 	.byte	0x04, 0x1c
        /*00ea*/ 	.short	(.L_1453 - .L_1452)


	//   ....[0]....
.L_1452:
        /*00ec*/ 	.word	0x0000a950


	//   ....[1]....
        /*00f0*/ 	.word	0x0000a9c0


	//----- nvinfo : EIATTR_MAX_THREADS
	.align		4
.L_1453:
        /*00f4*/ 	.byte	0x04, 0x05
        /*00f6*/ 	.short	(.L_1455 - .L_1454)
.L_1454:
        /*00f8*/ 	.word	0x00000080
        /*00fc*/ 	.word	0x00000001
        /*0100*/ 	.word	0x00000001


	//----- nvinfo : EIATTR_CRS_STACK_SIZE
	.align		4
.L_1455:
        /*0104*/ 	.byte	0x04, 0x1e
        /*0106*/ 	.short	(.L_1457 - .L_1456)
.L_1456:
        /*0108*/ 	.word	0x00000000


	//----- nvinfo : EIATTR_CBANK_PARAM_SIZE
	.align		4
.L_1457:
        /*010c*/ 	.byte	0x03, 0x19
        /*010e*/ 	.short	0x0128


	//----- nvinfo : EIATTR_PARAM_CBANK
	.align		4
        /*0110*/ 	.byte	0x04, 0x0a
        /*0112*/ 	.short	(.L_1459 - .L_1458)
	.align		4
.L_1458:
        /*0114*/ 	.word	index@(.nv.constant0._ZN10layer_norm31ln_parallel_residual_bwd_kernelINS_13Kernel_traitsI13__nv_bfloat16S2_fS2_fjLj768ELj1ELj4ELj1ELj16ENS_18Kernel_traits_baseILj768ES2_S2_fS2_fjLj128EEEEELb1ELb0ELb0EEEvNS_9BwdParamsE)
        /*0118*/ 	.short	0x0380
        /*011a*/ 	.short	0x0128


	//----- nvinfo : EIATTR_SW_WAR
	.align		4
.L_1459:
        /*011c*/ 	.byte	0x04, 0x36
        /*011e*/ 	.short	(.L_1461 - .L_1460)
.L_1460:
        /*0120*/ 	.word	0x00000008
.L_1461:


//--------------------- .nv.info._ZN10layer_norm31ln_parallel_residual_bwd_kernelINS_13Kernel_traitsI13__nv_bfloat16S2_fS2_fjLj768ELj1ELj4ELj1ELj16ENS_18Kernel_traits_baseILj768ES2_S2_fS2_fjLj128EEEEELb1ELb0ELb1EEEvNS_9BwdParamsE --------------------------
	.section	.nv.info._ZN10layer_norm31ln_parallel_residual_bwd_kernelINS_13Kernel_traitsI13__nv_bfloat16S2_fS2_fjLj768ELj1ELj4ELj1ELj16ENS_18Kernel_traits_baseILj768ES2_S2_fS2_fjLj128EEEEELb1ELb0ELb1EEEvNS_9BwdParamsE,"",@"SHT_CUDA_INFO"
	.sectionflags	@""
	.align	4


	//----- nvinfo : EIATTR_CUDA_API_VERSION
	.align		4
        /*0000*/ 	.byte	0x04, 0x37
        /*0002*/ 	.short	(.L_1463 - .L_1462)
.L_1462:
        /*0004*/ 	.word	0x00000082


	//----- nvinfo : EIATTR_KPARAM_INFO
	.align		4
.L_1463:
        /*0008*/ 	.byte	0x04, 0x17
        /*000a*/ 	.short	(.L_1465 - .L_1464)
.L_1464:
        /*000c*/ 	.word	0x00000000
        /*0010*/ 	.short	0x0000
        /*0012*/ 	.short	0x0000
        /*0014*/ 	.byte	0x00, 0xf0, 0xa1, 0x04


	//----- nvinfo : EIATTR_SPARSE_MMA_MASK
	.align		4
.L_1465:
        /*0018*/ 	.byte	0x03, 0x50
        /*001a*/ 	.short	0x0000


	//----- nvinfo : EIATTR_MAXREG_COUNT
	.align		4
        /*001c*/ 	.byte	0x03, 0x1b
        /*001e*/ 	.short	0x00ff


	//----- nvinfo : EIATTR_NUM_BARRIERS
	.align		4
        /*0020*/ 	.byte	0x02, 0x4c
        /*0022*/ 	.byte	0x01
	.zero		1


	//----- nvinfo : EIATTR_ANNOTATIONS
	.align		4
        /*0024*/ 	.byte	0x04, 0x55
        /*0026*/ 	.short	(.L_1467 - .L_1466)


	//   ....[0]....
.L_1466:
        /*0028*/ 	.word	0x00000001
        /*002c*/ 	.byte	0xc0, 0x07, 0x00, 0x00, 0x01, 0x00, 0x00, 0x00, 0xd0, 0x07, 0x00, 0x00, 0x01, 0x00, 0x00, 0x00
        /*003c*/ 	.byte	0x10, 0x08, 0x00, 0x00, 0x01, 0x00, 0x00, 0x00, 0x30, 0x08, 0x00, 0x00, 0x01, 0x00, 0x00, 0x00
        /*004c*/ 	.byte	0x40, 0x08, 0x00, 0x00, 0x01, 0x00, 0x00, 0x00, 0x60, 0x08, 0x00, 0x00, 0x01, 0x00, 0x00, 0x00
        /*005c*/ 	.byte	0xf0, 0x0c, 0x00, 0x00, 0x01, 0x00, 0x00, 0x00, 0x10, 0x0d, 0x00, 0x00, 0x01, 0x00, 0x00, 0x00
        /*006c*/ 	.byte	0x40, 0x0d, 0x00, 0x00, 0x01, 0x00, 0x00, 0x00, 0x50, 0x0d, 0x00, 0x00, 0x01, 0x00, 0x00, 0x00
        /*007c*/ 	.byte	0x70, 0x0d, 0x00, 0x00, 0x01, 0x00, 0x00, 0x00, 0x80, 0x0d, 0x00, 0x00


	//----- nvinfo : EIATTR_MERCURY_ISA_VERSION
	.align		4
.L_1467:
        /*0088*/ 	.byte	0x03, 0x5f
        /*008a*/ 	.short	0x0101


	//----- nvinfo : EIATTR_COOP_GROUP_MASK_REGIDS
	.align		4
        /*008c*/ 	.byte	0x04, 0x29
        /*008e*/ 	.short	(.L_1469 - .L_1468)


	//   ....[0]....
.L_1468:
        /*0090*/ 	.word	0xffffffff


	//   ....[1]....
        /*0094*/ 	.word	0xffffffff


	//   ....[2]....
        /*0098*/ 	.word	0xffffffff


	//   ....[3]....
        /*009c*/ 	.word	0xffffffff


	//   ....[4]....
        /*00a0*/ 	.word	0xffffffff


	//   ....[5]....
        /*00a4*/ 	.word	0xffffffff


	//   ....[6]....
        /*00a8*/ 	.word	0xffffffff


	//   ....[7]....
        /*00ac*/ 	.word	0xffffffff


	//   ....[8]....
        /*00b0*/ 	.word	0xffffffff


	//   ....[9]....
        /*00b4*/ 	.word	0xffffffff


	//   ....[10]....
        /*00b8*/ 	.word	0x0500007b


	//   ....[11]....
        /*00bc*/ 	.word	0x0500007b


	//   ....[12]....
        /*00c0*/ 	.word	0x0500007b


	//   ....[13]....
        /*00c4*/ 	.word	0x0500007b


	//   ....[14]....
        /*00c8*/ 	.word	0x0500007b


	//   ....[15]....
        /*00cc*/ 	.word	0x0500007b


	//   ....[16]....
        /*00d0*/ 	.word	0x0500007b


	//   ....[17]....
        /*00d4*/ 	.word	0x0500007b


	//   ....[18]....
        /*00d8*/ 	.word	0x0500007b


	//   ....[19]....
        /*00dc*/ 	.word	0x0500007b


	//----- nvinfo : EIATTR_COOP_GROUP_INSTR_OFFSETS
	.align		4
.L_1469:
        /*00e0*/ 	.byte	0x04, 0x28
        /*00e2*/ 	.short	(.L_1471 - .L_1470)


	//   ....[0]....
.L_1470:
        /*00e4*/ 	.word	0x00002570


	//   ....[1]....
        /*00e8*/ 	.word	0x00002590


	//   ....[2]....
        /*00ec*/ 	.word	0x000025b0


	//   ....[3]....
        /*00f0*/ 	.word	0x000025d0


	//   ....[4]....
        /*00f4*/ 	.word	0x000025f0


	//   ....[5]....
        /*00f8*/ 	.word	0x00002610


	//   ....[6]....
        /*00fc*/ 	.word	0x00002630


	//   ....[7]....
        /*0100*/ 	.word	0x00002650


	//   ....[8]....
        /*0104*/ 	.word	0x00002660


	//   ....[9]....
        /*0108*/ 	.word	0x00002680


	//   ....[10]....
        /*010c*/ 	.word	0x0000a3d0


	//   ....[11]....
        /*0110*/ 	.word	0x0000a460


	//   ....[12]....
        /*0114*/ 	.word	0x0000a4c0


	//   ....[13]....
        /*0118*/ 	.word	0x0000a510


	//   ....[14]....
        /*011c*/ 	.word	0x0000a570


	//   ....[15]....
        /*0120*/ 	.word	0x0000a5c0


	//   ....[16]....
        /*0124*/ 	.word	0x0000a620


	//   ....[17]....
        /*0128*/ 	.word	0x0000a670


	//   ....[18]....
        /*012c*/ 	.word	0x0000a6d0


	//   ....[19]....
        /*0130*/ 	.word	0x0000a720


	//----- nvinfo : EIATTR_VRC_CTA_INIT_COUNT
	.align		4
.L_1471:
        /*0134*/ 	.byte	0x02, 0x4a
	.zero		1
	.zero		1


	//----- nvinfo : EIATTR_EXIT_INSTR_OFFSETS
	.align		4
        /*0138*/ 	.byte	0x04, 0x1c
        /*013a*/ 	.short	(.L_1473 - .L_1472)


	//   ....[0]....
.L_1472:
        /*013c*/ 	.word	0x0000a360


	//----- nvinfo : EIATTR_MAX_THREADS
	.align		4
.L_1473:
        /*0140*/ 	.byte	0x04, 0x05
        /*0142*/ 	.short	(.L_1475 - .L_1474)
.L_1474:
        /*0144*/ 	.word	0x00000080
        /*0148*/ 	.word	0x00000001
        /*014c*/ 	.word	0x00000001


	//----- nvinfo : EIATTR_CRS_STACK_SIZE
	.align		4
.L_1475:
        /*0150*/ 	.byte	0x04, 0x1e
        /*0152*/ 	.short	(.L_1477 - .L_1476)
.L_1476:
        /*0154*/ 	.word	0x00000000


	//----- nvinfo : EIATTR_CBANK_PARAM_SIZE
	.align		4
.L_1477:
        /*0158*/ 	.byte	0x03, 0x19
        /*015a*/ 	.short	0x0128


	//----- nvinfo : EIATTR_PARAM_CBANK
	.align		4
        /*015c*/ 	.byte	0x04, 0x0a
        /*015e*/ 	.short	(.L_1479 - .L_1478)
	.align		4
.L_1478:
        /*0160*/ 	.word	index@(.nv.constant0._ZN10layer_norm31ln_parallel_residual_bwd_kernelINS_13Kernel_traitsI13__nv_bfloat16S2_fS2_fjLj768ELj1ELj4ELj1ELj16ENS_18Kernel_traits_baseILj768ES2_S2_fS2_fjLj128EEEEELb1ELb0ELb1EEEvNS_9BwdParamsE)
        /*0164*/ 	.short	0x0380
        /*0166*/ 	.short	0x0128


	//----- nvinfo : EIATTR_SW_WAR
	.align		4
.L_1479:
        /*0168*/ 	.byte	0x04, 0x36
        /*016a*/ 	.short	(.L_1481 - .L_1480)
.L_1480:
        /*016c*/ 	.word	0x00000008
.L_1481:


//--------------------- .nv.info._ZN10layer_norm22ln_bwd_finalize_kernelINS_22Kernel_traits_finalizeILj768E13__nv_bfloat16S2_fS2_fjLb0ELj1024ELj4ENS_18Kernel_traits_baseILj768ES2_S2_fS2_fjLj1024EEEEELb0ELb0EEEvNS_9BwdParamsE --------------------------
	.section	.nv.info._ZN10layer_norm22ln_bwd_finalize_kernelINS_22Kernel_traits_finalizeILj768E13__nv_bfloat16S2_fS2_fjLb0ELj1024ELj4ENS_18Kernel_traits_baseILj768ES2_S2_fS2_fjLj1024EEEEELb0ELb0EEEvNS_9BwdParamsE,"",@"SHT_CUDA_INFO"
	.sectionflags	@""
	.align	4


	//----- nvinfo : EIATTR_CUDA_API_VERSION
	.align		4
        /*0000*/ 	.byte	0x04, 0x37
        /*0002*/ 	.short	(.L_1483 - .L_1482)
.L_1482:
        /*0004*/ 	.word	0x00000082


	//----- nvinfo : EIATTR_KPARAM_INFO
	.align		4
.L_1483:
        /*0008*/ 	.byte	0x04, 0x17
        /*000a*/ 	.short	(.L_1485 - .L_1484)
.L_1484:
        /*000c*/ 	.word	0x00000000
        /*0010*/ 	.short	0x0000
        /*0012*/ 	.short	0x0000
        /*0014*/ 	.byte	0x00, 0xf0, 0xa1, 0x04


	//----- nvinfo : EIATTR_SPARSE_MMA_MASK
	.align		4
.L_1485:
        /*0018*/ 	.byte	0x03, 0x50
        /*001a*/ 	.short	0x0000


	//----- nvinfo : EIATTR_MAXREG_COUNT
	.align		4
        /*001c*/ 	.byte	0x03, 0x1b
        /*001e*/ 	.short	0x0040


	//----- nvinfo : EIATTR_NUM_BARRIERS
	.align		4
        /*0020*/ 	.byte	0x02, 0x4c
        /*0022*/ 	.byte	0x01
	.zero		1


	//----- nvinfo : EIATTR_MERCURY_ISA_VERSION
	.align		4
        /*0024*/ 	.byte	0x03, 0x5f
        /*0026*/ 	.short	0x0101


	//----- nvinfo : EIATTR_COOP_GROUP_MASK_REGIDS
	.align		4
        /*0028*/ 	.byte	0x04, 0x29
        /*002a*/ 	.short	(.L_1487 - .L_1486)


	//   ....[0]....
.L_1486:
        /*002c*/ 	.word	0xffffffff


	//   ....[1]....
        /*0030*/ 	.word	0xffffffff


	//   ....[2]....
        /*0034*/ 	.word	0xffffffff


	//   ....[3]....
        /*0038*/ 	.word	0xffffffff


	//   ....[4]....
        /*003c*/ 	.word	0xffffffff


	//   ....[5]....
        /*0040*/ 	.word	0xffffffff


	//   ....[6]....
        /*0044*/ 	.word	0xffffffff


	//   ....[7]....
        /*0048*/ 	.word	0xffffffff


	//   ....[8]....
        /*004c*/ 	.word	0xffffffff


	//   ....[9]....
        /*0050*/ 	.word	0xffffffff


	//----- nvinfo : EIATTR_COOP_GROUP_INSTR_OFFSETS
	.align		4
.L_1487:
        /*0054*/ 	.byte	0x04, 0x28
        /*0056*/ 	.short	(.L_1489 - .L_1488)


	//   ....[0]....
.L_1488:
        /*0058*/ 	.word	0x000015e0


	//   ....[1]....
        /*005c*/ 	.word	0x000015f0


	//   ....[2]....
        /*0060*/ 	.word	0x00001620


	//   ....[3]....
        /*0064*/ 	.word	0x00001630


	//   ....[4]....
        /*0068*/ 	.word	0x00001660


	//   ....[5]....
        /*006c*/ 	.word	0x00001670


	//   ....[6]....
        /*0070*/ 	.word	0x000016b0


	//   ....[7]....
        /*0074*/ 	.word	0x000016e0


	//   ....[8]....
        /*0078*/ 	.word	0x00001710


	//   ....[9]....
        /*007c*/ 	.word	0x00001720


	//----- nvinfo : EIATTR_VRC_CTA_INIT_COUNT
	.align		4
.L_1489:
        /*0080*/ 	.byte	0x02, 0x4a
	.zero		1
	.zero		1


	//----- nvinfo : EIATTR_EXIT_INSTR_OFFSETS
	.align		4
        /*0084*/ 	.byte	0x04, 0x1c
        /*0086*/ 	.short	(.L_1491 - .L_1490)


	//   ....[0]....
.L_1490:
        /*0088*/ 	.word	0x00000060


	//   ....[1]....
        /*008c*/ 	.word	0x00001780


	//   ....[2]....
        /*0090*/ 	.word	0x000017b0


	//   ....[3]....
        /*0094*/ 	.word	0x00001870


	//----- nvinfo : EIATTR_MAX_THREADS
	.align		4
.L_1491:
        /*0098*/ 	.byte	0x04, 0x05
        /*009a*/ 	.short	(.L_1493 - .L_1492)
.L_1492:
        /*009c*/ 	.word	0x00000400
        /*00a0*/ 	.word	0x00000001
        /*00a4*/ 	.word	0x00000001


	//----- nvinfo : EIATTR_CRS_STACK_SIZE
	.align		4
.L_1493:
        /*00a8*/ 	.byte	0x04, 0x1e
        /*00aa*/ 	.short	(.L_1495 - .L_1494)
.L_1494:
        /*00ac*/ 	.word	0x00000000


	//----- nvinfo : EIATTR_CBANK_PARAM_SIZE
	.align		4
.L_1495:
        /*00b0*/ 	.byte	0x03, 0x19
        /*00b2*/ 	.short	0x0128


	//----- nvinfo : EIATTR_PARAM_CBANK
	.align		4
        /*00b4*/ 	.byte	0x04, 0x0a
        /*00b6*/ 	.short	(.L_1497 - .L_1496)
	.align		4
.L_1496:
        /*00b8*/ 	.word	index@(.nv.constant0._ZN10layer_norm22ln_bwd_finalize_kernelINS_22Kernel_traits_finalizeILj768E13__nv_bfloat16S2_fS2_fjLb0ELj1024ELj4ENS_18Kernel_traits_baseILj768ES2_S2_fS2_fjLj1024EEEEELb0ELb0EEEvNS_9BwdParamsE)
        /*00bc*/ 	.short	0x0380
        /*00be*/ 	.short	0x0128


	//----- nvinfo : EIATTR_SW_WAR
	.align		4
.L_1497:
        /*00c0*/ 	.byte	0x04, 0x36
        /*00c2*/ 	.short	(.L_1499 - .L_1498)
.L_1498:
        /*00c4*/ 	.word	0x00000008
.L_1499:


//--------------------- .nv.info._ZN10layer_norm40ln_parallel_residual_bwd_finalize_kernelINS_22Kernel_traits_finalizeILj768E13__nv_bfloat16S2_fS2_fjLb0ELj1024ELj4ENS_18Kernel_traits_baseILj768ES2_S2_fS2_fjLj1024EEEEELb0EEEvNS_9BwdParamsE --------------------------
	.section	.nv.info._ZN10layer_norm40ln_parallel_residual_bwd_finalize_kernelINS_22Kernel_traits_finalizeILj768E13__nv_bfloat16S2_fS2_fjLb0ELj1024ELj4ENS_18Kernel_traits_baseILj768ES2_S2_fS2_fjLj1024EEEEELb0EEEvNS_9BwdParamsE,"",@"SHT_CUDA_INFO"
	.sectionflags	@""
	.align	4


	//----- nvinfo : EIATTR_CUDA_API_VERSION
	.align		4
        /*0000*/ 	.byte	0x04, 0x37
        /*0002*/ 	.short	(.L_1501 - .L_1500)
.L_1500:
        /*0004*/ 	.word	0x00000082


	//----- nvinfo : EIATTR_KPARAM_INFO
	.align		4
.L_1501:
        /*0008*/ 	.byte	0x04, 0x17
        /*000a*/ 	.short	(.L_1503 - .L_1502)
.L_1502:
        /*000c*/ 	.word	0x00000000
        /*0010*/ 	.short	0x0000
        /*0012*/ 	.short	0x0000
        /*0014*/ 	.byte	0x00, 0xf0, 0xa1, 0x04


	//----- nvinfo : EIATTR_SPARSE_MMA_MASK
	.align		4
.L_1503:
        /*0018*/ 	.byte	0x03, 0x50
        /*001a*/ 	.short	0x0000


	//----- nvinfo : EIATTR_MAXREG_COUNT
	.align		4
        /*001c*/ 	.byte	0x03, 0x1b
        /*001e*/ 	.short	0x0040


	//----- nvinfo : EIATTR_NUM_BARRIERS
	.align		4
        /*0020*/ 	.byte	0x02, 0x4c
        /*0022*/ 	.byte	0x01
	.zero		1


	//----- nvinfo : EIATTR_MERCURY_ISA_VERSION
	.align		4
        /*0024*/ 	.byte	0x03, 0x5f
        /*0026*/ 	.short	0x0101


	//----- nvinfo : EIATTR_COOP_GROUP_MASK_REGIDS
	.align		4
        /*0028*/ 	.byte	0x04, 0x29
        /*002a*/ 	.short	(.L_1505 - .L_1504)


	//   ....[0]....
.L_1504:
        /*002c*/ 	.word	0xffffffff


	//   ....[1]....
        /*0030*/ 	.word	0xffffffff


	//   ....[2]....
        /*0034*/ 	.word	0xffffffff


	//   ....[3]....
        /*0038*/ 	.word	0xffffffff


	//   ....[4]....
        /*003c*/ 	.word	0xffffffff


	//   ....[5]....
        /*0040*/ 	.word	0xffffffff


	//   ....[6]....
        /*0044*/ 	.word	0xffffffff


	//   ....[7]....
        /*0048*/ 	.word	0xffffffff


	//   ....[8]....
        /*004c*/ 	.word	0xffffffff


	//   ....[9]....
        /*0050*/ 	.word	0xffffffff


	//   ....[10]....
        /*0054*/ 	.word	0xffffffff


	//   ....[11]....
        /*0058*/ 	.word	0xffffffff


	//   ....[12]....
        /*005c*/ 	.word	0xffffffff


	//   ....[13]....
        /*0060*/ 	.word	0xffffffff


	//   ....[14]....
        /*0064*/ 	.word	0xffffffff


	//   ....[15]....
        /*0068*/ 	.word	0xffffffff


	//   ....[16]....
        /*006c*/ 	.word	0xffffffff


	//   ....[17]....
        /*0070*/ 	.word	0xffffffff


	//   ....[18]....
        /*0074*/ 	.word	0xffffffff


	//   ....[19]....
        /*0078*/ 	.word	0xffffffff


	//----- nvinfo : EIATTR_COOP_GROUP_INSTR_OFFSETS
	.align		4
.L_1505:
        /*007c*/ 	.byte	0x04, 0x28
        /*007e*/ 	.short	(.L_1507 - .L_1506)


	//   ....[0]....
.L_1506:
        /*0080*/ 	.word	0x000013b0


	//   ....[1]....
        /*0084*/ 	.word	0x000013c0


	//   ....[2]....
        /*0088*/ 	.word	0x000013d0


	//   ....[3]....
        /*008c*/ 	.word	0x000013e0


	//   ....[4]....
        /*0090*/ 	.word	0x00001410


	//   ....[5]....
        /*0094*/ 	.word	0x00001430


	//   ....[6]....
        /*0098*/ 	.word	0x00001450


	//   ....[7]....
        /*009c*/ 	.word	0x00001460


	//   ....[8]....
        /*00a0*/ 	.word	0x000014a0


	//   ....[9]....
        /*00a4*/ 	.word	0x000014c0


	//   ....[10]....
        /*00a8*/ 	.word	0x000014d0


	//   ....[11]....
        /*00ac*/ 	.word	0x000014e0


	//   ....[12]....
        /*00b0*/ 	.word	0x00001510


	//   ....[13]....
        /*00b4*/ 	.word	0x00001530


	//   ....[14]....
        /*00b8*/ 	.word	0x00001550


	//   ....[15]....
        /*00bc*/ 	.word	0x00001560


	//   ....[16]....
        /*00c0*/ 	.word	0x000015a0


	//   ....[17]....
        /*00c4*/ 	.word	0x000015d0


	//   ....[18]....
        /*00c8*/ 	.word	0x00001600


	//   ....[19]....
        /*00cc*/ 	.word	0x00001610


	//----- nvinfo : EIATTR_VRC_CTA_INIT_COUNT
	.align		4
.L_1507:
        /*00d0*/ 	.byte	0x02, 0x4a
	.zero		1
	.zero		1


	//----- nvinfo : EIATTR_EXIT_INSTR_OFFSETS
	.align		4
        /*00d4*/ 	.byte	0x04, 0x1c
        /*00d6*/ 	.short	(.L_1509 - .L_1508)


	//   ....[0]....
.L_1508:
        /*00d8*/ 	.word	0x00000060


	//   ....[1]....
        /*00dc*/ 	.word	0x000016b0


	//   ....[2]....
        /*00e0*/ 	.word	0x000016e0


	//   ....[3]....
        /*00e4*/ 	.word	0x00001840


	//----- nvinfo : EIATTR_MAX_THREADS
	.align		4
.L_1509:
        /*00e8*/ 	.byte	0x04, 0x05
        /*00ea*/ 	.short	(.L_1511 - .L_1510)
.L_1510:
        /*00ec*/ 	.word	0x00000400
        /*00f0*/ 	.word	0x00000001
        /*00f4*/ 	.word	0x00000001


	//----- nvinfo : EIATTR_CRS_STACK_SIZE
	.align		4
.L_1511:
        /*00f8*/ 	.byte	0x04, 0x1e
        /*00fa*/ 	.short	(.L_1513 - .L_1512)
.L_1512:
        /*00fc*/ 	.word	0x00000000


	//----- nvinfo : EIATTR_CBANK_PARAM_SIZE
	.align		4
.L_1513:
        /*0100*/ 	.byte	0x03, 0x19
        /*0102*/ 	.short	0x0128


	//----- nvinfo : EIATTR_PARAM_CBANK
	.align		4
        /*0104*/ 	.byte	0x04, 0x0a
        /*0106*/ 	.short	(.L_1515 - .L_1514)
	.align		4
.L_1514:
        /*0108*/ 	.word	index@(.nv.constant0._ZN10layer_norm40ln_parallel_residual_bwd_finalize_kernelINS_22Kernel_traits_finalizeILj768E13__nv_bfloat16S2_fS2_fjLb0ELj1024ELj4ENS_18Kernel_traits_baseILj768ES2_S2_fS2_fjLj1024EEEEELb0EEEvNS_9BwdParamsE)
        /*010c*/ 	.short	0x0380
        /*010e*/ 	.short	0x0128


	//----- nvinfo : EIATTR_SW_WAR
	.align		4
.L_1515:
        /*0110*/ 	.byte	0x04, 0x36
        /*0112*/ 	.short	(.L_1517 - .L_1516)
.L_1516:
        /*0114*/ 	.word	0x00000008
.L_1517:


//--------------------- .nv.info._ZN10layer_norm31ln_parallel_residual_bwd_kernelINS_13Kernel_traitsI13__nv_bfloat16S2_fS2_fjLj768ELj1ELj4ELj1ELj16ENS_18Kernel_traits_baseILj768ES2_S2_fS2_fjLj128EEEEELb1ELb1ELb0EEEvNS_9BwdParamsE --------------------------
	.section	.nv.info._ZN10layer_norm31ln_parallel_residual_bwd_kernelINS_13Kernel_traitsI13__nv_bfloat16S2_fS2_fjLj768ELj1ELj4ELj1ELj16ENS_18Kernel_traits_baseILj768ES2_S2_fS2_fjLj128EEEEELb1ELb1ELb0EEEvNS_9BwdParamsE,"",@"SHT_CUDA_INFO"
	.sectionflags	@""
	.align	4


	//----- nvinfo : EIATTR_CUDA_API_VERSION
	.align		4
        /*0000*/ 	.byte	0x04, 0x37
        /*0002*/ 	.short	(.L_1519 - .L_1518)
.L_1518:
        /*0004*/ 	.word	0x00000082


	//----- nvinfo : EIATTR_KPARAM_INFO
	.align		4
.L_1519:
        /*0008*/ 	.byte	0x04, 0x17
        /*000a*/ 	.short	(.L_1521 - .L_1520)
.L_1520:
        /*000c*/ 	.word	0x00000000
        /*0010*/ 	.short	0x0000
        /*0012*/ 	.short	0x0000
        /*0014*/ 	.byte	0x00, 0xf0, 0xa1, 0x04


	//----- nvinfo : EIATTR_SPARSE_MMA_MASK
	.align		4
.L_1521:
        /*0018*/ 	.byte	0x03, 0x50
        /*001a*/ 	.short	0x0000


	//----- nvinfo : EIATTR_MAXREG_COUNT
	.align		4
        /*001c*/ 	.byte	0x03, 0x1b
        /*001e*/ 	.short	0x00ff


	//----- nvinfo : EIATTR_NUM_BARRIERS
	.align		4
        /*0020*/ 	.byte	0x02, 0x4c
        /*0022*/ 	.byte	0x01
	.zero		1


	//----- nvinfo : EIATTR_MERCURY_ISA_VERSION
	.align		4
        /*0024*/ 	.byte	0x03, 0x5f
        /*0026*/ 	.short	0x0101


	//----- nvinfo : EIATTR_COOP_GROUP_MASK_REGIDS
	.align		4
        /*0028*/ 	.byte	0x04, 0x29
        /*002a*/ 	.short	(.L_1523 - .L_1522)


	//   ....[0]....
.L_1522:
        /*002c*/ 	.word	0xffffffff


	//   ....[1]....
        /*0030*/ 	.word	0xffffffff


	//   ....[2]....
        /*0034*/ 	.word	0xffffffff


	//   ....[3]....
        /*0038*/ 	.word	0xffffffff


	//   ....[4]....
        /*003c*/ 	.word	0xffffffff


	//   ....[5]....
        /*0040*/ 	.word	0xffffffff


	//   ....[6]....
        /*0044*/ 	.word	0xffffffff


	//   ....[7]....
        /*0048*/ 	.word	0xffffffff


	//   ....[8]....
        /*004c*/ 	.word	0xffffffff


	//   ....[9]....
        /*0050*/ 	.word	0xffffffff


	//   ....[10]....
        /*0054*/ 	.word	0x05000068


	//   ....[11]....
        /*0058*/ 	.word	0x05000068


	//   ....[12]....
        /*005c*/ 	.word	0x05000068


	//   ....[13]....
        /*0060*/ 	.word	0x05000068


	//   ....[14]....
        /*0064*/ 	.word	0x05000068


	//   ....[15]....
        /*0068*/ 	.word	0x05000068


	//   ....[16]....
        /*006c*/ 	.word	0x05000068


	//   ....[17]....
        /*0070*/ 	.word	0x05000068


	//   ....[18]....
        /*0074*/ 	.word	0x05000068


	//   ....[19]....
        /*0078*/ 	.word	0x05000068


	//----- nvinfo : EIATTR_COOP_GROUP_INSTR_OFFSETS
	.align		4
.L_1523:
        /*007c*/ 	.byte	0x04, 0x28
        /*007e*/ 	.short	(.L_1525 - .L_1524)


	//   ....[0]....
.L_1524:
        /*0080*/ 	.word	0x00001aa0


	//   ....[1]....
        /*0084*/ 	.word	0x00001ab0


	//   ....[2]....
        /*0088*/ 	.word	0x00001ae0


	//   ....[3]....
        /*008c*/ 	.word	0x00001af0


	//   ....[4]....
        /*0090*/ 	.word	0x00001b20


	//   ....[5]....
        /*0094*/ 	.word	0x00001b30


	//   ....[6]....
        /*0098*/ 	.word	0x00001b60


	//   ....[7]....
        /*009c*/ 	.word	0x00001b70


	//   ....[8]....
        /*00a0*/ 	.word	0x00001ba0


	//   ....[9]....
        /*00a4*/ 	.word	0x00001bb0


	//   ....[10]....
        /*00a8*/ 	.word	0x00009160


	//   ....[11]....
        /*00ac*/ 	.word	0x000091f0


	//   ....[12]....
        /*00b0*/ 	.word	0x00009260


	//   ....[13]....
        /*00b4*/ 	.word	0x000092c0


	//   ....[14]....
        /*00b8*/ 	.word	0x00009330


	//   ....[15]....
        /*00bc*/ 	.word	0x00009390


	//   ....[16]....
        /*00c0*/ 	.word	0x00009400


	//   ....[17]....
        /*00c4*/ 	.word	0x00009460


	//   ....[18]....
        /*00c8*/ 	.word	0x000094d0


	//   ....[19]....
        /*00cc*/ 	.word	0x00009530


	//----- nvinfo : EIATTR_VRC_CTA_INIT_COUNT
	.align		4
.L_1525:
        /*00d0*/ 	.byte	0x02, 0x4a
	.zero		1
	.zero		1


	//----- nvinfo : EIATTR_EXIT_INSTR_OFFSETS
	.align		4
        /*00d4*/ 	.byte	0x04, 0x1c
        /*00d6*/ 	.short	(.L_1527 - .L_1526)


	//   ....[0]....
.L_1526:
        /*00d8*/ 	.word	0x000090c0


	//   ....[1]....
        /*00dc*/ 	.word	0x000090f0


	//----- nvinfo : EIATTR_MAX_THREADS
	.align		4
.L_1527:
        /*00e0*/ 	.byte	0x04, 0x05
        /*00e2*/ 	.short	(.L_1529 - .L_1528)
.L_1528:
        /*00e4*/ 	.word	0x00000080
        /*00e8*/ 	.word	0x00000001
        /*00ec*/ 	.word	0x00000001


	//----- nvinfo : EIATTR_CRS_STACK_SIZE
	.align		4
.L_1529:
        /*00f0*/ 	.byte	0x04, 0x1e
        /*00f2*/ 	.short	(.L_1531 - .L_1530)
.L_1530:
        /*00f4*/ 	.word	0x00000000


	//----- nvinfo : EIATTR_CBANK_PARAM_SIZE
	.align		4
.L_1531:
        /*00f8*/ 	.byte	0x03, 0x19
        /*00fa*/ 	.short	0x0128


	//----- nvinfo : EIATTR_PARAM_CBANK
	.align		4
        /*00fc*/ 	.byte	0x04, 0x0a
        /*00fe*/ 	.short	(.L_1533 - .L_1532)
	.align		4
.L_1532:
        /*0100*/ 	.word	index@(.nv.constant0._ZN10layer_norm31ln_parallel_residual_bwd_kernelINS_13Kernel_traitsI13__nv_bfloat16S2_fS2_fjLj768ELj1ELj4ELj1ELj16ENS_18Kernel_traits_baseILj768ES2_S2_fS2_fjLj128EEEEELb1ELb1ELb0EEEvNS_9BwdParamsE)
        /*0104*/ 	.short	0x0380
        /*0106*/ 	.short	0x0128


	//----- nvinfo : EIATTR_SW_WAR
	.align		4
.L_1533:
        /*0108*/ 	.byte	0x04, 0x36
        /*010a*/ 	.short	(.L_1535 - .L_1534)
.L_1534:
        /*010c*/ 	.word	0x00000008
.L_1535:


//--------------------- .nv.info._ZN10layer_norm22ln_bwd_finalize_kernelINS_22Kernel_traits_finalizeILj768E13__nv_bfloat16S2_fS2_fjLb0ELj1024ELj4ENS_18Kernel_traits_baseILj768ES2_S2_fS2_fjLj1024EEEEELb0ELb1EEEvNS_9BwdParamsE --------------------------
	.section	.nv.info._ZN10layer_norm22ln_bwd_finalize_kernelINS_22Kernel_traits_finalizeILj768E13__nv_bfloat16S2_fS2_fjLb0ELj1024ELj4ENS_18Kernel_traits_baseILj768ES2_S2_fS2_fjLj1024EEEEELb0ELb1EEEvNS_9BwdParamsE,"",@"SHT_CUDA_INFO"
	.sectionflags	@""
	.align	4


	//----- nvinfo : EIATTR_CUDA_API_VERSION
	.align		4
        /*0000*/ 	.byte	0x04, 0x37
        /*0002*/ 	.short	(.L_1537 - .L_1536)
.L_1536:
        /*0004*/ 	.word	0x00000082


	//----- nvinfo : EIATTR_KPARAM_INFO
	.align		4
.L_1537:
        /*0008*/ 	.byte	0x04, 0x17
        /*000a*/ 	.short	(.L_1539 - .L_1538)
.L_1538:
        /*000c*/ 	.word	0x00000000
        /*0010*/ 	.short	0x0000
        /*0012*/ 	.short	0x0000
        /*0014*/ 	.byte	0x00, 0xf0, 0xa1, 0x04


	//----- nvinfo : EIATTR_SPARSE_MMA_MASK
	.align		4
.L_1539:
        /*0018*/ 	.byte	0x03, 0x50
        /*001a*/ 	.short	0x0000


	//----- nvinfo : EIATTR_MAXREG_COUNT
	.align		4
        /*001c*/ 	.byte	0x03, 0x1b
        /*001e*/ 	.short	0x0040


	//----- nvinfo : EIATTR_NUM_BARRIERS
	.align		4
        /*0020*/ 	.byte	0x02, 0x4c
        /*0022*/ 	.byte	0x01
	.zero		1


	//----- nvinfo : EIATTR_MERCURY_ISA_VERSION
	.align		4
        /*0024*/ 	.byte	0x03, 0x5f
        /*0026*/ 	.short	0x0101


	//----- nvinfo : EIATTR_COOP_GROUP_MASK_REGIDS
	.align		4
        /*0028*/ 	.byte	0x04, 0x29
        /*002a*/ 	.short	(.L_1541 - .L_1540)


	//   ....[0]....
.L_1540:
        /*002c*/ 	.word	0xffffffff


	//   ....[1]....
        /*0030*/ 	.word	0xffffffff


	//   ....[2]....
        /*0034*/ 	.word	0xffffffff


	//   ....[3]....
        /*0038*/ 	.word	0xffffffff


	//   ....[4]....
        /*003c*/ 	.word	0xffffffff


	//   ....[5]....
        /*0040*/ 	.word	0xffffffff


	//   ....[6]....
        /*0044*/ 	.word	0xffffffff


	//   ....[7]....
        /*0048*/ 	.word	0xffffffff


	//   ....[8]....
        /*004c*/ 	.word	0xffffffff


	//   ....[9]....
        /*0050*/ 	.word	0xffffffff


	//----- nvinfo : EIATTR_COOP_GROUP_INSTR_OFFSETS
	.align		4
.L_1541:
        /*0054*/ 	.byte	0x04, 0x28
        /*0056*/ 	.short	(.L_1543 - .L_1542)


	//   ....[0]....
.L_1542:
        /*0058*/ 	.word	0x00001630


	//   ....[1]....
        /*005c*/ 	.word	0x00001640


	//   ....[2]....
        /*0060*/ 	.word	0x00001670


	//   ....[3]....
        /*0064*/ 	.word	0x00001680


	//   ....[4]....
        /*0068*/ 	.word	0x000016b0


	//   ....[5]....
        /*006c*/ 	.word	0x000016d0


	//   ....[6]....
        /*0070*/ 	.word	0x00001700


	//   ....[7]....
        /*0074*/ 	.word	0x00001710


	//   ....[8]....
        /*0078*/ 	.word	0x00001740


	//   ....[9]....
        /*007c*/ 	.word	0x00001750


	//----- nvinfo : EIATTR_VRC_CTA_INIT_COUNT
	.align		4
.L_1543:
        /*0080*/ 	.byte	0x02, 0x4a
	.zero		1
	.zero		1


	//----- nvinfo : EIATTR_EXIT_INSTR_OFFSETS
	.align		4
        /*0084*/ 	.byte	0x04, 0x1c
        /*0086*/ 	.short	(.L_1545 - .L_1544)


	//   ....[0]....
.L_1544:
        /*0088*/ 	.word	0x00000070


	//   ....[1]....
        /*008c*/ 	.word	0x000017b0


	//   ....[2]....
        /*0090*/ 	.word	0x00001880


	//----- nvinfo : EIATTR_MAX_THREADS
	.align		4
.L_1545:
        /*0094*/ 	.byte	0x04, 0x05
        /*0096*/ 	.short	(.L_1547 - .L_1546)
.L_1546:
        /*0098*/ 	.word	0x00000400
        /*009c*/ 	.word	0x00000001
        /*00a0*/ 	.word	0x00000001


	//----- nvinfo : EIATTR_CRS_STACK_SIZE
	.align		4
.L_1547:
        /*00a4*/ 	.byte	0x04, 0x1e
        /*00a6*/ 	.short	(.L_1549 - .L_1548)
.L_1548:
        /*00a8*/ 	.word	0x00000000


	//----- nvinfo : EIATTR_CBANK_PARAM_SIZE
	.align		4
.L_1549:
        /*00ac*/ 	.byte	0x03, 0x19
        /*00ae*/ 	.short	0x0128


	//----- nvinfo : EIATTR_PARAM_CBANK
	.align		4
        /*00b0*/ 	.byte	0x04, 0x0a
        /*00b2*/ 	.short	(.L_1551 - .L_1550)
	.align		4
.L_1550:
        /*00b4*/ 	.word	index@(.nv.constant0._ZN10layer_norm22ln_bwd_finalize_kernelINS_22Kernel_traits_finalizeILj768E13__nv_bfloat16S2_fS2_fjLb0ELj1024ELj4ENS_18Kernel_traits_baseILj768ES2_S2_fS2_fjLj1024EEEEELb0ELb1EEEvNS_9BwdParamsE)
        /*00b8*/ 	.short	0x0380
        /*00ba*/ 	.short	0x0128


	//----- nvinfo : EIATTR_SW_WAR
	.align		4
.L_1551:
        /*00bc*/ 	.byte	0x04, 0x36
        /*00be*/ 	.short	(.L_1553 - .L_1552)
.L_1552:
        /*00c0*/ 	.word	0x00000008
.L_1553:


//--------------------- .nv.info._ZN10layer_norm40ln_parallel_residual_bwd_finalize_kernelINS_22Kernel_traits_finalizeILj768E13__nv_bfloat16S2_fS2_fjLb0ELj1024ELj4ENS_18Kernel_traits_baseILj768ES2_S2_fS2_fjLj1024EEEEELb1EEEvNS_9BwdParamsE --------------------------
	.section	.nv.info._ZN10layer_norm40ln_parallel_residual_bwd_finalize_kernelINS_22Kernel_traits_finalizeILj768E13__nv_bfloat16S2_fS2_fjLb0ELj1024ELj4ENS_18Kernel_traits_baseILj768ES2_S2_fS2_fjLj1024EEEEELb1EEEvNS_9BwdParamsE,"",@"SHT_CUDA_INFO"
	.sectionflags	@""
	.align	4


	//----- nvinfo : EIATTR_CUDA_API_VERSION
	.align		4
        /*0000*/ 	.byte	0x04, 0x37
        /*0002*/ 	.short	(.L_1555 - .L_1554)
.L_1554:
        /*0004*/ 	.word	0x00000082


	//----- nvinfo : EIATTR_KPARAM_INFO
	.align		4
.L_1555:
        /*0008*/ 	.byte	0x04, 0x17
        /*000a*/ 	.short	(.L_1557 - .L_1556)
.L_1556:
        /*000c*/ 	.word	0x00000000
        /*0010*/ 	.short	0x0000
        /*0012*/ 	.short	0x0000
        /*0014*/ 	.byte	0x00, 0xf0, 0xa1, 0x04


	//----- nvinfo : EIATTR_SPARSE_MMA_MASK
	.align		4
.L_1557:
        /*0018*/ 	.byte	0x03, 0x50
        /*001a*/ 	.short	0x0000


	//----- nvinfo : EIATTR_MAXREG_COUNT
	.align		4
        /*001c*/ 	.byte	0x03, 0x1b
        /*001e*/ 	.short	0x0040


	//----- nvinfo : EIATTR_NUM_BARRIERS
	.align		4
        /*0020*/ 	.byte	0x02, 0x4c
        /*0022*/ 	.byte	0x01
	.zero		1


	//----- nvinfo : EIATTR_MERCURY_ISA_VERSION
	.align		4
        /*0024*/ 	.byte	0x03, 0x5f
        /*0026*/ 	.short	0x0101


	//----- nvinfo : EIATTR_COOP_GROUP_MASK_REGIDS
	.align		4
        /*0028*/ 	.byte	0x04, 0x29
        /*002a*/ 	.short	(.L_1559 - .L_1558)


	//   ....[0]....
.L_1558:
        /*002c*/ 	.word	0xffffffff


	//   ....[1]....
        /*0030*/ 	.word	0xffffffff


	//   ....[2]....
        /*0034*/ 	.word	0xffffffff


	//   ....[3]....
        /*0038*/ 	.word	0xffffffff


	//   ....[4]....
        /*003c*/ 	.word	0xffffffff


	//   ....[5]....
        /*0040*/ 	.word	0xffffffff


	//   ....[6]....
        /*0044*/ 	.word	0xffffffff


	//   ....[7]....
        /*0048*/ 	.word	0xffffffff


	//   ....[8]....
        /*004c*/ 	.word	0xffffffff


	//   ....[9]....
        /*0050*/ 	.word	0xffffffff


	//   ....[10]....
        /*0054*/ 	.word	0xffffffff


	//   ....[11]....
        /*0058*/ 	.word	0xffffffff


	//   ....[12]....
        /*005c*/ 	.word	0xffffffff


	//   ....[13]....
        /*0060*/ 	.word	0xffffffff


	//   ....[14]....
        /*0064*/ 	.word	0xffffffff


	//   ....[15]....
        /*0068*/ 	.word	0xffffffff


	//   ....[16]....
        /*006c*/ 	.word	0xffffffff


	//   ....[17]....
        /*0070*/ 	.word	0xffffffff


	//   ....[18]....
        /*0074*/ 	.word	0xffffffff


	//   ....[19]....
        /*0078*/ 	.word	0xffffffff


	//----- nvinfo : EIATTR_COOP_GROUP_INSTR_OFFSETS
	.align		4
.L_1559:
        /*007c*/ 	.byte	0x04, 0x28
        /*007e*/ 	.short	(.L_1561 - .L_1560)


	//   ....[0]....
.L_1560:
        /*0080*/ 	.word	0x00001410


	//   ....[1]....
        /*0084*/ 	.word	0x00001420


	//   ....[2]....
        /*0088*/ 	.word	0x00001430


	//   ....[3]....
        /*008c*/ 	.word	0x00001440


	//   ....[4]....
        /*0090*/ 	.word	0x00001480


	//   ....[5]....
        /*0094*/ 	.word	0x000014a0


	//   ....[6]....
        /*0098*/ 	.word	0x000014b0


	//   ....[7]....
        /*009c*/ 	.word	0x000014c0


	//   ....[8]....
        /*00a0*/ 	.word	0x000014f0


	//   ....[9]....
        /*00a4*/ 	.word	0x00001520


	//   ....[10]....
        /*00a8*/ 	.word	0x00001530


	//   ....[11]....
        /*00ac*/ 	.word	0x00001540


	//   ....[12]....
        /*00b0*/ 	.word	0x00001560


	//   ....[13]....
        /*00b4*/ 	.word	0x00001590


	//   ....[14]....
        /*00b8*/ 	.word	0x000015b0


	//   ....[15]....
        /*00bc*/ 	.word	0x000015c0


	//   ....[16]....
        /*00c0*/ 	.word	0x000015e0


	//   ....[17]....
        /*00c4*/ 	.word	0x00001610


	//   ....[18]....
        /*00c8*/ 	.word	0x00001630


	//   ....[19]....
        /*00cc*/ 	.word	0x00001640


	//----- nvinfo : EIATTR_VRC_CTA_INIT_COUNT
	.align		4
.L_1561:
        /*00d0*/ 	.byte	0x02, 0x4a
	.zero		1
	.zero		1


	//----- nvinfo : EIATTR_EXIT_INSTR_OFFSETS
	.align		4
        /*00d4*/ 	.byte	0x04, 0x1c
        /*00d6*/ 	.short	(.L_1563 - .L_1562)


	//   ....[0]....
.L_1562:
        /*00d8*/ 	.word	0x00000060


	//   ....[1]....
        /*00dc*/ 	.word	0x000016e0


	//   ....[2]....
        /*00e0*/ 	.word	0x00001850


	//----- nvinfo : EIATTR_MAX_THREADS
	.align		4
.L_1563:
        /*00e4*/ 	.byte	0x04, 0x05
        /*00e6*/ 	.short	(.L_1565 - .L_1564)
.L_1564:
        /*00e8*/ 	.word	0x00000400
        /*00ec*/ 	.word	0x00000001
        /*00f0*/ 	.word	0x00000001


	//----- nvinfo : EIATTR_CRS_STACK_SIZE
	.align		4
.L_1565:
        /*00f4*/ 	.byte	0x04, 0x1e
        /*00f6*/ 	.short	(.L_1567 - .L_1566)
.L_1566:
        /*00f8*/ 	.word	0x00000000


	//----- nvinfo : EIATTR_CBANK_PARAM_SIZE
	.align		4
.L_1567:
        /*00fc*/ 	.byte	0x03, 0x19
        /*00fe*/ 	.short	0x0128


	//----- nvinfo : EIATTR_PARAM_CBANK
	.align		4
        /*0100*/ 	.byte	0x04, 0x0a
        /*0102*/ 	.short	(.L_1569 - .L_1568)
	.align		4
.L_1568:
        /*0104*/ 	.word	index@(.nv.constant0._ZN10layer_norm40ln_parallel_residual_bwd_finalize_kernelINS_22Kernel_traits_finalizeILj768E13__nv_bfloat16S2_fS2_fjLb0ELj1024ELj4ENS_18Kernel_traits_baseILj768ES2_S2_fS2_fjLj1024EEEEELb1EEEvNS_9BwdParamsE)
        /*0108*/ 	.short	0x0380
        /*010a*/ 	.short	0x0128


	//----- nvinfo : EIATTR_SW_WAR
	.align		4
.L_1569:
        /*010c*/ 	.byte	0x04, 0x36
        /*010e*/ 	.short	(.L_1571 - .L_1570)
.L_1570:
        /*0110*/ 	.word	0x00000008
.L_1571:


//--------------------- .nv.info._ZN10layer_norm31ln_parallel_residual_bwd_kernelINS_13Kernel_traitsI13__nv_bfloat16S2_fS2_fjLj768ELj1ELj4ELj1ELj16ENS_18Kernel_traits_baseILj768ES2_S2_fS2_fjLj128EEEEELb1ELb1ELb1EEEvNS_9BwdParamsE --------------------------
	.section	.nv.info._ZN10layer_norm31ln_parallel_residual_bwd_kernelINS_13Kernel_traitsI13__nv_bfloat16S2_fS2_fjLj768ELj1ELj4ELj1ELj16ENS_18Kernel_traits_baseILj768ES2_S2_fS2_fjLj128EEEEELb1ELb1ELb1EEEvNS_9BwdParamsE,"",@"SHT_CUDA_INFO"
	.sectionflags	@""
	.align	4


	//----- nvinfo : EIATTR_CUDA_API_VERSION
	.align		4
        /*0000*/ 	.byte	0x04, 0x37
        /*0002*/ 	.short	(.L_1573 - .L_1572)
.L_1572:
        /*0004*/ 	.word	0x00000082


	//----- nvinfo : EIATTR_KPARAM_INFO
	.align		4
.L_1573:
        /*0008*/ 	.byte	0x04, 0x17
        /*000a*/ 	.short	(.L_1575 - .L_1574)
.L_1574:
        /*000c*/ 	.word	0x00000000
        /*0010*/ 	.short	0x0000
        /*0012*/ 	.short	0x0000
        /*0014*/ 	.byte	0x00, 0xf0, 0xa1, 0x04


	//----- nvinfo : EIATTR_SPARSE_MMA_MASK
	.align		4
.L_1575:
        /*0018*/ 	.byte	0x03, 0x50
        /*001a*/ 	.short	0x0000


	//----- nvinfo : EIATTR_MAXREG_COUNT
	.align		4
        /*001c*/ 	.byte	0x03, 0x1b
        /*001e*/ 	.short	0x00ff


	//----- nvinfo : EIATTR_NUM_BARRIERS
	.align		4
        /*0020*/ 	.byte	0x02, 0x4c
        /*0022*/ 	.byte	0x01
	.zero		1


	//----- nvinfo : EIATTR_MERCURY_ISA_VERSION
	.align		4
        /*0024*/ 	.byte	0x03, 0x5f
        /*0026*/ 	.short	0x0101


	//----- nvinfo : EIATTR_COOP_GROUP_MASK_REGIDS
	.align		4
        /*0028*/ 	.byte	0x04, 0x29
        /*002a*/ 	.short	(.L_1577 - .L_1576)


	//   ....[0]....
.L_1576:
        /*002c*/ 	.word	0xffffffff


	//   ....[1]....
        /*0030*/ 	.word	0xffffffff


	//   ....[2]....
        /*0034*/ 	.word	0xffffffff


	//   ....[3]....
        /*0038*/ 	.word	0xffffffff


	//   ....[4]....
        /*003c*/ 	.word	0xffffffff


	//   ....[5]....
        /*0040*/ 	.word	0xffffffff


	//   ....[6]....
        /*0044*/ 	.word	0xffffffff


	//   ....[7]....
        /*0048*/ 	.word	0xffffffff


	//   ....[8]....
        /*004c*/ 	.word	0xffffffff


	//   ....[9]....
        /*0050*/ 	.word	0xffffffff


	//   ....[10]....
        /*0054*/ 	.word	0x050000bc


	//   ....[11]....
        /*0058*/ 	.word	0x050000bc


	//   ....[12]....
        /*005c*/ 	.word	0x050000bc


	//   ....[13]....
        /*0060*/ 	.word	0x050000bc


	//   ....[14]....
        /*0064*/ 	.word	0x050000bc


	//   ....[15]....
        /*0068*/ 	.word	0x050000bc


	//   ....[16]....
        /*006c*/ 	.word	0x050000bc


	//   ....[17]....
        /*0070*/ 	.word	0x050000bc


	//   ....[18]....
        /*0074*/ 	.word	0x050000bc


	//   ....[19]....
        /*0078*/ 	.word	0x050000bc


	//----- nvinfo : EIATTR_COOP_GROUP_INSTR_OFFSETS
	.align		4
.L_1577:
        /*007c*/ 	.byte	0x04, 0x28
        /*007e*/ 	.short	(.L_1579 - .L_1578)


	//   ....[0]....
.L_1578:
        /*0080*/ 	.word	0x000017d0


	//   ....[1]....
        /*0084*/ 	.word	0x000017e0


	//   ....[2]....
        /*0088*/ 	.word	0x00001810


	//   ....[3]....
        /*008c*/ 	.word	0x00001820


	//   ....[4]....
        /*0090*/ 	.word	0x00001850


	//   ....[5]....
        /*0094*/ 	.word	0x00001870


	//   ....[6]....
        /*0098*/ 	.word	0x000018b0


	//   ....[7]....
        /*009c*/ 	.word	0x000018c0


	//   ....[8]....
        /*00a0*/ 	.word	0x00001900


	//   ....[9]....
        /*00a4*/ 	.word	0x00001920


	//   ....[10]....
        /*00a8*/ 	.word	0x00008b60


	//   ....[11]....
        /*00ac*/ 	.word	0x00008bf0


	//   ....[12]....
        /*00b0*/ 	.word	0x00008c60


	//   ....[13]....
        /*00b4*/ 	.word	0x00008cc0


	//   ....[14]....
        /*00b8*/ 	.word	0x00008d30


	//   ....[15]....
        /*00bc*/ 	.word	0x00008da0


	//   ....[16]....
        /*00c0*/ 	.word	0x00008e20


	//   ....[17]....
        /*00c4*/ 	.word	0x00008e80


	//   ....[18]....
        /*00c8*/ 	.word	0x00008f00


	//   ....[19]....
        /*00cc*/ 	.word	0x00008f70


	//----- nvinfo : EIATTR_VRC_CTA_INIT_COUNT
	.align		4
.L_1579:
        /*00d0*/ 	.byte	0x02, 0x4a
	.zero		1
	.zero		1


	//----- nvinfo : EIATTR_EXIT_INSTR_OFFSETS
	.align		4
        /*00d4*/ 	.byte	0x04, 0x1c
        /*00d6*/ 	.short	(.L_1581 - .L_1580)


	//   ....[0]....
.L_1580:
        /*00d8*/ 	.word	0x00008af0


	//----- nvinfo : EIATTR_MAX_THREADS
	.align		4
.L_1581:
        /*00dc*/ 	.byte	0x04, 0x05
        /*00de*/ 	.short	(.L_1583 - .L_1582)
.L_1582:
        /*00e0*/ 	.word	0x00000080
        /*00e4*/ 	.word	0x00000001
        /*00e8*/ 	.word	0x00000001


	//----- nvinfo : EIATTR_CRS_STACK_SIZE
	.align		4
.L_1583:
        /*00ec*/ 	.byte	0x04, 0x1e
        /*00ee*/ 	.short	(.L_1585 - .L_1584)
.L_1584:
        /*00f0*/ 	.word	0x00000000


	//----- nvinfo : EIATTR_CBANK_PARAM_SIZE
	.align		4
.L_1585:
        /*00f4*/ 	.byte	0x03, 0x19
        /*00f6*/ 	.short	0x0128


	//----- nvinfo : EIATTR_PARAM_CBANK
	.align		4
        /*00f8*/ 	.byte	0x04, 0x0a
        /*00fa*/ 	.short	(.L_1587 - .L_1586)
	.align		4
.L_1586:
        /*00fc*/ 	.word	index@(.nv.constant0._ZN10layer_norm31ln_parallel_residual_bwd_kernelINS_13Kernel_traitsI13__nv_bfloat16S2_fS2_fjLj768ELj1ELj4ELj1ELj16ENS_18Kernel_traits_baseILj768ES2_S2_fS2_fjLj128EEEEELb1ELb1ELb1EEEvNS_9BwdParamsE)
        /*0100*/ 	.short	0x0380
        /*0102*/ 	.short	0x0128


	//----- nvinfo : EIATTR_SW_WAR
	.align		4
.L_1587:
        /*0104*/ 	.byte	0x04, 0x36
        /*0106*/ 	.short	(.L_1589 - .L_1588)
.L_1588:
        /*0108*/ 	.word	0x00000008
.L_1589:


//--------------------- .nv.info._ZN10layer_norm31ln_parallel_residual_bwd_kernelINS_13Kernel_traitsIf13__nv_bfloat16fS2_fjLj768ELj1ELj4ELj1ELj16ENS_18Kernel_traits_baseILj768EfS2_fS2_fjLj128EEEEELb0ELb0ELb0EEEvNS_9BwdParamsE --------------------------
	.section	.nv.info._ZN10layer_norm31ln_parallel_residual_bwd_kernelINS_13Kernel_traitsIf13__nv_bfloat16fS2_fjLj768ELj1ELj4ELj1ELj16ENS_18Kernel_traits_baseILj768EfS2_fS2_fjLj128EEEEELb0ELb0ELb0EEEvNS_9BwdParamsE,"",@"SHT_CUDA_INFO"
	.sectionflags	@""
	.align	4


	//----- nvinfo : EIATTR_CUDA_API_VERSION
	.align		4
        /*0000*/ 	.byte	0x04, 0x37
        /*0002*/ 	.short	(.L_1591 - .L_1590)
.L_1590:
        /*0004*/ 	.word	0x00000082


	//----- nvinfo : EIATTR_KPARAM_INFO
	.align		4
.L_1591:
        /*0008*/ 	.byte	0x04, 0x17
        /*000a*/ 	.short	(.L_1593 - .L_1592)
.L_1592:
        /*000c*/ 	.word	0x00000000
        /*0010*/ 	.short	0x0000
        /*0012*/ 	.short	0x0000
        /*0014*/ 	.byte	0x00, 0xf0, 0xa1, 0x04


	//----- nvinfo : EIATTR_SPARSE_MMA_MASK
	.align		4
.L_1593:
        /*0018*/ 	.byte	0x03, 0x50
        /*001a*/ 	.short	0x0000


	//----- nvinfo : EIATTR_MAXREG_COUNT
	.align		4
        /*001c*/ 	.byte	0x03, 0x1b
        /*001e*/ 	.short	0x00ff


	//----- nvinfo : EIATTR_NUM_BARRIERS
	.align		4
        /*0020*/ 	.byte	0x02, 0x4c
        /*0022*/ 	.byte	0x01
	.zero		1


	//----- nvinfo : EIATTR_ANNOTATIONS
	.align		4
        /*0024*/ 	.byte	0x04, 0x55
        /*0026*/ 	.short	(.L_1595 - .L_1594)


	//   ....[0]....
.L_1594:
        /*0028*/ 	.word	0x00000001
        /*002c*/ 	.byte	0xe0, 0x00, 0x00, 0x00, 0x01, 0x00, 0x00, 0x00, 0x60, 0x0a, 0x00, 0x00, 0x01, 0x00, 0x00, 0x00
        /*003c*/ 	.byte	0x20, 0x5a, 0x00, 0x00


	//----- nvinfo : EIATTR_MERCURY_ISA_VERSION
	.align		4
.L_1595:
        /*0040*/ 	.byte	0x03, 0x5f
        /*0042*/ 	.short	0x0101


	//----- nvinfo : EIATTR_COOP_GROUP_MASK_REGIDS
	.align		4
        /*0044*/ 	.byte	0x04, 0x29
        /*0046*/ 	.short	(.L_1597 - .L_1596)


	//   ....[0]....
.L_1596:
        /*0048*/ 	.word	0xffffffff


	//   ....[1]....
        /*004c*/ 	.word	0xffffffff


	//   ....[2]....
        /*0050*/ 	.word	0xffffffff


	//   ....[3]....
        /*0054*/ 	.word	0xffffffff


	//   ....[4]....
        /*0058*/ 	.word	0xffffffff


	//   ....[5]....
        /*005c*/ 	.word	0xffffffff


	//   ....[6]....
        /*0060*/ 	.word	0xffffffff


	//   ....[7]....
        /*0064*/ 	.word	0xffffffff


	//   ....[8]....
        /*0068*/ 	.word	0xffffffff


	//   ....[9]....
        /*006c*/ 	.word	0xffffffff


	//   ....[10]....
        /*0070*/ 	.word	0x050000b0


	//   ....[11]....
        /*0074*/ 	.word	0x050000b0


	//   ....[12]....
        /*0078*/ 	.word	0x050000b0


	//   ....[13]....
        /*007c*/ 	.word	0x050000b0


	//   ....[14]....
        /*0080*/ 	.word	0x050000b0


	//   ....[15]....
        /*0084*/ 	.word	0x050000b0


	//   ....[16]....
        /*0088*/ 	.word	0x050000b0


	//   ....[17]....
        /*008c*/ 	.word	0x050000b0


	//   ....[18]....
        /*0090*/ 	.word	0x050000b0


	//   ....[19]....
        /*0094*/ 	.word	0x050000b0


	//----- nvinfo : EIATTR_COOP_GROUP_INSTR_OFFSETS
	.align		4
.L_1597:
        /*0098*/ 	.byte	0x04, 0x28
        /*009a*/ 	.short	(.L_1599 - .L_1598)


	//   ....[0]....
.L_1598:
        /*009c*/ 	.word	0x00002260


	//   ....[1]....
        /*00a0*/ 	.word	0x00002270


	//   ....[2]....
        /*00a4*/ 	.word	0x000022a0


	//   ....[3]....
        /*00a8*/ 	.word	0x000022b0


	//   ....[4]....
        /*00ac*/ 	.word	0x000022e0


	//   ....[5]....
        /*00b0*/ 	.word	0x000022f0


	//   ....[6]....
        /*00b4*/ 	.word	0x00002320


	//   ....[7]....
        /*00b8*/ 	.word	0x00002330


	//   ....[8]....
        /*00bc*/ 	.word	0x00002360


	//   ....[9]....
        /*00c0*/ 	.word	0x00002370


	//   ....[10]....
        /*00c4*/ 	.word	0x00007250


	//   ....[11]....
        /*00c8*/ 	.word	0x000072e0


	//   ....[12]....
        /*00cc*/ 	.word	0x00007350


	//   ....[13]....
        /*00d0*/ 	.word	0x000073b0


	//   ....[14]....
        /*00d4*/ 	.word	0x00007420


	//   ....[15]....
        /*00d8*/ 	.word	0x00007480


	//   ....[16]....
        /*00dc*/ 	.word	0x000074f0


	//   ....[17]....
        /*00e0*/ 	.word	0x00007550


	//   ....[18]....
        /*00e4*/ 	.word	0x000075c0


	//   ....[19]....
        /*00e8*/ 	.word	0x00007620


	//----- nvinfo : EIATTR_VRC_CTA_INIT_COUNT
	.align		4
.L_1599:
        /*00ec*/ 	.byte	0x02, 0x4a
	.zero		1
	.zero		1


	//----- nvinfo : EIATTR_EXIT_INSTR_OFFSETS
	.align		4
        /*00f0*/ 	.byte	0x04, 0x1c
        /*00f2*/ 	.short	(.L_1601 - .L_1600)


	//   ....[0]....
.L_1600:
        /*00f4*/ 	.word	0x00007170


	//   ....[1]....
        /*00f8*/ 	.word	0x000071e0


	//----- nvinfo : EIATTR_MAX_THREADS
	.align		4
.L_1601:
        /*00fc*/ 	.byte	0x04, 0x05
        /*00fe*/ 	.short	(.L_1603 - .L_1602)
.L_1602:
        /*0100*/ 	.word	0x00000080
        /*0104*/ 	.word	0x00000001
        /*0108*/ 	.word	0x00000001


	//----- nvinfo : EIATTR_CRS_STACK_SIZE
	.align		4
.L_1603:
        /*010c*/ 	.byte	0x04, 0x1e
        /*010e*/ 	.short	(.L_1605 - .L_1604)
.L_1604:
        /*0110*/ 	.word	0x00000000


	//----- nvinfo : EIATTR_CBANK_PARAM_SIZE
	.align		4
.L_1605:
        /*0114*/ 	.byte	0x03, 0x19
        /*0116*/ 	.short	0x0128


	//----- nvinfo : EIATTR_PARAM_CBANK
	.align		4
        /*0118*/ 	.byte	0x04, 0x0a
        /*011a*/ 	.short	(.L_1607 - .L_1606)
	.align		4
.L_1606:
        /*011c*/ 	.word	index@(.nv.constant0._ZN10layer_norm31ln_parallel_residual_bwd_kernelINS_13Kernel_traitsIf13__nv_bfloat16fS2_fjLj768ELj1ELj4ELj1ELj16ENS_18Kernel_traits_baseILj768EfS2_fS2_fjLj128EEEEELb0ELb0ELb0EEEvNS_9BwdParamsE)
        /*0120*/ 	.short	0x0380
        /*0122*/ 	.short	0x0128


	//----- nvinfo : EIATTR_SW_WAR
	.align		4
.L_1607:
        /*0124*/ 	.byte	0x04, 0x36
        /*0126*/ 	.short	(.L_1609 - .L_1608)
.L_1608:
        /*0128*/ 	.word	0x00000008
.L_1609:


//--------------------- .nv.info._ZN10layer_norm31ln_parallel_residual_bwd_kernelINS_13Kernel_traitsIf13__nv_bfloat16fS2_fjLj768ELj1ELj4ELj1ELj16ENS_18Kernel_traits_baseILj768EfS2_fS2_fjLj128EEEEELb0ELb0ELb1EEEvNS_9BwdParamsE --------------------------
	.section	.nv.info._ZN10layer_norm31ln_parallel_residual_bwd_kernelINS_13Kernel_traitsIf13__nv_bfloat16fS2_fjLj768ELj1ELj4ELj1ELj16ENS_18Kernel_traits_baseILj768EfS2_fS2_fjLj128EEEEELb0ELb0ELb1EEEvNS_9BwdParamsE,"",@"SHT_CUDA_INFO"
	.sectionflags	@""
	.align	4


	//----- nvinfo : EIATTR_CUDA_API_VERSION
	.align		4
        /*0000*/ 	.byte	0x04, 0x37
        /*0002*/ 	.short	(.L_1611 - .L_1610)
.L_1610:
        /*0004*/ 	.word	0x00000082


	//----- nvinfo : EIATTR_KPARAM_INFO
	.align		4
.L_1611:
        /*0008*/ 	.byte	0x04, 0x17
        /*000a*/ 	.short	(.L_1613 - .L_1612)
.L_1612:
        /*000c*/ 	.word	0x00000000
        /*0010*/ 	.short	0x0000
        /*0012*/ 	.short	0x0000
        /*0014*/ 	.byte	0x00, 0xf0, 0xa1, 0x04


	//----- nvinfo : EIATTR_SPARSE_MMA_MASK
	.align		4
.L_1613:
        /*0018*/ 	.byte	0x03, 0x50
        /*001a*/ 	.short	0x0000


	//----- nvinfo : EIATTR_MAXREG_COUNT
	.align		4
        /*001c*/ 	.byte	0x03, 0x1b
        /*001e*/ 	.short	0x00ff


	//----- nvinfo : EIATTR_NUM_BARRIERS
	.align		4
        /*0020*/ 	.byte	0x02, 0x4c
        /*0022*/ 	.byte	0x01
	.zero		1


	//----- nvinfo : EIATTR_MERCURY_ISA_VERSION
	.align		4
        /*0024*/ 	.byte	0x03, 0x5f
        /*0026*/ 	.short	0x0101


	//----- nvinfo : EIATTR_COOP_GROUP_MASK_REGIDS
	.align		4
        /*0028*/ 	.byte	0x04, 0x29
        /*002a*/ 	.short	(.L_1615 - .L_1614)


	//   ....[0]....
.L_1614:
        /*002c*/ 	.word	0xffffffff


	//   ....[1]....
        /*0030*/ 	.word	0xffffffff


	//   ....[2]....
        /*0034*/ 	.word	0xffffffff


	//   ....[3]....
        /*0038*/ 	.word	0xffffffff


	//   ....[4]....
        /*003c*/ 	.word	0xffffffff


	//   ....[5]....
        /*0040*/ 	.word	0xffffffff


	//   ....[6]....
        /*0044*/ 	.word	0xffffffff


	//   ....[7]....
        /*0048*/ 	.word	0xffffffff


	//   ....[8]....
        /*004c*/ 	.word	0xffffffff


	//   ....[9]....
        /*0050*/ 	.word	0xffffffff


	//   ....[10]....
        /*0054*/ 	.word	0x050000ee


	//   ....[11]....
        /*0058*/ 	.word	0x050000ee


	//   ....[12]....
        /*005c*/ 	.word	0x050000ee


	//   ....[13]....
        /*0060*/ 	.word	0x050000ee


	//   ....[14]....
        /*0064*/ 	.word	0x050000ee


	//   ....[15]....
        /*0068*/ 	.word	0x050000ee


	//   ....[16]....
        /*006c*/ 	.word	0x050000ee


	//   ....[17]....
        /*0070*/ 	.word	0x050000ee


	//   ....[18]....
        /*0074*/ 	.word	0x050000ee


	//   ....[19]....
        /*0078*/ 	.word	0x050000ee


	//----- nvinfo : EIATTR_COOP_GROUP_INSTR_OFFSETS
	.align		4
.L_1615:
        /*007c*/ 	.byte	0x04, 0x28
        /*007e*/ 	.short	(.L_1617 - .L_1616)


	//   ....[0]....
.L_1616:
        /*0080*/ 	.word	0x00001f40


	//   ....[1]....
        /*0084*/ 	.word	0x00001f50


	//   ....[2]....
        /*0088*/ 	.word	0x00001f80


	//   ....[3]....
        /*008c*/ 	.word	0x00001f90


	//   ....[4]....
        /*0090*/ 	.word	0x00001fc0


	//   ....[5]....
        /*0094*/ 	.word	0x00001fd0


	//   ....[6]....
        /*0098*/ 	.word	0x00002000


	//   ....[7]....
        /*009c*/ 	.word	0x00002010


	//   ....[8]....
        /*00a0*/ 	.word	0x00002040


	//   ....[9]....
        /*00a4*/ 	.word	0x00002050


	//   ....[10]....
        /*00a8*/ 	.word	0x00006ad0


	//   ....[11]....
        /*00ac*/ 	.word	0x00006b60


	//   ....[12]....
        /*00b0*/ 	.word	0x00006bc0


	//   ....[13]....
        /*00b4*/ 	.word	0x00006c20


	//   ....[14]....
        /*00b8*/ 	.word	0x00006c80


	//   ....[15]....
        /*00bc*/ 	.word	0x00006ce0


	//   ....[16]....
        /*00c0*/ 	.word	0x00006d40


	//   ....[17]....
        /*00c4*/ 	.word	0x00006da0


	//   ....[18]....
        /*00c8*/ 	.word	0x00006e00


	//   ....[19]....
        /*00cc*/ 	.word	0x00006e60


	//----- nvinfo : EIATTR_VRC_CTA_INIT_COUNT
	.align		4
.L_1617:
        /*00d0*/ 	.byte	0x02, 0x4a
	.zero		1
	.zero		1


	//----- nvinfo : EIATTR_EXIT_INSTR_OFFSETS
	.align		4
        /*00d4*/ 	.byte	0x04, 0x1c
        /*00d6*/ 	.short	(.L_1619 - .L_1618)


	//   ....[0]....
.L_1618:
        /*00d8*/ 	.word	0x00006a70


	//----- nvinfo : EIATTR_MAX_THREADS
	.align		4
.L_1619:
        /*00dc*/ 	.byte	0x04, 0x05
        /*00de*/ 	.short	(.L_1621 - .L_1620)
.L_1620:
        /*00e0*/ 	.word	0x00000080
        /*00e4*/ 	.word	0x00000001
        /*00e8*/ 	.word	0x00000001


	//----- nvinfo : EIATTR_CRS_STACK_SIZE
	.align		4
.L_1621:
        /*00ec*/ 	.byte	0x04, 0x1e
        /*00ee*/ 	.short	(.L_1623 - .L_1622)
.L_1622:
        /*00f0*/ 	.word	0x00000000


	//----- nvinfo : EIATTR_CBANK_PARAM_SIZE
	.align		4
.L_1623:
        /*00f4*/ 	.byte	0x03, 0x19
        /*00f6*/ 	.short	0x0128


	//----- nvinfo : EIATTR_PARAM_CBANK
	.align		4
        /*00f8*/ 	.byte	0x04, 0x0a
        /*00fa*/ 	.short	(.L_1625 - .L_1624)
	.align		4
.L_1624:
        /*00fc*/ 	.word	index@(.nv.constant0._ZN10layer_norm31ln_parallel_residual_bwd_kernelINS_13Kernel_traitsIf13__nv_bfloat16fS2_fjLj768ELj1ELj4ELj1ELj16ENS_18Kernel_traits_baseILj768EfS2_fS2_fjLj128EEEEELb0ELb0ELb1EEEvNS_9BwdParamsE)
        /*0100*/ 	.short	0x0380
        /*0102*/ 	.short	0x0128


	//----- nvinfo : EIATTR_SW_WAR
	.align		4
.L_1625:
        /*0104*/ 	.byte	0x04, 0x36
        /*0106*/ 	.short	(.L_1627 - .L_1626)
.L_1626:
        /*0108*/ 	.word	0x00000008
.L_1627:


//--------------------- .nv.info._ZN10layer_norm31ln_parallel_residual_bwd_kernelINS_13Kernel_traitsIf13__nv_bfloat16fS2_fjLj768ELj1ELj4ELj1ELj16ENS_18Kernel_traits_baseILj768EfS2_fS2_fjLj128EEEEELb0ELb1ELb0EEEvNS_9BwdParamsE --------------------------
	.section	.nv.info._ZN10layer_norm31ln_parallel_residual_bwd_kernelINS_13Kernel_traitsIf13__nv_bfloat16fS2_fjLj768ELj1ELj4ELj1ELj16ENS_18Kernel_traits_baseILj768EfS2_fS2_fjLj128EEEEELb0ELb1ELb0EEEvNS_9BwdParamsE,"",@"SHT_CUDA_INFO"
	.sectionflags	@""
	.align	4


	//----- nvinfo : EIATTR_CUDA_API_VERSION
	.align		4
        /*0000*/ 	.byte	0x04, 0x37
        /*0002*/ 	.short	(.L_1629 - .L_1628)
.L_1628:
        /*0004*/ 	.word	0x00000082


	//----- nvinfo : EIATTR_KPARAM_INFO
	.align		4
.L_1629:
        /*0008*/ 	.byte	0x04, 0x17
        /*000a*/ 	.short	(.L_1631 - .L_1630)
.L_1630:
        /*000c*/ 	.word	0x00000000
        /*0010*/ 	.short	0x0000
        /*0012*/ 	.short	0x0000
        /*0014*/ 	.byte	0x00, 0xf0, 0xa1, 0x04


	//----- nvinfo : EIATTR_SPARSE_MMA_MASK
	.align		4
.L_1631:
        /*0018*/ 	.byte	0x03, 0x50
        /*001a*/ 	.short	0x0000


	//----- nvinfo : EIATTR_MAXREG_COUNT
	.align		4
        /*001c*/ 	.byte	0x03, 0x1b
        /*001e*/ 	.short	0x00ff


	//----- nvinfo : EIATTR_NUM_BARRIERS
	.align		4
        /*0020*/ 	.byte	0x02, 0x4c
        /*0022*/ 	.byte	0x01
	.zero		1


	//----- nvinfo : EIATTR_MERCURY_ISA_VERSION
	.align		4
        /*0024*/ 	.byte	0x03, 0x5f
        /*0026*/ 	.short	0x0101


	//----- nvinfo : EIATTR_COOP_GROUP_MASK_REGIDS
	.align		4
        /*0028*/ 	.byte	0x04, 0x29
        /*002a*/ 	.short	(.L_1633 - .L_1632)


	//   ....[0]....
.L_1632:
        /*002c*/ 	.word	0xffffffff


	//   ....[1]....
        /*0030*/ 	.word	0xffffffff


	//   ....[2]....
        /*0034*/ 	.word	0xffffffff


	//   ....[3]....
        /*0038*/ 	.word	0xffffffff


	//   ....[4]....
        /*003c*/ 	.word	0xffffffff


	//   ....[5]....
        /*0040*/ 	.word	0xffffffff


	//   ....[6]....
        /*0044*/ 	.word	0xffffffff


	//   ....[7]....
        /*0048*/ 	.word	0xffffffff


	//   ....[8]....
        /*004c*/ 	.word	0xffffffff


	//   ....[9]....
        /*0050*/ 	.word	0xffffffff


	//   ....[10]....
        /*0054*/ 	.word	0x05000078


	//   ....[11]....
        /*0058*/ 	.word	0x05000078


	//   ....[12]....
        /*005c*/ 	.word	0x05000078


	//   ....[13]....
        /*0060*/ 	.word	0x05000078


	//   ....[14]....
        /*0064*/ 	.word	0x05000078


	//   ....[15]....
        /*0068*/ 	.word	0x05000078


	//   ....[16]....
        /*006c*/ 	.word	0x05000078


	//   ....[17]....
        /*0070*/ 	.word	0x05000078


	//   ....[18]....
        /*0074*/ 	.word	0x05000078


	//   ....[19]....
        /*0078*/ 	.word	0x05000078


	//----- nvinfo : EIATTR_COOP_GROUP_INSTR_OFFSETS
	.align		4
.L_1633:
        /*007c*/ 	.byte	0x04, 0x28
        /*007e*/ 	.short	(.L_1635 - .L_1634)


	//   ....[0]....
.L_1634:
        /*0080*/ 	.word	0x000016f0


	//   ....[1]....
        /*0084*/ 	.word	0x00001700


	//   ....[2]....
        /*0088*/ 	.word	0x00001730


	//   ....[3]....
        /*008c*/ 	.word	0x00001740


	//   ....[4]....
        /*0090*/ 	.word	0x00001770


	//   ....[5]....
        /*0094*/ 	.word	0x00001780


	//   ....[6]....
        /*0098*/ 	.word	0x000017b0


	//   ....[7]....
        /*009c*/ 	.word	0x000017c0


	//   ....[8]....
        /*00a0*/ 	.word	0x000017f0


	//   ....[9]....
        /*00a4*/ 	.word	0x00001800


	//   ....[10]....
        /*00a8*/ 	.word	0x00005b70


	//   ....[11]....
        /*00ac*/ 	.word	0x00005c00


	//   ....[12]....
        /*00b0*/ 	.word	0x00005c70


	//   ....[13]....
        /*00b4*/ 	.word	0x00005cd0


	//   ....[14]....
        /*00b8*/ 	.word	0x00005d40


	//   ....[15]....
        /*00bc*/ 	.word	0x00005da0


	//   ....[16]....
        /*00c0*/ 	.word	0x00005e10


	//   ....[17]....
        /*00c4*/ 	.word	0x00005e70


	//   ....[18]....
        /*00c8*/ 	.word	0x00005ee0


	//   ....[19]....
        /*00cc*/ 	.word	0x00005f40


	//----- nvinfo : EIATTR_VRC_CTA_INIT_COUNT
	.align		4
.L_1635:
        /*00d0*/ 	.byte	0x02, 0x4a
	.zero		1
	.zero		1


	//----- nvinfo : EIATTR_EXIT_INSTR_OFFSETS
	.align		4
        /*00d4*/ 	.byte	0x04, 0x1c
        /*00d6*/ 	.short	(.L_1637 - .L_1636)


	//   ....[0]....
.L_1636:
        /*00d8*/ 	.word	0x00005ad0


	//   ....[1]....
        /*00dc*/ 	.word	0x00005b00


	//----- nvinfo : EIATTR_MAX_THREADS
	.align		4
.L_1637:
        /*00e0*/ 	.byte	0x04, 0x05
        /*00e2*/ 	.short	(.L_1639 - .L_1638)
.L_1638:
        /*00e4*/ 	.word	0x00000080
        /*00e8*/ 	.word	0x00000001
        /*00ec*/ 	.word	0x00000001


	//----- nvinfo : EIATTR_CRS_STACK_SIZE
	.align		4
.L_1639:
        /*00f0*/ 	.byte	0x04, 0x1e
        /*00f2*/ 	.short	(.L_1641 - .L_1640)
.L_1640:
        /*00f4*/ 	.word	0x00000000


	//----- nvinfo : EIATTR_CBANK_PARAM_SIZE
	.align		4
.L_1641:
        /*00f8*/ 	.byte	0x03, 0x19
        /*00fa*/ 	.short	0x0128


	//----- nvinfo : EIATTR_PARAM_CBANK
	.align		4
        /*00fc*/ 	.byte	0x04, 0x0a
        /*00fe*/ 	.short	(.L_1643 - .L_1642)
	.align		4
.L_1642:
        /*0100*/ 	.word	index@(.nv.constant0._ZN10layer_norm31ln_parallel_residual_bwd_kernelINS_13Kernel_traitsIf13__nv_bfloat16fS2_fjLj768ELj1ELj4ELj1ELj16ENS_18Kernel_traits_baseILj768EfS2_fS2_fjLj128EEEEELb0ELb1ELb0EEEvNS_9BwdParamsE)
        /*0104*/ 	.short	0x0380
        /*0106*/ 	.short	0x0128


	//----- nvinfo : EIATTR_SW_WAR
	.align		4
.L_1643:
        /*0108*/ 	.byte	0x04, 0x36
        /*010a*/ 	.short	(.L_1645 - .L_1644)
.L_1644:
        /*010c*/ 	.word	0x00000008
.L_1645:


//--------------------- .nv.info._ZN10layer_norm31ln_parallel_residual_bwd_kernelINS_13Kernel_traitsIf13__nv_bfloat16fS2_fjLj768ELj1ELj4ELj1ELj16ENS_18Kernel_traits_baseILj768EfS2_fS2_fjLj128EEEEELb0ELb1ELb1EEEvNS_9BwdParamsE --------------------------
	.section	.nv.info._ZN10layer_norm31ln_parallel_residual_bwd_kernelINS_13Kernel_traitsIf13__nv_bfloat16fS2_fjLj768ELj1ELj4ELj1ELj16ENS_18Kernel_traits_baseILj768EfS2_fS2_fjLj128EEEEELb0ELb1ELb1EEEvNS_9BwdParamsE,"",@"SHT_CUDA_INFO"
	.sectionflags	@""
	.align	4


	//----- nvinfo : EIATTR_CUDA_API_VERSION
	.align		4
        /*0000*/ 	.byte	0x04, 0x37
        /*0002*/ 	.short	(.L_1647 - .L_1646)
.L_1646:
        /*0004*/ 	.word	0x00000082


	//----- nvinfo : EIATTR_KPARAM_INFO
	.align		4
.L_1647:
        /*0008*/ 	.byte	0x04, 0x17
        /*000a*/ 	.short	(.L_1649 - .L_1648)
.L_1648:
        /*000c*/ 	.word	0x00000000
        /*0010*/ 	.short	0x0000
        /*0012*/ 	.short	0x0000
        /*0014*/ 	.byte	0x00, 0xf0, 0xa1, 0x04


	//----- nvinfo : EIATTR_SPARSE_MMA_MASK
	.align		4
.L_1649:
        /*0018*/ 	.byte	0x03, 0x50
        /*001a*/ 	.short	0x0000


	//----- nvinfo : EIATTR_MAXREG_COUNT
	.align		4
        /*001c*/ 	.byte	0x03, 0x1b
        /*001e*/ 	.short	0x00ff


	//----- nvinfo : EIATTR_NUM_BARRIERS
	.align		4
        /*0020*/ 	.byte	0x02, 0x4c
        /*0022*/ 	.byte	0x01
	.zero		1


	//----- nvinfo : EIATTR_MERCURY_ISA_VERSION
	.align		4
        /*0024*/ 	.byte	0x03, 0x5f
        /*0026*/ 	.short	0x0101


	//----- nvinfo : EIATTR_COOP_GROUP_MASK_REGIDS
	.align		4
        /*0028*/ 	.byte	0x04, 0x29
        /*002a*/ 	.short	(.L_1651 - .L_1650)


	//   ....[0]....
.L_1650:
        /*002c*/ 	.word	0xffffffff


	//   ....[1]....
        /*0030*/ 	.word	0xffffffff


	//   ....[2]....
        /*0034*/ 	.word	0xffffffff


	//   ....[3]....
        /*0038*/ 	.word	0xffffffff


	//   ....[4]....
        /*003c*/ 	.word	0xffffffff


	//   ....[5]....
        /*0040*/ 	.word	0xffffffff


	//   ....[6]....
        /*0044*/ 	.word	0xffffffff


	//   ....[7]....
        /*0048*/ 	.word	0xffffffff


	//   ....[8]....
        /*004c*/ 	.word	0xffffffff


	//   ....[9]....
        /*0050*/ 	.word	0xffffffff


	//   ....[10]....
        /*0054*/ 	.word	0x050000ae


	//   ....[11]....
        /*0058*/ 	.word	0x050000ae


	//   ....[12]....
        /*005c*/ 	.word	0x050000ae


	//   ....[13]....
        /*0060*/ 	.word	0x050000ae


	//   ....[14]....
        /*0064*/ 	.word	0x050000ae


	//   ....[15]....
        /*0068*/ 	.word	0x050000ae


	//   ....[16]....
        /*006c*/ 	.word	0x050000ae


	//   ....[17]....
        /*0070*/ 	.word	0x050000ae


	//   ....[18]....
        /*0074*/ 	.word	0x050000ae


	//   ....[19]....
        /*0078*/ 	.word	0x050000ae


	//----- nvinfo : EIATTR_COOP_GROUP_INSTR_OFFSETS
	.align		4
.L_1651:
        /*007c*/ 	.byte	0x04, 0x28
        /*007e*/ 	.short	(.L_1653 - .L_1652)


	//   ....[0]....
.L_1652:
        /*0080*/ 	.word	0x00001490


	//   ....[1]....
        /*0084*/ 	.word	0x000014c0


	//   ....[2]....
        /*0088*/ 	.word	0x000014f0


	//   ....[3]....
        /*008c*/ 	.word	0x00001500


	//   ....[4]....
        /*0090*/ 	.word	0x00001540


	//   ....[5]....
        /*0094*/ 	.word	0x00001560


	//   ....[6]....
        /*0098*/ 	.word	0x000015a0


	//   ....[7]....
        /*009c*/ 	.word	0x000015c0


	//   ....[8]....
        /*00a0*/ 	.word	0x00001600


	//   ....[9]....
        /*00a4*/ 	.word	0x00001620


	//   ....[10]....
        /*00a8*/ 	.word	0x000055f0


	//   ....[11]....
        /*00ac*/ 	.word	0x00005690


	//   ....[12]....
        /*00b0*/ 	.word	0x00005710


	//   ....[13]....
        /*00b4*/ 	.word	0x00005770


	//   ....[14]....
        /*00b8*/ 	.word	0x000057f0


	//   ....[15]....
        /*00bc*/ 	.word	0x00005860


	//   ....[16]....
        /*00c0*/ 	.word	0x000058e0


	//   ....[17]....
        /*00c4*/ 	.word	0x00005950


	//   ....[18]....
        /*00c8*/ 	.word	0x000059d0


	//   ....[19]....
        /*00cc*/ 	.word	0x00005a40


	//----- nvinfo : EIATTR_VRC_CTA_INIT_COUNT
	.align		4
.L_1653:
        /*00d0*/ 	.byte	0x02, 0x4a
	.zero		1
	.zero		1


	//----- nvinfo : EIATTR_EXIT_INSTR_OFFSETS
	.align		4
        /*00d4*/ 	.byte	0x04, 0x1c
        /*00d6*/ 	.short	(.L_1655 - .L_1654)


	//   ....[0]....
.L_1654:
        /*00d8*/ 	.word	0x00005580


	//----- nvinfo : EIATTR_MAX_THREADS
	.align		4
.L_1655:
        /*00dc*/ 	.byte	0x04, 0x05
        /*00de*/ 	.short	(.L_1657 - .L_1656)
.L_1656:
        /*00e0*/ 	.word	0x00000080
        /*00e4*/ 	.word	0x00000001
        /*00e8*/ 	.word	0x00000001


	//----- nvinfo : EIATTR_CRS_STACK_SIZE
	.align		4
.L_1657:
        /*00ec*/ 	.byte	0x04, 0x1e
        /*00ee*/ 	.short	(.L_1659 - .L_1658)
.L_1658:
        /*00f0*/ 	.word	0x00000000


	//----- nvinfo : EIATTR_CBANK_PARAM_SIZE
	.align		4
.L_1659:
        /*00f4*/ 	.byte	0x03, 0x19
        /*00f6*/ 	.short	0x0128


	//----- nvinfo : EIATTR_PARAM_CBANK
	.align		4
        /*00f8*/ 	.byte	0x04, 0x0a
        /*00fa*/ 	.short	(.L_1661 - .L_1660)
	.align		4
.L_1660:
        /*00fc*/ 	.word	index@(.nv.constant0._ZN10layer_norm31ln_parallel_residual_bwd_kernelINS_13Kernel_traitsIf13__nv_bfloat16fS2_fjLj768ELj1ELj4ELj1ELj16ENS_18Kernel_traits_baseILj768EfS2_fS2_fjLj128EEEEELb0ELb1ELb1EEEvNS_9BwdParamsE)
        /*0100*/ 	.short	0x0380
        /*0102*/ 	.short	0x0128


	//----- nvinfo : EIATTR_SW_WAR
	.align		4
.L_1661:
        /*0104*/ 	.byte	0x04, 0x36
        /*0106*/ 	.short	(.L_1663 - .L_1662)
.L_1662:
        /*0108*/ 	.word	0x00000008
.L_1663:


//--------------------- .nv.info._ZN10layer_norm31ln_parallel_residual_bwd_kernelINS_13Kernel_traitsIf13__nv_bfloat16fS2_fjLj768ELj1ELj4ELj1ELj16ENS_18Kernel_traits_baseILj768EfS2_fS2_fjLj128EEEEELb1ELb0ELb0EEEvNS_9BwdParamsE --------------------------
	.section	.nv.info._ZN10layer_norm31ln_parallel_residual_bwd_kernelINS_13Kernel_traitsIf13__nv_bfloat16fS2_fjLj768ELj1ELj4ELj1ELj16ENS_18Kernel_traits_baseILj768EfS2_fS2_fjLj128EEEEELb1ELb0ELb0EEEvNS_9BwdParamsE,"",@"SHT_CUDA_INFO"
	.sectionflags	@""
	.align	4


	//----- nvinfo : EIATTR_CUDA_API_VERSION
	.align		4
        /*0000*/ 	.byte	0x04, 0x37
        /*0002*/ 	.short	(.L_1665 - .L_1664)
.L_1664:
        /*0004*/ 	.word	0x00000082


	//----- nvinfo : EIATTR_KPARAM_INFO
	.align		4
.L_1665:
        /*0008*/ 	.byte	0x04, 0x17
        /*000a*/ 	.short	(.L_1667 - .L_1666)
.L_1666:
        /*000c*/ 	.word	0x00000000
        /*0010*/ 	.short	0x0000
        /*0012*/ 	.short	0x0000
        /*0014*/ 	.byte	0x00, 0xf0, 0xa1, 0x04


	//----- nvinfo : EIATTR_SPARSE_MMA_MASK
	.align		4
.L_1667:
        /*0018*/ 	.byte	0x03, 0x50
        /*001a*/ 	.short	0x0000


	//----- nvinfo : EIATTR_MAXREG_COUNT
	.align		4
        /*001c*/ 	.byte	0x03, 0x1b
        /*001e*/ 	.short	0x00ff


	//----- nvinfo : EIATTR_NUM_BARRIERS
	.align		4
        /*0020*/ 	.byte	0x02, 0x4c
        /*0022*/ 	.byte	0x01
	.zero		1


	//----- nvinfo : EIATTR_ANNOTATIONS
	.align		4
        /*0024*/ 	.byte	0x04, 0x55
        /*0026*/ 	.short	(.L_1669 - .L_1668)


	//   ....[0]....
.L_1668:
        /*0028*/ 	.word	0x00000001
        /*002c*/ 	.byte	0x50, 0x00, 0x00, 0x00, 0x01, 0x00, 0x00, 0x00, 0x70, 0x00, 0x00, 0x00, 0x01, 0x00, 0x00, 0x00
        /* <DEDUP_REMOVED lines=12> */
        /*00fc*/ 	.byte	0x70, 0x8f, 0x00, 0x00


	//----- nvinfo : EIATTR_MERCURY_ISA_VERSION
	.align		4
.L_1669:
        /*0100*/ 	.byte	0x03, 0x5f
        /*0102*/ 	.short	0x0101


	//----- nvinfo : EIATTR_COOP_GROUP_MASK_REGIDS
	.align		4
        /*0104*/ 	.byte	0x04, 0x29
        /*0106*/ 	.short	(.L_1671 - .L_1670)


	//   ....[0]....
.L_1670:
        /*0108*/ 	.word	0xffffffff


	//   ....[1]....
        /*010c*/ 	.word	0xffffffff


	//   ....[2]....
        /*0110*/ 	.word	0xffffffff


	//   ....[3]....
        /*0114*/ 	.word	0xffffffff


	//   ....[4]....
        /*0118*/ 	.word	0xffffffff


	//   ....[5]....
        /*011c*/ 	.word	0xffffffff


	//   ....[6]....
        /*0120*/ 	.word	0xffffffff


	//   ....[7]....
        /*0124*/ 	.word	0xffffffff


	//   ....[8]....
        /*0128*/ 	.word	0xffffffff


	//   ....[9]....
        /*012c*/ 	.word	0xffffffff


	//   ....[10]....
        /*0130*/ 	.word	0x050000a4


	//   ....[11]....
        /*0134*/ 	.word	0x050000a4


	//   ....[12]....
        /*0138*/ 	.word	0x050000a4


	//   ....[13]....
        /*013c*/ 	.word	0x050000a4


	//   ....[14]....
        /*0140*/ 	.word	0x050000a4


	//   ....[15]....
        /*0144*/ 	.word	0x050000a4


	//   ....[16]....
        /*0148*/ 	.word	0x050000a4


	//   ....[17]....
        /*014c*/ 	.word	0x050000a4


	//   ....[18]....
        /*0150*/ 	.word	0x050000a4


	//   ....[19]....
        /*0154*/ 	.word	0x050000a4


	//----- nvinfo : EIATTR_COOP_GROUP_INSTR_OFFSETS
	.align		4
.L_1671:
        /*0158*/ 	.byte	0x04, 0x28
        /*015a*/ 	.short	(.L_1673 - .L_1672)


	//   ....[0]....
.L_1672:
        /*015c*/ 	.word	0x00002570


	//   ....[1]....
        /*0160*/ 	.word	0x00002590


	//   ....[2]....
        /*0164*/ 	.word	0x000025b0


	//   ....[3]....
        /*0168*/ 	.word	0x000025d0


	//   ....[4]....
        /*016c*/ 	.word	0x000025f0


	//   ....[5]....
        /*0170*/ 	.word	0x00002610


	//   ....[6]....
        /*0174*/ 	.word	0x00002630


	//   ....[7]....
        /*0178*/ 	.word	0x00002650


	//   ....[8]....
        /*017c*/ 	.word	0x00002660


	//   ....[9]....
        /*0180*/ 	.word	0x00002680


	//   ....[10]....
        /*0184*/ 	.word	0x0000a7a0


	//   ....[11]....
        /*0188*/ 	.word	0x0000a830


	//   ....[12]....
        /*018c*/ 	.word	0x0000a890


	//   ....[13]....
        /*0190*/ 	.word	0x0000a8e0


	//   ....[14]....
        /*0194*/ 	.word	0x0000a940


	//   ....[15]....
        /*0198*/ 	.word	0x0000a990


	//   ....[16]....
        /*019c*/ 	.word	0x0000a9f0


	//   ....[17]....
        /*01a0*/ 	.word	0x0000aa40


	//   ....[18]....
        /*01a4*/ 	.word	0x0000aaa0


	//   ....[19]....
        /*01a8*/ 	.word	0x0000aaf0


	//----- nvinfo : EIATTR_VRC_CTA_INIT_COUNT
	.align		4
.L_1673:
        /*01ac*/ 	.byte	0x02, 0x4a
	.zero		1
	.zero		1


	//----- nvinfo : EIATTR_EXIT_INSTR_OFFSETS
	.align		4
        /*01b0*/ 	.byte	0x04, 0x1c
        /*01b2*/ 	.short	(.L_1675 - .L_1674)


	//   ....[0]....
.L_1674:
        /*01b4*/ 	.word	0x0000a6c0


	//   ....[1]....
        /*01b8*/ 	.word	0x0000a730


	//----- nvinfo : EIATTR_MAX_THREADS
	.align		4
.L_1675:
        /*01bc*/ 	.byte	0x04, 0x05
        /*01be*/ 	.short	(.L_1677 - .L_1676)
.L_1676:
        /*01c0*/ 	.word	0x00000080
        /*01c4*/ 	.word	0x00000001
        /*01c8*/ 	.word	0x00000001


	//----- nvinfo : EIATTR_CRS_STACK_SIZE
	.align		4
.L_1677:
        /*01cc*/ 	.byte	0x04, 0x1e
        /*01ce*/ 	.short	(.L_1679 - .L_1678)
.L_1678:
        /*01d0*/ 	.word	0x00000000


	//----- nvinfo : EIATTR_CBANK_PARAM_SIZE
	.align		4
.L_1679:
        /*01d4*/ 	.byte	0x03, 0x19
        /*01d6*/ 	.short	0x0128


	//----- nvinfo : EIATTR_PARAM_CBANK
	.align		4
        /*01d8*/ 	.byte	0x04, 0x0a
        /*01da*/ 	.short	(.L_1681 - .L_1680)
	.align		4
.L_1680:
        /*01dc*/ 	.word	index@(.nv.constant0._ZN10layer_norm31ln_parallel_residual_bwd_kernelINS_13Kernel_traitsIf13__nv_bfloat16fS2_fjLj768ELj1ELj4ELj1ELj16ENS_18Kernel_traits_baseILj768EfS2_fS2_fjLj128EEEEELb1ELb0ELb0EEEvNS_9BwdParamsE)
        /*01e0*/ 	.short	0x0380
        /*01e2*/ 	.short	0x0128


	//----- nvinfo : EIATTR_SW_WAR
	.align		4
.L_1681:
        /*01e4*/ 	.byte	0x04, 0x36
        /*01e6*/ 	.short	(.L_1683 - .L_1682)
.L_1682:
        /*01e8*/ 	.word	0x00000008
.L_1683:


//--------------------- .nv.info._ZN10layer_norm31ln_parallel_residual_bwd_kernelINS_13Kernel_traitsIf13__nv_bfloat16fS2_fjLj768ELj1ELj4ELj1ELj16ENS_18Kernel_traits_baseILj768EfS2_fS2_fjLj128EEEEELb1ELb0ELb1EEEvNS_9BwdParamsE --------------------------
	.section	.nv.info._ZN10layer_norm31ln_parallel_residual_bwd_kernelINS_13Kernel_traitsIf13__nv_bfloat16fS2_fjLj768ELj1ELj4ELj1ELj16ENS_18Kernel_traits_baseILj768EfS2_fS2_fjLj128EEEEELb1ELb0ELb1EEEvNS_9BwdParamsE,"",@"SHT_CUDA_INFO"
	.sectionflags	@""
	.align	4


	//----- nvinfo : EIATTR_CUDA_API_VERSION
	.align		4
        /*0000*/ 	.byte	0x04, 0x37
        /*0002*/ 	.short	(.L_1685 - .L_1684)
.L_1684:
        /*0004*/ 	.word	0x00000082


	//----- nvinfo : EIATTR_KPARAM_INFO
	.align		4
.L_1685:
        /*0008*/ 	.byte	0x04, 0x17
        /*000a*/ 	.short	(.L_1687 - .L_1686)
.L_1686:
        /*000c*/ 	.word	0x00000000
        /*0010*/ 	.short	0x0000
        /*0012*/ 	.short	0x0000
        /*0014*/ 	.byte	0x00, 0xf0, 0xa1, 0x04


	//----- nvinfo : EIATTR_SPARSE_MMA_MASK
	.align		4
.L_1687:
        /*0018*/ 	.byte	0x03, 0x50
        /*001a*/ 	.short	0x0000


	//----- nvinfo : EIATTR_MAXREG_COUNT
	.align		4
        /*001c*/ 	.byte	0x03, 0x1b
        /*001e*/ 	.short	0x00ff


	//----- nvinfo : EIATTR_NUM_BARRIERS
	.align		4
        /*0020*/ 	.byte	0x02, 0x4c
        /*0022*/ 	.byte	0x01
	.zero		1


	//----- nvinfo : EIATTR_ANNOTATIONS
	.align		4
        /*0024*/ 	.byte	0x04, 0x55
        /*0026*/ 	.short	(.L_1689 - .L_1688)


	//   ....[0]....
.L_1688:
        /* <DEDUP_REMOVED lines=10> */
        /*00bc*/ 	.byte	0xc0, 0x88, 0x00, 0x00, 0x01, 0x00, 0x00, 0x00, 0xf0, 0x88, 0x00, 0x00


	//----- nvinfo : EIATTR_MERCURY_ISA_VERSION
	.align		4
.L_1689:
        /*00c8*/ 	.byte	0x03, 0x5f
        /*00ca*/ 	.short	0x0101


	//----- nvinfo : EIATTR_COOP_GROUP_MASK_REGIDS
	.align		4
        /*00cc*/ 	.byte	0x04, 0x29
        /*00ce*/ 	.short	(.L_1691 - .L_1690)


	//   ....[0]....
.L_1690:
        /*00d0*/ 	.word	0xffffffff


	//   ....[1]....
        /*00d4*/ 	.word	0xffffffff


	//   ....[2]....
        /*00d8*/ 	.word	0xffffffff


	//   ....[3]....
        /*00dc*/ 	.word	0xffffffff


	//   ....[4]....
        /*00e0*/ 	.word	0xffffffff


	//   ....[5]....
        /*00e4*/ 	.word	0xffffffff


	//   ....[6]....
        /*00e8*/ 	.word	0xffffffff


	//   ....[7]....
        /*00ec*/ 	.word	0xffffffff


	//   ....[8]....
        /*00f0*/ 	.word	0xffffffff


	//   ....[9]....
        /*00f4*/ 	.word	0xffffffff


	//   ....[10]....
        /*00f8*/ 	.word	0x050000a0


	//   ....[11]....
        /*00fc*/ 	.word	0x050000a0


	//   ....[12]....
        /*0100*/ 	.word	0x050000a0


	//   ....[13]....
        /*0104*/ 	.word	0x050000a0


	//   ....[14]....
        /*0108*/ 	.word	0x050000a0


	//   ....[15]....
        /*010c*/ 	.word	0x050000a0


	//   ....[16]....
        /*0110*/ 	.word	0x050000a0


	//   ....[17]....
        /*0114*/ 	.word	0x050000a0


	//   ....[18]....
        /*0118*/ 	.word	0x050000a0


	//   ....[19]....
        /*011c*/ 	.word	0x050000a0


	//----- nvinfo : EIATTR_COOP_GROUP_INSTR_OFFSETS
	.align		4
.L_1691:
        /*0120*/ 	.byte	0x04, 0x28
        /*0122*/ 	.short	(.L_1693 - .L_1692)


	//   ....[0]....
.L_1692:
        /*0124*/ 	.word	0x00002170


	//   ....[1]....
        /*0128*/ 	.word	0x00002190


	//   ....[2]....
        /*012c*/ 	.word	0x000021b0


	//   ....[3]....
        /*0130*/ 	.word	0x000021d0


	//   ....[4]....
        /*0134*/ 	.word	0x000021f0


	//   ....[5]....
        /*0138*/ 	.word	0x00002210


	//   ....[6]....
        /*013c*/ 	.word	0x00002230


	//   ....[7]....
        /*0140*/ 	.word	0x00002250


	//   ....[8]....
        /*0144*/ 	.word	0x00002260


	//   ....[9]....
        /*0148*/ 	.word	0x00002280


	//   ....[10]....
        /*014c*/ 	.word	0x00009fa0


	//   ....[11]....
        /*0150*/ 	.word	0x0000a030


	//   ....[12]....
        /*0154*/ 	.word	0x0000a090


	//   ....[13]....
        /*0158*/ 	.word	0x0000a0e0


	//   ....[14]....
        /*015c*/ 	.word	0x0000a140


	//   ....[15]....
        /*0160*/ 	.word	0x0000a190


	//   ....[16]....
        /*0164*/ 	.word	0x0000a1f0


	//   ....[17]....
        /*0168*/ 	.word	0x0000a240


	//   ....[18]....
        /*016c*/ 	.word	0x0000a2a0


	//   ....[19]....
        /*0170*/ 	.word	0x0000a2f0


	//----- nvinfo : EIATTR_VRC_CTA_INIT_COUNT
	.align		4
.L_1693:
        /*0174*/ 	.byte	0x02, 0x4a
	.zero		1
	.zero		1


	//----- nvinfo : EIATTR_EXIT_INSTR_OFFSETS
	.align		4
        /*0178*/ 	.byte	0x04, 0x1c
        /*017a*/ 	.short	(.L_1695 - .L_1694)


	//   ....[0]....
.L_1694:
        /*017c*/ 	.word	0x00009f30


	//----- nvinfo : EIATTR_MAX_THREADS
	.align		4
.L_1695:
        /*0180*/ 	.byte	0x04, 0x05
        /*0182*/ 	.short	(.L_1697 - .L_1696)
.L_1696:
        /*0184*/ 	.word	0x00000080
        /*0188*/ 	.word	0x00000001
        /*018c*/ 	.word	0x00000001


	//----- nvinfo : EIATTR_CRS_STACK_SIZE
	.align		4
.L_1697:
        /*0190*/ 	.byte	0x04, 0x1e
        /*0192*/ 	.short	(.L_1699 - .L_1698)
.L_1698:
        /*0194*/ 	.word	0x00000000


	//----- nvinfo : EIATTR_CBANK_PARAM_SIZE
	.align		4
.L_1699:
        /*0198*/ 	.byte	0x03, 0x19
        /*019a*/ 	.short	0x0128


	//----- nvinfo : EIATTR_PARAM_CBANK
	.align		4
        /*019c*/ 	.byte	0x04, 0x0a
        /*019e*/ 	.short	(.L_1701 - .L_1700)
	.align		4
.L_1700:
        /*01a0*/ 	.word	index@(.nv.constant0._ZN10layer_norm31ln_parallel_residual_bwd_kernelINS_13Kernel_traitsIf13__nv_bfloat16fS2_fjLj768ELj1ELj4ELj1ELj16ENS_18Kernel_traits_baseILj768EfS2_fS2_fjLj128EEEEELb1ELb0ELb1EEEvNS_9BwdParamsE)
        /*01a4*/ 	.short	0x0380
        /*01a6*/ 	.short	0x0128


	//----- nvinfo : EIATTR_SW_WAR
	.align		4
.L_1701:
        /*01a8*/ 	.byte	0x04, 0x36
        /*01aa*/ 	.short	(.L_1703 - .L_1702)
.L_1702:
        /*01ac*/ 	.word	0x00000008
.L_1703:


//--------------------- .nv.info._ZN10layer_norm22ln_bwd_finalize_kernelINS_22Kernel_traits_finalizeILj768Ef13__nv_bfloat16fS2_fjLb0ELj1024ELj4ENS_18Kernel_traits_baseILj768EfS2_fS2_fjLj1024EEEEELb0ELb0EEEvNS_9BwdParamsE --------------------------
	.section	.nv.info._ZN10layer_norm22ln_bwd_finalize_kernelINS_22Kernel_traits_finalizeILj768Ef13__nv_bfloat16fS2_fjLb0ELj1024ELj4ENS_18Kernel_traits_baseILj768EfS2_fS2_fjLj1024EEEEELb0ELb0EEEvNS_9BwdParamsE,"",@"SHT_CUDA_INFO"
	.sectionflags	@""
	.align	4


	//----- nvinfo : EIATTR_CUDA_API_VERSION
	.align		4
        /*0000*/ 	.byte	0x04, 0x37
        /*0002*/ 	.short	(.L_1705 - .L_1704)
.L_1704:
        /*0004*/ 	.word	0x00000082


	//----- nvinfo : EIATTR_KPARAM_INFO
	.align		4
.L_1705:
        /*0008*/ 	.byte	0x04, 0x17
        /*000a*/ 	.short	(.L_1707 - .L_1706)
.L_1706:
        /*000c*/ 	.word	0x00000000
        /*0010*/ 	.short	0x0000
        /*0012*/ 	.short	0x0000
        /*0014*/ 	.byte	0x00, 0xf0, 0xa1, 0x04


	//----- nvinfo : EIATTR_SPARSE_MMA_MASK
	.align		4
.L_1707:
        /*0018*/ 	.byte	0x03, 0x50
        /*001a*/ 	.short	0x0000


	//----- nvinfo : EIATTR_MAXREG_COUNT
	.align		4
        /*001c*/ 	.byte	0x03, 0x1b
        /*001e*/ 	.short	0x0040


	//----- nvinfo : EIATTR_NUM_BARRIERS
	.align		4
        /*0020*/ 	.byte	0x02, 0x4c
        /*0022*/ 	.byte	0x01
	.zero		1


	//----- nvinfo : EIATTR_MERCURY_ISA_VERSION
	.align		4
        /*0024*/ 	.byte	0x03, 0x5f
        /*0026*/ 	.short	0x0101


	//----- nvinfo : EIATTR_COOP_GROUP_MASK_REGIDS
	.align		4
        /*0028*/ 	.byte	0x04, 0x29
        /*002a*/ 	.short	(.L_1709 - .L_1708)


	//   ....[0]....
.L_1708:
        /*002c*/ 	.word	0xffffffff


	//   ....[1]....
        /*0030*/ 	.word	0xffffffff


	//   ....[2]....
        /*0034*/ 	.word	0xffffffff


	//   ....[3]....
        /*0038*/ 	.word	0xffffffff


	//   ....[4]....
        /*003c*/ 	.word	0xffffffff


	//   ....[5]....
        /*0040*/ 	.word	0xffffffff


	//   ....[6]....
        /*0044*/ 	.word	0xffffffff


	//   ....[7]....
        /*0048*/ 	.word	0xffffffff


	//   ....[8]....
        /*004c*/ 	.word	0xffffffff


	//   ....[9]....
        /*0050*/ 	.word	0xffffffff


	//----- nvinfo : EIATTR_COOP_GROUP_INSTR_OFFSETS
	.align		4
.L_1709:
        /*0054*/ 	.byte	0x04, 0x28
        /*0056*/ 	.short	(.L_1711 - .L_1710)


	//   ....[0]....
.L_1710:
        /*0058*/ 	.word	0x000015e0


	//   ....[1]....
        /*005c*/ 	.word	0x000015f0


	//   ....[2]....
        /*0060*/ 	.word	0x00001620


	//   ....[3]....
        /*0064*/ 	.word	0x00001630


	//   ....[4]....
        /*0068*/ 	.word	0x00001660


	//   ....[5]....
        /*006c*/ 	.word	0x00001670


	//   ....[6]....
        /*0070*/ 	.word	0x000016b0


	//   ....[7]....
        /*0074*/ 	.word	0x000016e0


	//   ....[8]....
        /*0078*/ 	.word	0x00001710


	//   ....[9]....
        /*007c*/ 	.word	0x00001720


	//----- nvinfo : EIATTR_VRC_CTA_INIT_COUNT
	.align		4
.L_1711:
        /*0080*/ 	.byte	0x02, 0x4a
	.zero		1
	.zero		1


	//----- nvinfo : EIATTR_EXIT_INSTR_OFFSETS
	.align		4
        /*0084*/ 	.byte	0x04, 0x1c
        /*0086*/ 	.short	(.L_1713 - .L_1712)


	//   ....[0]....
.L_1712:
        /*0088*/ 	.word	0x00000060


	//   ....[1]....
        /*008c*/ 	.word	0x00001780


	//   ....[2]....
        /*0090*/ 	.word	0x000017b0


	//   ....[3]....
        /*0094*/ 	.word	0x00001850


	//----- nvinfo : EIATTR_MAX_THREADS
	.align		4
.L_1713:
        /*0098*/ 	.byte	0x04, 0x05
        /*009a*/ 	.short	(.L_1715 - .L_1714)
.L_1714:
        /*009c*/ 	.word	0x00000400
        /*00a0*/ 	.word	0x00000001
        /*00a4*/ 	.word	0x00000001


	//----- nvinfo : EIATTR_CRS_STACK_SIZE
	.align		4
.L_1715:
        /*00a8*/ 	.byte	0x04, 0x1e
        /*00aa*/ 	.short	(.L_1717 - .L_1716)
.L_1716:
        /*00ac*/ 	.word	0x00000000


	//----- nvinfo : EIATTR_CBANK_PARAM_SIZE
	.align		4
.L_1717:
        /*00b0*/ 	.byte	0x03, 0x19
        /*00b2*/ 	.short	0x0128


	//----- nvinfo : EIATTR_PARAM_CBANK
	.align		4
        /*00b4*/ 	.byte	0x04, 0x0a
        /*00b6*/ 	.short	(.L_1719 - .L_1718)
	.align		4
.L_1718:
        /*00b8*/ 	.word	index@(.nv.constant0._ZN10layer_norm22ln_bwd_finalize_kernelINS_22Kernel_traits_finalizeILj768Ef13__nv_bfloat16fS2_fjLb0ELj1024ELj4ENS_18Kernel_traits_baseILj768EfS2_fS2_fjLj1024EEEEELb0ELb0EEEvNS_9BwdParamsE)
        /*00bc*/ 	.short	0x0380
        /*00be*/ 	.short	0x0128


	//----- nvinfo : EIATTR_SW_WAR
	.align		4
.L_1719:
        /*00c0*/ 	.byte	0x04, 0x36
        /*00c2*/ 	.short	(.L_1721 - .L_1720)
.L_1720:
        /*00c4*/ 	.word	0x00000008
.L_1721:


//--------------------- .nv.info._ZN10layer_norm40ln_parallel_residual_bwd_finalize_kernelINS_22Kernel_traits_finalizeILj768Ef13__nv_bfloat16fS2_fjLb0ELj1024ELj4ENS_18Kernel_traits_baseILj768EfS2_fS2_fjLj1024EEEEELb0EEEvNS_9BwdParamsE --------------------------
	.section	.nv.info._ZN10layer_norm40ln_parallel_residual_bwd_finalize_kernelINS_22Kernel_traits_finalizeILj768Ef13__nv_bfloat16fS2_fjLb0ELj1024ELj4ENS_18Kernel_traits_baseILj768EfS2_fS2_fjLj1024EEEEELb0EEEvNS_9BwdParamsE,"",@"SHT_CUDA_INFO"
	.sectionflags	@""
	.align	4


	//----- nvinfo : EIATTR_CUDA_API_VERSION
	.align		4
        /*0000*/ 	.byte	0x04, 0x37
        /*0002*/ 	.short	(.L_1723 - .L_1722)
.L_1722:
        /*0004*/ 	.word	0x00000082


	//----- nvinfo : EIATTR_KPARAM_INFO
	.align		4
.L_1723:
        /*0008*/ 	.byte	0x04, 0x17
        /*000a*/ 	.short	(.L_1725 - .L_1724)
.L_1724:
        /*000c*/ 	.word	0x00000000
        /*0010*/ 	.short	0x0000
        /*0012*/ 	.short	0x0000
        /*0014*/ 	.byte	0x00, 0xf0, 0xa1, 0x04


	//----- nvinfo : EIATTR_SPARSE_MMA_MASK
	.align		4
.L_1725:
        /*0018*/ 	.byte	0x03, 0x50
        /*001a*/ 	.short	0x0000


	//----- nvinfo : EIATTR_MAXREG_COUNT
	.align		4
        /*001c*/ 	.byte	0x03, 0x1b
        /*001e*/ 	.short	0x0040


	//----- nvinfo : EIATTR_NUM_BARRIERS
	.align		4
        /*0020*/ 	.byte	0x02, 0x4c
        /*0022*/ 	.byte	0x01
	.zero		1


	//----- nvinfo : EIATTR_MERCURY_ISA_VERSION
	.align		4
        /*0024*/ 	.byte	0x03, 0x5f
        /*0026*/ 	.short	0x0101


	//----- nvinfo : EIATTR_COOP_GROUP_MASK_REGIDS
	.align		4
        /*0028*/ 	.byte	0x04, 0x29
        /*002a*/ 	.short	(.L_1727 - .L_1726)


	//   ....[0]....
.L_1726:
        /*002c*/ 	.word	0xffffffff


	//   ....[1]....
        /*0030*/ 	.word	0xffffffff


	//   ....[2]....
        /*0034*/ 	.word	0xffffffff


	//   ....[3]....
        /*0038*/ 	.word	0xffffffff


	//   ....[4]....
        /*003c*/ 	.word	0xffffffff


	//   ....[5]....
        /*0040*/ 	.word	0xffffffff


	//   ....[6]....
        /*0044*/ 	.word	0xffffffff


	//   ....[7]....
        /*0048*/ 	.word	0xffffffff


	//   ....[8]....
        /*004c*/ 	.word	0xffffffff


	//   ....[9]....
        /*0050*/ 	.word	0xffffffff


	//   ....[10]....
        /*0054*/ 	.word	0xffffffff


	//   ....[11]....
        /*0058*/ 	.word	0xffffffff


	//   ....[12]....
        /*005c*/ 	.word	0xffffffff


	//   ....[13]....
        /*0060*/ 	.word	0xffffffff


	//   ....[14]....
        /*0064*/ 	.word	0xffffffff


	//   ....[15]....
        /*0068*/ 	.word	0xffffffff


	//   ....[16]....
        /*006c*/ 	.word	0xffffffff


	//   ....[17]....
        /*0070*/ 	.word	0xffffffff


	//   ....[18]....
        /*0074*/ 	.word	0xffffffff


	//   ....[19]....
        /*0078*/ 	.word	0xffffffff


	//----- nvinfo : EIATTR_COOP_GROUP_INSTR_OFFSETS
	.align		4
.L_1727:
        /*007c*/ 	.byte	0x04, 0x28
        /*007e*/ 	.short	(.L_1729 - .L_1728)


	//   ....[0]....
.L_1728:
        /*0080*/ 	.word	0x000013b0


	//   ....[1]....
        /*0084*/ 	.word	0x000013c0


	//   ....[2]....
        /*0088*/ 	.word	0x000013d0


	//   ....[3]....
        /*008c*/ 	.word	0x000013e0


	//   ....[4]....
        /*0090*/ 	.word	0x00001410


	//   ....[5]....
        /*0094*/ 	.word	0x00001430


	//   ....[6]....
        /*0098*/ 	.word	0x00001450


	//   ....[7]....
        /*009c*/ 	.word	0x00001460


	//   ....[8]....
        /*00a0*/ 	.word	0x000014a0


	//   ....[9]....
        /*00a4*/ 	.word	0x000014c0


	//   ....[10]....
        /*00a8*/ 	.word	0x000014d0


	//   ....[11]....
        /*00ac*/ 	.word	0x000014e0


	//   ....[12]....
        /*00b0*/ 	.word	0x00001510


	//   ....[13]....
        /*00b4*/ 	.word	0x00001530


	//   ....[14]....
        /*00b8*/ 	.word	0x00001550


	//   ....[15]....
        /*00bc*/ 	.word	0x00001560


	//   ....[16]....
        /*00c0*/ 	.word	0x000015a0


	//   ....[17]....
        /*00c4*/ 	.word	0x000015d0


	//   ....[18]....
        /*00c8*/ 	.word	0x00001600


	//   ....[19]....
        /*00cc*/ 	.word	0x00001610


	//----- nvinfo : EIATTR_VRC_CTA_INIT_COUNT
	.align		4
.L_1729:
        /*00d0*/ 	.byte	0x02, 0x4a
	.zero		1
	.zero		1


	//----- nvinfo : EIATTR_EXIT_INSTR_OFFSETS
	.align		4
        /*00d4*/ 	.byte	0x04, 0x1c
        /*00d6*/ 	.short	(.L_1731 - .L_1730)


	//   ....[0]....
.L_1730:
        /*00d8*/ 	.word	0x00000060


	//   ....[1]....
        /*00dc*/ 	.word	0x000016b0


	//   ....[2]....
        /*00e0*/ 	.word	0x000016e0


	//   ....[3]....
        /*00e4*/ 	.word	0x00001800


	//----- nvinfo : EIATTR_MAX_THREADS
	.align		4
.L_1731:
        /*00e8*/ 	.byte	0x04, 0x05
        /*00ea*/ 	.short	(.L_1733 - .L_1732)
.L_1732:
        /*00ec*/ 	.word	0x00000400
        /*00f0*/ 	.word	0x00000001
        /*00f4*/ 	.word	0x00000001


	//----- nvinfo : EIATTR_CRS_STACK_SIZE
	.align		4
.L_1733:
        /*00f8*/ 	.byte	0x04, 0x1e
        /*00fa*/ 	.short	(.L_1735 - .L_1734)
.L_1734:
        /*00fc*/ 	.word	0x00000000


	//----- nvinfo : EIATTR_CBANK_PARAM_SIZE
	.align		4
.L_1735:
        /*0100*/ 	.byte	0x03, 0x19
        /*0102*/ 	.short	0x0128


	//----- nvinfo : EIATTR_PARAM_CBANK
	.align		4
        /*0104*/ 	.byte	0x04, 0x0a
        /*0106*/ 	.short	(.L_1737 - .L_1736)
	.align		4
.L_1736:
        /*0108*/ 	.word	index@(.nv.constant0._ZN10layer_norm40ln_parallel_residual_bwd_finalize_kernelINS_22Kernel_traits_finalizeILj768Ef13__nv_bfloat16fS2_fjLb0ELj1024ELj4ENS_18Kernel_traits_baseILj768EfS2_fS2_fjLj1024EEEEELb0EEEvNS_9BwdParamsE)
        /*010c*/ 	.short	0x0380
        /*010e*/ 	.short	0x0128


	//----- nvinfo : EIATTR_SW_WAR
	.align		4
.L_1737:
        /*0110*/ 	.byte	0x04, 0x36
        /*0112*/ 	.short	(.L_1739 - .L_1738)
.L_1738:
        /*0114*/ 	.word	0x00000008
.L_1739:


//--------------------- .nv.info._ZN10layer_norm31ln_parallel_residual_bwd_kernelINS_13Kernel_traitsIf13__nv_bfloat16fS2_fjLj768ELj1ELj4ELj1ELj16ENS_18Kernel_traits_baseILj768EfS2_fS2_fjLj128EEEEELb1ELb1ELb0EEEvNS_9BwdParamsE --------------------------
	.section	.nv.info._ZN10layer_norm31ln_parallel_residual_bwd_kernelINS_13Kernel_traitsIf13__nv_bfloat16fS2_fjLj768ELj1ELj4ELj1ELj16ENS_18Kernel_traits_baseILj768EfS2_fS2_fjLj128EEEEELb1ELb1ELb0EEEvNS_9BwdParamsE,"",@"SHT_CUDA_INFO"
	.sectionflags	@""
	.align	4


	//----- nvinfo : EIATTR_CUDA_API_VERSION
	.align		4
        /*0000*/ 	.byte	0x04, 0x37
        /*0002*/ 	.short	(.L_1741 - .L_1740)
.L_1740:
        /*0004*/ 	.word	0x00000082


	//----- nvinfo : EIATTR_KPARAM_INFO
	.align		4
.L_1741:
        /*0008*/ 	.byte	0x04, 0x17
        /*000a*/ 	.short	(.L_1743 - .L_1742)
.L_1742:
        /*000c*/ 	.word	0x00000000
        /*0010*/ 	.short	0x0000
        /*0012*/ 	.short	0x0000
        /*0014*/ 	.byte	0x00, 0xf0, 0xa1, 0x04


	//----- nvinfo : EIATTR_SPARSE_MMA_MASK
	.align		4
.L_1743:
        /*0018*/ 	.byte	0x03, 0x50
        /*001a*/ 	.short	0x0000


	//----- nvinfo : EIATTR_MAXREG_COUNT
	.align		4
        /*001c*/ 	.byte	0x03, 0x1b
        /*001e*/ 	.short	0x00ff


	//----- nvinfo : EIATTR_NUM_BARRIERS
	.align		4
        /*0020*/ 	.byte	0x02, 0x4c
        /*0022*/ 	.byte	0x01
	.zero		1


	//----- nvinfo : EIATTR_MERCURY_ISA_VERSION
	.align		4
        /*0024*/ 	.byte	0x03, 0x5f
        /*0026*/ 	.short	0x0101


	//----- nvinfo : EIATTR_COOP_GROUP_MASK_REGIDS
	.align		4
        /*0028*/ 	.byte	0x04, 0x29
        /*002a*/ 	.short	(.L_1745 - .L_1744)


	//   ....[0]....
.L_1744:
        /*002c*/ 	.word	0xffffffff


	//   ....[1]....
        /*0030*/ 	.word	0xffffffff


	//   ....[2]....
        /*0034*/ 	.word	0xffffffff


	//   ....[3]....
        /*0038*/ 	.word	0xffffffff


	//   ....[4]....
        /*003c*/ 	.word	0xffffffff


	//   ....[5]....
        /*0040*/ 	.word	0xffffffff


	//   ....[6]....
        /*0044*/ 	.word	0xffffffff


	//   ....[7]....
        /*0048*/ 	.word	0xffffffff


	//   ....[8]....
        /*004c*/ 	.word	0xffffffff


	//   ....[9]....
        /*0050*/ 	.word	0xffffffff


	//   ....[10]....
        /*0054*/ 	.word	0x05000078


	//   ....[11]....
        /*0058*/ 	.word	0x05000078


	//   ....[12]....
        /*005c*/ 	.word	0x05000078


	//   ....[13]....
        /*0060*/ 	.word	0x05000078


	//   ....[14]....
        /*0064*/ 	.word	0x05000078


	//   ....[15]....
        /*0068*/ 	.word	0x05000078


	//   ....[16]....
        /*006c*/ 	.word	0x05000078


	//   ....[17]....
        /*0070*/ 	.word	0x05000078


	//   ....[18]....
        /*0074*/ 	.word	0x05000078


	//   ....[19]....
        /*0078*/ 	.word	0x05000078


	//----- nvinfo : EIATTR_COOP_GROUP_INSTR_OFFSETS
	.align		4
.L_1745:
        /*007c*/ 	.byte	0x04, 0x28
        /*007e*/ 	.short	(.L_1747 - .L_1746)


	//   ....[0]....
.L_1746:
        /*0080*/ 	.word	0x00001890


	//   ....[1]....
        /*0084*/ 	.word	0x000018a0


	//   ....[2]....
        /*0088*/ 	.word	0x000018d0


	//   ....[3]....
        /*008c*/ 	.word	0x000018e0


	//   ....[4]....
        /*0090*/ 	.word	0x00001910


	//   ....[5]....
        /*0094*/ 	.word	0x00001920


	//   ....[6]....
        /*0098*/ 	.word	0x00001950


	//   ....[7]....
        /*009c*/ 	.word	0x00001960


	//   ....[8]....
        /*00a0*/ 	.word	0x00001990


	//   ....[9]....
        /*00a4*/ 	.word	0x000019a0


	//   ....[10]....
        /*00a8*/ 	.word	0x00008f50


	//   ....[11]....
        /*00ac*/ 	.word	0x00008fe0


	//   ....[12]....
        /*00b0*/ 	.word	0x00009050


	//   ....[13]....
        /*00b4*/ 	.word	0x000090b0


	//   ....[14]....
        /*00b8*/ 	.word	0x00009120


	//   ....[15]....
        /*00bc*/ 	.word	0x00009180


	//   ....[16]....
        /*00c0*/ 	.word	0x000091f0


	//   ....[17]....
        /*00c4*/ 	.word	0x00009250


	//   ....[18]....
        /*00c8*/ 	.word	0x000092c0


	//   ....[19]....
        /*00cc*/ 	.word	0x00009320


	//----- nvinfo : EIATTR_VRC_CTA_INIT_COUNT
	.align		4
.L_1747:
        /*00d0*/ 	.byte	0x02, 0x4a
	.zero		1
	.zero		1


	//----- nvinfo : EIATTR_EXIT_INSTR_OFFSETS
	.align		4
        /*00d4*/ 	.byte	0x04, 0x1c
        /*00d6*/ 	.short	(.L_1749 - .L_1748)


	//   ....[0]....
.L_1748:
        /*00d8*/ 	.word	0x00008eb0


	//   ....[1]....
        /*00dc*/ 	.word	0x00008ee0


	//----- nvinfo : EIATTR_MAX_THREADS
	.align		4
.L_1749:
        /*00e0*/ 	.byte	0x04, 0x05
        /*00e2*/ 	.short	(.L_1751 - .L_1750)
.L_1750:
        /*00e4*/ 	.word	0x00000080
        /*00e8*/ 	.word	0x00000001
        /*00ec*/ 	.word	0x00000001


	//----- nvinfo : EIATTR_CRS_STACK_SIZE
	.align		4
.L_1751:
        /*00f0*/ 	.byte	0x04, 0x1e
        /*00f2*/ 	.short	(.L_1753 - .L_1752)
.L_1752:
        /*00f4*/ 	.word	0x00000000


	//----- nvinfo : EIATTR_CBANK_PARAM_SIZE
	.align		4
.L_1753:
        /*00f8*/ 	.byte	0x03, 0x19
        /*00fa*/ 	.short	0x0128


	//----- nvinfo : EIATTR_PARAM_CBANK
	.align		4
        /*00fc*/ 	.byte	0x04, 0x0a
        /*00fe*/ 	.short	(.L_1755 - .L_1754)
	.align		4
.L_1754:
        /*0100*/ 	.word	index@(.nv.constant0._ZN10layer_norm31ln_parallel_residual_bwd_kernelINS_13Kernel_traitsIf13__nv_bfloat16fS2_fjLj768ELj1ELj4ELj1ELj16ENS_18Kernel_traits_baseILj768EfS2_fS2_fjLj128EEEEELb1ELb1ELb0EEEvNS_9BwdParamsE)
        /*0104*/ 	.short	0x0380
        /*0106*/ 	.short	0x0128


	//----- nvinfo : EIATTR_SW_WAR
	.align		4
.L_1755:
        /*0108*/ 	.byte	0x04, 0x36
        /*010a*/ 	.short	(.L_1757 - .L_1756)
.L_1756:
        /*010c*/ 	.word	0x00000008
.L_1757:


//--------------------- .nv.info._ZN10layer_norm22ln_bwd_finalize_kernelINS_22Kernel_traits_finalizeILj768Ef13__nv_bfloat16fS2_fjLb0ELj1024ELj4ENS_18Kernel_traits_baseILj768EfS2_fS2_fjLj1024EEEEELb0ELb1EEEvNS_9BwdParamsE --------------------------
	.section	.nv.info._ZN10layer_norm22ln_bwd_finalize_kernelINS_22Kernel_traits_finalizeILj768Ef13__nv_bfloat16fS2_fjLb0ELj1024ELj4ENS_18Kernel_traits_baseILj768EfS2_fS2_fjLj1024EEEEELb0ELb1EEEvNS_9BwdParamsE,"",@"SHT_CUDA_INFO"
	.sectionflags	@""
	.align	4


	//----- nvinfo : EIATTR_CUDA_API_VERSION
	.align		4
        /*0000*/ 	.byte	0x04, 0x37
        /*0002*/ 	.short	(.L_1759 - .L_1758)
.L_1758:
        /*0004*/ 	.word	0x00000082


	//----- nvinfo : EIATTR_KPARAM_INFO
	.align		4
.L_1759:
        /*0008*/ 	.byte	0x04, 0x17
        /*000a*/ 	.short	(.L_1761 - .L_1760)
.L_1760:
        /*000c*/ 	.word	0x00000000
        /*0010*/ 	.short	0x0000
        /*0012*/ 	.short	0x0000
        /*0014*/ 	.byte	0x00, 0xf0, 0xa1, 0x04


	//----- nvinfo : EIATTR_SPARSE_MMA_MASK
	.align		4
.L_1761:
        /*0018*/ 	.byte	0x03, 0x50
        /*001a*/ 	.short	0x0000


	//----- nvinfo : EIATTR_MAXREG_COUNT
	.align		4
        /*001c*/ 	.byte	0x03, 0x1b
        /*001e*/ 	.short	0x0040


	//----- nvinfo : EIATTR_NUM_BARRIERS
	.align		4
        /*0020*/ 	.byte	0x02, 0x4c
        /*0022*/ 	.byte	0x01
	.zero		1


	//----- nvinfo : EIATTR_MERCURY_ISA_VERSION
	.align		4
        /*0024*/ 	.byte	0x03, 0x5f
        /*0026*/ 	.short	0x0101


	//----- nvinfo : EIATTR_COOP_GROUP_MASK_REGIDS
	.align		4
        /*0028*/ 	.byte	0x04, 0x29
        /*002a*/ 	.short	(.L_1763 - .L_1762)


	//   ....[0]....
.L_1762:
        /*002c*/ 	.word	0xffffffff


	//   ....[1]....
        /*0030*/ 	.word	0xffffffff


	//   ....[2]....
        /*0034*/ 	.word	0xffffffff


	//   ....[3]....
        /*0038*/ 	.word	0xffffffff


	//   ....[4]....
        /*003c*/ 	.word	0xffffffff


	//   ....[5]....
        /*0040*/ 	.word	0xffffffff


	//   ....[6]....
        /*0044*/ 	.word	0xffffffff


	//   ....[7]....
        /*0048*/ 	.word	0xffffffff


	//   ....[8]....
        /*004c*/ 	.word	0xffffffff


	//   ....[9]....
        /*0050*/ 	.word	0xffffffff


	//----- nvinfo : EIATTR_COOP_GROUP_INSTR_OFFSETS
	.align		4
.L_1763:
        /*0054*/ 	.byte	0x04, 0x28
        /*0056*/ 	.short	(.L_1765 - .L_1764)


	//   ....[0]....
.L_1764:
        /*0058*/ 	.word	0x00001630


	//   ....[1]....
        /*005c*/ 	.word	0x00001640


	//   ....[2]....
        /*0060*/ 	.word	0x00001670


	//   ....[3]....
        /*0064*/ 	.word	0x00001680


	//   ....[4]....
        /*0068*/ 	.word	0x000016b0


	//   ....[5]....
        /*006c*/ 	.word	0x000016c0


	//   ....[6]....
        /*0070*/ 	.word	0x000016f0


	//   ....[7]....
        /*0074*/ 	.word	0x00001710


	//   ....[8]....
        /*0078*/ 	.word	0x00001740


	//   ....[9]....
        /*007c*/ 	.word	0x00001750


	//----- nvinfo : EIATTR_VRC_CTA_INIT_COUNT
	.align		4
.L_1765:
        /*0080*/ 	.byte	0x02, 0x4a
	.zero		1
	.zero		1


	//----- nvinfo : EIATTR_EXIT_INSTR_OFFSETS
	.align		4
        /*0084*/ 	.byte	0x04, 0x1c
        /*0086*/ 	.short	(.L_1767 - .L_1766)


	//   ....[0]....
.L_1766:
        /*0088*/ 	.word	0x00000070


	//   ....[1]....
        /*008c*/ 	.word	0x000017b0


	//   ....[2]....
        /*0090*/ 	.word	0x00001860


	//----- nvinfo : EIATTR_MAX_THREADS
	.align		4
.L_1767:
        /*0094*/ 	.byte	0x04, 0x05
        /*0096*/ 	.short	(.L_1769 - .L_1768)
.L_1768:
        /*0098*/ 	.word	0x00000400
        /*009c*/ 	.word	0x00000001
        /*00a0*/ 	.word	0x00000001


	//----- nvinfo : EIATTR_CRS_STACK_SIZE
	.align		4
.L_1769:
        /*00a4*/ 	.byte	0x04, 0x1e
        /*00a6*/ 	.short	(.L_1771 - .L_1770)
.L_1770:
        /*00a8*/ 	.word	0x00000000


	//----- nvinfo : EIATTR_CBANK_PARAM_SIZE
	.align		4
.L_1771:
        /*00ac*/ 	.byte	0x03, 0x19
        /*00ae*/ 	.short	0x0128


	//----- nvinfo : EIATTR_PARAM_CBANK
	.align		4
        /*00b0*/ 	.byte	0x04, 0x0a
        /*00b2*/ 	.short	(.L_1773 - .L_1772)
	.align		4
.L_1772:
        /*00b4*/ 	.word	index@(.nv.constant0._ZN10layer_norm22ln_bwd_finalize_kernelINS_22Kernel_traits_finalizeILj768Ef13__nv_bfloat16fS2_fjLb0ELj1024ELj4ENS_18Kernel_traits_baseILj768EfS2_fS2_fjLj1024EEEEELb0ELb1EEEvNS_9BwdParamsE)
        /*00b8*/ 	.short	0x0380
        /*00ba*/ 	.short	0x0128


	//----- nvinfo : EIATTR_SW_WAR
	.align		4
.L_1773:
        /*00bc*/ 	.byte	0x04, 0x36
        /*00be*/ 	.short	(.L_1775 - .L_1774)
.L_1774:
        /*00c0*/ 	.word	0x00000008
.L_1775:


//--------------------- .nv.info._ZN10layer_norm40ln_parallel_residual_bwd_finalize_kernelINS_22Kernel_traits_finalizeILj768Ef13__nv_bfloat16fS2_fjLb0ELj1024ELj4ENS_18Kernel_traits_baseILj768EfS2_fS2_fjLj1024EEEEELb1EEEvNS_9BwdParamsE --------------------------
	.section	.nv.info._ZN10layer_norm40ln_parallel_residual_bwd_finalize_kernelINS_22Kernel_traits_finalizeILj768Ef13__nv_bfloat16fS2_fjLb0ELj1024ELj4ENS_18Kernel_traits_baseILj768EfS2_fS2_fjLj1024EEEEELb1EEEvNS_9BwdParamsE,"",@"SHT_CUDA_INFO"
	.sectionflags	@""
	.align	4


	//----- nvinfo : EIATTR_CUDA_API_VERSION
	.align		4
        /*0000*/ 	.byte	0x04, 0x37
        /*0002*/ 	.short	(.L_1777 - .L_1776)
.L_1776:
        /*0004*/ 	.word	0x00000082


	//----- nvinfo : EIATTR_KPARAM_INFO
	.align		4
.L_1777:
        /*0008*/ 	.byte	0x04, 0x17
        /*000a*/ 	.short	(.L_1779 - .L_1778)
.L_1778:
        /*000c*/ 	.word	0x00000000
        /*0010*/ 	.short	0x0000
        /*0012*/ 	.short	0x0000
        /*0014*/ 	.byte	0x00, 0xf0, 0xa1, 0x04


	//----- nvinfo : EIATTR_SPARSE_MMA_MASK
	.align		4
.L_1779:
        /*0018*/ 	.byte	0x03, 0x50
        /*001a*/ 	.short	0x0000


	//----- nvinfo : EIATTR_MAXREG_COUNT
	.align		4
        /*001c*/ 	.byte	0x03, 0x1b
        /*001e*/ 	.short	0x0040


	//----- nvinfo : EIATTR_NUM_BARRIERS
	.align		4
        /*0020*/ 	.byte	0x02, 0x4c
        /*0022*/ 	.byte	0x01
	.zero		1


	//----- nvinfo : EIATTR_MERCURY_ISA_VERSION
	.align		4
        /*0024*/ 	.byte	0x03, 0x5f
        /*0026*/ 	.short	0x0101


	//----- nvinfo : EIATTR_COOP_GROUP_MASK_REGIDS
	.align		4
        /*0028*/ 	.byte	0x04, 0x29
        /*002a*/ 	.short	(.L_1781 - .L_1780)


	//   ....[0]....
.L_1780:
        /*002c*/ 	.word	0xffffffff


	//   ....[1]....
        /*0030*/ 	.word	0xffffffff


	//   ....[2]....
        /*0034*/ 	.word	0xffffffff


	//   ....[3]....
        /*0038*/ 	.word	0xffffffff


	//   ....[4]....
        /*003c*/ 	.word	0xffffffff


	//   ....[5]....
        /*0040*/ 	.word	0xffffffff


	//   ....[6]....
        /*0044*/ 	.word	0xffffffff


	//   ....[7]....
        /*0048*/ 	.word	0xffffffff


	//   ....[8]....
        /*004c*/ 	.word	0xffffffff


	//   ....[9]....
        /*0050*/ 	.word	0xffffffff


	//   ....[10]....
        /*0054*/ 	.word	0xffffffff


	//   ....[11]....
        /*0058*/ 	.word	0xffffffff


	//   ....[12]....
        /*005c*/ 	.word	0xffffffff


	//   ....[13]....
        /*0060*/ 	.word	0xffffffff


	//   ....[14]....
        /*0064*/ 	.word	0xffffffff


	//   ....[15]....
        /*0068*/ 	.word	0xffffffff


	//   ....[16]....
        /*006c*/ 	.word	0xffffffff


	//   ....[17]....
        /*0070*/ 	.word	0xffffffff


	//   ....[18]....
        /*0074*/ 	.word	0xffffffff


	//   ....[19]....
        /*0078*/ 	.word	0xffffffff


	//----- nvinfo : EIATTR_COOP_GROUP_INSTR_OFFSETS
	.align		4
.L_1781:
        /*007c*/ 	.byte	0x04, 0x28
        /*007e*/ 	.short	(.L_1783 - .L_1782)


	//   ....[0]....
.L_1782:
        /*0080*/ 	.word	0x00001410


	//   ....[1]....
        /*0084*/ 	.word	0x00001420


	//   ....[2]....
        /*0088*/ 	.word	0x00001430


	//   ....[3]....
        /*008c*/ 	.word	0x00001440


	//   ....[4]....
        /*0090*/ 	.word	0x00001470


	//   ....[5]....
        /*0094*/ 	.word	0x00001490


	//   ....[6]....
        /*0098*/ 	.word	0x000014b0


	//   ....[7]....
        /*009c*/ 	.word	0x000014c0


	//   ....[8]....
        /*00a0*/ 	.word	0x000014f0


	//   ....[9]....
        /*00a4*/ 	.word	0x00001510


	//   ....[10]....
        /*00a8*/ 	.word	0x00001530


	//   ....[11]....
        /*00ac*/ 	.word	0x00001540


	//   ....[12]....
        /*00b0*/ 	.word	0x00001570


	//   ....[13]....
        /*00b4*/ 	.word	0x00001590


	//   ....[14]....
        /*00b8*/ 	.word	0x000015b0


	//   ....[15]....
        /*00bc*/ 	.word	0x000015c0


	//   ....[16]....
        /*00c0*/ 	.word	0x000015f0


	//   ....[17]....
        /*00c4*/ 	.word	0x00001620


	//   ....[18]....
        /*00c8*/ 	.word	0x00001630


	//   ....[19]....
        /*00cc*/ 	.word	0x00001640


	//----- nvinfo : EIATTR_VRC_CTA_INIT_COUNT
	.align		4
.L_1783:
        /*00d0*/ 	.byte	0x02, 0x4a
	.zero		1
	.zero		1


	//----- nvinfo : EIATTR_EXIT_INSTR_OFFSETS
	.align		4
        /*00d4*/ 	.byte	0x04, 0x1c
        /*00d6*/ 	.short	(.L_1785 - .L_1784)


	//   ....[0]....
.L_1784:
        /*00d8*/ 	.word	0x00000060


	//   ....[1]....
        /*00dc*/ 	.word	0x000016e0


	//   ....[2]....
        /*00e0*/ 	.word	0x00001810


	//----- nvinfo : EIATTR_MAX_THREADS
	.align		4
.L_1785:
        /*00e4*/ 	.byte	0x04, 0x05
        /*00e6*/ 	.short	(.L_1787 - .L_1786)
.L_1786:
        /*00e8*/ 	.word	0x00000400
        /*00ec*/ 	.word	0x00000001
        /*00f0*/ 	.word	0x00000001


	//----- nvinfo : EIATTR_CRS_STACK_SIZE
	.align		4
.L_1787:
        /*00f4*/ 	.byte	0x04, 0x1e
        /*00f6*/ 	.short	(.L_1789 - .L_1788)
.L_1788:
        /*00f8*/ 	.word	0x00000000


	//----- nvinfo : EIATTR_CBANK_PARAM_SIZE
	.align		4
.L_1789:
        /*00fc*/ 	.byte	0x03, 0x19
        /*00fe*/ 	.short	0x0128


	//----- nvinfo : EIATTR_PARAM_CBANK
	.align		4
        /*0100*/ 	.byte	0x04, 0x0a
        /*0102*/ 	.short	(.L_1791 - .L_1790)
	.align		4
.L_1790:
        /*0104*/ 	.word	index@(.nv.constant0._ZN10layer_norm40ln_parallel_residual_bwd_finalize_kernelINS_22Kernel_traits_finalizeILj768Ef13__nv_bfloat16fS2_fjLb0ELj1024ELj4ENS_18Kernel_traits_baseILj768EfS2_fS2_fjLj1024EEEEELb1EEEvNS_9BwdParamsE)
        /*0108*/ 	.short	0x0380
        /*010a*/ 	.short	0x0128


	//----- nvinfo : EIATTR_SW_WAR
	.align		4
.L_1791:
        /*010c*/ 	.byte	0x04, 0x36
        /*010e*/ 	.short	(.L_1793 - .L_1792)
.L_1792:
        /*0110*/ 	.word	0x00000008
.L_1793:


//--------------------- .nv.info._ZN10layer_norm31ln_parallel_residual_bwd_kernelINS_13Kernel_traitsIf13__nv_bfloat16fS2_fjLj768ELj1ELj4ELj1ELj16ENS_18Kernel_traits_baseILj768EfS2_fS2_fjLj128EEEEELb1ELb1ELb1EEEvNS_9BwdParamsE --------------------------
	.section	.nv.info._ZN10layer_norm31ln_parallel_residual_bwd_kernelINS_13Kernel_traitsIf13__nv_bfloat16fS2_fjLj768ELj1ELj4ELj1ELj16ENS_18Kernel_traits_baseILj768EfS2_fS2_fjLj128EEEEELb1ELb1ELb1EEEvNS_9BwdParamsE,"",@"SHT_CUDA_INFO"
	.sectionflags	@""
	.align	4


	//----- nvinfo : EIATTR_CUDA_API_VERSION
	.align		4
        /*0000*/ 	.byte	0x04, 0x37
        /*0002*/ 	.short	(.L_1795 - .L_1794)
.L_1794:
        /*0004*/ 	.word	0x00000082


	//----- nvinfo : EIATTR_KPARAM_INFO
	.align		4
.L_1795:
        /*0008*/ 	.byte	0x04, 0x17
        /*000a*/ 	.short	(.L_1797 - .L_1796)
.L_1796:
        /*000c*/ 	.word	0x00000000
        /*0010*/ 	.short	0x0000
        /*0012*/ 	.short	0x0000
        /*0014*/ 	.byte	0x00, 0xf0, 0xa1, 0x04


	//----- nvinfo : EIATTR_SPARSE_MMA_MASK
	.align		4
.L_1797:
        /*0018*/ 	.byte	0x03, 0x50
        /*001a*/ 	.short	0x0000


	//----- nvinfo : EIATTR_MAXREG_COUNT
	.align		4
        /*001c*/ 	.byte	0x03, 0x1b
        /*001e*/ 	.short	0x00ff


	//----- nvinfo : EIATTR_NUM_BARRIERS
	.align		4
        /*0020*/ 	.byte	0x02, 0x4c
        /*0022*/ 	.byte	0x01
	.zero		1


	//----- nvinfo : EIATTR_MERCURY_ISA_VERSION
	.align		4
        /*0024*/ 	.byte	0x03, 0x5f
        /*0026*/ 	.short	0x0101


	//----- nvinfo : EIATTR_COOP_GROUP_MASK_REGIDS
	.align		4
        /*0028*/ 	.byte	0x04, 0x29
        /*002a*/ 	.short	(.L_1799 - .L_1798)


	//   ....[0]....
.L_1798:
        /*002c*/ 	.word	0xffffffff


	//   ....[1]....
        /*0030*/ 	.word	0xffffffff


	//   ....[2]....
        /*0034*/ 	.word	0xffffffff


	//   ....[3]....
        /*0038*/ 	.word	0xffffffff


	//   ....[4]....
        /*003c*/ 	.word	0xffffffff


	//   ....[5]....
        /*0040*/ 	.word	0xffffffff


	//   ....[6]....
        /*0044*/ 	.word	0xffffffff


	//   ....[7]....
        /*0048*/ 	.word	0xffffffff


	//   ....[8]....
        /*004c*/ 	.word	0xffffffff


	//   ....[9]....
        /*0050*/ 	.word	0xffffffff


	//   ....[10]....
        /*0054*/ 	.word	0x050000ba


	//   ....[11]....
        /*0058*/ 	.word	0x050000ba


	//   ....[12]....
        /*005c*/ 	.word	0x050000ba


	//   ....[13]....
        /*0060*/ 	.word	0x050000ba


	//   ....[14]....
        /*0064*/ 	.word	0x050000ba


	//   ....[15]....
        /*0068*/ 	.word	0x050000ba


	//   ....[16]....
        /*006c*/ 	.word	0x050000ba


	//   ....[17]....
        /*0070*/ 	.word	0x050000ba


	//   ....[18]....
        /*0074*/ 	.word	0x050000ba


	//   ....[19]....
        /*0078*/ 	.word	0x050000ba


	//----- nvinfo : EIATTR_COOP_GROUP_INSTR_OFFSETS
	.align		4
.L_1799:
        /*007c*/ 	.byte	0x04, 0x28
        /*007e*/ 	.short	(.L_1801 - .L_1800)


	//   ....[0]....
.L_1800:
        /*0080*/ 	.word	0x000015d0


	//   ....[1]....
        /*0084*/ 	.word	0x000015e0


	//   ....[2]....
        /*0088*/ 	.word	0x00001610


	//   ....[3]....
        /*008c*/ 	.word	0x00001620


	//   ....[4]....
        /*0090*/ 	.word	0x00001650


	//   ....[5]....
        /*0094*/ 	.word	0x00001670


	//   ....[6]....
        /*0098*/ 	.word	0x000016c0


	//   ....[7]....
        /*009c*/ 	.word	0x000016d0


	//   ....[8]....
        /*00a0*/ 	.word	0x00001710


	//   ....[9]....
        /*00a4*/ 	.word	0x00001740


	//   ....[10]....
        /*00a8*/ 	.word	0x00008980


	//   ....[11]....
        /*00ac*/ 	.word	0x00008a10


	//   ....[12]....
        /*00b0*/ 	.word	0x00008a80


	//   ....[13]....
        /*00b4*/ 	.word	0x00008ae0


	//   ....[14]....
        /*00b8*/ 	.word	0x00008b50


	//   ....[15]....
        /*00bc*/ 	.word	0x00008bc0


	//   ....[16]....
        /*00c0*/ 	.word	0x00008c50


	//   ....[17]....
        /*00c4*/ 	.word	0x00008cb0


	//   ....[18]....
        /*00c8*/ 	.word	0x00008d30


	//   ....[19]....
        /*00cc*/ 	.word	0x00008dc0


	//----- nvinfo : EIATTR_VRC_CTA_INIT_COUNT
	.align		4
.L_1801:
        /*00d0*/ 	.byte	0x02, 0x4a
	.zero		1
	.zero		1


	//----- nvinfo : EIATTR_EXIT_INSTR_OFFSETS
	.align		4
        /*00d4*/ 	.byte	0x04, 0x1c
        /*00d6*/ 	.short	(.L_1803 - .L_1802)


	//   ....[0]....
.L_1802:
        /*00d8*/ 	.word	0x00008910


	//----- nvinfo : EIATTR_MAX_THREADS
	.align		4
.L_1803:
        /*00dc*/ 	.byte	0x04, 0x05
        /*00de*/ 	.short	(.L_1805 - .L_1804)
.L_1804:
        /*00e0*/ 	.word	0x00000080
        /*00e4*/ 	.word	0x00000001
        /*00e8*/ 	.word	0x00000001


	//----- nvinfo : EIATTR_CRS_STACK_SIZE
	.align		4
.L_1805:
        /*00ec*/ 	.byte	0x04, 0x1e
        /*00ee*/ 	.short	(.L_1807 - .L_1806)
.L_1806:
        /*00f0*/ 	.word	0x00000000


	//----- nvinfo : EIATTR_CBANK_PARAM_SIZE
	.align		4
.L_1807:
        /*00f4*/ 	.byte	0x03, 0x19
        /*00f6*/ 	.short	0x0128


	//----- nvinfo : EIATTR_PARAM_CBANK
	.align		4
        /*00f8*/ 	.byte	0x04, 0x0a
        /*00fa*/ 	.short	(.L_1809 - .L_1808)
	.align		4
.L_1808:
        /*00fc*/ 	.word	index@(.nv.constant0._ZN10layer_norm31ln_parallel_residual_bwd_kernelINS_13Kernel_traitsIf13__nv_bfloat16fS2_fjLj768ELj1ELj4ELj1ELj16ENS_18Kernel_traits_baseILj768EfS2_fS2_fjLj128EEEEELb1ELb1ELb1EEEvNS_9BwdParamsE)
        /*0100*/ 	.short	0x0380
        /*0102*/ 	.short	0x0128


	//----- nvinfo : EIATTR_SW_WAR
	.align		4
.L_1809:
        /*0104*/ 	.byte	0x04, 0x36
        /*0106*/ 	.short	(.L_1811 - .L_1810)
.L_1810:
        /*0108*/ 	.word	0x00000008
.L_1811:


//--------------------- .nv.info._ZN10layer_norm31ln_parallel_residual_bwd_kernelINS_13Kernel_traitsIf6__halfS2_S2_fjLj768ELj1ELj4ELj1ELj16ENS_18Kernel_traits_baseILj768EfS2_S2_S2_fjLj128EEEEELb0ELb0ELb0EEEvNS_9BwdParamsE --------------------------
	.section	.nv.info._ZN10layer_norm31ln_parallel_residual_bwd_kernelINS_13Kernel_traitsIf6__halfS2_S2_fjLj768ELj1ELj4ELj1ELj16ENS_18Kernel_traits_baseILj768EfS2_S2_S2_fjLj128EEEEELb0ELb0ELb0EEEvNS_9BwdParamsE,"",@"SHT_CUDA_INFO"
	.sectionflags	@""
	.align	4


	//----- nvinfo : EIATTR_CUDA_API_VERSION
	.align		4
        /*0000*/ 	.byte	0x04, 0x37
        /*0002*/ 	.short	(.L_1813 - .L_1812)
.L_1812:
        /*0004*/ 	.word	0x00000082


	//----- nvinfo : EIATTR_KPARAM_INFO
	.align		4
.L_1813:
        /*0008*/ 	.byte	0x04, 0x17
        /*000a*/ 	.short	(.L_1815 - .L_1814)
.L_1814:
        /*000c*/ 	.word	0x00000000
        /*0010*/ 	.short	0x0000
        /*0012*/ 	.short	0x0000
        /*0014*/ 	.byte	0x00, 0xf0, 0xa1, 0x04


	//----- nvinfo : EIATTR_SPARSE_MMA_MASK
	.align		4
.L_1815:
        /*0018*/ 	.byte	0x03, 0x50
        /*001a*/ 	.short	0x0000


	//----- nvinfo : EIATTR_MAXREG_COUNT
	.align		4
        /*001c*/ 	.byte	0x03, 0x1b
        /*001e*/ 	.short	0x00ff


	//----- nvinfo : EIATTR_NUM_BARRIERS
	.align		4
        /*0020*/ 	.byte	0x02, 0x4c
        /*0022*/ 	.byte	0x01
	.zero		1


	//----- nvinfo : EIATTR_MERCURY_ISA_VERSION
	.align		4
        /*0024*/ 	.byte	0x03, 0x5f
        /*0026*/ 	.short	0x0101


	//----- nvinfo : EIATTR_COOP_GROUP_MASK_REGIDS
	.align		4
        /*0028*/ 	.byte	0x04, 0x29
        /*002a*/ 	.short	(.L_1817 - .L_1816)


	//   ....[0]....
.L_1816:
        /*002c*/ 	.word	0xffffffff


	//   ....[1]....
        /*0030*/ 	.word	0xffffffff


	//   ....[2]....
        /*0034*/ 	.word	0xffffffff


	//   ....[3]....
        /*0038*/ 	.word	0xffffffff


	//   ....[4]....
        /*003c*/ 	.word	0xffffffff


	//   ....[5]....
        /*0040*/ 	.word	0xffffffff


	//   ....[6]....
        /*0044*/ 	.word	0xffffffff


	//   ....[7]....
        /*0048*/ 	.word	0xffffffff


	//   ....[8]....
        /*004c*/ 	.word	0xffffffff


	//   ....[9]....
        /*0050*/ 	.word	0xffffffff


	//   ....[10]....
        /*0054*/ 	.word	0x050000c0


	//   ....[11]....
        /*0058*/ 	.word	0x050000c0


	//   ....[12]....
        /*005c*/ 	.word	0x050000c0


	//   ....[13]....
        /*0060*/ 	.word	0x050000c0


	//   ....[14]....
        /*0064*/ 	.word	0x050000c0


	//   ....[15]....
        /*0068*/ 	.word	0x050000c0


	//   ....[16]....
        /*006c*/ 	.word	0x050000c0


	//   ....[17]....
        /*0070*/ 	.word	0x050000c0


	//   ....[18]....
        /*0074*/ 	.word	0x050000c0


	//   ....[19]....
        /*0078*/ 	.word	0x050000c0


	//----- nvinfo : EIATTR_COOP_GROUP_INSTR_OFFSETS
	.align		4
.L_1817:
        /*007c*/ 	.byte	0x04, 0x28
        /*007e*/ 	.short	(.L_1819 - .L_1818)


	//   ....[0]....
.L_1818:
        /*0080*/ 	.word	0x000021a0


	//   ....[1]....
        /*0084*/ 	.word	0x000021b0


	//   ....[2]....
        /*0088*/ 	.word	0x000021e0


	//   ....[3]....
        /*008c*/ 	.word	0x000021f0


	//   ....[4]....
        /*0090*/ 	.word	0x00002220


	//   ....[5]....
        /*0094*/ 	.word	0x00002230


	//   ....[6]....
        /*0098*/ 	.word	0x00002260


	//   ....[7]....
        /*009c*/ 	.word	0x00002270


	//   ....[8]....
        /*00a0*/ 	.word	0x000022a0


	//   ....[9]....
        /*00a4*/ 	.word	0x000022b0


	//   ....[10]....
        /*00a8*/ 	.word	0x00007a40


	//   ....[11]....
        /*00ac*/ 	.word	0x00007ae0


	//   ....[12]....
        /*00b0*/ 	.word	0x00007b40


	//   ....[13]....
        /*00b4*/ 	.word	0x00007ba0


	//   ....[14]....
        /*00b8*/ 	.word	0x00007c10


	//   ....[15]....
        /*00bc*/ 	.word	0x00007c70


	//   ....[16]....
        /*00c0*/ 	.word	0x00007ce0


	//   ....[17]....
        /*00c4*/ 	.word	0x00007d40


	//   ....[18]....
        /*00c8*/ 	.word	0x00007db0


	//   ....[19]....
        /*00cc*/ 	.word	0x00007e10


	//----- nvinfo : EIATTR_VRC_CTA_INIT_COUNT
	.align		4
.L_1819:
        /*00d0*/ 	.byte	0x02, 0x4a
	.zero		1
	.zero		1


	//----- nvinfo : EIATTR_EXIT_INSTR_OFFSETS
	.align		4
        /*00d4*/ 	.byte	0x04, 0x1c
        /*00d6*/ 	.short	(.L_1821 - .L_1820)


	//   ....[0]....
.L_1820:
        /*00d8*/ 	.word	0x00007970


	//   ....[1]....
        /*00dc*/ 	.word	0x000079e0


	//----- nvinfo : EIATTR_MAX_THREADS
	.align		4
.L_1821:
        /*00e0*/ 	.byte	0x04, 0x05
        /*00e2*/ 	.short	(.L_1823 - .L_1822)
.L_1822:
        /*00e4*/ 	.word	0x00000080
        /*00e8*/ 	.word	0x00000001
        /*00ec*/ 	.word	0x00000001


	//----- nvinfo : EIATTR_CRS_STACK_SIZE
	.align		4
.L_1823:
        /*00f0*/ 	.byte	0x04, 0x1e
        /*00f2*/ 	.short	(.L_1825 - .L_1824)
.L_1824:
        /*00f4*/ 	.word	0x00000000


	//----- nvinfo : EIATTR_CBANK_PARAM_SIZE
	.align		4
.L_1825:
        /*00f8*/ 	.byte	0x03, 0x19
        /*00fa*/ 	.short	0x0128


	//----- nvinfo : EIATTR_PARAM_CBANK
	.align		4
        /*00fc*/ 	.byte	0x04, 0x0a
        /*00fe*/ 	.short	(.L_1827 - .L_1826)
	.align		4
.L_1826:
        /*0100*/ 	.word	index@(.nv.constant0._ZN10layer_norm31ln_parallel_residual_bwd_kernelINS_13Kernel_traitsIf6__halfS2_S2_fjLj768ELj1ELj4ELj1ELj16ENS_18Kernel_traits_baseILj768EfS2_S2_S2_fjLj128EEEEELb0ELb0ELb0EEEvNS_9BwdParamsE)
        /*0104*/ 	.short	0x0380
        /*0106*/ 	.short	0x0128


	//----- nvinfo : EIATTR_SW_WAR
	.align		4
.L_1827:
        /*0108*/ 	.byte	0x04, 0x36
        /*010a*/ 	.short	(.L_1829 - .L_1828)
.L_1828:
        /*010c*/ 	.word	0x00000008
.L_1829:


//--------------------- .nv.info._ZN10layer_norm31ln_parallel_residual_bwd_kernelINS_13Kernel_traitsIf6__halfS2_S2_fjLj768ELj1ELj4ELj1ELj16ENS_18Kernel_traits_baseILj768EfS2_S2_S2_fjLj128EEEEELb0ELb0ELb1EEEvNS_9BwdParamsE --------------------------
	.section	.nv.info._ZN10layer_norm31ln_parallel_residual_bwd_kernelINS_13Kernel_traitsIf6__halfS2_S2_fjLj768ELj1ELj4ELj1ELj16ENS_18Kernel_traits_baseILj768EfS2_S2_S2_fjLj128EEEEELb0ELb0ELb1EEEvNS_9BwdParamsE,"",@"SHT_CUDA_INFO"
	.sectionflags	@""
	.align	4


	//----- nvinfo : EIATTR_CUDA_API_VERSION
	.align		4
        /*0000*/ 	.byte	0x04, 0x37
        /*0002*/ 	.short	(.L_1831 - .L_1830)
.L_1830:
        /*0004*/ 	.word	0x00000082


	//----- nvinfo : EIATTR_KPARAM_INFO
	.align		4
.L_1831:
        /*0008*/ 	.byte	0x04, 0x17
        /*000a*/ 	.short	(.L_1833 - .L_1832)
.L_1832:
        /*000c*/ 	.word	0x00000000
        /*0010*/ 	.short	0x0000
        /*0012*/ 	.short	0x0000
        /*0014*/ 	.byte	0x00, 0xf0, 0xa1, 0x04


	//----- nvinfo : EIATTR_SPARSE_MMA_MASK
	.align		4
.L_1833:
        /*0018*/ 	.byte	0x03, 0x50
        /*001a*/ 	.short	0x0000


	//----- nvinfo : EIATTR_MAXREG_COUNT
	.align		4
        /*001c*/ 	.byte	0x03, 0x1b
        /*001e*/ 	.short	0x00ff


	//----- nvinfo : EIATTR_NUM_BARRIERS
	.align		4
        /*0020*/ 	.byte	0x02, 0x4c
        /*0022*/ 	.byte	0x01
	.zero		1


	//----- nvinfo : EIATTR_MERCURY_ISA_VERSION
	.align		4
        /*0024*/ 	.byte	0x03, 0x5f
        /*0026*/ 	.short	0x0101


	//----- nvinfo : EIATTR_COOP_GROUP_MASK_REGIDS
	.align		4
        /*0028*/ 	.byte	0x04, 0x29
        /*002a*/ 	.short	(.L_1835 - .L_1834)


	//   ....[0]....
.L_1834:
        /*002c*/ 	.word	0xffffffff


	//   ....[1]....
        /*0030*/ 	.word	0xffffffff


	//   ....[2]....
        /*0034*/ 	.word	0xffffffff


	//   ....[3]....
        /*0038*/ 	.word	0xffffffff


	//   ....[4]....
        /*003c*/ 	.word	0xffffffff


	//   ....[5]....
        /*0040*/ 	.word	0xffffffff


	//   ....[6]....
        /*0044*/ 	.word	0xffffffff


	//   ....[7]....
        /*0048*/ 	.word	0xffffffff


	//   ....[8]....
        /*004c*/ 	.word	0xffffffff


	//   ....[9]....
        /*0050*/ 	.word	0xffffffff


	//   ....[10]....
        /*0054*/ 	.word	0x0500008f


	//   ....[11]....
        /*0058*/ 	.word	0x0500008f


	//   ....[12]....
        /*005c*/ 	.word	0x0500008f


	//   ....[13]....
        /*0060*/ 	.word	0x0500008f


	//   ....[14]....
        /*0064*/ 	.word	0x0500008f


	//   ....[15]....
        /*0068*/ 	.word	0x0500008f


	//   ....[16]....
        /*006c*/ 	.word	0x0500008f


	//   ....[17]....
        /*0070*/ 	.word	0x0500008f


	//   ....[18]....
        /*0074*/ 	.word	0x0500008f


	//   ....[19]....
        /*0078*/ 	.word	0x0500008f


	//----- nvinfo : EIATTR_COOP_GROUP_INSTR_OFFSETS
	.align		4
.L_1835:
        /*007c*/ 	.byte	0x04, 0x28
        /*007e*/ 	.short	(.L_1837 - .L_1836)


	//   ....[0]....
.L_1836:
        /*0080*/ 	.word	0x00001ee0


	//   ....[1]....
        /*0084*/ 	.word	0x00001ef0


	//   ....[2]....
        /*0088*/ 	.word	0x00001f20


	//   ....[3]....
        /*008c*/ 	.word	0x00001f30


	//   ....[4]....
        /*0090*/ 	.word	0x00001f60


	//   ....[5]....
        /*0094*/ 	.word	0x00001f70


	//   ....[6]....
        /*0098*/ 	.word	0x00001fa0


	//   ....[7]....
        /*009c*/ 	.word	0x00001fb0


	//   ....[8]....
        /*00a0*/ 	.word	0x00001fe0


	//   ....[9]....
        /*00a4*/ 	.word	0x00001ff0


	//   ....[10]....
        /*00a8*/ 	.word	0x00007390


	//   ....[11]....
        /*00ac*/ 	.word	0x00007420


	//   ....[12]....
        /*00b0*/ 	.word	0x00007490


	//   ....[13]....
        /*00b4*/ 	.word	0x000074f0


	//   ....[14]....
        /*00b8*/ 	.word	0x00007560


	//   ....[15]....
        /*00bc*/ 	.word	0x000075c0


	//   ....[16]....
        /*00c0*/ 	.word	0x00007630


	//   ....[17]....
        /*00c4*/ 	.word	0x00007690


	//   ....[18]....
        /*00c8*/ 	.word	0x00007700


	//   ....[19]....
        /*00cc*/ 	.word	0x00007760


	//----- nvinfo : EIATTR_VRC_CTA_INIT_COUNT
	.align		4
.L_1837:
        /*00d0*/ 	.byte	0x02, 0x4a
	.zero		1
	.zero		1


	//----- nvinfo : EIATTR_EXIT_INSTR_OFFSETS
	.align		4
        /*00d4*/ 	.byte	0x04, 0x1c
        /*00d6*/ 	.short	(.L_1839 - .L_1838)


	//   ....[0]....
.L_1838:
        /*00d8*/ 	.word	0x00007320


	//----- nvinfo : EIATTR_MAX_THREADS
	.align		4
.L_1839:
        /*00dc*/ 	.byte	0x04, 0x05
        /*00de*/ 	.short	(.L_1841 - .L_1840)
.L_1840:
        /*00e0*/ 	.word	0x00000080
        /*00e4*/ 	.word	0x00000001
        /*00e8*/ 	.word	0x00000001


	//----- nvinfo : EIATTR_CRS_STACK_SIZE
	.align		4
.L_1841:
        /*00ec*/ 	.byte	0x04, 0x1e
        /*00ee*/ 	.short	(.L_1843 - .L_1842)
.L_1842:
        /*00f0*/ 	.word	0x00000000


	//----- nvinfo : EIATTR_CBANK_PARAM_SIZE
	.align		4
.L_1843:
        /*00f4*/ 	.byte	0x03, 0x19
        /*00f6*/ 	.short	0x0128


	//----- nvinfo : EIATTR_PARAM_CBANK
	.align		4
        /*00f8*/ 	.byte	0x04, 0x0a
        /*00fa*/ 	.short	(.L_1845 - .L_1844)
	.align		4
.L_1844:
        /*00fc*/ 	.word	index@(.nv.constant0._ZN10layer_norm31ln_parallel_residual_bwd_kernelINS_13Kernel_traitsIf6__halfS2_S2_fjLj768ELj1ELj4ELj1ELj16ENS_18Kernel_traits_baseILj768EfS2_S2_S2_fjLj128EEEEELb0ELb0ELb1EEEvNS_9BwdParamsE)
        /*0100*/ 	.short	0x0380
        /*0102*/ 	.short	0x0128


	//----- nvinfo : EIATTR_SW_WAR
	.align		4
.L_1845:
        /*0104*/ 	.byte	0x04, 0x36
        /*0106*/ 	.short	(.L_1847 - .L_1846)
.L_1846:
        /*0108*/ 	.word	0x00000008
.L_1847:


//--------------------- .nv.info._ZN10layer_norm31ln_parallel_residual_bwd_kernelINS_13Kernel_traitsIf6__halfS2_S2_fjLj768ELj1ELj4ELj1ELj16ENS_18Kernel_traits_baseILj768EfS2_S2_S2_fjLj128EEEEELb0ELb1ELb0EEEvNS_9BwdParamsE --------------------------
	.section	.nv.info._ZN10layer_norm31ln_parallel_residual_bwd_kernelINS_13Kernel_traitsIf6__halfS2_S2_fjLj768ELj1ELj4ELj1ELj16ENS_18Kernel_traits_baseILj768EfS2_S2_S2_fjLj128EEEEELb0ELb1ELb0EEEvNS_9BwdParamsE,"",@"SHT_CUDA_INFO"
	.sectionflags	@""
	.align	4


	//----- nvinfo : EIATTR_CUDA_API_VERSION
	.align		4
        /*0000*/ 	.byte	0x04, 0x37
        /*0002*/ 	.short	(.L_1849 - .L_1848)
.L_1848:
        /*0004*/ 	.word	0x00000082


	//----- nvinfo : EIATTR_KPARAM_INFO
	.align		4
.L_1849:
        /*0008*/ 	.byte	0x04, 0x17
        /*000a*/ 	.short	(.L_1851 - .L_1850)
.L_1850:
        /*000c*/ 	.word	0x00000000
        /*0010*/ 	.short	0x0000
        /*0012*/ 	.short	0x0000
        /*0014*/ 	.byte	0x00, 0xf0, 0xa1, 0x04


	//----- nvinfo : EIATTR_SPARSE_MMA_MASK
	.align		4
.L_1851:
        /*0018*/ 	.byte	0x03, 0x50
        /*001a*/ 	.short	0x0000


	//----- nvinfo : EIATTR_MAXREG_COUNT
	.align		4
        /*001c*/ 	.byte	0x03, 0x1b
        /*001e*/ 	.short	0x00ff


	//----- nvinfo : EIATTR_NUM_BARRIERS
	.align		4
        /*0020*/ 	.byte	0x02, 0x4c
        /*0022*/ 	.byte	0x01
	.zero		1


	//----- nvinfo : EIATTR_MERCURY_ISA_VERSION
	.align		4
        /*0024*/ 	.byte	0x03, 0x5f
        /*0026*/ 	.short	0x0101


	//----- nvinfo : EIATTR_COOP_GROUP_MASK_REGIDS
	.align		4
        /*0028*/ 	.byte	0x04, 0x29
        /*002a*/ 	.short	(.L_1853 - .L_1852)


	//   ....[0]....
.L_1852:
        /*002c*/ 	.word	0xffffffff


	//   ....[1]....
        /*0030*/ 	.word	0xffffffff


	//   ....[2]....
        /*0034*/ 	.word	0xffffffff


	//   ....[3]....
        /*0038*/ 	.word	0xffffffff


	//   ....[4]....
        /*003c*/ 	.word	0xffffffff


	//   ....[5]....
        /*0040*/ 	.word	0xffffffff


	//   ....[6]....
        /*0044*/ 	.word	0xffffffff


	//   ....[7]....
        /*0048*/ 	.word	0xffffffff


	//   ....[8]....
        /*004c*/ 	.word	0xffffffff


	//   ....[9]....
        /*0050*/ 	.word	0xffffffff


	//   ....[10]....
        /*0054*/ 	.word	0x0500009a


	//   ....[11]....
        /*0058*/ 	.word	0x0500009a


	//   ....[12]....
        /*005c*/ 	.word	0x0500009a


	//   ....[13]....
        /*0060*/ 	.word	0x0500009a


	//   ....[14]....
        /*0064*/ 	.word	0x0500009a


	//   ....[15]....
        /*0068*/ 	.word	0x0500009a


	//   ....[16]....
        /*006c*/ 	.word	0x0500009a


	//   ....[17]....
        /*0070*/ 	.word	0x0500009a


	//   ....[18]....
        /*0074*/ 	.word	0x0500009a


	//   ....[19]....
        /*0078*/ 	.word	0x0500009a


	//----- nvinfo : EIATTR_COOP_GROUP_INSTR_OFFSETS
	.align		4
.L_1853:
        /*007c*/ 	.byte	0x04, 0x28
        /*007e*/ 	.short	(.L_1855 - .L_1854)


	//   ....[0]....
.L_1854:
        /*0080*/ 	.word	0x00002720


	//   ....[1]....
        /*0084*/ 	.word	0x00002730


	//   ....[2]....
        /*0088*/ 	.word	0x00002760


	//   ....[3]....
        /*008c*/ 	.word	0x00002770


	//   ....[4]....
        /*0090*/ 	.word	0x000027a0


	//   ....[5]....
        /*0094*/ 	.word	0x000027b0


	//   ....[6]....
        /*0098*/ 	.word	0x000027e0


	//   ....[7]....
        /*009c*/ 	.word	0x000027f0


	//   ....[8]....
        /*00a0*/ 	.word	0x00002820


	//   ....[9]....
        /*00a4*/ 	.word	0x00002830


	//   ....[10]....
        /*00a8*/ 	.word	0x00007430


	//   ....[11]....
        /*00ac*/ 	.word	0x000074d0


	//   ....[12]....
        /*00b0*/ 	.word	0x00007530


	//   ....[13]....
        /*00b4*/ 	.word	0x00007590


	//   ....[14]....
        /*00b8*/ 	.word	0x00007600


	//   ....[15]....
        /*00bc*/ 	.word	0x00007660


	//   ....[16]....
        /*00c0*/ 	.word	0x000076d0


	//   ....[17]....
        /*00c4*/ 	.word	0x00007730


	//   ....[18]....
        /*00c8*/ 	.word	0x000077a0


	//   ....[19]....
        /*00cc*/ 	.word	0x00007800


	//----- nvinfo : EIATTR_VRC_CTA_INIT_COUNT
	.align		4
.L_1855:
        /*00d0*/ 	.byte	0x02, 0x4a
	.zero		1
	.zero		1


	//----- nvinfo : EIATTR_EXIT_INSTR_OFFSETS
	.align		4
        /*00d4*/ 	.byte	0x04, 0x1c
        /*00d6*/ 	.short	(.L_1857 - .L_1856)


	//   ....[0]....
.L_1856:
        /*00d8*/ 	.word	0x000073a0


	//   ....[1]....
        /*00dc*/ 	.word	0x000073d0


	//----- nvinfo : EIATTR_MAX_THREADS
	.align		4
.L_1857:
        /*00e0*/ 	.byte	0x04, 0x05
        /*00e2*/ 	.short	(.L_1859 - .L_1858)
.L_1858:
        /*00e4*/ 	.word	0x00000080
        /*00e8*/ 	.word	0x00000001
        /*00ec*/ 	.word	0x00000001


	//----- nvinfo : EIATTR_CRS_STACK_SIZE
	.align		4
.L_1859:
        /*00f0*/ 	.byte	0x04, 0x1e
        /*00f2*/ 	.short	(.L_1861 - .L_1860)
.L_1860:
        /*00f4*/ 	.word	0x00000000


	//----- nvinfo : EIATTR_CBANK_PARAM_SIZE
	.align		4
.L_1861:
        /*00f8*/ 	.byte	0x03, 0x19
        /*00fa*/ 	.short	0x0128


	//----- nvinfo : EIATTR_PARAM_CBANK
	.align		4
        /*00fc*/ 	.byte	0x04, 0x0a
        /*00fe*/ 	.short	(.L_1863 - .L_1862)
	.align		4
.L_1862:
        /*0100*/ 	.word	index@(.nv.constant0._ZN10layer_norm31ln_parallel_residual_bwd_kernelINS_13Kernel_traitsIf6__halfS2_S2_fjLj768ELj1ELj4ELj1ELj16ENS_18Kernel_traits_baseILj768EfS2_S2_S2_fjLj128EEEEELb0ELb1ELb0EEEvNS_9BwdParamsE)
        /*0104*/ 	.short	0x0380
        /*0106*/ 	.short	0x0128


	//----- nvinfo : EIATTR_SW_WAR
	.align		4
.L_1863:
        /*0108*/ 	.byte	0x04, 0x36
        /*010a*/ 	.short	(.L_1865 - .L_1864)
.L_1864:
        /*010c*/ 	.word	0x00000008
.L_1865:


//--------------------- .nv.info._ZN10layer_norm31ln_parallel_residual_bwd_kernelINS_13Kernel_traitsIf6__halfS2_S2_fjLj768ELj1ELj4ELj1ELj16ENS_18Kernel_traits_baseILj768EfS2_S2_S2_fjLj128EEEEELb0ELb1ELb1EEEvNS_9BwdParamsE --------------------------
	.section	.nv.info._ZN10layer_norm31ln_parallel_residual_bwd_kernelINS_13Kernel_traitsIf6__halfS2_S2_fjLj768ELj1ELj4ELj1ELj16ENS_18Kernel_traits_baseILj768EfS2_S2_S2_fjLj128EEEEELb0ELb1ELb1EEEvNS_9BwdParamsE,"",@"SHT_CUDA_INFO"
	.sectionflags	@""
	.align	4


	//----- nvinfo : EIATTR_CUDA_API_VERSION
	.align		4
        /*0000*/ 	.byte	0x04, 0x37
        /*0002*/ 	.short	(.L_1867 - .L_1866)
.L_1866:
        /*0004*/ 	.word	0x00000082


	//----- nvinfo : EIATTR_KPARAM_INFO
	.align		4
.L_1867:
        /*0008*/ 	.byte	0x04, 0x17
        /*000a*/ 	.short	(.L_1869 - .L_1868)
.L_1868:
        /*000c*/ 	.word	0x00000000
        /*0010*/ 	.short	0x0000
        /*0012*/ 	.short	0x0000
        /*0014*/ 	.byte	0x00, 0xf0, 0xa1, 0x04


	//----- nvinfo : EIATTR_SPARSE_MMA_MASK
	.align		4
.L_1869:
        /*0018*/ 	.byte	0x03, 0x50
        /*001a*/ 	.short	0x0000


	//----- nvinfo : EIATTR_MAXREG_COUNT
	.align		4
        /*001c*/ 	.byte	0x03, 0x1b
        /*001e*/ 	.short	0x00ff


	//----- nvinfo : EIATTR_NUM_BARRIERS
	.align		4
        /*0020*/ 	.byte	0x02, 0x4c
        /*0022*/ 	.byte	0x01
	.zero		1


	//----- nvinfo : EIATTR_MERCURY_ISA_VERSION
	.align		4
        /*0024*/ 	.byte	0x03, 0x5f
        /*0026*/ 	.short	0x0101


	//----- nvinfo : EIATTR_COOP_GROUP_MASK_REGIDS
	.align		4
        /*0028*/ 	.byte	0x04, 0x29
        /*002a*/ 	.short	(.L_1871 - .L_1870)


	//   ....[0]....
.L_1870:
        /*002c*/ 	.word	0xffffffff


	//   ....[1]....
        /*0030*/ 	.word	0xffffffff


	//   ....[2]....
        /*0034*/ 	.word	0xffffffff


	//   ....[3]....
        /*0038*/ 	.word	0xffffffff


	//   ....[4]....
        /*003c*/ 	.word	0xffffffff


	//   ....[5]....
        /*0040*/ 	.word	0xffffffff


	//   ....[6]....
        /*0044*/ 	.word	0xffffffff


	//   ....[7]....
        /*0048*/ 	.word	0xffffffff


	//   ....[8]....
        /*004c*/ 	.word	0xffffffff


	//   ....[9]....
        /*0050*/ 	.word	0xffffffff


	//   ....[10]....
        /*0054*/ 	.word	0x0500007e


	//   ....[11]....
        /*0058*/ 	.word	0x0500007e


	//   ....[12]....
        /*005c*/ 	.word	0x0500007e


	//   ....[13]....
        /*0060*/ 	.word	0x0500007e


	//   ....[14]....
        /*0064*/ 	.word	0x0500007e


	//   ....[15]....
        /*0068*/ 	.word	0x0500007e


	//   ....[16]....
        /*006c*/ 	.word	0x0500007e


	//   ....[17]....
        /*0070*/ 	.word	0x0500007e


	//   ....[18]....
        /*0074*/ 	.word	0x0500007e


	//   ....[19]....
        /*0078*/ 	.word	0x0500007e


	//----- nvinfo : EIATTR_COOP_GROUP_INSTR_OFFSETS
	.align		4
.L_1871:
        /*007c*/ 	.byte	0x04, 0x28
        /*007e*/ 	.short	(.L_1873 - .L_1872)


	//   ....[0]....
.L_1872:
        /*0080*/ 	.word	0x00002350


	//   ....[1]....
        /*0084*/ 	.word	0x00002360


	//   ....[2]....
        /*0088*/ 	.word	0x00002390


	//   ....[3]....
        /*008c*/ 	.word	0x000023a0


	//   ....[4]....
        /*0090*/ 	.word	0x000023d0


	//   ....[5]....
        /*0094*/ 	.word	0x000023e0


	//   ....[6]....
        /*0098*/ 	.word	0x00002410


	//   ....[7]....
        /*009c*/ 	.word	0x00002420


	//   ....[8]....
        /*00a0*/ 	.word	0x00002450


	//   ....[9]....
        /*00a4*/ 	.word	0x00002460


	//   ....[10]....
        /*00a8*/ 	.word	0x00006cb0


	//   ....[11]....
        /*00ac*/ 	.word	0x00006d40


	//   ....[12]....
        /*00b0*/ 	.word	0x00006db0


	//   ....[13]....
        /*00b4*/ 	.word	0x00006e10


	//   ....[14]....
        /*00b8*/ 	.word	0x00006e80


	//   ....[15]....
        /*00bc*/ 	.word	0x00006ee0


	//   ....[16]....
        /*00c0*/ 	.word	0x00006f50


	//   ....[17]....
        /*00c4*/ 	.word	0x00006fb0


	//   ....[18]....
        /*00c8*/ 	.word	0x00007020


	//   ....[19]....
        /*00cc*/ 	.word	0x00007080


	//----- nvinfo : EIATTR_VRC_CTA_INIT_COUNT
	.align		4
.L_1873:
        /*00d0*/ 	.byte	0x02, 0x4a
	.zero		1
	.zero		1


	//----- nvinfo : EIATTR_EXIT_INSTR_OFFSETS
	.align		4
        /*00d4*/ 	.byte	0x04, 0x1c
        /*00d6*/ 	.short	(.L_1875 - .L_1874)


	//   ....[0]....
.L_1874:
        /*00d8*/ 	.word	0x00006c40


	//----- nvinfo : EIATTR_MAX_THREADS
	.align		4
.L_1875:
        /*00dc*/ 	.byte	0x04, 0x05
        /*00de*/ 	.short	(.L_1877 - .L_1876)
.L_1876:
        /*00e0*/ 	.word	0x00000080
        /*00e4*/ 	.word	0x00000001
        /*00e8*/ 	.word	0x00000001


	//----- nvinfo : EIATTR_CRS_STACK_SIZE
	.align		4
.L_1877:
        /*00ec*/ 	.byte	0x04, 0x1e
        /*00ee*/ 	.short	(.L_1879 - .L_1878)
.L_1878:
        /*00f0*/ 	.word	0x00000000


	//----- nvinfo : EIATTR_CBANK_PARAM_SIZE
	.align		4
.L_1879:
        /*00f4*/ 	.byte	0x03, 0x19
        /*00f6*/ 	.short	0x0128


	//----- nvinfo : EIATTR_PARAM_CBANK
	.align		4
        /*00f8*/ 	.byte	0x04, 0x0a
        /*00fa*/ 	.short	(.L_1881 - .L_1880)
	.align		4
.L_1880:
        /*00fc*/ 	.word	index@(.nv.constant0._ZN10layer_norm31ln_parallel_residual_bwd_kernelINS_13Kernel_traitsIf6__halfS2_S2_fjLj768ELj1ELj4ELj1ELj16ENS_18Kernel_traits_baseILj768EfS2_S2_S2_fjLj128EEEEELb0ELb1ELb1EEEvNS_9BwdParamsE)
        /*0100*/ 	.short	0x0380
        /*0102*/ 	.short	0x0128


	//----- nvinfo : EIATTR_SW_WAR
	.align		4
.L_1881:
        /*0104*/ 	.byte	0x04, 0x36
        /*0106*/ 	.short	(.L_1883 - .L_1882)
.L_1882:
        /*0108*/ 	.word	0x00000008
.L_1883:


//--------------------- .nv.info._ZN10layer_norm31ln_parallel_residual_bwd_kernelINS_13Kernel_traitsIf6__halfS2_S2_fjLj768ELj1ELj4ELj1ELj16ENS_18Kernel_traits_baseILj768EfS2_S2_S2_fjLj128EEEEELb1ELb0ELb0EEEvNS_9BwdParamsE --------------------------
	.section	.nv.info._ZN10layer_norm31ln_parallel_residual_bwd_kernelINS_13Kernel_traitsIf6__halfS2_S2_fjLj768ELj1ELj4ELj1ELj16ENS_18Kernel_traits_baseILj768EfS2_S2_S2_fjLj128EEEEELb1ELb0ELb0EEEvNS_9BwdParamsE,"",@"SHT_CUDA_INFO"
	.sectionflags	@""
	.align	4


	//----- nvinfo : EIATTR_CUDA_API_VERSION
	.align		4
        /*0000*/ 	.byte	0x04, 0x37
        /*0002*/ 	.short	(.L_1885 - .L_1884)
.L_1884:
        /*0004*/ 	.word	0x00000082


	//----- nvinfo : EIATTR_KPARAM_INFO
	.align		4
.L_1885:
        /*0008*/ 	.byte	0x04, 0x17
        /*000a*/ 	.short	(.L_1887 - .L_1886)
.L_1886:
        /*000c*/ 	.word	0x00000000
        /*0010*/ 	.short	0x0000
        /*0012*/ 	.short	0x0000
        /*0014*/ 	.byte	0x00, 0xf0, 0xa1, 0x04


	//----- nvinfo : EIATTR_SPARSE_MMA_MASK
	.align		4
.L_1887:
        /*0018*/ 	.byte	0x03, 0x50
        /*001a*/ 	.short	0x0000


	//----- nvinfo : EIATTR_MAXREG_COUNT
	.align		4
        /*001c*/ 	.byte	0x03, 0x1b
        /*001e*/ 	.short	0x00ff


	//----- nvinfo : EIATTR_NUM_BARRIERS
	.align		4
        /*0020*/ 	.byte	0x02, 0x4c
        /*0022*/ 	.byte	0x01
	.zero		1


	//----- nvinfo : EIATTR_MERCURY_ISA_VERSION
	.align		4
        /*0024*/ 	.byte	0x03, 0x5f
        /*0026*/ 	.short	0x0101


	//----- nvinfo : EIATTR_COOP_GROUP_MASK_REGIDS
	.align		4
        /*0028*/ 	.byte	0x04, 0x29
        /*002a*/ 	.short	(.L_1889 - .L_1888)


	//   ....[0]....
.L_1888:
        /*002c*/ 	.word	0xffffffff


	//   ....[1]....
        /*0030*/ 	.word	0xffffffff


	//   ....[2]....
        /*0034*/ 	.word	0xffffffff


	//   ....[3]....
        /*0038*/ 	.word	0xffffffff


	//   ....[4]....
        /*003c*/ 	.word	0xffffffff


	//   ....[5]....
        /*0040*/ 	.word	0xffffffff


	//   ....[6]....
        /*0044*/ 	.word	0xffffffff


	//   ....[7]....
        /*0048*/ 	.word	0xffffffff


	//   ....[8]....
        /*004c*/ 	.word	0xffffffff


	//   ....[9]....
        /*0050*/ 	.word	0xffffffff


	//   ....[10]....
        /*0054*/ 	.word	0x050000c0


	//   ....[11]....
        /*0058*/ 	.word	0x050000c0


	//   ....[12]....
        /*005c*/ 	.word	0x050000c0


	//   ....[13]....
        /*0060*/ 	.word	0x050000c0


	//   ....[14]....
        /*0064*/ 	.word	0x050000c0


	//   ....[15]....
        /*0068*/ 	.word	0x050000c0


	//   ....[16]....
        /*006c*/ 	.word	0x050000c0


	//   ....[17]....
        /*0070*/ 	.word	0x050000c0


	//   ....[18]....
        /*0074*/ 	.word	0x050000c0


	//   ....[19]....
        /*0078*/ 	.word	0x050000c0


	//----- nvinfo : EIATTR_COOP_GROUP_INSTR_OFFSETS
	.align		4
.L_1889:
        /*007c*/ 	.byte	0x04, 0x28
        /*007e*/ 	.short	(.L_1891 - .L_1890)


	//   ....[0]....
.L_1890:
        /*0080*/ 	.word	0x00002340


	//   ....[1]....
        /*0084*/ 	.word	0x00002350


	//   ....[2]....
        /*0088*/ 	.word	0x00002380


	//   ....[3]....
        /*008c*/ 	.word	0x00002390


	//   ....[4]....
        /*0090*/ 	.word	0x000023c0


	//   ....[5]....
        /*0094*/ 	.word	0x000023d0


	//   ....[6]....
        /*0098*/ 	.word	0x00002400


	//   ....[7]....
        /*009c*/ 	.word	0x00002410


	//   ....[8]....
        /*00a0*/ 	.word	0x00002440


	//   ....[9]....
        /*00a4*/ 	.word	0x00002450


	//   ....[10]....
        /*00a8*/ 	.word	0x0000ae20


	//   ....[11]....
        /*00ac*/ 	.word	0x0000aec0


	//   ....[12]....
        /*00b0*/ 	.word	0x0000af20


	//   ....[13]....
        /*00b4*/ 	.word	0x0000af80


	//   ....[14]....
        /*00b8*/ 	.word	0x0000aff0


	//   ....[15]....
        /*00bc*/ 	.word	0x0000b050


	//   ....[16]....
        /*00c0*/ 	.word	0x0000b0c0


	//   ....[17]....
        /*00c4*/ 	.word	0x0000b120


	//   ....[18]....
        /*00c8*/ 	.word	0x0000b190


	//   ....[19]....
        /*00cc*/ 	.word	0x0000b1f0


	//----- nvinfo : EIATTR_VRC_CTA_INIT_COUNT
	.align		4
.L_1891:
        /*00d0*/ 	.byte	0x02, 0x4a
	.zero		1
	.zero		1


	//----- nvinfo : EIATTR_EXIT_INSTR_OFFSETS
	.align		4
        /*00d4*/ 	.byte	0x04, 0x1c
        /*00d6*/ 	.short	(.L_1893 - .L_1892)


	//   ....[0]....
.L_1892:
        /*00d8*/ 	.word	0x0000ad50


	//   ....[1]....
        /*00dc*/ 	.word	0x0000adc0


	//----- nvinfo : EIATTR_MAX_THREADS
	.align		4
.L_1893:
        /*00e0*/ 	.byte	0x04, 0x05
        /*00e2*/ 	.short	(.L_1895 - .L_1894)
.L_1894:
        /*00e4*/ 	.word	0x00000080
        /*00e8*/ 	.word	0x00000001
        /*00ec*/ 	.word	0x00000001


	//----- nvinfo : EIATTR_CRS_STACK_SIZE
	.align		4
.L_1895:
        /*00f0*/ 	.byte	0x04, 0x1e
        /*00f2*/ 	.short	(.L_1897 - .L_1896)
.L_1896:
        /*00f4*/ 	.word	0x00000000


	//----- nvinfo : EIATTR_CBANK_PARAM_SIZE
	.align		4
.L_1897:
        /*00f8*/ 	.byte	0x03, 0x19
        /*00fa*/ 	.short	0x0128


	//----- nvinfo : EIATTR_PARAM_CBANK
	.align		4
        /*00fc*/ 	.byte	0x04, 0x0a
        /*00fe*/ 	.short	(.L_1899 - .L_1898)
	.align		4
.L_1898:
        /*0100*/ 	.word	index@(.nv.constant0._ZN10layer_norm31ln_parallel_residual_bwd_kernelINS_13Kernel_traitsIf6__halfS2_S2_fjLj768ELj1ELj4ELj1ELj16ENS_18Kernel_traits_baseILj768EfS2_S2_S2_fjLj128EEEEELb1ELb0ELb0EEEvNS_9BwdParamsE)
        /*0104*/ 	.short	0x0380
        /*0106*/ 	.short	0x0128


	//----- nvinfo : EIATTR_SW_WAR
	.align		4
.L_1899:
        /*0108*/ 	.byte	0x04, 0x36
        /*010a*/ 	.short	(.L_1901 - .L_1900)
.L_1900:
        /*010c*/ 	.word	0x00000008
.L_1901:


//--------------------- .nv.info._ZN10layer_norm31ln_parallel_residual_bwd_kernelINS_13Kernel_traitsIf6__halfS2_S2_fjLj768ELj1ELj4ELj1ELj16ENS_18Kernel_traits_baseILj768EfS2_S2_S2_fjLj128EEEEELb1ELb0ELb1EEEvNS_9BwdParamsE --------------------------
	.section	.nv.info._ZN10layer_norm31ln_parallel_residual_bwd_kernelINS_13Kernel_traitsIf6__halfS2_S2_fjLj768ELj1ELj4ELj1ELj16ENS_18Kernel_traits_baseILj768EfS2_S2_S2_fjLj128EEEEELb1ELb0ELb1EEEvNS_9BwdParamsE,"",@"SHT_CUDA_INFO"
	.sectionflags	@""
	.align	4


	//----- nvinfo : EIATTR_CUDA_API_VERSION
	.align		4
        /*0000*/ 	.byte	0x04, 0x37
        /*0002*/ 	.short	(.L_1903 - .L_1902)
.L_1902:
        /*0004*/ 	.word	0x00000082


	//----- nvinfo : EIATTR_KPARAM_INFO
	.align		4
.L_1903:
        /*0008*/ 	.byte	0x04, 0x17
        /*000a*/ 	.short	(.L_1905 - .L_1904)
.L_1904:
        /*000c*/ 	.word	0x00000000
        /*0010*/ 	.short	0x0000
        /*0012*/ 	.short	0x0000
        /*0014*/ 	.byte	0x00, 0xf0, 0xa1, 0x04


	//----- nvinfo : EIATTR_SPARSE_MMA_MASK
	.align		4
.L_1905:
        /*0018*/ 	.byte	0x03, 0x50
        /*001a*/ 	.short	0x0000


	//----- nvinfo : EIATTR_MAXREG_COUNT
	.align		4
        /*001c*/ 	.byte	0x03, 0x1b
        /*001e*/ 	.short	0x00ff


	//----- nvinfo : EIATTR_NUM_BARRIERS
	.align		4
        /*0020*/ 	.byte	0x02, 0x4c
        /*0022*/ 	.byte	0x01
	.zero		1


	//----- nvinfo : EIATTR_MERCURY_ISA_VERSION
	.align		4
        /*0024*/ 	.byte	0x03, 0x5f
        /*0026*/ 	.short	0x0101


	//----- nvinfo : EIATTR_COOP_GROUP_MASK_REGIDS
	.align		4
        /*0028*/ 	.byte	0x04, 0x29
        /*002a*/ 	.short	(.L_1907 - .L_1906)


	//   ....[0]....
.L_1906:
        /*002c*/ 	.word	0xffffffff


	//   ....[1]....
        /*0030*/ 	.word	0xffffffff


	//   ....[2]....
        /*0034*/ 	.word	0xffffffff


	//   ....[3]....
        /*0038*/ 	.word	0xffffffff


	//   ....[4]....
        /*003c*/ 	.word	0xffffffff


	//   ....[5]....
        /*0040*/ 	.word	0xffffffff


	//   ....[6]....
        /*0044*/ 	.word	0xffffffff


	//   ....[7]....
        /*0048*/ 	.word	0xffffffff


	//   ....[8]....
        /*004c*/ 	.word	0xffffffff


	//   ....[9]....
        /*0050*/ 	.word	0xffffffff


	//   ....[10]....
        /*0054*/ 	.word	0x050000ee


	//   ....[11]....
        /*0058*/ 	.word	0x050000ee


	//   ....[12]....
        /*005c*/ 	.word	0x050000ee


	//   ....[13]....
        /*0060*/ 	.word	0x050000ee


	//   ....[14]....
        /*0064*/ 	.word	0x050000ee


	//   ....[15]....
        /*0068*/ 	.word	0x050000ee


	//   ....[16]....
        /*006c*/ 	.word	0x050000ee


	//   ....[17]....
        /*0070*/ 	.word	0x050000ee


	//   ....[18]....
        /*0074*/ 	.word	0x050000ee


	//   ....[19]....
        /*0078*/ 	.word	0x050000ee


	//----- nvinfo : EIATTR_COOP_GROUP_INSTR_OFFSETS
	.align		4
.L_1907:
        /*007c*/ 	.byte	0x04, 0x28
        /*007e*/ 	.short	(.L_1909 - .L_1908)


	//   ....[0]....
.L_1908:
        /*0080*/ 	.word	0x00002010


	//   ....[1]....
        /*0084*/ 	.word	0x00002020


	//   ....[2]....
        /*0088*/ 	.word	0x00002050


	//   ....[3]....
        /*008c*/ 	.word	0x00002060


	//   ....[4]....
        /*0090*/ 	.word	0x00002090


	//   ....[5]....
        /*0094*/ 	.word	0x000020a0


	//   ....[6]....
        /*0098*/ 	.word	0x000020d0


	//   ....[7]....
        /*009c*/ 	.word	0x000020e0


	//   ....[8]....
        /*00a0*/ 	.word	0x00002110


	//   ....[9]....
        /*00a4*/ 	.word	0x00002120


	//   ....[10]....
        /*00a8*/ 	.word	0x0000a730


	//   ....[11]....
        /*00ac*/ 	.word	0x0000a7c0


	//   ....[12]....
        /*00b0*/ 	.word	0x0000a820


	//   ....[13]....
        /*00b4*/ 	.word	0x0000a880


	//   ....[14]....
        /*00b8*/ 	.word	0x0000a8e0


	//   ....[15]....
        /*00bc*/ 	.word	0x0000a940


	//   ....[16]....
        /*00c0*/ 	.word	0x0000a9a0


	//   ....[17]....
        /*00c4*/ 	.word	0x0000aa00


	//   ....[18]....
        /*00c8*/ 	.word	0x0000aa60


	//   ....[19]....
        /*00cc*/ 	.word	0x0000aac0


	//----- nvinfo : EIATTR_VRC_CTA_INIT_COUNT
	.align		4
.L_1909:
        /*00d0*/ 	.byte	0x02, 0x4a
	.zero		1
	.zero		1


	//----- nvinfo : EIATTR_EXIT_INSTR_OFFSETS
	.align		4
        /*00d4*/ 	.byte	0x04, 0x1c
        /*00d6*/ 	.short	(.L_1911 - .L_1910)


	//   ....[0]....
.L_1910:
        /*00d8*/ 	.word	0x0000a6d0


	//----- nvinfo : EIATTR_MAX_THREADS
	.align		4
.L_1911:
        /*00dc*/ 	.byte	0x04, 0x05
        /*00de*/ 	.short	(.L_1913 - .L_1912)
.L_1912:
        /*00e0*/ 	.word	0x00000080
        /*00e4*/ 	.word	0x00000001
        /*00e8*/ 	.word	0x00000001


	//----- nvinfo : EIATTR_CRS_STACK_SIZE
	.align		4
.L_1913:
        /*00ec*/ 	.byte	0x04, 0x1e
        /*00ee*/ 	.short	(.L_1915 - .L_1914)
.L_1914:
        /*00f0*/ 	.word	0x00000000


	//----- nvinfo : EIATTR_CBANK_PARAM_SIZE
	.align		4
.L_1915:
        /*00f4*/ 	.byte	0x03, 0x19
        /*00f6*/ 	.short	0x0128


	//----- nvinfo : EIATTR_PARAM_CBANK
	.align		4
        /*00f8*/ 	.byte	0x04, 0x0a
        /*00fa*/ 	.short	(.L_1917 - .L_1916)
	.align		4
.L_1916:
        /*00fc*/ 	.word	index@(.nv.constant0._ZN10layer_norm31ln_parallel_residual_bwd_kernelINS_13Kernel_traitsIf6__halfS2_S2_fjLj768ELj1ELj4ELj1ELj16ENS_18Kernel_traits_baseILj768EfS2_S2_S2_fjLj128EEEEELb1ELb0ELb1EEEvNS_9BwdParamsE)
        /*0100*/ 	.short	0x0380
        /*0102*/ 	.short	0x0128


	//----- nvinfo : EIATTR_SW_WAR
	.align		4
.L_1917:
        /*0104*/ 	.byte	0x04, 0x36
        /*0106*/ 	.short	(.L_1919 - .L_1918)
.L_1918:
        /*0108*/ 	.word	0x00000008
.L_1919:


//--------------------- .nv.info._ZN10layer_norm22ln_bwd_finalize_kernelINS_22Kernel_traits_finalizeILj768Ef6__halfS2_S2_fjLb0ELj1024ELj4ENS_18Kernel_traits_baseILj768EfS2_S2_S2_fjLj1024EEEEELb0ELb0EEEvNS_9BwdParamsE --------------------------
	.section	.nv.info._ZN10layer_norm22ln_bwd_finalize_kernelINS_22Kernel_traits_finalizeILj768Ef6__halfS2_S2_fjLb0ELj1024ELj4ENS_18Kernel_traits_baseILj768EfS2_S2_S2_fjLj1024EEEEELb0ELb0EEEvNS_9BwdParamsE,"",@"SHT_CUDA_INFO"
	.sectionflags	@""
	.align	4


	//----- nvinfo : EIATTR_CUDA_API_VERSION
	.align		4
        /*0000*/ 	.byte	0x04, 0x37
        /*0002*/ 	.short	(.L_1921 - .L_1920)
.L_1920:
        /*0004*/ 	.word	0x00000082


	//----- nvinfo : EIATTR_KPARAM_INFO
	.align		4
.L_1921:
        /*0008*/ 	.byte	0x04, 0x17
        /*000a*/ 	.short	(.L_1923 - .L_1922)
.L_1922:
        /*000c*/ 	.word	0x00000000
        /*0010*/ 	.short	0x0000
        /*0012*/ 	.short	0x0000
        /*0014*/ 	.byte	0x00, 0xf0, 0xa1, 0x04


	//----- nvinfo : EIATTR_SPARSE_MMA_MASK
	.align		4
.L_1923:
        /*0018*/ 	.byte	0x03, 0x50
        /*001a*/ 	.short	0x0000


	//----- nvinfo : EIATTR_MAXREG_COUNT
	.align		4
        /*001c*/ 	.byte	0x03, 0x1b
        /*001e*/ 	.short	0x0040


	//----- nvinfo : EIATTR_NUM_BARRIERS
	.align		4
        /*0020*/ 	.byte	0x02, 0x4c
        /*0022*/ 	.byte	0x01
	.zero		1


	//----- nvinfo : EIATTR_MERCURY_ISA_VERSION
	.align		4
        /*0024*/ 	.byte	0x03, 0x5f
        /*0026*/ 	.short	0x0101


	//----- nvinfo : EIATTR_COOP_GROUP_MASK_REGIDS
	.align		4
        /*0028*/ 	.byte	0x04, 0x29
        /*002a*/ 	.short	(.L_1925 - .L_1924)


	//   ....[0]....
.L_1924:
        /*002c*/ 	.word	0xffffffff


	//   ....[1]....
        /*0030*/ 	.word	0xffffffff


	//   ....[2]....
        /*0034*/ 	.word	0xffffffff


	//   ....[3]....
        /*0038*/ 	.word	0xffffffff


	//   ....[4]....
        /*003c*/ 	.word	0xffffffff


	//   ....[5]....
        /*0040*/ 	.word	0xffffffff


	//   ....[6]....
        /*0044*/ 	.word	0xffffffff


	//   ....[7]....
        /*0048*/ 	.word	0xffffffff


	//   ....[8]....
        /*004c*/ 	.word	0xffffffff


	//   ....[9]....
        /*0050*/ 	.word	0xffffffff


	//----- nvinfo : EIATTR_COOP_GROUP_INSTR_OFFSETS
	.align		4
.L_1925:
        /*0054*/ 	.byte	0x04, 0x28
        /*0056*/ 	.short	(.L_1927 - .L_1926)


	//   ....[0]....
.L_1926:
        /*0058*/ 	.word	0x000015e0


	//   ....[1]....
        /*005c*/ 	.word	0x000015f0


	//   ....[2]....
        /*0060*/ 	.word	0x00001620


	//   ....[3]....
        /*0064*/ 	.word	0x00001630


	//   ....[4]....
        /*0068*/ 	.word	0x00001660


	//   ....[5]....
        /*006c*/ 	.word	0x00001670


	//   ....[6]....
        /*0070*/ 	.word	0x000016b0


	//   ....[7]....
        /*0074*/ 	.word	0x000016e0


	//   ....[8]....
        /*0078*/ 	.word	0x00001710


	//   ....[9]....
        /*007c*/ 	.word	0x00001720


	//----- nvinfo : EIATTR_VRC_CTA_INIT_COUNT
	.align		4
.L_1927:
        /*0080*/ 	.byte	0x02, 0x4a
	.zero		1
	.zero		1


	//----- nvinfo : EIATTR_EXIT_INSTR_OFFSETS
	.align		4
        /*0084*/ 	.byte	0x04, 0x1c
        /*0086*/ 	.short	(.L_1929 - .L_1928)


	//   ....[0]....
.L_1928:
        /*0088*/ 	.word	0x00000060


	//   ....[1]....
        /*008c*/ 	.word	0x00001780


	//   ....[2]....
        /*0090*/ 	.word	0x000017b0


	//   ....[3]....
        /*0094*/ 	.word	0x00001850


	//----- nvinfo : EIATTR_MAX_THREADS
	.align		4
.L_1929:
        /*0098*/ 	.byte	0x04, 0x05
        /*009a*/ 	.short	(.L_1931 - .L_1930)
.L_1930:
        /*009c*/ 	.word	0x00000400
        /*00a0*/ 	.word	0x00000001
        /*00a4*/ 	.word	0x00000001


	//----- nvinfo : EIATTR_CRS_STACK_SIZE
	.align		4
.L_1931:
        /*00a8*/ 	.byte	0x04, 0x1e
        /*00aa*/ 	.short	(.L_1933 - .L_1932)
.L_1932:
        /*00ac*/ 	.word	0x00000000


	//----- nvinfo : EIATTR_CBANK_PARAM_SIZE
	.align		4
.L_1933:
        /*00b0*/ 	.byte	0x03, 0x19
        /*00b2*/ 	.short	0x0128


	//----- nvinfo : EIATTR_PARAM_CBANK
	.align		4
        /*00b4*/ 	.byte	0x04, 0x0a
        /*00b6*/ 	.short	(.L_1935 - .L_1934)
	.align		4
.L_1934:
        /*00b8*/ 	.word	index@(.nv.constant0._ZN10layer_norm22ln_bwd_finalize_kernelINS_22Kernel_traits_finalizeILj768Ef6__halfS2_S2_fjLb0ELj1024ELj4ENS_18Kernel_traits_baseILj768EfS2_S2_S2_fjLj1024EEEEELb0ELb0EEEvNS_9BwdParamsE)
        /*00bc*/ 	.short	0x0380
        /*00be*/ 	.short	0x0128


	//----- nvinfo : EIATTR_SW_WAR
	.align		4
.L_1935:
        /*00c0*/ 	.byte	0x04, 0x36
        /*00c2*/ 	.short	(.L_1937 - .L_1936)
.L_1936:
        /*00c4*/ 	.word	0x00000008
.L_1937:


//--------------------- .nv.info._ZN10layer_norm40ln_parallel_residual_bwd_finalize_kernelINS_22Kernel_traits_finalizeILj768Ef6__halfS2_S2_fjLb0ELj1024ELj4ENS_18Kernel_traits_baseILj768EfS2_S2_S2_fjLj1024EEEEELb0EEEvNS_9BwdParamsE --------------------------
	.section	.nv.info._ZN10layer_norm40ln_parallel_residual_bwd_finalize_kernelINS_22Kernel_traits_finalizeILj768Ef6__halfS2_S2_fjLb0ELj1024ELj4ENS_18Kernel_traits_baseILj768EfS2_S2_S2_fjLj1024EEEEELb0EEEvNS_9BwdParamsE,"",@"SHT_CUDA_INFO"
	.sectionflags	@""
	.align	4


	//----- nvinfo : EIATTR_CUDA_API_VERSION
	.align		4
        /*0000*/ 	.byte	0x04, 0x37
        /*0002*/ 	.short	(.L_1939 - .L_1938)
.L_1938:
        /*0004*/ 	.word	0x00000082


	//----- nvinfo : EIATTR_KPARAM_INFO
	.align		4
.L_1939:
        /*0008*/ 	.byte	0x04, 0x17
        /*000a*/ 	.short	(.L_1941 - .L_1940)
.L_1940:
        /*000c*/ 	.word	0x00000000
        /*0010*/ 	.short	0x0000
        /*0012*/ 	.short	0x0000
        /*0014*/ 	.byte	0x00, 0xf0, 0xa1, 0x04


	//----- nvinfo : EIATTR_SPARSE_MMA_MASK
	.align		4
.L_1941:
        /*0018*/ 	.byte	0x03, 0x50
        /*001a*/ 	.short	0x0000


	//----- nvinfo : EIATTR_MAXREG_COUNT
	.align		4
        /*001c*/ 	.byte	0x03, 0x1b
        /*001e*/ 	.short	0x0040


	//----- nvinfo : EIATTR_NUM_BARRIERS
	.align		4
        /*0020*/ 	.byte	0x02, 0x4c
        /*0022*/ 	.byte	0x01
	.zero		1


	//----- nvinfo : EIATTR_MERCURY_ISA_VERSION
	.align		4
        /*0024*/ 	.byte	0x03, 0x5f
        /*0026*/ 	.short	0x0101


	//----- nvinfo : EIATTR_COOP_GROUP_MASK_REGIDS
	.align		4
        /*0028*/ 	.byte	0x04, 0x29
        /*002a*/ 	.short	(.L_1943 - .L_1942)


	//   ....[0]....
.L_1942:
        /*002c*/ 	.word	0xffffffff


	//   ....[1]....
        /*0030*/ 	.word	0xffffffff


	//   ....[2]....
        /*0034*/ 	.word	0xffffffff


	//   ....[3]....
        /*0038*/ 	.word	0xffffffff


	//   ....[4]....
        /*003c*/ 	.word	0xffffffff


	//   ....[5]....
        /*0040*/ 	.word	0xffffffff


	//   ....[6]....
        /*0044*/ 	.word	0xffffffff


	//   ....[7]....
        /*0048*/ 	.word	0xffffffff


	//   ....[8]....
        /*004c*/ 	.word	0xffffffff


	//   ....[9]....
        /*0050*/ 	.word	0xffffffff


	//   ....[10]....
        /*0054*/ 	.word	0xffffffff


	//   ....[11]....
        /*0058*/ 	.word	0xffffffff


	//   ....[12]....
        /*005c*/ 	.word	0xffffffff


	//   ....[13]....
        /*0060*/ 	.word	0xffffffff


	//   ....[14]....
        /*0064*/ 	.word	0xffffffff


	//   ....[15]....
        /*0068*/ 	.word	0xffffffff


	//   ....[16]....
        /*006c*/ 	.word	0xffffffff


	//   ....[17]....
        /*0070*/ 	.word	0xffffffff


	//   ....[18]....
        /*0074*/ 	.word	0xffffffff


	//   ....[19]....
        /*0078*/ 	.word	0xffffffff


	//----- nvinfo : EIATTR_COOP_GROUP_INSTR_OFFSETS
	.align		4
.L_1943:
        /*007c*/ 	.byte	0x04, 0x28
        /*007e*/ 	.short	(.L_1945 - .L_1944)


	//   ....[0]....
.L_1944:
        /*0080*/ 	.word	0x000013b0


	//   ....[1]....
        /*0084*/ 	.word	0x000013c0


	//   ....[2]....
        /*0088*/ 	.word	0x000013d0


	//   ....[3]....
        /*008c*/ 	.word	0x000013e0


	//   ....[4]....
        /*0090*/ 	.word	0x00001410


	//   ....[5]....
        /*0094*/ 	.word	0x00001430


	//   ....[6]....
        /*0098*/ 	.word	0x00001450


	//   ....[7]....
        /*009c*/ 	.word	0x00001460


	//   ....[8]....
        /*00a0*/ 	.word	0x000014a0


	//   ....[9]....
        /*00a4*/ 	.word	0x000014c0


	//   ....[10]....
        /*00a8*/ 	.word	0x000014d0


	//   ....[11]....
        /*00ac*/ 	.word	0x000014e0


	//   ....[12]....
        /*00b0*/ 	.word	0x00001510


	//   ....[13]....
        /*00b4*/ 	.word	0x00001530


	//   ....[14]....
        /*00b8*/ 	.word	0x00001550


	//   ....[15]....
        /*00bc*/ 	.word	0x00001560


	//   ....[16]....
        /*00c0*/ 	.word	0x000015a0


	//   ....[17]....
        /*00c4*/ 	.word	0x000015d0


	//   ....[18]....
        /*00c8*/ 	.word	0x00001600


	//   ....[19]....
        /*00cc*/ 	.word	0x00001610


	//----- nvinfo : EIATTR_VRC_CTA_INIT_COUNT
	.align		4
.L_1945:
        /*00d0*/ 	.byte	0x02, 0x4a
	.zero		1
	.zero		1


	//----- nvinfo : EIATTR_EXIT_INSTR_OFFSETS
	.align		4
        /*00d4*/ 	.byte	0x04, 0x1c
        /*00d6*/ 	.short	(.L_1947 - .L_1946)


	//   ....[0]....
.L_1946:
        /*00d8*/ 	.word	0x00000060


	//   ....[1]....
        /*00dc*/ 	.word	0x000016b0


	//   ....[2]....
        /*00e0*/ 	.word	0x000016e0


	//   ....[3]....
        /*00e4*/ 	.word	0x00001800


	//----- nvinfo : EIATTR_MAX_THREADS
	.align		4
.L_1947:
        /*00e8*/ 	.byte	0x04, 0x05
        /*00ea*/ 	.short	(.L_1949 - .L_1948)
.L_1948:
        /*00ec*/ 	.word	0x00000400
        /*00f0*/ 	.word	0x00000001
        /*00f4*/ 	.word	0x00000001


	//----- nvinfo : EIATTR_CRS_STACK_SIZE
	.align		4
.L_1949:
        /*00f8*/ 	.byte	0x04, 0x1e
        /*00fa*/ 	.short	(.L_1951 - .L_1950)
.L_1950:
        /*00fc*/ 	.word	0x00000000


	//----- nvinfo : EIATTR_CBANK_PARAM_SIZE
	.align		4
.L_1951:
        /*0100*/ 	.byte	0x03, 0x19
        /*0102*/ 	.short	0x0128


	//----- nvinfo : EIATTR_PARAM_CBANK
	.align		4
        /*0104*/ 	.byte	0x04, 0x0a
        /*0106*/ 	.short	(.L_1953 - .L_1952)
	.align		4
.L_1952:
        /*0108*/ 	.word	index@(.nv.constant0._ZN10layer_norm40ln_parallel_residual_bwd_finalize_kernelINS_22Kernel_traits_finalizeILj768Ef6__halfS2_S2_fjLb0ELj1024ELj4ENS_18Kernel_traits_baseILj768EfS2_S2_S2_fjLj1024EEEEELb0EEEvNS_9BwdParamsE)
        /*010c*/ 	.short	0x0380
        /*010e*/ 	.short	0x0128


	//----- nvinfo : EIATTR_SW_WAR
	.align		4
.L_1953:
        /*0110*/ 	.byte	0x04, 0x36
        /*0112*/ 	.short	(.L_1955 - .L_1954)
.L_1954:
        /*0114*/ 	.word	0x00000008
.L_1955:


//--------------------- .nv.info._ZN10layer_norm31ln_parallel_residual_bwd_kernelINS_13Kernel_traitsIf6__halfS2_S2_fjLj768ELj1ELj4ELj1ELj16ENS_18Kernel_traits_baseILj768EfS2_S2_S2_fjLj128EEEEELb1ELb1ELb0EEEvNS_9BwdParamsE --------------------------
	.section	.nv.info._ZN10layer_norm31ln_parallel_residual_bwd_kernelINS_13Kernel_traitsIf6__halfS2_S2_fjLj768ELj1ELj4ELj1ELj16ENS_18Kernel_traits_baseILj768EfS2_S2_S2_fjLj128EEEEELb1ELb1ELb0EEEvNS_9BwdParamsE,"",@"SHT_CUDA_INFO"
	.sectionflags	@""
	.align	4


	//----- nvinfo : EIATTR_CUDA_API_VERSION
	.align		4
        /*0000*/ 	.byte	0x04, 0x37
        /*0002*/ 	.short	(.L_1957 - .L_1956)
.L_1956:
        /*0004*/ 	.word	0x00000082


	//----- nvinfo : EIATTR_KPARAM_INFO
	.align		4
.L_1957:
        /*0008*/ 	.byte	0x04, 0x17
        /*000a*/ 	.short	(.L_1959 - .L_1958)
.L_1958:
        /*000c*/ 	.word	0x00000000
        /*0010*/ 	.short	0x0000
        /*0012*/ 	.short	0x0000
        /*0014*/ 	.byte	0x00, 0xf0, 0xa1, 0x04


	//----- nvinfo : EIATTR_SPARSE_MMA_MASK
	.align		4
.L_1959:
        /*0018*/ 	.byte	0x03, 0x50
        /*001a*/ 	.short	0x0000


	//----- nvinfo : EIATTR_MAXREG_COUNT
	.align		4
        /*001c*/ 	.byte	0x03, 0x1b
        /*001e*/ 	.short	0x00ff


	//----- nvinfo : EIATTR_NUM_BARRIERS
	.align		4
        /*0020*/ 	.byte	0x02, 0x4c
        /*0022*/ 	.byte	0x01
	.zero		1


	//----- nvinfo : EIATTR_MERCURY_ISA_VERSION
	.align		4
        /*0024*/ 	.byte	0x03, 0x5f
        /*0026*/ 	.short	0x0101


	//----- nvinfo : EIATTR_COOP_GROUP_MASK_REGIDS
	.align		4
        /*0028*/ 	.byte	0x04, 0x29
        /*002a*/ 	.short	(.L_1961 - .L_1960)


	//   ....[0]....
.L_1960:
        /*002c*/ 	.word	0xffffffff


	//   ....[1]....
        /*0030*/ 	.word	0xffffffff


	//   ....[2]....
        /*0034*/ 	.word	0xffffffff


	//   ....[3]....
        /*0038*/ 	.word	0xffffffff


	//   ....[4]....
        /*003c*/ 	.word	0xffffffff


	//   ....[5]....
        /*0040*/ 	.word	0xffffffff


	//   ....[6]....
        /*0044*/ 	.word	0xffffffff


	//   ....[7]....
        /*0048*/ 	.word	0xffffffff


	//   ....[8]....
        /*004c*/ 	.word	0xffffffff


	//   ....[9]....
        /*0050*/ 	.word	0xffffffff


	//   ....[10]....
        /*0054*/ 	.word	0x050000a1


	//   ....[11]....
        /*0058*/ 	.word	0x050000a1


	//   ....[12]....
        /*005c*/ 	.word	0x050000a1


	//   ....[13]....
        /*0060*/ 	.word	0x050000a1


	//   ....[14]....
        /*0064*/ 	.word	0x050000a1


	//   ....[15]....
        /*0068*/ 	.word	0x050000a1


	//   ....[16]....
        /*006c*/ 	.word	0x050000a1


	//   ....[17]....
        /*0070*/ 	.word	0x050000a1


	//   ....[18]....
        /*0074*/ 	.word	0x050000a1


	//   ....[19]....
        /*0078*/ 	.word	0x050000a1


	//----- nvinfo : EIATTR_COOP_GROUP_INSTR_OFFSETS
	.align		4
.L_1961:
        /*007c*/ 	.byte	0x04, 0x28
        /*007e*/ 	.short	(.L_1963 - .L_1962)


	//   ....[0]....
.L_1962:
        /*0080*/ 	.word	0x000018d0


	//   ....[1]....
        /*0084*/ 	.word	0x000018e0


	//   ....[2]....
        /*0088*/ 	.word	0x00001910


	//   ....[3]....
        /*008c*/ 	.word	0x00001920


	//   ....[4]....
        /*0090*/ 	.word	0x00001950


	//   ....[5]....
        /*0094*/ 	.word	0x00001960


	//   ....[6]....
        /*0098*/ 	.word	0x00001990


	//   ....[7]....
        /*009c*/ 	.word	0x000019a0


	//   ....[8]....
        /*00a0*/ 	.word	0x000019d0


	//   ....[9]....
        /*00a4*/ 	.word	0x000019e0


	//   ....[10]....
        /*00a8*/ 	.word	0x000097d0


	//   ....[11]....
        /*00ac*/ 	.word	0x00009860


	//   ....[12]....
        /*00b0*/ 	.word	0x000098d0


	//   ....[13]....
        /*00b4*/ 	.word	0x00009930


	//   ....[14]....
        /*00b8*/ 	.word	0x000099a0


	//   ....[15]....
        /*00bc*/ 	.word	0x00009a00


	//   ....[16]....
        /*00c0*/ 	.word	0x00009a70


	//   ....[17]....
        /*00c4*/ 	.word	0x00009ad0


	//   ....[18]....
        /*00c8*/ 	.word	0x00009b40


	//   ....[19]....
        /*00cc*/ 	.word	0x00009ba0


	//----- nvinfo : EIATTR_VRC_CTA_INIT_COUNT
	.align		4
.L_1963:
        /*00d0*/ 	.byte	0x02, 0x4a
	.zero		1
	.zero		1


	//----- nvinfo : EIATTR_EXIT_INSTR_OFFSETS
	.align		4
        /*00d4*/ 	.byte	0x04, 0x1c
        /*00d6*/ 	.short	(.L_1965 - .L_1964)


	//   ....[0]....
.L_1964:
        /*00d8*/ 	.word	0x00009730


	//   ....[1]....
        /*00dc*/ 	.word	0x00009760


	//----- nvinfo : EIATTR_MAX_THREADS
	.align		4
.L_1965:
        /*00e0*/ 	.byte	0x04, 0x05
        /*00e2*/ 	.short	(.L_1967 - .L_1966)
.L_1966:
        /*00e4*/ 	.word	0x00000080
        /*00e8*/ 	.word	0x00000001
        /*00ec*/ 	.word	0x00000001


	//----- nvinfo : EIATTR_CRS_STACK_SIZE
	.align		4
.L_1967:
        /*00f0*/ 	.byte	0x04, 0x1e
        /*00f2*/ 	.short	(.L_1969 - .L_1968)
.L_1968:
        /*00f4*/ 	.word	0x00000000


	//----- nvinfo : EIATTR_CBANK_PARAM_SIZE
	.align		4
.L_1969:
        /*00f8*/ 	.byte	0x03, 0x19
        /*00fa*/ 	.short	0x0128


	//----- nvinfo : EIATTR_PARAM_CBANK
	.align		4
        /*00fc*/ 	.byte	0x04, 0x0a
        /*00fe*/ 	.short	(.L_1971 - .L_1970)
	.align		4
.L_1970:
        /*0100*/ 	.word	index@(.nv.constant0._ZN10layer_norm31ln_parallel_residual_bwd_kernelINS_13Kernel_traitsIf6__halfS2_S2_fjLj768ELj1ELj4ELj1ELj16ENS_18Kernel_traits_baseILj768EfS2_S2_S2_fjLj128EEEEELb1ELb1ELb0EEEvNS_9BwdParamsE)
        /*0104*/ 	.short	0x0380
        /*0106*/ 	.short	0x0128


	//----- nvinfo : EIATTR_SW_WAR
	.align		4
.L_1971:
        /*0108*/ 	.byte	0x04, 0x36
        /*010a*/ 	.short	(.L_1973 - .L_1972)
.L_1972:
        /*010c*/ 	.word	0x00000008
.L_1973:


//--------------------- .nv.info._ZN10layer_norm22ln_bwd_finalize_kernelINS_22Kernel_traits_finalizeILj768Ef6__halfS2_S2_fjLb0ELj1024ELj4ENS_18Kernel_traits_baseILj768EfS2_S2_S2_fjLj1024EEEEELb0ELb1EEEvNS_9BwdParamsE --------------------------
	.section	.nv.info._ZN10layer_norm22ln_bwd_finalize_kernelINS_22Kernel_traits_finalizeILj768Ef6__halfS2_S2_fjLb0ELj1024ELj4ENS_18Kernel_traits_baseILj768EfS2_S2_S2_fjLj1024EEEEELb0ELb1EEEvNS_9BwdParamsE,"",@"SHT_CUDA_INFO"
	.sectionflags	@""
	.align	4


	//----- nvinfo : EIATTR_CUDA_API_VERSION
	.align		4
        /*0000*/ 	.byte	0x04, 0x37
        /*0002*/ 	.short	(.L_1975 - .L_1974)
.L_1974:
        /*0004*/ 	.word	0x00000082


	//----- nvinfo : EIATTR_KPARAM_INFO
	.align		4
.L_1975:
        /*0008*/ 	.byte	0x04, 0x17
        /*000a*/ 	.short	(.L_1977 - .L_1976)
.L_1976:
        /*000c*/ 	.word	0x00000000
        /*0010*/ 	.short	0x0000
        /*0012*/ 	.short	0x0000
        /*0014*/ 	.byte	0x00, 0xf0, 0xa1, 0x04


	//----- nvinfo : EIATTR_SPARSE_MMA_MASK
	.align		4
.L_1977:
        /*0018*/ 	.byte	0x03, 0x50
        /*001a*/ 	.short	0x0000


	//----- nvinfo : EIATTR_MAXREG_COUNT
	.align		4
        /*001c*/ 	.byte	0x03, 0x1b
        /*001e*/ 	.short	0x0040


	//----- nvinfo : EIATTR_NUM_BARRIERS
	.align		4
        /*0020*/ 	.byte	0x02, 0x4c
        /*0022*/ 	.byte	0x01
	.zero		1


	//----- nvinfo : EIATTR_MERCURY_ISA_VERSION
	.align		4
        /*0024*/ 	.byte	0x03, 0x5f
        /*0026*/ 	.short	0x0101


	//----- nvinfo : EIATTR_COOP_GROUP_MASK_REGIDS
	.align		4
        /*0028*/ 	.byte	0x04, 0x29
        /*002a*/ 	.short	(.L_1979 - .L_1978)


	//   ....[0]....
.L_1978:
        /*002c*/ 	.word	0xffffffff


	//   ....[1]....
        /*0030*/ 	.word	0xffffffff


	//   ....[2]....
        /*0034*/ 	.word	0xffffffff


	//   ....[3]....
        /*0038*/ 	.word	0xffffffff


	//   ....[4]....
        /*003c*/ 	.word	0xffffffff


	//   ....[5]....
        /*0040*/ 	.word	0xffffffff


	//   ....[6]....
        /*0044*/ 	.word	0xffffffff


	//   ....[7]....
        /*0048*/ 	.word	0xffffffff


	//   ....[8]....
        /*004c*/ 	.word	0xffffffff


	//   ....[9]....
        /*0050*/ 	.word	0xffffffff


	//----- nvinfo : EIATTR_COOP_GROUP_INSTR_OFFSETS
	.align		4
.L_1979:
        /*0054*/ 	.byte	0x04, 0x28
        /*0056*/ 	.short	(.L_1981 - .L_1980)


	//   ....[0]....
.L_1980:
        /*0058*/ 	.word	0x00001630


	//   ....[1]....
        /*005c*/ 	.word	0x00001640


	//   ....[2]....
        /*0060*/ 	.word	0x00001670


	//   ....[3]....
        /*0064*/ 	.word	0x00001680


	//   ....[4]....
        /*0068*/ 	.word	0x000016b0


	//   ....[5]....
        /*006c*/ 	.word	0x000016c0


	//   ....[6]....
        /*0070*/ 	.word	0x000016f0


	//   ....[7]....
        /*0074*/ 	.word	0x00001710


	//   ....[8]....
        /*0078*/ 	.word	0x00001740


	//   ....[9]....
        /*007c*/ 	.word	0x00001750


	//----- nvinfo : EIATTR_VRC_CTA_INIT_COUNT
	.align		4
.L_1981:
        /*0080*/ 	.byte	0x02, 0x4a
	.zero		1
	.zero		1


	//----- nvinfo : EIATTR_EXIT_INSTR_OFFSETS
	.align		4
        /*0084*/ 	.byte	0x04, 0x1c
        /*0086*/ 	.short	(.L_1983 - .L_1982)


	//   ....[0]....
.L_1982:
        /*0088*/ 	.word	0x00000070


	//   ....[1]....
        /*008c*/ 	.word	0x000017b0


	//   ....[2]....
        /*0090*/ 	.word	0x00001860


	//----- nvinfo : EIATTR_MAX_THREADS
	.align		4
.L_1983:
        /*0094*/ 	.byte	0x04, 0x05
        /*0096*/ 	.short	(.L_1985 - .L_1984)
.L_1984:
        /*0098*/ 	.word	0x00000400
        /*009c*/ 	.word	0x00000001
        /*00a0*/ 	.word	0x00000001


	//----- nvinfo : EIATTR_CRS_STACK_SIZE
	.align		4
.L_1985:
        /*00a4*/ 	.byte	0x04, 0x1e
        /*00a6*/ 	.short	(.L_1987 - .L_1986)
.L_1986:
        /*00a8*/ 	.word	0x00000000


	//----- nvinfo : EIATTR_CBANK_PARAM_SIZE
	.align		4
.L_1987:
        /*00ac*/ 	.byte	0x03, 0x19
        /*00ae*/ 	.short	0x0128


	//----- nvinfo : EIATTR_PARAM_CBANK
	.align		4
        /*00b0*/ 	.byte	0x04, 0x0a
        /*00b2*/ 	.short	(.L_1989 - .L_1988)
	.align		4
.L_1988:
        /*00b4*/ 	.word	index@(.nv.constant0._ZN10layer_norm22ln_bwd_finalize_kernelINS_22Kernel_traits_finalizeILj768Ef6__halfS2_S2_fjLb0ELj1024ELj4ENS_18Kernel_traits_baseILj768EfS2_S2_S2_fjLj1024EEEEELb0ELb1EEEvNS_9BwdParamsE)
        /*00b8*/ 	.short	0x0380
        /*00ba*/ 	.short	0x0128


	//----- nvinfo : EIATTR_SW_WAR
	.align		4
.L_1989:
        /*00bc*/ 	.byte	0x04, 0x36
        /*00be*/ 	.short	(.L_1991 - .L_1990)
.L_1990:
        /*00c0*/ 	.word	0x00000008
.L_1991:


//--------------------- .nv.info._ZN10layer_norm40ln_parallel_residual_bwd_finalize_kernelINS_22Kernel_traits_finalizeILj768Ef6__halfS2_S2_fjLb0ELj1024ELj4ENS_18Kernel_traits_baseILj768EfS2_S2_S2_fjLj1024EEEEELb1EEEvNS_9BwdParamsE --------------------------
	.section	.nv.info._ZN10layer_norm40ln_parallel_residual_bwd_finalize_kernelINS_22Kernel_traits_finalizeILj768Ef6__halfS2_S2_fjLb0ELj1024ELj4ENS_18Kernel_traits_baseILj768EfS2_S2_S2_fjLj1024EEEEELb1EEEvNS_9BwdParamsE,"",@"SHT_CUDA_INFO"
	.sectionflags	@""
	.align	4


	//----- nvinfo : EIATTR_CUDA_API_VERSION
	.align		4
        /*0000*/ 	.byte	0x04, 0x37
        /*0002*/ 	.short	(.L_1993 - .L_1992)
.L_1992:
        /*0004*/ 	.word	0x00000082


	//----- nvinfo : EIATTR_KPARAM_INFO
	.align		4
.L_1993:
        /*0008*/ 	.byte	0x04, 0x17
        /*000a*/ 	.short	(.L_1995 - .L_1994)
.L_1994:
        /*000c*/ 	.word	0x00000000
        /*0010*/ 	.short	0x0000
        /*0012*/ 	.short	0x0000
        /*0014*/ 	.byte	0x00, 0xf0, 0xa1, 0x04


	//----- nvinfo : EIATTR_SPARSE_MMA_MASK
	.align		4
.L_1995:
        /*0018*/ 	.byte	0x03, 0x50
        /*001a*/ 	.short	0x0000


	//----- nvinfo : EIATTR_MAXREG_COUNT
	.align		4
        /*001c*/ 	.byte	0x03, 0x1b
        /*001e*/ 	.short	0x0040


	//----- nvinfo : EIATTR_NUM_BARRIERS
	.align		4
        /*0020*/ 	.byte	0x02, 0x4c
        /*0022*/ 	.byte	0x01
	.zero		1


	//----- nvinfo : EIATTR_MERCURY_ISA_VERSION
	.align		4
        /*0024*/ 	.byte	0x03, 0x5f
        /*0026*/ 	.short	0x0101


	//----- nvinfo : EIATTR_COOP_GROUP_MASK_REGIDS
	.align		4
        /*0028*/ 	.byte	0x04, 0x29
        /*002a*/ 	.short	(.L_1997 - .L_1996)


	//   ....[0]....
.L_1996:
        /*002c*/ 	.word	0xffffffff


	//   ....[1]....
        /*0030*/ 	.word	0xffffffff


	//   ....[2]....
        /*0034*/ 	.word	0xffffffff


	//   ....[3]....
        /*0038*/ 	.word	0xffffffff


	//   ....[4]....
        /*003c*/ 	.word	0xffffffff


	//   ....[5]....
        /*0040*/ 	.word	0xffffffff


	//   ....[6]....
        /*0044*/ 	.word	0xffffffff


	//   ....[7]....
        /*0048*/ 	.word	0xffffffff


	//   ....[8]....
        /*004c*/ 	.word	0xffffffff


	//   ....[9]....
        /*0050*/ 	.word	0xffffffff


	//   ....[10]....
        /*0054*/ 	.word	0xffffffff


	//   ....[11]....
        /*0058*/ 	.word	0xffffffff


	//   ....[12]....
        /*005c*/ 	.word	0xffffffff


	//   ....[13]....
        /*0060*/ 	.word	0xffffffff


	//   ....[14]....
        /*0064*/ 	.word	0xffffffff


	//   ....[15]....
        /*0068*/ 	.word	0xffffffff


	//   ....[16]....
        /*006c*/ 	.word	0xffffffff


	//   ....[17]....
        /*0070*/ 	.word	0xffffffff


	//   ....[18]....
        /*0074*/ 	.word	0xffffffff


	//   ....[19]....
        /*0078*/ 	.word	0xffffffff


	//----- nvinfo : EIATTR_COOP_GROUP_INSTR_OFFSETS
	.align		4
.L_1997:
        /*007c*/ 	.byte	0x04, 0x28
        /*007e*/ 	.short	(.L_1999 - .L_1998)


	//   ....[0]....
.L_1998:
        /*0080*/ 	.word	0x00001410


	//   ....[1]....
        /*0084*/ 	.word	0x00001420


	//   ....[2]....
        /*0088*/ 	.word	0x00001430


	//   ....[3]....
        /*008c*/ 	.word	0x00001440


	//   ....[4]....
        /*0090*/ 	.word	0x00001470


	//   ....[5]....
        /*0094*/ 	.word	0x00001490


	//   ....[6]....
        /*0098*/ 	.word	0x000014b0


	//   ....[7]....
        /*009c*/ 	.word	0x000014c0


	//   ....[8]....
        /*00a0*/ 	.word	0x000014f0


	//   ....[9]....
        /*00a4*/ 	.word	0x00001510


	//   ....[10]....
        /*00a8*/ 	.word	0x00001530


	//   ....[11]....
        /*00ac*/ 	.word	0x00001540


	//   ....[12]....
        /*00b0*/ 	.word	0x00001570


	//   ....[13]....
        /*00b4*/ 	.word	0x00001590


	//   ....[14]....
        /*00b8*/ 	.word	0x000015b0


	//   ....[15]....
        /*00bc*/ 	.word	0x000015c0


	//   ....[16]....
        /*00c0*/ 	.word	0x000015f0


	//   ....[17]....
        /*00c4*/ 	.word	0x00001620


	//   ....[18]....
        /*00c8*/ 	.word	0x00001630


	//   ....[19]....
        /*00cc*/ 	.word	0x00001640


	//----- nvinfo : EIATTR_VRC_CTA_INIT_COUNT
	.align		4
.L_1999:
        /*00d0*/ 	.byte	0x02, 0x4a
	.zero		1
	.zero		1


	//----- nvinfo : EIATTR_EXIT_INSTR_OFFSETS
	.align		4
        /*00d4*/ 	.byte	0x04, 0x1c
        /*00d6*/ 	.short	(.L_2001 - .L_2000)


	//   ....[0]....
.L_2000:
        /*00d8*/ 	.word	0x00000060


	//   ....[1]....
        /*00dc*/ 	.word	0x000016e0


	//   ....[2]....
        /*00e0*/ 	.word	0x00001810


	//----- nvinfo : EIATTR_MAX_THREADS
	.align		4
.L_2001:
        /*00e4*/ 	.byte	0x04, 0x05
        /*00e6*/ 	.short	(.L_2003 - .L_2002)
.L_2002:
        /*00e8*/ 	.word	0x00000400
        /*00ec*/ 	.word	0x00000001
        /*00f0*/ 	.word	0x00000001


	//----- nvinfo : EIATTR_CRS_STACK_SIZE
	.align		4
.L_2003:
        /*00f4*/ 	.byte	0x04, 0x1e
        /*00f6*/ 	.short	(.L_2005 - .L_2004)
.L_2004:
        /*00f8*/ 	.word	0x00000000


	//----- nvinfo : EIATTR_CBANK_PARAM_SIZE
	.align		4
.L_2005:
        /*00fc*/ 	.byte	0x03, 0x19
        /*00fe*/ 	.short	0x0128


	//----- nvinfo : EIATTR_PARAM_CBANK
	.align		4
        /*0100*/ 	.byte	0x04, 0x0a
        /*0102*/ 	.short	(.L_2007 - .L_2006)
	.align		4
.L_2006:
        /*0104*/ 	.word	index@(.nv.constant0._ZN10layer_norm40ln_parallel_residual_bwd_finalize_kernelINS_22Kernel_traits_finalizeILj768Ef6__halfS2_S2_fjLb0ELj1024ELj4ENS_18Kernel_traits_baseILj768EfS2_S2_S2_fjLj1024EEEEELb1EEEvNS_9BwdParamsE)
        /*0108*/ 	.short	0x0380
        /*010a*/ 	.short	0x0128


	//----- nvinfo : EIATTR_SW_WAR
	.align		4
.L_2007:
        /*010c*/ 	.byte	0x04, 0x36
        /*010e*/ 	.short	(.L_2009 - .L_2008)
.L_2008:
        /*0110*/ 	.word	0x00000008
.L_2009:


//--------------------- .nv.info._ZN10layer_norm31ln_parallel_residual_bwd_kernelINS_13Kernel_traitsIf6__halfS2_S2_fjLj768ELj1ELj4ELj1ELj16ENS_18Kernel_traits_baseILj768EfS2_S2_S2_fjLj128EEEEELb1ELb1ELb1EEEvNS_9BwdParamsE --------------------------
	.section	.nv.info._ZN10layer_norm31ln_parallel_residual_bwd_kernelINS_13Kernel_traitsIf6__halfS2_S2_fjLj768ELj1ELj4ELj1ELj16ENS_18Kernel_traits_baseILj768EfS2_S2_S2_fjLj128EEEEELb1ELb1ELb1EEEvNS_9BwdParamsE,"",@"SHT_CUDA_INFO"
	.sectionflags	@""
	.align	4


	//----- nvinfo : EIATTR_CUDA_API_VERSION
	.align		4
        /*0000*/ 	.byte	0x04, 0x37
        /*0002*/ 	.short	(.L_2011 - .L_2010)
.L_2010:
        /*0004*/ 	.word	0x00000082


	//----- nvinfo : EIATTR_KPARAM_INFO
	.align		4
.L_2011:
        /*0008*/ 	.byte	0x04, 0x17
        /*000a*/ 	.short	(.L_2013 - .L_2012)
.L_2012:
        /*000c*/ 	.word	0x00000000
        /*0010*/ 	.short	0x0000
        /*0012*/ 	.short	0x0000
        /*0014*/ 	.byte	0x00, 0xf0, 0xa1, 0x04


	//----- nvinfo : EIATTR_SPARSE_MMA_MASK
	.align		4
.L_2013:
        /*0018*/ 	.byte	0x03, 0x50
        /*001a*/ 	.short	0x0000


	//----- nvinfo : EIATTR_MAXREG_COUNT
	.align		4
        /*001c*/ 	.byte	0x03, 0x1b
        /*001e*/ 	.short	0x00ff


	//----- nvinfo : EIATTR_NUM_BARRIERS
	.align		4
        /*0020*/ 	.byte	0x02, 0x4c
        /*0022*/ 	.byte	0x01
	.zero		1


	//----- nvinfo : EIATTR_MERCURY_ISA_VERSION
	.align		4
        /*0024*/ 	.byte	0x03, 0x5f
        /*0026*/ 	.short	0x0101


	//----- nvinfo : EIATTR_COOP_GROUP_MASK_REGIDS
	.align		4
        /*0028*/ 	.byte	0x04, 0x29
        /*002a*/ 	.short	(.L_2015 - .L_2014)


	//   ....[0]....
.L_2014:
        /*002c*/ 	.word	0xffffffff


	//   ....[1]....
        /*0030*/ 	.word	0xffffffff


	//   ....[2]....
        /*0034*/ 	.word	0xffffffff


	//   ....[3]....
        /*0038*/ 	.word	0xffffffff


	//   ....[4]....
        /*003c*/ 	.word	0xffffffff


	//   ....[5]....
        /*0040*/ 	.word	0xffffffff


	//   ....[6]....
        /*0044*/ 	.word	0xffffffff


	//   ....[7]....
        /*0048*/ 	.word	0xffffffff


	//   ....[8]....
        /*004c*/ 	.word	0xffffffff


	//   ....[9]....
        /*0050*/ 	.word	0xffffffff


	//   ....[10]....
        /*0054*/ 	.word	0x05000097


	//   ....[11]....
        /*0058*/ 	.word	0x05000097


	//   ....[12]....
        /*005c*/ 	.word	0x05000097


	//   ....[13]....
        /*0060*/ 	.word	0x05000097


	//   ....[14]....
        /*0064*/ 	.word	0x05000097


	//   ....[15]....
        /*0068*/ 	.word	0x05000097


	//   ....[16]....
        /*006c*/ 	.word	0x05000097


	//   ....[17]....
        /*0070*/ 	.word	0x05000097


	//   ....[18]....
        /*0074*/ 	.word	0x05000097


	//   ....[19]....
        /*0078*/ 	.word	0x05000097


	//----- nvinfo : EIATTR_COOP_GROUP_INSTR_OFFSETS
	.align		4
.L_2015:
        /*007c*/ 	.byte	0x04, 0x28
        /*007e*/ 	.short	(.L_2017 - .L_2016)


	//   ....[0]....
.L_2016:
        /*0080*/ 	.word	0x00001670


	//   ....[1]....
        /*0084*/ 	.word	0x00001680


	//   ....[2]....
        /*0088*/ 	.word	0x000016b0


	//   ....[3]....
        /*008c*/ 	.word	0x000016d0


	//   ....[4]....
        /*0090*/ 	.word	0x000016f0


	//   ....[5]....
        /*0094*/ 	.word	0x00001710


	//   ....[6]....
        /*0098*/ 	.word	0x00001720


	//   ....[7]....
        /*009c*/ 	.word	0x00001750


	//   ....[8]....
        /*00a0*/ 	.word	0x00001760


	//   ....[9]....
        /*00a4*/ 	.word	0x00001780


	//   ....[10]....
        /*00a8*/ 	.word	0x000092a0


	//   ....[11]....
        /*00ac*/ 	.word	0x00009330


	//   ....[12]....
        /*00b0*/ 	.word	0x000093a0


	//   ....[13]....
        /*00b4*/ 	.word	0x00009400


	//   ....[14]....
        /*00b8*/ 	.word	0x00009470


	//   ....[15]....
        /*00bc*/ 	.word	0x000094d0


	//   ....[16]....
        /*00c0*/ 	.word	0x00009540


	//   ....[17]....
        /*00c4*/ 	.word	0x00009590


	//   ....[18]....
        /*00c8*/ 	.word	0x000095f0


	//   ....[19]....
        /*00cc*/ 	.word	0x00009640


	//----- nvinfo : EIATTR_VRC_CTA_INIT_COUNT
	.align		4
.L_2017:
        /*00d0*/ 	.byte	0x02, 0x4a
	.zero		1
	.zero		1


	//----- nvinfo : EIATTR_EXIT_INSTR_OFFSETS
	.align		4
        /*00d4*/ 	.byte	0x04, 0x1c
        /*00d6*/ 	.short	(.L_2019 - .L_2018)


	//   ....[0]....
.L_2018:
        /*00d8*/ 	.word	0x00009230


	//----- nvinfo : EIATTR_MAX_THREADS
	.align		4
.L_2019:
        /*00dc*/ 	.byte	0x04, 0x05
        /*00de*/ 	.short	(.L_2021 - .L_2020)
.L_2020:
        /*00e0*/ 	.word	0x00000080
        /*00e4*/ 	.word	0x00000001
        /*00e8*/ 	.word	0x00000001


	//----- nvinfo : EIATTR_CRS_STACK_SIZE
	.align		4
.L_2021:
        /*00ec*/ 	.byte	0x04, 0x1e
        /*00ee*/ 	.short	(.L_2023 - .L_2022)
.L_2022:
        /*00f0*/ 	.word	0x00000000


	//----- nvinfo : EIATTR_CBANK_PARAM_SIZE
	.align		4
.L_2023:
        /*00f4*/ 	.byte	0x03, 0x19
        /*00f6*/ 	.short	0x0128


	//----- nvinfo : EIATTR_PARAM_CBANK
	.align		4
        /*00f8*/ 	.byte	0x04, 0x0a
        /*00fa*/ 	.short	(.L_2025 - .L_2024)
	.align		4
.L_2024:
        /*00fc*/ 	.word	index@(.nv.constant0._ZN10layer_norm31ln_parallel_residual_bwd_kernelINS_13Kernel_traitsIf6__halfS2_S2_fjLj768ELj1ELj4ELj1ELj16ENS_18Kernel_traits_baseILj768EfS2_S2_S2_fjLj128EEEEELb1ELb1ELb1EEEvNS_9BwdParamsE)
        /*0100*/ 	.short	0x0380
        /*0102*/ 	.short	0x0128


	//----- nvinfo : EIATTR_SW_WAR
	.align		4
.L_2025:
        /*0104*/ 	.byte	0x04, 0x36
        /*0106*/ 	.short	(.L_2027 - .L_2026)
.L_2026:
        /*0108*/ 	.word	0x00000008
.L_2027:


//--------------------- .nv.info._ZN10layer_norm31ln_parallel_residual_bwd_kernelINS_13Kernel_traitsI6__halfS2_fS2_fjLj768ELj1ELj4ELj1ELj16ENS_18Kernel_traits_baseILj768ES2_S2_fS2_fjLj128EEEEELb0ELb0ELb0EEEvNS_9BwdParamsE --------------------------
	.section	.nv.info._ZN10layer_norm31ln_parallel_residual_bwd_kernelINS_13Kernel_traitsI6__halfS2_fS2_fjLj768ELj1ELj4ELj1ELj16ENS_18Kernel_traits_baseILj768ES2_S2_fS2_fjLj128EEEEELb0ELb0ELb0EEEvNS_9BwdParamsE,"",@"SHT_CUDA_INFO"
	.sectionflags	@""
	.align	4


	//----- nvinfo : EIATTR_CUDA_API_VERSION
	.align		4
        /*0000*/ 	.byte	0x04, 0x37
        /*0002*/ 	.short	(.L_2029 - .L_2028)
.L_2028:
        /*0004*/ 	.word	0x00000082


	//----- nvinfo : EIATTR_KPARAM_INFO
	.align		4
.L_2029:
        /*0008*/ 	.byte	0x04, 0x17
        /*000a*/ 	.short	(.L_2031 - .L_2030)
.L_2030:
        /*000c*/ 	.word	0x00000000
        /*0010*/ 	.short	0x0000
        /*0012*/ 	.short	0x0000
        /*0014*/ 	.byte	0x00, 0xf0, 0xa1, 0x04


	//----- nvinfo : EIATTR_SPARSE_MMA_MASK
	.align		4
.L_2031:
        /*0018*/ 	.byte	0x03, 0x50
        /*001a*/ 	.short	0x0000


	//----- nvinfo : EIATTR_MAXREG_COUNT
	.align		4
        /*001c*/ 	.byte	0x03, 0x1b
        /*001e*/ 	.short	0x00ff


	//----- nvinfo : EIATTR_NUM_BARRIERS
	.align		4
        /*0020*/ 	.byte	0x02, 0x4c
        /*0022*/ 	.byte	0x01
	.zero		1


	//----- nvinfo : EIATTR_MERCURY_ISA_VERSION
	.align		4
        /*0024*/ 	.byte	0x03, 0x5f
        /*0026*/ 	.short	0x0101


	//----- nvinfo : EIATTR_COOP_GROUP_MASK_REGIDS
	.align		4
        /*0028*/ 	.byte	0x04, 0x29
        /*002a*/ 	.short	(.L_2033 - .L_2032)


	//   ....[0]....
.L_2032:
        /*002c*/ 	.word	0xffffffff


	//   ....[1]....
        /*0030*/ 	.word	0xffffffff


	//   ....[2]....
        /*0034*/ 	.word	0xffffffff


	//   ....[3]....
        /*0038*/ 	.word	0xffffffff


	//   ....[4]....
        /*003c*/ 	.word	0xffffffff


	//   ....[5]....
        /*0040*/ 	.word	0xffffffff


	//   ....[6]....
        /*0044*/ 	.word	0xffffffff


	//   ....[7]....
        /*0048*/ 	.word	0xffffffff


	//   ....[8]....
        /*004c*/ 	.word	0xffffffff


	//   ....[9]....
        /*0050*/ 	.word	0xffffffff


	//   ....[10]....
        /*0054*/ 	.word	0x050000c0


	//   ....[11]....
        /*0058*/ 	.word	0x050000c0


	//   ....[12]....
        /*005c*/ 	.word	0x050000c0


	//   ....[13]....
        /*0060*/ 	.word	0x050000c0


	//   ....[14]....
        /*0064*/ 	.word	0x050000c0


	//   ....[15]....
        /*0068*/ 	.word	0x050000c0


	//   ....[16]....
        /*006c*/ 	.word	0x050000c0


	//   ....[17]....
        /*0070*/ 	.word	0x050000c0


	//   ....[18]....
        /*0074*/ 	.word	0x050000c0


	//   ....[19]....
        /*0078*/ 	.word	0x050000c0


	//----- nvinfo : EIATTR_COOP_GROUP_INSTR_OFFSETS
	.align		4
.L_2033:
        /*007c*/ 	.byte	0x04, 0x28
        /*007e*/ 	.short	(.L_2035 - .L_2034)


	//   ....[0]....
.L_2034:
        /*0080*/ 	.word	0x00002330


	//   ....[1]....
        /*0084*/ 	.word	0x00002340


	//   ....[2]....
        /*0088*/ 	.word	0x00002370


	//   ....[3]....
        /*008c*/ 	.word	0x00002380


	//   ....[4]....
        /*0090*/ 	.word	0x000023b0


	//   ....[5]....
        /*0094*/ 	.word	0x000023c0


	//   ....[6]....
        /*0098*/ 	.word	0x000023f0


	//   ....[7]....
        /*009c*/ 	.word	0x00002400


	//   ....[8]....
        /*00a0*/ 	.word	0x00002430


	//   ....[9]....
        /*00a4*/ 	.word	0x00002440


	//   ....[10]....
        /*00a8*/ 	.word	0x00007310


	//   ....[11]....
        /*00ac*/ 	.word	0x000073a0


	//   ....[12]....
        /*00b0*/ 	.word	0x00007410


	//   ....[13]....
        /*00b4*/ 	.word	0x00007470


	//   ....[14]....
        /*00b8*/ 	.word	0x000074e0


	//   ....[15]....
        /*00bc*/ 	.word	0x00007540


	//   ....[16]....
        /*00c0*/ 	.word	0x000075b0


	//   ....[17]....
        /*00c4*/ 	.word	0x00007610


	//   ....[18]....
        /*00c8*/ 	.word	0x00007680


	//   ....[19]....
        /*00cc*/ 	.word	0x000076e0


	//----- nvinfo : EIATTR_VRC_CTA_INIT_COUNT
	.align		4
.L_2035:
        /*00d0*/ 	.byte	0x02, 0x4a
	.zero		1
	.zero		1


	//----- nvinfo : EIATTR_EXIT_INSTR_OFFSETS
	.align		4
        /*00d4*/ 	.byte	0x04, 0x1c
        /*00d6*/ 	.short	(.L_2037 - .L_2036)


	//   ....[0]....
.L_2036:
        /*00d8*/ 	.word	0x00007230


	//   ....[1]....
        /*00dc*/ 	.word	0x000072a0


	//----- nvinfo : EIATTR_MAX_THREADS
	.align		4
.L_2037:
        /*00e0*/ 	.byte	0x04, 0x05
        /*00e2*/ 	.short	(.L_2039 - .L_2038)
.L_2038:
        /*00e4*/ 	.word	0x00000080
        /*00e8*/ 	.word	0x00000001
        /*00ec*/ 	.word	0x00000001


	//----- nvinfo : EIATTR_CRS_STACK_SIZE
	.align		4
.L_2039:
        /*00f0*/ 	.byte	0x04, 0x1e
        /*00f2*/ 	.short	(.L_2041 - .L_2040)
.L_2040:
        /*00f4*/ 	.word	0x00000000


	//----- nvinfo : EIATTR_CBANK_PARAM_SIZE
	.align		4
.L_2041:
        /*00f8*/ 	.byte	0x03, 0x19
        /*00fa*/ 	.short	0x0128


	//----- nvinfo : EIATTR_PARAM_CBANK
	.align		4
        /*00fc*/ 	.byte	0x04, 0x0a
        /*00fe*/ 	.short	(.L_2043 - .L_2042)
	.align		4
.L_2042:
        /*0100*/ 	.word	index@(.nv.constant0._ZN10layer_norm31ln_parallel_residual_bwd_kernelINS_13Kernel_traitsI6__halfS2_fS2_fjLj768ELj1ELj4ELj1ELj16ENS_18Kernel_traits_baseILj768ES2_S2_fS2_fjLj128EEEEELb0ELb0ELb0EEEvNS_9BwdParamsE)
        /*0104*/ 	.short	0x0380
        /*0106*/ 	.short	0x0128


	//----- nvinfo : EIATTR_SW_WAR
	.align		4
.L_2043:
        /*0108*/ 	.byte	0x04, 0x36
        /*010a*/ 	.short	(.L_2045 - .L_2044)
.L_2044:
        /*010c*/ 	.word	0x00000008
.L_2045:


//--------------------- .nv.info._ZN10layer_norm31ln_parallel_residual_bwd_kernelINS_13Kernel_traitsI6__halfS2_fS2_fjLj768ELj1ELj4ELj1ELj16ENS_18Kernel_traits_baseILj768ES2_S2_fS2_fjLj128EEEEELb0ELb0ELb1EEEvNS_9BwdParamsE --------------------------
	.section	.nv.info._ZN10layer_norm31ln_parallel_residual_bwd_kernelINS_13Kernel_traitsI6__halfS2_fS2_fjLj768ELj1ELj4ELj1ELj16ENS_18Kernel_traits_baseILj768ES2_S2_fS2_fjLj128EEEEELb0ELb0ELb1EEEvNS_9BwdParamsE,"",@"SHT_CUDA_INFO"
	.sectionflags	@""
	.align	4


	//----- nvinfo : EIATTR_CUDA_API_VERSION
	.align		4
        /*0000*/ 	.byte	0x04, 0x37
        /*0002*/ 	.short	(.L_2047 - .L_2046)
.L_2046:
        /*0004*/ 	.word	0x00000082


	//----- nvinfo : EIATTR_KPARAM_INFO
	.align		4
.L_2047:
        /*0008*/ 	.byte	0x04, 0x17
        /*000a*/ 	.short	(.L_2049 - .L_2048)
.L_2048:
        /*000c*/ 	.word	0x00000000
        /*0010*/ 	.short	0x0000
        /*0012*/ 	.short	0x0000
        /*0014*/ 	.byte	0x00, 0xf0, 0xa1, 0x04


	//----- nvinfo : EIATTR_SPARSE_MMA_MASK
	.align		4
.L_2049:
        /*0018*/ 	.byte	0x03, 0x50
        /*001a*/ 	.short	0x0000


	//----- nvinfo : EIATTR_MAXREG_COUNT
	.align		4
        /*001c*/ 	.byte	0x03, 0x1b
        /*001e*/ 	.short	0x00ff


	//----- nvinfo : EIATTR_NUM_BARRIERS
	.align		4
        /*0020*/ 	.byte	0x02, 0x4c
        /*0022*/ 	.byte	0x01
	.zero		1


	//----- nvinfo : EIATTR_MERCURY_ISA_VERSION
	.align		4
        /*0024*/ 	.byte	0x03, 0x5f
        /*0026*/ 	.short	0x0101


	//----- nvinfo : EIATTR_COOP_GROUP_MASK_REGIDS
	.align		4
        /*0028*/ 	.byte	0x04, 0x29
        /*002a*/ 	.short	(.L_2051 - .L_2050)


	//   ....[0]....
.L_2050:
        /*002c*/ 	.word	0xffffffff


	//   ....[1]....
        /*0030*/ 	.word	0xffffffff


	//   ....[2]....
        /*0034*/ 	.word	0xffffffff


	//   ....[3]....
        /*0038*/ 	.word	0xffffffff


	//   ....[4]....
        /*003c*/ 	.word	0xffffffff


	//   ....[5]....
        /*0040*/ 	.word	0xffffffff


	//   ....[6]....
        /*0044*/ 	.word	0xffffffff


	//   ....[7]....
        /*0048*/ 	.word	0xffffffff


	//   ....[8]....
        /*004c*/ 	.word	0xffffffff


	//   ....[9]....
        /*0050*/ 	.word	0xffffffff


	//   ....[10]....
        /*0054*/ 	.word	0x050000ed


	//   ....[11]....
        /*0058*/ 	.word	0x050000ed


	//   ....[12]....
        /*005c*/ 	.word	0x050000ed


	//   ....[13]....
        /*0060*/ 	.word	0x050000ed


	//   ....[14]....
        /*0064*/ 	.word	0x050000ed


	//   ....[15]....
        /*0068*/ 	.word	0x050000ed


	//   ....[16]....
        /*006c*/ 	.word	0x050000ed


	//   ....[17]....
        /*0070*/ 	.word	0x050000ed


	//   ....[18]....
        /*0074*/ 	.word	0x050000ed


	//   ....[19]....
        /*0078*/ 	.word	0x050000ed


	//----- nvinfo : EIATTR_COOP_GROUP_INSTR_OFFSETS
	.align		4
.L_2051:
        /*007c*/ 	.byte	0x04, 0x28
        /*007e*/ 	.short	(.L_2053 - .L_2052)


	//   ....[0]....
.L_2052:
        /*0080*/ 	.word	0x00002060


	//   ....[1]....
        /*0084*/ 	.word	0x00002070


	//   ....[2]....
        /*0088*/ 	.word	0x000020a0


	//   ....[3]....
        /*008c*/ 	.word	0x000020b0


	//   ....[4]....
        /*0090*/ 	.word	0x000020e0


	//   ....[5]....
        /*0094*/ 	.word	0x000020f0


	//   ....[6]....
        /*0098*/ 	.word	0x00002120


	//   ....[7]....
        /*009c*/ 	.word	0x00002130


	//   ....[8]....
        /*00a0*/ 	.word	0x00002160


	//   ....[9]....
        /*00a4*/ 	.word	0x00002170


	//   ....[10]....
        /*00a8*/ 	.word	0x00006bd0


	//   ....[11]....
        /*00ac*/ 	.word	0x00006c60


	//   ....[12]....
        /*00b0*/ 	.word	0x00006cc0


	//   ....[13]....
        /*00b4*/ 	.word	0x00006d20


	//   ....[14]....
        /*00b8*/ 	.word	0x00006d80


	//   ....[15]....
        /*00bc*/ 	.word	0x00006de0


	//   ....[16]....
        /*00c0*/ 	.word	0x00006e40


	//   ....[17]....
        /*00c4*/ 	.word	0x00006ea0


	//   ....[18]....
        /*00c8*/ 	.word	0x00006f00


	//   ....[19]....
        /*00cc*/ 	.word	0x00006f60


	//----- nvinfo : EIATTR_VRC_CTA_INIT_COUNT
	.align		4
.L_2053:
        /*00d0*/ 	.byte	0x02, 0x4a
	.zero		1
	.zero		1


	//----- nvinfo : EIATTR_EXIT_INSTR_OFFSETS
	.align		4
        /*00d4*/ 	.byte	0x04, 0x1c
        /*00d6*/ 	.short	(.L_2055 - .L_2054)


	//   ....[0]....
.L_2054:
        /*00d8*/ 	.word	0x00006b70


	//----- nvinfo : EIATTR_MAX_THREADS
	.align		4
.L_2055:
        /*00dc*/ 	.byte	0x04, 0x05
        /*00de*/ 	.short	(.L_2057 - .L_2056)
.L_2056:
        /*00e0*/ 	.word	0x00000080
        /*00e4*/ 	.word	0x00000001
        /*00e8*/ 	.word	0x00000001


	//----- nvinfo : EIATTR_CRS_STACK_SIZE
	.align		4
.L_2057:
        /*00ec*/ 	.byte	0x04, 0x1e
        /*00ee*/ 	.short	(.L_2059 - .L_2058)
.L_2058:
        /*00f0*/ 	.word	0x00000000


	//----- nvinfo : EIATTR_CBANK_PARAM_SIZE
	.align		4
.L_2059:
        /*00f4*/ 	.byte	0x03, 0x19
        /*00f6*/ 	.short	0x0128


	//----- nvinfo : EIATTR_PARAM_CBANK
	.align		4
        /*00f8*/ 	.byte	0x04, 0x0a
        /*00fa*/ 	.short	(.L_2061 - .L_2060)
	.align		4
.L_2060:
        /*00fc*/ 	.word	index@(.nv.constant0._ZN10layer_norm31ln_parallel_residual_bwd_kernelINS_13Kernel_traitsI6__halfS2_fS2_fjLj768ELj1ELj4ELj1ELj16ENS_18Kernel_traits_baseILj768ES2_S2_fS2_fjLj128EEEEELb0ELb0ELb1EEEvNS_9BwdParamsE)
        /*0100*/ 	.short	0x0380
        /*0102*/ 	.short	0x0128


	//----- nvinfo : EIATTR_SW_WAR
	.align		4
.L_2061:
        /*0104*/ 	.byte	0x04, 0x36
        /*0106*/ 	.short	(.L_2063 - .L_2062)
.L_2062:
        /*0108*/ 	.word	0x00000008
.L_2063:


//--------------------- .nv.info._ZN10layer_norm31ln_parallel_residual_bwd_kernelINS_13Kernel_traitsI6__halfS2_fS2_fjLj768ELj1ELj4ELj1ELj16ENS_18Kernel_traits_baseILj768ES2_S2_fS2_fjLj128EEEEELb0ELb1ELb0EEEvNS_9BwdParamsE --------------------------
	.section	.nv.info._ZN10layer_norm31ln_parallel_residual_bwd_kernelINS_13Kernel_traitsI6__halfS2_fS2_fjLj768ELj1ELj4ELj1ELj16ENS_18Kernel_traits_baseILj768ES2_S2_fS2_fjLj128EEEEELb0ELb1ELb0EEEvNS_9BwdParamsE,"",@"SHT_CUDA_INFO"
	.sectionflags	@""
	.align	4


	//----- nvinfo : EIATTR_CUDA_API_VERSION
	.align		4
        /*0000*/ 	.byte	0x04, 0x37
        /*0002*/ 	.short	(.L_2065 - .L_2064)
.L_2064:
        /*0004*/ 	.word	0x00000082


	//----- nvinfo : EIATTR_KPARAM_INFO
	.align		4
.L_2065:
        /*0008*/ 	.byte	0x04, 0x17
        /*000a*/ 	.short	(.L_2067 - .L_2066)
.L_2066:
        /*000c*/ 	.word	0x00000000
        /*0010*/ 	.short	0x0000
        /*0012*/ 	.short	0x0000
        /*0014*/ 	.byte	0x00, 0xf0, 0xa1, 0x04


	//----- nvinfo : EIATTR_SPARSE_MMA_MASK
	.align		4
.L_2067:
        /*0018*/ 	.byte	0x03, 0x50
        /*001a*/ 	.short	0x0000


	//----- nvinfo : EIATTR_MAXREG_COUNT
	.align		4
        /*001c*/ 	.byte	0x03, 0x1b
        /*001e*/ 	.short	0x00ff


	//----- nvinfo : EIATTR_NUM_BARRIERS
	.align		4
        /*0020*/ 	.byte	0x02, 0x4c
        /*0022*/ 	.byte	0x01
	.zero		1


	//----- nvinfo : EIATTR_MERCURY_ISA_VERSION
	.align		4
        /*0024*/ 	.byte	0x03, 0x5f
        /*0026*/ 	.short	0x0101


	//----- nvinfo : EIATTR_COOP_GROUP_MASK_REGIDS
	.align		4
        /*0028*/ 	.byte	0x04, 0x29
        /*002a*/ 	.short	(.L_2069 - .L_2068)


	//   ....[0]....
.L_2068:
        /*002c*/ 	.word	0xffffffff


	//   ....[1]....
        /*0030*/ 	.word	0xffffffff


	//   ....[2]....
        /*0034*/ 	.word	0xffffffff


	//   ....[3]....
        /*0038*/ 	.word	0xffffffff


	//   ....[4]....
        /*003c*/ 	.word	0xffffffff


	//   ....[5]....
        /*0040*/ 	.word	0xffffffff


	//   ....[6]....
        /*0044*/ 	.word	0xffffffff


	//   ....[7]....
        /*0048*/ 	.word	0xffffffff


	//   ....[8]....
        /*004c*/ 	.word	0xffffffff


	//   ....[9]....
        /*0050*/ 	.word	0xffffffff


	//   ....[10]....
        /*0054*/ 	.word	0x0500008e


	//   ....[11]....
        /*0058*/ 	.word	0x0500008e


	//   ....[12]....
        /*005c*/ 	.word	0x0500008e


	//   ....[13]....
        /*0060*/ 	.word	0x0500008e


	//   ....[14]....
        /*0064*/ 	.word	0x0500008e


	//   ....[15]....
        /*0068*/ 	.word	0x0500008e


	//   ....[16]....
        /*006c*/ 	.word	0x0500008e


	//   ....[17]....
        /*0070*/ 	.word	0x0500008e


	//   ....[18]....
        /*0074*/ 	.word	0x0500008e


	//   ....[19]....
        /*0078*/ 	.word	0x0500008e


	//----- nvinfo : EIATTR_COOP_GROUP_INSTR_OFFSETS
	.align		4
.L_2069:
        /*007c*/ 	.byte	0x04, 0x28
        /*007e*/ 	.short	(.L_2071 - .L_2070)


	//   ....[0]....
.L_2070:
        /*0080*/ 	.word	0x000017a0


	//   ....[1]....
        /*0084*/ 	.word	0x000017b0


	//   ....[2]....
        /*0088*/ 	.word	0x000017e0


	//   ....[3]....
        /*008c*/ 	.word	0x000017f0


	//   ....[4]....
        /*0090*/ 	.word	0x00001820


	//   ....[5]....
        /*0094*/ 	.word	0x00001830


	//   ....[6]....
        /*0098*/ 	.word	0x00001860


	//   ....[7]....
        /*009c*/ 	.word	0x00001870


	//   ....[8]....
        /*00a0*/ 	.word	0x000018a0


	//   ....[9]....
        /*00a4*/ 	.word	0x000018b0


	//   ....[10]....
        /*00a8*/ 	.word	0x00005c20


	//   ....[11]....
        /*00ac*/ 	.word	0x00005cb0


	//   ....[12]....
        /*00b0*/ 	.word	0x00005d20


	//   ....[13]....
        /*00b4*/ 	.word	0x00005d80


	//   ....[14]....
        /*00b8*/ 	.word	0x00005df0


	//   ....[15]....
        /*00bc*/ 	.word	0x00005e50


	//   ....[16]....
        /*00c0*/ 	.word	0x00005ec0


	//   ....[17]....
        /*00c4*/ 	.word	0x00005f20


	//   ....[18]....
        /*00c8*/ 	.word	0x00005f90


	//   ....[19]....
        /*00cc*/ 	.word	0x00005ff0


	//----- nvinfo : EIATTR_VRC_CTA_INIT_COUNT
	.align		4
.L_2071:
        /*00d0*/ 	.byte	0x02, 0x4a
	.zero		1
	.zero		1


	//----- nvinfo : EIATTR_EXIT_INSTR_OFFSETS
	.align		4
        /*00d4*/ 	.byte	0x04, 0x1c
        /*00d6*/ 	.short	(.L_2073 - .L_2072)


	//   ....[0]....
.L_2072:
        /*00d8*/ 	.word	0x00005b80


	//   ....[1]....
        /*00dc*/ 	.word	0x00005bb0


	//----- nvinfo : EIATTR_MAX_THREADS
	.align		4
.L_2073:
        /*00e0*/ 	.byte	0x04, 0x05
        /*00e2*/ 	.short	(.L_2075 - .L_2074)
.L_2074:
        /*00e4*/ 	.word	0x00000080
        /*00e8*/ 	.word	0x00000001
        /*00ec*/ 	.word	0x00000001


	//----- nvinfo : EIATTR_CRS_STACK_SIZE
	.align		4
.L_2075:
        /*00f0*/ 	.byte	0x04, 0x1e
        /*00f2*/ 	.short	(.L_2077 - .L_2076)
.L_2076:
        /*00f4*/ 	.word	0x00000000


	//----- nvinfo : EIATTR_CBANK_PARAM_SIZE
	.align		4
.L_2077:
        /*00f8*/ 	.byte	0x03, 0x19
        /*00fa*/ 	.short	0x0128


	//----- nvinfo : EIATTR_PARAM_CBANK
	.align		4
        /*00fc*/ 	.byte	0x04, 0x0a
        /*00fe*/ 	.short	(.L_2079 - .L_2078)
	.align		4
.L_2078:
        /*0100*/ 	.word	index@(.nv.constant0._ZN10layer_norm31ln_parallel_residual_bwd_kernelINS_13Kernel_traitsI6__halfS2_fS2_fjLj768ELj1ELj4ELj1ELj16ENS_18Kernel_traits_baseILj768ES2_S2_fS2_fjLj128EEEEELb0ELb1ELb0EEEvNS_9BwdParamsE)
        /*0104*/ 	.short	0x0380
        /*0106*/ 	.short	0x0128


	//----- nvinfo : EIATTR_SW_WAR
	.align		4
.L_2079:
        /*0108*/ 	.byte	0x04, 0x36
        /*010a*/ 	.short	(.L_2081 - .L_2080)
.L_2080:
        /*010c*/ 	.word	0x00000008
.L_2081:


//--------------------- .nv.info._ZN10layer_norm31ln_parallel_residual_bwd_kernelINS_13Kernel_traitsI6__halfS2_fS2_fjLj768ELj1ELj4ELj1ELj16ENS_18Kernel_traits_baseILj768ES2_S2_fS2_fjLj128EEEEELb0ELb1ELb1EEEvNS_9BwdParamsE --------------------------
	.section	.nv.info._ZN10layer_norm31ln_parallel_residual_bwd_kernelINS_13Kernel_traitsI6__halfS2_fS2_fjLj768ELj1ELj4ELj1ELj16ENS_18Kernel_traits_baseILj768ES2_S2_fS2_fjLj128EEEEELb0ELb1ELb1EEEvNS_9BwdParamsE,"",@"SHT_CUDA_INFO"
	.sectionflags	@""
	.align	4


	//----- nvinfo : EIATTR_CUDA_API_VERSION
	.align		4
        /*0000*/ 	.byte	0x04, 0x37
        /*0002*/ 	.short	(.L_2083 - .L_2082)
.L_2082:
        /*0004*/ 	.word	0x00000082


	//----- nvinfo : EIATTR_KPARAM_INFO
	.align		4
.L_2083:
        /*0008*/ 	.byte	0x04, 0x17
        /*000a*/ 	.short	(.L_2085 - .L_2084)
.L_2084:
        /*000c*/ 	.word	0x00000000
        /*0010*/ 	.short	0x0000
        /*0012*/ 	.short	0x0000
        /*0014*/ 	.byte	0x00, 0xf0, 0xa1, 0x04


	//----- nvinfo : EIATTR_SPARSE_MMA_MASK
	.align		4
.L_2085:
        /*0018*/ 	.byte	0x03, 0x50
        /*001a*/ 	.short	0x0000


	//----- nvinfo : EIATTR_MAXREG_COUNT
	.align		4
        /*001c*/ 	.byte	0x03, 0x1b
        /*001e*/ 	.short	0x00ff


	//----- nvinfo : EIATTR_NUM_BARRIERS
	.align		4
        /*0020*/ 	.byte	0x02, 0x4c
        /*0022*/ 	.byte	0x01
	.zero		1


	//----- nvinfo : EIATTR_MERCURY_ISA_VERSION
	.align		4
        /*0024*/ 	.byte	0x03, 0x5f
        /*0026*/ 	.short	0x0101


	//----- nvinfo : EIATTR_COOP_GROUP_MASK_REGIDS
	.align		4
        /*0028*/ 	.byte	0x04, 0x29
        /*002a*/ 	.short	(.L_2087 - .L_2086)


	//   ....[0]....
.L_2086:
        /*002c*/ 	.word	0xffffffff


	//   ....[1]....
        /*0030*/ 	.word	0xffffffff


	//   ....[2]....
        /*0034*/ 	.word	0xffffffff


	//   ....[3]....
        /*0038*/ 	.word	0xffffffff


	//   ....[4]....
        /*003c*/ 	.word	0xffffffff


	//   ....[5]....
        /*0040*/ 	.word	0xffffffff


	//   ....[6]....
        /*0044*/ 	.word	0xffffffff


	//   ....[7]....
        /*0048*/ 	.word	0xffffffff


	//   ....[8]....
        /*004c*/ 	.word	0xffffffff


	//   ....[9]....
        /*0050*/ 	.word	0xffffffff


	//   ....[10]....
        /*0054*/ 	.word	0x050000b0


	//   ....[11]....
        /*0058*/ 	.word	0x050000b0


	//   ....[12]....
        /*005c*/ 	.word	0x050000b0


	//   ....[13]....
        /*0060*/ 	.word	0x050000b0


	//   ....[14]....
        /*0064*/ 	.word	0x050000b0


	//   ....[15]....
        /*0068*/ 	.word	0x050000b0


	//   ....[16]....
        /*006c*/ 	.word	0x050000b0


	//   ....[17]....
        /*0070*/ 	.word	0x050000b0


	//   ....[18]....
        /*0074*/ 	.word	0x050000b0


	//   ....[19]....
        /*0078*/ 	.word	0x050000b0


	//----- nvinfo : EIATTR_COOP_GROUP_INSTR_OFFSETS
	.align		4
.L_2087:
        /*007c*/ 	.byte	0x04, 0x28
        /*007e*/ 	.short	(.L_2089 - .L_2088)


	//   ....[0]....
.L_2088:
        /*0080*/ 	.word	0x00001520


	//   ....[1]....
        /*0084*/ 	.word	0x00001550


	//   ....[2]....
        /*0088*/ 	.word	0x000015a0


	//   ....[3]....
        /*008c*/ 	.word	0x000015b0


	//   ....[4]....
        /*0090*/ 	.word	0x000015e0


	//   ....[5]....
        /*0094*/ 	.word	0x000015f0


	//   ....[6]....
        /*0098*/ 	.word	0x00001620


	//   ....[7]....
        /*009c*/ 	.word	0x00001640


	//   ....[8]....
        /*00a0*/ 	.word	0x00001690


	//   ....[9]....
        /*00a4*/ 	.word	0x000016c0


	//   ....[10]....
        /*00a8*/ 	.word	0x00005650


	//   ....[11]....
        /*00ac*/ 	.word	0x000056f0


	//   ....[12]....
        /*00b0*/ 	.word	0x00005790


	//   ....[13]....
        /*00b4*/ 	.word	0x000057f0


	//   ....[14]....
        /*00b8*/ 	.word	0x00005860


	//   ....[15]....
        /*00bc*/ 	.word	0x000058c0


	//   ....[16]....
        /*00c0*/ 	.word	0x00005930


	//   ....[17]....
        /*00c4*/ 	.word	0x000059a0


	//   ....[18]....
        /*00c8*/ 	.word	0x00005a30


	//   ....[19]....
        /*00cc*/ 	.word	0x00005ab0


	//----- nvinfo : EIATTR_VRC_CTA_INIT_COUNT
	.align		4
.L_2089:
        /*00d0*/ 	.byte	0x02, 0x4a
	.zero		1
	.zero		1


	//----- nvinfo : EIATTR_EXIT_INSTR_OFFSETS
	.align		4
        /*00d4*/ 	.byte	0x04, 0x1c
        /*00d6*/ 	.short	(.L_2091 - .L_2090)


	//   ....[0]....
.L_2090:
        /*00d8*/ 	.word	0x000055e0


	//----- nvinfo : EIATTR_MAX_THREADS
	.align		4
.L_2091:
        /*00dc*/ 	.byte	0x04, 0x05
        /*00de*/ 	.short	(.L_2093 - .L_2092)
.L_2092:
        /*00e0*/ 	.word	0x00000080
        /*00e4*/ 	.word	0x00000001
        /*00e8*/ 	.word	0x00000001


	//----- nvinfo : EIATTR_CRS_STACK_SIZE
	.align		4
.L_2093:
        /*00ec*/ 	.byte	0x04, 0x1e
        /*00ee*/ 	.short	(.L_2095 - .L_2094)
.L_2094:
        /*00f0*/ 	.word	0x00000000


	//----- nvinfo : EIATTR_CBANK_PARAM_SIZE
	.align		4
.L_2095:
        /*00f4*/ 	.byte	0x03, 0x19
        /*00f6*/ 	.short	0x0128


	//----- nvinfo : EIATTR_PARAM_CBANK
	.align		4
        /*00f8*/ 	.byte	0x04, 0x0a
        /*00fa*/ 	.short	(.L_2097 - .L_2096)
	.align		4
.L_2096:
        /*00fc*/ 	.word	index@(.nv.constant0._ZN10layer_norm31ln_parallel_residual_bwd_kernelINS_13Kernel_traitsI6__halfS2_fS2_fjLj768ELj1ELj4ELj1ELj16ENS_18Kernel_traits_baseILj768ES2_S2_fS2_fjLj128EEEEELb0ELb1ELb1EEEvNS_9BwdParamsE)
        /*0100*/ 	.short	0x0380
        /*0102*/ 	.short	0x0128


	//----- nvinfo : EIATTR_SW_WAR
	.align		4
.L_2097:
        /*0104*/ 	.byte	0x04, 0x36
        /*0106*/ 	.short	(.L_2099 - .L_2098)
.L_2098:
        /*0108*/ 	.word	0x00000008
.L_2099:


//--------------------- .nv.info._ZN10layer_norm31ln_parallel_residual_bwd_kernelINS_13Kernel_traitsI6__halfS2_fS2_fjLj768ELj1ELj4ELj1ELj16ENS_18Kernel_traits_baseILj768ES2_S2_fS2_fjLj128EEEEELb1ELb0ELb0EEEvNS_9BwdParamsE --------------------------
	.section	.nv.info._ZN10layer_norm31ln_parallel_residual_bwd_kernelINS_13Kernel_traitsI6__halfS2_fS2_fjLj768ELj1ELj4ELj1ELj16ENS_18Kernel_traits_baseILj768ES2_S2_fS2_fjLj128EEEEELb1ELb0ELb0EEEvNS_9BwdParamsE,"",@"SHT_CUDA_INFO"
	.sectionflags	@""
	.align	4


	//----- nvinfo : EIATTR_CUDA_API_VERSION
	.align		4
        /*0000*/ 	.byte	0x04, 0x37
        /*0002*/ 	.short	(.L_2101 - .L_2100)
.L_2100:
        /*0004*/ 	.word	0x00000082


	//----- nvinfo : EIATTR_KPARAM_INFO
	.align		4
.L_2101:
        /*0008*/ 	.byte	0x04, 0x17
        /*000a*/ 	.short	(.L_2103 - .L_2102)
.L_2102:
        /*000c*/ 	.word	0x00000000
        /*0010*/ 	.short	0x0000
        /*0012*/ 	.short	0x0000
        /*0014*/ 	.byte	0x00, 0xf0, 0xa1, 0x04


	//----- nvinfo : EIATTR_SPARSE_MMA_MASK
	.align		4
.L_2103:
        /*0018*/ 	.byte	0x03, 0x50
        /*001a*/ 	.short	0x0000


	//----- nvinfo : EIATTR_MAXREG_COUNT
	.align		4
        /*001c*/ 	.byte	0x03, 0x1b
        /*001e*/ 	.short	0x00ff


	//----- nvinfo : EIATTR_NUM_BARRIERS
	.align		4
        /*0020*/ 	.byte	0x02, 0x4c
        /*0022*/ 	.byte	0x01
	.zero		1


	//----- nvinfo : EIATTR_MERCURY_ISA_VERSION
	.align		4
        /*0024*/ 	.byte	0x03, 0x5f
        /*0026*/ 	.short	0x0101


	//----- nvinfo : EIATTR_COOP_GROUP_MASK_REGIDS
	.align		4
        /*0028*/ 	.byte	0x04, 0x29
        /*002a*/ 	.short	(.L_2105 - .L_2104)


	//   ....[0]....
.L_2104:
        /*002c*/ 	.word	0xffffffff


	//   ....[1]....
        /*0030*/ 	.word	0xffffffff


	//   ....[2]....
        /*0034*/ 	.word	0xffffffff


	//   ....[3]....
        /*0038*/ 	.word	0xffffffff


	//   ....[4]....
        /*003c*/ 	.word	0xffffffff


	//   ....[5]....
        /*0040*/ 	.word	0xffffffff


	//   ....[6]....
        /*0044*/ 	.word	0xffffffff


	//   ....[7]....
        /*0048*/ 	.word	0xffffffff


	//   ....[8]....
        /*004c*/ 	.word	0xffffffff


	//   ....[9]....
        /*0050*/ 	.word	0xffffffff


	//   ....[10]....
        /*0054*/ 	.word	0x050000bc


	//   ....[11]....
        /*0058*/ 	.word	0x050000bc


	//   ....[12]....
        /*005c*/ 	.word	0x050000bc


	//   ....[13]....
        /*0060*/ 	.word	0x050000bc


	//   ....[14]....
        /*0064*/ 	.word	0x050000bc


	//   ....[15]....
        /*0068*/ 	.word	0x050000bc


	//   ....[16]....
        /*006c*/ 	.word	0x050000bc


	//   ....[17]....
        /*0070*/ 	.word	0x050000bc


	//   ....[18]....
        /*0074*/ 	.word	0x050000bc


	//   ....[19]....
        /*0078*/ 	.word	0x050000bc


	//----- nvinfo : EIATTR_COOP_GROUP_INSTR_OFFSETS
	.align		4
.L_2105:
        /*007c*/ 	.byte	0x04, 0x28
        /*007e*/ 	.short	(.L_2107 - .L_2106)


	//   ....[0]....
.L_2106:
        /*0080*/ 	.word	0x000024c0


	//   ....[1]....
        /*0084*/ 	.word	0x000024d0


	//   ....[2]....
        /*0088*/ 	.word	0x00002500


	//   ....[3]....
        /*008c*/ 	.word	0x00002510


	//   ....[4]....
        /*0090*/ 	.word	0x00002540


	//   ....[5]....
        /*0094*/ 	.word	0x00002550


	//   ....[6]....
        /*0098*/ 	.word	0x00002580


	//   ....[7]....
        /*009c*/ 	.word	0x00002590


	//   ....[8]....
        /*00a0*/ 	.word	0x000025c0


	//   ....[9]....
        /*00a4*/ 	.word	0x000025d0


	//   ....[10]....
        /*00a8*/ 	.word	0x0000a6d0


	//   ....[11]....
        /*00ac*/ 	.word	0x0000a770


	//   ....[12]....
        /*00b0*/ 	.word	0x0000a7d0


	//   ....[13]....
        /*00b4*/ 	.word	0x0000a830


	//   ....[14]....
        /*00b8*/ 	.word	0x0000a8a0


	//   ....[15]....
        /*00bc*/ 	.word	0x0000a900


	//   ....[16]....
        /*00c0*/ 	.word	0x0000a970


	//   ....[17]....
        /*00c4*/ 	.word	0x0000a9d0


	//   ....[18]....
        /*00c8*/ 	.word	0x0000aa40


	//   ....[19]....
        /*00cc*/ 	.word	0x0000aaa0


	//----- nvinfo : EIATTR_VRC_CTA_INIT_COUNT
	.align		4
.L_2107:
        /*00d0*/ 	.byte	0x02, 0x4a
	.zero		1
	.zero		1


	//----- nvinfo : EIATTR_EXIT_INSTR_OFFSETS
	.align		4
        /*00d4*/ 	.byte	0x04, 0x1c
        /*00d6*/ 	.short	(.L_2109 - .L_2108)


	//   ....[0]....
.L_2108:
        /*00d8*/ 	.word	0x0000a600


	//   ....[1]....
        /*00dc*/ 	.word	0x0000a670


	//----- nvinfo : EIATTR_MAX_THREADS
	.align		4
.L_2109:
        /*00e0*/ 	.byte	0x04, 0x05
        /*00e2*/ 	.short	(.L_2111 - .L_2110)
.L_2110:
        /*00e4*/ 	.word	0x00000080
        /*00e8*/ 	.word	0x00000001
        /*00ec*/ 	.word	0x00000001


	//----- nvinfo : EIATTR_CRS_STACK_SIZE
	.align		4
.L_2111:
        /*00f0*/ 	.byte	0x04, 0x1e
        /*00f2*/ 	.short	(.L_2113 - .L_2112)
.L_2112:
        /*00f4*/ 	.word	0x00000000


	//----- nvinfo : EIATTR_CBANK_PARAM_SIZE
	.align		4
.L_2113:
        /*00f8*/ 	.byte	0x03, 0x19
        /*00fa*/ 	.short	0x0128


	//----- nvinfo : EIATTR_PARAM_CBANK
	.align		4
        /*00fc*/ 	.byte	0x04, 0x0a
        /*00fe*/ 	.short	(.L_2115 - .L_2114)
	.align		4
.L_2114:
        /*0100*/ 	.word	index@(.nv.constant0._ZN10layer_norm31ln_parallel_residual_bwd_kernelINS_13Kernel_traitsI6__halfS2_fS2_fjLj768ELj1ELj4ELj1ELj16ENS_18Kernel_traits_baseILj768ES2_S2_fS2_fjLj128EEEEELb1ELb0ELb0EEEvNS_9BwdParamsE)
        /*0104*/ 	.short	0x0380
        /*0106*/ 	.short	0x0128


	//----- nvinfo : EIATTR_SW_WAR
	.align		4
.L_2115:
        /*0108*/ 	.byte	0x04, 0x36
        /*010a*/ 	.short	(.L_2117 - .L_2116)
.L_2116:
        /*010c*/ 	.word	0x00000008
.L_2117:


//--------------------- .nv.info._ZN10layer_norm31ln_parallel_residual_bwd_kernelINS_13Kernel_traitsI6__halfS2_fS2_fjLj768ELj1ELj4ELj1ELj16ENS_18Kernel_traits_baseILj768ES2_S2_fS2_fjLj128EEEEELb1ELb0ELb1EEEvNS_9BwdParamsE --------------------------
	.section	.nv.info._ZN10layer_norm31ln_parallel_residual_bwd_kernelINS_13Kernel_traitsI6__halfS2_fS2_fjLj768ELj1ELj4ELj1ELj16ENS_18Kernel_traits_baseILj768ES2_S2_fS2_fjLj128EEEEELb1ELb0ELb1EEEvNS_9BwdParamsE,"",@"SHT_CUDA_INFO"
	.sectionflags	@""
	.align	4


	//----- nvinfo : EIATTR_CUDA_API_VERSION
	.align		4
        /*0000*/ 	.byte	0x04, 0x37
        /*0002*/ 	.short	(.L_2119 - .L_2118)
.L_2118:
        /*0004*/ 	.word	0x00000082


	//----- nvinfo : EIATTR_KPARAM_INFO
	.align		4
.L_2119:
        /*0008*/ 	.byte	0x04, 0x17
        /*000a*/ 	.short	(.L_2121 - .L_2120)
.L_2120:
        /*000c*/ 	.word	0x00000000
        /*0010*/ 	.short	0x0000
        /*0012*/ 	.short	0x0000
        /*0014*/ 	.byte	0x00, 0xf0, 0xa1, 0x04


	//----- nvinfo : EIATTR_SPARSE_MMA_MASK
	.align		4
.L_2121:
        /*0018*/ 	.byte	0x03, 0x50
        /*001a*/ 	.short	0x0000


	//----- nvinfo : EIATTR_MAXREG_COUNT
	.align		4
        /*001c*/ 	.byte	0x03, 0x1b
        /*001e*/ 	.short	0x00ff


	//----- nvinfo : EIATTR_NUM_BARRIERS
	.align		4
        /*0020*/ 	.byte	0x02, 0x4c
        /*0022*/ 	.byte	0x01
	.zero		1


	//----- nvinfo : EIATTR_ANNOTATIONS
	.align		4
        /*0024*/ 	.byte	0x04, 0x55
        /*0026*/ 	.short	(.L_2123 - .L_2122)


	//   ....[0]....
.L_2122:
        /*0028*/ 	.word	0x00000001
        /*002c*/ 	.byte	0x90, 0x07, 0x00, 0x00, 0x01, 0x00, 0x00, 0x00, 0xa0, 0x07, 0x00, 0x00, 0x01, 0x00, 0x00, 0x00
        /*003c*/ 	.byte	0xb0, 0x07, 0x00, 0x00, 0x01, 0x00, 0x00, 0x00, 0xf0, 0x07, 0x00, 0x00, 0x01, 0x00, 0x00, 0x00
        /*004c*/ 	.byte	0x20, 0x08, 0x00, 0x00, 0x01, 0x00, 0x00, 0x00, 0x60, 0x0b, 0x00, 0x00, 0x01, 0x00, 0x00, 0x00
        /*005c*/ 	.byte	0x80, 0x0b, 0x00, 0x00, 0x01, 0x00, 0x00, 0x00, 0xb0, 0x0b, 0x00, 0x00, 0x01, 0x00, 0x00, 0x00
        /*006c*/ 	.byte	0xc0, 0x0b, 0x00, 0x00, 0x01, 0x00, 0x00, 0x00, 0xe0, 0x0b, 0x00, 0x00


	//----- nvinfo : EIATTR_MERCURY_ISA_VERSION
	.align		4
.L_2123:
        /*0078*/ 	.byte	0x03, 0x5f
        /*007a*/ 	.short	0x0101


	//----- nvinfo : EIATTR_COOP_GROUP_MASK_REGIDS
	.align		4
        /*007c*/ 	.byte	0x04, 0x29
        /*007e*/ 	.short	(.L_2125 - .L_2124)


	//   ....[0]....
.L_2124:
        /*0080*/ 	.word	0xffffffff


	//   ....[1]....
        /*0084*/ 	.word	0xffffffff


	//   ....[2]....
        /*0088*/ 	.word	0xffffffff


	//   ....[3]....
        /*008c*/ 	.word	0xffffffff


	//   ....[4]....
        /*0090*/ 	.word	0xffffffff


	//   ....[5]....
        /*0094*/ 	.word	0xffffffff


	//   ....[6]....
        /*0098*/ 	.word	0xffffffff


	//   ....[7]....
        /*009c*/ 	.word	0xffffffff


	//   ....[8]....
        /*00a0*/ 	.word	0xffffffff


	//   ....[9]....
        /*00a4*/ 	.word	0xffffffff


	//   ....[10]....
        /*00a8*/ 	.word	0x0500007c


	//   ....[11]....
        /*00ac*/ 	.word	0x0500007c


	//   ....[12]....
        /*00b0*/ 	.word	0x0500007c


	//   ....[13]....
        /*00b4*/ 	.word	0x0500007c


	//   ....[14]....
        /*00b8*/ 	.word	0x0500007c


	//   ....[15]....
        /*00bc*/ 	.word	0x0500007c


	//   ....[16]....
        /*00c0*/ 	.word	0x0500007c


	//   ....[17]....
        /*00c4*/ 	.word	0x0500007c


	//   ....[18]....
        /*00c8*/ 	.word	0x0500007c


	//   ....[19]....
        /*00cc*/ 	.word	0x0500007c


	//----- nvinfo : EIATTR_COOP_GROUP_INSTR_OFFSETS
	.align		4
.L_2125:
        /*00d0*/ 	.byte	0x04, 0x28
        /*00d2*/ 	.short	(.L_2127 - .L_2126)


	//   ....[0]....
.L_2126:
        /*00d4*/ 	.word	0x00002250


	//   ....[1]....
        /*00d8*/ 	.word	0x00002270


	//   ....[2]....
        /*00dc*/ 	.word	0x00002290


	//   ....[3]....
        /*00e0*/ 	.word	0x000022b0


	//   ....[4]....
        /*00e4*/ 	.word	0x000022d0


	//   ....[5]....
        /*00e8*/ 	.word	0x000022f0


	//   ....[6]....
        /*00ec*/ 	.word	0x00002310


	//   ....[7]....
        /*00f0*/ 	.word	0x00002330


	//   ....[8]....
        /*00f4*/ 	.word	0x00002340


	//   ....[9]....
        /*00f8*/ 	.word	0x00002360


	//   ....[10]....
        /*00fc*/ 	.word	0x0000a0b0


	//   ....[11]....
        /*0100*/ 	.word	0x0000a140


	//   ....[12]....
        /*0104*/ 	.word	0x0000a1a0


	//   ....[13]....
        /*0108*/ 	.word	0x0000a1f0


	//   ....[14]....
        /*010c*/ 	.word	0x0000a250


	//   ....[15]....
        /*0110*/ 	.word	0x0000a2a0


	//   ....[16]....
        /*0114*/ 	.word	0x0000a300


	//   ....[17]....
        /*0118*/ 	.word	0x0000a350


	//   ....[18]....
        /*011c*/ 	.word	0x0000a3b0


	//   ....[19]....
        /*0120*/ 	.word	0x0000a400


	//----- nvinfo : EIATTR_VRC_CTA_INIT_COUNT
	.align		4
.L_2127:
        /*0124*/ 	.byte	0x02, 0x4a
	.zero		1
	.zero		1


	//----- nvinfo : EIATTR_EXIT_INSTR_OFFSETS
	.align		4
        /*0128*/ 	.byte	0x04, 0x1c
        /*012a*/ 	.short	(.L_2129 - .L_2128)


	//   ....[0]....
.L_2128:
        /*012c*/ 	.word	0x0000a040


	//----- nvinfo : EIATTR_MAX_THREADS
	.align		4
.L_2129:
        /*0130*/ 	.byte	0x04, 0x05
        /*0132*/ 	.short	(.L_2131 - .L_2130)
.L_2130:
        /*0134*/ 	.word	0x00000080
        /*0138*/ 	.word	0x00000001
        /*013c*/ 	.word	0x00000001


	//----- nvinfo : EIATTR_CRS_STACK_SIZE
	.align		4
.L_2131:
        /*0140*/ 	.byte	0x04, 0x1e
        /*0142*/ 	.short	(.L_2133 - .L_2132)
.L_2132:
        /*0144*/ 	.word	0x00000000


	//----- nvinfo : EIATTR_CBANK_PARAM_SIZE
	.align		4
.L_2133:
        /*0148*/ 	.byte	0x03, 0x19
        /*014a*/ 	.short	0x0128


	//----- nvinfo : EIATTR_PARAM_CBANK
	.align		4
        /*014c*/ 	.byte	0x04, 0x0a
        /*014e*/ 	.short	(.L_2135 - .L_2134)
	.align		4
.L_2134:
        /*0150*/ 	.word	index@(.nv.constant0._ZN10layer_norm31ln_parallel_residual_bwd_kernelINS_13Kernel_traitsI6__halfS2_fS2_fjLj768ELj1ELj4ELj1ELj16ENS_18Kernel_traits_baseILj768ES2_S2_fS2_fjLj128EEEEELb1ELb0ELb1EEEvNS_9BwdParamsE)
        /*0154*/ 	.short	0x0380
        /*0156*/ 	.short	0x0128


	//----- nvinfo : EIATTR_SW_WAR
	.align		4
.L_2135:
        /*0158*/ 	.byte	0x04, 0x36
        /*015a*/ 	.short	(.L_2137 - .L_2136)
.L_2136:
        /*015c*/ 	.word	0x00000008
.L_2137:


//--------------------- .nv.info._ZN10layer_norm22ln_bwd_finalize_kernelINS_22Kernel_traits_finalizeILj768E6__halfS2_fS2_fjLb0ELj1024ELj4ENS_18Kernel_traits_baseILj768ES2_S2_fS2_fjLj1024EEEEELb0ELb0EEEvNS_9BwdParamsE --------------------------
	.section	.nv.info._ZN10layer_norm22ln_bwd_finalize_kernelINS_22Kernel_traits_finalizeILj768E6__halfS2_fS2_fjLb0ELj1024ELj4ENS_18Kernel_traits_baseILj768ES2_S2_fS2_fjLj1024EEEEELb0ELb0EEEvNS_9BwdParamsE,"",@"SHT_CUDA_INFO"
	.sectionflags	@""
	.align	4


	//----- nvinfo : EIATTR_CUDA_API_VERSION
	.align		4
        /*0000*/ 	.byte	0x04, 0x37
        /*0002*/ 	.short	(.L_2139 - .L_2138)
.L_2138:
        /*0004*/ 	.word	0x00000082


	//----- nvinfo : EIATTR_KPARAM_INFO
	.align		4
.L_2139:
        /*0008*/ 	.byte	0x04, 0x17
        /*000a*/ 	.short	(.L_2141 - .L_2140)
.L_2140:
        /*000c*/ 	.word	0x00000000
        /*0010*/ 	.short	0x0000
        /*0012*/ 	.short	0x0000
        /*0014*/ 	.byte	0x00, 0xf0, 0xa1, 0x04


	//----- nvinfo : EIATTR_SPARSE_MMA_MASK
	.align		4
.L_2141:
        /*0018*/ 	.byte	0x03, 0x50
        /*001a*/ 	.short	0x0000


	//----- nvinfo : EIATTR_MAXREG_COUNT
	.align		4
        /*001c*/ 	.byte	0x03, 0x1b
        /*001e*/ 	.short	0x0040


	//----- nvinfo : EIATTR_NUM_BARRIERS
	.align		4
        /*0020*/ 	.byte	0x02, 0x4c
        /*0022*/ 	.byte	0x01
	.zero		1


	//----- nvinfo : EIATTR_MERCURY_ISA_VERSION
	.align		4
        /*0024*/ 	.byte	0x03, 0x5f
        /*0026*/ 	.short	0x0101


	//----- nvinfo : EIATTR_COOP_GROUP_MASK_REGIDS
	.align		4
        /*0028*/ 	.byte	0x04, 0x29
        /*002a*/ 	.short	(.L_2143 - .L_2142)


	//   ....[0]....
.L_2142:
        /*002c*/ 	.word	0xffffffff


	//   ....[1]....
        /*0030*/ 	.word	0xffffffff


	//   ....[2]....
        /*0034*/ 	.word	0xffffffff


	//   ....[3]....
        /*0038*/ 	.word	0xffffffff


	//   ....[4]....
        /*003c*/ 	.word	0xffffffff


	//   ....[5]....
        /*0040*/ 	.word	0xffffffff


	//   ....[6]....
        /*0044*/ 	.word	0xffffffff


	//   ....[7]....
        /*0048*/ 	.word	0xffffffff


	//   ....[8]....
        /*004c*/ 	.word	0xffffffff


	//   ....[9]....
        /*0050*/ 	.word	0xffffffff


	//----- nvinfo : EIATTR_COOP_GROUP_INSTR_OFFSETS
	.align		4
.L_2143:
        /*0054*/ 	.byte	0x04, 0x28
        /*0056*/ 	.short	(.L_2145 - .L_2144)


	//   ....[0]....
.L_2144:
        /*0058*/ 	.word	0x000015e0


	//   ....[1]....
        /*005c*/ 	.word	0x000015f0


	//   ....[2]....
        /*0060*/ 	.word	0x00001620


	//   ....[3]....
        /*0064*/ 	.word	0x00001630


	//   ....[4]....
        /*0068*/ 	.word	0x00001660


	//   ....[5]....
        /*006c*/ 	.word	0x00001670


	//   ....[6]....
        /*0070*/ 	.word	0x000016b0


	//   ....[7]....
        /*0074*/ 	.word	0x000016e0


	//   ....[8]....
        /*0078*/ 	.word	0x00001710


	//   ....[9]....
        /*007c*/ 	.word	0x00001720


	//----- nvinfo : EIATTR_VRC_CTA_INIT_COUNT
	.align		4
.L_2145:
        /*0080*/ 	.byte	0x02, 0x4a
	.zero		1
	.zero		1


	//----- nvinfo : EIATTR_EXIT_INSTR_OFFSETS
	.align		4
        /*0084*/ 	.byte	0x04, 0x1c
        /*0086*/ 	.short	(.L_2147 - .L_2146)


	//   ....[0]....
.L_2146:
        /*0088*/ 	.word	0x00000060


	//   ....[1]....
        /*008c*/ 	.word	0x00001780


	//   ....[2]....
        /*0090*/ 	.word	0x000017b0


	//   ....[3]....
        /*0094*/ 	.word	0x00001870


	//----- nvinfo : EIATTR_MAX_THREADS
	.align		4
.L_2147:
        /*0098*/ 	.byte	0x04, 0x05
        /*009a*/ 	.short	(.L_2149 - .L_2148)
.L_2148:
        /*009c*/ 	.word	0x00000400
        /*00a0*/ 	.word	0x00000001
        /*00a4*/ 	.word	0x00000001


	//----- nvinfo : EIATTR_CRS_STACK_SIZE
	.align		4
.L_2149:
        /*00a8*/ 	.byte	0x04, 0x1e
        /*00aa*/ 	.short	(.L_2151 - .L_2150)
.L_2150:
        /*00ac*/ 	.word	0x00000000


	//----- nvinfo : EIATTR_CBANK_PARAM_SIZE
	.align		4
.L_2151:
        /*00b0*/ 	.byte	0x03, 0x19
        /*00b2*/ 	.short	0x0128


	//----- nvinfo : EIATTR_PARAM_CBANK
	.align		4
        /*00b4*/ 	.byte	0x04, 0x0a
        /*00b6*/ 	.short	(.L_2153 - .L_2152)
	.align		4
.L_2152:
        /*00b8*/ 	.word	index@(.nv.constant0._ZN10layer_norm22ln_bwd_finalize_kernelINS_22Kernel_traits_finalizeILj768E6__halfS2_fS2_fjLb0ELj1024ELj4ENS_18Kernel_traits_baseILj768ES2_S2_fS2_fjLj1024EEEEELb0ELb0EEEvNS_9BwdParamsE)
        /*00bc*/ 	.short	0x0380
        /*00be*/ 	.short	0x0128


	//----- nvinfo : EIATTR_SW_WAR
	.align		4
.L_2153:
        /*00c0*/ 	.byte	0x04, 0x36
        /*00c2*/ 	.short	(.L_2155 - .L_2154)
.L_2154:
        /*00c4*/ 	.word	0x00000008
.L_2155:


//--------------------- .nv.info._ZN10layer_norm40ln_parallel_residual_bwd_finalize_kernelINS_22Kernel_traits_finalizeILj768E6__halfS2_fS2_fjLb0ELj1024ELj4ENS_18Kernel_traits_baseILj768ES2_S2_fS2_fjLj1024EEEEELb0EEEvNS_9BwdParamsE --------------------------
	.section	.nv.info._ZN10layer_norm40ln_parallel_residual_bwd_finalize_kernelINS_22Kernel_traits_finalizeILj768E6__halfS2_fS2_fjLb0ELj1024ELj4ENS_18Kernel_traits_baseILj768ES2_S2_fS2_fjLj1024EEEEELb0EEEvNS_9BwdParamsE,"",@"SHT_CUDA_INFO"
	.sectionflags	@""
	.align	4


	//----- nvinfo : EIATTR_CUDA_API_VERSION
	.align		4
        /*0000*/ 	.byte	0x04, 0x37
        /*0002*/ 	.short	(.L_2157 - .L_2156)
.L_2156:
        /*0004*/ 	.word	0x00000082


	//----- nvinfo : EIATTR_KPARAM_INFO
	.align		4
.L_2157:
        /*0008*/ 	.byte	0x04, 0x17
        /*000a*/ 	.short	(.L_2159 - .L_2158)
.L_2158:
        /*000c*/ 	.word	0x00000000
        /*0010*/ 	.short	0x0000
        /*0012*/ 	.short	0x0000
        /*0014*/ 	.byte	0x00, 0xf0, 0xa1, 0x04


	//----- nvinfo : EIATTR_SPARSE_MMA_MASK
	.align		4
.L_2159:
        /*0018*/ 	.byte	0x03, 0x50
        /*001a*/ 	.short	0x0000


	//----- nvinfo : EIATTR_MAXREG_COUNT
	.align		4
        /*001c*/ 	.byte	0x03, 0x1b
        /*001e*/ 	.short	0x0040


	//----- nvinfo : EIATTR_NUM_BARRIERS
	.align		4
        /*0020*/ 	.byte	0x02, 0x4c
        /*0022*/ 	.byte	0x01
	.zero		1


	//----- nvinfo : EIATTR_MERCURY_ISA_VERSION
	.align		4
        /*0024*/ 	.byte	0x03, 0x5f
        /*0026*/ 	.short	0x0101


	//----- nvinfo : EIATTR_COOP_GROUP_MASK_REGIDS
	.align		4
        /*0028*/ 	.byte	0x04, 0x29
        /*002a*/ 	.short	(.L_2161 - .L_2160)


	//   ....[0]....
.L_2160:
        /*002c*/ 	.word	0xffffffff


	//   ....[1]....
        /*0030*/ 	.word	0xffffffff


	//   ....[2]....
        /*0034*/ 	.word	0xffffffff


	//   ....[3]....
        /*0038*/ 	.word	0xffffffff


	//   ....[4]....
        /*003c*/ 	.word	0xffffffff


	//   ....[5]....
        /*0040*/ 	.word	0xffffffff


	//   ....[6]....
        /*0044*/ 	.word	0xffffffff


	//   ....[7]....
        /*0048*/ 	.word	0xffffffff


	//   ....[8]....
        /*004c*/ 	.word	0xffffffff


	//   ....[9]....
        /*0050*/ 	.word	0xffffffff


	//   ....[10]....
        /*0054*/ 	.word	0xffffffff


	//   ....[11]....
        /*0058*/ 	.word	0xffffffff


	//   ....[12]....
        /*005c*/ 	.word	0xffffffff


	//   ....[13]....
        /*0060*/ 	.word	0xffffffff


	//   ....[14]....
        /*0064*/ 	.word	0xffffffff


	//   ....[15]....
        /*0068*/ 	.word	0xffffffff


	//   ....[16]....
        /*006c*/ 	.word	0xffffffff


	//   ....[17]....
        /*0070*/ 	.word	0xffffffff


	//   ....[18]....
        /*0074*/ 	.word	0xffffffff


	//   ....[19]....
        /*0078*/ 	.word	0xffffffff


	//----- nvinfo : EIATTR_COOP_GROUP_INSTR_OFFSETS
	.align		4
.L_2161:
        /*007c*/ 	.byte	0x04, 0x28
        /*007e*/ 	.short	(.L_2163 - .L_2162)


	//   ....[0]....
.L_2162:
        /*0080*/ 	.word	0x000013b0


	//   ....[1]....
        /*0084*/ 	.word	0x000013c0


	//   ....[2]....
        /*0088*/ 	.word	0x000013d0


	//   ....[3]....
        /*008c*/ 	.word	0x000013e0


	//   ....[4]....
        /*0090*/ 	.word	0x00001410


	//   ....[5]....
        /*0094*/ 	.word	0x00001430


	//   ....[6]....
        /*0098*/ 	.word	0x00001450


	//   ....[7]....
        /*009c*/ 	.word	0x00001460


	//   ....[8]....
        /*00a0*/ 	.word	0x000014a0


	//   ....[9]....
        /*00a4*/ 	.word	0x000014c0


	//   ....[10]....
        /*00a8*/ 	.word	0x000014d0


	//   ....[11]....
        /*00ac*/ 	.word	0x000014e0


	//   ....[12]....
        /*00b0*/ 	.word	0x00001510


	//   ....[13]....
        /*00b4*/ 	.word	0x00001530


	//   ....[14]....
        /*00b8*/ 	.word	0x00001550


	//   ....[15]....
        /*00bc*/ 	.word	0x00001560


	//   ....[16]....
        /*00c0*/ 	.word	0x000015a0


	//   ....[17]....
        /*00c4*/ 	.word	0x000015d0


	//   ....[18]....
        /*00c8*/ 	.word	0x00001600


	//   ....[19]....
        /*00cc*/ 	.word	0x00001610


	//----- nvinfo : EIATTR_VRC_CTA_INIT_COUNT
	.align		4
.L_2163:
        /*00d0*/ 	.byte	0x02, 0x4a
	.zero		1
	.zero		1


	//----- nvinfo : EIATTR_EXIT_INSTR_OFFSETS
	.align		4
        /*00d4*/ 	.byte	0x04, 0x1c
        /*00d6*/ 	.short	(.L_2165 - .L_2164)


	//   ....[0]....
.L_2164:
        /*00d8*/ 	.word	0x00000060


	//   ....[1]....
        /*00dc*/ 	.word	0x000016b0


	//   ....[2]....
        /*00e0*/ 	.word	0x000016e0


	//   ....[3]....
        /*00e4*/ 	.word	0x00001840


	//----- nvinfo : EIATTR_MAX_THREADS
	.align		4
.L_2165:
        /*00e8*/ 	.byte	0x04, 0x05
        /*00ea*/ 	.short	(.L_2167 - .L_2166)
.L_2166:
        /*00ec*/ 	.word	0x00000400
        /*00f0*/ 	.word	0x00000001
        /*00f4*/ 	.word	0x00000001


	//----- nvinfo : EIATTR_CRS_STACK_SIZE
	.align		4
.L_2167:
        /*00f8*/ 	.byte	0x04, 0x1e
        /*00fa*/ 	.short	(.L_2169 - .L_2168)
.L_2168:
        /*00fc*/ 	.word	0x00000000


	//----- nvinfo : EIATTR_CBANK_PARAM_SIZE
	.align		4
.L_2169:
        /*0100*/ 	.byte	0x03, 0x19
        /*0102*/ 	.short	0x0128


	//----- nvinfo : EIATTR_PARAM_CBANK
	.align		4
        /*0104*/ 	.byte	0x04, 0x0a
        /*0106*/ 	.short	(.L_2171 - .L_2170)
	.align		4
.L_2170:
        /*0108*/ 	.word	index@(.nv.constant0._ZN10layer_norm40ln_parallel_residual_bwd_finalize_kernelINS_22Kernel_traits_finalizeILj768E6__halfS2_fS2_fjLb0ELj1024ELj4ENS_18Kernel_traits_baseILj768ES2_S2_fS2_fjLj1024EEEEELb0EEEvNS_9BwdParamsE)
        /*010c*/ 	.short	0x0380
        /*010e*/ 	.short	0x0128


	//----- nvinfo : EIATTR_SW_WAR
	.align		4
.L_2171:
        /*0110*/ 	.byte	0x04, 0x36
        /*0112*/ 	.short	(.L_2173 - .L_2172)
.L_2172:
        /*0114*/ 	.word	0x00000008
.L_2173:


//--------------------- .nv.info._ZN10layer_norm31ln_parallel_residual_bwd_kernelINS_13Kernel_traitsI6__halfS2_fS2_fjLj768ELj1ELj4ELj1ELj16ENS_18Kernel_traits_baseILj768ES2_S2_fS2_fjLj128EEEEELb1ELb1ELb0EEEvNS_9BwdParamsE --------------------------
	.section	.nv.info._ZN10layer_norm31ln_parallel_residual_bwd_kernelINS_13Kernel_traitsI6__halfS2_fS2_fjLj768ELj1ELj4ELj1ELj16ENS_18Kernel_traits_baseILj768ES2_S2_fS2_fjLj128EEEEELb1ELb1ELb0EEEvNS_9BwdParamsE,"",@"SHT_CUDA_INFO"
	.sectionflags	@""
	.align	4


	//----- nvinfo : EIATTR_CUDA_API_VERSION
	.align		4
        /*0000*/ 	.byte	0x04, 0x37
        /*0002*/ 	.short	(.L_2175 - .L_2174)
.L_2174:
        /*0004*/ 	.word	0x00000082


	//----- nvinfo : EIATTR_KPARAM_INFO
	.align		4
.L_2175:
        /*0008*/ 	.byte	0x04, 0x17
        /*000a*/ 	.short	(.L_2177 - .L_2176)
.L_2176:
        /*000c*/ 	.word	0x00000000
        /*0010*/ 	.short	0x0000
        /*0012*/ 	.short	0x0000
        /*0014*/ 	.byte	0x00, 0xf0, 0xa1, 0x04


	//----- nvinfo : EIATTR_SPARSE_MMA_MASK
	.align		4
.L_2177:
        /*0018*/ 	.byte	0x03, 0x50
        /*001a*/ 	.short	0x0000


	//----- nvinfo : EIATTR_MAXREG_COUNT
	.align		4
        /*001c*/ 	.byte	0x03, 0x1b
        /*001e*/ 	.short	0x00ff


	//----- nvinfo : EIATTR_NUM_BARRIERS
	.align		4
        /*0020*/ 	.byte	0x02, 0x4c
        /*0022*/ 	.byte	0x01
	.zero		1


	//----- nvinfo : EIATTR_MERCURY_ISA_VERSION
	.align		4
        /*0024*/ 	.byte	0x03, 0x5f
        /*0026*/ 	.short	0x0101


	//----- nvinfo : EIATTR_COOP_GROUP_MASK_REGIDS
	.align		4
        /*0028*/ 	.byte	0x04, 0x29
        /*002a*/ 	.short	(.L_2179 - .L_2178)


	//   ....[0]....
.L_2178:
        /*002c*/ 	.word	0xffffffff


	//   ....[1]....
        /*0030*/ 	.word	0xffffffff


	//   ....[2]....
        /*0034*/ 	.word	0xffffffff


	//   ....[3]....
        /*0038*/ 	.word	0xffffffff


	//   ....[4]....
        /*003c*/ 	.word	0xffffffff


	//   ....[5]....
        /*0040*/ 	.word	0xffffffff


	//   ....[6]....
        /*0044*/ 	.word	0xffffffff


	//   ....[7]....
        /*0048*/ 	.word	0xffffffff


	//   ....[8]....
        /*004c*/ 	.word	0xffffffff


	//   ....[9]....
        /*0050*/ 	.word	0xffffffff


	//   ....[10]....
        /*0054*/ 	.word	0x05000068


	//   ....[11]....
        /*0058*/ 	.word	0x05000068


	//   ....[12]....
        /*005c*/ 	.word	0x05000068


	//   ....[13]....
        /*0060*/ 	.word	0x05000068


	//   ....[14]....
        /*0064*/ 	.word	0x05000068


	//   ....[15]....
        /*0068*/ 	.word	0x05000068


	//   ....[16]....
        /*006c*/ 	.word	0x05000068


	//   ....[17]....
        /*0070*/ 	.word	0x05000068


	//   ....[18]....
        /*0074*/ 	.word	0x05000068


	//   ....[19]....
        /*0078*/ 	.word	0x05000068


	//----- nvinfo : EIATTR_COOP_GROUP_INSTR_OFFSETS
	.align		4
.L_2179:
        /*007c*/ 	.byte	0x04, 0x28
        /*007e*/ 	.short	(.L_2181 - .L_2180)


	//   ....[0]....
.L_2180:
        /*0080*/ 	.word	0x00001920


	//   ....[1]....
        /*0084*/ 	.word	0x00001930


	//   ....[2]....
        /*0088*/ 	.word	0x00001960


	//   ....[3]....
        /*008c*/ 	.word	0x00001970


	//   ....[4]....
        /*0090*/ 	.word	0x000019a0


	//   ....[5]....
        /*0094*/ 	.word	0x000019b0


	//   ....[6]....
        /*0098*/ 	.word	0x000019e0


	//   ....[7]....
        /*009c*/ 	.word	0x000019f0


	//   ....[8]....
        /*00a0*/ 	.word	0x00001a20


	//   ....[9]....
        /*00a4*/ 	.word	0x00001a30


	//   ....[10]....
        /*00a8*/ 	.word	0x00008fe0


	//   ....[11]....
        /*00ac*/ 	.word	0x00009070


	//   ....[12]....
        /*00b0*/ 	.word	0x000090e0


	//   ....[13]....
        /*00b4*/ 	.word	0x00009140


	//   ....[14]....
        /*00b8*/ 	.word	0x000091b0


	//   ....[15]....
        /*00bc*/ 	.word	0x00009210


	//   ....[16]....
        /*00c0*/ 	.word	0x00009280


	//   ....[17]....
        /*00c4*/ 	.word	0x000092e0


	//   ....[18]....
        /*00c8*/ 	.word	0x00009350


	//   ....[19]....
        /*00cc*/ 	.word	0x000093b0


	//----- nvinfo : EIATTR_VRC_CTA_INIT_COUNT
	.align		4
.L_2181:
        /*00d0*/ 	.byte	0x02, 0x4a
	.zero		1
	.zero		1


	//----- nvinfo : EIATTR_EXIT_INSTR_OFFSETS
	.align		4
        /*00d4*/ 	.byte	0x04, 0x1c
        /*00d6*/ 	.short	(.L_2183 - .L_2182)


	//   ....[0]....
.L_2182:
        /*00d8*/ 	.word	0x00008f40


	//   ....[1]....
        /*00dc*/ 	.word	0x00008f70


	//----- nvinfo : EIATTR_MAX_THREADS
	.align		4
.L_2183:
        /*00e0*/ 	.byte	0x04, 0x05
        /*00e2*/ 	.short	(.L_2185 - .L_2184)
.L_2184:
        /*00e4*/ 	.word	0x00000080
        /*00e8*/ 	.word	0x00000001
        /*00ec*/ 	.word	0x00000001


	//----- nvinfo : EIATTR_CRS_STACK_SIZE
	.align		4
.L_2185:
        /*00f0*/ 	.byte	0x04, 0x1e
        /*00f2*/ 	.short	(.L_2187 - .L_2186)
.L_2186:
        /*00f4*/ 	.word	0x00000000


	//----- nvinfo : EIATTR_CBANK_PARAM_SIZE
	.align		4
.L_2187:
        /*00f8*/ 	.byte	0x03, 0x19
        /*00fa*/ 	.short	0x0128


	//----- nvinfo : EIATTR_PARAM_CBANK
	.align		4
        /*00fc*/ 	.byte	0x04, 0x0a
        /*00fe*/ 	.short	(.L_2189 - .L_2188)
	.align		4
.L_2188:
        /*0100*/ 	.word	index@(.nv.constant0._ZN10layer_norm31ln_parallel_residual_bwd_kernelINS_13Kernel_traitsI6__halfS2_fS2_fjLj768ELj1ELj4ELj1ELj16ENS_18Kernel_traits_baseILj768ES2_S2_fS2_fjLj128EEEEELb1ELb1ELb0EEEvNS_9BwdParamsE)
        /*0104*/ 	.short	0x0380
        /*0106*/ 	.short	0x0128


	//----- nvinfo : EIATTR_SW_WAR
	.align		4
.L_2189:
        /*0108*/ 	.byte	0x04, 0x36
        /*010a*/ 	.short	(.L_2191 - .L_2190)
.L_2190:
        /*010c*/ 	.word	0x00000008
.L_2191:


//--------------------- .nv.info._ZN10layer_norm22ln_bwd_finalize_kernelINS_22Kernel_traits_finalizeILj768E6__halfS2_fS2_fjLb0ELj1024ELj4ENS_18Kernel_traits_baseILj768ES2_S2_fS2_fjLj1024EEEEELb0ELb1EEEvNS_9BwdParamsE --------------------------
	.section	.nv.info._ZN10layer_norm22ln_bwd_finalize_kernelINS_22Kernel_traits_finalizeILj768E6__halfS2_fS2_fjLb0ELj1024ELj4ENS_18Kernel_traits_baseILj768ES2_S2_fS2_fjLj1024EEEEELb0ELb1EEEvNS_9BwdParamsE,"",@"SHT_CUDA_INFO"
	.sectionflags	@""
	.align	4


	//----- nvinfo : EIATTR_CUDA_API_VERSION
	.align		4
        /*0000*/ 	.byte	0x04, 0x37
        /*0002*/ 	.short	(.L_2193 - .L_2192)
.L_2192:
        /*0004*/ 	.word	0x00000082


	//----- nvinfo : EIATTR_KPARAM_INFO
	.align		4
.L_2193:
        /*0008*/ 	.byte	0x04, 0x17
        /*000a*/ 	.short	(.L_2195 - .L_2194)
.L_2194:
        /*000c*/ 	.word	0x00000000
        /*0010*/ 	.short	0x0000
        /*0012*/ 	.short	0x0000
        /*0014*/ 	.byte	0x00, 0xf0, 0xa1, 0x04


	//----- nvinfo : EIATTR_SPARSE_MMA_MASK
	.align		4
.L_2195:
        /*0018*/ 	.byte	0x03, 0x50
        /*001a*/ 	.short	0x0000


	//----- nvinfo : EIATTR_MAXREG_COUNT
	.align		4
        /*001c*/ 	.byte	0x03, 0x1b
        /*001e*/ 	.short	0x0040


	//----- nvinfo : EIATTR_NUM_BARRIERS
	.align		4
        /*0020*/ 	.byte	0x02, 0x4c
        /*0022*/ 	.byte	0x01
	.zero		1


	//----- nvinfo : EIATTR_MERCURY_ISA_VERSION
	.align		4
        /*0024*/ 	.byte	0x03, 0x5f
        /*0026*/ 	.short	0x0101


	//----- nvinfo : EIATTR_COOP_GROUP_MASK_REGIDS
	.align		4
        /*0028*/ 	.byte	0x04, 0x29
        /*002a*/ 	.short	(.L_2197 - .L_2196)


	//   ....[0]....
.L_2196:
        /*002c*/ 	.word	0xffffffff


	//   ....[1]....
        /*0030*/ 	.word	0xffffffff


	//   ....[2]....
        /*0034*/ 	.word	0xffffffff


	//   ....[3]....
        /*0038*/ 	.word	0xffffffff


	//   ....[4]....
        /*003c*/ 	.word	0xffffffff


	//   ....[5]....
        /*0040*/ 	.word	0xffffffff


	//   ....[6]....
        /*0044*/ 	.word	0xffffffff


	//   ....[7]....
        /*0048*/ 	.word	0xffffffff


	//   ....[8]....
        /*004c*/ 	.word	0xffffffff


	//   ....[9]....
        /*0050*/ 	.word	0xffffffff


	//----- nvinfo : EIATTR_COOP_GROUP_INSTR_OFFSETS
	.align		4
.L_2197:
        /*0054*/ 	.byte	0x04, 0x28
        /*0056*/ 	.short	(.L_2199 - .L_2198)


	//   ....[0]....
.L_2198:
        /*0058*/ 	.word	0x00001630


	//   ....[1]....
        /*005c*/ 	.word	0x00001640


	//   ....[2]....
        /*0060*/ 	.word	0x00001670


	//   ....[3]....
        /*0064*/ 	.word	0x00001680


	//   ....[4]....
        /*0068*/ 	.word	0x000016b0


	//   ....[5]....
        /*006c*/ 	.word	0x000016d0


	//   ....[6]....
        /*0070*/ 	.word	0x00001700


	//   ....[7]....
        /*0074*/ 	.word	0x00001710


	//   ....[8]....
        /*0078*/ 	.word	0x00001740


	//   ....[9]....
        /*007c*/ 	.word	0x00001750


	//----- nvinfo : EIATTR_VRC_CTA_INIT_COUNT
	.align		4
.L_2199:
        /*0080*/ 	.byte	0x02, 0x4a
	.zero		1
	.zero		1


	//----- nvinfo : EIATTR_EXIT_INSTR_OFFSETS
	.align		4
        /*0084*/ 	.byte	0x04, 0x1c
        /*0086*/ 	.short	(.L_2201 - .L_2200)


	//   ....[0]....
.L_2200:
        /*0088*/ 	.word	0x00000070


	//   ....[1]....
        /*008c*/ 	.word	0x000017b0


	//   ....[2]....
        /*0090*/ 	.word	0x00001880


	//----- nvinfo : EIATTR_MAX_THREADS
	.align		4
.L_2201:
        /*0094*/ 	.byte	0x04, 0x05
        /*0096*/ 	.short	(.L_2203 - .L_2202)
.L_2202:
        /*0098*/ 	.word	0x00000400
        /*009c*/ 	.word	0x00000001
        /*00a0*/ 	.word	0x00000001


	//----- nvinfo : EIATTR_CRS_STACK_SIZE
	.align		4
.L_2203:
        /*00a4*/ 	.byte	0x04, 0x1e
        /*00a6*/ 	.short	(.L_2205 - .L_2204)
.L_2204:
        /*00a8*/ 	.word	0x00000000


	//----- nvinfo : EIATTR_CBANK_PARAM_SIZE
	.align		4
.L_2205:
        /*00ac*/ 	.byte	0x03, 0x19
        /*00ae*/ 	.short	0x0128


	//----- nvinfo : EIATTR_PARAM_CBANK
	.align		4
        /*00b0*/ 	.byte	0x04, 0x0a
        /*00b2*/ 	.short	(.L_2207 - .L_2206)
	.align		4
.L_2206:
        /*00b4*/ 	.word	index@(.nv.constant0._ZN10layer_norm22ln_bwd_finalize_kernelINS_22Kernel_traits_finalizeILj768E6__halfS2_fS2_fjLb0ELj1024ELj4ENS_18Kernel_traits_baseILj768ES2_S2_fS2_fjLj1024EEEEELb0ELb1EEEvNS_9BwdParamsE)
        /*00b8*/ 	.short	0x0380
        /*00ba*/ 	.short	0x0128


	//----- nvinfo : EIATTR_SW_WAR
	.align		4
.L_2207:
        /*00bc*/ 	.byte	0x04, 0x36
        /*00be*/ 	.short	(.L_2209 - .L_2208)
.L_2208:
        /*00c0*/ 	.word	0x00000008
.L_2209:


//--------------------- .nv.info._ZN10layer_norm40ln_parallel_residual_bwd_finalize_kernelINS_22Kernel_traits_finalizeILj768E6__halfS2_fS2_fjLb0ELj1024ELj4ENS_18Kernel_traits_baseILj768ES2_S2_fS2_fjLj1024EEEEELb1EEEvNS_9BwdParamsE --------------------------
	.section	.nv.info._ZN10layer_norm40ln_parallel_residual_bwd_finalize_kernelINS_22Kernel_traits_finalizeILj768E6__halfS2_fS2_fjLb0ELj1024ELj4ENS_18Kernel_traits_baseILj768ES2_S2_fS2_fjLj1024EEEEELb1EEEvNS_9BwdParamsE,"",@"SHT_CUDA_INFO"
	.sectionflags	@""
	.align	4


	//----- nvinfo : EIATTR_CUDA_API_VERSION
	.align		4
        /*0000*/ 	.byte	0x04, 0x37
        /*0002*/ 	.short	(.L_2211 - .L_2210)
.L_2210:
        /*0004*/ 	.word	0x00000082


	//----- nvinfo : EIATTR_KPARAM_INFO
	.align		4
.L_2211:
        /*0008*/ 	.byte	0x04, 0x17
        /*000a*/ 	.short	(.L_2213 - .L_2212)
.L_2212:
        /*000c*/ 	.word	0x00000000
        /*0010*/ 	.short	0x0000
        /*0012*/ 	.short	0x0000
        /*0014*/ 	.byte	0x00, 0xf0, 0xa1, 0x04


	//----- nvinfo : EIATTR_SPARSE_MMA_MASK
	.align		4
.L_2213:
        /*0018*/ 	.byte	0x03, 0x50
        /*001a*/ 	.short	0x0000


	//----- nvinfo : EIATTR_MAXREG_COUNT
	.align		4
        /*001c*/ 	.byte	0x03, 0x1b
        /*001e*/ 	.short	0x0040


	//----- nvinfo : EIATTR_NUM_BARRIERS
	.align		4
        /*0020*/ 	.byte	0x02, 0x4c
        /*0022*/ 	.byte	0x01
	.zero		1


	//----- nvinfo : EIATTR_MERCURY_ISA_VERSION
	.align		4
        /*0024*/ 	.byte	0x03, 0x5f
        /*0026*/ 	.short	0x0101


	//----- nvinfo : EIATTR_COOP_GROUP_MASK_REGIDS
	.align		4
        /*0028*/ 	.byte	0x04, 0x29
        /*002a*/ 	.short	(.L_2215 - .L_2214)


	//   ....[0]....
.L_2214:
        /*002c*/ 	.word	0xffffffff


	//   ....[1]....
        /*0030*/ 	.word	0xffffffff


	//   ....[2]....
        /*0034*/ 	.word	0xffffffff


	//   ....[3]....
        /*0038*/ 	.word	0xffffffff


	//   ....[4]....
        /*003c*/ 	.word	0xffffffff


	//   ....[5]....
        /*0040*/ 	.word	0xffffffff


	//   ....[6]....
        /*0044*/ 	.word	0xffffffff


	//   ....[7]....
        /*0048*/ 	.word	0xffffffff


	//   ....[8]....
        /*004c*/ 	.word	0xffffffff


	//   ....[9]....
        /*0050*/ 	.word	0xffffffff


	//   ....[10]....
        /*0054*/ 	.word	0xffffffff


	//   ....[11]....
        /*0058*/ 	.word	0xffffffff


	//   ....[12]....
        /*005c*/ 	.word	0xffffffff


	//   ....[13]....
        /*0060*/ 	.word	0xffffffff


	//   ....[14]....
        /*0064*/ 	.word	0xffffffff


	//   ....[15]....
        /*0068*/ 	.word	0xffffffff


	//   ....[16]....
        /*006c*/ 	.word	0xffffffff


	//   ....[17]....
        /*0070*/ 	.word	0xffffffff


	//   ....[18]....
        /*0074*/ 	.word	0xffffffff


	//   ....[19]....
        /*0078*/ 	.word	0xffffffff


	//----- nvinfo : EIATTR_COOP_GROUP_INSTR_OFFSETS
	.align		4
.L_2215:
        /*007c*/ 	.byte	0x04, 0x28
        /*007e*/ 	.short	(.L_2217 - .L_2216)


	//   ....[0]....
.L_2216:
        /*0080*/ 	.word	0x00001410


	//   ....[1]....
        /*0084*/ 	.word	0x00001420


	//   ....[2]....
        /*0088*/ 	.word	0x00001430


	//   ....[3]....
        /*008c*/ 	.word	0x00001440


	//   ....[4]....
        /*0090*/ 	.word	0x00001480


	//   ....[5]....
        /*0094*/ 	.word	0x000014a0


	//   ....[6]....
        /*0098*/ 	.word	0x000014b0


	//   ....[7]....
        /*009c*/ 	.word	0x000014c0


	//   ....[8]....
        /*00a0*/ 	.word	0x000014f0


	//   ....[9]....
        /*00a4*/ 	.word	0x00001520


	//   ....[10]....
        /*00a8*/ 	.word	0x00001530


	//   ....[11]....
        /*00ac*/ 	.word	0x00001540


	//   ....[12]....
        /*00b0*/ 	.word	0x00001560


	//   ....[13]....
        /*00b4*/ 	.word	0x00001590


	//   ....[14]....
        /*00b8*/ 	.word	0x000015b0


	//   ....[15]....
        /*00bc*/ 	.word	0x000015c0


	//   ....[16]....
        /*00c0*/ 	.word	0x000015e0


	//   ....[17]....
        /*00c4*/ 	.word	0x00001610


	//   ....[18]....
        /*00c8*/ 	.word	0x00001630


	//   ....[19]....
        /*00cc*/ 	.word	0x00001640


	//----- nvinfo : EIATTR_VRC_CTA_INIT_COUNT
	.align		4
.L_2217:
        /*00d0*/ 	.byte	0x02, 0x4a
	.zero		1
	.zero		1


	//----- nvinfo : EIATTR_EXIT_INSTR_OFFSETS
	.align		4
        /*00d4*/ 	.byte	0x04, 0x1c
        /*00d6*/ 	.short	(.L_2219 - .L_2218)


	//   ....[0]....
.L_2218:
        /*00d8*/ 	.word	0x00000060


	//   ....[1]....
        /*00dc*/ 	.word	0x000016e0


	//   ....[2]....
        /*00e0*/ 	.word	0x00001850


	//----- nvinfo : EIATTR_MAX_THREADS
	.align		4
.L_2219:
        /*00e4*/ 	.byte	0x04, 0x05
        /*00e6*/ 	.short	(.L_2221 - .L_2220)
.L_2220:
        /*00e8*/ 	.word	0x00000400
        /*00ec*/ 	.word	0x00000001
        /*00f0*/ 	.word	0x00000001


	//----- nvinfo : EIATTR_CRS_STACK_SIZE
	.align		4
.L_2221:
        /*00f4*/ 	.byte	0x04, 0x1e
        /*00f6*/ 	.short	(.L_2223 - .L_2222)
.L_2222:
        /*00f8*/ 	.word	0x00000000


	//----- nvinfo : EIATTR_CBANK_PARAM_SIZE
	.align		4
.L_2223:
        /*00fc*/ 	.byte	0x03, 0x19
        /*00fe*/ 	.short	0x0128


	//----- nvinfo : EIATTR_PARAM_CBANK
	.align		4
        /*0100*/ 	.byte	0x04, 0x0a
        /*0102*/ 	.short	(.L_2225 - .L_2224)
	.align		4
.L_2224:
        /*0104*/ 	.word	index@(.nv.constant0._ZN10layer_norm40ln_parallel_residual_bwd_finalize_kernelINS_22Kernel_traits_finalizeILj768E6__halfS2_fS2_fjLb0ELj1024ELj4ENS_18Kernel_traits_baseILj768ES2_S2_fS2_fjLj1024EEEEELb1EEEvNS_9BwdParamsE)
        /*0108*/ 	.short	0x0380
        /*010a*/ 	.short	0x0128


	//----- nvinfo : EIATTR_SW_WAR
	.align		4
.L_2225:
        /*010c*/ 	.byte	0x04, 0x36
        /*010e*/ 	.short	(.L_2227 - .L_2226)
.L_2226:
        /*0110*/ 	.word	0x00000008
.L_2227:


//--------------------- .nv.info._ZN10layer_norm31ln_parallel_residual_bwd_kernelINS_13Kernel_traitsI6__halfS2_fS2_fjLj768ELj1ELj4ELj1ELj16ENS_18Kernel_traits_baseILj768ES2_S2_fS2_fjLj128EEEEELb1ELb1ELb1EEEvNS_9BwdParamsE --------------------------
	.section	.nv.info._ZN10layer_norm31ln_parallel_residual_bwd_kernelINS_13Kernel_traitsI6__halfS2_fS2_fjLj768ELj1ELj4ELj1ELj16ENS_18Kernel_traits_baseILj768ES2_S2_fS2_fjLj128EEEEELb1ELb1ELb1EEEvNS_9BwdParamsE,"",@"SHT_CUDA_INFO"
	.sectionflags	@""
	.align	4


	//----- nvinfo : EIATTR_CUDA_API_VERSION
	.align		4
        /*0000*/ 	.byte	0x04, 0x37
        /*0002*/ 	.short	(.L_2229 - .L_2228)
.L_2228:
        /*0004*/ 	.word	0x00000082


	//----- nvinfo : EIATTR_KPARAM_INFO
	.align		4
.L_2229:
        /*0008*/ 	.byte	0x04, 0x17
        /*000a*/ 	.short	(.L_2231 - .L_2230)
.L_2230:
        /*000c*/ 	.word	0x00000000
        /*0010*/ 	.short	0x0000
        /*0012*/ 	.short	0x0000
        /*0014*/ 	.byte	0x00, 0xf0, 0xa1, 0x04


	//----- nvinfo : EIATTR_SPARSE_MMA_MASK
	.align		4
.L_2231:
        /*0018*/ 	.byte	0x03, 0x50
        /*001a*/ 	.short	0x0000


	//----- nvinfo : EIATTR_MAXREG_COUNT
	.align		4
        /*001c*/ 	.byte	0x03, 0x1b
        /*001e*/ 	.short	0x00ff


	//----- nvinfo : EIATTR_NUM_BARRIERS
	.align		4
        /*0020*/ 	.byte	0x02, 0x4c
        /*0022*/ 	.byte	0x01
	.zero		1


	//----- nvinfo : EIATTR_MERCURY_ISA_VERSION
	.align		4
        /*0024*/ 	.byte	0x03, 0x5f
        /*0026*/ 	.short	0x0101


	//----- nvinfo : EIATTR_COOP_GROUP_MASK_REGIDS
	.align		4
        /*0028*/ 	.byte	0x04, 0x29
        /*002a*/ 	.short	(.L_2233 - .L_2232)


	//   ....[0]....
.L_2232:
        /*002c*/ 	.word	0xffffffff


	//   ....[1]....
        /*0030*/ 	.word	0xffffffff


	//   ....[2]....
        /*0034*/ 	.word	0xffffffff


	//   ....[3]....
        /*0038*/ 	.word	0xffffffff


	//   ....[4]....
        /*003c*/ 	.word	0xffffffff


	//   ....[5]....
        /*0040*/ 	.word	0xffffffff


	//   ....[6]....
        /*0044*/ 	.word	0xffffffff


	//   ....[7]....
        /*0048*/ 	.word	0xffffffff


	//   ....[8]....
        /*004c*/ 	.word	0xffffffff


	//   ....[9]....
        /*0050*/ 	.word	0xffffffff


	//   ....[10]....
        /*0054*/ 	.word	0x050000bc


	//   ....[11]....
        /*0058*/ 	.word	0x050000bc


	//   ....[12]....
        /*005c*/ 	.word	0x050000bc


	//   ....[13]....
        /*0060*/ 	.word	0x050000bc


	//   ....[14]....
        /*0064*/ 	.word	0x050000bc


	//   ....[15]....
        /*0068*/ 	.word	0x050000bc


	//   ....[16]....
        /*006c*/ 	.word	0x050000bc


	//   ....[17]....
        /*0070*/ 	.word	0x050000bc


	//   ....[18]....
        /*0074*/ 	.word	0x050000bc


	//   ....[19]....
        /*0078*/ 	.word	0x050000bc


	//----- nvinfo : EIATTR_COOP_GROUP_INSTR_OFFSETS
	.align		4
.L_2233:
        /*007c*/ 	.byte	0x04, 0x28
        /*007e*/ 	.short	(.L_2235 - .L_2234)


	//   ....[0]....
.L_2234:
        /*0080*/ 	.word	0x00001650


	//   ....[1]....
        /*0084*/ 	.word	0x00001670


	//   ....[2]....
        /*0088*/ 	.word	0x000016a0


	//   ....[3]....
        /*008c*/ 	.word	0x000016b0


	//   ....[4]....
        /*0090*/ 	.word	0x000016e0


	//   ....[5]....
        /*0094*/ 	.word	0x000016f0


	//   ....[6]....
        /*0098*/ 	.word	0x00001720


	//   ....[7]....
        /*009c*/ 	.word	0x00001750


	//   ....[8]....
        /*00a0*/ 	.word	0x000017a0


	//   ....[9]....
        /*00a4*/ 	.word	0x000017c0


	//   ....[10]....
        /*00a8*/ 	.word	0x00008a00


	//   ....[11]....
        /*00ac*/ 	.word	0x00008aa0


	//   ....[12]....
        /*00b0*/ 	.word	0x00008b10


	//   ....[13]....
        /*00b4*/ 	.word	0x00008b70


	//   ....[14]....
        /*00b8*/ 	.word	0x00008be0


	//   ....[15]....
        /*00bc*/ 	.word	0x00008c40


	//   ....[16]....
        /*00c0*/ 	.word	0x00008cc0


	//   ....[17]....
        /*00c4*/ 	.word	0x00008d20


	//   ....[18]....
        /*00c8*/ 	.word	0x00008da0


	//   ....[19]....
        /*00cc*/ 	.word	0x00008e10


	//----- nvinfo : EIATTR_VRC_CTA_INIT_COUNT
	.align		4
.L_2235:
        /*00d0*/ 	.byte	0x02, 0x4a
	.zero		1
	.zero		1


	//----- nvinfo : EIATTR_EXIT_INSTR_OFFSETS
	.align		4
        /*00d4*/ 	.byte	0x04, 0x1c
        /*00d6*/ 	.short	(.L_2237 - .L_2236)


	//   ....[0]....
.L_2236:
        /*00d8*/ 	.word	0x00008990


	//----- nvinfo : EIATTR_MAX_THREADS
	.align		4
.L_2237:
        /*00dc*/ 	.byte	0x04, 0x05
        /*00de*/ 	.short	(.L_2239 - .L_2238)
.L_2238:
        /*00e0*/ 	.word	0x00000080
        /*00e4*/ 	.word	0x00000001
        /*00e8*/ 	.word	0x00000001


	//----- nvinfo : EIATTR_CRS_STACK_SIZE
	.align		4
.L_2239:
        /*00ec*/ 	.byte	0x04, 0x1e
        /*00ee*/ 	.short	(.L_2241 - .L_2240)
.L_2240:
        /*00f0*/ 	.word	0x00000000


	//----- nvinfo : EIATTR_CBANK_PARAM_SIZE
	.align		4
.L_2241:
        /*00f4*/ 	.byte	0x03, 0x19
        /*00f6*/ 	.short	0x0128


	//----- nvinfo : EIATTR_PARAM_CBANK
	.align		4
        /*00f8*/ 	.byte	0x04, 0x0a
        /*00fa*/ 	.short	(.L_2243 - .L_2242)
	.align		4
.L_2242:
        /*00fc*/ 	.word	index@(.nv.constant0._ZN10layer_norm31ln_parallel_residual_bwd_kernelINS_13Kernel_traitsI6__halfS2_fS2_fjLj768ELj1ELj4ELj1ELj16ENS_18Kernel_traits_baseILj768ES2_S2_fS2_fjLj128EEEEELb1ELb1ELb1EEEvNS_9BwdParamsE)
        /*0100*/ 	.short	0x0380
        /*0102*/ 	.short	0x0128


	//----- nvinfo : EIATTR_SW_WAR
	.align		4
.L_2243:
        /*0104*/ 	.byte	0x04, 0x36
        /*0106*/ 	.short	(.L_2245 - .L_2244)
.L_2244:
        /*0108*/ 	.word	0x00000008
.L_2245:


//--------------------- .nv.info._ZN10layer_norm31ln_parallel_residual_bwd_kernelINS_13Kernel_traitsIf6__halffS2_fjLj768ELj1ELj4ELj1ELj16ENS_18Kernel_traits_baseILj768EfS2_fS2_fjLj128EEEEELb0ELb0ELb0EEEvNS_9BwdParamsE --------------------------
	.section	.nv.info._ZN10layer_norm31ln_parallel_residual_bwd_kernelINS_13Kernel_traitsIf6__halffS2_fjLj768ELj1ELj4ELj1ELj16ENS_18Kernel_traits_baseILj768EfS2_fS2_fjLj128EEEEELb0ELb0ELb0EEEvNS_9BwdParamsE,"",@"SHT_CUDA_INFO"
	.sectionflags	@""
	.align	4


	//----- nvinfo : EIATTR_CUDA_API_VERSION
	.align		4
        /*0000*/ 	.byte	0x04, 0x37
        /*0002*/ 	.short	(.L_2247 - .L_2246)
.L_2246:
        /*0004*/ 	.word	0x00000082


	//----- nvinfo : EIATTR_KPARAM_INFO
	.align		4
.L_2247:
        /*0008*/ 	.byte	0x04, 0x17
        /*000a*/ 	.short	(.L_2249 - .L_2248)
.L_2248:
        /*000c*/ 	.word	0x00000000
        /*0010*/ 	.short	0x0000
        /*0012*/ 	.short	0x0000
        /*0014*/ 	.byte	0x00, 0xf0, 0xa1, 0x04


	//----- nvinfo : EIATTR_SPARSE_MMA_MASK
	.align		4
.L_2249:
        /*0018*/ 	.byte	0x03, 0x50
        /*001a*/ 	.short	0x0000


	//----- nvinfo : EIATTR_MAXREG_COUNT
	.align		4
        /*001c*/ 	.byte	0x03, 0x1b
        /*001e*/ 	.short	0x00ff


	//----- nvinfo : EIATTR_NUM_BARRIERS
	.align		4
        /*0020*/ 	.byte	0x02, 0x4c
        /*0022*/ 	.byte	0x01
	.zero		1


	//----- nvinfo : EIATTR_ANNOTATIONS
	.align		4
        /*0024*/ 	.byte	0x04, 0x55
        /*0026*/ 	.short	(.L_2251 - .L_2250)


	//   ....[0]....
.L_2250:
        /*0028*/ 	.word	0x00000001
        /*002c*/ 	.byte	0xe0, 0x00, 0x00, 0x00, 0x01, 0x00, 0x00, 0x00, 0x60, 0x0a, 0x00, 0x00, 0x01, 0x00, 0x00, 0x00
        /*003c*/ 	.byte	0xa0, 0x58, 0x00, 0x00


	//----- nvinfo : EIATTR_MERCURY_ISA_VERSION
	.align		4
.L_2251:
        /*0040*/ 	.byte	0x03, 0x5f
        /*0042*/ 	.short	0x0101


	//----- nvinfo : EIATTR_COOP_GROUP_MASK_REGIDS
	.align		4
        /*0044*/ 	.byte	0x04, 0x29
        /*0046*/ 	.short	(.L_2253 - .L_2252)


	//   ....[0]....
.L_2252:
        /*0048*/ 	.word	0xffffffff


	//   ....[1]....
        /*004c*/ 	.word	0xffffffff


	//   ....[2]....
        /*0050*/ 	.word	0xffffffff


	//   ....[3]....
        /*0054*/ 	.word	0xffffffff


	//   ....[4]....
        /*0058*/ 	.word	0xffffffff


	//   ....[5]....
        /*005c*/ 	.word	0xffffffff


	//   ....[6]....
        /*0060*/ 	.word	0xffffffff


	//   ....[7]....
        /*0064*/ 	.word	0xffffffff


	//   ....[8]....
        /*0068*/ 	.word	0xffffffff


	//   ....[9]....
        /*006c*/ 	.word	0xffffffff


	//   ....[10]....
        /*0070*/ 	.word	0x050000b0


	//   ....[11]....
        /*0074*/ 	.word	0x050000b0


	//   ....[12]....
        /*0078*/ 	.word	0x050000b0


	//   ....[13]....
        /*007c*/ 	.word	0x050000b0


	//   ....[14]....
        /*0080*/ 	.word	0x050000b0


	//   ....[15]....
        /*0084*/ 	.word	0x050000b0


	//   ....[16]....
        /*0088*/ 	.word	0x050000b0


	//   ....[17]....
        /*008c*/ 	.word	0x050000b0


	//   ....[18]....
        /*0090*/ 	.word	0x050000b0


	//   ....[19]....
        /*0094*/ 	.word	0x050000b0


	//----- nvinfo : EIATTR_COOP_GROUP_INSTR_OFFSETS
	.align		4
.L_2253:
        /*0098*/ 	.byte	0x04, 0x28
        /*009a*/ 	.short	(.L_2255 - .L_2254)


	//   ....[0]....
.L_2254:
        /*009c*/ 	.word	0x000020e0


	//   ....[1]....
        /*00a0*/ 	.word	0x000020f0


	//   ....[2]....
        /*00a4*/ 	.word	0x00002120


	//   ....[3]....
        /*00a8*/ 	.word	0x00002130


	//   ....[4]....
        /*00ac*/ 	.word	0x00002160


	//   ....[5]....
        /*00b0*/ 	.word	0x00002170


	//   ....[6]....
        /*00b4*/ 	.word	0x000021a0


	//   ....[7]....
        /*00b8*/ 	.word	0x000021b0


	//   ....[8]....
        /*00bc*/ 	.word	0x000021e0


	//   ....[9]....
        /*00c0*/ 	.word	0x000021f0


	//   ....[10]....
        /*00c4*/ 	.word	0x000070d0


	//   ....[11]....
        /*00c8*/ 	.word	0x00007160


	//   ....[12]....
        /*00cc*/ 	.word	0x000071d0


	//   ....[13]....
        /*00d0*/ 	.word	0x00007230


	//   ....[14]....
        /*00d4*/ 	.word	0x000072a0


	//   ....[15]....
        /*00d8*/ 	.word	0x00007300


	//   ....[16]....
        /*00dc*/ 	.word	0x00007370


	//   ....[17]....
        /*00e0*/ 	.word	0x000073d0


	//   ....[18]....
        /*00e4*/ 	.word	0x00007440


	//   ....[19]....
        /*00e8*/ 	.word	0x000074a0


	//----- nvinfo : EIATTR_VRC_CTA_INIT_COUNT
	.align		4
.L_2255:
        /*00ec*/ 	.byte	0x02, 0x4a
	.zero		1
	.zero		1


	//----- nvinfo : EIATTR_EXIT_INSTR_OFFSETS
	.align		4
        /*00f0*/ 	.byte	0x04, 0x1c
        /*00f2*/ 	.short	(.L_2257 - .L_2256)


	//   ....[0]....
.L_2256:
        /*00f4*/ 	.word	0x00006ff0


	//   ....[1]....
        /*00f8*/ 	.word	0x00007060


	//----- nvinfo : EIATTR_MAX_THREADS
	.align		4
.L_2257:
        /*00fc*/ 	.byte	0x04, 0x05
        /*00fe*/ 	.short	(.L_2259 - .L_2258)
.L_2258:
        /*0100*/ 	.word	0x00000080
        /*0104*/ 	.word	0x00000001
        /*0108*/ 	.word	0x00000001


	//----- nvinfo : EIATTR_CRS_STACK_SIZE
	.align		4
.L_2259:
        /*010c*/ 	.byte	0x04, 0x1e
        /*010e*/ 	.short	(.L_2261 - .L_2260)
.L_2260:
        /*0110*/ 	.word	0x00000000


	//----- nvinfo : EIATTR_CBANK_PARAM_SIZE
	.align		4
.L_2261:
        /*0114*/ 	.byte	0x03, 0x19
        /*0116*/ 	.short	0x0128


	//----- nvinfo : EIATTR_PARAM_CBANK
	.align		4
        /*0118*/ 	.byte	0x04, 0x0a
        /*011a*/ 	.short	(.L_2263 - .L_2262)
	.align		4
.L_2262:
        /*011c*/ 	.word	index@(.nv.constant0._ZN10layer_norm31ln_parallel_residual_bwd_kernelINS_13Kernel_traitsIf6__halffS2_fjLj768ELj1ELj4ELj1ELj16ENS_18Kernel_traits_baseILj768EfS2_fS2_fjLj128EEEEELb0ELb0ELb0EEEvNS_9BwdParamsE)
        /*0120*/ 	.short	0x0380
        /*0122*/ 	.short	0x0128


	//----- nvinfo : EIATTR_SW_WAR
	.align		4
.L_2263:
        /*0124*/ 	.byte	0x04, 0x36
        /*0126*/ 	.short	(.L_2265 - .L_2264)
.L_2264:
        /*0128*/ 	.word	0x00000008
.L_2265:


//--------------------- .nv.info._ZN10layer_norm31ln_parallel_residual_bwd_kernelINS_13Kernel_traitsIf6__halffS2_fjLj768ELj1ELj4ELj1ELj16ENS_18Kernel_traits_baseILj768EfS2_fS2_fjLj128EEEEELb0ELb0ELb1EEEvNS_9BwdParamsE --------------------------
	.section	.nv.info._ZN10layer_norm31ln_parallel_residual_bwd_kernelINS_13Kernel_traitsIf6__halffS2_fjLj768ELj1ELj4ELj1ELj16ENS_18Kernel_traits_baseILj768EfS2_fS2_fjLj128EEEEELb0ELb0ELb1EEEvNS_9BwdParamsE,"",@"SHT_CUDA_INFO"
	.sectionflags	@""
	.align	4


	//----- nvinfo : EIATTR_CUDA_API_VERSION
	.align		4
        /*0000*/ 	.byte	0x04, 0x37
        /*0002*/ 	.short	(.L_2267 - .L_2266)
.L_2266:
        /*0004*/ 	.word	0x00000082


	//----- nvinfo : EIATTR_KPARAM_INFO
	.align		4
.L_2267:
        /*0008*/ 	.byte	0x04, 0x17
        /*000a*/ 	.short	(.L_2269 - .L_2268)
.L_2268:
        /*000c*/ 	.word	0x00000000
        /*0010*/ 	.short	0x0000
        /*0012*/ 	.short	0x0000
        /*0014*/ 	.byte	0x00, 0xf0, 0xa1, 0x04


	//----- nvinfo : EIATTR_SPARSE_MMA_MASK
	.align		4
.L_2269:
        /*0018*/ 	.byte	0x03, 0x50
        /*001a*/ 	.short	0x0000


	//----- nvinfo : EIATTR_MAXREG_COUNT
	.align		4
        /*001c*/ 	.byte	0x03, 0x1b
        /*001e*/ 	.short	0x00ff


	//----- nvinfo : EIATTR_NUM_BARRIERS
	.align		4
        /*0020*/ 	.byte	0x02, 0x4c
        /*0022*/ 	.byte	0x01
	.zero		1


	//----- nvinfo : EIATTR_MERCURY_ISA_VERSION
	.align		4
        /*0024*/ 	.byte	0x03, 0x5f
        /*0026*/ 	.short	0x0101


	//----- nvinfo : EIATTR_COOP_GROUP_MASK_REGIDS
	.align		4
        /*0028*/ 	.byte	0x04, 0x29
        /*002a*/ 	.short	(.L_2271 - .L_2270)


	//   ....[0]....
.L_2270:
        /*002c*/ 	.word	0xffffffff


	//   ....[1]....
        /*0030*/ 	.word	0xffffffff


	//   ....[2]....
        /*0034*/ 	.word	0xffffffff


	//   ....[3]....
        /*0038*/ 	.word	0xffffffff


	//   ....[4]....
        /*003c*/ 	.word	0xffffffff


	//   ....[5]....
        /*0040*/ 	.word	0xffffffff


	//   ....[6]....
        /*0044*/ 	.word	0xffffffff


	//   ....[7]....
        /*0048*/ 	.word	0xffffffff


	//   ....[8]....
        /*004c*/ 	.word	0xffffffff


	//   ....[9]....
        /*0050*/ 	.word	0xffffffff


	//   ....[10]....
        /*0054*/ 	.word	0x050000ed


	//   ....[11]....
        /*0058*/ 	.word	0x050000ed


	//   ....[12]....
        /*005c*/ 	.word	0x050000ed


	//   ....[13]....
        /*0060*/ 	.word	0x050000ed


	//   ....[14]....
        /*0064*/ 	.word	0x050000ed


	//   ....[15]....
        /*0068*/ 	.word	0x050000ed


	//   ....[16]....
        /*006c*/ 	.word	0x050000ed


	//   ....[17]....
        /*0070*/ 	.word	0x050000ed


	//   ....[18]....
        /*0074*/ 	.word	0x050000ed


	//   ....[19]....
        /*0078*/ 	.word	0x050000ed


	//----- nvinfo : EIATTR_COOP_GROUP_INSTR_OFFSETS
	.align		4
.L_2271:
        /*007c*/ 	.byte	0x04, 0x28
        /*007e*/ 	.short	(.L_2273 - .L_2272)


	//   ....[0]....
.L_2272:
        /*0080*/ 	.word	0x00001dc0


	//   ....[1]....
        /*0084*/ 	.word	0x00001dd0


	//   ....[2]....
        /*0088*/ 	.word	0x00001e00


	//   ....[3]....
        /*008c*/ 	.word	0x00001e10


	//   ....[4]....
        /*0090*/ 	.word	0x00001e40


	//   ....[5]....
        /*0094*/ 	.word	0x00001e50


	//   ....[6]....
        /*0098*/ 	.word	0x00001e80


	//   ....[7]....
        /*009c*/ 	.word	0x00001e90


	//   ....[8]....
        /*00a0*/ 	.word	0x00001ec0


	//   ....[9]....
        /*00a4*/ 	.word	0x00001ed0


	//   ....[10]....
        /*00a8*/ 	.word	0x00006950


	//   ....[11]....
        /*00ac*/ 	.word	0x000069e0


	//   ....[12]....
        /*00b0*/ 	.word	0x00006a40


	//   ....[13]....
        /*00b4*/ 	.word	0x00006aa0


	//   ....[14]....
        /*00b8*/ 	.word	0x00006b00


	//   ....[15]....
        /*00bc*/ 	.word	0x00006b60


	//   ....[16]....
        /*00c0*/ 	.word	0x00006bc0


	//   ....[17]....
        /*00c4*/ 	.word	0x00006c20


	//   ....[18]....
        /*00c8*/ 	.word	0x00006c80


	//   ....[19]....
        /*00cc*/ 	.word	0x00006ce0


	//----- nvinfo : EIATTR_VRC_CTA_INIT_COUNT
	.align		4
.L_2273:
        /*00d0*/ 	.byte	0x02, 0x4a
	.zero		1
	.zero		1


	//----- nvinfo : EIATTR_EXIT_INSTR_OFFSETS
	.align		4
        /*00d4*/ 	.byte	0x04, 0x1c
        /*00d6*/ 	.short	(.L_2275 - .L_2274)


	//   ....[0]....
.L_2274:
        /*00d8*/ 	.word	0x000068f0


	//----- nvinfo : EIATTR_MAX_THREADS
	.align		4
.L_2275:
        /*00dc*/ 	.byte	0x04, 0x05
        /*00de*/ 	.short	(.L_2277 - .L_2276)
.L_2276:
        /*00e0*/ 	.word	0x00000080
        /*00e4*/ 	.word	0x00000001
        /*00e8*/ 	.word	0x00000001


	//----- nvinfo : EIATTR_CRS_STACK_SIZE
	.align		4
.L_2277:
        /*00ec*/ 	.byte	0x04, 0x1e
        /*00ee*/ 	.short	(.L_2279 - .L_2278)
.L_2278:
        /*00f0*/ 	.word	0x00000000


	//----- nvinfo : EIATTR_CBANK_PARAM_SIZE
	.align		4
.L_2279:
        /*00f4*/ 	.byte	0x03, 0x19
        /*00f6*/ 	.short	0x0128


	//----- nvinfo : EIATTR_PARAM_CBANK
	.align		4
        /*00f8*/ 	.byte	0x04, 0x0a
        /*00fa*/ 	.short	(.L_2281 - .L_2280)
	.align		4
.L_2280:
        /*00fc*/ 	.word	index@(.nv.constant0._ZN10layer_norm31ln_parallel_residual_bwd_kernelINS_13Kernel_traitsIf6__halffS2_fjLj768ELj1ELj4ELj1ELj16ENS_18Kernel_traits_baseILj768EfS2_fS2_fjLj128EEEEELb0ELb0ELb1EEEvNS_9BwdParamsE)
        /*0100*/ 	.short	0x0380
        /*0102*/ 	.short	0x0128


	//----- nvinfo : EIATTR_SW_WAR
	.align		4
.L_2281:
        /*0104*/ 	.byte	0x04, 0x36
        /*0106*/ 	.short	(.L_2283 - .L_2282)
.L_2282:
        /*0108*/ 	.word	0x00000008
.L_2283:


//--------------------- .nv.info._ZN10layer_norm31ln_parallel_residual_bwd_kernelINS_13Kernel_traitsIf6__halffS2_fjLj768ELj1ELj4ELj1ELj16ENS_18Kernel_traits_baseILj768EfS2_fS2_fjLj128EEEEELb0ELb1ELb0EEEvNS_9BwdParamsE --------------------------
	.section	.nv.info._ZN10layer_norm31ln_parallel_residual_bwd_kernelINS_13Kernel_traitsIf6__halffS2_fjLj768ELj1ELj4ELj1ELj16ENS_18Kernel_traits_baseILj768EfS2_fS2_fjLj128EEEEELb0ELb1ELb0EEEvNS_9BwdParamsE,"",@"SHT_CUDA_INFO"
	.sectionflags	@""
	.align	4


	//----- nvinfo : EIATTR_CUDA_API_VERSION
	.align		4
        /*0000*/ 	.byte	0x04, 0x37
        /*0002*/ 	.short	(.L_2285 - .L_2284)
.L_2284:
        /*0004*/ 	.word	0x00000082


	//----- nvinfo : EIATTR_KPARAM_INFO
	.align		4
.L_2285:
        /*0008*/ 	.byte	0x04, 0x17
        /*000a*/ 	.short	(.L_2287 - .L_2286)
.L_2286:
        /*000c*/ 	.word	0x00000000
        /*0010*/ 	.short	0x0000
        /*0012*/ 	.short	0x0000
        /*0014*/ 	.byte	0x00, 0xf0, 0xa1, 0x04


	//----- nvinfo : EIATTR_SPARSE_MMA_MASK
	.align		4
.L_2287:
        /*0018*/ 	.byte	0x03, 0x50
        /*001a*/ 	.short	0x0000


	//----- nvinfo : EIATTR_MAXREG_COUNT
	.align		4
        /*001c*/ 	.byte	0x03, 0x1b
        /*001e*/ 	.short	0x00ff


	//----- nvinfo : EIATTR_NUM_BARRIERS
	.align		4
        /*0020*/ 	.byte	0x02, 0x4c
        /*0022*/ 	.byte	0x01
	.zero		1


	//----- nvinfo : EIATTR_MERCURY_ISA_VERSION
	.align		4
        /*0024*/ 	.byte	0x03, 0x5f
        /*0026*/ 	.short	0x0101


	//----- nvinfo : EIATTR_COOP_GROUP_MASK_REGIDS
	.align		4
        /*0028*/ 	.byte	0x04, 0x29
        /*002a*/ 	.short	(.L_2289 - .L_2288)


	//   ....[0]....
.L_2288:
        /*002c*/ 	.word	0xffffffff


	//   ....[1]....
        /*0030*/ 	.word	0xffffffff


	//   ....[2]....
        /*0034*/ 	.word	0xffffffff


	//   ....[3]....
        /*0038*/ 	.word	0xffffffff


	//   ....[4]....
        /*003c*/ 	.word	0xffffffff


	//   ....[5]....
        /*0040*/ 	.word	0xffffffff


	//   ....[6]....
        /*0044*/ 	.word	0xffffffff


	//   ....[7]....
        /*0048*/ 	.word	0xffffffff


	//   ....[8]....
        /*004c*/ 	.word	0xffffffff


	//   ....[9]....
        /*0050*/ 	.word	0xffffffff


	//   ....[10]....
        /*0054*/ 	.word	0x05000078


	//   ....[11]....
        /*0058*/ 	.word	0x05000078


	//   ....[12]....
        /*005c*/ 	.word	0x05000078


	//   ....[13]....
        /*0060*/ 	.word	0x05000078


	//   ....[14]....
        /*0064*/ 	.word	0x05000078


	//   ....[15]....
        /*0068*/ 	.word	0x05000078


	//   ....[16]....
        /*006c*/ 	.word	0x05000078


	//   ....[17]....
        /*0070*/ 	.word	0x05000078


	//   ....[18]....
        /*0074*/ 	.word	0x05000078


	//   ....[19]....
        /*0078*/ 	.word	0x05000078


	//----- nvinfo : EIATTR_COOP_GROUP_INSTR_OFFSETS
	.align		4
.L_2289:
        /*007c*/ 	.byte	0x04, 0x28
        /*007e*/ 	.short	(.L_2291 - .L_2290)


	//   ....[0]....
.L_2290:
        /*0080*/ 	.word	0x00001630


	//   ....[1]....
        /*0084*/ 	.word	0x00001640


	//   ....[2]....
        /*0088*/ 	.word	0x00001670


	//   ....[3]....
        /*008c*/ 	.word	0x00001680


	//   ....[4]....
        /*0090*/ 	.word	0x000016b0


	//   ....[5]....
        /*0094*/ 	.word	0x000016c0


	//   ....[6]....
        /*0098*/ 	.word	0x000016f0


	//   ....[7]....
        /*009c*/ 	.word	0x00001700


	//   ....[8]....
        /*00a0*/ 	.word	0x00001730


	//   ....[9]....
        /*00a4*/ 	.word	0x00001740


	//   ....[10]....
        /*00a8*/ 	.word	0x00005ab0


	//   ....[11]....
        /*00ac*/ 	.word	0x00005b40


	//   ....[12]....
        /*00b0*/ 	.word	0x00005bb0


	//   ....[13]....
        /*00b4*/ 	.word	0x00005c10


	//   ....[14]....
        /*00b8*/ 	.word	0x00005c80


	//   ....[15]....
        /*00bc*/ 	.word	0x00005ce0


	//   ....[16]....
        /*00c0*/ 	.word	0x00005d50


	//   ....[17]....
        /*00c4*/ 	.word	0x00005db0


	//   ....[18]....
        /*00c8*/ 	.word	0x00005e20


	//   ....[19]....
        /*00cc*/ 	.word	0x00005e80


	//----- nvinfo : EIATTR_VRC_CTA_INIT_COUNT
	.align		4
.L_2291:
        /*00d0*/ 	.byte	0x02, 0x4a
	.zero		1
	.zero		1


	//----- nvinfo : EIATTR_EXIT_INSTR_OFFSETS
	.align		4
        /*00d4*/ 	.byte	0x04, 0x1c
        /*00d6*/ 	.short	(.L_2293 - .L_2292)


	//   ....[0]....
.L_2292:
        /*00d8*/ 	.word	0x00005a10


	//   ....[1]....
        /*00dc*/ 	.word	0x00005a40


	//----- nvinfo : EIATTR_MAX_THREADS
	.align		4
.L_2293:
        /*00e0*/ 	.byte	0x04, 0x05
        /*00e2*/ 	.short	(.L_2295 - .L_2294)
.L_2294:
        /*00e4*/ 	.word	0x00000080
        /*00e8*/ 	.word	0x00000001
        /*00ec*/ 	.word	0x00000001


	//----- nvinfo : EIATTR_CRS_STACK_SIZE
	.align		4
.L_2295:
        /*00f0*/ 	.byte	0x04, 0x1e
        /*00f2*/ 	.short	(.L_2297 - .L_2296)
.L_2296:
        /*00f4*/ 	.word	0x00000000


	//----- nvinfo : EIATTR_CBANK_PARAM_SIZE
	.align		4
.L_2297:
        /*00f8*/ 	.byte	0x03, 0x19
        /*00fa*/ 	.short	0x0128


	//----- nvinfo : EIATTR_PARAM_CBANK
	.align		4
        /*00fc*/ 	.byte	0x04, 0x0a
        /*00fe*/ 	.short	(.L_2299 - .L_2298)
	.align		4
.L_2298:
        /*0100*/ 	.word	index@(.nv.constant0._ZN10layer_norm31ln_parallel_residual_bwd_kernelINS_13Kernel_traitsIf6__halffS2_fjLj768ELj1ELj4ELj1ELj16ENS_18Kernel_traits_baseILj768EfS2_fS2_fjLj128EEEEELb0ELb1ELb0EEEvNS_9BwdParamsE)
        /*0104*/ 	.short	0x0380
        /*0106*/ 	.short	0x0128


	//----- nvinfo : EIATTR_SW_WAR
	.align		4
.L_2299:
        /*0108*/ 	.byte	0x04, 0x36
        /*010a*/ 	.short	(.L_2301 - .L_2300)
.L_2300:
        /*010c*/ 	.word	0x00000008
.L_2301:


//--------------------- .nv.info._ZN10layer_norm31ln_parallel_residual_bwd_kernelINS_13Kernel_traitsIf6__halffS2_fjLj768ELj1ELj4ELj1ELj16ENS_18Kernel_traits_baseILj768EfS2_fS2_fjLj128EEEEELb0ELb1ELb1EEEvNS_9BwdParamsE --------------------------
	.section	.nv.info._ZN10layer_norm31ln_parallel_residual_bwd_kernelINS_13Kernel_traitsIf6__halffS2_fjLj768ELj1ELj4ELj1ELj16ENS_18Kernel_traits_baseILj768EfS2_fS2_fjLj128EEEEELb0ELb1ELb1EEEvNS_9BwdParamsE,"",@"SHT_CUDA_INFO"
	.sectionflags	@""
	.align	4


	//----- nvinfo : EIATTR_CUDA_API_VERSION
	.align		4
        /*0000*/ 	.byte	0x04, 0x37
        /*0002*/ 	.short	(.L_2303 - .L_2302)
.L_2302:
        /*0004*/ 	.word	0x00000082


	//----- nvinfo : EIATTR_KPARAM_INFO
	.align		4
.L_2303:
        /*0008*/ 	.byte	0x04, 0x17
        /*000a*/ 	.short	(.L_2305 - .L_2304)
.L_2304:
        /*000c*/ 	.word	0x00000000
        /*0010*/ 	.short	0x0000
        /*0012*/ 	.short	0x0000
        /*0014*/ 	.byte	0x00, 0xf0, 0xa1, 0x04


	//----- nvinfo : EIATTR_SPARSE_MMA_MASK
	.align		4
.L_2305:
        /*0018*/ 	.byte	0x03, 0x50
        /*001a*/ 	.short	0x0000


	//----- nvinfo : EIATTR_MAXREG_COUNT
	.align		4
        /*001c*/ 	.byte	0x03, 0x1b
        /*001e*/ 	.short	0x00ff


	//----- nvinfo : EIATTR_NUM_BARRIERS
	.align		4
        /*0020*/ 	.byte	0x02, 0x4c
        /*0022*/ 	.byte	0x01
	.zero		1


	//----- nvinfo : EIATTR_MERCURY_ISA_VERSION
	.align		4
        /*0024*/ 	.byte	0x03, 0x5f
        /*0026*/ 	.short	0x0101


	//----- nvinfo : EIATTR_COOP_GROUP_MASK_REGIDS
	.align		4
        /*0028*/ 	.byte	0x04, 0x29
        /*002a*/ 	.short	(.L_2307 - .L_2306)


	//   ....[0]....
.L_2306:
        /*002c*/ 	.word	0xffffffff


	//   ....[1]....
        /*0030*/ 	.word	0xffffffff


	//   ....[2]....
        /*0034*/ 	.word	0xffffffff


	//   ....[3]....
        /*0038*/ 	.word	0xffffffff


	//   ....[4]....
        /*003c*/ 	.word	0xffffffff


	//   ....[5]....
        /*0040*/ 	.word	0xffffffff


	//   ....[6]....
        /*0044*/ 	.word	0xffffffff


	//   ....[7]....
        /*0048*/ 	.word	0xffffffff


	//   ....[8]....
        /*004c*/ 	.word	0xffffffff


	//   ....[9]....
        /*0050*/ 	.word	0xffffffff


	//   ....[10]....
        /*0054*/ 	.word	0x050000b2


	//   ....[11]....
        /*0058*/ 	.word	0x050000b2


	//   ....[12]....
        /*005c*/ 	.word	0x050000b2


	//   ....[13]....
        /*0060*/ 	.word	0x050000b2


	//   ....[14]....
        /*0064*/ 	.word	0x050000b2


	//   ....[15]....
        /*0068*/ 	.word	0x050000b2


	//   ....[16]....
        /*006c*/ 	.word	0x050000b2


	//   ....[17]....
        /*0070*/ 	.word	0x050000b2


	//   ....[18]....
        /*0074*/ 	.word	0x050000b2


	//   ....[19]....
        /*0078*/ 	.word	0x050000b2


	//----- nvinfo : EIATTR_COOP_GROUP_INSTR_OFFSETS
	.align		4
.L_2307:
        /*007c*/ 	.byte	0x04, 0x28
        /*007e*/ 	.short	(.L_2309 - .L_2308)


	//   ....[0]....
.L_2308:
        /*0080*/ 	.word	0x000013d0


	//   ....[1]....
        /*0084*/ 	.word	0x00001400


	//   ....[2]....
        /*0088*/ 	.word	0x00001450


	//   ....[3]....
        /*008c*/ 	.word	0x00001460


	//   ....[4]....
        /*0090*/ 	.word	0x00001490


	//   ....[5]....
        /*0094*/ 	.word	0x000014b0


	//   ....[6]....
        /*0098*/ 	.word	0x000014e0


	//   ....[7]....
        /*009c*/ 	.word	0x00001500


	//   ....[8]....
        /*00a0*/ 	.word	0x00001550


	//   ....[9]....
        /*00a4*/ 	.word	0x00001580


	//   ....[10]....
        /*00a8*/ 	.word	0x00005530


	//   ....[11]....
        /*00ac*/ 	.word	0x000055d0


	//   ....[12]....
        /*00b0*/ 	.word	0x00005670


	//   ....[13]....
        /*00b4*/ 	.word	0x000056d0


	//   ....[14]....
        /*00b8*/ 	.word	0x00005740


	//   ....[15]....
        /*00bc*/ 	.word	0x000057b0


	//   ....[16]....
        /*00c0*/ 	.word	0x00005820


	//   ....[17]....
        /*00c4*/ 	.word	0x00005890


	//   ....[18]....
        /*00c8*/ 	.word	0x00005920


	//   ....[19]....
        /*00cc*/ 	.word	0x000059a0


	//----- nvinfo : EIATTR_VRC_CTA_INIT_COUNT
	.align		4
.L_2309:
        /*00d0*/ 	.byte	0x02, 0x4a
	.zero		1
	.zero		1


	//----- nvinfo : EIATTR_EXIT_INSTR_OFFSETS
	.align		4
        /*00d4*/ 	.byte	0x04, 0x1c
        /*00d6*/ 	.short	(.L_2311 - .L_2310)


	//   ....[0]....
.L_2310:
        /*00d8*/ 	.word	0x000054c0


	//----- nvinfo : EIATTR_MAX_THREADS
	.align		4
.L_2311:
        /*00dc*/ 	.byte	0x04, 0x05
        /*00de*/ 	.short	(.L_2313 - .L_2312)
.L_2312:
        /*00e0*/ 	.word	0x00000080
        /*00e4*/ 	.word	0x00000001
        /*00e8*/ 	.word	0x00000001


	//----- nvinfo : EIATTR_CRS_STACK_SIZE
	.align		4
.L_2313:
        /*00ec*/ 	.byte	0x04, 0x1e
        /*00ee*/ 	.short	(.L_2315 - .L_2314)
.L_2314:
        /*00f0*/ 	.word	0x00000000


	//----- nvinfo : EIATTR_CBANK_PARAM_SIZE
	.align		4
.L_2315:
        /*00f4*/ 	.byte	0x03, 0x19
        /*00f6*/ 	.short	0x0128


	//----- nvinfo : EIATTR_PARAM_CBANK
	.align		4
        /*00f8*/ 	.byte	0x04, 0x0a
        /*00fa*/ 	.short	(.L_2317 - .L_2316)
	.align		4
.L_2316:
        /*00fc*/ 	.word	index@(.nv.constant0._ZN10layer_norm31ln_parallel_residual_bwd_kernelINS_13Kernel_traitsIf6__halffS2_fjLj768ELj1ELj4ELj1ELj16ENS_18Kernel_traits_baseILj768EfS2_fS2_fjLj128EEEEELb0ELb1ELb1EEEvNS_9BwdParamsE)
        /*0100*/ 	.short	0x0380
        /*0102*/ 	.short	0x0128


	//----- nvinfo : EIATTR_SW_WAR
	.align		4
.L_2317:
        /*0104*/ 	.byte	0x04, 0x36
        /*0106*/ 	.short	(.L_2319 - .L_2318)
.L_2318:
        /*0108*/ 	.word	0x00000008
.L_2319:


//--------------------- .nv.info._ZN10layer_norm31ln_parallel_residual_bwd_kernelINS_13Kernel_traitsIf6__halffS2_fjLj768ELj1ELj4ELj1ELj16ENS_18Kernel_traits_baseILj768EfS2_fS2_fjLj128EEEEELb1ELb0ELb0EEEvNS_9BwdParamsE --------------------------
	.section	.nv.info._ZN10layer_norm31ln_parallel_residual_bwd_kernelINS_13Kernel_traitsIf6__halffS2_fjLj768ELj1ELj4ELj1ELj16ENS_18Kernel_traits_baseILj768EfS2_fS2_fjLj128EEEEELb1ELb0ELb0EEEvNS_9BwdParamsE,"",@"SHT_CUDA_INFO"
	.sectionflags	@""
	.align	4


	//----- nvinfo : EIATTR_CUDA_API_VERSION
	.align		4
        /*0000*/ 	.byte	0x04, 0x37
        /*0002*/ 	.short	(.L_2321 - .L_2320)
.L_2320:
        /*0004*/ 	.word	0x00000082


	//----- nvinfo : EIATTR_KPARAM_INFO
	.align		4
.L_2321:
        /*0008*/ 	.byte	0x04, 0x17
        /*000a*/ 	.short	(.L_2323 - .L_2322)
.L_2322:
        /*000c*/ 	.word	0x00000000
        /*0010*/ 	.short	0x0000
        /*0012*/ 	.short	0x0000
        /*0014*/ 	.byte	0x00, 0xf0, 0xa1, 0x04


	//----- nvinfo : EIATTR_SPARSE_MMA_MASK
	.align		4
.L_2323:
        /*0018*/ 	.byte	0x03, 0x50
        /*001a*/ 	.short	0x0000


	//----- nvinfo : EIATTR_MAXREG_COUNT
	.align		4
        /*001c*/ 	.byte	0x03, 0x1b
        /*001e*/ 	.short	0x00ff


	//----- nvinfo : EIATTR_NUM_BARRIERS
	.align		4
        /*0020*/ 	.byte	0x02, 0x4c
        /*0022*/ 	.byte	0x01
	.zero		1


	//----- nvinfo : EIATTR_ANNOTATIONS
	.align		4
        /*0024*/ 	.byte	0x04, 0x55
        /*0026*/ 	.short	(.L_2325 - .L_2324)


	//   ....[0]....
.L_2324:
        /* <DEDUP_REMOVED lines=15> */


	//----- nvinfo : EIATTR_MERCURY_ISA_VERSION
	.align		4
.L_2325:
        /*0100*/ 	.byte	0x03, 0x5f
        /*0102*/ 	.short	0x0101


	//----- nvinfo : EIATTR_COOP_GROUP_MASK_REGIDS
	.align		4
        /*0104*/ 	.byte	0x04, 0x29
        /*0106*/ 	.short	(.L_2327 - .L_2326)


	//   ....[0]....
.L_2326:
        /*0108*/ 	.word	0xffffffff


	//   ....[1]....
        /*010c*/ 	.word	0xffffffff


	//   ....[2]....
        /*0110*/ 	.word	0xffffffff


	//   ....[3]....
        /*0114*/ 	.word	0xffffffff


	//   ....[4]....
        /*0118*/ 	.word	0xffffffff


	//   ....[5]....
        /*011c*/ 	.word	0xffffffff


	//   ....[6]....
        /*0120*/ 	.word	0xffffffff


	//   ....[7]....
        /*0124*/ 	.word	0xffffffff


	//   ....[8]....
        /*0128*/ 	.word	0xffffffff


	//   ....[9]....
        /*012c*/ 	.word	0xffffffff


	//   ....[10]....
        /*0130*/ 	.word	0x050000a4


	//   ....[11]....
        /*0134*/ 	.word	0x050000a4


	//   ....[12]....
        /*0138*/ 	.word	0x050000a4


	//   ....[13]....
        /*013c*/ 	.word	0x050000a4


	//   ....[14]....
        /*0140*/ 	.word	0x050000a4


	//   ....[15]....
        /*0144*/ 	.word	0x050000a4


	//   ....[16]....
        /*0148*/ 	.word	0x050000a4


	//   ....[17]....
        /*014c*/ 	.word	0x050000a4


	//   ....[18]....
        /*0150*/ 	.word	0x050000a4


	//   ....[19]....
        /*0154*/ 	.word	0x050000a4


	//----- nvinfo : EIATTR_COOP_GROUP_INSTR_OFFSETS
	.align		4
.L_2327:
        /*0158*/ 	.byte	0x04, 0x28
        /*015a*/ 	.short	(.L_2329 - .L_2328)


	//   ....[0]....
.L_2328:
        /*015c*/ 	.word	0x000023f0


	//   ....[1]....
        /*0160*/ 	.word	0x00002410


	//   ....[2]....
        /*0164*/ 	.word	0x00002430


	//   ....[3]....
        /*0168*/ 	.word	0x00002450


	//   ....[4]....
        /*016c*/ 	.word	0x00002470


	//   ....[5]....
        /*0170*/ 	.word	0x00002490


	//   ....[6]....
        /*0174*/ 	.word	0x000024b0


	//   ....[7]....
        /*0178*/ 	.word	0x000024d0


	//   ....[8]....
        /*017c*/ 	.word	0x000024e0


	//   ....[9]....
        /*0180*/ 	.word	0x00002500


	//   ....[10]....
        /*0184*/ 	.word	0x0000a620


	//   ....[11]....
        /*0188*/ 	.word	0x0000a6b0


	//   ....[12]....
        /*018c*/ 	.word	0x0000a710


	//   ....[13]....
        /*0190*/ 	.word	0x0000a760


	//   ....[14]....
        /*0194*/ 	.word	0x0000a7c0


	//   ....[15]....
        /*0198*/ 	.word	0x0000a810


	//   ....[16]....
        /*019c*/ 	.word	0x0000a870


	//   ....[17]....
        /*01a0*/ 	.word	0x0000a8c0


	//   ....[18]....
        /*01a4*/ 	.word	0x0000a920


	//   ....[19]....
        /*01a8*/ 	.word	0x0000a970


	//----- nvinfo : EIATTR_VRC_CTA_INIT_COUNT
	.align		4
.L_2329:
        /*01ac*/ 	.byte	0x02, 0x4a
	.zero		1
	.zero		1


	//----- nvinfo : EIATTR_EXIT_INSTR_OFFSETS
	.align		4
        /*01b0*/ 	.byte	0x04, 0x1c
        /*01b2*/ 	.short	(.L_2331 - .L_2330)


	//   ....[0]....
.L_2330:
        /*01b4*/ 	.word	0x0000a540


	//   ....[1]....
        /*01b8*/ 	.word	0x0000a5b0


	//----- nvinfo : EIATTR_MAX_THREADS
	.align		4
.L_2331:
        /*01bc*/ 	.byte	0x04, 0x05
        /*01be*/ 	.short	(.L_2333 - .L_2332)
.L_2332:
        /*01c0*/ 	.word	0x00000080
        /*01c4*/ 	.word	0x00000001
        /*01c8*/ 	.word	0x00000001


	//----- nvinfo : EIATTR_CRS_STACK_SIZE
	.align		4
.L_2333:
        /*01cc*/ 	.byte	0x04, 0x1e
        /*01ce*/ 	.short	(.L_2335 - .L_2334)
.L_2334:
        /*01d0*/ 	.word	0x00000000


	//----- nvinfo : EIATTR_CBANK_PARAM_SIZE
	.align		4
.L_2335:
        /*01d4*/ 	.byte	0x03, 0x19
        /*01d6*/ 	.short	0x0128


	//----- nvinfo : EIATTR_PARAM_CBANK
	.align		4
        /*01d8*/ 	.byte	0x04, 0x0a
        /*01da*/ 	.short	(.L_2337 - .L_2336)
	.align		4
.L_2336:
        /*01dc*/ 	.word	index@(.nv.constant0._ZN10layer_norm31ln_parallel_residual_bwd_kernelINS_13Kernel_traitsIf6__halffS2_fjLj768ELj1ELj4ELj1ELj16ENS_18Kernel_traits_baseILj768EfS2_fS2_fjLj128EEEEELb1ELb0ELb0EEEvNS_9BwdParamsE)
        /*01e0*/ 	.short	0x0380
        /*01e2*/ 	.short	0x0128


	//----- nvinfo : EIATTR_SW_WAR
	.align		4
.L_2337:
        /*01e4*/ 	.byte	0x04, 0x36
        /*01e6*/ 	.short	(.L_2339 - .L_2338)
.L_2338:
        /*01e8*/ 	.word	0x00000008
.L_2339:


//--------------------- .nv.info._ZN10layer_norm31ln_parallel_residual_bwd_kernelINS_13Kernel_traitsIf6__halffS2_fjLj768ELj1ELj4ELj1ELj16ENS_18Kernel_traits_baseILj768EfS2_fS2_fjLj128EEEEELb1ELb0ELb1EEEvNS_9BwdParamsE --------------------------
	.section	.nv.info._ZN10layer_norm31ln_parallel_residual_bwd_kernelINS_13Kernel_traitsIf6__halffS2_fjLj768ELj1ELj4ELj1ELj16ENS_18Kernel_traits_baseILj768EfS2_fS2_fjLj128EEEEELb1ELb0ELb1EEEvNS_9BwdParamsE,"",@"SHT_CUDA_INFO"
	.sectionflags	@""
	.align	4


	//----- nvinfo : EIATTR_CUDA_API_VERSION
	.align		4
        /*0000*/ 	.byte	0x04, 0x37
        /*0002*/ 	.short	(.L_2341 - .L_2340)
.L_2340:
        /*0004*/ 	.word	0x00000082


	//----- nvinfo : EIATTR_KPARAM_INFO
	.align		4
.L_2341:
        /*0008*/ 	.byte	0x04, 0x17
        /*000a*/ 	.short	(.L_2343 - .L_2342)
.L_2342:
        /*000c*/ 	.word	0x00000000
        /*0010*/ 	.short	0x0000
        /*0012*/ 	.short	0x0000
        /*0014*/ 	.byte	0x00, 0xf0, 0xa1, 0x04


	//----- nvinfo : EIATTR_SPARSE_MMA_MASK
	.align		4
.L_2343:
        /*0018*/ 	.byte	0x03, 0x50
        /*001a*/ 	.short	0x0000


	//----- nvinfo : EIATTR_MAXREG_COUNT
	.align		4
        /*001c*/ 	.byte	0x03, 0x1b
        /*001e*/ 	.short	0x00ff


	//----- nvinfo : EIATTR_NUM_BARRIERS
	.align		4
        /*0020*/ 	.byte	0x02, 0x4c
        /*0022*/ 	.byte	0x01
	.zero		1


	//----- nvinfo : EIATTR_ANNOTATIONS
	.align		4
        /*0024*/ 	.byte	0x04, 0x55
        /*0026*/ 	.short	(.L_2345 - .L_2344)


	//   ....[0]....
.L_2344:
        /* <DEDUP_REMOVED lines=11> */


	//----- nvinfo : EIATTR_MERCURY_ISA_VERSION
	.align		4
.L_2345:
        /*00c8*/ 	.byte	0x03, 0x5f
        /*00ca*/ 	.short	0x0101


	//----- nvinfo : EIATTR_COOP_GROUP_MASK_REGIDS
	.align		4
        /*00cc*/ 	.byte	0x04, 0x29
        /*00ce*/ 	.short	(.L_2347 - .L_2346)


	//   ....[0]....
.L_2346:
        /*00d0*/ 	.word	0xffffffff


	//   ....[1]....
        /*00d4*/ 	.word	0xffffffff


	//   ....[2]....
        /*00d8*/ 	.word	0xffffffff


	//   ....[3]....
        /*00dc*/ 	.word	0xffffffff


	//   ....[4]....
        /*00e0*/ 	.word	0xffffffff


	//   ....[5]....
        /*00e4*/ 	.word	0xffffffff


	//   ....[6]....
        /*00e8*/ 	.word	0xffffffff


	//   ....[7]....
        /*00ec*/ 	.word	0xffffffff


	//   ....[8]....
        /*00f0*/ 	.word	0xffffffff


	//   ....[9]....
        /*00f4*/ 	.word	0xffffffff


	//   ....[10]....
        /*00f8*/ 	.word	0x050000a0


	//   ....[11]....
        /*00fc*/ 	.word	0x050000a0


	//   ....[12]....
        /*0100*/ 	.word	0x050000a0


	//   ....[13]....
        /*0104*/ 	.word	0x050000a0


	//   ....[14]....
        /*0108*/ 	.word	0x050000a0


	//   ....[15]....
        /*010c*/ 	.word	0x050000a0


	//   ....[16]....
        /*0110*/ 	.word	0x050000a0


	//   ....[17]....
        /*0114*/ 	.word	0x050000a0


	//   ....[18]....
        /*0118*/ 	.word	0x050000a0


	//   ....[19]....
        /*011c*/ 	.word	0x050000a0


	//----- nvinfo : EIATTR_COOP_GROUP_INSTR_OFFSETS
	.align		4
.L_2347:
        /*0120*/ 	.byte	0x04, 0x28
        /*0122*/ 	.short	(.L_2349 - .L_2348)


	//   ....[0]....
.L_2348:
        /*0124*/ 	.word	0x00001ff0


	//   ....[1]....
        /*0128*/ 	.word	0x00002010


	//   ....[2]....
        /*012c*/ 	.word	0x00002030


	//   ....[3]....
        /*0130*/ 	.word	0x00002050


	//   ....[4]....
        /*0134*/ 	.word	0x00002070


	//   ....[5]....
        /*0138*/ 	.word	0x00002090


	//   ....[6]....
        /*013c*/ 	.word	0x000020b0


	//   ....[7]....
        /*0140*/ 	.word	0x000020d0


	//   ....[8]....
        /*0144*/ 	.word	0x000020e0


	//   ....[9]....
        /*0148*/ 	.word	0x00002100


	//   ....[10]....
        /*014c*/ 	.word	0x00009e10


	//   ....[11]....
        /*0150*/ 	.word	0x00009ea0


	//   ....[12]....
        /*0154*/ 	.word	0x00009f00


	//   ....[13]....
        /*0158*/ 	.word	0x00009f50


	//   ....[14]....
        /*015c*/ 	.word	0x00009fb0


	//   ....[15]....
        /*0160*/ 	.word	0x0000a000


	//   ....[16]....
        /*0164*/ 	.word	0x0000a060


	//   ....[17]....
        /*0168*/ 	.word	0x0000a0b0


	//   ....[18]....
        /*016c*/ 	.word	0x0000a110


	//   ....[19]....
        /*0170*/ 	.word	0x0000a160


	//----- nvinfo : EIATTR_VRC_CTA_INIT_COUNT
	.align		4
.L_2349:
        /*0174*/ 	.byte	0x02, 0x4a
	.zero		1
	.zero		1


	//----- nvinfo : EIATTR_EXIT_INSTR_OFFSETS
	.align		4
        /*0178*/ 	.byte	0x04, 0x1c
        /*017a*/ 	.short	(.L_2351 - .L_2350)


	//   ....[0]....
.L_2350:
        /*017c*/ 	.word	0x00009da0


	//----- nvinfo : EIATTR_MAX_THREADS
	.align		4
.L_2351:
        /*0180*/ 	.byte	0x04, 0x05
        /*0182*/ 	.short	(.L_2353 - .L_2352)
.L_2352:
        /*0184*/ 	.word	0x00000080
        /*0188*/ 	.word	0x00000001
        /*018c*/ 	.word	0x00000001


	//----- nvinfo : EIATTR_CRS_STACK_SIZE
	.align		4
.L_2353:
        /*0190*/ 	.byte	0x04, 0x1e
        /*0192*/ 	.short	(.L_2355 - .L_2354)
.L_2354:
        /*0194*/ 	.word	0x00000000


	//----- nvinfo : EIATTR_CBANK_PARAM_SIZE
	.align		4
.L_2355:
        /*0198*/ 	.byte	0x03, 0x19
        /*019a*/ 	.short	0x0128


	//----- nvinfo : EIATTR_PARAM_CBANK
	.align		4
        /*019c*/ 	.byte	0x04, 0x0a
        /*019e*/ 	.short	(.L_2357 - .L_2356)
	.align		4
.L_2356:
        /*01a0*/ 	.word	index@(.nv.constant0._ZN10layer_norm31ln_parallel_residual_bwd_kernelINS_13Kernel_traitsIf6__halffS2_fjLj768ELj1ELj4ELj1ELj16ENS_18Kernel_traits_baseILj768EfS2_fS2_fjLj128EEEEELb1ELb0ELb1EEEvNS_9BwdParamsE)
        /*01a4*/ 	.short	0x0380
        /*01a6*/ 	.short	0x0128


	//----- nvinfo : EIATTR_SW_WAR
	.align		4
.L_2357:
        /*01a8*/ 	.byte	0x04, 0x36
        /*01aa*/ 	.short	(.L_2359 - .L_2358)
.L_2358:
        /*01ac*/ 	.word	0x00000008
.L_2359:


//--------------------- .nv.info._ZN10layer_norm22ln_bwd_finalize_kernelINS_22Kernel_traits_finalizeILj768Ef6__halffS2_fjLb0ELj1024ELj4ENS_18Kernel_traits_baseILj768EfS2_fS2_fjLj1024EEEEELb0ELb0EEEvNS_9BwdParamsE --------------------------
	.section	.nv.info._ZN10layer_norm22ln_bwd_finalize_kernelINS_22Kernel_traits_finalizeILj768Ef6__halffS2_fjLb0ELj1024ELj4ENS_18Kernel_traits_baseILj768EfS2_fS2_fjLj1024EEEEELb0ELb0EEEvNS_9BwdParamsE,"",@"SHT_CUDA_INFO"
	.sectionflags	@""
	.align	4


	//----- nvinfo : EIATTR_CUDA_API_VERSION
	.align		4
        /*0000*/ 	.byte	0x04, 0x37
        /*0002*/ 	.short	(.L_2361 - .L_2360)
.L_2360:
        /*0004*/ 	.word	0x00000082


	//----- nvinfo : EIATTR_KPARAM_INFO
	.align		4
.L_2361:
        /*0008*/ 	.byte	0x04, 0x17
        /*000a*/ 	.short	(.L_2363 - .L_2362)
.L_2362:
        /*000c*/ 	.word	0x00000000
        /*0010*/ 	.short	0x0000
        /*0012*/ 	.short	0x0000
        /*0014*/ 	.byte	0x00, 0xf0, 0xa1, 0x04


	//----- nvinfo : EIATTR_SPARSE_MMA_MASK
	.align		4
.L_2363:
        /*0018*/ 	.byte	0x03, 0x50
        /*001a*/ 	.short	0x0000


	//----- nvinfo : EIATTR_MAXREG_COUNT
	.align		4
        /*001c*/ 	.byte	0x03, 0x1b
        /*001e*/ 	.short	0x0040


	//----- nvinfo : EIATTR_NUM_BARRIERS
	.align		4
        /*0020*/ 	.byte	0x02, 0x4c
        /*0022*/ 	.byte	0x01
	.zero		1


	//----- nvinfo : EIATTR_MERCURY_ISA_VERSION
	.align		4
        /*0024*/ 	.byte	0x03, 0x5f
        /*0026*/ 	.short	0x0101


	//----- nvinfo : EIATTR_COOP_GROUP_MASK_REGIDS
	.align		4
        /*0028*/ 	.byte	0x04, 0x29
        /*002a*/ 	.short	(.L_2365 - .L_2364)


	//   ....[0]....
.L_2364:
        /*002c*/ 	.word	0xffffffff


	//   ....[1]....
        /*0030*/ 	.word	0xffffffff


	//   ....[2]....
        /*0034*/ 	.word	0xffffffff


	//   ....[3]....
        /*0038*/ 	.word	0xffffffff


	//   ....[4]....
        /*003c*/ 	.word	0xffffffff


	//   ....[5]....
        /*0040*/ 	.word	0xffffffff


	//   ....[6]....
        /*0044*/ 	.word	0xffffffff


	//   ....[7]....
        /*0048*/ 	.word	0xffffffff


	//   ....[8]....
        /*004c*/ 	.word	0xffffffff


	//   ....[9]....
        /*0050*/ 	.word	0xffffffff


	//----- nvinfo : EIATTR_COOP_GROUP_INSTR_OFFSETS
	.align		4
.L_2365:
        /*0054*/ 	.byte	0x04, 0x28
        /*0056*/ 	.short	(.L_2367 - .L_2366)


	//   ....[0]....
.L_2366:
        /*0058*/ 	.word	0x000015e0


	//   ....[1]....
        /*005c*/ 	.word	0x000015f0


	//   ....[2]....
        /*0060*/ 	.word	0x00001620


	//   ....[3]....
        /*0064*/ 	.word	0x00001630


	//   ....[4]....
        /*0068*/ 	.word	0x00001660


	//   ....[5]....
        /*006c*/ 	.word	0x00001670


	//   ....[6]....
        /*0070*/ 	.word	0x000016b0


	//   ....[7]....
        /*0074*/ 	.word	0x000016e0


	//   ....[8]....
        /*0078*/ 	.word	0x00001710


	//   ....[9]....
        /*007c*/ 	.word	0x00001720


	//----- nvinfo : EIATTR_VRC_CTA_INIT_COUNT
	.align		4
.L_2367:
        /*0080*/ 	.byte	0x02, 0x4a
	.zero		1
	.zero		1


	//----- nvinfo : EIATTR_EXIT_INSTR_OFFSETS
	.align		4
        /*0084*/ 	.byte	0x04, 0x1c
        /*0086*/ 	.short	(.L_2369 - .L_2368)


	//   ....[0]....
.L_2368:
        /*0088*/ 	.word	0x00000060


	//   ....[1]....
        /*008c*/ 	.word	0x00001780


	//   ....[2]....
        /*0090*/ 	.word	0x000017b0


	//   ....[3]....
        /*0094*/ 	.word	0x00001850


	//----- nvinfo : EIATTR_MAX_THREADS
	.align		4
.L_2369:
        /*0098*/ 	.byte	0x04, 0x05
        /*009a*/ 	.short	(.L_2371 - .L_2370)
.L_2370:
        /*009c*/ 	.word	0x00000400
        /*00a0*/ 	.word	0x00000001
        /*00a4*/ 	.word	0x00000001


	//----- nvinfo : EIATTR_CRS_STACK_SIZE
	.align		4
.L_2371:
        /*00a8*/ 	.byte	0x04, 0x1e
        /*00aa*/ 	.short	(.L_2373 - .L_2372)
.L_2372:
        /*00ac*/ 	.word	0x00000000


	//----- nvinfo : EIATTR_CBANK_PARAM_SIZE
	.align		4
.L_2373:
        /*00b0*/ 	.byte	0x03, 0x19
        /*00b2*/ 	.short	0x0128


	//----- nvinfo : EIATTR_PARAM_CBANK
	.align		4
        /*00b4*/ 	.byte	0x04, 0x0a
        /*00b6*/ 	.short	(.L_2375 - .L_2374)
	.align		4
.L_2374:
        /*00b8*/ 	.word	index@(.nv.constant0._ZN10layer_norm22ln_bwd_finalize_kernelINS_22Kernel_traits_finalizeILj768Ef6__halffS2_fjLb0ELj1024ELj4ENS_18Kernel_traits_baseILj768EfS2_fS2_fjLj1024EEEEELb0ELb0EEEvNS_9BwdParamsE)
        /*00bc*/ 	.short	0x0380
        /*00be*/ 	.short	0x0128


	//----- nvinfo : EIATTR_SW_WAR
	.align		4
.L_2375:
        /*00c0*/ 	.byte	0x04, 0x36
        /*00c2*/ 	.short	(.L_2377 - .L_2376)
.L_2376:
        /*00c4*/ 	.word	0x00000008
.L_2377:


//--------------------- .nv.info._ZN10layer_norm40ln_parallel_residual_bwd_finalize_kernelINS_22Kernel_traits_finalizeILj768Ef6__halffS2_fjLb0ELj1024ELj4ENS_18Kernel_traits_baseILj768EfS2_fS2_fjLj1024EEEEELb0EEEvNS_9BwdParamsE --------------------------
	.section	.nv.info._ZN10layer_norm40ln_parallel_residual_bwd_finalize_kernelINS_22Kernel_traits_finalizeILj768Ef6__halffS2_fjLb0ELj1024ELj4ENS_18Kernel_traits_baseILj768EfS2_fS2_fjLj1024EEEEELb0EEEvNS_9BwdParamsE,"",@"SHT_CUDA_INFO"
	.sectionflags	@""
	.align	4


	//----- nvinfo : EIATTR_CUDA_API_VERSION
	.align		4
        /*0000*/ 	.byte	0x04, 0x37
        /*0002*/ 	.short	(.L_2379 - .L_2378)
.L_2378:
        /*0004*/ 	.word	0x00000082


	//----- nvinfo : EIATTR_KPARAM_INFO
	.align		4
.L_2379:
        /*0008*/ 	.byte	0x04, 0x17
        /*000a*/ 	.short	(.L_2381 - .L_2380)
.L_2380:
        /*000c*/ 	.word	0x00000000
        /*0010*/ 	.short	0x0000
        /*0012*/ 	.short	0x0000
        /*0014*/ 	.byte	0x00, 0xf0, 0xa1, 0x04


	//----- nvinfo : EIATTR_SPARSE_MMA_MASK
	.align		4
.L_2381:
        /*0018*/ 	.byte	0x03, 0x50
        /*001a*/ 	.short	0x0000


	//----- nvinfo : EIATTR_MAXREG_COUNT
	.align		4
        /*001c*/ 	.byte	0x03, 0x1b
        /*001e*/ 	.short	0x0040


	//----- nvinfo : EIATTR_NUM_BARRIERS
	.align		4
        /*0020*/ 	.byte	0x02, 0x4c
        /*0022*/ 	.byte	0x01
	.zero		1


	//----- nvinfo : EIATTR_MERCURY_ISA_VERSION
	.align		4
        /*0024*/ 	.byte	0x03, 0x5f
        /*0026*/ 	.short	0x0101


	//----- nvinfo : EIATTR_COOP_GROUP_MASK_REGIDS
	.align		4
        /*0028*/ 	.byte	0x04, 0x29
        /*002a*/ 	.short	(.L_2383 - .L_2382)


	//   ....[0]....
.L_2382:
        /*002c*/ 	.word	0xffffffff


	//   ....[1]....
        /*0030*/ 	.word	0xffffffff


	//   ....[2]....
        /*0034*/ 	.word	0xffffffff


	//   ....[3]....
        /*0038*/ 	.word	0xffffffff


	//   ....[4]....
        /*003c*/ 	.word	0xffffffff


	//   ....[5]....
        /*0040*/ 	.word	0xffffffff


	//   ....[6]....
        /*0044*/ 	.word	0xffffffff


	//   ....[7]....
        /*0048*/ 	.word	0xffffffff


	//   ....[8]....
        /*004c*/ 	.word	0xffffffff


	//   ....[9]....
        /*0050*/ 	.word	0xffffffff


	//   ....[10]....
        /*0054*/ 	.word	0xffffffff


	//   ....[11]....
        /*0058*/ 	.word	0xffffffff


	//   ....[12]....
        /*005c*/ 	.word	0xffffffff


	//   ....[13]....
        /*0060*/ 	.word	0xffffffff


	//   ....[14]....
        /*0064*/ 	.word	0xffffffff


	//   ....[15]....
        /*0068*/ 	.word	0xffffffff


	//   ....[16]....
        /*006c*/ 	.word	0xffffffff


	//   ....[17]....
        /*0070*/ 	.word	0xffffffff


	//   ....[18]....
        /*0074*/ 	.word	0xffffffff


	//   ....[19]....
        /*0078*/ 	.word	0xffffffff


	//----- nvinfo : EIATTR_COOP_GROUP_INSTR_OFFSETS
	.align		4
.L_2383:
        /*007c*/ 	.byte	0x04, 0x28
        /*007e*/ 	.short	(.L_2385 - .L_2384)


	//   ....[0]....
.L_2384:
        /*0080*/ 	.word	0x000013b0


	//   ....[1]....
        /*0084*/ 	.word	0x000013c0


	//   ....[2]....
        /*0088*/ 	.word	0x000013d0


	//   ....[3]....
        /*008c*/ 	.word	0x000013e0


	//   ....[4]....
        /*0090*/ 	.word	0x00001410


	//   ....[5]....
        /*0094*/ 	.word	0x00001430


	//   ....[6]....
        /*0098*/ 	.word	0x00001450


	//   ....[7]....
        /*009c*/ 	.word	0x00001460


	//   ....[8]....
        /*00a0*/ 	.word	0x000014a0


	//   ....[9]....
        /*00a4*/ 	.word	0x000014c0


	//   ....[10]....
        /*00a8*/ 	.word	0x000014d0


	//   ....[11]....
        /*00ac*/ 	.word	0x000014e0


	//   ....[12]....
        /*00b0*/ 	.word	0x00001510


	//   ....[13]....
        /*00b4*/ 	.word	0x00001530


	//   ....[14]....
        /*00b8*/ 	.word	0x00001550


	//   ....[15]....
        /*00bc*/ 	.word	0x00001560


	//   ....[16]....
        /*00c0*/ 	.word	0x000015a0


	//   ....[17]....
        /*00c4*/ 	.word	0x000015d0


	//   ....[18]....
        /*00c8*/ 	.word	0x00001600


	//   ....[19]....
        /*00cc*/ 	.word	0x00001610


	//----- nvinfo : EIATTR_VRC_CTA_INIT_COUNT
	.align		4
.L_2385:
        /*00d0*/ 	.byte	0x02, 0x4a
	.zero		1
	.zero		1


	//----- nvinfo : EIATTR_EXIT_INSTR_OFFSETS
	.align		4
        /*00d4*/ 	.byte	0x04, 0x1c
        /*00d6*/ 	.short	(.L_2387 - .L_2386)


	//   ....[0]....
.L_2386:
        /*00d8*/ 	.word	0x00000060


	//   ....[1]....
        /*00dc*/ 	.word	0x000016b0


	//   ....[2]....
        /*00e0*/ 	.word	0x000016e0


	//   ....[3]....
        /*00e4*/ 	.word	0x00001800


	//----- nvinfo : EIATTR_MAX_THREADS
	.align		4
.L_2387:
        /*00e8*/ 	.byte	0x04, 0x05
        /*00ea*/ 	.short	(.L_2389 - .L_2388)
.L_2388:
        /*00ec*/ 	.word	0x00000400
        /*00f0*/ 	.word	0x00000001
        /*00f4*/ 	.word	0x00000001


	//----- nvinfo : EIATTR_CRS_STACK_SIZE
	.align		4
.L_2389:
        /*00f8*/ 	.byte	0x04, 0x1e
        /*00fa*/ 	.short	(.L_2391 - .L_2390)
.L_2390:
        /*00fc*/ 	.word	0x00000000


	//----- nvinfo : EIATTR_CBANK_PARAM_SIZE
	.align		4
.L_2391:
        /*0100*/ 	.byte	0x03, 0x19
        /*0102*/ 	.short	0x0128


	//----- nvinfo : EIATTR_PARAM_CBANK
	.align		4
        /*0104*/ 	.byte	0x04, 0x0a
        /*0106*/ 	.short	(.L_2393 - .L_2392)
	.align		4
.L_2392:
        /*0108*/ 	.word	index@(.nv.constant0._ZN10layer_norm40ln_parallel_residual_bwd_finalize_kernelINS_22Kernel_traits_finalizeILj768Ef6__halffS2_fjLb0ELj1024ELj4ENS_18Kernel_traits_baseILj768EfS2_fS2_fjLj1024EEEEELb0EEEvNS_9BwdParamsE)
        /*010c*/ 	.short	0x0380
        /*010e*/ 	.short	0x0128


	//----- nvinfo : EIATTR_SW_WAR
	.align		4
.L_2393:
        /*0110*/ 	.byte	0x04, 0x36
        /*0112*/ 	.short	(.L_2395 - .L_2394)
.L_2394:
        /*0114*/ 	.word	0x00000008
.L_2395:


//--------------------- .nv.info._ZN10layer_norm31ln_parallel_residual_bwd_kernelINS_13Kernel_traitsIf6__halffS2_fjLj768ELj1ELj4ELj1ELj16ENS_18Kernel_traits_baseILj768EfS2_fS2_fjLj128EEEEELb1ELb1ELb0EEEvNS_9BwdParamsE --------------------------
	.section	.nv.info._ZN10layer_norm31ln_parallel_residual_bwd_kernelINS_13Kernel_traitsIf6__halffS2_fjLj768ELj1ELj4ELj1ELj16ENS_18Kernel_traits_baseILj768EfS2_fS2_fjLj128EEEEELb1ELb1ELb0EEEvNS_9BwdParamsE,"",@"SHT_CUDA_INFO"
	.sectionflags	@""
	.align	4


	//----- nvinfo : EIATTR_CUDA_API_VERSION
	.align		4
        /*0000*/ 	.byte	0x04, 0x37
        /*0002*/ 	.short	(.L_2397 - .L_2396)
.L_2396:
        /*0004*/ 	.word	0x00000082


	//----- nvinfo : EIATTR_KPARAM_INFO
	.align		4
.L_2397:
        /*0008*/ 	.byte	0x04, 0x17
        /*000a*/ 	.short	(.L_2399 - .L_2398)
.L_2398:
        /*000c*/ 	.word	0x00000000
        /*0010*/ 	.short	0x0000
        /*0012*/ 	.short	0x0000
        /*0014*/ 	.byte	0x00, 0xf0, 0xa1, 0x04


	//----- nvinfo : EIATTR_SPARSE_MMA_MASK
	.align		4
.L_2399:
        /*0018*/ 	.byte	0x03, 0x50
        /*001a*/ 	.short	0x0000


	//----- nvinfo : EIATTR_MAXREG_COUNT
	.align		4
        /*001c*/ 	.byte	0x03, 0x1b
        /*001e*/ 	.short	0x00ff


	//----- nvinfo : EIATTR_NUM_BARRIERS
	.align		4
        /*0020*/ 	.byte	0x02, 0x4c
        /*0022*/ 	.byte	0x01
	.zero		1


	//----- nvinfo : EIATTR_MERCURY_ISA_VERSION
	.align		4
        /*0024*/ 	.byte	0x03, 0x5f
        /*0026*/ 	.short	0x0101


	//----- nvinfo : EIATTR_COOP_GROUP_MASK_REGIDS
	.align		4
        /*0028*/ 	.byte	0x04, 0x29
        /*002a*/ 	.short	(.L_2401 - .L_2400)


	//   ....[0]....
.L_2400:
        /*002c*/ 	.word	0xffffffff


	//   ....[1]....
        /*0030*/ 	.word	0xffffffff


	//   ....[2]....
        /*0034*/ 	.word	0xffffffff


	//   ....[3]....
        /*0038*/ 	.word	0xffffffff


	//   ....[4]....
        /*003c*/ 	.word	0xffffffff


	//   ....[5]....
        /*0040*/ 	.word	0xffffffff


	//   ....[6]....
        /*0044*/ 	.word	0xffffffff


	//   ....[7]....
        /*0048*/ 	.word	0xffffffff


	//   ....[8]....
        /*004c*/ 	.word	0xffffffff


	//   ....[9]....
        /*0050*/ 	.word	0xffffffff


	//   ....[10]....
        /*0054*/ 	.word	0x05000078


	//   ....[11]....
        /*0058*/ 	.word	0x05000078


	//   ....[12]....
        /*005c*/ 	.word	0x05000078


	//   ....[13]....
        /*0060*/ 	.word	0x05000078


	//   ....[14]....
        /*0064*/ 	.word	0x05000078


	//   ....[15]....
        /*0068*/ 	.word	0x05000078


	//   ....[16]....
        /*006c*/ 	.word	0x05000078


	//   ....[17]....
        /*0070*/ 	.word	0x05000078


	//   ....[18]....
        /*0074*/ 	.word	0x05000078


	//   ....[19]....
        /*0078*/ 	.word	0x05000078


	//----- nvinfo : EIATTR_COOP_GROUP_INSTR_OFFSETS
	.align		4
.L_2401:
        /*007c*/ 	.byte	0x04, 0x28
        /*007e*/ 	.short	(.L_2403 - .L_2402)


	//   ....[0]....
.L_2402:
        /*0080*/ 	.word	0x000017d0


	//   ....[1]....
        /*0084*/ 	.word	0x000017e0


	//   ....[2]....
        /*0088*/ 	.word	0x00001810


	//   ....[3]....
        /*008c*/ 	.word	0x00001820


	//   ....[4]....
        /*0090*/ 	.word	0x00001850


	//   ....[5]....
        /*0094*/ 	.word	0x00001860


	//   ....[6]....
        /*0098*/ 	.word	0x00001890


	//   ....[7]....
        /*009c*/ 	.word	0x000018a0


	//   ....[8]....
        /*00a0*/ 	.word	0x000018d0


	//   ....[9]....
        /*00a4*/ 	.word	0x000018e0


	//   ....[10]....
        /*00a8*/ 	.word	0x00008e90


	//   ....[11]....
        /*00ac*/ 	.word	0x00008f20


	//   ....[12]....
        /*00b0*/ 	.word	0x00008f90


	//   ....[13]....
        /*00b4*/ 	.word	0x00008ff0


	//   ....[14]....
        /*00b8*/ 	.word	0x00009060


	//   ....[15]....
        /*00bc*/ 	.word	0x000090c0


	//   ....[16]....
        /*00c0*/ 	.word	0x00009130


	//   ....[17]....
        /*00c4*/ 	.word	0x00009190


	//   ....[18]....
        /*00c8*/ 	.word	0x00009200


	//   ....[19]....
        /*00cc*/ 	.word	0x00009260


	//----- nvinfo : EIATTR_VRC_CTA_INIT_COUNT
	.align		4
.L_2403:
        /*00d0*/ 	.byte	0x02, 0x4a
	.zero		1
	.zero		1


	//----- nvinfo : EIATTR_EXIT_INSTR_OFFSETS
	.align		4
        /*00d4*/ 	.byte	0x04, 0x1c
        /*00d6*/ 	.short	(.L_2405 - .L_2404)


	//   ....[0]....
.L_2404:
        /*00d8*/ 	.word	0x00008df0


	//   ....[1]....
        /*00dc*/ 	.word	0x00008e20


	//----- nvinfo : EIATTR_MAX_THREADS
	.align		4
.L_2405:
        /*00e0*/ 	.byte	0x04, 0x05
        /*00e2*/ 	.short	(.L_2407 - .L_2406)
.L_2406:
        /*00e4*/ 	.word	0x00000080
        /*00e8*/ 	.word	0x00000001
        /*00ec*/ 	.word	0x00000001


	//----- nvinfo : EIATTR_CRS_STACK_SIZE
	.align		4
.L_2407:
        /*00f0*/ 	.byte	0x04, 0x1e
        /*00f2*/ 	.short	(.L_2409 - .L_2408)
.L_2408:
        /*00f4*/ 	.word	0x00000000


	//----- nvinfo : EIATTR_CBANK_PARAM_SIZE
	.align		4
.L_2409:
        /*00f8*/ 	.byte	0x03, 0x19
        /*00fa*/ 	.short	0x0128


	//----- nvinfo : EIATTR_PARAM_CBANK
	.align		4
        /*00fc*/ 	.byte	0x04, 0x0a
        /*00fe*/ 	.short	(.L_2411 - .L_2410)
	.align		4
.L_2410:
        /*0100*/ 	.word	index@(.nv.constant0._ZN10layer_norm31ln_parallel_residual_bwd_kernelINS_13Kernel_traitsIf6__halffS2_fjLj768ELj1ELj4ELj1ELj16ENS_18Kernel_traits_baseILj768EfS2_fS2_fjLj128EEEEELb1ELb1ELb0EEEvNS_9BwdParamsE)
        /*0104*/ 	.short	0x0380
        /*0106*/ 	.short	0x0128


	//----- nvinfo : EIATTR_SW_WAR
	.align		4
.L_2411:
        /*0108*/ 	.byte	0x04, 0x36
        /*010a*/ 	.short	(.L_2413 - .L_2412)
.L_2412:
        /*010c*/ 	.word	0x00000008
.L_2413:


//--------------------- .nv.info._ZN10layer_norm22ln_bwd_finalize_kernelINS_22Kernel_traits_finalizeILj768Ef6__halffS2_fjLb0ELj1024ELj4ENS_18Kernel_traits_baseILj768EfS2_fS2_fjLj1024EEEEELb0ELb1EEEvNS_9BwdParamsE --------------------------
	.section	.nv.info._ZN10layer_norm22ln_bwd_finalize_kernelINS_22Kernel_traits_finalizeILj768Ef6__halffS2_fjLb0ELj1024ELj4ENS_18Kernel_traits_baseILj768EfS2_fS2_fjLj1024EEEEELb0ELb1EEEvNS_9BwdParamsE,"",@"SHT_CUDA_INFO"
	.sectionflags	@""
	.align	4


	//----- nvinfo : EIATTR_CUDA_API_VERSION
	.align		4
        /*0000*/ 	.byte	0x04, 0x37
        /*0002*/ 	.short	(.L_2415 - .L_2414)
.L_2414:
        /*0004*/ 	.word	0x00000082


	//----- nvinfo : EIATTR_KPARAM_INFO
	.align		4
.L_2415:
        /*0008*/ 	.byte	0x04, 0x17
        /*000a*/ 	.short	(.L_2417 - .L_2416)
.L_2416:
        /*000c*/ 	.word	0x00000000
        /*0010*/ 	.short	0x0000
        /*0012*/ 	.short	0x0000
        /*0014*/ 	.byte	0x00, 0xf0, 0xa1, 0x04


	//----- nvinfo : EIATTR_SPARSE_MMA_MASK
	.align		4
.L_2417:
        /*0018*/ 	.byte	0x03, 0x50
        /*001a*/ 	.short	0x0000


	//----- nvinfo : EIATTR_MAXREG_COUNT
	.align		4
        /*001c*/ 	.byte	0x03, 0x1b
        /*001e*/ 	.short	0x0040


	//----- nvinfo : EIATTR_NUM_BARRIERS
	.align		4
        /*0020*/ 	.byte	0x02, 0x4c
        /*0022*/ 	.byte	0x01
	.zero		1


	//----- nvinfo : EIATTR_MERCURY_ISA_VERSION
	.align		4
        /*0024*/ 	.byte	0x03, 0x5f
        /*0026*/ 	.short	0x0101


	//----- nvinfo : EIATTR_COOP_GROUP_MASK_REGIDS
	.align		4
        /*0028*/ 	.byte	0x04, 0x29
        /*002a*/ 	.short	(.L_2419 - .L_2418)


	//   ....[0]....
.L_2418:
        /*002c*/ 	.word	0xffffffff


	//   ....[1]....
        /*0030*/ 	.word	0xffffffff


	//   ....[2]....
        /*0034*/ 	.word	0xffffffff


	//   ....[3]....
        /*0038*/ 	.word	0xffffffff


	//   ....[4]....
        /*003c*/ 	.word	0xffffffff


	//   ....[5]....
        /*0040*/ 	.word	0xffffffff


	//   ....[6]....
        /*0044*/ 	.word	0xffffffff


	//   ....[7]....
        /*0048*/ 	.word	0xffffffff


	//   ....[8]....
        /*004c*/ 	.word	0xffffffff


	//   ....[9]....
        /*0050*/ 	.word	0xffffffff


	//----- nvinfo : EIATTR_COOP_GROUP_INSTR_OFFSETS
	.align		4
.L_2419:
        /*0054*/ 	.byte	0x04, 0x28
        /*0056*/ 	.short	(.L_2421 - .L_2420)


	//   ....[0]....
.L_2420:
        /*0058*/ 	.word	0x00001630


	//   ....[1]....
        /*005c*/ 	.word	0x00001640


	//   ....[2]....
        /*0060*/ 	.word	0x00001670


	//   ....[3]....
        /*0064*/ 	.word	0x00001680


	//   ....[4]....
        /*0068*/ 	.word	0x000016b0


	//   ....[5]....
        /*006c*/ 	.word	0x000016c0


	//   ....[6]....
        /*0070*/ 	.word	0x000016f0


	//   ....[7]....
        /*0074*/ 	.word	0x00001710


	//   ....[8]....
        /*0078*/ 	.word	0x00001740


	//   ....[9]....
        /*007c*/ 	.word	0x00001750


	//----- nvinfo : EIATTR_VRC_CTA_INIT_COUNT
	.align		4
.L_2421:
        /*0080*/ 	.byte	0x02, 0x4a
	.zero		1
	.zero		1


	//----- nvinfo : EIATTR_EXIT_INSTR_OFFSETS
	.align		4
        /*0084*/ 	.byte	0x04, 0x1c
        /*0086*/ 	.short	(.L_2423 - .L_2422)


	//   ....[0]....
.L_2422:
        /*0088*/ 	.word	0x00000070


	//   ....[1]....
        /*008c*/ 	.word	0x000017b0


	//   ....[2]....
        /*0090*/ 	.word	0x00001860


	//----- nvinfo : EIATTR_MAX_THREADS
	.align		4
.L_2423:
        /*0094*/ 	.byte	0x04, 0x05
        /*0096*/ 	.short	(.L_2425 - .L_2424)
.L_2424:
        /*0098*/ 	.word	0x00000400
        /*009c*/ 	.word	0x00000001
        /*00a0*/ 	.word	0x00000001


	//----- nvinfo : EIATTR_CRS_STACK_SIZE
	.align		4
.L_2425:
        /*00a4*/ 	.byte	0x04, 0x1e
        /*00a6*/ 	.short	(.L_2427 - .L_2426)
.L_2426:
        /*00a8*/ 	.word	0x00000000


	//----- nvinfo : EIATTR_CBANK_PARAM_SIZE
	.align		4
.L_2427:
        /*00ac*/ 	.byte	0x03, 0x19
        /*00ae*/ 	.short	0x0128


	//----- nvinfo : EIATTR_PARAM_CBANK
	.align		4
        /*00b0*/ 	.byte	0x04, 0x0a
        /*00b2*/ 	.short	(.L_2429 - .L_2428)
	.align		4
.L_2428:
        /*00b4*/ 	.word	index@(.nv.constant0._ZN10layer_norm22ln_bwd_finalize_kernelINS_22Kernel_traits_finalizeILj768Ef6__halffS2_fjLb0ELj1024ELj4ENS_18Kernel_traits_baseILj768EfS2_fS2_fjLj1024EEEEELb0ELb1EEEvNS_9BwdParamsE)
        /*00b8*/ 	.short	0x0380
        /*00ba*/ 	.short	0x0128


	//----- nvinfo : EIATTR_SW_WAR
	.align		4
.L_2429:
        /*00bc*/ 	.byte	0x04, 0x36
        /*00be*/ 	.short	(.L_2431 - .L_2430)
.L_2430:
        /*00c0*/ 	.word	0x00000008
.L_2431:


//--------------------- .nv.info._ZN10layer_norm40ln_parallel_residual_bwd_finalize_kernelINS_22Kernel_traits_finalizeILj768Ef6__halffS2_fjLb0ELj1024ELj4ENS_18Kernel_traits_baseILj768EfS2_fS2_fjLj1024EEEEELb1EEEvNS_9BwdParamsE --------------------------
	.section	.nv.info._ZN10layer_norm40ln_parallel_residual_bwd_finalize_kernelINS_22Kernel_traits_finalizeILj768Ef6__halffS2_fjLb0ELj1024ELj4ENS_18Kernel_traits_baseILj768EfS2_fS2_fjLj1024EEEEELb1EEEvNS_9BwdParamsE,"",@"SHT_CUDA_INFO"
	.sectionflags	@""
	.align	4


	//----- nvinfo : EIATTR_CUDA_API_VERSION
	.align		4
        /*0000*/ 	.byte	0x04, 0x37
        /*0002*/ 	.short	(.L_2433 - .L_2432)
.L_2432:
        /*0004*/ 	.word	0x00000082


	//----- nvinfo : EIATTR_KPARAM_INFO
	.align		4
.L_2433:
        /*0008*/ 	.byte	0x04, 0x17
        /*000a*/ 	.short	(.L_2435 - .L_2434)
.L_2434:
        /*000c*/ 	.word	0x00000000
        /*0010*/ 	.short	0x0000
        /*0012*/ 	.short	0x0000
        /*0014*/ 	.byte	0x00, 0xf0, 0xa1, 0x04


	//----- nvinfo : EIATTR_SPARSE_MMA_MASK
	.align		4
.L_2435:
        /*0018*/ 	.byte	0x03, 0x50
        /*001a*/ 	.short	0x0000


	//----- nvinfo : EIATTR_MAXREG_COUNT
	.align		4
        /*001c*/ 	.byte	0x03, 0x1b
        /*001e*/ 	.short	0x0040


	//----- nvinfo : EIATTR_NUM_BARRIERS
	.align		4
        /*0020*/ 	.byte	0x02, 0x4c
        /*0022*/ 	.byte	0x01
	.zero		1


	//----- nvinfo : EIATTR_MERCURY_ISA_VERSION
	.align		4
        /*0024*/ 	.byte	0x03, 0x5f
        /*0026*/ 	.short	0x0101


	//----- nvinfo : EIATTR_COOP_GROUP_MASK_REGIDS
	.align		4
        /*0028*/ 	.byte	0x04, 0x29
        /*002a*/ 	.short	(.L_2437 - .L_2436)


	//   ....[0]....
.L_2436:
        /*002c*/ 	.word	0xffffffff


	//   ....[1]....
        /*0030*/ 	.word	0xffffffff


	//   ....[2]....
        /*0034*/ 	.word	0xffffffff


	//   ....[3]....
        /*0038*/ 	.word	0xffffffff


	//   ....[4]....
        /*003c*/ 	.word	0xffffffff


	//   ....[5]....
        /*0040*/ 	.word	0xffffffff


	//   ....[6]....
        /*0044*/ 	.word	0xffffffff


	//   ....[7]....
        /*0048*/ 	.word	0xffffffff


	//   ....[8]....
        /*004c*/ 	.word	0xffffffff


	//   ....[9]....
        /*0050*/ 	.word	0xffffffff


	//   ....[10]....
        /*0054*/ 	.word	0xffffffff


	//   ....[11]....
        /*0058*/ 	.word	0xffffffff


	//   ....[12]....
        /*005c*/ 	.word	0xffffffff


	//   ....[13]....
        /*0060*/ 	.word	0xffffffff


	//   ....[14]....
        /*0064*/ 	.word	0xffffffff


	//   ....[15]....
        /*0068*/ 	.word	0xffffffff


	//   ....[16]....
        /*006c*/ 	.word	0xffffffff


	//   ....[17]....
        /*0070*/ 	.word	0xffffffff


	//   ....[18]....
        /*0074*/ 	.word	0xffffffff


	//   ....[19]....
        /*0078*/ 	.word	0xffffffff


	//----- nvinfo : EIATTR_COOP_GROUP_INSTR_OFFSETS
	.align		4
.L_2437:
        /*007c*/ 	.byte	0x04, 0x28
        /*007e*/ 	.short	(.L_2439 - .L_2438)


	//   ....[0]....
.L_2438:
        /*0080*/ 	.word	0x00001410


	//   ....[1]....
        /*0084*/ 	.word	0x00001420


	//   ....[2]....
        /*0088*/ 	.word	0x00001430


	//   ....[3]....
        /*008c*/ 	.word	0x00001440


	//   ....[4]....
        /*0090*/ 	.word	0x00001470


	//   ....[5]....
        /*0094*/ 	.word	0x00001490


	//   ....[6]....
        /*0098*/ 	.word	0x000014b0


	//   ....[7]....
        /*009c*/ 	.word	0x000014c0


	//   ....[8]....
        /*00a0*/ 	.word	0x000014f0


	//   ....[9]....
        /*00a4*/ 	.word	0x00001510


	//   ....[10]....
        /*00a8*/ 	.word	0x00001530


	//   ....[11]....
        /*00ac*/ 	.word	0x00001540


	//   ....[12]....
        /*00b0*/ 	.word	0x00001570


	//   ....[13]....
        /*00b4*/ 	.word	0x00001590


	//   ....[14]....
        /*00b8*/ 	.word	0x000015b0


	//   ....[15]....
        /*00bc*/ 	.word	0x000015c0


	//   ....[16]....
        /*00c0*/ 	.word	0x000015f0


	//   ....[17]....
        /*00c4*/ 	.word	0x00001620


	//   ....[18]....
        /*00c8*/ 	.word	0x00001630


	//   ....[19]....
        /*00cc*/ 	.word	0x00001640


	//----- nvinfo : EIATTR_VRC_CTA_INIT_COUNT
	.align		4
.L_2439:
        /*00d0*/ 	.byte	0x02, 0x4a
	.zero		1
	.zero		1


	//----- nvinfo : EIATTR_EXIT_INSTR_OFFSETS
	.align		4
        /*00d4*/ 	.byte	0x04, 0x1c
        /*00d6*/ 	.short	(.L_2441 - .L_2440)


	//   ....[0]....
.L_2440:
        /*00d8*/ 	.word	0x00000060


	//   ....[1]....
        /*00dc*/ 	.word	0x000016e0


	//   ....[2]....
        /*00e0*/ 	.word	0x00001810


	//----- nvinfo : EIATTR_MAX_THREADS
	.align		4
.L_2441:
        /*00e4*/ 	.byte	0x04, 0x05
        /*00e6*/ 	.short	(.L_2443 - .L_2442)
.L_2442:
        /*00e8*/ 	.word	0x00000400
        /*00ec*/ 	.word	0x00000001
        /*00f0*/ 	.word	0x00000001


	//----- nvinfo : EIATTR_CRS_STACK_SIZE
	.align		4
.L_2443:
        /*00f4*/ 	.byte	0x04, 0x1e
        /*00f6*/ 	.short	(.L_2445 - .L_2444)
.L_2444:
        /*00f8*/ 	.word	0x00000000


	//----- nvinfo : EIATTR_CBANK_PARAM_SIZE
	.align		4
.L_2445:
        /*00fc*/ 	.byte	0x03, 0x19
        /*00fe*/ 	.short	0x0128


	//----- nvinfo : EIATTR_PARAM_CBANK
	.align		4
        /*0100*/ 	.byte	0x04, 0x0a
        /*0102*/ 	.short	(.L_2447 - .L_2446)
	.align		4
.L_2446:
        /*0104*/ 	.word	index@(.nv.constant0._ZN10layer_norm40ln_parallel_residual_bwd_finalize_kernelINS_22Kernel_traits_finalizeILj768Ef6__halffS2_fjLb0ELj1024ELj4ENS_18Kernel_traits_baseILj768EfS2_fS2_fjLj1024EEEEELb1EEEvNS_9BwdParamsE)
        /*0108*/ 	.short	0x0380
        /*010a*/ 	.short	0x0128


	//----- nvinfo : EIATTR_SW_WAR
	.align		4
.L_2447:
        /*010c*/ 	.byte	0x04, 0x36
        /*010e*/ 	.short	(.L_2449 - .L_2448)
.L_2448:
        /*0110*/ 	.word	0x00000008
.L_2449:


//--------------------- .nv.info._ZN10layer_norm31ln_parallel_residual_bwd_kernelINS_13Kernel_traitsIf6__halffS2_fjLj768ELj1ELj4ELj1ELj16ENS_18Kernel_traits_baseILj768EfS2_fS2_fjLj128EEEEELb1ELb1ELb1EEEvNS_9BwdParamsE --------------------------
	.section	.nv.info._ZN10layer_norm31ln_parallel_residual_bwd_kernelINS_13Kernel_traitsIf6__halffS2_fjLj768ELj1ELj4ELj1ELj16ENS_18Kernel_traits_baseILj768EfS2_fS2_fjLj128EEEEELb1ELb1ELb1EEEvNS_9BwdParamsE,"",@"SHT_CUDA_INFO"
	.sectionflags	@""
	.align	4


	//----- nvinfo : EIATTR_CUDA_API_VERSION
	.align		4
        /*0000*/ 	.byte	0x04, 0x37
        /*0002*/ 	.short	(.L_2451 - .L_2450)
.L_2450:
        /*0004*/ 	.word	0x00000082


	//----- nvinfo : EIATTR_KPARAM_INFO
	.align		4
.L_2451:
        /*0008*/ 	.byte	0x04, 0x17
        /*000a*/ 	.short	(.L_2453 - .L_2452)
.L_2452:
        /*000c*/ 	.word	0x00000000
        /*0010*/ 	.short	0x0000
        /*0012*/ 	.short	0x0000
        /*0014*/ 	.byte	0x00, 0xf0, 0xa1, 0x04


	//----- nvinfo : EIATTR_SPARSE_MMA_MASK
	.align		4
.L_2453:
        /*0018*/ 	.byte	0x03, 0x50
        /*001a*/ 	.short	0x0000


	//----- nvinfo : EIATTR_MAXREG_COUNT
	.align		4
        /*001c*/ 	.byte	0x03, 0x1b
        /*001e*/ 	.short	0x00ff


	//----- nvinfo : EIATTR_NUM_BARRIERS
	.align		4
        /*0020*/ 	.byte	0x02, 0x4c
        /*0022*/ 	.byte	0x01
	.zero		1


	//----- nvinfo : EIATTR_MERCURY_ISA_VERSION
	.align		4
        /*0024*/ 	.byte	0x03, 0x5f
        /*0026*/ 	.short	0x0101


	//----- nvinfo : EIATTR_COOP_GROUP_MASK_REGIDS
	.align		4
        /*0028*/ 	.byte	0x04, 0x29
        /*002a*/ 	.short	(.L_2455 - .L_2454)


	//   ....[0]....
.L_2454:
        /*002c*/ 	.word	0xffffffff


	//   ....[1]....
        /*0030*/ 	.word	0xffffffff


	//   ....[2]....
        /*0034*/ 	.word	0xffffffff


	//   ....[3]....
        /*0038*/ 	.word	0xffffffff


	//   ....[4]....
        /*003c*/ 	.word	0xffffffff


	//   ....[5]....
        /*0040*/ 	.word	0xffffffff


	//   ....[6]....
        /*0044*/ 	.word	0xffffffff


	//   ....[7]....
        /*0048*/ 	.word	0xffffffff


	//   ....[8]....
        /*004c*/ 	.word	0xffffffff


	//   ....[9]....
        /*0050*/ 	.word	0xffffffff


	//   ....[10]....
        /*0054*/ 	.word	0x050000be


	//   ....[11]....
        /*0058*/ 	.word	0x050000be


	//   ....[12]....
        /*005c*/ 	.word	0x050000be


	//   ....[13]....
        /*0060*/ 	.word	0x050000be


	//   ....[14]....
        /*0064*/ 	.word	0x050000be


	//   ....[15]....
        /*0068*/ 	.word	0x050000be


	//   ....[16]....
        /*006c*/ 	.word	0x050000be


	//   ....[17]....
        /*0070*/ 	.word	0x050000be


	//   ....[18]....
        /*0074*/ 	.word	0x050000be


	//   ....[19]....
        /*0078*/ 	.word	0x050000be


	//----- nvinfo : EIATTR_COOP_GROUP_INSTR_OFFSETS
	.align		4
.L_2455:
        /*007c*/ 	.byte	0x04, 0x28
        /*007e*/ 	.short	(.L_2457 - .L_2456)


	//   ....[0]....
.L_2456:
        /*0080*/ 	.word	0x00001500


	//   ....[1]....
        /*0084*/ 	.word	0x00001530


	//   ....[2]....
        /*0088*/ 	.word	0x00001590


	//   ....[3]....
        /*008c*/ 	.word	0x000015a0


	//   ....[4]....
        /*0090*/ 	.word	0x000015d0


	//   ....[5]....
        /*0094*/ 	.word	0x000015e0


	//   ....[6]....
        /*0098*/ 	.word	0x00001610


	//   ....[7]....
        /*009c*/ 	.word	0x00001630


	//   ....[8]....
        /*00a0*/ 	.word	0x00001670


	//   ....[9]....
        /*00a4*/ 	.word	0x000016a0


	//   ....[10]....
        /*00a8*/ 	.word	0x000088e0


	//   ....[11]....
        /*00ac*/ 	.word	0x00008980


	//   ....[12]....
        /*00b0*/ 	.word	0x00008a30


	//   ....[13]....
        /*00b4*/ 	.word	0x00008a90


	//   ....[14]....
        /*00b8*/ 	.word	0x00008b00


	//   ....[15]....
        /*00bc*/ 	.word	0x00008b60


	//   ....[16]....
        /*00c0*/ 	.word	0x00008bd0


	//   ....[17]....
        /*00c4*/ 	.word	0x00008c40


	//   ....[18]....
        /*00c8*/ 	.word	0x00008cc0


	//   ....[19]....
        /*00cc*/ 	.word	0x00008d40


	//----- nvinfo : EIATTR_VRC_CTA_INIT_COUNT
	.align		4
.L_2457:
        /*00d0*/ 	.byte	0x02, 0x4a
	.zero		1
	.zero		1


	//----- nvinfo : EIATTR_EXIT_INSTR_OFFSETS
	.align		4
        /*00d4*/ 	.byte	0x04, 0x1c
        /*00d6*/ 	.short	(.L_2459 - .L_2458)


	//   ....[0]....
.L_2458:
        /*00d8*/ 	.word	0x00008870


	//----- nvinfo : EIATTR_MAX_THREADS
	.align		4
.L_2459:
        /*00dc*/ 	.byte	0x04, 0x05
        /*00de*/ 	.short	(.L_2461 - .L_2460)
.L_2460:
        /*00e0*/ 	.word	0x00000080
        /*00e4*/ 	.word	0x00000001
        /*00e8*/ 	.word	0x00000001


	//----- nvinfo : EIATTR_CRS_STACK_SIZE
	.align		4
.L_2461:
        /*00ec*/ 	.byte	0x04, 0x1e
        /*00ee*/ 	.short	(.L_2463 - .L_2462)
.L_2462:
        /*00f0*/ 	.word	0x00000000


	//----- nvinfo : EIATTR_CBANK_PARAM_SIZE
	.align		4
.L_2463:
        /*00f4*/ 	.byte	0x03, 0x19
        /*00f6*/ 	.short	0x0128


	//----- nvinfo : EIATTR_PARAM_CBANK
	.align		4
        /*00f8*/ 	.byte	0x04, 0x0a
        /*00fa*/ 	.short	(.L_2465 - .L_2464)
	.align		4
.L_2464:
        /*00fc*/ 	.word	index@(.nv.constant0._ZN10layer_norm31ln_parallel_residual_bwd_kernelINS_13Kernel_traitsIf6__halffS2_fjLj768ELj1ELj4ELj1ELj16ENS_18Kernel_traits_baseILj768EfS2_fS2_fjLj128EEEEELb1ELb1ELb1EEEvNS_9BwdParamsE)
        /*0100*/ 	.short	0x0380
        /*0102*/ 	.short	0x0128


	//----- nvinfo : EIATTR_SW_WAR
	.align		4
.L_2465:
        /*0104*/ 	.byte	0x04, 0x36
        /*0106*/ 	.short	(.L_2467 - .L_2466)
.L_2466:
        /*0108*/ 	.word	0x00000008
.L_2467:


//--------------------- .nv.info._ZN10layer_norm31ln_parallel_residual_bwd_kernelINS_13Kernel_traitsI6__halfffffjLj768ELj1ELj4ELj1ELj16ENS_18Kernel_traits_baseILj768ES2_ffffjLj128EEEEELb0ELb0ELb0EEEvNS_9BwdParamsE --------------------------
	.section	.nv.info._ZN10layer_norm31ln_parallel_residual_bwd_kernelINS_13Kernel_traitsI6__halfffffjLj768ELj1ELj4ELj1ELj16ENS_18Kernel_traits_baseILj768ES2_ffffjLj128EEEEELb0ELb0ELb0EEEvNS_9BwdParamsE,"",@"SHT_CUDA_INFO"
	.sectionflags	@""
	.align	4


	//----- nvinfo : EIATTR_CUDA_API_VERSION
	.align		4
        /*0000*/ 	.byte	0x04, 0x37
        /*0002*/ 	.short	(.L_2469 - .L_2468)
.L_2468:
        /*0004*/ 	.word	0x00000082


	//----- nvinfo : EIATTR_KPARAM_INFO
	.align		4
.L_2469:
        /*0008*/ 	.byte	0x04, 0x17
        /*000a*/ 	.short	(.L_2471 - .L_2470)
.L_2470:
        /*000c*/ 	.word	0x00000000
        /*0010*/ 	.short	0x0000
        /*0012*/ 	.short	0x0000
        /*0014*/ 	.byte	0x00, 0xf0, 0xa1, 0x04


	//----- nvinfo : EIATTR_SPARSE_MMA_MASK
	.align		4
.L_2471:
        /*0018*/ 	.byte	0x03, 0x50
        /*001a*/ 	.short	0x0000


	//----- nvinfo : EIATTR_MAXREG_COUNT
	.align		4
        /*001c*/ 	.byte	0x03, 0x1b
        /*001e*/ 	.short	0x00ff


	//----- nvinfo : EIATTR_NUM_BARRIERS
	.align		4
        /*0020*/ 	.byte	0x02, 0x4c
        /*0022*/ 	.byte	0x01
	.zero		1


	//----- nvinfo : EIATTR_MERCURY_ISA_VERSION
	.align		4
        /*0024*/ 	.byte	0x03, 0x5f
        /*0026*/ 	.short	0x0101


	//----- nvinfo : EIATTR_COOP_GROUP_MASK_REGIDS
	.align		4
        /*0028*/ 	.byte	0x04, 0x29
        /*002a*/ 	.short	(.L_2473 - .L_2472)


	//   ....[0]....
.L_2472:
        /*002c*/ 	.word	0xffffffff


	//   ....[1]....
        /*0030*/ 	.word	0xffffffff


	//   ....[2]....
        /*0034*/ 	.word	0xffffffff


	//   ....[3]....
        /*0038*/ 	.word	0xffffffff


	//   ....[4]....
        /*003c*/ 	.word	0xffffffff


	//   ....[5]....
        /*0040*/ 	.word	0xffffffff


	//   ....[6]....
        /*0044*/ 	.word	0xffffffff


	//   ....[7]....
        /*0048*/ 	.word	0xffffffff


	//   ....[8]....
        /*004c*/ 	.word	0xffffffff


	//   ....[9]....
        /*0050*/ 	.word	0xffffffff


	//   ....[10]....
        /*0054*/ 	.word	0x050000a4


	//   ....[11]....
        /*0058*/ 	.word	0x050000a4


	//   ....[12]....
        /*005c*/ 	.word	0x050000a4


	//   ....[13]....
        /*0060*/ 	.word	0x050000a4


	//   ....[14]....
        /*0064*/ 	.word	0x050000a4


	//   ....[15]....
        /*0068*/ 	.word	0x050000a4


	//   ....[16]....
        /*006c*/ 	.word	0x050000a4


	//   ....[17]....
        /*0070*/ 	.word	0x050000a4


	//   ....[18]....
        /*0074*/ 	.word	0x050000a4


	//   ....[19]....
        /*0078*/ 	.word	0x050000a4


	//----- nvinfo : EIATTR_COOP_GROUP_INSTR_OFFSETS
	.align		4
.L_2473:
        /*007c*/ 	.byte	0x04, 0x28
        /*007e*/ 	.short	(.L_2475 - .L_2474)


	//   ....[0]....
.L_2474:
        /*0080*/ 	.word	0x00002980


	//   ....[1]....
        /*0084*/ 	.word	0x00002990


	//   ....[2]....
        /*0088*/ 	.word	0x000029c0


	//   ....[3]....
        /*008c*/ 	.word	0x000029d0


	//   ....[4]....
        /*0090*/ 	.word	0x00002a00


	//   ....[5]....
        /*0094*/ 	.word	0x00002a10


	//   ....[6]....
        /*0098*/ 	.word	0x00002a40


	//   ....[7]....
        /*009c*/ 	.word	0x00002a50


	//   ....[8]....
        /*00a0*/ 	.word	0x00002a80


	//   ....[9]....
        /*00a4*/ 	.word	0x00002a90


	//   ....[10]....
        /*00a8*/ 	.word	0x00008520


	//   ....[11]....
        /*00ac*/ 	.word	0x000085b0


	//   ....[12]....
        /*00b0*/ 	.word	0x00008620


	//   ....[13]....
        /*00b4*/ 	.word	0x00008680


	//   ....[14]....
        /*00b8*/ 	.word	0x000086f0


	//   ....[15]....
        /*00bc*/ 	.word	0x00008750


	//   ....[16]....
        /*00c0*/ 	.word	0x000087c0


	//   ....[17]....
        /*00c4*/ 	.word	0x00008820


	//   ....[18]....
        /*00c8*/ 	.word	0x00008890


	//   ....[19]....
        /*00cc*/ 	.word	0x000088f0


	//----- nvinfo : EIATTR_VRC_CTA_INIT_COUNT
	.align		4
.L_2475:
        /*00d0*/ 	.byte	0x02, 0x4a
	.zero		1
	.zero		1


	//----- nvinfo : EIATTR_EXIT_INSTR_OFFSETS
	.align		4
        /*00d4*/ 	.byte	0x04, 0x1c
        /*00d6*/ 	.short	(.L_2477 - .L_2476)


	//   ....[0]....
.L_2476:
        /*00d8*/ 	.word	0x00008440


	//   ....[1]....
        /*00dc*/ 	.word	0x000084b0


	//----- nvinfo : EIATTR_MAX_THREADS
	.align		4
.L_2477:
        /*00e0*/ 	.byte	0x04, 0x05
        /*00e2*/ 	.short	(.L_2479 - .L_2478)
.L_2478:
        /*00e4*/ 	.word	0x00000080
        /*00e8*/ 	.word	0x00000001
        /*00ec*/ 	.word	0x00000001


	//----- nvinfo : EIATTR_CRS_STACK_SIZE
	.align		4
.L_2479:
        /*00f0*/ 	.byte	0x04, 0x1e
        /*00f2*/ 	.short	(.L_2481 - .L_2480)
.L_2480:
        /*00f4*/ 	.word	0x00000000


	//----- nvinfo : EIATTR_CBANK_PARAM_SIZE
	.align		4
.L_2481:
        /*00f8*/ 	.byte	0x03, 0x19
        /*00fa*/ 	.short	0x0128


	//----- nvinfo : EIATTR_PARAM_CBANK
	.align		4
        /*00fc*/ 	.byte	0x04, 0x0a
        /*00fe*/ 	.short	(.L_2483 - .L_2482)
	.align		4
.L_2482:
        /*0100*/ 	.word	index@(.nv.constant0._ZN10layer_norm31ln_parallel_residual_bwd_kernelINS_13Kernel_traitsI6__halfffffjLj768ELj1ELj4ELj1ELj16ENS_18Kernel_traits_baseILj768ES2_ffffjLj128EEEEELb0ELb0ELb0EEEvNS_9BwdParamsE)
        /*0104*/ 	.short	0x0380
        /*0106*/ 	.short	0x0128


	//----- nvinfo : EIATTR_SW_WAR
	.align		4
.L_2483:
        /*0108*/ 	.byte	0x04, 0x36
        /*010a*/ 	.short	(.L_2485 - .L_2484)
.L_2484:
        /*010c*/ 	.word	0x00000008
.L_2485:


//--------------------- .nv.info._ZN10layer_norm31ln_parallel_residual_bwd_kernelINS_13Kernel_traitsI6__halfffffjLj768ELj1ELj4ELj1ELj16ENS_18Kernel_traits_baseILj768ES2_ffffjLj128EEEEELb0ELb0ELb1EEEvNS_9BwdParamsE --------------------------
	.section	.nv.info._ZN10layer_norm31ln_parallel_residual_bwd_kernelINS_13Kernel_traitsI6__halfffffjLj768ELj1ELj4ELj1ELj16ENS_18Kernel_traits_baseILj768ES2_ffffjLj128EEEEELb0ELb0ELb1EEEvNS_9BwdParamsE,"",@"SHT_CUDA_INFO"
	.sectionflags	@""
	.align	4


	//----- nvinfo : EIATTR_CUDA_API_VERSION
	.align		4
        /*0000*/ 	.byte	0x04, 0x37
        /*0002*/ 	.short	(.L_2487 - .L_2486)
.L_2486:
        /*0004*/ 	.word	0x00000082


	//----- nvinfo : EIATTR_KPARAM_INFO
	.align		4
.L_2487:
        /*0008*/ 	.byte	0x04, 0x17
        /*000a*/ 	.short	(.L_2489 - .L_2488)
.L_2488:
        /*000c*/ 	.word	0x00000000
        /*0010*/ 	.short	0x0000
        /*0012*/ 	.short	0x0000
        /*0014*/ 	.byte	0x00, 0xf0, 0xa1, 0x04


	//----- nvinfo : EIATTR_SPARSE_MMA_MASK
	.align		4
.L_2489:
        /*0018*/ 	.byte	0x03, 0x50
        /*001a*/ 	.short	0x0000


	//----- nvinfo : EIATTR_MAXREG_COUNT
	.align		4
        /*001c*/ 	.byte	0x03, 0x1b
        /*001e*/ 	.short	0x00ff


	//----- nvinfo : EIATTR_NUM_BARRIERS
	.align		4
        /*0020*/ 	.byte	0x02, 0x4c
        /*0022*/ 	.byte	0x01
	.zero		1


	//----- nvinfo : EIATTR_MERCURY_ISA_VERSION
	.align		4
        /*0024*/ 	.byte	0x03, 0x5f
        /*0026*/ 	.short	0x0101


	//----- nvinfo : EIATTR_COOP_GROUP_MASK_REGIDS
	.align		4
        /*0028*/ 	.byte	0x04, 0x29
        /*002a*/ 	.short	(.L_2491 - .L_2490)


	//   ....[0]....
.L_2490:
        /*002c*/ 	.word	0xffffffff


	//   ....[1]....
        /*0030*/ 	.word	0xffffffff


	//   ....[2]....
        /*0034*/ 	.word	0xffffffff


	//   ....[3]....
        /*0038*/ 	.word	0xffffffff


	//   ....[4]....
        /*003c*/ 	.word	0xffffffff


	//   ....[5]....
        /*0040*/ 	.word	0xffffffff


	//   ....[6]....
        /*0044*/ 	.word	0xffffffff


	//   ....[7]....
        /*0048*/ 	.word	0xffffffff


	//   ....[8]....
        /*004c*/ 	.word	0xffffffff


	//   ....[9]....
        /*0050*/ 	.word	0xffffffff


	//   ....[10]....
        /*0054*/ 	.word	0x0500006d


	//   ....[11]....
        /*0058*/ 	.word	0x0500006d


	//   ....[12]....
        /*005c*/ 	.word	0x0500006d


	//   ....[13]....
        /*0060*/ 	.word	0x0500006d


	//   ....[14]....
        /*0064*/ 	.word	0x0500006d


	//   ....[15]....
        /*0068*/ 	.word	0x0500006d


	//   ....[16]....
        /*006c*/ 	.word	0x0500006d


	//   ....[17]....
        /*0070*/ 	.word	0x0500006d


	//   ....[18]....
        /*0074*/ 	.word	0x0500006d


	//   ....[19]....
        /*0078*/ 	.word	0x0500006d


	//----- nvinfo : EIATTR_COOP_GROUP_INSTR_OFFSETS
	.align		4
.L_2491:
        /*007c*/ 	.byte	0x04, 0x28
        /*007e*/ 	.short	(.L_2493 - .L_2492)


	//   ....[0]....
.L_2492:
        /*0080*/ 	.word	0x00002120


	//   ....[1]....
        /*0084*/ 	.word	0x00002130


	//   ....[2]....
        /*0088*/ 	.word	0x00002160


	//   ....[3]....
        /*008c*/ 	.word	0x00002170


	//   ....[4]....
        /*0090*/ 	.word	0x000021a0


	//   ....[5]....
        /*0094*/ 	.word	0x000021b0


	//   ....[6]....
        /*0098*/ 	.word	0x000021e0


	//   ....[7]....
        /*009c*/ 	.word	0x000021f0


	//   ....[8]....
        /*00a0*/ 	.word	0x00002220


	//   ....[9]....
        /*00a4*/ 	.word	0x00002230


	//   ....[10]....
        /*00a8*/ 	.word	0x00007430


	//   ....[11]....
        /*00ac*/ 	.word	0x000074c0


	//   ....[12]....
        /*00b0*/ 	.word	0x00007530


	//   ....[13]....
        /*00b4*/ 	.word	0x00007590


	//   ....[14]....
        /*00b8*/ 	.word	0x00007600


	//   ....[15]....
        /*00bc*/ 	.word	0x00007660


	//   ....[16]....
        /*00c0*/ 	.word	0x000076d0


	//   ....[17]....
        /*00c4*/ 	.word	0x00007730


	//   ....[18]....
        /*00c8*/ 	.word	0x000077a0


	//   ....[19]....
        /*00cc*/ 	.word	0x00007800


	//----- nvinfo : EIATTR_VRC_CTA_INIT_COUNT
	.align		4
.L_2493:
        /*00d0*/ 	.byte	0x02, 0x4a
	.zero		1
	.zero		1


	//----- nvinfo : EIATTR_EXIT_INSTR_OFFSETS
	.align		4
        /*00d4*/ 	.byte	0x04, 0x1c
        /*00d6*/ 	.short	(.L_2495 - .L_2494)


	//   ....[0]....
.L_2494:
        /*00d8*/ 	.word	0x000073c0


	//----- nvinfo : EIATTR_MAX_THREADS
	.align		4
.L_2495:
        /*00dc*/ 	.byte	0x04, 0x05
        /*00de*/ 	.short	(.L_2497 - .L_2496)
.L_2496:
        /*00e0*/ 	.word	0x00000080
        /*00e4*/ 	.word	0x00000001
        /*00e8*/ 	.word	0x00000001


	//----- nvinfo : EIATTR_CRS_STACK_SIZE
	.align		4
.L_2497:
        /*00ec*/ 	.byte	0x04, 0x1e
        /*00ee*/ 	.short	(.L_2499 - .L_2498)
.L_2498:
        /*00f0*/ 	.word	0x00000000


	//----- nvinfo : EIATTR_CBANK_PARAM_SIZE
	.align		4
.L_2499:
        /*00f4*/ 	.byte	0x03, 0x19
        /*00f6*/ 	.short	0x0128


	//----- nvinfo : EIATTR_PARAM_CBANK
	.align		4
        /*00f8*/ 	.byte	0x04, 0x0a
        /*00fa*/ 	.short	(.L_2501 - .L_2500)
	.align		4
.L_2500:
        /*00fc*/ 	.word	index@(.nv.constant0._ZN10layer_norm31ln_parallel_residual_bwd_kernelINS_13Kernel_traitsI6__halfffffjLj768ELj1ELj4ELj1ELj16ENS_18Kernel_traits_baseILj768ES2_ffffjLj128EEEEELb0ELb0ELb1EEEvNS_9BwdParamsE)
        /*0100*/ 	.short	0x0380
        /*0102*/ 	.short	0x0128


	//----- nvinfo : EIATTR_SW_WAR
	.align		4
.L_2501:
        /*0104*/ 	.byte	0x04, 0x36
        /*0106*/ 	.short	(.L_2503 - .L_2502)
.L_2502:
        /*0108*/ 	.word	0x00000008
.L_2503:


//--------------------- .nv.info._ZN10layer_norm31ln_parallel_residual_bwd_kernelINS_13Kernel_traitsI6__halfffffjLj768ELj1ELj4ELj1ELj16ENS_18Kernel_traits_baseILj768ES2_ffffjLj128EEEEELb0ELb1ELb0EEEvNS_9BwdParamsE --------------------------
	.section	.nv.info._ZN10layer_norm31ln_parallel_residual_bwd_kernelINS_13Kernel_traitsI6__halfffffjLj768ELj1ELj4ELj1ELj16ENS_18Kernel_traits_baseILj768ES2_ffffjLj128EEEEELb0ELb1ELb0EEEvNS_9BwdParamsE,"",@"SHT_CUDA_INFO"
	.sectionflags	@""
	.align	4


	//----- nvinfo : EIATTR_CUDA_API_VERSION
	.align		4
        /*0000*/ 	.byte	0x04, 0x37
        /*0002*/ 	.short	(.L_2505 - .L_2504)
.L_2504:
        /*0004*/ 	.word	0x00000082


	//----- nvinfo : EIATTR_KPARAM_INFO
	.align		4
.L_2505:
        /*0008*/ 	.byte	0x04, 0x17
        /*000a*/ 	.short	(.L_2507 - .L_2506)
.L_2506:
        /*000c*/ 	.word	0x00000000
        /*0010*/ 	.short	0x0000
        /*0012*/ 	.short	0x0000
        /*0014*/ 	.byte	0x00, 0xf0, 0xa1, 0x04


	//----- nvinfo : EIATTR_SPARSE_MMA_MASK
	.align		4
.L_2507:
        /*0018*/ 	.byte	0x03, 0x50
        /*001a*/ 	.short	0x0000


	//----- nvinfo : EIATTR_MAXREG_COUNT
	.align		4
        /*001c*/ 	.byte	0x03, 0x1b
        /*001e*/ 	.short	0x00ff


	//----- nvinfo : EIATTR_NUM_BARRIERS
	.align		4
        /*0020*/ 	.byte	0x02, 0x4c
        /*0022*/ 	.byte	0x01
	.zero		1


	//----- nvinfo : EIATTR_MERCURY_ISA_VERSION
	.align		4
        /*0024*/ 	.byte	0x03, 0x5f
        /*0026*/ 	.short	0x0101


	//----- nvinfo : EIATTR_COOP_GROUP_MASK_REGIDS
	.align		4
        /*0028*/ 	.byte	0x04, 0x29
        /*002a*/ 	.short	(.L_2509 - .L_2508)


	//   ....[0]....
.L_2508:
        /*002c*/ 	.word	0xffffffff


	//   ....[1]....
        /*0030*/ 	.word	0xffffffff


	//   ....[2]....
        /*0034*/ 	.word	0xffffffff


	//   ....[3]....
        /*0038*/ 	.word	0xffffffff


	//   ....[4]....
        /*003c*/ 	.word	0xffffffff


	//   ....[5]....
        /*0040*/ 	.word	0xffffffff


	//   ....[6]....
        /*0044*/ 	.word	0xffffffff


	//   ....[7]....
        /*0048*/ 	.word	0xffffffff


	//   ....[8]....
        /*004c*/ 	.word	0xffffffff


	//   ....[9]....
        /*0050*/ 	.word	0xffffffff


	//   ....[10]....
        /*0054*/ 	.word	0x05000068


	//   ....[11]....
        /*0058*/ 	.word	0x05000068


	//   ....[12]....
        /*005c*/ 	.word	0x05000068


	//   ....[13]....
        /*0060*/ 	.word	0x05000068


	//   ....[14]....
        /*0064*/ 	.word	0x05000068


	//   ....[15]....
        /*0068*/ 	.word	0x05000068


	//   ....[16]....
        /*006c*/ 	.word	0x05000068


	//   ....[17]....
        /*0070*/ 	.word	0x05000068


	//   ....[18]....
        /*0074*/ 	.word	0x05000068


	//   ....[19]....
        /*0078*/ 	.word	0x05000068


	//----- nvinfo : EIATTR_COOP_GROUP_INSTR_OFFSETS
	.align		4
.L_2509:
        /*007c*/ 	.byte	0x04, 0x28
        /*007e*/ 	.short	(.L_2511 - .L_2510)


	//   ....[0]....
.L_2510:
        /*0080*/ 	.word	0x00002bf0


	//   ....[1]....
        /*0084*/ 	.word	0x00002c00


	//   ....[2]....
        /*0088*/ 	.word	0x00002c30


	//   ....[3]....
        /*008c*/ 	.word	0x00002c40


	//   ....[4]....
        /*0090*/ 	.word	0x00002c70


	//   ....[5]....
        /*0094*/ 	.word	0x00002c80


	//   ....[6]....
        /*0098*/ 	.word	0x00002cb0


	//   ....[7]....
        /*009c*/ 	.word	0x00002cc0


	//   ....[8]....
        /*00a0*/ 	.word	0x00002cf0


	//   ....[9]....
        /*00a4*/ 	.word	0x00002d00


	//   ....[10]....
        /*00a8*/ 	.word	0x00007c30


	//   ....[11]....
        /*00ac*/ 	.word	0x00007cc0


	//   ....[12]....
        /*00b0*/ 	.word	0x00007d20


	//   ....[13]....
        /*00b4*/ 	.word	0x00007d80


	//   ....[14]....
        /*00b8*/ 	.word	0x00007de0


	//   ....[15]....
        /*00bc*/ 	.word	0x00007e40


	//   ....[16]....
        /*00c0*/ 	.word	0x00007ea0


	//   ....[17]....
        /*00c4*/ 	.word	0x00007f00


	//   ....[18]....
        /*00c8*/ 	.word	0x00007f60


	//   ....[19]....
        /*00cc*/ 	.word	0x00007fc0


	//----- nvinfo : EIATTR_VRC_CTA_INIT_COUNT
	.align		4
.L_2511:
        /*00d0*/ 	.byte	0x02, 0x4a
	.zero		1
	.zero		1


	//----- nvinfo : EIATTR_EXIT_INSTR_OFFSETS
	.align		4
        /*00d4*/ 	.byte	0x04, 0x1c
        /*00d6*/ 	.short	(.L_2513 - .L_2512)


	//   ....[0]....
.L_2512:
        /*00d8*/ 	.word	0x00007ba0


	//   ....[1]....
        /*00dc*/ 	.word	0x00007bd0


	//----- nvinfo : EIATTR_MAX_THREADS
	.align		4
.L_2513:
        /*00e0*/ 	.byte	0x04, 0x05
        /*00e2*/ 	.short	(.L_2515 - .L_2514)
.L_2514:
        /*00e4*/ 	.word	0x00000080
        /*00e8*/ 	.word	0x00000001
        /*00ec*/ 	.word	0x00000001


	//----- nvinfo : EIATTR_CRS_STACK_SIZE
	.align		4
.L_2515:
        /*00f0*/ 	.byte	0x04, 0x1e
        /*00f2*/ 	.short	(.L_2517 - .L_2516)
.L_2516:
        /*00f4*/ 	.word	0x00000000


	//----- nvinfo : EIATTR_CBANK_PARAM_SIZE
	.align		4
.L_2517:
        /*00f8*/ 	.byte	0x03, 0x19
        /*00fa*/ 	.short	0x0128


	//----- nvinfo : EIATTR_PARAM_CBANK
	.align		4
        /*00fc*/ 	.byte	0x04, 0x0a
        /*00fe*/ 	.short	(.L_2519 - .L_2518)
	.align		4
.L_2518:
        /*0100*/ 	.word	index@(.nv.constant0._ZN10layer_norm31ln_parallel_residual_bwd_kernelINS_13Kernel_traitsI6__halfffffjLj768ELj1ELj4ELj1ELj16ENS_18Kernel_traits_baseILj768ES2_ffffjLj128EEEEELb0ELb1ELb0EEEvNS_9BwdParamsE)
        /*0104*/ 	.short	0x0380
        /*0106*/ 	.short	0x0128


	//----- nvinfo : EIATTR_SW_WAR
	.align		4
.L_2519:
        /*0108*/ 	.byte	0x04, 0x36
        /*010a*/ 	.short	(.L_2521 - .L_2520)
.L_2520:
        /*010c*/ 	.word	0x00000008
.L_2521:


//--------------------- .nv.info._ZN10layer_norm31ln_parallel_residual_bwd_kernelINS_13Kernel_traitsI6__halfffffjLj768ELj1ELj4ELj1ELj16ENS_18Kernel_traits_baseILj768ES2_ffffjLj128EEEEELb0ELb1ELb1EEEvNS_9BwdParamsE --------------------------
	.section	.nv.info._ZN10layer_norm31ln_parallel_residual_bwd_kernelINS_13Kernel_traitsI6__halfffffjLj768ELj1ELj4ELj1ELj16ENS_18Kernel_traits_baseILj768ES2_ffffjLj128EEEEELb0ELb1ELb1EEEvNS_9BwdParamsE,"",@"SHT_CUDA_INFO"
	.sectionflags	@""
	.align	4


	//----- nvinfo : EIATTR_CUDA_API_VERSION
	.align		4
        /*0000*/ 	.byte	0x04, 0x37
        /*0002*/ 	.short	(.L_2523 - .L_2522)
.L_2522:
        /*0004*/ 	.word	0x00000082


	//----- nvinfo : EIATTR_KPARAM_INFO
	.align		4
.L_2523:
        /*0008*/ 	.byte	0x04, 0x17
        /*000a*/ 	.short	(.L_2525 - .L_2524)
.L_2524:
        /*000c*/ 	.word	0x00000000
        /*0010*/ 	.short	0x0000
        /*0012*/ 	.short	0x0000
        /*0014*/ 	.byte	0x00, 0xf0, 0xa1, 0x04


	//----- nvinfo : EIATTR_SPARSE_MMA_MASK
	.align		4
.L_2525:
        /*0018*/ 	.byte	0x03, 0x50
        /*001a*/ 	.short	0x0000


	//----- nvinfo : EIATTR_MAXREG_COUNT
	.align		4
        /*001c*/ 	.byte	0x03, 0x1b
        /*001e*/ 	.short	0x00ff


	//----- nvinfo : EIATTR_NUM_BARRIERS
	.align		4
        /*0020*/ 	.byte	0x02, 0x4c
        /*0022*/ 	.byte	0x01
	.zero		1


	//----- nvinfo : EIATTR_MERCURY_ISA_VERSION
	.align		4
        /*0024*/ 	.byte	0x03, 0x5f
        /*0026*/ 	.short	0x0101


	//----- nvinfo : EIATTR_COOP_GROUP_MASK_REGIDS
	.align		4
        /*0028*/ 	.byte	0x04, 0x29
        /*002a*/ 	.short	(.L_2527 - .L_2526)


	//   ....[0]....
.L_2526:
        /*002c*/ 	.word	0xffffffff


	//   ....[1]....
        /*0030*/ 	.word	0xffffffff


	//   ....[2]....
        /*0034*/ 	.word	0xffffffff


	//   ....[3]....
        /*0038*/ 	.word	0xffffffff


	//   ....[4]....
        /*003c*/ 	.word	0xffffffff


	//   ....[5]....
        /*0040*/ 	.word	0xffffffff


	//   ....[6]....
        /*0044*/ 	.word	0xffffffff


	//   ....[7]....
        /*0048*/ 	.word	0xffffffff


	//   ....[8]....
        /*004c*/ 	.word	0xffffffff


	//   ....[9]....
        /*0050*/ 	.word	0xffffffff


	//   ....[10]....
        /*0054*/ 	.word	0x0500002c


	//   ....[11]....
        /*0058*/ 	.word	0x0500002c


	//   ....[12]....
        /*005c*/ 	.word	0x0500002c


	//   ....[13]....
        /*0060*/ 	.word	0x0500002c


	//   ....[14]....
        /*0064*/ 	.word	0x0500002c


	//   ....[15]....
        /*0068*/ 	.word	0x0500002c


	//   ....[16]....
        /*006c*/ 	.word	0x0500002c


	//   ....[17]....
        /*0070*/ 	.word	0x0500002c


	//   ....[18]....
        /*0074*/ 	.word	0x0500002c


	//   ....[19]....
        /*0078*/ 	.word	0x0500002c


	//----- nvinfo : EIATTR_COOP_GROUP_INSTR_OFFSETS
	.align		4
.L_2527:
        /*007c*/ 	.byte	0x04, 0x28
        /*007e*/ 	.short	(.L_2529 - .L_2528)


	//   ....[0]....
.L_2528:
        /*0080*/ 	.word	0x000023b0


	//   ....[1]....
        /*0084*/ 	.word	0x000023c0


	//   ....[2]....
        /*0088*/ 	.word	0x000023f0


	//   ....[3]....
        /*008c*/ 	.word	0x00002400


	//   ....[4]....
        /*0090*/ 	.word	0x00002430


	//   ....[5]....
        /*0094*/ 	.word	0x00002440


	//   ....[6]....
        /*0098*/ 	.word	0x00002470


	//   ....[7]....
        /*009c*/ 	.word	0x00002480


	//   ....[8]....
        /*00a0*/ 	.word	0x000024b0


	//   ....[9]....
        /*00a4*/ 	.word	0x000024c0


	//   ....[10]....
        /*00a8*/ 	.word	0x00006bb0


	//   ....[11]....
        /*00ac*/ 	.word	0x00006c40


	//   ....[12]....
        /*00b0*/ 	.word	0x00006cb0


	//   ....[13]....
        /*00b4*/ 	.word	0x00006d10


	//   ....[14]....
        /*00b8*/ 	.word	0x00006d80


	//   ....[15]....
        /*00bc*/ 	.word	0x00006de0


	//   ....[16]....
        /*00c0*/ 	.word	0x00006e50


	//   ....[17]....
        /*00c4*/ 	.word	0x00006eb0


	//   ....[18]....
        /*00c8*/ 	.word	0x00006f20


	//   ....[19]....
        /*00cc*/ 	.word	0x00006f80


	//----- nvinfo : EIATTR_VRC_CTA_INIT_COUNT
	.align		4
.L_2529:
        /*00d0*/ 	.byte	0x02, 0x4a
	.zero		1
	.zero		1


	//----- nvinfo : EIATTR_EXIT_INSTR_OFFSETS
	.align		4
        /*00d4*/ 	.byte	0x04, 0x1c
        /*00d6*/ 	.short	(.L_2531 - .L_2530)


	//   ....[0]....
.L_2530:
        /*00d8*/ 	.word	0x00006b40


	//----- nvinfo : EIATTR_MAX_THREADS
	.align		4
.L_2531:
        /*00dc*/ 	.byte	0x04, 0x05
        /*00de*/ 	.short	(.L_2533 - .L_2532)
.L_2532:
        /*00e0*/ 	.word	0x00000080
        /*00e4*/ 	.word	0x00000001
        /*00e8*/ 	.word	0x00000001


	//----- nvinfo : EIATTR_CRS_STACK_SIZE
	.align		4
.L_2533:
        /*00ec*/ 	.byte	0x04, 0x1e
        /*00ee*/ 	.short	(.L_2535 - .L_2534)
.L_2534:
        /*00f0*/ 	.word	0x00000000


	//----- nvinfo : EIATTR_CBANK_PARAM_SIZE
	.align		4
.L_2535:
        /*00f4*/ 	.byte	0x03, 0x19
        /*00f6*/ 	.short	0x0128


	//----- nvinfo : EIATTR_PARAM_CBANK
	.align		4
        /*00f8*/ 	.byte	0x04, 0x0a
        /*00fa*/ 	.short	(.L_2537 - .L_2536)
	.align		4
.L_2536:
        /*00fc*/ 	.word	index@(.nv.constant0._ZN10layer_norm31ln_parallel_residual_bwd_kernelINS_13Kernel_traitsI6__halfffffjLj768ELj1ELj4ELj1ELj16ENS_18Kernel_traits_baseILj768ES2_ffffjLj128EEEEELb0ELb1ELb1EEEvNS_9BwdParamsE)
        /*0100*/ 	.short	0x0380
        /*0102*/ 	.short	0x0128


	//----- nvinfo : EIATTR_SW_WAR
	.align		4
.L_2537:
        /*0104*/ 	.byte	0x04, 0x36
        /*0106*/ 	.short	(.L_2539 - .L_2538)
.L_2538:
        /*0108*/ 	.word	0x00000008
.L_2539:


//--------------------- .nv.info._ZN10layer_norm31ln_parallel_residual_bwd_kernelINS_13Kernel_traitsI6__halfffffjLj768ELj1ELj4ELj1ELj16ENS_18Kernel_traits_baseILj768ES2_ffffjLj128EEEEELb1ELb0ELb0EEEvNS_9BwdParamsE --------------------------
	.section	.nv.info._ZN10layer_norm31ln_parallel_residual_bwd_kernelINS_13Kernel_traitsI6__halfffffjLj768ELj1ELj4ELj1ELj16ENS_18Kernel_traits_baseILj768ES2_ffffjLj128EEEEELb1ELb0ELb0EEEvNS_9BwdParamsE,"",@"SHT_CUDA_INFO"
	.sectionflags	@""
	.align	4


	//----- nvinfo : EIATTR_CUDA_API_VERSION
	.align		4
        /*0000*/ 	.byte	0x04, 0x37
        /*0002*/ 	.short	(.L_2541 - .L_2540)
.L_2540:
        /*0004*/ 	.word	0x00000082


	//----- nvinfo : EIATTR_KPARAM_INFO
	.align		4
.L_2541:
        /*0008*/ 	.byte	0x04, 0x17
        /*000a*/ 	.short	(.L_2543 - .L_2542)
.L_2542:
        /*000c*/ 	.word	0x00000000
        /*0010*/ 	.short	0x0000
        /*0012*/ 	.short	0x0000
        /*0014*/ 	.byte	0x00, 0xf0, 0xa1, 0x04


	//----- nvinfo : EIATTR_SPARSE_MMA_MASK
	.align		4
.L_2543:
        /*0018*/ 	.byte	0x03, 0x50
        /*001a*/ 	.short	0x0000


	//----- nvinfo : EIATTR_MAXREG_COUNT
	.align		4
        /*001c*/ 	.byte	0x03, 0x1b
        /*001e*/ 	.short	0x00ff


	//----- nvinfo : EIATTR_NUM_BARRIERS
	.align		4
        /*0020*/ 	.byte	0x02, 0x4c
        /*0022*/ 	.byte	0x01
	.zero		1


	//----- nvinfo : EIATTR_MERCURY_ISA_VERSION
	.align		4
        /*0024*/ 	.byte	0x03, 0x5f
        /*0026*/ 	.short	0x0101


	//----- nvinfo : EIATTR_COOP_GROUP_MASK_REGIDS
	.align		4
        /*0028*/ 	.byte	0x04, 0x29
        /*002a*/ 	.short	(.L_2545 - .L_2544)


	//   ....[0]....
.L_2544:
        /*002c*/ 	.word	0xffffffff


	//   ....[1]....
        /*0030*/ 	.word	0xffffffff


	//   ....[2]....
        /*0034*/ 	.word	0xffffffff


	//   ....[3]....
        /*0038*/ 	.word	0xffffffff


	//   ....[4]....
        /*003c*/ 	.word	0xffffffff


	//   ....[5]....
        /*0040*/ 	.word	0xffffffff


	//   ....[6]....
        /*0044*/ 	.word	0xffffffff


	//   ....[7]....
        /*0048*/ 	.word	0xffffffff


	//   ....[8]....
        /*004c*/ 	.word	0xffffffff


	//   ....[9]....
        /*0050*/ 	.word	0xffffffff


	//   ....[10]....
        /*0054*/ 	.word	0x0500009c


	//   ....[11]....
        /*0058*/ 	.word	0x0500009c


	//   ....[12]....
        /*005c*/ 	.word	0x0500009c


	//   ....[13]....
        /*0060*/ 	.word	0x0500009c


	//   ....[14]....
        /*0064*/ 	.word	0x0500009c


	//   ....[15]....
        /*0068*/ 	.word	0x0500009c


	//   ....[16]....
        /*006c*/ 	.word	0x0500009c


	//   ....[17]....
        /*0070*/ 	.word	0x0500009c


	//   ....[18]....
        /*0074*/ 	.word	0x0500009c


	//   ....[19]....
        /*0078*/ 	.word	0x0500009c


	//----- nvinfo : EIATTR_COOP_GROUP_INSTR_OFFSETS
	.align		4
.L_2545:
        /*007c*/ 	.byte	0x04, 0x28
        /*007e*/ 	.short	(.L_2547 - .L_2546)


	//   ....[0]....
.L_2546:
        /*0080*/ 	.word	0x00002ca0


	//   ....[1]....
        /*0084*/ 	.word	0x00002cb0


	//   ....[2]....
        /*0088*/ 	.word	0x00002ce0


	//   ....[3]....
        /*008c*/ 	.word	0x00002cf0


	//   ....[4]....
        /*0090*/ 	.word	0x00002d20


	//   ....[5]....
        /*0094*/ 	.word	0x00002d30


	//   ....[6]....
        /*0098*/ 	.word	0x00002d60


	//   ....[7]....
        /*009c*/ 	.word	0x00002d70


	//   ....[8]....
        /*00a0*/ 	.word	0x00002da0


	//   ....[9]....
        /*00a4*/ 	.word	0x00002db0


	//   ....[10]....
        /*00a8*/ 	.word	0x0000aba0


	//   ....[11]....
        /*00ac*/ 	.word	0x0000ac30


	//   ....[12]....
        /*00b0*/ 	.word	0x0000ac90


	//   ....[13]....
        /*00b4*/ 	.word	0x0000acf0


	//   ....[14]....
        /*00b8*/ 	.word	0x0000ad50


	//   ....[15]....
        /*00bc*/ 	.word	0x0000adb0


	//   ....[16]....
        /*00c0*/ 	.word	0x0000ae10


	//   ....[17]....
        /*00c4*/ 	.word	0x0000ae70


	//   ....[18]....
        /*00c8*/ 	.word	0x0000aed0


	//   ....[19]....
        /*00cc*/ 	.word	0x0000af30


	//----- nvinfo : EIATTR_VRC_CTA_INIT_COUNT
	.align		4
.L_2547:
        /*00d0*/ 	.byte	0x02, 0x4a
	.zero		1
	.zero		1


	//----- nvinfo : EIATTR_EXIT_INSTR_OFFSETS
	.align		4
        /*00d4*/ 	.byte	0x04, 0x1c
        /*00d6*/ 	.short	(.L_2549 - .L_2548)


	//   ....[0]....
.L_2548:
        /*00d8*/ 	.word	0x0000aad0


	//   ....[1]....
        /*00dc*/ 	.word	0x0000ab40


	//----- nvinfo : EIATTR_MAX_THREADS
	.align		4
.L_2549:
        /*00e0*/ 	.byte	0x04, 0x05
        /*00e2*/ 	.short	(.L_2551 - .L_2550)
.L_2550:
        /*00e4*/ 	.word	0x00000080
        /*00e8*/ 	.word	0x00000001
        /*00ec*/ 	.word	0x00000001


	//----- nvinfo : EIATTR_CRS_STACK_SIZE
	.align		4
.L_2551:
        /*00f0*/ 	.byte	0x04, 0x1e
        /*00f2*/ 	.short	(.L_2553 - .L_2552)
.L_2552:
        /*00f4*/ 	.word	0x00000000


	//----- nvinfo : EIATTR_CBANK_PARAM_SIZE
	.align		4
.L_2553:
        /*00f8*/ 	.byte	0x03, 0x19
        /*00fa*/ 	.short	0x0128


	//----- nvinfo : EIATTR_PARAM_CBANK
	.align		4
        /*00fc*/ 	.byte	0x04, 0x0a
        /*00fe*/ 	.short	(.L_2555 - .L_2554)
	.align		4
.L_2554:
        /*0100*/ 	.word	index@(.nv.constant0._ZN10layer_norm31ln_parallel_residual_bwd_kernelINS_13Kernel_traitsI6__halfffffjLj768ELj1ELj4ELj1ELj16ENS_18Kernel_traits_baseILj768ES2_ffffjLj128EEEEELb1ELb0ELb0EEEvNS_9BwdParamsE)
        /*0104*/ 	.short	0x0380
        /*0106*/ 	.short	0x0128


	//----- nvinfo : EIATTR_SW_WAR
	.align		4
.L_2555:
        /*0108*/ 	.byte	0x04, 0x36
        /*010a*/ 	.short	(.L_2557 - .L_2556)
.L_2556:
        /*010c*/ 	.word	0x00000008
.L_2557:


//--------------------- .nv.info._ZN10layer_norm31ln_parallel_residual_bwd_kernelINS_13Kernel_traitsI6__halfffffjLj768ELj1ELj4ELj1ELj16ENS_18Kernel_traits_baseILj768ES2_ffffjLj128EEEEELb1ELb0ELb1EEEvNS_9BwdParamsE --------------------------
	.section	.nv.info._ZN10layer_norm31ln_parallel_residual_bwd_kernelINS_13Kernel_traitsI6__halfffffjLj768ELj1ELj4ELj1ELj16ENS_18Kernel_traits_baseILj768ES2_ffffjLj128EEEEELb1ELb0ELb1EEEvNS_9BwdParamsE,"",@"SHT_CUDA_INFO"
	.sectionflags	@""
	.align	4


	//----- nvinfo : EIATTR_CUDA_API_VERSION
	.align		4
        /*0000*/ 	.byte	0x04, 0x37
        /*0002*/ 	.short	(.L_2559 - .L_2558)
.L_2558:
        /*0004*/ 	.word	0x00000082


	//----- nvinfo : EIATTR_KPARAM_INFO
	.align		4
.L_2559:
        /*0008*/ 	.byte	0x04, 0x17
        /*000a*/ 	.short	(.L_2561 - .L_2560)
.L_2560:
        /*000c*/ 	.word	0x00000000
        /*0010*/ 	.short	0x0000
        /*0012*/ 	.short	0x0000
        /*0014*/ 	.byte	0x00, 0xf0, 0xa1, 0x04


	//----- nvinfo : EIATTR_SPARSE_MMA_MASK
	.align		4
.L_2561:
        /*0018*/ 	.byte	0x03, 0x50
        /*001a*/ 	.short	0x0000


	//----- nvinfo : EIATTR_MAXREG_COUNT
	.align		4
        /*001c*/ 	.byte	0x03, 0x1b
        /*001e*/ 	.short	0x00ff


	//----- nvinfo : EIATTR_NUM_BARRIERS
	.align		4
        /*0020*/ 	.byte	0x02, 0x4c
        /*0022*/ 	.byte	0x01
	.zero		1


	//----- nvinfo : EIATTR_ANNOTATIONS
	.align		4
        /*0024*/ 	.byte	0x04, 0x55
        /*0026*/ 	.short	(.L_2563 - .L_2562)


	//   ....[0]....
.L_2562:
        /*0028*/ 	.word	0x00000001
        /*002c*/ 	.byte	0x10, 0x08, 0x00, 0x00, 0x01, 0x00, 0x00, 0x00, 0x40, 0x08, 0x00, 0x00, 0x01, 0x00, 0x00, 0x00
        /*003c*/ 	.byte	0x70, 0x08, 0x00, 0x00, 0x01, 0x00, 0x00, 0x00, 0x50, 0x0d, 0x00, 0x00, 0x01, 0x00, 0x00, 0x00
        /*004c*/ 	.byte	0x70, 0x0d, 0x00, 0x00, 0x01, 0x00, 0x00, 0x00, 0xa0, 0x0d, 0x00, 0x00


	//----- nvinfo : EIATTR_MERCURY_ISA_VERSION
	.align		4
.L_2563:
        /*0058*/ 	.byte	0x03, 0x5f
        /*005a*/ 	.short	0x0101


	//----- nvinfo : EIATTR_COOP_GROUP_MASK_REGIDS
	.align		4
        /*005c*/ 	.byte	0x04, 0x29
        /*005e*/ 	.short	(.L_2565 - .L_2564)


	//   ....[0]....
.L_2564:
        /*0060*/ 	.word	0xffffffff


	//   ....[1]....
        /*0064*/ 	.word	0xffffffff


	//   ....[2]....
        /*0068*/ 	.word	0xffffffff


	//   ....[3]....
        /*006c*/ 	.word	0xffffffff


	//   ....[4]....
        /*0070*/ 	.word	0xffffffff


	//   ....[5]....
        /*0074*/ 	.word	0xffffffff


	//   ....[6]....
        /*0078*/ 	.word	0xffffffff


	//   ....[7]....
        /*007c*/ 	.word	0xffffffff


	//   ....[8]....
        /*0080*/ 	.word	0xffffffff


	//   ....[9]....
        /*0084*/ 	.word	0xffffffff


	//   ....[10]....
        /*0088*/ 	.word	0x05000033


	//   ....[11]....
        /*008c*/ 	.word	0x05000033


	//   ....[12]....
        /*0090*/ 	.word	0x05000033


	//   ....[13]....
        /*0094*/ 	.word	0x05000033


	//   ....[14]....
        /*0098*/ 	.word	0x05000033


	//   ....[15]....
        /*009c*/ 	.word	0x05000033


	//   ....[16]....
        /*00a0*/ 	.word	0x05000033


	//   ....[17]....
        /*00a4*/ 	.word	0x05000033


	//   ....[18]....
        /*00a8*/ 	.word	0x05000033


	//   ....[19]....
        /*00ac*/ 	.word	0x05000033


	//----- nvinfo : EIATTR_COOP_GROUP_INSTR_OFFSETS
	.align		4
.L_2565:
        /*00b0*/ 	.byte	0x04, 0x28
        /*00b2*/ 	.short	(.L_2567 - .L_2566)


	//   ....[0]....
.L_2566:
        /*00b4*/ 	.word	0x000023c0


	//   ....[1]....
        /*00b8*/ 	.word	0x000023e0


	//   ....[2]....
        /*00bc*/ 	.word	0x00002400


	//   ....[3]....
        /*00c0*/ 	.word	0x00002420


	//   ....[4]....
        /*00c4*/ 	.word	0x00002440


	//   ....[5]....
        /*00c8*/ 	.word	0x00002460


	//   ....[6]....
        /*00cc*/ 	.word	0x00002480


	//   ....[7]....
        /*00d0*/ 	.word	0x000024a0


	//   ....[8]....
        /*00d4*/ 	.word	0x000024b0


	//   ....[9]....
        /*00d8*/ 	.word	0x000024d0


	//   ....[10]....
        /*00dc*/ 	.word	0x00009aa0


	//   ....[11]....
        /*00e0*/ 	.word	0x00009b30


	//   ....[12]....
        /*00e4*/ 	.word	0x00009b90


	//   ....[13]....
        /*00e8*/ 	.word	0x00009be0


	//   ....[14]....
        /*00ec*/ 	.word	0x00009c40


	//   ....[15]....
        /*00f0*/ 	.word	0x00009c90


	//   ....[16]....
        /*00f4*/ 	.word	0x00009cf0


	//   ....[17]....
        /*00f8*/ 	.word	0x00009d40


	//   ....[18]....
        /*00fc*/ 	.word	0x00009da0


	//   ....[19]....
        /*0100*/ 	.word	0x00009df0


	//----- nvinfo : EIATTR_VRC_CTA_INIT_COUNT
	.align		4
.L_2567:
        /*0104*/ 	.byte	0x02, 0x4a
	.zero		1
	.zero		1


	//----- nvinfo : EIATTR_EXIT_INSTR_OFFSETS
	.align		4
        /*0108*/ 	.byte	0x04, 0x1c
        /*010a*/ 	.short	(.L_2569 - .L_2568)


	//   ....[0]....
.L_2568:
        /*010c*/ 	.word	0x00009a30


	//----- nvinfo : EIATTR_MAX_THREADS
	.align		4
.L_2569:
        /*0110*/ 	.byte	0x04, 0x05
        /*0112*/ 	.short	(.L_2571 - .L_2570)
.L_2570:
        /*0114*/ 	.word	0x00000080
        /*0118*/ 	.word	0x00000001
        /*011c*/ 	.word	0x00000001


	//----- nvinfo : EIATTR_CRS_STACK_SIZE
	.align		4
.L_2571:
        /*0120*/ 	.byte	0x04, 0x1e
        /*0122*/ 	.short	(.L_2573 - .L_2572)
.L_2572:
        /*0124*/ 	.word	0x00000000


	//----- nvinfo : EIATTR_CBANK_PARAM_SIZE
	.align		4
.L_2573:
        /*0128*/ 	.byte	0x03, 0x19
        /*012a*/ 	.short	0x0128


	//----- nvinfo : EIATTR_PARAM_CBANK
	.align		4
        /*012c*/ 	.byte	0x04, 0x0a
        /*012e*/ 	.short	(.L_2575 - .L_2574)
	.align		4
.L_2574:
        /*0130*/ 	.word	index@(.nv.constant0._ZN10layer_norm31ln_parallel_residual_bwd_kernelINS_13Kernel_traitsI6__halfffffjLj768ELj1ELj4ELj1ELj16ENS_18Kernel_traits_baseILj768ES2_ffffjLj128EEEEELb1ELb0ELb1EEEvNS_9BwdParamsE)
        /*0134*/ 	.short	0x0380
        /*0136*/ 	.short	0x0128


	//----- nvinfo : EIATTR_SW_WAR
	.align		4
.L_2575:
        /*0138*/ 	.byte	0x04, 0x36
        /*013a*/ 	.short	(.L_2577 - .L_2576)
.L_2576:
        /*013c*/ 	.word	0x00000008
.L_2577:


//--------------------- .nv.info._ZN10layer_norm22ln_bwd_finalize_kernelINS_22Kernel_traits_finalizeILj768E6__halfffffjLb0ELj1024ELj4ENS_18Kernel_traits_baseILj768ES2_ffffjLj1024EEEEELb0ELb0EEEvNS_9BwdParamsE --------------------------
	.section	.nv.info._ZN10layer_norm22ln_bwd_finalize_kernelINS_22Kernel_traits_finalizeILj768E6__halfffffjLb0ELj1024ELj4ENS_18Kernel_traits_baseILj768ES2_ffffjLj1024EEEEELb0ELb0EEEvNS_9BwdParamsE,"",@"SHT_CUDA_INFO"
	.sectionflags	@""
	.align	4


	//----- nvinfo : EIATTR_CUDA_API_VERSION
	.align		4
        /*0000*/ 	.byte	0x04, 0x37
        /*0002*/ 	.short	(.L_2579 - .L_2578)
.L_2578:
        /*0004*/ 	.word	0x00000082


	//----- nvinfo : EIATTR_KPARAM_INFO
	.align		4
.L_2579:
        /*0008*/ 	.byte	0x04, 0x17
        /*000a*/ 	.short	(.L_2581 - .L_2580)
.L_2580:
        /*000c*/ 	.word	0x00000000
        /*0010*/ 	.short	0x0000
        /*0012*/ 	.short	0x0000
        /*0014*/ 	.byte	0x00, 0xf0, 0xa1, 0x04


	//----- nvinfo : EIATTR_SPARSE_MMA_MASK
	.align		4
.L_2581:
        /*0018*/ 	.byte	0x03, 0x50
        /*001a*/ 	.short	0x0000


	//----- nvinfo : EIATTR_MAXREG_COUNT
	.align		4
        /*001c*/ 	.byte	0x03, 0x1b
        /*001e*/ 	.short	0x0040


	//----- nvinfo : EIATTR_NUM_BARRIERS
	.align		4
        /*0020*/ 	.byte	0x02, 0x4c
        /*0022*/ 	.byte	0x01
	.zero		1


	//----- nvinfo : EIATTR_MERCURY_ISA_VERSION
	.align		4
        /*0024*/ 	.byte	0x03, 0x5f
        /*0026*/ 	.short	0x0101


	//----- nvinfo : EIATTR_COOP_GROUP_MASK_REGIDS
	.align		4
        /*0028*/ 	.byte	0x04, 0x29
        /*002a*/ 	.short	(.L_2583 - .L_2582)


	//   ....[0]....
.L_2582:
        /*002c*/ 	.word	0xffffffff


	//   ....[1]....
        /*0030*/ 	.word	0xffffffff


	//   ....[2]....
        /*0034*/ 	.word	0xffffffff


	//   ....[3]....
        /*0038*/ 	.word	0xffffffff


	//   ....[4]....
        /*003c*/ 	.word	0xffffffff


	//   ....[5]....
        /*0040*/ 	.word	0xffffffff


	//   ....[6]....
        /*0044*/ 	.word	0xffffffff


	//   ....[7]....
        /*0048*/ 	.word	0xffffffff


	//   ....[8]....
        /*004c*/ 	.word	0xffffffff


	//   ....[9]....
        /*0050*/ 	.word	0xffffffff


	//----- nvinfo : EIATTR_COOP_GROUP_INSTR_OFFSETS
	.align		4
.L_2583:
        /*0054*/ 	.byte	0x04, 0x28
        /*0056*/ 	.short	(.L_2585 - .L_2584)


	//   ....[0]....
.L_2584:
        /*0058*/ 	.word	0x000015e0


	//   ....[1]....
        /*005c*/ 	.word	0x000015f0


	//   ....[2]....
        /*0060*/ 	.word	0x00001620


	//   ....[3]....
        /*0064*/ 	.word	0x00001630


	//   ....[4]....
        /*0068*/ 	.word	0x00001660


	//   ....[5]....
        /*006c*/ 	.word	0x00001670


	//   ....[6]....
        /*0070*/ 	.word	0x000016b0


	//   ....[7]....
        /*0074*/ 	.word	0x000016e0


	//   ....[8]....
        /*0078*/ 	.word	0x00001710


	//   ....[9]....
        /*007c*/ 	.word	0x00001720


	//----- nvinfo : EIATTR_VRC_CTA_INIT_COUNT
	.align		4
.L_2585:
        /*0080*/ 	.byte	0x02, 0x4a
	.zero		1
	.zero		1


	//----- nvinfo : EIATTR_EXIT_INSTR_OFFSETS
	.align		4
        /*0084*/ 	.byte	0x04, 0x1c
        /*0086*/ 	.short	(.L_2587 - .L_2586)


	//   ....[0]....
.L_2586:
        /*0088*/ 	.word	0x00000060


	//   ....[1]....
        /*008c*/ 	.word	0x00001780


	//   ....[2]....
        /*0090*/ 	.word	0x000017b0


	//   ....[3]....
        /*0094*/ 	.word	0x00001870


	//----- nvinfo : EIATTR_MAX_THREADS
	.align		4
.L_2587:
        /*0098*/ 	.byte	0x04, 0x05
        /*009a*/ 	.short	(.L_2589 - .L_2588)
.L_2588:
        /*009c*/ 	.word	0x00000400
        /*00a0*/ 	.word	0x00000001
        /*00a4*/ 	.word	0x00000001


	//----- nvinfo : EIATTR_CRS_STACK_SIZE
	.align		4
.L_2589:
        /*00a8*/ 	.byte	0x04, 0x1e
        /*00aa*/ 	.short	(.L_2591 - .L_2590)
.L_2590:
        /*00ac*/ 	.word	0x00000000


	//----- nvinfo : EIATTR_CBANK_PARAM_SIZE
	.align		4
.L_2591:
        /*00b0*/ 	.byte	0x03, 0x19
        /*00b2*/ 	.short	0x0128


	//----- nvinfo : EIATTR_PARAM_CBANK
	.align		4
        /*00b4*/ 	.byte	0x04, 0x0a
        /*00b6*/ 	.short	(.L_2593 - .L_2592)
	.align		4
.L_2592:
        /*00b8*/ 	.word	index@(.nv.constant0._ZN10layer_norm22ln_bwd_finalize_kernelINS_22Kernel_traits_finalizeILj768E6__halfffffjLb0ELj1024ELj4ENS_18Kernel_traits_baseILj768ES2_ffffjLj1024EEEEELb0ELb0EEEvNS_9BwdParamsE)
        /*00bc*/ 	.short	0x0380
        /*00be*/ 	.short	0x0128


	//----- nvinfo : EIATTR_SW_WAR
	.align		4
.L_2593:
        /*00c0*/ 	.byte	0x04, 0x36
        /*00c2*/ 	.short	(.L_2595 - .L_2594)
.L_2594:
        /*00c4*/ 	.word	0x00000008
.L_2595:


//--------------------- .nv.info._ZN10layer_norm40ln_parallel_residual_bwd_finalize_kernelINS_22Kernel_traits_finalizeILj768E6__halfffffjLb0ELj1024ELj4ENS_18Kernel_traits_baseILj768ES2_ffffjLj1024EEEEELb0EEEvNS_9BwdParamsE --------------------------
	.section	.nv.info._ZN10layer_norm40ln_parallel_residual_bwd_finalize_kernelINS_22Kernel_traits_finalizeILj768E6__halfffffjLb0ELj1024ELj4ENS_18Kernel_traits_baseILj768ES2_ffffjLj1024EEEEELb0EEEvNS_9BwdParamsE,"",@"SHT_CUDA_INFO"
	.sectionflags	@""
	.align	4


	//----- nvinfo : EIATTR_CUDA_API_VERSION
	.align		4
        /*0000*/ 	.byte	0x04, 0x37
        /*0002*/ 	.short	(.L_2597 - .L_2596)
.L_2596:
        /*0004*/ 	.word	0x00000082


	//----- nvinfo : EIATTR_KPARAM_INFO
	.align		4
.L_2597:
        /*0008*/ 	.byte	0x04, 0x17
        /*000a*/ 	.short	(.L_2599 - .L_2598)
.L_2598:
        /*000c*/ 	.word	0x00000000
        /*0010*/ 	.short	0x0000
        /*0012*/ 	.short	0x0000
        /*0014*/ 	.byte	0x00, 0xf0, 0xa1, 0x04


	//----- nvinfo : EIATTR_SPARSE_MMA_MASK
	.align		4
.L_2599:
        /*0018*/ 	.byte	0x03, 0x50
        /*001a*/ 	.short	0x0000


	//----- nvinfo : EIATTR_MAXREG_COUNT
	.align		4
        /*001c*/ 	.byte	0x03, 0x1b
        /*001e*/ 	.short	0x0040


	//----- nvinfo : EIATTR_NUM_BARRIERS
	.align		4
        /*0020*/ 	.byte	0x02, 0x4c
        /*0022*/ 	.byte	0x01
	.zero		1


	//----- nvinfo : EIATTR_MERCURY_ISA_VERSION
	.align		4
        /*0024*/ 	.byte	0x03, 0x5f
        /*0026*/ 	.short	0x0101


	//----- nvinfo : EIATTR_COOP_GROUP_MASK_REGIDS
	.align		4
        /*0028*/ 	.byte	0x04, 0x29
        /*002a*/ 	.short	(.L_2601 - .L_2600)


	//   ....[0]....
.L_2600:
        /*002c*/ 	.word	0xffffffff


	//   ....[1]....
        /*0030*/ 	.word	0xffffffff


	//   ....[2]....
        /*0034*/ 	.word	0xffffffff


	//   ....[3]....
        /*0038*/ 	.word	0xffffffff


	//   ....[4]....
        /*003c*/ 	.word	0xffffffff


	//   ....[5]....
        /*0040*/ 	.word	0xffffffff


	//   ....[6]....
        /*0044*/ 	.word	0xffffffff


	//   ....[7]....
        /*0048*/ 	.word	0xffffffff


	//   ....[8]....
        /*004c*/ 	.word	0xffffffff


	//   ....[9]....
        /*0050*/ 	.word	0xffffffff


	//   ....[10]....
        /*0054*/ 	.word	0xffffffff


	//   ....[11]....
        /*0058*/ 	.word	0xffffffff


	//   ....[12]....
        /*005c*/ 	.word	0xffffffff


	//   ....[13]....
        /*0060*/ 	.word	0xffffffff


	//   ....[14]....
        /*0064*/ 	.word	0xffffffff


	//   ....[15]....
        /*0068*/ 	.word	0xffffffff


	//   ....[16]....
        /*006c*/ 	.word	0xffffffff


	//   ....[17]....
        /*0070*/ 	.word	0xffffffff


	//   ....[18]....
        /*0074*/ 	.word	0xffffffff


	//   ....[19]....
        /*0078*/ 	.word	0xffffffff


	//----- nvinfo : EIATTR_COOP_GROUP_INSTR_OFFSETS
	.align		4
.L_2601:
        /*007c*/ 	.byte	0x04, 0x28
        /*007e*/ 	.short	(.L_2603 - .L_2602)


	//   ....[0]....
.L_2602:
        /*0080*/ 	.word	0x000013b0


	//   ....[1]....
        /*0084*/ 	.word	0x000013c0


	//   ....[2]....
        /*0088*/ 	.word	0x000013d0


	//   ....[3]....
        /*008c*/ 	.word	0x000013e0


	//   ....[4]....
        /*0090*/ 	.word	0x00001410


	//   ....[5]....
        /*0094*/ 	.word	0x00001430


	//   ....[6]....
        /*0098*/ 	.word	0x00001450


	//   ....[7]....
        /*009c*/ 	.word	0x00001460


	//   ....[8]....
        /*00a0*/ 	.word	0x000014a0


	//   ....[9]....
        /*00a4*/ 	.word	0x000014c0


	//   ....[10]....
        /*00a8*/ 	.word	0x000014d0


	//   ....[11]....
        /*00ac*/ 	.word	0x000014e0


	//   ....[12]....
        /*00b0*/ 	.word	0x00001510


	//   ....[13]....
        /*00b4*/ 	.word	0x00001530


	//   ....[14]....
        /*00b8*/ 	.word	0x00001550


	//   ....[15]....
        /*00bc*/ 	.word	0x00001560


	//   ....[16]....
        /*00c0*/ 	.word	0x000015a0


	//   ....[17]....
        /*00c4*/ 	.word	0x000015d0


	//   ....[18]....
        /*00c8*/ 	.word	0x00001600


	//   ....[19]....
        /*00cc*/ 	.word	0x00001610


	//----- nvinfo : EIATTR_VRC_CTA_INIT_COUNT
	.align		4
.L_2603:
        /*00d0*/ 	.byte	0x02, 0x4a
	.zero		1
	.zero		1


	//----- nvinfo : EIATTR_EXIT_INSTR_OFFSETS
	.align		4
        /*00d4*/ 	.byte	0x04, 0x1c
        /*00d6*/ 	.short	(.L_2605 - .L_2604)


	//   ....[0]....
.L_2604:
        /*00d8*/ 	.word	0x00000060


	//   ....[1]....
        /*00dc*/ 	.word	0x000016b0


	//   ....[2]....
        /*00e0*/ 	.word	0x000016e0


	//   ....[3]....
        /*00e4*/ 	.word	0x00001840


	//----- nvinfo : EIATTR_MAX_THREADS
	.align		4
.L_2605:
        /*00e8*/ 	.byte	0x04, 0x05
        /*00ea*/ 	.short	(.L_2607 - .L_2606)
.L_2606:
        /*00ec*/ 	.word	0x00000400
        /*00f0*/ 	.word	0x00000001
        /*00f4*/ 	.word	0x00000001


	//----- nvinfo : EIATTR_CRS_STACK_SIZE
	.align		4
.L_2607:
        /*00f8*/ 	.byte	0x04, 0x1e
        /*00fa*/ 	.short	(.L_2609 - .L_2608)
.L_2608:
        /*00fc*/ 	.word	0x00000000


	//----- nvinfo : EIATTR_CBANK_PARAM_SIZE
	.align		4
.L_2609:
        /*0100*/ 	.byte	0x03, 0x19
        /*0102*/ 	.short	0x0128


	//----- nvinfo : EIATTR_PARAM_CBANK
	.align		4
        /*0104*/ 	.byte	0x04, 0x0a
        /*0106*/ 	.short	(.L_2611 - .L_2610)
	.align		4
.L_2610:
        /*0108*/ 	.word	index@(.nv.constant0._ZN10layer_norm40ln_parallel_residual_bwd_finalize_kernelINS_22Kernel_traits_finalizeILj768E6__halfffffjLb0ELj1024ELj4ENS_18Kernel_traits_baseILj768ES2_ffffjLj1024EEEEELb0EEEvNS_9BwdParamsE)
        /*010c*/ 	.short	0x0380
        /*010e*/ 	.short	0x0128


	//----- nvinfo : EIATTR_SW_WAR
	.align		4
.L_2611:
        /*0110*/ 	.byte	0x04, 0x36
        /*0112*/ 	.short	(.L_2613 - .L_2612)
.L_2612:
        /*0114*/ 	.word	0x00000008
.L_2613:


//--------------------- .nv.info._ZN10layer_norm31ln_parallel_residual_bwd_kernelINS_13Kernel_traitsI6__halfffffjLj768ELj1ELj4ELj1ELj16ENS_18Kernel_traits_baseILj768ES2_ffffjLj128EEEEELb1ELb1ELb0EEEvNS_9BwdParamsE --------------------------
	.section	.nv.info._ZN10layer_norm31ln_parallel_residual_bwd_kernelINS_13Kernel_traitsI6__halfffffjLj768ELj1ELj4ELj1ELj16ENS_18Kernel_traits_baseILj768ES2_ffffjLj128EEEEELb1ELb1ELb0EEEvNS_9BwdParamsE,"",@"SHT_CUDA_INFO"
	.sectionflags	@""
	.align	4


	//----- nvinfo : EIATTR_CUDA_API_VERSION
	.align		4
        /*0000*/ 	.byte	0x04, 0x37
        /*0002*/ 	.short	(.L_2615 - .L_2614)
.L_2614:
        /*0004*/ 	.word	0x00000082


	//----- nvinfo : EIATTR_KPARAM_INFO
	.align		4
.L_2615:
        /*0008*/ 	.byte	0x04, 0x17
        /*000a*/ 	.short	(.L_2617 - .L_2616)
.L_2616:
        /*000c*/ 	.word	0x00000000
        /*0010*/ 	.short	0x0000
        /*0012*/ 	.short	0x0000
        /*0014*/ 	.byte	0x00, 0xf0, 0xa1, 0x04


	//----- nvinfo : EIATTR_SPARSE_MMA_MASK
	.align		4
.L_2617:
        /*0018*/ 	.byte	0x03, 0x50
        /*001a*/ 	.short	0x0000


	//----- nvinfo : EIATTR_MAXREG_COUNT
	.align		4
        /*001c*/ 	.byte	0x03, 0x1b
        /*001e*/ 	.short	0x00ff


	//----- nvinfo : EIATTR_NUM_BARRIERS
	.align		4
        /*0020*/ 	.byte	0x02, 0x4c
        /*0022*/ 	.byte	0x01
	.zero		1


	//----- nvinfo : EIATTR_MERCURY_ISA_VERSION
	.align		4
        /*0024*/ 	.byte	0x03, 0x5f
        /*0026*/ 	.short	0x0101


	//----- nvinfo : EIATTR_COOP_GROUP_MASK_REGIDS
	.align		4
        /*0028*/ 	.byte	0x04, 0x29
        /*002a*/ 	.short	(.L_2619 - .L_2618)


	//   ....[0]....
.L_2618:
        /*002c*/ 	.word	0xffffffff


	//   ....[1]....
        /*0030*/ 	.word	0xffffffff


	//   ....[2]....
        /*0034*/ 	.word	0xffffffff


	//   ....[3]....
        /*0038*/ 	.word	0xffffffff


	//   ....[4]....
        /*003c*/ 	.word	0xffffffff


	//   ....[5]....
        /*0040*/ 	.word	0xffffffff


	//   ....[6]....
        /*0044*/ 	.word	0xffffffff


	//   ....[7]....
        /*0048*/ 	.word	0xffffffff


	//   ....[8]....
        /*004c*/ 	.word	0xffffffff


	//   ....[9]....
        /*0050*/ 	.word	0xffffffff


	//   ....[10]....
        /*0054*/ 	.word	0x0500008a


	//   ....[11]....
        /*0058*/ 	.word	0x0500008a


	//   ....[12]....
        /*005c*/ 	.word	0x0500008a


	//   ....[13]....
        /*0060*/ 	.word	0x0500008a


	//   ....[14]....
        /*0064*/ 	.word	0x0500008a


	//   ....[15]....
        /*0068*/ 	.word	0x0500008a


	//   ....[16]....
        /*006c*/ 	.word	0x0500008a


	//   ....[17]....
        /*0070*/ 	.word	0x0500008a


	//   ....[18]....
        /*0074*/ 	.word	0x0500008a


	//   ....[19]....
        /*0078*/ 	.word	0x0500008a


	//----- nvinfo : EIATTR_COOP_GROUP_INSTR_OFFSETS
	.align		4
.L_2619:
        /*007c*/ 	.byte	0x04, 0x28
        /*007e*/ 	.short	(.L_2621 - .L_2620)


	//   ....[0]....
.L_2620:
        /*0080*/ 	.word	0x00001ef0


	//   ....[1]....
        /*0084*/ 	.word	0x00001f00


	//   ....[2]....
        /*0088*/ 	.word	0x00001f30


	//   ....[3]....
        /*008c*/ 	.word	0x00001f40


	//   ....[4]....
        /*0090*/ 	.word	0x00001f70


	//   ....[5]....
        /*0094*/ 	.word	0x00001f80


	//   ....[6]....
        /*0098*/ 	.word	0x00001fb0


	//   ....[7]....
        /*009c*/ 	.word	0x00001fc0


	//   ....[8]....
        /*00a0*/ 	.word	0x00001ff0


	//   ....[9]....
        /*00a4*/ 	.word	0x00002000


	//   ....[10]....
        /*00a8*/ 	.word	0x000092e0


	//   ....[11]....
        /*00ac*/ 	.word	0x00009370


	//   ....[12]....
        /*00b0*/ 	.word	0x000093e0


	//   ....[13]....
        /*00b4*/ 	.word	0x00009440


	//   ....[14]....
        /*00b8*/ 	.word	0x000094b0


	//   ....[15]....
        /*00bc*/ 	.word	0x00009510


	//   ....[16]....
        /*00c0*/ 	.word	0x00009580


	//   ....[17]....
        /*00c4*/ 	.word	0x000095e0


	//   ....[18]....
        /*00c8*/ 	.word	0x00009650


	//   ....[19]....
        /*00cc*/ 	.word	0x000096b0


	//----- nvinfo : EIATTR_VRC_CTA_INIT_COUNT
	.align		4
.L_2621:
        /*00d0*/ 	.byte	0x02, 0x4a
	.zero		1
	.zero		1


	//----- nvinfo : EIATTR_EXIT_INSTR_OFFSETS
	.align		4
        /*00d4*/ 	.byte	0x04, 0x1c
        /*00d6*/ 	.short	(.L_2623 - .L_2622)


	//   ....[0]....
.L_2622:
        /*00d8*/ 	.word	0x00009240


	//   ....[1]....
        /*00dc*/ 	.word	0x00009270


	//----- nvinfo : EIATTR_MAX_THREADS
	.align		4
.L_2623:
        /*00e0*/ 	.byte	0x04, 0x05
        /*00e2*/ 	.short	(.L_2625 - .L_2624)
.L_2624:
        /*00e4*/ 	.word	0x00000080
        /*00e8*/ 	.word	0x00000001
        /*00ec*/ 	.word	0x00000001


	//----- nvinfo : EIATTR_CRS_STACK_SIZE
	.align		4
.L_2625:
        /*00f0*/ 	.byte	0x04, 0x1e
        /*00f2*/ 	.short	(.L_2627 - .L_2626)
.L_2626:
        /*00f4*/ 	.word	0x00000000


	//----- nvinfo : EIATTR_CBANK_PARAM_SIZE
	.align		4
.L_2627:
        /*00f8*/ 	.byte	0x03, 0x19
        /*00fa*/ 	.short	0x0128


	//----- nvinfo : EIATTR_PARAM_CBANK
	.align		4
        /*00fc*/ 	.byte	0x04, 0x0a
        /*00fe*/ 	.short	(.L_2629 - .L_2628)
	.align		4
.L_2628:
        /*0100*/ 	.word	index@(.nv.constant0._ZN10layer_norm31ln_parallel_residual_bwd_kernelINS_13Kernel_traitsI6__halfffffjLj768ELj1ELj4ELj1ELj16ENS_18Kernel_traits_baseILj768ES2_ffffjLj128EEEEELb1ELb1ELb0EEEvNS_9BwdParamsE)
        /*0104*/ 	.short	0x0380
        /*0106*/ 	.short	0x0128


	//----- nvinfo : EIATTR_SW_WAR
	.align		4
.L_2629:
        /*0108*/ 	.byte	0x04, 0x36
        /*010a*/ 	.short	(.L_2631 - .L_2630)
.L_2630:
        /*010c*/ 	.word	0x00000008
.L_2631:


//--------------------- .nv.info._ZN10layer_norm22ln_bwd_finalize_kernelINS_22Kernel_traits_finalizeILj768E6__halfffffjLb0ELj1024ELj4ENS_18Kernel_traits_baseILj768ES2_ffffjLj1024EEEEELb0ELb1EEEvNS_9BwdParamsE --------------------------
	.section	.nv.info._ZN10layer_norm22ln_bwd_finalize_kernelINS_22Kernel_traits_finalizeILj768E6__halfffffjLb0ELj1024ELj4ENS_18Kernel_traits_baseILj768ES2_ffffjLj1024EEEEELb0ELb1EEEvNS_9BwdParamsE,"",@"SHT_CUDA_INFO"
	.sectionflags	@""
	.align	4


	//----- nvinfo : EIATTR_CUDA_API_VERSION
	.align		4
        /*0000*/ 	.byte	0x04, 0x37
        /*0002*/ 	.short	(.L_2633 - .L_2632)
.L_2632:
        /*0004*/ 	.word	0x00000082


	//----- nvinfo : EIATTR_KPARAM_INFO
	.align		4
.L_2633:
        /*0008*/ 	.byte	0x04, 0x17
        /*000a*/ 	.short	(.L_2635 - .L_2634)
.L_2634:
        /*000c*/ 	.word	0x00000000
        /*0010*/ 	.short	0x0000
        /*0012*/ 	.short	0x0000
        /*0014*/ 	.byte	0x00, 0xf0, 0xa1, 0x04


	//----- nvinfo : EIATTR_SPARSE_MMA_MASK
	.align		4
.L_2635:
        /*0018*/ 	.byte	0x03, 0x50
        /*001a*/ 	.short	0x0000


	//----- nvinfo : EIATTR_MAXREG_COUNT
	.align		4
        /*001c*/ 	.byte	0x03, 0x1b
        /*001e*/ 	.short	0x0040


	//----- nvinfo : EIATTR_NUM_BARRIERS
	.align		4
        /*0020*/ 	.byte	0x02, 0x4c
        /*0022*/ 	.byte	0x01
	.zero		1


	//----- nvinfo : EIATTR_MERCURY_ISA_VERSION
	.align		4
        /*0024*/ 	.byte	0x03, 0x5f
        /*0026*/ 	.short	0x0101


	//----- nvinfo : EIATTR_COOP_GROUP_MASK_REGIDS
	.align		4
        /*0028*/ 	.byte	0x04, 0x29
        /*002a*/ 	.short	(.L_2637 - .L_2636)


	//   ....[0]....
.L_2636:
        /*002c*/ 	.word	0xffffffff


	//   ....[1]....
        /*0030*/ 	.word	0xffffffff


	//   ....[2]....
        /*0034*/ 	.word	0xffffffff


	//   ....[3]....
        /*0038*/ 	.word	0xffffffff


	//   ....[4]....
        /*003c*/ 	.word	0xffffffff


	//   ....[5]....
        /*0040*/ 	.word	0xffffffff


	//   ....[6]....
        /*0044*/ 	.word	0xffffffff


	//   ....[7]....
        /*0048*/ 	.word	0xffffffff


	//   ....[8]....
        /*004c*/ 	.word	0xffffffff


	//   ....[9]....
        /*0050*/ 	.word	0xffffffff


	//----- nvinfo : EIATTR_COOP_GROUP_INSTR_OFFSETS
	.align		4
.L_2637:
        /*0054*/ 	.byte	0x04, 0x28
        /*0056*/ 	.short	(.L_2639 - .L_2638)


	//   ....[0]....
.L_2638:
        /*0058*/ 	.word	0x00001630


	//   ....[1]....
        /*005c*/ 	.word	0x00001640


	//   ....[2]....
        /*0060*/ 	.word	0x00001670


	//   ....[3]....
        /*0064*/ 	.word	0x00001680


	//   ....[4]....
        /*0068*/ 	.word	0x000016b0


	//   ....[5]....
        /*006c*/ 	.word	0x000016d0


	//   ....[6]....
        /*0070*/ 	.word	0x00001700


	//   ....[7]....
        /*0074*/ 	.word	0x00001710


	//   ....[8]....
        /*0078*/ 	.word	0x00001740


	//   ....[9]....
        /*007c*/ 	.word	0x00001750


	//----- nvinfo : EIATTR_VRC_CTA_INIT_COUNT
	.align		4
.L_2639:
        /*0080*/ 	.byte	0x02, 0x4a
	.zero		1
	.zero		1


	//----- nvinfo : EIATTR_EXIT_INSTR_OFFSETS
	.align		4
        /*0084*/ 	.byte	0x04, 0x1c
        /*0086*/ 	.short	(.L_2641 - .L_2640)


	//   ....[0]....
.L_2640:
        /*0088*/ 	.word	0x00000070


	//   ....[1]....
        /*008c*/ 	.word	0x000017b0


	//   ....[2]....
        /*0090*/ 	.word	0x00001880


	//----- nvinfo : EIATTR_MAX_THREADS
	.align		4
.L_2641:
        /*0094*/ 	.byte	0x04, 0x05
        /*0096*/ 	.short	(.L_2643 - .L_2642)
.L_2642:
        /*0098*/ 	.word	0x00000400
        /*009c*/ 	.word	0x00000001
        /*00a0*/ 	.word	0x00000001


	//----- nvinfo : EIATTR_CRS_STACK_SIZE
	.align		4
.L_2643:
        /*00a4*/ 	.byte	0x04, 0x1e
        /*00a6*/ 	.short	(.L_2645 - .L_2644)
.L_2644:
        /*00a8*/ 	.word	0x00000000


	//----- nvinfo : EIATTR_CBANK_PARAM_SIZE
	.align		4
.L_2645:
        /*00ac*/ 	.byte	0x03, 0x19
        /*00ae*/ 	.short	0x0128


	//----- nvinfo : EIATTR_PARAM_CBANK
	.align		4
        /*00b0*/ 	.byte	0x04, 0x0a
        /*00b2*/ 	.short	(.L_2647 - .L_2646)
	.align		4
.L_2646:
        /*00b4*/ 	.word	index@(.nv.constant0._ZN10layer_norm22ln_bwd_finalize_kernelINS_22Kernel_traits_finalizeILj768E6__halfffffjLb0ELj1024ELj4ENS_18Kernel_traits_baseILj768ES2_ffffjLj1024EEEEELb0ELb1EEEvNS_9BwdParamsE)
        /*00b8*/ 	.short	0x0380
        /*00ba*/ 	.short	0x0128


	//----- nvinfo : EIATTR_SW_WAR
	.align		4
.L_2647:
        /*00bc*/ 	.byte	0x04, 0x36
        /*00be*/ 	.short	(.L_2649 - .L_2648)
.L_2648:
        /*00c0*/ 	.word	0x00000008
.L_2649:


//--------------------- .nv.info._ZN10layer_norm40ln_parallel_residual_bwd_finalize_kernelINS_22Kernel_traits_finalizeILj768E6__halfffffjLb0ELj1024ELj4ENS_18Kernel_traits_baseILj768ES2_ffffjLj1024EEEEELb1EEEvNS_9BwdParamsE --------------------------
	.section	.nv.info._ZN10layer_norm40ln_parallel_residual_bwd_finalize_kernelINS_22Kernel_traits_finalizeILj768E6__halfffffjLb0ELj1024ELj4ENS_18Kernel_traits_baseILj768ES2_ffffjLj1024EEEEELb1EEEvNS_9BwdParamsE,"",@"SHT_CUDA_INFO"
	.sectionflags	@""
	.align	4


	//----- nvinfo : EIATTR_CUDA_API_VERSION
	.align		4
        /*0000*/ 	.byte	0x04, 0x37
        /*0002*/ 	.short	(.L_2651 - .L_2650)
.L_2650:
        /*0004*/ 	.word	0x00000082


	//----- nvinfo : EIATTR_KPARAM_INFO
	.align		4
.L_2651:
        /*0008*/ 	.byte	0x04, 0x17
        /*000a*/ 	.short	(.L_2653 - .L_2652)
.L_2652:
        /*000c*/ 	.word	0x00000000
        /*0010*/ 	.short	0x0000
        /*0012*/ 	.short	0x0000
        /*0014*/ 	.byte	0x00, 0xf0, 0xa1, 0x04


	//----- nvinfo : EIATTR_SPARSE_MMA_MASK
	.align		4
.L_2653:
        /*0018*/ 	.byte	0x03, 0x50
        /*001a*/ 	.short	0x0000


	//----- nvinfo : EIATTR_MAXREG_COUNT
	.align		4
        /*001c*/ 	.byte	0x03, 0x1b
        /*001e*/ 	.short	0x0040


	//----- nvinfo : EIATTR_NUM_BARRIERS
	.align		4
        /*0020*/ 	.byte	0x02, 0x4c
        /*0022*/ 	.byte	0x01
	.zero		1


	//----- nvinfo : EIATTR_MERCURY_ISA_VERSION
	.align		4
        /*0024*/ 	.byte	0x03, 0x5f
        /*0026*/ 	.short	0x0101


	//----- nvinfo : EIATTR_COOP_GROUP_MASK_REGIDS
	.align		4
        /*0028*/ 	.byte	0x04, 0x29
        /*002a*/ 	.short	(.L_2655 - .L_2654)


	//   ....[0]....
.L_2654:
        /*002c*/ 	.word	0xffffffff


	//   ....[1]....
        /*0030*/ 	.word	0xffffffff


	//   ....[2]....
        /*0034*/ 	.word	0xffffffff


	//   ....[3]....
        /*0038*/ 	.word	0xffffffff


	//   ....[4]....
        /*003c*/ 	.word	0xffffffff


	//   ....[5]....
        /*0040*/ 	.word	0xffffffff


	//   ....[6]....
        /*0044*/ 	.word	0xffffffff


	//   ....[7]....
        /*0048*/ 	.word	0xffffffff


	//   ....[8]....
        /*004c*/ 	.word	0xffffffff


	//   ....[9]....
        /*0050*/ 	.word	0xffffffff


	//   ....[10]....
        /*0054*/ 	.word	0xffffffff


	//   ....[11]....
        /*0058*/ 	.word	0xffffffff


	//   ....[12]....
        /*005c*/ 	.word	0xffffffff


	//   ....[13]....
        /*0060*/ 	.word	0xffffffff


	//   ....[14]....
        /*0064*/ 	.word	0xffffffff


	//   ....[15]....
        /*0068*/ 	.word	0xffffffff


	//   ....[16]....
        /*006c*/ 	.word	0xffffffff


	//   ....[17]....
        /*0070*/ 	.word	0xffffffff


	//   ....[18]....
        /*0074*/ 	.word	0xffffffff


	//   ....[19]....
        /*0078*/ 	.word	0xffffffff


	//----- nvinfo : EIATTR_COOP_GROUP_INSTR_OFFSETS
	.align		4
.L_2655:
        /*007c*/ 	.byte	0x04, 0x28
        /*007e*/ 	.short	(.L_2657 - .L_2656)


	//   ....[0]....
.L_2656:
        /*0080*/ 	.word	0x00001410


	//   ....[1]....
        /*0084*/ 	.word	0x00001420


	//   ....[2]....
        /*0088*/ 	.word	0x00001430


	//   ....[3]....
        /*008c*/ 	.word	0x00001440


	//   ....[4]....
        /*0090*/ 	.word	0x00001480


	//   ....[5]....
        /*0094*/ 	.word	0x000014a0


	//   ....[6]....
        /*0098*/ 	.word	0x000014b0


	//   ....[7]....
        /*009c*/ 	.word	0x000014c0


	//   ....[8]....
        /*00a0*/ 	.word	0x000014f0


	//   ....[9]....
        /*00a4*/ 	.word	0x00001520


	//   ....[10]....
        /*00a8*/ 	.word	0x00001530


	//   ....[11]....
        /*00ac*/ 	.word	0x00001540


	//   ....[12]....
        /*00b0*/ 	.word	0x00001560


	//   ....[13]....
        /*00b4*/ 	.word	0x00001590


	//   ....[14]....
        /*00b8*/ 	.word	0x000015b0


	//   ....[15]....
        /*00bc*/ 	.word	0x000015c0


	//   ....[16]....
        /*00c0*/ 	.word	0x000015e0


	//   ....[17]....
        /*00c4*/ 	.word	0x00001610


	//   ....[18]....
        /*00c8*/ 	.word	0x00001630


	//   ....[19]....
        /*00cc*/ 	.word	0x00001640


	//----- nvinfo : EIATTR_VRC_CTA_INIT_COUNT
	.align		4
.L_2657:
        /*00d0*/ 	.byte	0x02, 0x4a
	.zero		1
	.zero		1


	//----- nvinfo : EIATTR_EXIT_INSTR_OFFSETS
	.align		4
        /*00d4*/ 	.byte	0x04, 0x1c
        /*00d6*/ 	.short	(.L_2659 - .L_2658)


	//   ....[0]....
.L_2658:
        /*00d8*/ 	.word	0x00000060


	//   ....[1]....
        /*00dc*/ 	.word	0x000016e0


	//   ....[2]....
        /*00e0*/ 	.word	0x00001850


	//----- nvinfo : EIATTR_MAX_THREADS
	.align		4
.L_2659:
        /*00e4*/ 	.byte	0x04, 0x05
        /*00e6*/ 	.short	(.L_2661 - .L_2660)
.L_2660:
        /*00e8*/ 	.word	0x00000400
        /*00ec*/ 	.word	0x00000001
        /*00f0*/ 	.word	0x00000001


	//----- nvinfo : EIATTR_CRS_STACK_SIZE
	.align		4
.L_2661:
        /*00f4*/ 	.byte	0x04, 0x1e
        /*00f6*/ 	.short	(.L_2663 - .L_2662)
.L_2662:
        /*00f8*/ 	.word	0x00000000


	//----- nvinfo : EIATTR_CBANK_PARAM_SIZE
	.align		4
.L_2663:
        /*00fc*/ 	.byte	0x03, 0x19
        /*00fe*/ 	.short	0x0128


	//----- nvinfo : EIATTR_PARAM_CBANK
	.align		4
        /*0100*/ 	.byte	0x04, 0x0a
        /*0102*/ 	.short	(.L_2665 - .L_2664)
	.align		4
.L_2664:
        /*0104*/ 	.word	index@(.nv.constant0._ZN10layer_norm40ln_parallel_residual_bwd_finalize_kernelINS_22Kernel_traits_finalizeILj768E6__halfffffjLb0ELj1024ELj4ENS_18Kernel_traits_baseILj768ES2_ffffjLj1024EEEEELb1EEEvNS_9BwdParamsE)
        /*0108*/ 	.short	0x0380
        /*010a*/ 	.short	0x0128


	//----- nvinfo : EIATTR_SW_WAR
	.align		4
.L_2665:
        /*010c*/ 	.byte	0x04, 0x36
        /*010e*/ 	.short	(.L_2667 - .L_2666)
.L_2666:
        /*0110*/ 	.word	0x00000008
.L_2667:


//--------------------- .nv.info._ZN10layer_norm31ln_parallel_residual_bwd_kernelINS_13Kernel_traitsI6__halfffffjLj768ELj1ELj4ELj1ELj16ENS_18Kernel_traits_baseILj768ES2_ffffjLj128EEEEELb1ELb1ELb1EEEvNS_9BwdParamsE --------------------------
	.section	.nv.info._ZN10layer_norm31ln_parallel_residual_bwd_kernelINS_13Kernel_traitsI6__halfffffjLj768ELj1ELj4ELj1ELj16ENS_18Kernel_traits_baseILj768ES2_ffffjLj128EEEEELb1ELb1ELb1EEEvNS_9BwdParamsE,"",@"SHT_CUDA_INFO"
	.sectionflags	@""
	.align	4


	//----- nvinfo : EIATTR_CUDA_API_VERSION
	.align		4
        /*0000*/ 	.byte	0x04, 0x37
        /*0002*/ 	.short	(.L_2669 - .L_2668)
.L_2668:
        /*0004*/ 	.word	0x00000082


	//----- nvinfo : EIATTR_KPARAM_INFO
	.align		4
.L_2669:
        /*0008*/ 	.byte	0x04, 0x17
        /*000a*/ 	.short	(.L_2671 - .L_2670)
.L_2670:
        /*000c*/ 	.word	0x00000000
        /*0010*/ 	.short	0x0000
        /*0012*/ 	.short	0x0000
        /*0014*/ 	.byte	0x00, 0xf0, 0xa1, 0x04


	//----- nvinfo : EIATTR_SPARSE_MMA_MASK
	.align		4
.L_2671:
        /*0018*/ 	.byte	0x03, 0x50
        /*001a*/ 	.short	0x0000


	//----- nvinfo : EIATTR_MAXREG_COUNT
	.align		4
        /*001c*/ 	.byte	0x03, 0x1b
        /*001e*/ 	.short	0x00ff


	//----- nvinfo : EIATTR_NUM_BARRIERS
	.align		4
        /*0020*/ 	.byte	0x02, 0x4c
        /*0022*/ 	.byte	0x01
	.zero		1


	//----- nvinfo : EIATTR_MERCURY_ISA_VERSION
	.align		4
        /*0024*/ 	.byte	0x03, 0x5f
        /*0026*/ 	.short	0x0101


	//----- nvinfo : EIATTR_COOP_GROUP_MASK_REGIDS
	.align		4
        /*0028*/ 	.byte	0x04, 0x29
        /*002a*/ 	.short	(.L_2673 - .L_2672)


	//   ....[0]....
.L_2672:
        /*002c*/ 	.word	0xffffffff


	//   ....[1]....
        /*0030*/ 	.word	0xffffffff


	//   ....[2]....
        /*0034*/ 	.word	0xffffffff


	//   ....[3]....
        /*0038*/ 	.word	0xffffffff


	//   ....[4]....
        /*003c*/ 	.word	0xffffffff


	//   ....[5]....
        /*0040*/ 	.word	0xffffffff


	//   ....[6]....
        /*0044*/ 	.word	0xffffffff


	//   ....[7]....
        /*0048*/ 	.word	0xffffffff


	//   ....[8]....
        /*004c*/ 	.word	0xffffffff


	//   ....[9]....
        /*0050*/ 	.word	0xffffffff


	//   ....[10]....
        /*0054*/ 	.word	0x05000071


	//   ....[11]....
        /*0058*/ 	.word	0x05000071


	//   ....[12]....
        /*005c*/ 	.word	0x05000071


	//   ....[13]....
        /*0060*/ 	.word	0x05000071


	//   ....[14]....
        /*0064*/ 	.word	0x05000071


	//   ....[15]....
        /*0068*/ 	.word	0x05000071


	//   ....[16]....
        /*006c*/ 	.word	0x05000071


	//   ....[17]....
        /*0070*/ 	.word	0x05000071


	//   ....[18]....
        /*0074*/ 	.word	0x05000071


	//   ....[19]....
        /*0078*/ 	.word	0x05000071


	//----- nvinfo : EIATTR_COOP_GROUP_INSTR_OFFSETS
	.align		4
.L_2673:
        /*007c*/ 	.byte	0x04, 0x28
        /*007e*/ 	.short	(.L_2675 - .L_2674)


	//   ....[0]....
.L_2674:
        /*0080*/ 	.word	0x00001820


	//   ....[1]....
        /*0084*/ 	.word	0x00001830


	//   ....[2]....
        /*0088*/ 	.word	0x00001860


	//   ....[3]....
        /*008c*/ 	.word	0x00001870


	//   ....[4]....
        /*0090*/ 	.word	0x000018a0


	//   ....[5]....
        /*0094*/ 	.word	0x000018b0


	//   ....[6]....
        /*0098*/ 	.word	0x000018e0


	//   ....[7]....
        /*009c*/ 	.word	0x000018f0


	//   ....[8]....
        /*00a0*/ 	.word	0x00001920


	//   ....[9]....
        /*00a4*/ 	.word	0x00001930


	//   ....[10]....
        /*00a8*/ 	.word	0x00008420


	//   ....[11]....
        /*00ac*/ 	.word	0x000084b0


	//   ....[12]....
        /*00b0*/ 	.word	0x00008520


	//   ....[13]....
        /*00b4*/ 	.word	0x00008580


	//   ....[14]....
        /*00b8*/ 	.word	0x000085f0


	//   ....[15]....
        /*00bc*/ 	.word	0x00008650


	//   ....[16]....
        /*00c0*/ 	.word	0x000086c0


	//   ....[17]....
        /*00c4*/ 	.word	0x00008720


	//   ....[18]....
        /*00c8*/ 	.word	0x00008790


	//   ....[19]....
        /*00cc*/ 	.word	0x000087f0


	//----- nvinfo : EIATTR_VRC_CTA_INIT_COUNT
	.align		4
.L_2675:
        /*00d0*/ 	.byte	0x02, 0x4a
	.zero		1
	.zero		1


	//----- nvinfo : EIATTR_EXIT_INSTR_OFFSETS
	.align		4
        /*00d4*/ 	.byte	0x04, 0x1c
        /*00d6*/ 	.short	(.L_2677 - .L_2676)


	//   ....[0]....
.L_2676:
        /*00d8*/ 	.word	0x000083b0


	//----- nvinfo : EIATTR_MAX_THREADS
	.align		4
.L_2677:
        /*00dc*/ 	.byte	0x04, 0x05
        /*00de*/ 	.short	(.L_2679 - .L_2678)
.L_2678:
        /*00e0*/ 	.word	0x00000080
        /*00e4*/ 	.word	0x00000001
        /*00e8*/ 	.word	0x00000001


	//----- nvinfo : EIATTR_CRS_STACK_SIZE
	.align		4
.L_2679:
        /*00ec*/ 	.byte	0x04, 0x1e
        /*00ee*/ 	.short	(.L_2681 - .L_2680)
.L_2680:
        /*00f0*/ 	.word	0x00000000


	//----- nvinfo : EIATTR_CBANK_PARAM_SIZE
	.align		4
.L_2681:
        /*00f4*/ 	.byte	0x03, 0x19
        /*00f6*/ 	.short	0x0128


	//----- nvinfo : EIATTR_PARAM_CBANK
	.align		4
        /*00f8*/ 	.byte	0x04, 0x0a
        /*00fa*/ 	.short	(.L_2683 - .L_2682)
	.align		4
.L_2682:
        /*00fc*/ 	.word	index@(.nv.constant0._ZN10layer_norm31ln_parallel_residual_bwd_kernelINS_13Kernel_traitsI6__halfffffjLj768ELj1ELj4ELj1ELj16ENS_18Kernel_traits_baseILj768ES2_ffffjLj128EEEEELb1ELb1ELb1EEEvNS_9BwdParamsE)
        /*0100*/ 	.short	0x0380
        /*0102*/ 	.short	0x0128


	//----- nvinfo : EIATTR_SW_WAR
	.align		4
.L_2683:
        /*0104*/ 	.byte	0x04, 0x36
        /*0106*/ 	.short	(.L_2685 - .L_2684)
.L_2684:
        /*0108*/ 	.word	0x00000008
.L_2685:


//--------------------- .nv.info._ZN10layer_norm31ln_parallel_residual_bwd_kernelINS_13Kernel_traitsIfffffjLj768ELj1ELj4ELj1ELj16ENS_18Kernel_traits_baseILj768EfffffjLj128EEEEELb0ELb0ELb0EEEvNS_9BwdParamsE --------------------------
	.section	.nv.info._ZN10layer_norm31ln_parallel_residual_bwd_kernelINS_13Kernel_traitsIfffffjLj768ELj1ELj4ELj1ELj16ENS_18Kernel_traits_baseILj768EfffffjLj128EEEEELb0ELb0ELb0EEEvNS_9BwdParamsE,"",@"SHT_CUDA_INFO"
	.sectionflags	@""
	.align	4


	//----- nvinfo : EIATTR_CUDA_API_VERSION
	.align		4
        /*0000*/ 	.byte	0x04, 0x37
        /*0002*/ 	.short	(.L_2687 - .L_2686)
.L_2686:
        /*0004*/ 	.word	0x00000082


	//----- nvinfo : EIATTR_KPARAM_INFO
	.align		4
.L_2687:
        /*0008*/ 	.byte	0x04, 0x17
        /*000a*/ 	.short	(.L_2689 - .L_2688)
.L_2688:
        /*000c*/ 	.word	0x00000000
        /*0010*/ 	.short	0x0000
        /*0012*/ 	.short	0x0000
        /*0014*/ 	.byte	0x00, 0xf0, 0xa1, 0x04


	//----- nvinfo : EIATTR_SPARSE_MMA_MASK
	.align		4
.L_2689:
        /*0018*/ 	.byte	0x03, 0x50
        /*001a*/ 	.short	0x0000


	//----- nvinfo : EIATTR_MAXREG_COUNT
	.align		4
        /*001c*/ 	.byte	0x03, 0x1b
        /*001e*/ 	.short	0x00ff


	//----- nvinfo : EIATTR_NUM_BARRIERS
	.align		4
        /*0020*/ 	.byte	0x02, 0x4c
        /*0022*/ 	.byte	0x01
	.zero		1


	//----- nvinfo : EIATTR_MERCURY_ISA_VERSION
	.align		4
        /*0024*/ 	.byte	0x03, 0x5f
        /*0026*/ 	.short	0x0101


	//----- nvinfo : EIATTR_COOP_GROUP_MASK_REGIDS
	.align		4
        /*0028*/ 	.byte	0x04, 0x29
        /*002a*/ 	.short	(.L_2691 - .L_2690)


	//   ....[0]....
.L_2690:
        /*002c*/ 	.word	0xffffffff


	//   ....[1]....
        /*0030*/ 	.word	0xffffffff


	//   ....[2]....
        /*0034*/ 	.word	0xffffffff


	//   ....[3]....
        /*0038*/ 	.word	0xffffffff


	//   ....[4]....
        /*003c*/ 	.word	0xffffffff


	//   ....[5]....
        /*0040*/ 	.word	0xffffffff


	//   ....[6]....
        /*0044*/ 	.word	0xffffffff


	//   ....[7]....
        /*0048*/ 	.word	0xffffffff


	//   ....[8]....
        /*004c*/ 	.word	0xffffffff


	//   ....[9]....
        /*0050*/ 	.word	0xffffffff


	//   ....[10]....
        /*0054*/ 	.word	0x050000c8


	//   ....[11]....
        /*0058*/ 	.word	0x050000c8


	//   ....[12]....
        /*005c*/ 	.word	0x050000c8


	//   ....[13]....
        /*0060*/ 	.word	0x050000c8


	//   ....[14]....
        /*0064*/ 	.word	0x050000c8


	//   ....[15]....
        /*0068*/ 	.word	0x050000c8


	//   ....[16]....
        /*006c*/ 	.word	0x050000c8


	//   ....[17]....
        /*0070*/ 	.word	0x050000c8


	//   ....[18]....
        /*0074*/ 	.word	0x050000c8


	//   ....[19]....
        /*0078*/ 	.word	0x050000c8


	//----- nvinfo : EIATTR_COOP_GROUP_INSTR_OFFSETS
	.align		4
.L_2691:
        /*007c*/ 	.byte	0x04, 0x28
        /*007e*/ 	.short	(.L_2693 - .L_2692)


	//   ....[0]....
.L_2692:
        /*0080*/ 	.word	0x00002200


	//   ....[1]....
        /*0084*/ 	.word	0x00002210


	//   ....[2]....
        /*0088*/ 	.word	0x00002240


	//   ....[3]....
        /*008c*/ 	.word	0x00002250


	//   ....[4]....
        /*0090*/ 	.word	0x00002280


	//   ....[5]....
        /*0094*/ 	.word	0x00002290


	//   ....[6]....
        /*0098*/ 	.word	0x000022c0


	//   ....[7]....
        /*009c*/ 	.word	0x000022d0


	//   ....[8]....
        /*00a0*/ 	.word	0x00002300


	//   ....[9]....
        /*00a4*/ 	.word	0x00002310


	//   ....[10]....
        /*00a8*/ 	.word	0x00007d90


	//   ....[11]....
        /*00ac*/ 	.word	0x00007e30


	//   ....[12]....
        /*00b0*/ 	.word	0x00007e90


	//   ....[13]....
        /*00b4*/ 	.word	0x00007ef0


	//   ....[14]....
        /*00b8*/ 	.word	0x00007f60


	//   ....[15]....
        /*00bc*/ 	.word	0x00007fc0


	//   ....[16]....
        /*00c0*/ 	.word	0x00008030


	//   ....[17]....
        /*00c4*/ 	.word	0x00008090


	//   ....[18]....
        /*00c8*/ 	.word	0x00008100


	//   ....[19]....
        /*00cc*/ 	.word	0x00008160


	//----- nvinfo : EIATTR_VRC_CTA_INIT_COUNT
	.align		4
.L_2693:
        /*00d0*/ 	.byte	0x02, 0x4a
	.zero		1
	.zero		1


	//----- nvinfo : EIATTR_EXIT_INSTR_OFFSETS
	.align		4
        /*00d4*/ 	.byte	0x04, 0x1c
        /*00d6*/ 	.short	(.L_2695 - .L_2694)


	//   ....[0]....
.L_2694:
        /*00d8*/ 	.word	0x00007cc0


	//   ....[1]....
        /*00dc*/ 	.word	0x00007d30


	//----- nvinfo : EIATTR_MAX_THREADS
	.align		4
.L_2695:
        /*00e0*/ 	.byte	0x04, 0x05
        /*00e2*/ 	.short	(.L_2697 - .L_2696)
.L_2696:
        /*00e4*/ 	.word	0x00000080
        /*00e8*/ 	.word	0x00000001
        /*00ec*/ 	.word	0x00000001


	//----- nvinfo : EIATTR_CRS_STACK_SIZE
	.align		4
.L_2697:
        /*00f0*/ 	.byte	0x04, 0x1e
        /*00f2*/ 	.short	(.L_2699 - .L_2698)
.L_2698:
        /*00f4*/ 	.word	0x00000000


	//----- nvinfo : EIATTR_CBANK_PARAM_SIZE
	.align		4
.L_2699:
        /*00f8*/ 	.byte	0x03, 0x19
        /*00fa*/ 	.short	0x0128


	//----- nvinfo : EIATTR_PARAM_CBANK
	.align		4
        /*00fc*/ 	.byte	0x04, 0x0a
        /*00fe*/ 	.short	(.L_2701 - .L_2700)
	.align		4
.L_2700:
        /*0100*/ 	.word	index@(.nv.constant0._ZN10layer_norm31ln_parallel_residual_bwd_kernelINS_13Kernel_traitsIfffffjLj768ELj1ELj4ELj1ELj16ENS_18Kernel_traits_baseILj768EfffffjLj128EEEEELb0ELb0ELb0EEEvNS_9BwdParamsE)
        /*0104*/ 	.short	0x0380
        /*0106*/ 	.short	0x0128


	//----- nvinfo : EIATTR_SW_WAR
	.align		4
.L_2701:
        /*0108*/ 	.byte	0x04, 0x36
        /*010a*/ 	.short	(.L_2703 - .L_2702)
.L_2702:
        /*010c*/ 	.word	0x00000008
.L_2703:


//--------------------- .nv.info._ZN10layer_norm31ln_parallel_residual_bwd_kernelINS_13Kernel_traitsIfffffjLj768ELj1ELj4ELj1ELj16ENS_18Kernel_traits_baseILj768EfffffjLj128EEEEELb0ELb0ELb1EEEvNS_9BwdParamsE --------------------------
	.section	.nv.info._ZN10layer_norm31ln_parallel_residual_bwd_kernelINS_13Kernel_traitsIfffffjLj768ELj1ELj4ELj1ELj16ENS_18Kernel_traits_baseILj768EfffffjLj128EEEEELb0ELb0ELb1EEEvNS_9BwdParamsE,"",@"SHT_CUDA_INFO"
	.sectionflags	@""
	.align	4


	//----- nvinfo : EIATTR_CUDA_API_VERSION
	.align		4
        /*0000*/ 	.byte	0x04, 0x37
        /*0002*/ 	.short	(.L_2705 - .L_2704)
.L_2704:
        /*0004*/ 	.word	0x00000082


	//----- nvinfo : EIATTR_KPARAM_INFO
	.align		4
.L_2705:
        /*0008*/ 	.byte	0x04, 0x17
        /*000a*/ 	.short	(.L_2707 - .L_2706)
.L_2706:
        /*000c*/ 	.word	0x00000000
        /*0010*/ 	.short	0x0000
        /*0012*/ 	.short	0x0000
        /*0014*/ 	.byte	0x00, 0xf0, 0xa1, 0x04


	//----- nvinfo : EIATTR_SPARSE_MMA_MASK
	.align		4
.L_2707:
        /*0018*/ 	.byte	0x03, 0x50
        /*001a*/ 	.short	0x0000


	//----- nvinfo : EIATTR_MAXREG_COUNT
	.align		4
        /*001c*/ 	.byte	0x03, 0x1b
        /*001e*/ 	.short	0x00ff


	//----- nvinfo : EIATTR_NUM_BARRIERS
	.align		4
        /*0020*/ 	.byte	0x02, 0x4c
        /*0022*/ 	.byte	0x01
	.zero		1


	//----- nvinfo : EIATTR_MERCURY_ISA_VERSION
	.align		4
        /*0024*/ 	.byte	0x03, 0x5f
        /*0026*/ 	.short	0x0101


	//----- nvinfo : EIATTR_COOP_GROUP_MASK_REGIDS
	.align		4
        /*0028*/ 	.byte	0x04, 0x29
        /*002a*/ 	.short	(.L_2709 - .L_2708)


	//   ....[0]....
.L_2708:
        /*002c*/ 	.word	0xffffffff


	//   ....[1]....
        /*0030*/ 	.word	0xffffffff


	//   ....[2]....
        /*0034*/ 	.word	0xffffffff


	//   ....[3]....
        /*0038*/ 	.word	0xffffffff


	//   ....[4]....
        /*003c*/ 	.word	0xffffffff


	//   ....[5]....
        /*0040*/ 	.word	0xffffffff


	//   ....[6]....
        /*0044*/ 	.word	0xffffffff


	//   ....[7]....
        /*0048*/ 	.word	0xffffffff


	//   ....[8]....
        /*004c*/ 	.word	0xffffffff


	//   ....[9]....
        /*0050*/ 	.word	0xffffffff


	//   ....[10]....
        /*0054*/ 	.word	0x05000091


	//   ....[11]....
        /*0058*/ 	.word	0x05000091


	//   ....[12]....
        /*005c*/ 	.word	0x05000091


	//   ....[13]....
        /*0060*/ 	.word	0x05000091


	//   ....[14]....
        /*0064*/ 	.word	0x05000091


	//   ....[15]....
        /*0068*/ 	.word	0x05000091


	//   ....[16]....
        /*006c*/ 	.word	0x05000091


	//   ....[17]....
        /*0070*/ 	.word	0x05000091


	//   ....[18]....
        /*0074*/ 	.word	0x05000091


	//   ....[19]....
        /*0078*/ 	.word	0x05000091


	//----- nvinfo : EIATTR_COOP_GROUP_INSTR_OFFSETS
	.align		4
.L_2709:
        /*007c*/ 	.byte	0x04, 0x28
        /*007e*/ 	.short	(.L_2711 - .L_2710)


	//   ....[0]....
.L_2710:
        /*0080*/ 	.word	0x00001ca0


	//   ....[1]....
        /*0084*/ 	.word	0x00001cb0


	//   ....[2]....
        /*0088*/ 	.word	0x00001ce0


	//   ....[3]....
        /*008c*/ 	.word	0x00001cf0


	//   ....[4]....
        /*0090*/ 	.word	0x00001d20


	//   ....[5]....
        /*0094*/ 	.word	0x00001d30


	//   ....[6]....
        /*0098*/ 	.word	0x00001d60


	//   ....[7]....
        /*009c*/ 	.word	0x00001d70


	//   ....[8]....
        /*00a0*/ 	.word	0x00001da0


	//   ....[9]....
        /*00a4*/ 	.word	0x00001db0


	//   ....[10]....
        /*00a8*/ 	.word	0x00006fb0


	//   ....[11]....
        /*00ac*/ 	.word	0x00007040


	//   ....[12]....
        /*00b0*/ 	.word	0x000070b0


	//   ....[13]....
        /*00b4*/ 	.word	0x00007110


	//   ....[14]....
        /*00b8*/ 	.word	0x00007180


	//   ....[15]....
        /*00bc*/ 	.word	0x000071e0


	//   ....[16]....
        /*00c0*/ 	.word	0x00007250


	//   ....[17]....
        /*00c4*/ 	.word	0x000072b0


	//   ....[18]....
        /*00c8*/ 	.word	0x00007320


	//   ....[19]....
        /*00cc*/ 	.word	0x00007380


	//----- nvinfo : EIATTR_VRC_CTA_INIT_COUNT
	.align		4
.L_2711:
        /*00d0*/ 	.byte	0x02, 0x4a
	.zero		1
	.zero		1


	//----- nvinfo : EIATTR_EXIT_INSTR_OFFSETS
	.align		4
        /*00d4*/ 	.byte	0x04, 0x1c
        /*00d6*/ 	.short	(.L_2713 - .L_2712)


	//   ....[0]....
.L_2712:
        /*00d8*/ 	.word	0x00006f40


	//----- nvinfo : EIATTR_MAX_THREADS
	.align		4
.L_2713:
        /*00dc*/ 	.byte	0x04, 0x05
        /*00de*/ 	.short	(.L_2715 - .L_2714)
.L_2714:
        /*00e0*/ 	.word	0x00000080
        /*00e4*/ 	.word	0x00000001
        /*00e8*/ 	.word	0x00000001


	//----- nvinfo : EIATTR_CRS_STACK_SIZE
	.align		4
.L_2715:
        /*00ec*/ 	.byte	0x04, 0x1e
        /*00ee*/ 	.short	(.L_2717 - .L_2716)
.L_2716:
        /*00f0*/ 	.word	0x00000000


	//----- nvinfo : EIATTR_CBANK_PARAM_SIZE
	.align		4
.L_2717:
        /*00f4*/ 	.byte	0x03, 0x19
        /*00f6*/ 	.short	0x0128


	//----- nvinfo : EIATTR_PARAM_CBANK
	.align		4
        /*00f8*/ 	.byte	0x04, 0x0a
        /*00fa*/ 	.short	(.L_2719 - .L_2718)
	.align		4
.L_2718:
        /*00fc*/ 	.word	index@(.nv.constant0._ZN10layer_norm31ln_parallel_residual_bwd_kernelINS_13Kernel_traitsIfffffjLj768ELj1ELj4ELj1ELj16ENS_18Kernel_traits_baseILj768EfffffjLj128EEEEELb0ELb0ELb1EEEvNS_9BwdParamsE)
        /*0100*/ 	.short	0x0380
        /*0102*/ 	.short	0x0128


	//----- nvinfo : EIATTR_SW_WAR
	.align		4
.L_2719:
        /*0104*/ 	.byte	0x04, 0x36
        /*0106*/ 	.short	(.L_2721 - .L_2720)
.L_2720:
        /*0108*/ 	.word	0x00000008
.L_2721:


//--------------------- .nv.info._ZN10layer_norm31ln_parallel_residual_bwd_kernelINS_13Kernel_traitsIfffffjLj768ELj1ELj4ELj1ELj16ENS_18Kernel_traits_baseILj768EfffffjLj128EEEEELb0ELb1ELb0EEEvNS_9BwdParamsE --------------------------
	.section	.nv.info._ZN10layer_norm31ln_parallel_residual_bwd_kernelINS_13Kernel_traitsIfffffjLj768ELj1ELj4ELj1ELj16ENS_18Kernel_traits_baseILj768EfffffjLj128EEEEELb0ELb1ELb0EEEvNS_9BwdParamsE,"",@"SHT_CUDA_INFO"
	.sectionflags	@""
	.align	4


	//----- nvinfo : EIATTR_CUDA_API_VERSION
	.align		4
        /*0000*/ 	.byte	0x04, 0x37
        /*0002*/ 	.short	(.L_2723 - .L_2722)
.L_2722:
        /*0004*/ 	.word	0x00000082


	//----- nvinfo : EIATTR_KPARAM_INFO
	.align		4
.L_2723:
        /*0008*/ 	.byte	0x04, 0x17
        /*000a*/ 	.short	(.L_2725 - .L_2724)
.L_2724:
        /*000c*/ 	.word	0x00000000
        /*0010*/ 	.short	0x0000
        /*0012*/ 	.short	0x0000
        /*0014*/ 	.byte	0x00, 0xf0, 0xa1, 0x04


	//----- nvinfo : EIATTR_SPARSE_MMA_MASK
	.align		4
.L_2725:
        /*0018*/ 	.byte	0x03, 0x50
        /*001a*/ 	.short	0x0000


	//----- nvinfo : EIATTR_MAXREG_COUNT
	.align		4
        /*001c*/ 	.byte	0x03, 0x1b
        /*001e*/ 	.short	0x00ff


	//----- nvinfo : EIATTR_NUM_BARRIERS
	.align		4
        /*0020*/ 	.byte	0x02, 0x4c
        /*0022*/ 	.byte	0x01
	.zero		1


	//----- nvinfo : EIATTR_MERCURY_ISA_VERSION
	.align		4
        /*0024*/ 	.byte	0x03, 0x5f
        /*0026*/ 	.short	0x0101


	//----- nvinfo : EIATTR_COOP_GROUP_MASK_REGIDS
	.align		4
        /*0028*/ 	.byte	0x04, 0x29
        /*002a*/ 	.short	(.L_2727 - .L_2726)


	//   ....[0]....
.L_2726:
        /*002c*/ 	.word	0xffffffff


	//   ....[1]....
        /*0030*/ 	.word	0xffffffff


	//   ....[2]....
        /*0034*/ 	.word	0xffffffff


	//   ....[3]....
        /*0038*/ 	.word	0xffffffff


	//   ....[4]....
        /*003c*/ 	.word	0xffffffff


	//   ....[5]....
        /*0040*/ 	.word	0xffffffff


	//   ....[6]....
        /*0044*/ 	.word	0xffffffff


	//   ....[7]....
        /*0048*/ 	.word	0xffffffff


	//   ....[8]....
        /*004c*/ 	.word	0xffffffff


	//   ....[9]....
        /*0050*/ 	.word	0xffffffff


	//   ....[10]....
        /*0054*/ 	.word	0x05000099


	//   ....[11]....
        /*0058*/ 	.word	0x05000099


	//   ....[12]....
        /*005c*/ 	.word	0x05000099


	//   ....[13]....
        /*0060*/ 	.word	0x05000099


	//   ....[14]....
        /*0064*/ 	.word	0x05000099


	//   ....[15]....
        /*0068*/ 	.word	0x05000099


	//   ....[16]....
        /*006c*/ 	.word	0x05000099


	//   ....[17]....
        /*0070*/ 	.word	0x05000099


	//   ....[18]....
        /*0074*/ 	.word	0x05000099


	//   ....[19]....
        /*0078*/ 	.word	0x05000099


	//----- nvinfo : EIATTR_COOP_GROUP_INSTR_OFFSETS
	.align		4
.L_2727:
        /*007c*/ 	.byte	0x04, 0x28
        /*007e*/ 	.short	(.L_2729 - .L_2728)


	//   ....[0]....
.L_2728:
        /*0080*/ 	.word	0x000026b0


	//   ....[1]....
        /*0084*/ 	.word	0x000026c0


	//   ....[2]....
        /*0088*/ 	.word	0x000026f0


	//   ....[3]....
        /*008c*/ 	.word	0x00002700


	//   ....[4]....
        /*0090*/ 	.word	0x00002730


	//   ....[5]....
        /*0094*/ 	.word	0x00002740


	//   ....[6]....
        /*0098*/ 	.word	0x00002770


	//   ....[7]....
        /*009c*/ 	.word	0x00002780


	//   ....[8]....
        /*00a0*/ 	.word	0x000027b0


	//   ....[9]....
        /*00a4*/ 	.word	0x000027c0


	//   ....[10]....
        /*00a8*/ 	.word	0x00007700


	//   ....[11]....
        /*00ac*/ 	.word	0x00007790


	//   ....[12]....
        /*00b0*/ 	.word	0x00007800


	//   ....[13]....
        /*00b4*/ 	.word	0x00007860


	//   ....[14]....
        /*00b8*/ 	.word	0x000078d0


	//   ....[15]....
        /*00bc*/ 	.word	0x00007930


	//   ....[16]....
        /*00c0*/ 	.word	0x000079a0


	//   ....[17]....
        /*00c4*/ 	.word	0x00007a00


	//   ....[18]....
        /*00c8*/ 	.word	0x00007a70


	//   ....[19]....
        /*00cc*/ 	.word	0x00007ad0


	//----- nvinfo : EIATTR_VRC_CTA_INIT_COUNT
	.align		4
.L_2729:
        /*00d0*/ 	.byte	0x02, 0x4a
	.zero		1
	.zero		1


	//----- nvinfo : EIATTR_EXIT_INSTR_OFFSETS
	.align		4
        /*00d4*/ 	.byte	0x04, 0x1c
        /*00d6*/ 	.short	(.L_2731 - .L_2730)


	//   ....[0]....
.L_2730:
        /*00d8*/ 	.word	0x00007660


	//   ....[1]....
        /*00dc*/ 	.word	0x00007690


	//----- nvinfo : EIATTR_MAX_THREADS
	.align		4
.L_2731:
        /*00e0*/ 	.byte	0x04, 0x05
        /*00e2*/ 	.short	(.L_2733 - .L_2732)
.L_2732:
        /*00e4*/ 	.word	0x00000080
        /*00e8*/ 	.word	0x00000001
        /*00ec*/ 	.word	0x00000001


	//----- nvinfo : EIATTR_CRS_STACK_SIZE
	.align		4
.L_2733:
        /*00f0*/ 	.byte	0x04, 0x1e
        /*00f2*/ 	.short	(.L_2735 - .L_2734)
.L_2734:
        /*00f4*/ 	.word	0x00000000


	//----- nvinfo : EIATTR_CBANK_PARAM_SIZE
	.align		4
.L_2735:
        /*00f8*/ 	.byte	0x03, 0x19
        /*00fa*/ 	.short	0x0128


	//----- nvinfo : EIATTR_PARAM_CBANK
	.align		4
        /*00fc*/ 	.byte	0x04, 0x0a
        /*00fe*/ 	.short	(.L_2737 - .L_2736)
	.align		4
.L_2736:
        /*0100*/ 	.word	index@(.nv.constant0._ZN10layer_norm31ln_parallel_residual_bwd_kernelINS_13Kernel_traitsIfffffjLj768ELj1ELj4ELj1ELj16ENS_18Kernel_traits_baseILj768EfffffjLj128EEEEELb0ELb1ELb0EEEvNS_9BwdParamsE)
        /*0104*/ 	.short	0x0380
        /*0106*/ 	.short	0x0128


	//----- nvinfo : EIATTR_SW_WAR
	.align		4
.L_2737:
        /*0108*/ 	.byte	0x04, 0x36
        /*010a*/ 	.short	(.L_2739 - .L_2738)
.L_2738:
        /*010c*/ 	.word	0x00000008
.L_2739:


//--------------------- .nv.info._ZN10layer_norm31ln_parallel_residual_bwd_kernelINS_13Kernel_traitsIfffffjLj768ELj1ELj4ELj1ELj16ENS_18Kernel_traits_baseILj768EfffffjLj128EEEEELb0ELb1ELb1EEEvNS_9BwdParamsE --------------------------
	.section	.nv.info._ZN10layer_norm31ln_parallel_residual_bwd_kernelINS_13Kernel_traitsIfffffjLj768ELj1ELj4ELj1ELj16ENS_18Kernel_traits_baseILj768EfffffjLj128EEEEELb0ELb1ELb1EEEvNS_9BwdParamsE,"",@"SHT_CUDA_INFO"
	.sectionflags	@""
	.align	4


	//----- nvinfo : EIATTR_CUDA_API_VERSION
	.align		4
        /*0000*/ 	.byte	0x04, 0x37
        /*0002*/ 	.short	(.L_2741 - .L_2740)
.L_2740:
        /*0004*/ 	.word	0x00000082


	//----- nvinfo : EIATTR_KPARAM_INFO
	.align		4
.L_2741:
        /*0008*/ 	.byte	0x04, 0x17
        /*000a*/ 	.short	(.L_2743 - .L_2742)
.L_2742:
        /*000c*/ 	.word	0x00000000
        /*0010*/ 	.short	0x0000
        /*0012*/ 	.short	0x0000
        /*0014*/ 	.byte	0x00, 0xf0, 0xa1, 0x04


	//----- nvinfo : EIATTR_SPARSE_MMA_MASK
	.align		4
.L_2743:
        /*0018*/ 	.byte	0x03, 0x50
        /*001a*/ 	.short	0x0000


	//----- nvinfo : EIATTR_MAXREG_COUNT
	.align		4
        /*001c*/ 	.byte	0x03, 0x1b
        /*001e*/ 	.short	0x00ff


	//----- nvinfo : EIATTR_NUM_BARRIERS
	.align		4
        /*0020*/ 	.byte	0x02, 0x4c
        /*0022*/ 	.byte	0x01
	.zero		1


	//----- nvinfo : EIATTR_MERCURY_ISA_VERSION
	.align		4
        /*0024*/ 	.byte	0x03, 0x5f
        /*0026*/ 	.short	0x0101


	//----- nvinfo : EIATTR_COOP_GROUP_MASK_REGIDS
	.align		4
        /*0028*/ 	.byte	0x04, 0x29
        /*002a*/ 	.short	(.L_2745 - .L_2744)


	//   ....[0]....
.L_2744:
        /*002c*/ 	.word	0xffffffff


	//   ....[1]....
        /*0030*/ 	.word	0xffffffff


	//   ....[2]....
        /*0034*/ 	.word	0xffffffff


	//   ....[3]....
        /*0038*/ 	.word	0xffffffff


	//   ....[4]....
        /*003c*/ 	.word	0xffffffff


	//   ....[5]....
        /*0040*/ 	.word	0xffffffff


	//   ....[6]....
        /*0044*/ 	.word	0xffffffff


	//   ....[7]....
        /*0048*/ 	.word	0xffffffff


	//   ....[8]....
        /*004c*/ 	.word	0xffffffff


	//   ....[9]....
        /*0050*/ 	.word	0xffffffff


	//   ....[10]....
        /*0054*/ 	.word	0x05000044


	//   ....[11]....
        /*0058*/ 	.word	0x05000044


	//   ....[12]....
        /*005c*/ 	.word	0x05000044


	//   ....[13]....
        /*0060*/ 	.word	0x05000044


	//   ....[14]....
        /*0064*/ 	.word	0x05000044


	//   ....[15]....
        /*0068*/ 	.word	0x05000044


	//   ....[16]....
        /*006c*/ 	.word	0x05000044


	//   ....[17]....
        /*0070*/ 	.word	0x05000044


	//   ....[18]....
        /*0074*/ 	.word	0x05000044


	//   ....[19]....
        /*0078*/ 	.word	0x05000044


	//----- nvinfo : EIATTR_COOP_GROUP_INSTR_OFFSETS
	.align		4
.L_2745:
        /*007c*/ 	.byte	0x04, 0x28
        /*007e*/ 	.short	(.L_2747 - .L_2746)


	//   ....[0]....
.L_2746:
        /*0080*/ 	.word	0x00001f90


	//   ....[1]....
        /*0084*/ 	.word	0x00001fa0


	//   ....[2]....
        /*0088*/ 	.word	0x00001fd0


	//   ....[3]....
        /*008c*/ 	.word	0x00001fe0


	//   ....[4]....
        /*0090*/ 	.word	0x00002010


	//   ....[5]....
        /*0094*/ 	.word	0x00002020


	//   ....[6]....
        /*0098*/ 	.word	0x00002050


	//   ....[7]....
        /*009c*/ 	.word	0x00002060


	//   ....[8]....
        /*00a0*/ 	.word	0x00002090


	//   ....[9]....
        /*00a4*/ 	.word	0x000020a0


	//   ....[10]....
        /*00a8*/ 	.word	0x00006790


	//   ....[11]....
        /*00ac*/ 	.word	0x00006820


	//   ....[12]....
        /*00b0*/ 	.word	0x00006890


	//   ....[13]....
        /*00b4*/ 	.word	0x000068f0


	//   ....[14]....
        /*00b8*/ 	.word	0x00006960


	//   ....[15]....
        /*00bc*/ 	.word	0x000069c0


	//   ....[16]....
        /*00c0*/ 	.word	0x00006a30


	//   ....[17]....
        /*00c4*/ 	.word	0x00006a90


	//   ....[18]....
        /*00c8*/ 	.word	0x00006b00


	//   ....[19]....
        /*00cc*/ 	.word	0x00006b60


	//----- nvinfo : EIATTR_VRC_CTA_INIT_COUNT
	.align		4
.L_2747:
        /*00d0*/ 	.byte	0x02, 0x4a
	.zero		1
	.zero		1


	//----- nvinfo : EIATTR_EXIT_INSTR_OFFSETS
	.align		4
        /*00d4*/ 	.byte	0x04, 0x1c
        /*00d6*/ 	.short	(.L_2749 - .L_2748)


	//   ....[0]....
.L_2748:
        /*00d8*/ 	.word	0x00006720


	//----- nvinfo : EIATTR_MAX_THREADS
	.align		4
.L_2749:
        /*00dc*/ 	.byte	0x04, 0x05
        /*00de*/ 	.short	(.L_2751 - .L_2750)
.L_2750:
        /*00e0*/ 	.word	0x00000080
        /*00e4*/ 	.word	0x00000001
        /*00e8*/ 	.word	0x00000001


	//----- nvinfo : EIATTR_CRS_STACK_SIZE
	.align		4
.L_2751:
        /*00ec*/ 	.byte	0x04, 0x1e
        /*00ee*/ 	.short	(.L_2753 - .L_2752)
.L_2752:
        /*00f0*/ 	.word	0x00000000


	//----- nvinfo : EIATTR_CBANK_PARAM_SIZE
	.align		4
.L_2753:
        /*00f4*/ 	.byte	0x03, 0x19
        /*00f6*/ 	.short	0x0128


	//----- nvinfo : EIATTR_PARAM_CBANK
	.align		4
        /*00f8*/ 	.byte	0x04, 0x0a
        /*00fa*/ 	.short	(.L_2755 - .L_2754)
	.align		4
.L_2754:
        /*00fc*/ 	.word	index@(.nv.constant0._ZN10layer_norm31ln_parallel_residual_bwd_kernelINS_13Kernel_traitsIfffffjLj768ELj1ELj4ELj1ELj16ENS_18Kernel_traits_baseILj768EfffffjLj128EEEEELb0ELb1ELb1EEEvNS_9BwdParamsE)
        /*0100*/ 	.short	0x0380
        /*0102*/ 	.short	0x0128


	//----- nvinfo : EIATTR_SW_WAR
	.align		4
.L_2755:
        /*0104*/ 	.byte	0x04, 0x36
        /*0106*/ 	.short	(.L_2757 - .L_2756)
.L_2756:
        /*0108*/ 	.word	0x00000008
.L_2757:


//--------------------- .nv.info._ZN10layer_norm31ln_parallel_residual_bwd_kernelINS_13Kernel_traitsIfffffjLj768ELj1ELj4ELj1ELj16ENS_18Kernel_traits_baseILj768EfffffjLj128EEEEELb1ELb0ELb0EEEvNS_9BwdParamsE --------------------------
	.section	.nv.info._ZN10layer_norm31ln_parallel_residual_bwd_kernelINS_13Kernel_traitsIfffffjLj768ELj1ELj4ELj1ELj16ENS_18Kernel_traits_baseILj768EfffffjLj128EEEEELb1ELb0ELb0EEEvNS_9BwdParamsE,"",@"SHT_CUDA_INFO"
	.sectionflags	@""
	.align	4


	//----- nvinfo : EIATTR_CUDA_API_VERSION
	.align		4
        /*0000*/ 	.byte	0x04, 0x37
        /*0002*/ 	.short	(.L_2759 - .L_2758)
.L_2758:
        /*0004*/ 	.word	0x00000082


	//----- nvinfo : EIATTR_KPARAM_INFO
	.align		4
.L_2759:
        /*0008*/ 	.byte	0x04, 0x17
        /*000a*/ 	.short	(.L_2761 - .L_2760)
.L_2760:
        /*000c*/ 	.word	0x00000000
        /*0010*/ 	.short	0x0000
        /*0012*/ 	.short	0x0000
        /*0014*/ 	.byte	0x00, 0xf0, 0xa1, 0x04


	//----- nvinfo : EIATTR_SPARSE_MMA_MASK
	.align		4
.L_2761:
        /*0018*/ 	.byte	0x03, 0x50
        /*001a*/ 	.short	0x0000


	//----- nvinfo : EIATTR_MAXREG_COUNT
	.align		4
        /*001c*/ 	.byte	0x03, 0x1b
        /*001e*/ 	.short	0x00ff


	//----- nvinfo : EIATTR_NUM_BARRIERS
	.align		4
        /*0020*/ 	.byte	0x02, 0x4c
        /*0022*/ 	.byte	0x01
	.zero		1


	//----- nvinfo : EIATTR_ANNOTATIONS
	.align		4
        /*0024*/ 	.byte	0x04, 0x55
        /*0026*/ 	.short	(.L_2763 - .L_2762)


	//   ....[0]....
.L_2762:
        /* <DEDUP_REMOVED lines=9> */


	//----- nvinfo : EIATTR_MERCURY_ISA_VERSION
	.align		4
.L_2763:
        /*00a8*/ 	.byte	0x03, 0x5f
        /*00aa*/ 	.short	0x0101


	//----- nvinfo : EIATTR_COOP_GROUP_MASK_REGIDS
	.align		4
        /*00ac*/ 	.byte	0x04, 0x29
        /*00ae*/ 	.short	(.L_2765 - .L_2764)


	//   ....[0]....
.L_2764:
        /*00b0*/ 	.word	0xffffffff


	//   ....[1]....
        /*00b4*/ 	.word	0xffffffff


	//   ....[2]....
        /*00b8*/ 	.word	0xffffffff


	//   ....[3]....
        /*00bc*/ 	.word	0xffffffff


	//   ....[4]....
        /*00c0*/ 	.word	0xffffffff


	//   ....[5]....
        /*00c4*/ 	.word	0xffffffff


	//   ....[6]....
        /*00c8*/ 	.word	0xffffffff


	//   ....[7]....
        /*00cc*/ 	.word	0xffffffff


	//   ....[8]....
        /*00d0*/ 	.word	0xffffffff


	//   ....[9]....
        /*00d4*/ 	.word	0xffffffff


	//   ....[10]....
        /*00d8*/ 	.word	0x0500008c


	//   ....[11]....
        /*00dc*/ 	.word	0x0500008c


	//   ....[12]....
        /*00e0*/ 	.word	0x0500008c


	//   ....[13]....
        /*00e4*/ 	.word	0x0500008c


	//   ....[14]....
        /*00e8*/ 	.word	0x0500008c


	//   ....[15]....
        /*00ec*/ 	.word	0x0500008c


	//   ....[16]....
        /*00f0*/ 	.word	0x0500008c


	//   ....[17]....
        /*00f4*/ 	.word	0x0500008c


	//   ....[18]....
        /*00f8*/ 	.word	0x0500008c


	//   ....[19]....
        /*00fc*/ 	.word	0x0500008c


	//----- nvinfo : EIATTR_COOP_GROUP_INSTR_OFFSETS
	.align		4
.L_2765:
        /*0100*/ 	.byte	0x04, 0x28
        /*0102*/ 	.short	(.L_2767 - .L_2766)


	//   ....[0]....
.L_2766:
        /*0104*/ 	.word	0x00002620


	//   ....[1]....
        /*0108*/ 	.word	0x00002630


	//   ....[2]....
        /*010c*/ 	.word	0x00002660


	//   ....[3]....
        /*0110*/ 	.word	0x00002670


	//   ....[4]....
        /*0114*/ 	.word	0x000026a0


	//   ....[5]....
        /*0118*/ 	.word	0x000026b0


	//   ....[6]....
        /*011c*/ 	.word	0x000026e0


	//   ....[7]....
        /*0120*/ 	.word	0x000026f0


	//   ....[8]....
        /*0124*/ 	.word	0x00002720


	//   ....[9]....
        /*0128*/ 	.word	0x00002730


	//   ....[10]....
        /*012c*/ 	.word	0x0000a530


	//   ....[11]....
        /*0130*/ 	.word	0x0000a5c0


	//   ....[12]....
        /*0134*/ 	.word	0x0000a620


	//   ....[13]....
        /*0138*/ 	.word	0x0000a680


	//   ....[14]....
        /*013c*/ 	.word	0x0000a6e0


	//   ....[15]....
        /*0140*/ 	.word	0x0000a740


	//   ....[16]....
        /*0144*/ 	.word	0x0000a7a0


	//   ....[17]....
        /*0148*/ 	.word	0x0000a800


	//   ....[18]....
        /*014c*/ 	.word	0x0000a860


	//   ....[19]....
        /*0150*/ 	.word	0x0000a8c0


	//----- nvinfo : EIATTR_VRC_CTA_INIT_COUNT
	.align		4
.L_2767:
        /*0154*/ 	.byte	0x02, 0x4a
	.zero		1
	.zero		1


	//----- nvinfo : EIATTR_EXIT_INSTR_OFFSETS
	.align		4
        /*0158*/ 	.byte	0x04, 0x1c
        /*015a*/ 	.short	(.L_2769 - .L_2768)


	//   ....[0]....
.L_2768:
        /*015c*/ 	.word	0x0000a450


	//   ....[1]....
        /*0160*/ 	.word	0x0000a4c0


	//----- nvinfo : EIATTR_MAX_THREADS
	.align		4
.L_2769:
        /*0164*/ 	.byte	0x04, 0x05
        /*0166*/ 	.short	(.L_2771 - .L_2770)
.L_2770:
        /*0168*/ 	.word	0x00000080
        /*016c*/ 	.word	0x00000001
        /*0170*/ 	.word	0x00000001


	//----- nvinfo : EIATTR_CRS_STACK_SIZE
	.align		4
.L_2771:
        /*0174*/ 	.byte	0x04, 0x1e
        /*0176*/ 	.short	(.L_2773 - .L_2772)
.L_2772:
        /*0178*/ 	.word	0x00000000


	//----- nvinfo : EIATTR_CBANK_PARAM_SIZE
	.align		4
.L_2773:
        /*017c*/ 	.byte	0x03, 0x19
        /*017e*/ 	.short	0x0128


	//----- nvinfo : EIATTR_PARAM_CBANK
	.align		4
        /*0180*/ 	.byte	0x04, 0x0a
        /*0182*/ 	.short	(.L_2775 - .L_2774)
	.align		4
.L_2774:
        /*0184*/ 	.word	index@(.nv.constant0._ZN10layer_norm31ln_parallel_residual_bwd_kernelINS_13Kernel_traitsIfffffjLj768ELj1ELj4ELj1ELj16ENS_18Kernel_traits_baseILj768EfffffjLj128EEEEELb1ELb0ELb0EEEvNS_9BwdParamsE)
        /*0188*/ 	.short	0x0380
        /*018a*/ 	.short	0x0128


	//----- nvinfo : EIATTR_SW_WAR
	.align		4
.L_2775:
        /*018c*/ 	.byte	0x04, 0x36
        /*018e*/ 	.short	(.L_2777 - .L_2776)
.L_2776:
        /*0190*/ 	.word	0x00000008
.L_2777:


//--------------------- .nv.info._ZN10layer_norm31ln_parallel_residual_bwd_kernelINS_13Kernel_traitsIfffffjLj768ELj1ELj4ELj1ELj16ENS_18Kernel_traits_baseILj768EfffffjLj128EEEEELb1ELb0ELb1EEEvNS_9BwdParamsE --------------------------
	.section	.nv.info._ZN10layer_norm31ln_parallel_residual_bwd_kernelINS_13Kernel_traitsIfffffjLj768ELj1ELj4ELj1ELj16ENS_18Kernel_traits_baseILj768EfffffjLj128EEEEELb1ELb0ELb1EEEvNS_9BwdParamsE,"",@"SHT_CUDA_INFO"
	.sectionflags	@""
	.align	4


	//----- nvinfo : EIATTR_CUDA_API_VERSION
	.align		4
        /*0000*/ 	.byte	0x04, 0x37
        /*0002*/ 	.short	(.L_2779 - .L_2778)
.L_2778:
        /*0004*/ 	.word	0x00000082


	//----- nvinfo : EIATTR_KPARAM_INFO
	.align		4
.L_2779:
        /*0008*/ 	.byte	0x04, 0x17
        /*000a*/ 	.short	(.L_2781 - .L_2780)
.L_2780:
        /*000c*/ 	.word	0x00000000
        /*0010*/ 	.short	0x0000
        /*0012*/ 	.short	0x0000
        /*0014*/ 	.byte	0x00, 0xf0, 0xa1, 0x04


	//----- nvinfo : EIATTR_SPARSE_MMA_MASK
	.align		4
.L_2781:
        /*0018*/ 	.byte	0x03, 0x50
        /*001a*/ 	.short	0x0000


	//----- nvinfo : EIATTR_MAXREG_COUNT
	.align		4
        /*001c*/ 	.byte	0x03, 0x1b
        /*001e*/ 	.short	0x00ff


	//----- nvinfo : EIATTR_NUM_BARRIERS
	.align		4
        /*0020*/ 	.byte	0x02, 0x4c
        /*0022*/ 	.byte	0x01
	.zero		1


	//----- nvinfo : EIATTR_ANNOTATIONS
	.align		4
        /*0024*/ 	.byte	0x04, 0x55
        /*0026*/ 	.short	(.L_2783 - .L_2782)


	//   ....[0]....
.L_2782:
        /*0028*/ 	.word	0x00000001
        /*002c*/ 	.byte	0x50, 0x04, 0x00, 0x00, 0x01, 0x00, 0x00, 0x00, 0x70, 0x04, 0x00, 0x00, 0x01, 0x00, 0x00, 0x00
        /*003c*/ 	.byte	0xa0, 0x04, 0x00, 0x00, 0x01, 0x00, 0x00, 0x00, 0x70, 0x13, 0x00, 0x00, 0x01, 0x00, 0x00, 0x00
        /*004c*/ 	.byte	0xa0, 0x13, 0x00, 0x00, 0x01, 0x00, 0x00, 0x00, 0x50, 0x16, 0x00, 0x00, 0x01, 0x00, 0x00, 0x00
        /*005c*/ 	.byte	0x80, 0x17, 0x00, 0x00, 0x01, 0x00, 0x00, 0x00, 0xc0, 0x17, 0x00, 0x00, 0x01, 0x00, 0x00, 0x00
        /*006c*/ 	.byte	0xc0, 0x1b, 0x00, 0x00, 0x01, 0x00, 0x00, 0x00, 0xf0, 0x7f, 0x00, 0x00, 0x01, 0x00, 0x00, 0x00
        /*007c*/ 	.byte	0x20, 0x80, 0x00, 0x00, 0x01, 0x00, 0x00, 0x00, 0x50, 0x80, 0x00, 0x00


	//----- nvinfo : EIATTR_MERCURY_ISA_VERSION
	.align		4
.L_2783:
        /*0088*/ 	.byte	0x03, 0x5f
        /*008a*/ 	.short	0x0101


	//----- nvinfo : EIATTR_COOP_GROUP_MASK_REGIDS
	.align		4
        /*008c*/ 	.byte	0x04, 0x29
        /*008e*/ 	.short	(.L_2785 - .L_2784)


	//   ....[0]....
.L_2784:
        /*0090*/ 	.word	0xffffffff


	//   ....[1]....
        /*0094*/ 	.word	0xffffffff


	//   ....[2]....
        /*0098*/ 	.word	0xffffffff


	//   ....[3]....
        /*009c*/ 	.word	0xffffffff


	//   ....[4]....
        /*00a0*/ 	.word	0xffffffff


	//   ....[5]....
        /*00a4*/ 	.word	0xffffffff


	//   ....[6]....
        /*00a8*/ 	.word	0xffffffff


	//   ....[7]....
        /*00ac*/ 	.word	0xffffffff


	//   ....[8]....
        /*00b0*/ 	.word	0xffffffff


	//   ....[9]....
        /*00b4*/ 	.word	0xffffffff


	//   ....[10]....
        /*00b8*/ 	.word	0x0500001e


	//   ....[11]....
        /*00bc*/ 	.word	0x0500001e


	//   ....[12]....
        /*00c0*/ 	.word	0x0500001e


	//   ....[13]....
        /*00c4*/ 	.word	0x0500001e


	//   ....[14]....
        /*00c8*/ 	.word	0x0500001e


	//   ....[15]....
        /*00cc*/ 	.word	0x0500001e


	//   ....[16]....
        /*00d0*/ 	.word	0x0500001e


	//   ....[17]....
        /*00d4*/ 	.word	0x0500001e


	//   ....[18]....
        /*00d8*/ 	.word	0x0500001e


	//   ....[19]....
        /*00dc*/ 	.word	0x0500001e


	//----- nvinfo : EIATTR_COOP_GROUP_INSTR_OFFSETS
	.align		4
.L_2785:
        /*00e0*/ 	.byte	0x04, 0x28
        /*00e2*/ 	.short	(.L_2787 - .L_2786)


	//   ....[0]....
.L_2786:
        /*00e4*/ 	.word	0x00001fe0


	//   ....[1]....
        /*00e8*/ 	.word	0x00002040


	//   ....[2]....
        /*00ec*/ 	.word	0x00002060


	//   ....[3]....
        /*00f0*/ 	.word	0x00002080


	//   ....[4]....
        /*00f4*/ 	.word	0x000020a0


	//   ....[5]....
        /*00f8*/ 	.word	0x000020c0


	//   ....[6]....
        /*00fc*/ 	.word	0x000020e0


	//   ....[7]....
        /*0100*/ 	.word	0x00002100


	//   ....[8]....
        /*0104*/ 	.word	0x00002110


	//   ....[9]....
        /*0108*/ 	.word	0x00002130


	//   ....[10]....
        /*010c*/ 	.word	0x000095f0


	//   ....[11]....
        /*0110*/ 	.word	0x00009680


	//   ....[12]....
        /*0114*/ 	.word	0x000096e0


	//   ....[13]....
        /*0118*/ 	.word	0x00009730


	//   ....[14]....
        /*011c*/ 	.word	0x00009790


	//   ....[15]....
        /*0120*/ 	.word	0x000097e0


	//   ....[16]....
        /*0124*/ 	.word	0x00009840


	//   ....[17]....
        /*0128*/ 	.word	0x00009890


	//   ....[18]....
        /*012c*/ 	.word	0x000098f0


	//   ....[19]....
        /*0130*/ 	.word	0x00009940


	//----- nvinfo : EIATTR_VRC_CTA_INIT_COUNT
	.align		4
.L_2787:
        /*0134*/ 	.byte	0x02, 0x4a
	.zero		1
	.zero		1


	//----- nvinfo : EIATTR_EXIT_INSTR_OFFSETS
	.align		4
        /*0138*/ 	.byte	0x04, 0x1c
        /*013a*/ 	.short	(.L_2789 - .L_2788)


	//   ....[0]....
.L_2788:
        /*013c*/ 	.word	0x00009580


	//----- nvinfo : EIATTR_MAX_THREADS
	.align		4
.L_2789:
        /*0140*/ 	.byte	0x04, 0x05
        /*0142*/ 	.short	(.L_2791 - .L_2790)
.L_2790:
        /*0144*/ 	.word	0x00000080
        /*0148*/ 	.word	0x00000001
        /*014c*/ 	.word	0x00000001


	//----- nvinfo : EIATTR_CRS_STACK_SIZE
	.align		4
.L_2791:
        /*0150*/ 	.byte	0x04, 0x1e
        /*0152*/ 	.short	(.L_2793 - .L_2792)
.L_2792:
        /*0154*/ 	.word	0x00000000


	//----- nvinfo : EIATTR_CBANK_PARAM_SIZE
	.align		4
.L_2793:
        /*0158*/ 	.byte	0x03, 0x19
        /*015a*/ 	.short	0x0128


	//----- nvinfo : EIATTR_PARAM_CBANK
	.align		4
        /*015c*/ 	.byte	0x04, 0x0a
        /*015e*/ 	.short	(.L_2795 - .L_2794)
	.align		4
.L_2794:
        /*0160*/ 	.word	index@(.nv.constant0._ZN10layer_norm31ln_parallel_residual_bwd_kernelINS_13Kernel_traitsIfffffjLj768ELj1ELj4ELj1ELj16ENS_18Kernel_traits_baseILj768EfffffjLj128EEEEELb1ELb0ELb1EEEvNS_9BwdParamsE)
        /*0164*/ 	.short	0x0380
        /*0166*/ 	.short	0x0128


	//----- nvinfo : EIATTR_SW_WAR
	.align		4
.L_2795:
        /*0168*/ 	.byte	0x04, 0x36
        /*016a*/ 	.short	(.L_2797 - .L_2796)
.L_2796:
        /*016c*/ 	.word	0x00000008
.L_2797:


//--------------------- .nv.info._ZN10layer_norm22ln_bwd_finalize_kernelINS_22Kernel_traits_finalizeILj768EfffffjLb0ELj1024ELj4ENS_18Kernel_traits_baseILj768EfffffjLj1024EEEEELb0ELb0EEEvNS_9BwdParamsE --------------------------
	.section	.nv.info._ZN10layer_norm22ln_bwd_finalize_kernelINS_22Kernel_traits_finalizeILj768EfffffjLb0ELj1024ELj4ENS_18Kernel_traits_baseILj768EfffffjLj1024EEEEELb0ELb0EEEvNS_9BwdParamsE,"",@"SHT_CUDA_INFO"
	.sectionflags	@""
	.align	4


	//----- nvinfo : EIATTR_CUDA_API_VERSION
	.align		4
        /*0000*/ 	.byte	0x04, 0x37
        /*0002*/ 	.short	(.L_2799 - .L_2798)
.L_2798:
        /*0004*/ 	.word	0x00000082


	//----- nvinfo : EIATTR_KPARAM_INFO
	.align		4
.L_2799:
        /*0008*/ 	.byte	0x04, 0x17
        /*000a*/ 	.short	(.L_2801 - .L_2800)
.L_2800:
        /*000c*/ 	.word	0x00000000
        /*0010*/ 	.short	0x0000
        /*0012*/ 	.short	0x0000
        /*0014*/ 	.byte	0x00, 0xf0, 0xa1, 0x04


	//----- nvinfo : EIATTR_SPARSE_MMA_MASK
	.align		4
.L_2801:
        /*0018*/ 	.byte	0x03, 0x50
        /*001a*/ 	.short	0x0000


	//----- nvinfo : EIATTR_MAXREG_COUNT
	.align		4
        /*001c*/ 	.byte	0x03, 0x1b
        /*001e*/ 	.short	0x0040


	//----- nvinfo : EIATTR_NUM_BARRIERS
	.align		4
        /*0020*/ 	.byte	0x02, 0x4c
        /*0022*/ 	.byte	0x01
	.zero		1


	//----- nvinfo : EIATTR_MERCURY_ISA_VERSION
	.align		4
        /*0024*/ 	.byte	0x03, 0x5f
        /*0026*/ 	.short	0x0101


	//----- nvinfo : EIATTR_COOP_GROUP_MASK_REGIDS
	.align		4
        /*0028*/ 	.byte	0x04, 0x29
        /*002a*/ 	.short	(.L_2803 - .L_2802)


	//   ....[0]....
.L_2802:
        /*002c*/ 	.word	0xffffffff


	//   ....[1]....
        /*0030*/ 	.word	0xffffffff


	//   ....[2]....
        /*0034*/ 	.word	0xffffffff


	//   ....[3]....
        /*0038*/ 	.word	0xffffffff


	//   ....[4]....
        /*003c*/ 	.word	0xffffffff


	//   ....[5]....
        /*0040*/ 	.word	0xffffffff


	//   ....[6]....
        /*0044*/ 	.word	0xffffffff


	//   ....[7]....
        /*0048*/ 	.word	0xffffffff


	//   ....[8]....
        /*004c*/ 	.word	0xffffffff


	//   ....[9]....
        /*0050*/ 	.word	0xffffffff


	//----- nvinfo : EIATTR_COOP_GROUP_INSTR_OFFSETS
	.align		4
.L_2803:
        /*0054*/ 	.byte	0x04, 0x28
        /*0056*/ 	.short	(.L_2805 - .L_2804)


	//   ....[0]....
.L_2804:
        /*0058*/ 	.word	0x000015e0


	//   ....[1]....
        /*005c*/ 	.word	0x000015f0


	//   ....[2]....
        /*0060*/ 	.word	0x00001620


	//   ....[3]....
        /*0064*/ 	.word	0x00001630


	//   ....[4]....
        /*0068*/ 	.word	0x00001660


	//   ....[5]....
        /*006c*/ 	.word	0x00001670


	//   ....[6]....
        /*0070*/ 	.word	0x000016b0


	//   ....[7]....
        /*0074*/ 	.word	0x000016e0


	//   ....[8]....
        /*0078*/ 	.word	0x00001710


	//   ....[9]....
        /*007c*/ 	.word	0x00001720


	//----- nvinfo : EIATTR_VRC_CTA_INIT_COUNT
	.align		4
.L_2805:
        /*0080*/ 	.byte	0x02, 0x4a
	.zero		1
	.zero		1


	//----- nvinfo : EIATTR_EXIT_INSTR_OFFSETS
	.align		4
        /*0084*/ 	.byte	0x04, 0x1c
        /*0086*/ 	.short	(.L_2807 - .L_2806)


	//   ....[0]....
.L_2806:
        /*0088*/ 	.word	0x00000060


	//   ....[1]....
        /*008c*/ 	.word	0x00001780


	//   ....[2]....
        /*0090*/ 	.word	0x000017b0


	//   ....[3]....
        /*0094*/ 	.word	0x00001850


	//----- nvinfo : EIATTR_MAX_THREADS
	.align		4
.L_2807:
        /*0098*/ 	.byte	0x04, 0x05
        /*009a*/ 	.short	(.L_2809 - .L_2808)
.L_2808:
        /*009c*/ 	.word	0x00000400
        /*00a0*/ 	.word	0x00000001
        /*00a4*/ 	.word	0x00000001


	//----- nvinfo : EIATTR_CRS_STACK_SIZE
	.align		4
.L_2809:
        /*00a8*/ 	.byte	0x04, 0x1e
        /*00aa*/ 	.short	(.L_2811 - .L_2810)
.L_2810:
        /*00ac*/ 	.word	0x00000000


	//----- nvinfo : EIATTR_CBANK_PARAM_SIZE
	.align		4
.L_2811:
        /*00b0*/ 	.byte	0x03, 0x19
        /*00b2*/ 	.short	0x0128


	//----- nvinfo : EIATTR_PARAM_CBANK
	.align		4
        /*00b4*/ 	.byte	0x04, 0x0a
        /*00b6*/ 	.short	(.L_2813 - .L_2812)
	.align		4
.L_2812:
        /*00b8*/ 	.word	index@(.nv.constant0._ZN10layer_norm22ln_bwd_finalize_kernelINS_22Kernel_traits_finalizeILj768EfffffjLb0ELj1024ELj4ENS_18Kernel_traits_baseILj768EfffffjLj1024EEEEELb0ELb0EEEvNS_9BwdParamsE)
        /*00bc*/ 	.short	0x0380
        /*00be*/ 	.short	0x0128


	//----- nvinfo : EIATTR_SW_WAR
	.align		4
.L_2813:
        /*00c0*/ 	.byte	0x04, 0x36
        /*00c2*/ 	.short	(.L_2815 - .L_2814)
.L_2814:
        /*00c4*/ 	.word	0x00000008
.L_2815:


//--------------------- .nv.info._ZN10layer_norm40ln_parallel_residual_bwd_finalize_kernelINS_22Kernel_traits_finalizeILj768EfffffjLb0ELj1024ELj4ENS_18Kernel_traits_baseILj768EfffffjLj1024EEEEELb0EEEvNS_9BwdParamsE --------------------------
	.section	.nv.info._ZN10layer_norm40ln_parallel_residual_bwd_finalize_kernelINS_22Kernel_traits_finalizeILj768EfffffjLb0ELj1024ELj4ENS_18Kernel_traits_baseILj768EfffffjLj1024EEEEELb0EEEvNS_9BwdParamsE,"",@"SHT_CUDA_INFO"
	.sectionflags	@""
	.align	4


	//----- nvinfo : EIATTR_CUDA_API_VERSION
	.align		4
        /*0000*/ 	.byte	0x04, 0x37
        /*0002*/ 	.short	(.L_2817 - .L_2816)
.L_2816:
        /*0004*/ 	.word	0x00000082


	//----- nvinfo : EIATTR_KPARAM_INFO
	.align		4
.L_2817:
        /*0008*/ 	.byte	0x04, 0x17
        /*000a*/ 	.short	(.L_2819 - .L_2818)
.L_2818:
        /*000c*/ 	.word	0x00000000
        /*0010*/ 	.short	0x0000
        /*0012*/ 	.short	0x0000
        /*0014*/ 	.byte	0x00, 0xf0, 0xa1, 0x04


	//----- nvinfo : EIATTR_SPARSE_MMA_MASK
	.align		4
.L_2819:
        /*0018*/ 	.byte	0x03, 0x50
        /*001a*/ 	.short	0x0000


	//----- nvinfo : EIATTR_MAXREG_COUNT
	.align		4
        /*001c*/ 	.byte	0x03, 0x1b
        /*001e*/ 	.short	0x0040


	//----- nvinfo : EIATTR_NUM_BARRIERS
	.align		4
        /*0020*/ 	.byte	0x02, 0x4c
        /*0022*/ 	.byte	0x01
	.zero		1


	//----- nvinfo : EIATTR_MERCURY_ISA_VERSION
	.align		4
        /*0024*/ 	.byte	0x03, 0x5f
        /*0026*/ 	.short	0x0101


	//----- nvinfo : EIATTR_COOP_GROUP_MASK_REGIDS
	.align		4
        /*0028*/ 	.byte	0x04, 0x29
        /*002a*/ 	.short	(.L_2821 - .L_2820)


	//   ....[0]....
.L_2820:
        /*002c*/ 	.word	0xffffffff


	//   ....[1]....
        /*0030*/ 	.word	0xffffffff


	//   ....[2]....
        /*0034*/ 	.word	0xffffffff


	//   ....[3]....
        /*0038*/ 	.word	0xffffffff


	//   ....[4]....
        /*003c*/ 	.word	0xffffffff


	//   ....[5]....
        /*0040*/ 	.word	0xffffffff


	//   ....[6]....
        /*0044*/ 	.word	0xffffffff


	//   ....[7]....
        /*0048*/ 	.word	0xffffffff


	//   ....[8]....
        /*004c*/ 	.word	0xffffffff


	//   ....[9]....
        /*0050*/ 	.word	0xffffffff


	//   ....[10]....
        /*0054*/ 	.word	0xffffffff


	//   ....[11]....
        /*0058*/ 	.word	0xffffffff


	//   ....[12]....
        /*005c*/ 	.word	0xffffffff


	//   ....[13]....
        /*0060*/ 	.word	0xffffffff


	//   ....[14]....
        /*0064*/ 	.word	0xffffffff


	//   ....[15]....
        /*0068*/ 	.word	0xffffffff


	//   ....[16]....
        /*006c*/ 	.word	0xffffffff


	//   ....[17]....
        /*0070*/ 	.word	0xffffffff


	//   ....[18]....
        /*0074*/ 	.word	0xffffffff


	//   ....[19]....
        /*0078*/ 	.word	0xffffffff


	//----- nvinfo : EIATTR_COOP_GROUP_INSTR_OFFSETS
	.align		4
.L_2821:
        /*007c*/ 	.byte	0x04, 0x28
        /*007e*/ 	.short	(.L_2823 - .L_2822)


	//   ....[0]....
.L_2822:
        /*0080*/ 	.word	0x000013b0


	//   ....[1]....
        /*0084*/ 	.word	0x000013c0


	//   ....[2]....
        /*0088*/ 	.word	0x000013d0


	//   ....[3]....
        /*008c*/ 	.word	0x000013e0


	//   ....[4]....
        /*0090*/ 	.word	0x00001410


	//   ....[5]....
        /*0094*/ 	.word	0x00001430


	//   ....[6]....
        /*0098*/ 	.word	0x00001450


	//   ....[7]....
        /*009c*/ 	.word	0x00001460


	//   ....[8]....
        /*00a0*/ 	.word	0x000014a0


	//   ....[9]....
        /*00a4*/ 	.word	0x000014c0


	//   ....[10]....
        /*00a8*/ 	.word	0x000014d0


	//   ....[11]....
        /*00ac*/ 	.word	0x000014e0


	//   ....[12]....
        /*00b0*/ 	.word	0x00001510


	//   ....[13]....
        /*00b4*/ 	.word	0x00001530


	//   ....[14]....
        /*00b8*/ 	.word	0x00001550


	//   ....[15]....
        /*00bc*/ 	.word	0x00001560


	//   ....[16]....
        /*00c0*/ 	.word	0x000015a0


	//   ....[17]....
        /*00c4*/ 	.word	0x000015d0


	//   ....[18]....
        /*00c8*/ 	.word	0x00001600


	//   ....[19]....
        /*00cc*/ 	.word	0x00001610


	//----- nvinfo : EIATTR_VRC_CTA_INIT_COUNT
	.align		4
.L_2823:
        /*00d0*/ 	.byte	0x02, 0x4a
	.zero		1
	.zero		1


	//----- nvinfo : EIATTR_EXIT_INSTR_OFFSETS
	.align		4
        /*00d4*/ 	.byte	0x04, 0x1c
        /*00d6*/ 	.short	(.L_2825 - .L_2824)


	//   ....[0]....
.L_2824:
        /*00d8*/ 	.word	0x00000060


	//   ....[1]....
        /*00dc*/ 	.word	0x000016b0


	//   ....[2]....
        /*00e0*/ 	.word	0x000016e0


	//   ....[3]....
        /*00e4*/ 	.word	0x00001800


	//----- nvinfo : EIATTR_MAX_THREADS
	.align		4
.L_2825:
        /*00e8*/ 	.byte	0x04, 0x05
        /*00ea*/ 	.short	(.L_2827 - .L_2826)
.L_2826:
        /*00ec*/ 	.word	0x00000400
        /*00f0*/ 	.word	0x00000001
        /*00f4*/ 	.word	0x00000001


	//----- nvinfo : EIATTR_CRS_STACK_SIZE
	.align		4
.L_2827:
        /*00f8*/ 	.byte	0x04, 0x1e
        /*00fa*/ 	.short	(.L_2829 - .L_2828)
.L_2828:
        /*00fc*/ 	.word	0x00000000


	//----- nvinfo : EIATTR_CBANK_PARAM_SIZE
	.align		4
.L_2829:
        /*0100*/ 	.byte	0x03, 0x19
        /*0102*/ 	.short	0x0128


	//----- nvinfo : EIATTR_PARAM_CBANK
	.align		4
        /*0104*/ 	.byte	0x04, 0x0a
        /*0106*/ 	.short	(.L_2831 - .L_2830)
	.align		4
.L_2830:
        /*0108*/ 	.word	index@(.nv.constant0._ZN10layer_norm40ln_parallel_residual_bwd_finalize_kernelINS_22Kernel_traits_finalizeILj768EfffffjLb0ELj1024ELj4ENS_18Kernel_traits_baseILj768EfffffjLj1024EEEEELb0EEEvNS_9BwdParamsE)
        /*010c*/ 	.short	0x0380
        /*010e*/ 	.short	0x0128


	//----- nvinfo : EIATTR_SW_WAR
	.align		4
.L_2831:
        /*0110*/ 	.byte	0x04, 0x36
        /*0112*/ 	.short	(.L_2833 - .L_2832)
.L_2832:
        /*0114*/ 	.word	0x00000008
.L_2833:


//--------------------- .nv.info._ZN10layer_norm31ln_parallel_residual_bwd_kernelINS_13Kernel_traitsIfffffjLj768ELj1ELj4ELj1ELj16ENS_18Kernel_traits_baseILj768EfffffjLj128EEEEELb1ELb1ELb0EEEvNS_9BwdParamsE --------------------------
	.section	.nv.info._ZN10layer_norm31ln_parallel_residual_bwd_kernelINS_13Kernel_traitsIfffffjLj768ELj1ELj4ELj1ELj16ENS_18Kernel_traits_baseILj768EfffffjLj128EEEEELb1ELb1ELb0EEEvNS_9BwdParamsE,"",@"SHT_CUDA_INFO"
	.sectionflags	@""
	.align	4


	//----- nvinfo : EIATTR_CUDA_API_VERSION
	.align		4
        /*0000*/ 	.byte	0x04, 0x37
        /*0002*/ 	.short	(.L_2835 - .L_2834)
.L_2834:
        /*0004*/ 	.word	0x00000082


	//----- nvinfo : EIATTR_KPARAM_INFO
	.align		4
.L_2835:
        /*0008*/ 	.byte	0x04, 0x17
        /*000a*/ 	.short	(.L_2837 - .L_2836)
.L_2836:
        /*000c*/ 	.word	0x00000000
        /*0010*/ 	.short	0x0000
        /*0012*/ 	.short	0x0000
        /*0014*/ 	.byte	0x00, 0xf0, 0xa1, 0x04


	//----- nvinfo : EIATTR_SPARSE_MMA_MASK
	.align		4
.L_2837:
        /*0018*/ 	.byte	0x03, 0x50
        /*001a*/ 	.short	0x0000


	//----- nvinfo : EIATTR_MAXREG_COUNT
	.align		4
        /*001c*/ 	.byte	0x03, 0x1b
        /*001e*/ 	.short	0x00ff


	//----- nvinfo : EIATTR_NUM_BARRIERS
	.align		4
        /*0020*/ 	.byte	0x02, 0x4c
        /*0022*/ 	.byte	0x01
	.zero		1


	//----- nvinfo : EIATTR_MERCURY_ISA_VERSION
	.align		4
        /*0024*/ 	.byte	0x03, 0x5f
        /*0026*/ 	.short	0x0101


	//----- nvinfo : EIATTR_COOP_GROUP_MASK_REGIDS
	.align		4
        /*0028*/ 	.byte	0x04, 0x29
        /*002a*/ 	.short	(.L_2839 - .L_2838)


	//   ....[0]....
.L_2838:
        /*002c*/ 	.word	0xffffffff


	//   ....[1]....
        /*0030*/ 	.word	0xffffffff


	//   ....[2]....
        /*0034*/ 	.word	0xffffffff


	//   ....[3]....
        /*0038*/ 	.word	0xffffffff


	//   ....[4]....
        /*003c*/ 	.word	0xffffffff


	//   ....[5]....
        /*0040*/ 	.word	0xffffffff


	//   ....[6]....
        /*0044*/ 	.word	0xffffffff


	//   ....[7]....
        /*0048*/ 	.word	0xffffffff


	//   ....[8]....
        /*004c*/ 	.word	0xffffffff


	//   ....[9]....
        /*0050*/ 	.word	0xffffffff


	//   ....[10]....
        /*0054*/ 	.word	0x050000b3


	//   ....[11]....
        /*0058*/ 	.word	0x050000b3


	//   ....[12]....
        /*005c*/ 	.word	0x050000b3


	//   ....[13]....
        /*0060*/ 	.word	0x050000b3


	//   ....[14]....
        /*0064*/ 	.word	0x050000b3


	//   ....[15]....
        /*0068*/ 	.word	0x050000b3


	//   ....[16]....
        /*006c*/ 	.word	0x050000b3


	//   ....[17]....
        /*0070*/ 	.word	0x050000b3


	//   ....[18]....
        /*0074*/ 	.word	0x050000b3


	//   ....[19]....
        /*0078*/ 	.word	0x050000b3


	//----- nvinfo : EIATTR_COOP_GROUP_INSTR_OFFSETS
	.align		4
.L_2839:
        /*007c*/ 	.byte	0x04, 0x28
        /*007e*/ 	.short	(.L_2841 - .L_2840)


	//   ....[0]....
.L_2840:
        /*0080*/ 	.word	0x00001b30


	//   ....[1]....
        /*0084*/ 	.word	0x00001b40


	//   ....[2]....
        /*0088*/ 	.word	0x00001b70


	//   ....[3]....
        /*008c*/ 	.word	0x00001b80


	//   ....[4]....
        /*0090*/ 	.word	0x00001bb0


	//   ....[5]....
        /*0094*/ 	.word	0x00001bc0


	//   ....[6]....
        /*0098*/ 	.word	0x00001bf0


	//   ....[7]....
        /*009c*/ 	.word	0x00001c00


	//   ....[8]....
        /*00a0*/ 	.word	0x00001c30


	//   ....[9]....
        /*00a4*/ 	.word	0x00001c40


	//   ....[10]....
        /*00a8*/ 	.word	0x00008f20


	//   ....[11]....
        /*00ac*/ 	.word	0x00008fb0


	//   ....[12]....
        /*00b0*/ 	.word	0x00009020


	//   ....[13]....
        /*00b4*/ 	.word	0x00009080


	//   ....[14]....
        /*00b8*/ 	.word	0x000090f0


	//   ....[15]....
        /*00bc*/ 	.word	0x00009150


	//   ....[16]....
        /*00c0*/ 	.word	0x000091c0


	//   ....[17]....
        /*00c4*/ 	.word	0x00009220


	//   ....[18]....
        /*00c8*/ 	.word	0x00009290


	//   ....[19]....
        /*00cc*/ 	.word	0x000092f0


	//----- nvinfo : EIATTR_VRC_CTA_INIT_COUNT
	.align		4
.L_2841:
        /*00d0*/ 	.byte	0x02, 0x4a
	.zero		1
	.zero		1


	//----- nvinfo : EIATTR_EXIT_INSTR_OFFSETS
	.align		4
        /*00d4*/ 	.byte	0x04, 0x1c
        /*00d6*/ 	.short	(.L_2843 - .L_2842)


	//   ....[0]....
.L_2842:
        /*00d8*/ 	.word	0x00008e80


	//   ....[1]....
        /*00dc*/ 	.word	0x00008eb0


	//----- nvinfo : EIATTR_MAX_THREADS
	.align		4
.L_2843:
        /*00e0*/ 	.byte	0x04, 0x05
        /*00e2*/ 	.short	(.L_2845 - .L_2844)
.L_2844:
        /*00e4*/ 	.word	0x00000080
        /*00e8*/ 	.word	0x00000001
        /*00ec*/ 	.word	0x00000001


	//----- nvinfo : EIATTR_CRS_STACK_SIZE
	.align		4
.L_2845:
        /*00f0*/ 	.byte	0x04, 0x1e
        /*00f2*/ 	.short	(.L_2847 - .L_2846)
.L_2846:
        /*00f4*/ 	.word	0x00000000


	//----- nvinfo : EIATTR_CBANK_PARAM_SIZE
	.align		4
.L_2847:
        /*00f8*/ 	.byte	0x03, 0x19
        /*00fa*/ 	.short	0x0128


	//----- nvinfo : EIATTR_PARAM_CBANK
	.align		4
        /*00fc*/ 	.byte	0x04, 0x0a
        /*00fe*/ 	.short	(.L_2849 - .L_2848)
	.align		4
.L_2848:
        /*0100*/ 	.word	index@(.nv.constant0._ZN10layer_norm31ln_parallel_residual_bwd_kernelINS_13Kernel_traitsIfffffjLj768ELj1ELj4ELj1ELj16ENS_18Kernel_traits_baseILj768EfffffjLj128EEEEELb1ELb1ELb0EEEvNS_9BwdParamsE)
        /*0104*/ 	.short	0x0380
        /*0106*/ 	.short	0x0128


	//----- nvinfo : EIATTR_SW_WAR
	.align		4
.L_2849:
        /*0108*/ 	.byte	0x04, 0x36
        /*010a*/ 	.short	(.L_2851 - .L_2850)
.L_2850:
        /*010c*/ 	.word	0x00000008
.L_2851:


//--------------------- .nv.info._ZN10layer_norm22ln_bwd_finalize_kernelINS_22Kernel_traits_finalizeILj768EfffffjLb0ELj1024ELj4ENS_18Kernel_traits_baseILj768EfffffjLj1024EEEEELb0ELb1EEEvNS_9BwdParamsE --------------------------
	.section	.nv.info._ZN10layer_norm22ln_bwd_finalize_kernelINS_22Kernel_traits_finalizeILj768EfffffjLb0ELj1024ELj4ENS_18Kernel_traits_baseILj768EfffffjLj1024EEEEELb0ELb1EEEvNS_9BwdParamsE,"",@"SHT_CUDA_INFO"
	.sectionflags	@""
	.align	4


	//----- nvinfo : EIATTR_CUDA_API_VERSION
	.align		4
        /*0000*/ 	.byte	0x04, 0x37
        /*0002*/ 	.short	(.L_2853 - .L_2852)
.L_2852:
        /*0004*/ 	.word	0x00000082


	//----- nvinfo : EIATTR_KPARAM_INFO
	.align		4
.L_2853:
        /*0008*/ 	.byte	0x04, 0x17
        /*000a*/ 	.short	(.L_2855 - .L_2854)
.L_2854:
        /*000c*/ 	.word	0x00000000
        /*0010*/ 	.short	0x0000
        /*0012*/ 	.short	0x0000
        /*0014*/ 	.byte	0x00, 0xf0, 0xa1, 0x04


	//----- nvinfo : EIATTR_SPARSE_MMA_MASK
	.align		4
.L_2855:
        /*0018*/ 	.byte	0x03, 0x50
        /*001a*/ 	.short	0x0000


	//----- nvinfo : EIATTR_MAXREG_COUNT
	.align		4
        /*001c*/ 	.byte	0x03, 0x1b
        /*001e*/ 	.short	0x0040


	//----- nvinfo : EIATTR_NUM_BARRIERS
	.align		4
        /*0020*/ 	.byte	0x02, 0x4c
        /*0022*/ 	.byte	0x01
	.zero		1


	//----- nvinfo : EIATTR_MERCURY_ISA_VERSION
	.align		4
        /*0024*/ 	.byte	0x03, 0x5f
        /*0026*/ 	.short	0x0101


	//----- nvinfo : EIATTR_COOP_GROUP_MASK_REGIDS
	.align		4
        /*0028*/ 	.byte	0x04, 0x29
        /*002a*/ 	.short	(.L_2857 - .L_2856)


	//   ....[0]....
.L_2856:
        /*002c*/ 	.word	0xffffffff


	//   ....[1]....
        /*0030*/ 	.word	0xffffffff


	//   ....[2]....
        /*0034*/ 	.word	0xffffffff


	//   ....[3]....
        /*0038*/ 	.word	0xffffffff


	//   ....[4]....
        /*003c*/ 	.word	0xffffffff


	//   ....[5]....
        /*0040*/ 	.word	0xffffffff


	//   ....[6]....
        /*0044*/ 	.word	0xffffffff


	//   ....[7]....
        /*0048*/ 	.word	0xffffffff


	//   ....[8]....
        /*004c*/ 	.word	0xffffffff


	//   ....[9]....
        /*0050*/ 	.word	0xffffffff


	//----- nvinfo : EIATTR_COOP_GROUP_INSTR_OFFSETS
	.align		4
.L_2857:
        /*0054*/ 	.byte	0x04, 0x28
        /*0056*/ 	.short	(.L_2859 - .L_2858)


	//   ....[0]....
.L_2858:
        /*0058*/ 	.word	0x00001630


	//   ....[1]....
        /*005c*/ 	.word	0x00001640


	//   ....[2]....
        /*0060*/ 	.word	0x00001670


	//   ....[3]....
        /*0064*/ 	.word	0x00001680


	//   ....[4]....
        /*0068*/ 	.word	0x000016b0


	//   ....[5]....
        /*006c*/ 	.word	0x000016c0


	//   ....[6]....
        /*0070*/ 	.word	0x000016f0


	//   ....[7]....
        /*0074*/ 	.word	0x00001710


	//   ....[8]....
        /*0078*/ 	.word	0x00001740


	//   ....[9]....
        /*007c*/ 	.word	0x00001750


	//----- nvinfo : EIATTR_VRC_CTA_INIT_COUNT
	.align		4
.L_2859:
        /*0080*/ 	.byte	0x02, 0x4a
	.zero		1
	.zero		1


	//----- nvinfo : EIATTR_EXIT_INSTR_OFFSETS
	.align		4
        /*0084*/ 	.byte	0x04, 0x1c
        /*0086*/ 	.short	(.L_2861 - .L_2860)


	//   ....[0]....
.L_2860:
        /*0088*/ 	.word	0x00000070


	//   ....[1]....
        /*008c*/ 	.word	0x000017b0


	//   ....[2]....
        /*0090*/ 	.word	0x00001860


	//----- nvinfo : EIATTR_MAX_THREADS
	.align		4
.L_2861:
        /*0094*/ 	.byte	0x04, 0x05
        /*0096*/ 	.short	(.L_2863 - .L_2862)
.L_2862:
        /*0098*/ 	.word	0x00000400
        /*009c*/ 	.word	0x00000001
        /*00a0*/ 	.word	0x00000001


	//----- nvinfo : EIATTR_CRS_STACK_SIZE
	.align		4
.L_2863:
        /*00a4*/ 	.byte	0x04, 0x1e
        /*00a6*/ 	.short	(.L_2865 - .L_2864)
.L_2864:
        /*00a8*/ 	.word	0x00000000


	//----- nvinfo : EIATTR_CBANK_PARAM_SIZE
	.align		4
.L_2865:
        /*00ac*/ 	.byte	0x03, 0x19
        /*00ae*/ 	.short	0x0128


	//----- nvinfo : EIATTR_PARAM_CBANK
	.align		4
        /*00b0*/ 	.byte	0x04, 0x0a
        /*00b2*/ 	.short	(.L_2867 - .L_2866)
	.align		4
.L_2866:
        /*00b4*/ 	.word	index@(.nv.constant0._ZN10layer_norm22ln_bwd_finalize_kernelINS_22Kernel_traits_finalizeILj768EfffffjLb0ELj1024ELj4ENS_18Kernel_traits_baseILj768EfffffjLj1024EEEEELb0ELb1EEEvNS_9BwdParamsE)
        /*00b8*/ 	.short	0x0380
        /*00ba*/ 	.short	0x0128


	//----- nvinfo : EIATTR_SW_WAR
	.align		4
.L_2867:
        /*00bc*/ 	.byte	0x04, 0x36
        /*00be*/ 	.short	(.L_2869 - .L_2868)
.L_2868:
        /*00c0*/ 	.word	0x00000008
.L_2869:


//--------------------- .nv.info._ZN10layer_norm40ln_parallel_residual_bwd_finalize_kernelINS_22Kernel_traits_finalizeILj768EfffffjLb0ELj1024ELj4ENS_18Kernel_traits_baseILj768EfffffjLj1024EEEEELb1EEEvNS_9BwdParamsE --------------------------
	.section	.nv.info._ZN10layer_norm40ln_parallel_residual_bwd_finalize_kernelINS_22Kernel_traits_finalizeILj768EfffffjLb0ELj1024ELj4ENS_18Kernel_traits_baseILj768EfffffjLj1024EEEEELb1EEEvNS_9BwdParamsE,"",@"SHT_CUDA_INFO"
	.sectionflags	@""
	.align	4


	//----- nvinfo : EIATTR_CUDA_API_VERSION
	.align		4
        /*0000*/ 	.byte	0x04, 0x37
        /*0002*/ 	.short	(.L_2871 - .L_2870)
.L_2870:
        /*0004*/ 	.word	0x00000082


	//----- nvinfo : EIATTR_KPARAM_INFO
	.align		4
.L_2871:
        /*0008*/ 	.byte	0x04, 0x17
        /*000a*/ 	.short	(.L_2873 - .L_2872)
.L_2872:
        /*000c*/ 	.word	0x00000000
        /*0010*/ 	.short	0x0000
        /*0012*/ 	.short	0x0000
        /*0014*/ 	.byte	0x00, 0xf0, 0xa1, 0x04


	//----- nvinfo : EIATTR_SPARSE_MMA_MASK
	.align		4
.L_2873:
        /*0018*/ 	.byte	0x03, 0x50
        /*001a*/ 	.short	0x0000


	//----- nvinfo : EIATTR_MAXREG_COUNT
	.align		4
        /*001c*/ 	.byte	0x03, 0x1b
        /*001e*/ 	.short	0x0040


	//----- nvinfo : EIATTR_NUM_BARRIERS
	.align		4
        /*0020*/ 	.byte	0x02, 0x4c
        /*0022*/ 	.byte	0x01
	.zero		1


	//----- nvinfo : EIATTR_MERCURY_ISA_VERSION
	.align		4
        /*0024*/ 	.byte	0x03, 0x5f
        /*0026*/ 	.short	0x0101


	//----- nvinfo : EIATTR_COOP_GROUP_MASK_REGIDS
	.align		4
        /*0028*/ 	.byte	0x04, 0x29
        /*002a*/ 	.short	(.L_2875 - .L_2874)


	//   ....[0]....
.L_2874:
        /*002c*/ 	.word	0xffffffff


	//   ....[1]....
        /*0030*/ 	.word	0xffffffff


	//   ....[2]....
        /*0034*/ 	.word	0xffffffff


	//   ....[3]....
        /*0038*/ 	.word	0xffffffff


	//   ....[4]....
        /*003c*/ 	.word	0xffffffff


	//   ....[5]....
        /*0040*/ 	.word	0xffffffff


	//   ....[6]....
        /*0044*/ 	.word	0xffffffff


	//   ....[7]....
        /*0048*/ 	.word	0xffffffff


	//   ....[8]....
        /*004c*/ 	.word	0xffffffff


	//   ....[9]....
        /*0050*/ 	.word	0xffffffff


	//   ....[10]....
        /*0054*/ 	.word	0xffffffff


	//   ....[11]....
        /*0058*/ 	.word	0xffffffff


	//   ....[12]....
        /*005c*/ 	.word	0xffffffff


	//   ....[13]....
        /*0060*/ 	.word	0xffffffff


	//   ....[14]....
        /*0064*/ 	.word	0xffffffff


	//   ....[15]....
        /*0068*/ 	.word	0xffffffff


	//   ....[16]....
        /*006c*/ 	.word	0xffffffff


	//   ....[17]....
        /*0070*/ 	.word	0xffffffff


	//   ....[18]....
        /*0074*/ 	.word	0xffffffff


	//   ....[19]....
        /*0078*/ 	.word	0xffffffff


	//----- nvinfo : EIATTR_COOP_GROUP_INSTR_OFFSETS
	.align		4
.L_2875:
        /*007c*/ 	.byte	0x04, 0x28
        /*007e*/ 	.short	(.L_2877 - .L_2876)


	//   ....[0]....
.L_2876:
        /*0080*/ 	.word	0x00001410


	//   ....[1]....
        /*0084*/ 	.word	0x00001420


	//   ....[2]....
        /*0088*/ 	.word	0x00001430


	//   ....[3]....
        /*008c*/ 	.word	0x00001440


	//   ....[4]....
        /*0090*/ 	.word	0x00001470


	//   ....[5]....
        /*0094*/ 	.word	0x00001490


	//   ....[6]....
        /*0098*/ 	.word	0x000014b0


	//   ....[7]....
        /*009c*/ 	.word	0x000014c0


	//   ....[8]....
        /*00a0*/ 	.word	0x000014f0


	//   ....[9]....
        /*00a4*/ 	.word	0x00001510


	//   ....[10]....
        /*00a8*/ 	.word	0x00001530


	//   ....[11]....
        /*00ac*/ 	.word	0x00001540


	//   ....[12]....
        /*00b0*/ 	.word	0x00001570


	//   ....[13]....
        /*00b4*/ 	.word	0x00001590


	//   ....[14]....
        /*00b8*/ 	.word	0x000015b0


	//   ....[15]....
        /*00bc*/ 	.word	0x000015c0


	//   ....[16]....
        /*00c0*/ 	.word	0x000015f0


	//   ....[17]....
        /*00c4*/ 	.word	0x00001620


	//   ....[18]....
        /*00c8*/ 	.word	0x00001630


	//   ....[19]....
        /*00cc*/ 	.word	0x00001640


	//----- nvinfo : EIATTR_VRC_CTA_INIT_COUNT
	.align		4
.L_2877:
        /*00d0*/ 	.byte	0x02, 0x4a
	.zero		1
	.zero		1


	//----- nvinfo : EIATTR_EXIT_INSTR_OFFSETS
	.align		4
        /*00d4*/ 	.byte	0x04, 0x1c
        /*00d6*/ 	.short	(.L_2879 - .L_2878)


	//   ....[0]....
.L_2878:
        /*00d8*/ 	.word	0x00000060


	//   ....[1]....
        /*00dc*/ 	.word	0x000016e0


	//   ....[2]....
        /*00e0*/ 	.word	0x00001810


	//----- nvinfo : EIATTR_MAX_THREADS
	.align		4
.L_2879:
        /*00e4*/ 	.byte	0x04, 0x05
        /*00e6*/ 	.short	(.L_2881 - .L_2880)
.L_2880:
        /*00e8*/ 	.word	0x00000400
        /*00ec*/ 	.word	0x00000001
        /*00f0*/ 	.word	0x00000001


	//----- nvinfo : EIATTR_CRS_STACK_SIZE
	.align		4
.L_2881:
        /*00f4*/ 	.byte	0x04, 0x1e
        /*00f6*/ 	.short	(.L_2883 - .L_2882)
.L_2882:
        /*00f8*/ 	.word	0x00000000


	//----- nvinfo : EIATTR_CBANK_PARAM_SIZE
	.align		4
.L_2883:
        /*00fc*/ 	.byte	0x03, 0x19
        /*00fe*/ 	.short	0x0128


	//----- nvinfo : EIATTR_PARAM_CBANK
	.align		4
        /*0100*/ 	.byte	0x04, 0x0a
        /*0102*/ 	.short	(.L_2885 - .L_2884)
	.align		4
.L_2884:
        /*0104*/ 	.word	index@(.nv.constant0._ZN10layer_norm40ln_parallel_residual_bwd_finalize_kernelINS_22Kernel_traits_finalizeILj768EfffffjLb0ELj1024ELj4ENS_18Kernel_traits_baseILj768EfffffjLj1024EEEEELb1EEEvNS_9BwdParamsE)
        /*0108*/ 	.short	0x0380
        /*010a*/ 	.short	0x0128


	//----- nvinfo : EIATTR_SW_WAR
	.align		4
.L_2885:
        /*010c*/ 	.byte	0x04, 0x36
        /*010e*/ 	.short	(.L_2887 - .L_2886)
.L_2886:
        /*0110*/ 	.word	0x00000008
.L_2887:


//--------------------- .nv.info._ZN10layer_norm31ln_parallel_residual_bwd_kernelINS_13Kernel_traitsIfffffjLj768ELj1ELj4ELj1ELj16ENS_18Kernel_traits_baseILj768EfffffjLj128EEEEELb1ELb1ELb1EEEvNS_9BwdParamsE --------------------------
	.section	.nv.info._ZN10layer_norm31ln_parallel_residual_bwd_kernelINS_13Kernel_traitsIfffffjLj768ELj1ELj4ELj1ELj16ENS_18Kernel_traits_baseILj768EfffffjLj128EEEEELb1ELb1ELb1EEEvNS_9BwdParamsE,"",@"SHT_CUDA_INFO"
	.sectionflags	@""
	.align	4


	//----- nvinfo : EIATTR_CUDA_API_VERSION
	.align		4
        /*0000*/ 	.byte	0x04, 0x37
        /*0002*/ 	.short	(.L_2889 - .L_2888)
.L_2888:
        /*0004*/ 	.word	0x00000082


	//----- nvinfo : EIATTR_KPARAM_INFO
	.align		4
.L_2889:
        /*0008*/ 	.byte	0x04, 0x17
        /*000a*/ 	.short	(.L_2891 - .L_2890)
.L_2890:
        /*000c*/ 	.word	0x00000000
        /*0010*/ 	.short	0x0000
        /*0012*/ 	.short	0x0000
        /*0014*/ 	.byte	0x00, 0xf0, 0xa1, 0x04


	//----- nvinfo : EIATTR_SPARSE_MMA_MASK
	.align		4
.L_2891:
        /*0018*/ 	.byte	0x03, 0x50
        /*001a*/ 	.short	0x0000


	//----- nvinfo : EIATTR_MAXREG_COUNT
	.align		4
        /*001c*/ 	.byte	0x03, 0x1b
        /*001e*/ 	.short	0x00ff


	//----- nvinfo : EIATTR_NUM_BARRIERS
	.align		4
        /*0020*/ 	.byte	0x02, 0x4c
        /*0022*/ 	.byte	0x01
	.zero		1


	//----- nvinfo : EIATTR_MERCURY_ISA_VERSION
	.align		4
        /*0024*/ 	.byte	0x03, 0x5f
        /*0026*/ 	.short	0x0101


	//----- nvinfo : EIATTR_COOP_GROUP_MASK_REGIDS
	.align		4
        /*0028*/ 	.byte	0x04, 0x29
        /*002a*/ 	.short	(.L_2893 - .L_2892)


	//   ....[0]....
.L_2892:
        /*002c*/ 	.word	0xffffffff


	//   ....[1]....
        /*0030*/ 	.word	0xffffffff


	//   ....[2]....
        /*0034*/ 	.word	0xffffffff


	//   ....[3]....
        /*0038*/ 	.word	0xffffffff


	//   ....[4]....
        /*003c*/ 	.word	0xffffffff


	//   ....[5]....
        /*0040*/ 	.word	0xffffffff


	//   ....[6]....
        /*0044*/ 	.word	0xffffffff


	//   ....[7]....
        /*0048*/ 	.word	0xffffffff


	//   ....[8]....
        /*004c*/ 	.word	0xffffffff


	//   ....[9]....
        /*0050*/ 	.word	0xffffffff


	//   ....[10]....
        /*0054*/ 	.word	0x0500005e


	//   ....[11]....
        /*0058*/ 	.word	0x0500005e


	//   ....[12]....
        /*005c*/ 	.word	0x0500005e


	//   ....[13]....
        /*0060*/ 	.word	0x0500005e


	//   ....[14]....
        /*0064*/ 	.word	0x0500005e


	//   ....[15]....
        /*0068*/ 	.word	0x0500005e


	//   ....[16]....
        /*006c*/ 	.word	0x0500005e


	//   ....[17]....
        /*0070*/ 	.word	0x0500005e


	//   ....[18]....
        /*0074*/ 	.word	0x0500005e


	//   ....[19]....
        /*0078*/ 	.word	0x0500005e


	//----- nvinfo : EIATTR_COOP_GROUP_INSTR_OFFSETS
	.align		4
.L_2893:
        /*007c*/ 	.byte	0x04, 0x28
        /*007e*/ 	.short	(.L_2895 - .L_2894)


	//   ....[0]....
.L_2894:
        /*0080*/ 	.word	0x00001590


	//   ....[1]....
        /*0084*/ 	.word	0x000015a0


	//   ....[2]....
        /*0088*/ 	.word	0x000015d0


	//   ....[3]....
        /*008c*/ 	.word	0x000015e0


	//   ....[4]....
        /*0090*/ 	.word	0x00001610


	//   ....[5]....
        /*0094*/ 	.word	0x00001620


	//   ....[6]....
        /*0098*/ 	.word	0x00001650


	//   ....[7]....
        /*009c*/ 	.word	0x00001660


	//   ....[8]....
        /*00a0*/ 	.word	0x00001690


	//   ....[9]....
        /*00a4*/ 	.word	0x000016a0


	//   ....[10]....
        /*00a8*/ 	.word	0x00008190


	//   ....[11]....
        /*00ac*/ 	.word	0x00008220


	//   ....[12]....
        /*00b0*/ 	.word	0x00008290


	//   ....[13]....
        /*00b4*/ 	.word	0x000082f0


	//   ....[14]....
        /*00b8*/ 	.word	0x00008360


	//   ....[15]....
        /*00bc*/ 	.word	0x000083c0


	//   ....[16]....
        /*00c0*/ 	.word	0x00008430


	//   ....[17]....
        /*00c4*/ 	.word	0x00008490


	//   ....[18]....
        /*00c8*/ 	.word	0x00008500


	//   ....[19]....
        /*00cc*/ 	.word	0x00008560


	//----- nvinfo : EIATTR_VRC_CTA_INIT_COUNT
	.align		4
.L_2895:
        /*00d0*/ 	.byte	0x02, 0x4a
	.zero		1
	.zero		1


	//----- nvinfo : EIATTR_EXIT_INSTR_OFFSETS
	.align		4
        /*00d4*/ 	.byte	0x04, 0x1c
        /*00d6*/ 	.short	(.L_2897 - .L_2896)


	//   ....[0]....
.L_2896:
        /*00d8*/ 	.word	0x00008120


	//----- nvinfo : EIATTR_MAX_THREADS
	.align		4
.L_2897:
        /*00dc*/ 	.byte	0x04, 0x05
        /*00de*/ 	.short	(.L_2899 - .L_2898)
.L_2898:
        /*00e0*/ 	.word	0x00000080
        /*00e4*/ 	.word	0x00000001
        /*00e8*/ 	.word	0x00000001


	//----- nvinfo : EIATTR_CRS_STACK_SIZE
	.align		4
.L_2899:
        /*00ec*/ 	.byte	0x04, 0x1e
        /*00ee*/ 	.short	(.L_2901 - .L_2900)
.L_2900:
        /*00f0*/ 	.word	0x00000000


	//----- nvinfo : EIATTR_CBANK_PARAM_SIZE
	.align		4
.L_2901:
        /*00f4*/ 	.byte	0x03, 0x19
        /*00f6*/ 	.short	0x0128


	//----- nvinfo : EIATTR_PARAM_CBANK
	.align		4
        /*00f8*/ 	.byte	0x04, 0x0a
        /*00fa*/ 	.short	(.L_2903 - .L_2902)
	.align		4
.L_2902:
        /*00fc*/ 	.word	index@(.nv.constant0._ZN10layer_norm31ln_parallel_residual_bwd_kernelINS_13Kernel_traitsIfffffjLj768ELj1ELj4ELj1ELj16ENS_18Kernel_traits_baseILj768EfffffjLj128EEEEELb1ELb1ELb1EEEvNS_9BwdParamsE)
        /*0100*/ 	.short	0x0380
        /*0102*/ 	.short	0x0128


	//----- nvinfo : EIATTR_SW_WAR
	.align		4
.L_2903:
        /*0104*/ 	.byte	0x04, 0x36
        /*0106*/ 	.short	(.L_2905 - .L_2904)
.L_2904:
        /*0108*/ 	.word	0x00000008
.L_2905:


//--------------------- .nv.callgraph             --------------------------
	.section	.nv.callgraph,"",@"SHT_CUDA_CALLGRAPH"
	.align	4
	.sectionentsize	8
	.align		4
        /*0000*/ 	.word	0x00000000
	.align		4
        /*0004*/ 	.word	0xffffffff
	.align		4
        /*0008*/ 	.word	0x00000000
	.align		4
        /*000c*/ 	.word	0xfffffffe
	.align		4
        /*0010*/ 	.word	0x00000000
	.align		4
        /*0014*/ 	.word	0xfffffffd
	.align		4
        /*0018*/ 	.word	0x00000000
	.align		4
        /*001c*/ 	.word	0xfffffffc


//--------------------- .text._ZN10layer_norm31ln_parallel_residual_bwd_kernelINS_13Kernel_traitsI13__nv_bfloat16S2_S2_S2_fjLj768ELj1ELj4ELj1ELj16ENS_18Kernel_traits_baseILj768ES2_S2_S2_S2_fjLj128EEEEELb0ELb0ELb0EEEvNS_9BwdParamsE --------------------------
	.section	.text._ZN10layer_norm31ln_parallel_residual_bwd_kernelINS_13Kernel_traitsI13__nv_bfloat16S2_S2_S2_fjLj768ELj1ELj4ELj1ELj16ENS_18Kernel_traits_baseILj768ES2_S2_S2_S2_fjLj128EEEEELb0ELb0ELb0EEEvNS_9BwdParamsE,"ax",@progbits
	.align	128
        .global         _ZN10layer_norm31ln_parallel_residual_bwd_kernelINS_13Kernel_traitsI13__nv_bfloat16S2_S2_S2_fjLj768ELj1ELj4ELj1ELj16ENS_18Kernel_traits_baseILj768ES2_S2_S2_S2_fjLj128EEEEELb0ELb0ELb0EEEvNS_9BwdParamsE
        .type           _ZN10layer_norm31ln_parallel_residual_bwd_kernelINS_13Kernel_traitsI13__nv_bfloat16S2_S2_S2_fjLj768ELj1ELj4ELj1ELj16ENS_18Kernel_traits_baseILj768ES2_S2_S2_S2_fjLj128EEEEELb0ELb0ELb0EEEvNS_9BwdParamsE,@function
        .size           _ZN10layer_norm31ln_parallel_residual_bwd_kernelINS_13Kernel_traitsI13__nv_bfloat16S2_S2_S2_fjLj768ELj1ELj4ELj1ELj16ENS_18Kernel_traits_baseILj768ES2_S2_S2_S2_fjLj128EEEEELb0ELb0ELb0EEEvNS_9BwdParamsE,(.L_x_4922 - _ZN10layer_norm31ln_parallel_residual_bwd_kernelINS_13Kernel_traitsI13__nv_bfloat16S2_S2_S2_fjLj768ELj1ELj4ELj1ELj16ENS_18Kernel_traits_baseILj768ES2_S2_S2_S2_fjLj128EEEEELb0ELb0ELb0EEEvNS_9BwdParamsE)
        .other          _ZN10layer_norm31ln_parallel_residual_bwd_kernelINS_13Kernel_traitsI13__nv_bfloat16S2_S2_S2_fjLj768ELj1ELj4ELj1ELj16ENS_18Kernel_traits_baseILj768ES2_S2_S2_S2_fjLj128EEEEELb0ELb0ELb0EEEvNS_9BwdParamsE,@"STO_CUDA_ENTRY STV_DEFAULT"
_ZN10layer_norm31ln_parallel_residual_bwd_kernelINS_13Kernel_traitsI13__nv_bfloat16S2_S2_S2_fjLj768ELj1ELj4ELj1ELj16ENS_18Kernel_traits_baseILj768ES2_S2_S2_S2_fjLj128EEEEELb0ELb0ELb0EEEvNS_9BwdParamsE:
.text._ZN10layer_norm31ln_parallel_residual_bwd_kernelINS_13Kernel_traitsI13__nv_bfloat16S2_S2_S2_fjLj768ELj1ELj4ELj1ELj16ENS_18Kernel_traits_baseILj768ES2_S2_S2_S2_fjLj128EEEEELb0ELb0ELb0EEEvNS_9BwdParamsE:
[----:B------:R-:W-:Y:S01]  /*0000*/  LDC R1, c[0x0][0x37c] ;  /* 0x0000df00ff017b82 */ /* 0x000fe20000000800 */
[----:B------:R-:W0:Y:S01]  /*0010*/  S2R R22, SR_TID.X ;  /* 0x0000000000167919 */ /* 0x000e220000002100 */
[----:B------:R-:W1:Y:S06]  /*0020*/  LDCU UR4, c[0x0][0x388] ;  /* 0x00007100ff0477ac */ /* 0x000e6c0008000800 */
[----:B------:R-:W2:Y:S01]  /*0030*/  LDC.64 R6, c[0x0][0x3d0] ;  /* 0x0000f400ff067b82 */ /* 0x000ea20000000a00 */
[----:B------:R-:W3:Y:S01]  /*0040*/  LDCU.64 UR10, c[0x0][0x358] ;  /* 0x00006b00ff0a77ac */ /* 0x000ee20008000a00 */
[----:B------:R-:W4:Y:S06]  /*0050*/  LDCU UR5, c[0x0][0x384] ;  /* 0x00007080ff0577ac */ /* 0x000f2c0008000800 */
[----:B------:R-:W3:Y:S01]  /*0060*/  LDC.64 R8, c[0x0][0x3d8] ;  /* 0x0000f600ff087b82 */ /* 0x000ee20000000a00 */
[----:B------:R-:W0:Y:S01]  /*0070*/  LDCU UR24, c[0x0][0x388] ;  /* 0x00007100ff1877ac */ /* 0x000e220008000800 */
[----:B------:R-:W2:Y:S06]  /*0080*/  LDCU.U8 UR15, c[0x0][0x410] ;  /* 0x00008200ff0f77ac */ /* 0x000eac0008000000 */
[----:B------:R-:W4:Y:S01]  /*0090*/  LDC.64 R10, c[0x0][0x3d0] ;  /* 0x0000f400ff0a7b82 */ /* 0x000f220000000a00 */
[----:B-1----:R-:W-:Y:S01]  /*00a0*/  MOV R0, UR4 ;  /* 0x0000000400007c02 */ /* 0x002fe20008000f00 */
[----:B------:R-:W1:Y:S03]  /*00b0*/  LDCU UR14, c[0x0][0x400] ;  /* 0x00008000ff0e77ac */ /* 0x000e660008000800 */
[----:B------:R-:W-:Y:S01]  /*00c0*/  SHF.R.S32.HI R3, RZ, 0x1f, R0 ;  /* 0x0000001fff037819 */ /* 0x000fe20000011400 */
[----:B------:R-:W1:Y:S02]  /*00d0*/  LDCU.64 UR6, c[0x0][0x470] ;  /* 0x00008e00ff0677ac */ /* 0x000e640008000a00 */
[----:B------:R-:W1:Y:S01]  /*00e0*/  LDC.64 R12, c[0x0][0x3d8] ;  /* 0x0000f600ff0c7b82 */ /* 0x000e620000000a00 */
[----:B------:R-:W-:Y:S01]  /*00f0*/  LEA.HI R2, R3, R0, RZ, 0x3 ;  /* 0x0000000003027211 */ /* 0x000fe200078f18ff */
[----:B------:R-:W1:Y:S01]  /*0100*/  LDCU.64 UR12, c[0x0][0x438] ;  /* 0x00008700ff0c77ac */ /* 0x000e620008000a00 */
[C---:B0-----:R-:W-:Y:S01]  /*0110*/  LOP3.LUT R5, R22.reuse, 0x1f, RZ, 0xc, !PT ;  /* 0x0000001f16057812 */ /* 0x041fe200078e0cff */
[----:B------:R-:W0:Y:S04]  /*0120*/  LDCU.64 UR8, c[0x0][0x478] ;  /* 0x00008f00ff0877ac */ /* 0x000e280008000a00 */
[----:B------:R-:W0:Y:S01]  /*0130*/  LDC.64 R18, c[0x0][0x3d0] ;  /* 0x0000f400ff127b82 */ /* 0x000e220000000a00 */
[----:B------:R-:W-:-:S02]  /*0140*/  LOP3.LUT R4, R22, 0x1f, RZ, 0xc0, !PT ;  /* 0x0000001f16047812 */ /* 0x000fc400078ec0ff */
[----:B------:R-:W-:Y:S02]  /*0150*/  LEA.HI.SX32 R2, R2, R5, 0x1d ;  /* 0x0000000502027211 */ /* 0x000fe400078feaff */
[----:B------:R-:W-:Y:S02]  /*0160*/  MOV R3, R4 ;  /* 0x0000000400037202 */ /* 0x000fe40000000f00 */
[C---:B------:R-:W-:Y:S01]  /*0170*/  ISETP.GE.U32.AND P4, PT, R2.reuse, 0x20, PT ;  /* 0x000000200200780c */ /* 0x040fe20003f86070 */
[----:B------:R-:W0:Y:S01]  /*0180*/  LDC.64 R20, c[0x0][0x3d8] ;  /* 0x0000f600ff147b82 */ /* 0x000e220000000a00 */
[C---:B------:R-:W-:Y:S02]  /*0190*/  ISETP.GE.U32.AND P0, PT, R2.reuse, 0x40, PT ;  /* 0x000000400200780c */ /* 0x040fe40003f06070 */
[----:B------:R-:W-:-:S09]  /*01a0*/  ISETP.GE.U32.AND P1, PT, R2, 0x60, PT ;  /* 0x000000600200780c */ /* 0x000fd20003f26070 */
[----:B--2---:R-:W-:-:S04]  /*01b0*/  @P4 IMAD.WIDE.U32 R6, R3, 0x10, R6 ;  /* 0x0000001003064825 */ /* 0x004fc800078e0006 */
[C---:B---3--:R-:W-:Y:S01]  /*01c0*/  @P4 IMAD.WIDE.U32 R8, R3.reuse, 0x10, R8 ;  /* 0x0000001003084825 */ /* 0x048fe200078e0008 */
[----:B------:R-:W-:Y:S01]  /*01d0*/  @P4 LOP3.LUT R3, R3, 0x20, RZ, 0xfc, !PT ;  /* 0x0000002003034812 */ /* 0x000fe200078efcff */
[----:B------:R2:W5:Y:S04]  /*01e0*/  @P4 LDG.E.128 R32, desc[UR10][R6.64] ;  /* 0x0000000a06204981 */ /* 0x000568000c1e1d00 */
[C---:B----4-:R-:W-:Y:S01]  /*01f0*/  @P0 IMAD.WIDE.U32 R14, R3.reuse, 0x10, R10 ;  /* 0x00000010030e0825 */ /* 0x050fe200078e000a */
[----:B------:R2:W5:Y:S03]  /*0200*/  @P4 LDG.E.128 R36, desc[UR10][R8.64] ;  /* 0x0000000a08244981 */ /* 0x000566000c1e1d00 */
[C---:B-1----:R-:W-:Y:S01]  /*0210*/  @P0 IMAD.WIDE.U32 R16, R3.reuse, 0x10, R12 ;  /* 0x0000001003100825 */ /* 0x042fe200078e000c */
[----:B------:R-:W-:Y:S01]  /*0220*/  @P0 IADD3 R3, PT, PT, R3, 0x20, RZ ;  /* 0x0000002003030810 */ /* 0x000fe20007ffe0ff */
[----:B------:R-:W1:Y:S01]  /*0230*/  S2UR UR4, SR_CTAID.X ;  /* 0x00000000000479c3 */ /* 0x000e620000002500 */
[----:B------:R-:W-:Y:S01]  /*0240*/  SHF.R.U32.HI R5, RZ, 0x5, R22 ;  /* 0x00000005ff057819 */ /* 0x000fe20000011616 */
[----:B------:R2:W5:Y:S02]  /*0250*/  @P0 LDG.E.128 R40, desc[UR10][R14.64] ;  /* 0x0000000a0e280981 */ /* 0x000564000c1e1d00 */
[----:B0-----:R-:W-:-:S02]  /*0260*/  @P1 IMAD.WIDE.U32 R10, R3, 0x10, R18 ;  /* 0x00000010030a1825 */ /* 0x001fc400078e0012 */
[----:B------:R2:W5:Y:S02]  /*0270*/  @P0 LDG.E.128 R44, desc[UR10][R16.64] ;  /* 0x0000000a102c0981 */ /* 0x000564000c1e1d00 */
[----:B------:R-:W-:Y:S02]  /*0280*/  @P1 IMAD.WIDE.U32 R12, R3, 0x10, R20 ;  /* 0x00000010030c1825 */ /* 0x000fe400078e0014 */
[----:B------:R2:W5:Y:S04]  /*0290*/  @P1 LDG.E.128 R48, desc[UR10][R10.64] ;  /* 0x0000000a0a301981 */ /* 0x000568000c1e1d00 */
[----:B------:R2:W5:Y:S01]  /*02a0*/  @P1 LDG.E.128 R52, desc[UR10][R12.64] ;  /* 0x0000000a0c341981 */ /* 0x000562000c1e1d00 */
[----:B-1----:R-:W-:-:S06]  /*02b0*/  USHF.L.U32 UR4, UR4, 0x2, URZ ;  /* 0x0000000204047899 */ /* 0x002fcc00080006ff */
[----:B------:R-:W-:-:S04]  /*02c0*/  LOP3.LUT R5, R5, UR4, RZ, 0xfc, !PT ;  /* 0x0000000405057c12 */ /* 0x000fc8000f8efcff */
[----:B------:R-:W-:Y:S02]  /*02d0*/  ISETP.GE.AND P0, PT, R5, UR5, PT ;  /* 0x0000000505007c0c */ /* 0x000fe4000bf06270 */
[----:B------:R-:W-:Y:S02]  /*02e0*/  CS2R R56, SRZ ;  /* 0x0000000000387805 */ /* 0x000fe4000001ff00 */
[----:B------:R-:W-:Y:S02]  /*02f0*/  CS2R R58, SRZ ;  /* 0x00000000003a7805 */ /* 0x000fe4000001ff00 */
[----:B------:R-:W-:Y:S02]  /*0300*/  CS2R R60, SRZ ;  /* 0x00000000003c7805 */ /* 0x000fe4000001ff00 */
[----:B------:R-:W-:Y:S02]  /*0310*/  CS2R R62, SRZ ;  /* 0x00000000003e7805 */ /* 0x000fe4000001ff00 */
[----:B------:R-:W-:-:S02]  /*0320*/  CS2R R64, SRZ ;  /* 0x0000000000407805 */ /* 0x000fc4000001ff00 */
[----:B------:R-:W-:Y:S02]  /*0330*/  CS2R R66, SRZ ;  /* 0x0000000000427805 */ /* 0x000fe4000001ff00 */
        /* <DEDUP_REMOVED lines=41> */
[----:B------:R-:W-:Y:S01]  /*05d0*/  CS2R R166, SRZ ;  /* 0x0000000000a67805 */ /* 0x000fe2000001ff00 */
[----:B--2---:R-:W-:Y:S06]  /*05e0*/  @P0 BRA `(.L_x_0) ;  /* 0x00000064006c0947 */ /* 0x004fec0003800000 */
[----:B------:R-:W0:Y:S01]  /*05f0*/  LDCU.U8 UR4, c[0x0][0x410] ;  /* 0x00008200ff0477ac */ /* 0x000e220008000000 */
[----:B-----5:R-:W-:Y:S02]  /*0600*/  PRMT R6, R39, 0x7632, R6 ;  /* 0x0000763227067816 */ /* 0x020fe40000000006 */
[----:B------:R-:W-:Y:S02]  /*0610*/  CS2R R56, SRZ ;  /* 0x0000000000387805 */ /* 0x000fe4000001ff00 */
[----:B------:R-:W-:Y:S02]  /*0620*/  PRMT R7, R35, 0x7632, R7 ;  /* 0x0000763223077816 */ /* 0x000fe40000000007 */
[----:B------:R-:W-:Y:S02]  /*0630*/  CS2R R58, SRZ ;  /* 0x00000000003a7805 */ /* 0x000fe4000001ff00 */
[----:B------:R-:W-:Y:S02]  /*0640*/  PRMT R8, R38, 0x7632, R8 ;  /* 0x0000763226087816 */ /* 0x000fe40000000008 */
[----:B------:R-:W-:-:S02]  /*0650*/  CS2R R60, SRZ ;  /* 0x00000000003c7805 */ /* 0x000fc4000001ff00 */
[----:B------:R-:W-:Y:S02]  /*0660*/  PRMT R9, R34, 0x7632, R9 ;  /* 0x0000763222097816 */ /* 0x000fe40000000009 */
        /* <DEDUP_REMOVED lines=9> */
[----:B------:R-:W-:Y:S01]  /*0700*/  PRMT R14, R47, 0x7632, R14 ;  /* 0x000076322f0e7816 */ /* 0x000fe2000000000e */
[----:B0-----:R-:W-:Y:S01]  /*0710*/  UISETP.NE.AND UP0, UPT, UR4, URZ, UPT ;  /* 0x000000ff0400728c */ /* 0x001fe2000bf05270 */
[----:B------:R-:W-:-:S02]  /*0720*/  PRMT R15, R43, 0x7632, R15 ;  /* 0x000076322b0f7816 */ /* 0x000fc4000000000f */
[----:B------:R-:W-:Y:S02]  /*0730*/  CS2R R92, SRZ ;  /* 0x00000000005c7805 */ /* 0x000fe4000001ff00 */
[----:B------:R-:W-:Y:S02]  /*0740*/  PRMT R16, R46, 0x7632, R16 ;  /* 0x000076322e107816 */ /* 0x000fe40000000010 */
[----:B------:R-:W-:Y:S02]  /*0750*/  CS2R R94, SRZ ;  /* 0x00000000005e7805 */ /* 0x000fe4000001ff00 */
[----:B------:R-:W-:Y:S02]  /*0760*/  PRMT R17, R42, 0x7632, R17 ;  /* 0x000076322a117816 */ /* 0x000fe40000000011 */
[----:B------:R-:W-:Y:S02]  /*0770*/  CS2R R96, SRZ ;  /* 0x0000000000607805 */ /* 0x000fe4000001ff00 */
        /* <DEDUP_REMOVED lines=46> */
[----:B------:R-:W-:Y:S02]  /*0a60*/  PLOP3.LUT P5, PT, PT, PT, UP0, 0x80, 0x8 ;  /* 0x000000000008781c */ /* 0x000fe40003faf008 */
[----:B------:R-:W-:Y:S02]  /*0a70*/  CS2R R74, SRZ ;  /* 0x00000000004a7805 */ /* 0x000fe4000001ff00 */
[----:B------:R-:W-:-:S02]  /*0a80*/  CS2R R164, SRZ ;  /* 0x0000000000a47805 */ /* 0x000fc4000001ff00 */
[----:B------:R-:W-:-:S07]  /*0a90*/  CS2R R166, SRZ ;  /* 0x0000000000a67805 */ /* 0x000fce000001ff00 */
.L_x_38:
[----:B0-----:R-:W0:Y:S02]  /*0aa0*/  LDC.64 R168, c[0x0][0x3c0] ;  /* 0x0000f000ffa87b82 */ /* 0x001e240000000a00 */
[----:B0-----:R-:W-:-:S06]  /*0ab0*/  IMAD.WIDE R170, R5, 0x4, R168 ;  /* 0x0000000405aa7825 */ /* 0x001fcc00078e02a8 */
[----:B------:R-:W0:Y:S01]  /*0ac0*/  LDC.64 R168, c[0x0][0x3c8] ;  /* 0x0000f200ffa87b82 */ /* 0x000e220000000a00 */
[----:B------:R-:W2:Y:S01]  /*0ad0*/  LDG.E R170, desc[UR10][R170.64] ;  /* 0x0000000aaaaa7981 */ /* 0x000ea2000c1e1900 */
[----:B0-----:R-:W-:-:S05]  /*0ae0*/  IMAD.WIDE R168, R5, 0x4, R168 ;  /* 0x0000000405a87825 */ /* 0x001fca00078e02a8 */
[----:B-----5:R0:W5:Y:S01]  /*0af0*/  LDG.E R192, desc[UR10][R168.64] ;  /* 0x0000000aa8c07981 */ /* 0x020162000c1e1900 */
[----:B------:R-:W-:Y:S01]  /*0b00*/  MOV R0, UR24 ;  /* 0x0000001800007c02 */ /* 0x000fe20008000f00 */
[----:B------:R-:W-:Y:S01]  /*0b10*/  BSSY.RECONVERGENT B0, `(.L_x_1) ;  /* 0x000009f000007945 */ /* 0x000fe20003800200 */
[----:B------:R-:W-:Y:S01]  /*0b20*/  HFMA2 R227, -RZ, RZ, 0, 0 ;  /* 0x00000000ffe37431 */ /* 0x000fe200000001ff */
[C---:B------:R-:W-:Y:S02]  /*0b30*/  ISETP.GE.U32.AND P3, PT, R2.reuse, 0x40, PT ;  /* 0x000000400200780c */ /* 0x040fe40003f66070 */
[----:B------:R-:W-:Y:S01]  /*0b40*/  IMAD R172, R5, R0, RZ ;  /* 0x0000000005ac7224 */ /* 0x000fe200078e02ff */
[----:B------:R-:W-:Y:S02]  /*0b50*/  ISETP.GE.U32.AND P2, PT, R2, 0x60, PT ;  /* 0x000000600200780c */ /* 0x000fe40003f46070 */
[----:B------:R-:W-:Y:S02]  /*0b60*/  MOV R238, RZ ;  /* 0x000000ff00ee7202 */ /* 0x000fe40000000f00 */
[----:B------:R-:W-:-:S04]  /*0b70*/  SHF.R.S32.HI R173, RZ, 0x1f, R172 ;  /* 0x0000001fffad7819 */ /* 0x000fc800000114ac */
[----:B------:R-:W-:-:S04]  /*0b80*/  LEA.HI R173, R173, R172, RZ, 0x3 ;  /* 0x000000acadad7211 */ /* 0x000fc800078f18ff */
[----:B------:R-:W-:-:S04]  /*0b90*/  LEA.HI.SX32 R182, R173, R4, 0x1d ;  /* 0x00000004adb67211 */ /* 0x000fc800078feaff */
[----:B------:R-:W-:Y:S02]  /*0ba0*/  MOV R229, R182 ;  /* 0x000000b600e57202 */ /* 0x000fe40000000f00 */
[----:B--2---:R-:W-:Y:S01]  /*0bb0*/  FSEL R225, R170, RZ, !P5 ;  /* 0x000000ffaae17208 */ /* 0x004fe20006800000 */
[----:B0-----:R-:W-:Y:S06]  /*0bc0*/  @!P4 BRA `(.L_x_2) ;  /* 0x00000008004cc947 */ /* 0x001fec0003800000 */
[----:B------:R-:W0:Y:S08]  /*0bd0*/  LDC.64 R168, c[0x0][0x430] ;  /* 0x00010c00ffa87b82 */ /* 0x000e300000000a00 */
[----:B------:R-:W1:Y:S01]  /*0be0*/  LDC.64 R170, c[0x0][0x428] ;  /* 0x00010a00ffaa7b82 */ /* 0x000e620000000a00 */
[----:B0-----:R-:W-:-:S07]  /*0bf0*/  IMAD.WIDE.U32 R176, R182, 0x10, R168 ;  /* 0x00000010b6b07825 */ /* 0x001fce00078e00a8 */
[----:B------:R-:W0:Y:S01]  /*0c00*/  LDC.64 R168, c[0x0][0x3a8] ;  /* 0x0000ea00ffa87b82 */ /* 0x000e220000000a00 */
[----:B------:R-:W2:Y:S01]  /*0c10*/  LDG.E.128 R176, desc[UR10][R176.64] ;  /* 0x0000000ab0b07981 */ /* 0x000ea2000c1e1d00 */
[----:B-1----:R-:W-:-:S06]  /*0c20*/  IMAD.WIDE.U32 R172, R182, 0x10, R170 ;  /* 0x00000010b6ac7825 */ /* 0x002fcc00078e00aa */
[----:B------:R-:W3:Y:S01]  /*0c30*/  LDG.E.128 R172, desc[UR10][R172.64] ;  /* 0x0000000aacac7981 */ /* 0x000ee2000c1e1d00 */
[----:B0-----:R-:W-:-:S06]  /*0c40*/  IMAD.WIDE.U32 R168, R182, 0x10, R168 ;  /* 0x00000010b6a87825 */ /* 0x001fcc00078e00a8 */
[----:B------:R-:W4:Y:S01]  /*0c50*/  LDG.E.128 R168, desc[UR10][R168.64] ;  /* 0x0000000aa8a87981 */ /* 0x000f22000c1e1d00 */
[----:B------:R-:W-:-:S04]  /*0c60*/  ISETP.NE.U32.AND P0, PT, RZ, UR12, PT ;  /* 0x0000000cff007c0c */ /* 0x000fc8000bf05070 */
[----:B------:R-:W-:-:S13]  /*0c70*/  ISETP.NE.AND.EX P0, PT, RZ, UR13, PT, P0 ;  /* 0x0000000dff007c0c */ /* 0x000fda000bf05300 */
[----:B------:R-:W0:Y:S01]  /*0c80*/  @P0 LDC.64 R196, c[0x0][0x438] ;  /* 0x00010e00ffc40b82 */ /* 0x000e220000000a00 */
[----:B------:R-:W-:Y:S02]  /*0c90*/  SHF.L.U32 R198, R36, 0x10, RZ ;  /* 0x0000001024c67819 */ /* 0x000fe400000006ff */
[----:B------:R-:W-:Y:S02]  /*0ca0*/  SHF.L.U32 R200, R33, 0x10, RZ ;  /* 0x0000001021c87819 */ /* 0x000fe400000006ff */
[----:B------:R-:W-:Y:S01]  /*0cb0*/  SHF.L.U32 R203, R12, 0x10, RZ ;  /* 0x000000100ccb7819 */ /* 0x000fe200000006ff */
[----:B0-----:R-:W-:-:S05]  /*0cc0*/  @P0 IMAD.WIDE.U32 R196, R182, 0x10, R196 ;  /* 0x00000010b6c40825 */ /* 0x001fca00078e00c4 */
[----:B------:R0:W5:Y:S02]  /*0cd0*/  @P0 LDG.E.128 R148, desc[UR10][R196.64] ;  /* 0x0000000ac4940981 */ /* 0x000164000c1e1d00 */
[----:B0-----:R-:W-:Y:S02]  /*0ce0*/  SHF.L.U32 R196, R37, 0x10, RZ ;  /* 0x0000001025c47819 */ /* 0x001fe400000006ff */
[----:B------:R-:W-:Y:S02]  /*0cf0*/  SHF.L.U32 R231, R10, 0x10, RZ ;  /* 0x000000100ae77819 */ /* 0x000fe400000006ff */
[----:B------:R-:W-:Y:S02]  /*0d00*/  SHF.L.U32 R229, R11, 0x10, RZ ;  /* 0x000000100be57819 */ /* 0x000fe400000006ff */
[----:B------:R-:W-:Y:S02]  /*0d10*/  SHF.L.U32 R236, R39, 0x10, RZ ;  /* 0x0000001027ec7819 */ /* 0x000fe400000006ff */
[----:B------:R-:W-:-:S02]  /*0d20*/  SHF.L.U32 R234, R35, 0x10, RZ ;  /* 0x0000001023ea7819 */ /* 0x000fc400000006ff */
[----:B--2---:R-:W-:Y:S02]  /*0d30*/  SHF.L.U32 R223, R176, 0x10, RZ ;  /* 0x00000010b0df7819 */ /* 0x004fe400000006ff */
[----:B------:R-:W-:-:S03]  /*0d40*/  SHF.L.U32 R227, R177, 0x10, RZ ;  /* 0x00000010b1e37819 */ /* 0x000fc600000006ff */
[----:B------:R-:W-:Y:S01]  /*0d50*/  FMUL.FTZ R197, R198, R223 ;  /* 0x000000dfc6c57220 */ /* 0x000fe20000410000 */
[C---:B---3--:R-:W-:Y:S02]  /*0d60*/  PRMT R230, R174.reuse, 0x7632, R230 ;  /* 0x00007632aee67816 */ /* 0x048fe400000000e6 */
[----:B------:R-:W-:Y:S02]  /*0d70*/  SHF.L.U32 R221, R174, 0x10, RZ ;  /* 0x00000010aedd7819 */ /* 0x000fe400000006ff */
[----:B------:R-:W-:Y:S02]  /*0d80*/  SHF.L.U32 R211, R172, 0x10, RZ ;  /* 0x00000010acd37819 */ /* 0x000fe400000006ff */
[C---:B------:R-:W-:Y:S02]  /*0d90*/  PRMT R232, R173.reuse, 0x7632, R232 ;  /* 0x00007632ade87816 */ /* 0x040fe400000000e8 */
[----:B------:R-:W-:Y:S01]  /*0da0*/  SHF.L.U32 R174, R32, 0x10, RZ ;  /* 0x0000001020ae7819 */ /* 0x000fe200000006ff */
[----:B------:R-:W-:Y:S01]  /*0db0*/  FMUL.FTZ R201, R196, R227 ;  /* 0x000000e3c4c97220 */ /* 0x000fe20000410000 */
[----:B------:R-:W-:-:S02]  /*0dc0*/  SHF.L.U32 R173, R173, 0x10, RZ ;  /* 0x00000010adad7819 */ /* 0x000fc400000006ff */
[----:B------:R-:W-:Y:S01]  /*0dd0*/  PRMT R199, R176, 0x7632, R199 ;  /* 0x00007632b0c77816 */ /* 0x000fe200000000c7 */
[----:B------:R-:W-:Y:S01]  /*0de0*/  FFMA.FTZ R196, R174, R211, R197 ;  /* 0x000000d3aec47223 */ /* 0x000fe200000100c5 */
[----:B------:R-:W-:Y:S01]  /*0df0*/  PRMT R202, R177, 0x7632, R202 ;  /* 0x00007632b1ca7816 */ /* 0x000fe200000000ca */
[----:B------:R-:W-:Y:S01]  /*0e00*/  FFMA.FTZ R197, R200, R173, R201 ;  /* 0x000000adc8c57223 */ /* 0x000fe200000100c9 */
[----:B------:R-:W-:Y:S02]  /*0e10*/  PRMT R3, R172, 0x7632, R3 ;  /* 0x00007632ac037816 */ /* 0x000fe40000000003 */
[----:B------:R-:W-:Y:S02]  /*0e20*/  SHF.L.U32 R177, R178, 0x10, RZ ;  /* 0x00000010b2b17819 */ /* 0x000fe400000006ff */
[----:B------:R-:W-:Y:S02]  /*0e30*/  SHF.L.U32 R200, R38, 0x10, RZ ;  /* 0x0000001026c87819 */ /* 0x000fe400000006ff */
[----:B------:R-:W-:-:S02]  /*0e40*/  PRMT R172, R178, 0x7632, R172 ;  /* 0x00007632b2ac7816 */ /* 0x000fc400000000ac */
[----:B------:R-:W-:Y:S02]  /*0e50*/  SHF.L.U32 R176, R199, 0x10, RZ ;  /* 0x00000010c7b07819 */ /* 0x000fe400000006ff */
[----:B------:R-:W-:Y:S02]  /*0e60*/  SHF.L.U32 R178, R202, 0x10, RZ ;  /* 0x00000010cab27819 */ /* 0x000fe400000006ff */
[----:B------:R-:W-:Y:S01]  /*0e70*/  SHF.L.U32 R174, R3, 0x10, RZ ;  /* 0x0000001003ae7819 */ /* 0x000fe200000006ff */
[----:B------:R-:W-:Y:S01]  /*0e80*/  FMUL.FTZ R3, R200, R177 ;  /* 0x000000b1c8037220 */ /* 0x000fe20000410000 */
[----:B------:R-:W-:Y:S01]  /*0e90*/  SHF.L.U32 R201, R13, 0x10, RZ ;  /* 0x000000100dc97819 */ /* 0x000fe200000006ff */
[----:B------:R-:W-:Y:S01]  /*0ea0*/  FMUL.FTZ R200, R203, R176 ;  /* 0x000000b0cbc87220 */ /* 0x000fe20000410000 */
[----:B------:R-:W-:Y:S01]  /*0eb0*/  SHF.L.U32 R232, R232, 0x10, RZ ;  /* 0x00000010e8e87819 */ /* 0x000fe200000006ff */
[----:B------:R-:W-:Y:S01]  /*0ec0*/  FMUL.FTZ R202, R231, R178 ;  /* 0x000000b2e7ca7220 */ /* 0x000fe20000410000 */
[----:B------:R-:W-:Y:S01]  /*0ed0*/  SHF.L.U32 R198, R34, 0x10, RZ ;  /* 0x0000001022c67819 */ /* 0x000fe200000006ff */
[----:B------:R-:W-:-:S02]  /*0ee0*/  FFMA.FTZ R200, R201, R174, R200 ;  /* 0x000000aec9c87223 */ /* 0x000fc400000100c8 */
[----:B------:R-:W-:Y:S01]  /*0ef0*/  FFMA.FTZ R201, R229, R232, R202 ;  /* 0x000000e8e5c97223 */ /* 0x000fe200000100ca */
[----:B----4-:R-:W-:Y:S02]  /*0f00*/  SHF.L.U32 R202, R168, 0x10, RZ ;  /* 0x00000010a8ca7819 */ /* 0x010fe400000006ff */
[C---:B------:R-:W-:Y:S02]  /*0f10*/  PRMT R238, R179.reuse, 0x7632, R238 ;  /* 0x00007632b3ee7816 */ /* 0x040fe400000000ee */
[----:B------:R-:W-:Y:S01]  /*0f20*/  SHF.L.U32 R179, R179, 0x10, RZ ;  /* 0x00000010b3b37819 */ /* 0x000fe200000006ff */
[----:B------:R-:W-:Y:S01]  /*0f30*/  FFMA.FTZ R198, R198, R221, R3 ;  /* 0x000000ddc6c67223 */ /* 0x000fe20000010003 */
[----:B------:R-:W-:Y:S01]  /*0f40*/  PRMT R240, R175, 0x7632, R240 ;  /* 0x00007632aff07816 */ /* 0x000fe200000000f0 */
[----:B------:R-:W-:Y:S01]  /*0f50*/  FADD.FTZ R3, -R225, R202 ;  /* 0x000000cae1037221 */ /* 0x000fe20000010100 */
[----:B------:R-:W-:Y:S02]  /*0f60*/  SHF.L.U32 R229, R8, 0x10, RZ ;  /* 0x0000001008e57819 */ /* 0x000fe400000006ff */
[----:B------:R-:W-:Y:S01]  /*0f70*/  SHF.L.U32 R172, R172, 0x10, RZ ;  /* 0x00000010acac7819 */ /* 0x000fe200000006ff */
[----:B------:R-:W-:Y:S01]  /*0f80*/  FMUL.FTZ R199, R236, R179 ;  /* 0x000000b3ecc77220 */ /* 0x000fe20000410000 */
[----:B------:R-:W-:-:S02]  /*0f90*/  SHF.L.U32 R175, R175, 0x10, RZ ;  /* 0x00000010afaf7819 */ /* 0x000fc400000006ff */
[----:B------:R-:W-:Y:S02]  /*0fa0*/  SHF.L.U32 R231, R6, 0x10, RZ ;  /* 0x0000001006e77819 */ /* 0x000fe400000006ff */
[----:B------:R-:W-:Y:S01]  /*0fb0*/  SHF.L.U32 R238, R238, 0x10, RZ ;  /* 0x00000010eeee7819 */ /* 0x000fe200000006ff */
[----:B-----5:R-:W-:Y:S01]  /*0fc0*/  FMUL.FTZ R3, R192, R3 ;  /* 0x00000003c0037220 */ /* 0x020fe20000410000 */
[----:B------:R-:W-:Y:S01]  /*0fd0*/  SHF.L.U32 R236, R170, 0x10, RZ ;  /* 0x00000010aaec7819 */ /* 0x000fe200000006ff */
[----:B------:R-:W-:Y:S01]  /*0fe0*/  FMUL.FTZ R202, R229, R172 ;  /* 0x000000ace5ca7220 */ /* 0x000fe20000410000 */
[----:B------:R-:W-:Y:S01]  /*0ff0*/  SHF.L.U32 R203, R9, 0x10, RZ ;  /* 0x0000001009cb7819 */ /* 0x000fe200000006ff */
[----:B------:R-:W-:Y:S01]  /*1000*/  FFMA.FTZ R199, R234, R175, R199 ;  /* 0x000000afeac77223 */ /* 0x000fe200000100c7 */
[----:B------:R-:W-:Y:S01]  /*1010*/  SHF.L.U32 R230, R230, 0x10, RZ ;  /* 0x00000010e6e67819 */ /* 0x000fe200000006ff */
[----:B------:R-:W-:Y:S01]  /*1020*/  FMUL.FTZ R234, R231, R238 ;  /* 0x000000eee7ea7220 */ /* 0x000fe20000410000 */
[----:B------:R-:W-:-:S02]  /*1030*/  SHF.L.U32 R240, R240, 0x10, RZ ;  /* 0x00000010f0f07819 */ /* 0x000fc400000006ff */
[----:B------:R-:W-:Y:S01]  /*1040*/  SHF.L.U32 R229, R7, 0x10, RZ ;  /* 0x0000001007e57819 */ /* 0x000fe200000006ff */
[----:B------:R-:W-:Y:S01]  /*1050*/  FADD.FTZ R120, R120, R223 ;  /* 0x000000df78787221 */ /* 0x000fe20000010000 */
[----:B------:R-:W-:Y:S01]  /*1060*/  FFMA.FTZ R100, R3, R223, R100 ;  /* 0x000000df03647223 */ /* 0x000fe20000010064 */
[----:B------:R-:W-:Y:S01]  /*1070*/  FADD.FTZ R223, -R225, R236 ;  /* 0x000000ece1df7221 */ /* 0x000fe20000010100 */
[----:B------:R-:W-:Y:S01]  /*1080*/  FFMA.FTZ R202, R203, R230, R202 ;  /* 0x000000e6cbca7223 */ /* 0x000fe200000100ca */
[----:B------:R-:W-:Y:S01]  /*1090*/  FFMA.FTZ R203, R229, R240, R234 ;  /* 0x000000f0e5cb7223 */ /* 0x000fe200000100ea */
[----:B------:R-:W-:Y:S01]  /*10a0*/  PRMT R168, R168, 0x7632, R168 ;  /* 0x00007632a8a87816 */ /* 0x000fe200000000a8 */
[----:B------:R-:W-:Y:S01]  /*10b0*/  FMUL.FTZ R223, R192, R223 ;  /* 0x000000dfc0df7220 */ /* 0x000fe20000410000 */
[----:B------:R-:W-:Y:S02]  /*10c0*/  PRMT R229, R170, 0x7632, R229 ;  /* 0x00007632aae57816 */ /* 0x000fe400000000e5 */
[----:B------:R-:W-:-:S02]  /*10d0*/  SHF.L.U32 R170, R171, 0x10, RZ ;  /* 0x00000010abaa7819 */ /* 0x000fc400000006ff */
[C---:B------:R-:W-:Y:S02]  /*10e0*/  SHF.L.U32 R234, R169.reuse, 0x10, RZ ;  /* 0x00000010a9ea7819 */ /* 0x040fe400000006ff */
[----:B------:R-:W-:Y:S02]  /*10f0*/  PRMT R169, R169, 0x7632, R169 ;  /* 0x00007632a9a97816 */ /* 0x000fe400000000a9 */
[----:B------:R-:W-:Y:S01]  /*1100*/  SHF.L.U32 R168, R168, 0x10, RZ ;  /* 0x00000010a8a87819 */ /* 0x000fe200000006ff */
[----:B------:R-:W-:Y:S01]  /*1110*/  FADD.FTZ R80, R80, R221 ;  /* 0x000000dd50507221 */ /* 0x000fe20000010000 */
[----:B------:R-:W-:Y:S01]  /*1120*/  FFMA.FTZ R60, R223, R221, R60 ;  /* 0x000000dddf3c7223 */ /* 0x000fe2000001003c */
[----:B------:R-:W-:Y:S01]  /*1130*/  FADD.FTZ R221, -R225, R170 ;  /* 0x000000aae1dd7221 */ /* 0x000fe20000010100 */
[----:B------:R-:W-:Y:S01]  /*1140*/  SHF.L.U32 R170, R169, 0x10, RZ ;  /* 0x00000010a9aa7819 */ /* 0x000fe200000006ff */
[----:B------:R-:W-:Y:S01]  /*1150*/  FADD.FTZ R169, -R225, R168 ;  /* 0x000000a8e1a97221 */ /* 0x000fe20000010100 */
[----:B------:R-:W-:Y:S01]  /*1160*/  FADD.FTZ R76, R76, R211 ;  /* 0x000000d34c4c7221 */ /* 0x000fe20000010000 */
[----:B------:R-:W-:Y:S01]  /*1170*/  FFMA.FTZ R56, R3, R211, R56 ;  /* 0x000000d303387223 */ /* 0x000fe20000010038 */
[C---:B------:R-:W-:Y:S01]  /*1180*/  FADD.FTZ R211, -R225.reuse, R234 ;  /* 0x000000eae1d37221 */ /* 0x040fe20000010100 */
[C---:B------:R-:W-:Y:S01]  /*1190*/  FMUL.FTZ R236, R192.reuse, R169 ;  /* 0x000000a9c0ec7220 */ /* 0x040fe20000410000 */
[----:B------:R-:W-:Y:S01]  /*11a0*/  FADD.FTZ R169, -R225, R170 ;  /* 0x000000aae1a97221 */ /* 0x000fe20000010100 */
[----:B------:R-:W-:Y:S01]  /*11b0*/  SHF.L.U32 R168, R229, 0x10, RZ ;  /* 0x00000010e5a87819 */ /* 0x000fe200000006ff */
[C---:B------:R-:W-:Y:S01]  /*11c0*/  FMUL.FTZ R211, R192.reuse, R211 ;  /* 0x000000d3c0d37220 */ /* 0x040fe20000410000 */
[----:B------:R-:W-:Y:S01]  /*11d0*/  PRMT R231, R171, 0x7632, R231 ;  /* 0x00007632abe77816 */ /* 0x000fe200000000e7 */
[----:B------:R-:W-:Y:S01]  /*11e0*/  FMUL.FTZ R234, R192, R169 ;  /* 0x000000a9c0ea7220 */ /* 0x000fe20000410000 */
[----:B------:R-:W-:Y:S01]  /*11f0*/  FADD.FTZ R169, RZ, R196 ;  /* 0x000000c4ffa97221 */ /* 0x000fe20000010000 */
[----:B------:R-:W-:Y:S01]  /*1200*/  FFMA.FTZ R171, R3, R196, RZ ;  /* 0x000000c403ab7223 */ /* 0x000fe200000100ff */
[----:B------:R-:W-:Y:S01]  /*1210*/  FADD.FTZ R78, R78, R173 ;  /* 0x000000ad4e4e7221 */ /* 0x000fe20000010000 */
[----:B------:R-:W-:Y:S01]  /*1220*/  FFMA.FTZ R58, R211, R173, R58 ;  /* 0x000000add33a7223 */ /* 0x000fe2000001003a */
[----:B------:R-:W-:Y:S01]  /*1230*/  FADD.FTZ R173, -R225, R168 ;  /* 0x000000a8e1ad7221 */ /* 0x000fe20000010100 */
[----:B------:R-:W-:Y:S01]  /*1240*/  FADD.FTZ R168, R169, R200 ;  /* 0x000000c8a9a87221 */ /* 0x000fe20000010000 */
[----:B------:R-:W-:-:S03]  /*1250*/  FFMA.FTZ R170, R236, R200, R171 ;  /* 0x000000c8ecaa7223 */ /* 0x000fc600000100ab */
[----:B------:R-:W-:Y:S01]  /*1260*/  FADD.FTZ R168, R168, R197 ;  /* 0x000000c5a8a87221 */ /* 0x000fe20000010000 */
[----:B------:R-:W-:Y:S01]  /*1270*/  FFMA.FTZ R169, R211, R197, R170 ;  /* 0x000000c5d3a97223 */ /* 0x000fe200000100aa */
[----:B------:R-:W-:Y:S02]  /*1280*/  FADD.FTZ R77, R77, R174 ;  /* 0x000000ae4d4d7221 */ /* 0x000fe40000010000 */
[----:B------:R-:W-:Y:S01]  /*1290*/  FADD.FTZ R171, R168, R201 ;  /* 0x000000c9a8ab7221 */ /* 0x000fe20000010000 */
[----:B------:R-:W-:Y:S01]  /*12a0*/  FFMA.FTZ R168, R234, R201, R169 ;  /* 0x000000c9eaa87223 */ /* 0x000fe200000100a9 */
[----:B------:R-:W-:Y:S01]  /*12b0*/  FFMA.FTZ R57, R236, R174, R57 ;  /* 0x000000aeec397223 */ /* 0x000fe20000010039 */
[----:B------:R-:W-:Y:S01]  /*12c0*/  SHF.L.U32 R174, R231, 0x10, RZ ;  /* 0x00000010e7ae7819 */ /* 0x000fe200000006ff */
[----:B------:R-:W-:Y:S01]  /*12d0*/  FADD.FTZ R79, R79, R232 ;  /* 0x000000e84f4f7221 */ /* 0x000fe20000010000 */
[----:B------:R-:W-:Y:S01]  /*12e0*/  FFMA.FTZ R59, R234, R232, R59 ;  /* 0x000000e8ea3b7223 */ /* 0x000fe2000001003b */
[C---:B------:R-:W-:Y:S01]  /*12f0*/  FMUL.FTZ R232, R192.reuse, R173 ;  /* 0x000000adc0e87220 */ /* 0x040fe20000410000 */
[----:B------:R-:W-:Y:S01]  /*1300*/  FADD.FTZ R171, R171, R198 ;  /* 0x000000c6abab7221 */ /* 0x000fe20000010000 */
[----:B------:R-:W-:Y:S01]  /*1310*/  FFMA.FTZ R169, R223, R198, R168 ;  /* 0x000000c6dfa97223 */ /* 0x000fe200000100a8 */
[----:B------:R-:W-:Y:S01]  /*1320*/  FADD.FTZ R173, -R225, R174 ;  /* 0x000000aee1ad7221 */ /* 0x000fe20000010100 */
[----:B------:R-:W-:Y:S01]  /*1330*/  FMUL.FTZ R221, R192, R221 ;  /* 0x000000ddc0dd7220 */ /* 0x000fe20000410000 */
[----:B------:R-:W-:Y:S01]  /*1340*/  FADD.FTZ R168, R171, R202 ;  /* 0x000000caaba87221 */ /* 0x000fe20000010000 */
[C---:B------:R-:W-:Y:S01]  /*1350*/  FFMA.FTZ R170, R232.reuse, R202, R169 ;  /* 0x000000cae8aa7223 */ /* 0x040fe200000100a9 */
[----:B------:R-:W-:Y:S01]  /*1360*/  FADD.FTZ R81, R81, R230 ;  /* 0x000000e651517221 */ /* 0x000fe20000010000 */
[----:B------:R-:W-:Y:S01]  /*1370*/  FFMA.FTZ R61, R232, R230, R61 ;  /* 0x000000e6e83d7223 */ /* 0x000fe2000001003d */
[----:B------:R-:W-:Y:S01]  /*1380*/  FMUL.FTZ R230, R192, R173 ;  /* 0x000000adc0e67220 */ /* 0x000fe20000410000 */
[----:B------:R-:W-:Y:S01]  /*1390*/  FADD.FTZ R168, R168, R199 ;  /* 0x000000c7a8a87221 */ /* 0x000fe20000010000 */
[----:B------:R-:W-:Y:S01]  /*13a0*/  FFMA.FTZ R170, R221, R199, R170 ;  /* 0x000000c7ddaa7223 */ /* 0x000fe200000100aa */
[----:B------:R-:W-:Y:S01]  /*13b0*/  FADD.FTZ R122, R122, R227 ;  /* 0x000000e37a7a7221 */ /* 0x000fe20000010000 */
[----:B------:R-:W-:Y:S01]  /*13c0*/  FFMA.FTZ R102, R211, R227, R102 ;  /* 0x000000e3d3667223 */ /* 0x000fe20000010066 */
[----:B------:R-:W-:Y:S01]  /*13d0*/  FADD.FTZ R127, R127, R238 ;  /* 0x000000ee7f7f7221 */ /* 0x000fe20000010000 */
[----:B------:R-:W-:Y:S01]  /*13e0*/  FFMA.FTZ R107, R230, R238, R107 ;  /* 0x000000eee66b7223 */ /* 0x000fe2000001006b */
[----:B------:R-:W-:Y:S01]  /*13f0*/  FADD.FTZ R124, R124, R177 ;  /* 0x000000b17c7c7221 */ /* 0x000fe20000010000 */
[----:B------:R-:W-:Y:S01]  /*1400*/  FFMA.FTZ R104, R223, R177, R104 ;  /* 0x000000b1df687223 */ /* 0x000fe20000010068 */
[----:B------:R-:W-:Y:S01]  /*1410*/  FADD.FTZ R82, R82, R175 ;  /* 0x000000af52527221 */ /* 0x000fe20000010000 */
[C---:B------:R-:W-:Y:S01]  /*1420*/  FFMA.FTZ R62, R221.reuse, R175, R62 ;  /* 0x000000afdd3e7223 */ /* 0x040fe2000001003e */
        /* <DEDUP_REMOVED lines=10> */
[----:B------:R-:W-:Y:S01]  /*14d0*/  IADD3 R229, PT, PT, R182, 0x20, RZ ;  /* 0x00000020b6e57810 */ /* 0x000fe20007ffe0ff */
[----:B------:R-:W-:Y:S01]  /*14e0*/  FADD.FTZ R227, R168, R203 ;  /* 0x000000cba8e37221 */ /* 0x000fe20000010000 */
[----:B------:R-:W-:-:S07]  /*14f0*/  FFMA.FTZ R238, R230, R203, R170 ;  /* 0x000000cbe6ee7223 */ /* 0x000fce00000100aa */
.L_x_2:
[----:B------:R-:W-:Y:S05]  /*1500*/  BSYNC.RECONVERGENT B0 ;  /* 0x0000000000007941 */ /* 0x000fea0003800200 */
.L_x_1:
[----:B------:R-:W-:Y:S04]  /*1510*/  BSSY.RECONVERGENT B0, `(.L_x_3) ;  /* 0x0000095000007945 */ /* 0x000fe80003800200 */
[----:B------:R-:W-:Y:S05]  /*1520*/  @!P3 BRA `(.L_x_4) ;  /* 0x00000008004cb947 */ /* 0x000fea0003800000 */
[----:B------:R-:W0:Y:S08]  /*1530*/  LDC.64 R172, c[0x0][0x430] ;  /* 0x00010c00ffac7b82 */ /* 0x000e300000000a00 */
[----:B------:R-:W1:Y:S08]  /*1540*/  LDC.64 R168, c[0x0][0x428] ;  /* 0x00010a00ffa87b82 */ /* 0x000e700000000a00 */
[----:B------:R-:W2:Y:S01]  /*1550*/  LDC.64 R176, c[0x0][0x3a8] ;  /* 0x0000ea00ffb07b82 */ /* 0x000ea20000000a00 */
[----:B0-----:R-:W-:-:S06]  /*1560*/  IMAD.WIDE.U32 R172, R229, 0x10, R172 ;  /* 0x00000010e5ac7825 */ /* 0x001fcc00078e00ac */
[----:B------:R-:W3:Y:S01]  /*1570*/  LDG.E.128 R172, desc[UR10][R172.64] ;  /* 0x0000000aacac7981 */ /* 0x000ee2000c1e1d00 */
[----:B-1----:R-:W-:-:S06]  /*1580*/  IMAD.WIDE.U32 R168, R229, 0x10, R168 ;  /* 0x00000010e5a87825 */ /* 0x002fcc00078e00a8 */
[----:B------:R-:W4:Y:S01]  /*1590*/  LDG.E.128 R168, desc[UR10][R168.64] ;  /* 0x0000000aa8a87981 */ /* 0x000f22000c1e1d00 */
[----:B--2---:R-:W-:-:S06]  /*15a0*/  IMAD.WIDE.U32 R176, R229, 0x10, R176 ;  /* 0x00000010e5b07825 */ /* 0x004fcc00078e00b0 */
[----:B------:R-:W2:Y:S01]  /*15b0*/  LDG.E.128 R176, desc[UR10][R176.64] ;  /* 0x0000000ab0b07981 */ /* 0x000ea2000c1e1d00 */
[----:B------:R-:W-:-:S04]  /*15c0*/  ISETP.NE.U32.AND P0, PT, RZ, UR12, PT ;  /* 0x0000000cff007c0c */ /* 0x000fc8000bf05070 */
[----:B------:R-:W-:-:S13]  /*15d0*/  ISETP.NE.AND.EX P0, PT, RZ, UR13, PT, P0 ;  /* 0x0000000dff007c0c */ /* 0x000fda000bf05300 */
[----:B------:R-:W0:Y:S01]  /*15e0*/  @P0 LDC.64 R184, c[0x0][0x438] ;  /* 0x00010e00ffb80b82 */ /* 0x000e220000000a00 */
[----:B------:R-:W-:Y:S02]  /*15f0*/  SHF.L.U32 R222, R45, 0x10, RZ ;  /* 0x000000102dde7819 */ /* 0x000fe400000006ff */
[----:B------:R-:W-:Y:S02]  /*1600*/  SHF.L.U32 R206, R41, 0x10, RZ ;  /* 0x0000001029ce7819 */ /* 0x000fe400000006ff */
[----:B------:R-:W-:Y:S02]  /*1610*/  SHF.L.U32 R204, R44, 0x10, RZ ;  /* 0x000000102ccc7819 */ /* 0x000fe400000006ff */
[----:B------:R-:W-:Y:S02]  /*1620*/  SHF.L.U32 R226, R46, 0x10, RZ ;  /* 0x000000102ee27819 */ /* 0x000fe400000006ff */
[----:B------:R-:W-:Y:S01]  /*1630*/  SHF.L.U32 R191, R20, 0x10, RZ ;  /* 0x0000001014bf7819 */ /* 0x000fe200000006ff */
[----:B0-----:R-:W-:-:S05]  /*1640*/  @P0 IMAD.WIDE.U32 R184, R229, 0x10, R184 ;  /* 0x00000010e5b80825 */ /* 0x001fca00078e00b8 */
[----:B------:R0:W5:Y:S01]  /*1650*/  @P0 LDG.E.128 R152, desc[UR10][R184.64] ;  /* 0x0000000ab8980981 */ /* 0x000162000c1e1d00 */
[----:B------:R-:W-:Y:S02]  /*1660*/  SHF.L.U32 R224, R42, 0x10, RZ ;  /* 0x000000102ae07819 */ /* 0x000fe400000006ff */
[----:B------:R-:W-:Y:S02]  /*1670*/  SHF.L.U32 R190, R40, 0x10, RZ ;  /* 0x0000001028be7819 */ /* 0x000fe400000006ff */
[----:B------:R-:W-:Y:S02]  /*1680*/  IADD3 R229, PT, PT, R229, 0x20, RZ ;  /* 0x00000020e5e57810 */ /* 0x000fe40007ffe0ff */
[----:B---3--:R-:W-:Y:S02]  /*1690*/  SHF.L.U32 R207, R173, 0x10, RZ ;  /* 0x00000010adcf7819 */ /* 0x008fe400000006ff */
[----:B------:R-:W-:-:S03]  /*16a0*/  SHF.L.U32 R237, R172, 0x10, RZ ;  /* 0x00000010aced7819 */ /* 0x000fc600000006ff */
[----:B0-----:R-:W-:Y:S01]  /*16b0*/  FMUL.FTZ R185, R222, R207 ;  /* 0x000000cfdeb97220 */ /* 0x001fe20000410000 */
[----:B----4-:R-:W-:Y:S02]  /*16c0*/  SHF.L.U32 R239, R169, 0x10, RZ ;  /* 0x00000010a9ef7819 */ /* 0x010fe400000006ff */
[----:B------:R-:W-:Y:S02]  /*16d0*/  SHF.L.U32 R193, R168, 0x10, RZ ;  /* 0x00000010a8c17819 */ /* 0x000fe400000006ff */
[----:B------:R-:W-:Y:S01]  /*16e0*/  PRMT R168, R172, 0x7632, R168 ;  /* 0x00007632aca87816 */ /* 0x000fe200000000a8 */
[----:B------:R-:W-:Y:S01]  /*16f0*/  FFMA.FTZ R184, R206, R239, R185 ;  /* 0x000000efceb87223 */ /* 0x000fe200000100b9 */
[----:B------:R-:W-:Y:S01]  /*1700*/  SHF.L.U32 R206, R47, 0x10, RZ ;  /* 0x000000102fce7819 */ /* 0x000fe200000006ff */
[----:B------:R-:W-:Y:S01]  /*1710*/  FMUL.FTZ R183, R204, R237 ;  /* 0x000000edccb77220 */ /* 0x000fe20000410000 */
[----:B------:R-:W-:Y:S02]  /*1720*/  PRMT R172, R168, 0x7632, R172 ;  /* 0x00007632a8ac7816 */ /* 0x000fe400000000ac */
[----:B------:R-:W-:-:S02]  /*1730*/  SHF.L.U32 R233, R175, 0x10, RZ ;  /* 0x00000010afe97819 */ /* 0x000fc400000006ff */
[----:B------:R-:W-:Y:S02]  /*1740*/  SHF.L.U32 R219, R174, 0x10, RZ ;  /* 0x00000010aedb7819 */ /* 0x000fe400000006ff */
[----:B------:R-:W-:Y:S02]  /*1750*/  SHF.L.U32 R168, R168, 0x10, RZ ;  /* 0x00000010a8a87819 */ /* 0x000fe400000006ff */
[----:B--2---:R-:W-:Y:S01]  /*1760*/  SHF.L.U32 R204, R176, 0x10, RZ ;  /* 0x00000010b0cc7819 */ /* 0x004fe200000006ff */
[----:B------:R-:W-:Y:S01]  /*1770*/  FMUL.FTZ R205, R206, R233 ;  /* 0x000000e9cecd7220 */ /* 0x000fe20000410000 */
[----:B------:R-:W-:Y:S01]  /*1780*/  SHF.L.U32 R231, R170, 0x10, RZ ;  /* 0x00000010aae77819 */ /* 0x000fe200000006ff */
[----:B------:R-:W-:Y:S01]  /*1790*/  FMUL.FTZ R189, R226, R219 ;  /* 0x000000dbe2bd7220 */ /* 0x000fe20000410000 */
[----:B------:R-:W-:Y:S01]  /*17a0*/  FMUL.FTZ R206, R191, R168 ;  /* 0x000000a8bfce7220 */ /* 0x000fe20000410000 */
[----:B------:R-:W-:Y:S01]  /*17b0*/  FADD.FTZ R191, -R225, R204 ;  /* 0x000000cce1bf7221 */ /* 0x000fe20000010100 */
[----:B------:R-:W-:Y:S01]  /*17c0*/  PRMT R222, R173, 0x7632, R222 ;  /* 0x00007632adde7816 */ /* 0x000fe200000000de */
[----:B------:R-:W-:Y:S01]  /*17d0*/  FFMA.FTZ R185, R224, R231, R189 ;  /* 0x000000e7e0b97223 */ /* 0x000fe200000100bd */
[----:B------:R-:W-:Y:S01]  /*17e0*/  PRMT R174, R171, 0x7632, R174 ;  /* 0x00007632abae7816 */ /* 0x000fe200000000ae */
[----:B------:R-:W-:Y:S01]  /*17f0*/  FFMA.FTZ R183, R190, R193, R183 ;  /* 0x000000c1beb77223 */ /* 0x000fe200000100b7 */
[----:B------:R-:W-:Y:S01]  /*1800*/  SHF.L.U32 R172, R172, 0x10, RZ ;  /* 0x00000010acac7819 */ /* 0x000fe200000006ff */
[----:B-----5:R-:W-:Y:S01]  /*1810*/  FMUL.FTZ R191, R192, R191 ;  /* 0x000000bfc0bf7220 */ /* 0x020fe20000410000 */
[----:B------:R-:W-:-:S02]  /*1820*/  SHF.L.U32 R189, R21, 0x10, RZ ;  /* 0x0000001015bd7819 */ /* 0x000fc400000006ff */
[----:B------:R-:W-:Y:S02]  /*1830*/  SHF.L.U32 R190, R43, 0x10, RZ ;  /* 0x000000102bbe7819 */ /* 0x000fe400000006ff */
[----:B------:R-:W-:Y:S02]  /*1840*/  SHF.L.U32 R235, R171, 0x10, RZ ;  /* 0x00000010abeb7819 */ /* 0x000fe400000006ff */
[----:B------:R-:W-:Y:S02]  /*1850*/  SHF.L.U32 R173, R18, 0x10, RZ ;  /* 0x0000001012ad7819 */ /* 0x000fe400000006ff */
[----:B------:R-:W-:Y:S02]  /*1860*/  PRMT R224, R169, 0x7632, R224 ;  /* 0x00007632a9e07816 */ /* 0x000fe400000000e0 */
[----:B------:R-:W-:Y:S02]  /*1870*/  SHF.L.U32 R222, R222, 0x10, RZ ;  /* 0x00000010dede7819 */ /* 0x000fe400000006ff */
[----:B------:R-:W-:-:S02]  /*1880*/  SHF.L.U32 R204, R177, 0x10, RZ ;  /* 0x00000010b1cc7819 */ /* 0x000fc400000006ff */
[----:B------:R-:W-:Y:S01]  /*1890*/  PRMT R240, R174, 0x7632, R240 ;  /* 0x00007632aef07816 */ /* 0x000fe200000000f0 */
[----:B------:R-:W-:Y:S01]  /*18a0*/  FADD.FTZ R84, R84, R193 ;  /* 0x000000c154547221 */ /* 0x000fe20000010000 */
[----:B------:R-:W-:Y:S01]  /*18b0*/  FFMA.FTZ R64, R191, R193, R64 ;  /* 0x000000c1bf407223 */ /* 0x000fe20000010040 */
[----:B------:R-:W-:Y:S01]  /*18c0*/  FFMA.FTZ R189, R189, R172, R206 ;  /* 0x000000acbdbd7223 */ /* 0x000fe200000100ce */
[----:B------:R-:W-:Y:S01]  /*18d0*/  SHF.L.U32 R193, R19, 0x10, RZ ;  /* 0x0000001013c17819 */ /* 0x000fe200000006ff */
[----:B------:R-:W-:Y:S01]  /*18e0*/  FFMA.FTZ R190, R190, R235, R205 ;  /* 0x000000ebbebe7223 */ /* 0x000fe200000100cd */
[----:B------:R-:W-:Y:S01]  /*18f0*/  SHF.L.U32 R224, R224, 0x10, RZ ;  /* 0x00000010e0e07819 */ /* 0x000fe200000006ff */
[----:B------:R-:W-:Y:S01]  /*1900*/  FMUL.FTZ R206, R173, R222 ;  /* 0x000000deadce7220 */ /* 0x000fe20000410000 */
[----:B------:R-:W-:Y:S01]  /*1910*/  PRMT R242, R170, 0x7632, R242 ;  /* 0x00007632aaf27816 */ /* 0x000fe200000000f2 */
[----:B------:R-:W-:Y:S01]  /*1920*/  FADD.FTZ R205, -R225, R204 ;  /* 0x000000cce1cd7221 */ /* 0x000fe20000010100 */
[----:B------:R-:W-:-:S02]  /*1930*/  SHF.L.U32 R171, R16, 0x10, RZ ;  /* 0x0000001010ab7819 */ /* 0x000fc400000006ff */
[----:B------:R-:W-:Y:S02]  /*1940*/  SHF.L.U32 R240, R240, 0x10, RZ ;  /* 0x00000010f0f07819 */ /* 0x000fe400000006ff */
[----:B------:R-:W-:Y:S01]  /*1950*/  PRMT R170, R175, 0x7632, R170 ;  /* 0x00007632afaa7816 */ /* 0x000fe200000000aa */
[----:B------:R-:W-:Y:S01]  /*1960*/  FFMA.FTZ R193, R193, R224, R206 ;  /* 0x000000e0c1c17223 */ /* 0x000fe200000100ce */
[----:B------:R-:W-:Y:S01]  /*1970*/  SHF.L.U32 R169, R17, 0x10, RZ ;  /* 0x0000001011a97819 */ /* 0x000fe200000006ff */
[----:B------:R-:W-:Y:S01]  /*1980*/  FMUL.FTZ R205, R192, R205 ;  /* 0x000000cdc0cd7220 */ /* 0x000fe20000410000 */
[----:B------:R-:W-:Y:S01]  /*1990*/  SHF.L.U32 R242, R242, 0x10, RZ ;  /* 0x00000010f2f27819 */ /* 0x000fe200000006ff */
[----:B------:R-:W-:Y:S01]  /*19a0*/  FMUL.FTZ R204, R171, R240 ;  /* 0x000000f0abcc7220 */ /* 0x000fe20000410000 */
[----:B------:R-:W-:Y:S02]  /*19b0*/  SHF.L.U32 R206, R178, 0x10, RZ ;  /* 0x00000010b2ce7819 */ /* 0x000fe400000006ff */
[----:B------:R-:W-:-:S02]  /*19c0*/  SHF.L.U32 R170, R170, 0x10, RZ ;  /* 0x00000010aaaa7819 */ /* 0x000fc400000006ff */
[----:B------:R-:W-:Y:S01]  /*19d0*/  SHF.L.U32 R171, R14, 0x10, RZ ;  /* 0x000000100eab7819 */ /* 0x000fe200000006ff */
[----:B------:R-:W-:Y:S01]  /*19e0*/  FADD.FTZ R130, R130, R207 ;  /* 0x000000cf82827221 */ /* 0x000fe20000010000 */
[----:B------:R-:W-:Y:S01]  /*19f0*/  FFMA.FTZ R110, R205, R207, R110 ;  /* 0x000000cfcd6e7223 */ /* 0x000fe2000001006e */
[----:B------:R-:W-:Y:S01]  /*1a00*/  FFMA.FTZ R204, R169, R242, R204 ;  /* 0x000000f2a9cc7223 */ /* 0x000fe200000100cc */
[----:B------:R-:W-:Y:S01]  /*1a10*/  SHF.L.U32 R174, R174, 0x10, RZ ;  /* 0x00000010aeae7819 */ /* 0x000fe200000006ff */
[----:B------:R-:W-:Y:S01]  /*1a20*/  FADD.FTZ R207, -R225, R206 ;  /* 0x000000cee1cf7221 */ /* 0x000fe20000010100 */
[----:B------:R-:W-:Y:S01]  /*1a30*/  SHF.L.U32 R169, R15, 0x10, RZ ;  /* 0x000000100fa97819 */ /* 0x000fe200000006ff */
[----:B------:R-:W-:Y:S01]  /*1a40*/  FMUL.FTZ R206, R171, R170 ;  /* 0x000000aaabce7220 */ /* 0x000fe20000410000 */
[----:B------:R-:W-:Y:S02]  /*1a50*/  SHF.L.U32 R226, R179, 0x10, RZ ;  /* 0x00000010b3e27819 */ /* 0x000fe400000006ff */
[----:B------:R-:W-:Y:S01]  /*1a60*/  PRMT R176, R176, 0x7632, R176 ;  /* 0x00007632b0b07816 */ /* 0x000fe200000000b0 */
[----:B------:R-:W-:Y:S01]  /*1a70*/  FMUL.FTZ R207, R192, R207 ;  /* 0x000000cfc0cf7220 */ /* 0x000fe20000410000 */
[----:B------:R-:W-:Y:S01]  /*1a80*/  FFMA.FTZ R206, R169, R174, R206 ;  /* 0x000000aea9ce7223 */ /* 0x000fe200000100ce */
[----:B------:R-:W-:Y:S01]  /*1a90*/  FADD.FTZ R169, -R225, R226 ;  /* 0x000000e2e1a97221 */ /* 0x000fe20000010100 */
[----:B------:R-:W-:-:S02]  /*1aa0*/  SHF.L.U32 R176, R176, 0x10, RZ ;  /* 0x00000010b0b07819 */ /* 0x000fc400000006ff */
[----:B------:R-:W-:Y:S01]  /*1ab0*/  PRMT R177, R177, 0x7632, R177 ;  /* 0x00007632b1b17816 */ /* 0x000fe200000000b1 */
[----:B------:R-:W-:Y:S01]  /*1ac0*/  FADD.FTZ R132, R132, R219 ;  /* 0x000000db84847221 */ /* 0x000fe20000010000 */
[----:B------:R-:W-:Y:S01]  /*1ad0*/  FFMA.FTZ R112, R207, R219, R112 ;  /* 0x000000dbcf707223 */ /* 0x000fe20000010070 */
[----:B------:R-:W-:Y:S01]  /*1ae0*/  PRMT R171, R178, 0x7632, R171 ;  /* 0x00007632b2ab7816 */ /* 0x000fe200000000ab */
[----:B------:R-:W-:Y:S01]  /*1af0*/  FMUL.FTZ R219, R192, R169 ;  /* 0x000000a9c0db7220 */ /* 0x000fe20000410000 */
[----:B------:R-:W-:Y:S01]  /*1b00*/  SHF.L.U32 R178, R177, 0x10, RZ ;  /* 0x00000010b1b27819 */ /* 0x000fe200000006ff */
[----:B------:R-:W-:-:S04]  /*1b10*/  FADD.FTZ R169, -R225, R176 ;  /* 0x000000b0e1a97221 */ /* 0x000fc80000010100 */
[----:B------:R-:W-:Y:S01]  /*1b20*/  FMUL.FTZ R228, R192, R169 ;  /* 0x000000a9c0e47220 */ /* 0x000fe20000410000 */
[----:B------:R-:W-:Y:S01]  /*1b30*/  FADD.FTZ R169, -R225, R178 ;  /* 0x000000b2e1a97221 */ /* 0x000fe20000010100 */
[----:B------:R-:W-:Y:S02]  /*1b40*/  FADD.FTZ R129, R129, R168 ;  /* 0x000000a881817221 */ /* 0x000fe40000010000 */
[----:B------:R-:W-:Y:S01]  /*1b50*/  FFMA.FTZ R109, R228, R168, R109 ;  /* 0x000000a8e46d7223 */ /* 0x000fe2000001006d */
[----:B------:R-:W-:Y:S01]  /*1b60*/  FMUL.FTZ R226, R192, R169 ;  /* 0x000000a9c0e27220 */ /* 0x000fe20000410000 */
[----:B------:R-:W-:Y:S01]  /*1b70*/  FADD.FTZ R168, R227, R183 ;  /* 0x000000b7e3a87221 */ /* 0x000fe20000010000 */
[----:B------:R-:W-:Y:S01]  /*1b80*/  FFMA.FTZ R169, R191, R183, R238 ;  /* 0x000000b7bfa97223 */ /* 0x000fe200000100ee */
[----:B------:R-:W-:Y:S01]  /*1b90*/  FADD.FTZ R85, R85, R172 ;  /* 0x000000ac55557221 */ /* 0x000fe20000010000 */
[----:B------:R-:W-:Y:S01]  /*1ba0*/  FFMA.FTZ R65, R228, R172, R65 ;  /* 0x000000ace4417223 */ /* 0x000fe20000010041 */
[----:B------:R-:W-:Y:S01]  /*1bb0*/  SHF.L.U32 R172, R171, 0x10, RZ ;  /* 0x00000010abac7819 */ /* 0x000fe200000006ff */
[----:B------:R-:W-:Y:S01]  /*1bc0*/  FADD.FTZ R171, R168, R189 ;  /* 0x000000bda8ab7221 */ /* 0x000fe20000010000 */
[----:B------:R-:W-:-:S03]  /*1bd0*/  FFMA.FTZ R168, R228, R189, R169 ;  /* 0x000000bde4a87223 */ /* 0x000fc600000100a9 */
[----:B------:R-:W-:Y:S01]  /*1be0*/  FADD.FTZ R173, -R225, R172 ;  /* 0x000000ace1ad7221 */ /* 0x000fe20000010100 */
[----:B------:R-:W-:Y:S01]  /*1bf0*/  FADD.FTZ R172, R171, R184 ;  /* 0x000000b8abac7221 */ /* 0x000fe20000010000 */
[----:B------:R-:W-:Y:S01]  /*1c00*/  FFMA.FTZ R169, R205, R184, R168 ;  /* 0x000000b8cda97223 */ /* 0x000fe200000100a8 */
[----:B------:R-:W-:Y:S02]  /*1c10*/  PRMT R179, R179, 0x7632, R179 ;  /* 0x00007632b3b37816 */ /* 0x000fe400000000b3 */
[----:B------:R-:W-:Y:S01]  /*1c20*/  FADD.FTZ R172, R172, R193 ;  /* 0x000000c1acac7221 */ /* 0x000fe20000010000 */
[C---:B------:R-:W-:Y:S01]  /*1c30*/  FFMA.FTZ R168, R226.reuse, R193, R169 ;  /* 0x000000c1e2a87223 */ /* 0x040fe200000100a9 */
[----:B------:R-:W-:Y:S01]  /*1c40*/  FADD.FTZ R87, R87, R224 ;  /* 0x000000e057577221 */ /* 0x000fe20000010000 */
[----:B------:R-:W-:Y:S01]  /*1c50*/  FFMA.FTZ R67, R226, R224, R67 ;  /* 0x000000e0e2437223 */ /* 0x000fe20000010043 */
[----:B------:R-:W-:Y:S01]  /*1c60*/  SHF.L.U32 R176, R179, 0x10, RZ ;  /* 0x00000010b3b07819 */ /* 0x000fe200000006ff */
[----:B------:R-:W-:Y:S01]  /*1c70*/  FMUL.FTZ R224, R192, R173 ;  /* 0x000000adc0e07220 */ /* 0x000fe20000410000 */
[----:B------:R-:W-:Y:S01]  /*1c80*/  FADD.FTZ R169, R172, R185 ;  /* 0x000000b9aca97221 */ /* 0x000fe20000010000 */
[----:B------:R-:W-:-:S02]  /*1c90*/  FFMA.FTZ R171, R207, R185, R168 ;  /* 0x000000b9cfab7223 */ /* 0x000fc400000100a8 */
[----:B------:R-:W-:Y:S01]  /*1ca0*/  FADD.FTZ R173, -R225, R176 ;  /* 0x000000b0e1ad7221 */ /* 0x000fe20000010100 */
[----:B------:R-:W-:Y:S01]  /*1cb0*/  FADD.FTZ R169, R169, R204 ;  /* 0x000000cca9a97221 */ /* 0x000fe20000010000 */
[----:B------:R-:W-:Y:S01]  /*1cc0*/  FFMA.FTZ R168, R224, R204, R171 ;  /* 0x000000cce0a87223 */ /* 0x000fe200000100ab */
        /* <DEDUP_REMOVED lines=22> */
[C---:B------:R-:W-:Y:S01]  /*1e30*/  FFMA.FTZ R115, R222.reuse, R170, R115 ;  /* 0x000000aade737223 */ /* 0x040fe20000010073 */
[----:B------:R-:W-:Y:S01]  /*1e40*/  FADD.FTZ R227, R169, R206 ;  /* 0x000000cea9e37221 */ /* 0x000fe20000010000 */
[----:B------:R-:W-:-:S07]  /*1e50*/  FFMA.FTZ R238, R222, R206, R171 ;  /* 0x000000cedeee7223 */ /* 0x000fce00000100ab */
.L_x_4:
[----:B------:R-:W-:Y:S05]  /*1e60*/  BSYNC.RECONVERGENT B0 ;  /* 0x0000000000007941 */ /* 0x000fea0003800200 */
.L_x_3:
        /* <DEDUP_REMOVED lines=23> */
[----:B---3--:R-:W-:Y:S02]  /*1fe0*/  SHF.L.U32 R217, R172, 0x10, RZ ;  /* 0x00000010acd97819 */ /* 0x008fe400000006ff */
[----:B------:R-:W-:-:S03]  /*1ff0*/  SHF.L.U32 R231, R173, 0x10, RZ ;  /* 0x00000010ade77819 */ /* 0x000fc600000006ff */
[----:B0-----:R-:W-:Y:S01]  /*2000*/  FMUL.FTZ R187, R194, R217 ;  /* 0x000000d9c2bb7220 */ /* 0x001fe20000410000 */
[----:B----4-:R-:W-:Y:S01]  /*2010*/  SHF.L.U32 R233, R168, 0x10, RZ ;  /* 0x00000010a8e97819 */ /* 0x010fe200000006ff */
[----:B------:R-:W-:Y:S01]  /*2020*/  FMUL.FTZ R195, R210, R231 ;  /* 0x000000e7d2c37220 */ /* 0x000fe20000410000 */
[----:B------:R-:W-:Y:S02]  /*2030*/  SHF.L.U32 R215, R169, 0x10, RZ ;  /* 0x00000010a9d77819 */ /* 0x000fe400000006ff */
[----:B------:R-:W-:Y:S02]  /*2040*/  PRMT R168, R172, 0x7632, R168 ;  /* 0x00007632aca87816 */ /* 0x000fe400000000a8 */
[C---:B--2---:R-:W-:Y:S02]  /*2050*/  SHF.L.U32 R194, R176.reuse, 0x10, RZ ;  /* 0x00000010b0c27819 */ /* 0x044fe400000006ff */
[----:B------:R-:W-:Y:S01]  /*2060*/  PRMT R176, R176, 0x7632, R176 ;  /* 0x00007632b0b07816 */ /* 0x000fe200000000b0 */
[----:B------:R-:W-:Y:S01]  /*2070*/  FFMA.FTZ R186, R188, R233, R187 ;  /* 0x000000e9bcba7223 */ /* 0x000fe200000100bb */
[----:B------:R-:W-:Y:S01]  /*2080*/  SHF.L.U32 R229, R174, 0x10, RZ ;  /* 0x00000010aee57819 */ /* 0x000fe200000006ff */
[----:B------:R-:W-:Y:S01]  /*2090*/  FFMA.FTZ R187, R208, R215, R195 ;  /* 0x000000d7d0bb7223 */ /* 0x000fe200000100c3 */
[----:B------:R-:W-:-:S02]  /*20a0*/  PRMT R172, R168, 0x7632, R172 ;  /* 0x00007632a8ac7816 */ /* 0x000fc400000000ac */
[----:B------:R-:W-:Y:S02]  /*20b0*/  SHF.L.U32 R176, R176, 0x10, RZ ;  /* 0x00000010b0b07819 */ /* 0x000fe400000006ff */
[----:B------:R-:W-:Y:S02]  /*20c0*/  SHF.L.U32 R195, R180, 0x10, RZ ;  /* 0x00000010b4c37819 */ /* 0x000fe400000006ff */
[----:B------:R-:W-:Y:S01]  /*20d0*/  SHF.L.U32 R168, R168, 0x10, RZ ;  /* 0x00000010a8a87819 */ /* 0x000fe200000006ff */
[----:B------:R-:W-:Y:S01]  /*20e0*/  FMUL.FTZ R209, R214, R229 ;  /* 0x000000e5d6d17220 */ /* 0x000fe20000410000 */
[----:B------:R-:W-:Y:S01]  /*20f0*/  SHF.L.U32 R213, R170, 0x10, RZ ;  /* 0x00000010aad57819 */ /* 0x000fe200000006ff */
[----:B------:R-:W-:Y:S01]  /*2100*/  FADD.FTZ R239, -R225, R176 ;  /* 0x000000b0e1ef7221 */ /* 0x000fe20000010100 */
[----:B------:R-:W-:Y:S01]  /*2110*/  SHF.L.U32 R210, R178, 0x10, RZ ;  /* 0x00000010b2d27819 */ /* 0x000fe200000006ff */
[----:B------:R-:W-:Y:S01]  /*2120*/  FMUL.FTZ R176, R195, R168 ;  /* 0x000000a8c3b07220 */ /* 0x000fe20000410000 */
[----:B------:R-:W-:-:S02]  /*2130*/  PRMT R169, R177, 0x7632, R169 ;  /* 0x00007632b1a97816 */ /* 0x000fc400000000a9 */
[----:B------:R-:W-:Y:S01]  /*2140*/  PRMT R170, R178, 0x7632, R170 ;  /* 0x00007632b2aa7816 */ /* 0x000fe200000000aa */
[----:B------:R-:W-:Y:S01]  /*2150*/  FFMA.FTZ R188, R212, R213, R209 ;  /* 0x000000d5d4bc7223 */ /* 0x000fe200000100d1 */
[----:B------:R-:W-:Y:S02]  /*2160*/  SHF.L.U32 R172, R172, 0x10, RZ ;  /* 0x00000010acac7819 */ /* 0x000fe400000006ff */
[----:B------:R-:W-:Y:S01]  /*2170*/  SHF.L.U32 R195, R181, 0x10, RZ ;  /* 0x00000010b5c37819 */ /* 0x000fe200000006ff */
[----:B------:R-:W-:Y:S01]  /*2180*/  FADD.FTZ R209, -R225, R194 ;  /* 0x000000c2e1d17221 */ /* 0x000fe20000010100 */
[----:B------:R-:W-:Y:S01]  /*2190*/  SHF.L.U32 R208, R177, 0x10, RZ ;  /* 0x00000010b1d07819 */ /* 0x000fe200000006ff */
[----:B------:R-:W-:Y:S01]  /*21a0*/  FADD.FTZ R241, -R225, R210 ;  /* 0x000000d2e1f17221 */ /* 0x000fe20000010100 */
[----:B------:R-:W-:Y:S02]  /*21b0*/  SHF.L.U32 R178, R169, 0x10, RZ ;  /* 0x00000010a9b27819 */ /* 0x000fe400000006ff */
[----:B------:R-:W-:-:S02]  /*21c0*/  PRMT R173, R179, 0x7632, R173 ;  /* 0x00007632b3ad7816 */ /* 0x000fc400000000ad */
[C---:B------:R-:W-:Y:S02]  /*21d0*/  SHF.L.U32 R194, R170.reuse, 0x10, RZ ;  /* 0x00000010aac27819 */ /* 0x040fe400000006ff */
[----:B------:R-:W-:Y:S02]  /*21e0*/  PRMT R169, R169, 0x7632, R169 ;  /* 0x00007632a9a97816 */ /* 0x000fe400000000a9 */
[----:B------:R-:W-:Y:S01]  /*21f0*/  PRMT R210, R170, 0x7632, R210 ;  /* 0x00007632aad27816 */ /* 0x000fe200000000d2 */
[----:B------:R-:W-:Y:S01]  /*2200*/  FFMA.FTZ R195, R195, R172, R176 ;  /* 0x000000acc3c37223 */ /* 0x000fe200000100b0 */
[----:B------:R-:W-:Y:S01]  /*2210*/  PRMT R170, R175, 0x7632, R170 ;  /* 0x00007632afaa7816 */ /* 0x000fe200000000aa */
[----:B------:R-:W-:Y:S01]  /*2220*/  FADD.FTZ R245, -R225, R208 ;  /* 0x000000d0e1f57221 */ /* 0x000fe20000010100 */
[----:B------:R-:W-:Y:S02]  /*2230*/  SHF.L.U32 R212, R179, 0x10, RZ ;  /* 0x00000010b3d47819 */ /* 0x000fe400000006ff */
[----:B------:R-:W-:-:S02]  /*2240*/  SHF.L.U32 R243, R171, 0x10, RZ ;  /* 0x00000010abf37819 */ /* 0x000fc400000006ff */
[----:B------:R-:W-:Y:S02]  /*2250*/  PRMT R176, R171, 0x7632, R176 ;  /* 0x00007632abb07816 */ /* 0x000fe400000000b0 */
[----:B------:R-:W-:Y:S02]  /*2260*/  PRMT R174, R174, 0x7632, R174 ;  /* 0x00007632aeae7816 */ /* 0x000fe400000000ae */
[----:B------:R-:W-:Y:S02]  /*2270*/  SHF.L.U32 R208, R173, 0x10, RZ ;  /* 0x00000010add07819 */ /* 0x000fe400000006ff */
[----:B------:R-:W-:Y:S02]  /*2280*/  SHF.L.U32 R171, R169, 0x10, RZ ;  /* 0x00000010a9ab7819 */ /* 0x000fe400000006ff */
[----:B------:R-:W-:Y:S02]  /*2290*/  SHF.L.U32 R170, R170, 0x10, RZ ;  /* 0x00000010aaaa7819 */ /* 0x000fe400000006ff */
[----:B------:R-:W-:-:S02]  /*22a0*/  SHF.L.U32 R169, R22, 0x10, RZ ;  /* 0x0000001016a97819 */ /* 0x000fc400000006ff */
[----:B------:R-:W-:Y:S01]  /*22b0*/  SHF.L.U32 R177, R175, 0x10, RZ ;  /* 0x00000010afb17819 */ /* 0x000fe200000006ff */
[C---:B------:R-:W-:Y:S01]  /*22c0*/  FADD.FTZ R237, -R225.reuse, R212 ;  /* 0x000000d4e1ed7221 */ /* 0x040fe20000010100 */
[----:B------:R-:W-:Y:S01]  /*22d0*/  SHF.L.U32 R175, R24, 0x10, RZ ;  /* 0x0000001018af7819 */ /* 0x000fe200000006ff */
[C---:B------:R-:W-:Y:S01]  /*22e0*/  FADD.FTZ R235, -R225.reuse, R178 ;  /* 0x000000b2e1eb7221 */ /* 0x040fe20000010100 */
[----:B------:R-:W-:Y:S01]  /*22f0*/  SHF.L.U32 R174, R174, 0x10, RZ ;  /* 0x00000010aeae7819 */ /* 0x000fe200000006ff */
[C---:B------:R-:W-:Y:S01]  /*2300*/  FADD.FTZ R179, -R225.reuse, R194 ;  /* 0x000000c2e1b37221 */ /* 0x040fe20000010100 */
[----:B------:R-:W-:Y:S01]  /*2310*/  FADD.FTZ R225, -R225, R208 ;  /* 0x000000d0e1e17221 */ /* 0x000fe20000010100 */
[----:B------:R-:W-:Y:S01]  /*2320*/  FMUL.FTZ R208, R169, R170 ;  /* 0x000000aaa9d07220 */ /* 0x000fe20000410000 */
[----:B------:R-:W-:Y:S01]  /*2330*/  PRMT R178, R173, 0x7632, R178 ;  /* 0x00007632adb27816 */ /* 0x000fe200000000b2 */
[----:B------:R-:W-:Y:S01]  /*2340*/  FMUL.FTZ R212, R175, R174 ;  /* 0x000000aeafd47220 */ /* 0x000fe20000410000 */
[----:B------:R-:W-:Y:S01]  /*2350*/  SHF.L.U32 R210, R210, 0x10, RZ ;  /* 0x00000010d2d27819 */ /* 0x000fe200000006ff */
[C---:B-----5:R-:W-:Y:S01]  /*2360*/  FMUL.FTZ R220, R192.reuse, R239 ;  /* 0x000000efc0dc7220 */ /* 0x060fe20000410000 */
[----:B------:R-:W-:Y:S01]  /*2370*/  SHF.L.U32 R169, R25, 0x10, RZ ;  /* 0x0000001019a97819 */ /* 0x000fe200000006ff */
[----:B------:R-:W-:Y:S01]  /*2380*/  FMUL.FTZ R209, R192, R209 ;  /* 0x000000d1c0d17220 */ /* 0x000fe20000410000 */
[----:B------:R-:W-:Y:S01]  /*2390*/  SHF.L.U32 R173, R26, 0x10, RZ ;  /* 0x000000101aad7819 */ /* 0x000fe200000006ff */
[----:B------:R-:W-:Y:S01]  /*23a0*/  FADD.FTZ R73, R73, R168 ;  /* 0x000000a849497221 */ /* 0x000fe20000010000 */
[----:B------:R-:W-:Y:S01]  /*23b0*/  SHF.L.U32 R178, R178, 0x10, RZ ;  /* 0x00000010b2b27819 */ /* 0x000fe200000006ff */
[----:B------:R-:W-:Y:S01]  /*23c0*/  FFMA.FTZ R212, R169, R210, R212 ;  /* 0x000000d2a9d47223 */ /* 0x000fe200000100d4 */
[----:B------:R-:W-:Y:S01]  /*23d0*/  FFMA.FTZ R137, R220, R168, R137 ;  /* 0x000000a8dc897223 */ /* 0x000fe20000010089 */
[----:B------:R-:W-:Y:S01]  /*23e0*/  FADD.FTZ R168, R227, R186 ;  /* 0x000000bae3a87221 */ /* 0x000fe20000010000 */
[C---:B------:R-:W-:Y:S01]  /*23f0*/  FFMA.FTZ R169, R209.reuse, R186, R238 ;  /* 0x000000bad1a97223 */ /* 0x040fe200000100ee */
[----:B------:R-:W-:Y:S01]  /*2400*/  FADD.FTZ R72, R72, R217 ;  /* 0x000000d948487221 */ /* 0x000fe20000010000 */
[----:B------:R-:W-:Y:S01]  /*2410*/  FFMA.FTZ R136, R209, R217, R136 ;  /* 0x000000d9d1887223 */ /* 0x000fe20000010088 */
[----:B------:R-:W-:Y:S01]  /*2420*/  FMUL.FTZ R173, R173, R178 ;  /* 0x000000b2adad7220 */ /* 0x000fe20000410000 */
[----:B------:R-:W-:Y:S01]  /*2430*/  FADD.FTZ R157, R157, R172 ;  /* 0x000000ac9d9d7221 */ /* 0x000fe20000010000 */
[----:B------:R-:W-:Y:S01]  /*2440*/  FFMA.FTZ R93, R220, R172, R93 ;  /* 0x000000acdc5d7223 */ /* 0x000fe2000001005d */
[C---:B------:R-:W-:Y:S01]  /*2450*/  FMUL.FTZ R218, R192.reuse, R235 ;  /* 0x000000ebc0da7220 */ /* 0x040fe20000410000 */
[----:B------:R-:W-:Y:S01]  /*2460*/  FMUL.FTZ R217, R192, R245 ;  /* 0x000000f5c0d97220 */ /* 0x000fe20000410000 */
[----:B------:R-:W-:Y:S01]  /*2470*/  FADD.FTZ R168, R168, R195 ;  /* 0x000000c3a8a87221 */ /* 0x000fe20000010000 */
[----:B------:R-:W-:Y:S01]  /*2480*/  FFMA.FTZ R172, R220, R195, R169 ;  /* 0x000000c3dcac7223 */ /* 0x000fe200000100a9 */
[-C--:B------:R-:W-:Y:S01]  /*2490*/  FFMA.FTZ R216, R216, R171.reuse, R173 ;  /* 0x000000abd8d87223 */ /* 0x080fe200000100ad */
[----:B------:R-:W-:Y:S01]  /*24a0*/  FADD.FTZ R159, R159, R171 ;  /* 0x000000ab9f9f7221 */ /* 0x000fe20000010000 */
[----:B------:R-:W-:Y:S01]  /*24b0*/  FFMA.FTZ R95, R218, R171, R95 ;  /* 0x000000abda5f7223 */ /* 0x000fe2000001005f */
[----:B------:R-:W-:Y:S01]  /*24c0*/  FADD.FTZ R169, R168, R187 ;  /* 0x000000bba8a97221 */ /* 0x000fe20000010000 */
[----:B------:R-:W-:Y:S01]  /*24d0*/  FFMA.FTZ R171, R217, R187, R172 ;  /* 0x000000bbd9ab7223 */ /* 0x000fe200000100ac */
[----:B------:R-:W-:Y:S01]  /*24e0*/  SHF.L.U32 R214, R55, 0x10, RZ ;  /* 0x0000001037d67819 */ /* 0x000fe200000006ff */
[----:B------:R-:W-:Y:S01]  /*24f0*/  FADD.FTZ R158, R158, R215 ;  /* 0x000000d79e9e7221 */ /* 0x000fe20000010000 */
[----:B------:R-:W-:Y:S01]  /*2500*/  FFMA.FTZ R94, R217, R215, R94 ;  /* 0x000000d7d95e7223 */ /* 0x000fe2000001005e */
[----:B------:R-:W-:Y:S01]  /*2510*/  FMUL.FTZ R215, R192, R241 ;  /* 0x000000f1c0d77220 */ /* 0x000fe20000410000 */
[----:B------:R-:W-:Y:S01]  /*2520*/  FADD.FTZ R169, R169, R216 ;  /* 0x000000d8a9a97221 */ /* 0x000fe20000010000 */
[----:B------:R-:W-:Y:S01]  /*2530*/  FFMA.FTZ R168, R218, R216, R171 ;  /* 0x000000d8daa87223 */ /* 0x000fe200000100ab */
[----:B------:R-:W-:Y:S01]  /*2540*/  SHF.L.U32 R194, R51, 0x10, RZ ;  /* 0x0000001033c27819 */ /* 0x000fe200000006ff */
[----:B------:R-:W-:Y:S01]  /*2550*/  FMUL.FTZ R247, R214, R177 ;  /* 0x000000b1d6f77220 */ /* 0x000fe20000410000 */
[----:B------:R-:W-:Y:S01]  /*2560*/  FMUL.FTZ R214, R192, R179 ;  /* 0x000000b3c0d67220 */ /* 0x000fe20000410000 */
[----:B------:R-:W-:Y:S01]  /*2570*/  FADD.FTZ R169, R169, R188 ;  /* 0x000000bca9a97221 */ /* 0x000fe20000010000 */
[----:B------:R-:W-:Y:S01]  /*2580*/  FFMA.FTZ R171, R215, R188, R168 ;  /* 0x000000bcd7ab7223 */ /* 0x000fe200000100a8 */
[----:B------:R-:W-:Y:S01]  /*2590*/  SHF.L.U32 R176, R176, 0x10, RZ ;  /* 0x00000010b0b07819 */ /* 0x000fe200000006ff */
[----:B------:R-:W-:Y:S01]  /*25a0*/  FADD.FTZ R116, R116, R213 ;  /* 0x000000d574747221 */ /* 0x000fe20000010000 */
[----:B------:R-:W-:Y:S01]  /*25b0*/  SHF.L.U32 R173, R23, 0x10, RZ ;  /* 0x0000001017ad7819 */ /* 0x000fe200000006ff */
[----:B------:R-:W-:Y:S01]  /*25c0*/  FFMA.FTZ R96, R215, R213, R96 ;  /* 0x000000d5d7607223 */ /* 0x000fe20000010060 */
[----:B------:R-:W-:Y:S01]  /*25d0*/  FFMA.FTZ R194, R194, R243, R247 ;  /* 0x000000f3c2c27223 */ /* 0x000fe200000100f7 */
[----:B------:R-:W-:Y:S01]  /*25e0*/  FMUL.FTZ R213, R192, R237 ;  /* 0x000000edc0d57220 */ /* 0x000fe20000410000 */
[----:B------:R-:W-:Y:S01]  /*25f0*/  FADD.FTZ R169, R169, R212 ;  /* 0x000000d4a9a97221 */ /* 0x000fe20000010000 */
[C---:B------:R-:W-:Y:S01]  /*2600*/  FFMA.FTZ R168, R214.reuse, R212, R171 ;  /* 0x000000d4d6a87223 */ /* 0x040fe200000100ab */
[----:B------:R-:W-:Y:S01]  /*2610*/  FADD.FTZ R117, R117, R210 ;  /* 0x000000d275757221 */ /* 0x000fe20000010000 */
[----:B------:R-:W-:Y:S01]  /*2620*/  FFMA.FTZ R97, R214, R210, R97 ;  /* 0x000000d2d6617223 */ /* 0x000fe20000010061 */
        /* <DEDUP_REMOVED lines=24> */
.L_x_6:
[----:B------:R-:W-:Y:S05]  /*27b0*/  BSYNC.RECONVERGENT B0 ;  /* 0x0000000000007941 */ /* 0x000fea0003800200 */
.L_x_5:
[----:B------:R-:W-:Y:S01]  /*27c0*/  UISETP.NE.AND UP0, UPT, UR15, URZ, UPT ;  /* 0x000000ff0f00728c */ /* 0x000fe2000bf05270 */
[----:B------:R-:W-:Y:S01]  /*27d0*/  ISETP.GE.U32.AND P4, PT, R2, 0x20, PT ;  /* 0x000000200200780c */ /* 0x000fe20003f86070 */
[----:B------:R-:W-:-:S04]  /*27e0*/  UMOV UR4, 0xffffffff ;  /* 0xffffffff00047882 */ /* 0x000fc80000000000 */
[----:B------:R-:W-:Y:S01]  /*27f0*/  PLOP3.LUT P5, PT, PT, PT, UP0, 0x80, 0x8 ;  /* 0x000000000008781c */ /* 0x000fe20003faf008 */
[----:B------:R-:W-:-:S12]  /*2800*/  BRA.DIV UR4, `(.L_x_7) ;  /* 0x0000005a04d47947 */ /* 0x000fd8000b800000 */
[----:B------:R-:W0:Y:S04]  /*2810*/  SHFL.BFLY PT, R168, R227, 0x1, 0x1f ;  /* 0x0c201f00e3a87f89 */ /* 0x000e2800000e0000 */
[----:B------:R-:W1:Y:S01]  /*2820*/  SHFL.BFLY PT, R169, R238, 0x1, 0x1f ;  /* 0x0c201f00eea97f89 */ /* 0x000e6200000e0000 */
[----:B0-----:R-:W-:Y:S01]  /*2830*/  FADD.FTZ R168, R168, R227 ;  /* 0x000000e3a8a87221 */ /* 0x001fe20000010000 */
[----:B-1----:R-:W-:-:S04]  /*2840*/  FADD.FTZ R169, R169, R238 ;  /* 0x000000eea9a97221 */ /* 0x002fc80000010000 */
        /* <DEDUP_REMOVED lines=12> */
[----:B------:R0:W1:Y:S04]  /*2910*/  SHFL.BFLY PT, R168, R175, 0x10, 0x1f ;  /* 0x0e001f00afa87f89 */ /* 0x00006800000e0000 */
[----:B------:R0:W2:Y:S02]  /*2920*/  SHFL.BFLY PT, R169, R174, 0x10, 0x1f ;  /* 0x0e001f00aea97f89 */ /* 0x0000a400000e0000 */
.L_x_60:
[----:B-1----:R-:W-:Y:S01]  /*2930*/  FADD.FTZ R168, R175, R168 ;  /* 0x000000a8afa87221 */ /* 0x002fe20000010000 */
[----:B--2---:R-:W-:Y:S01]  /*2940*/  FADD.FTZ R169, R174, R169 ;  /* 0x000000a9aea97221 */ /* 0x004fe20000010000 */
[----:B------:R-:W-:Y:S02]  /*2950*/  BSSY.RECONVERGENT B0, `(.L_x_8) ;  /* 0x0000163000007945 */ /* 0x000fe40003800200 */
[----:B------:R-:W-:Y:S01]  /*2960*/  FMUL.FTZ R168, R168, UR14 ;  /* 0x0000000ea8a87c20 */ /* 0x000fe20008410000 */
[----:B------:R-:W-:-:S04]  /*2970*/  FMUL.FTZ R178, R169, UR14 ;  /* 0x0000000ea9b27c20 */ /* 0x000fc80008410000 */
[----:B------:R-:W-:Y:S01]  /*2980*/  FSEL R179, R168, RZ, !P5 ;  /* 0x000000ffa8b37208 */ /* 0x000fe20006800000 */
[----:B------:R-:W-:Y:S06]  /*2990*/  @!P4 BRA `(.L_x_9) ;  /* 0x000000140078c947 */ /* 0x000fec0003800000 */
[----:B------:R-:W-:-:S04]  /*29a0*/  UISETP.NE.U32.AND UP0, UPT, UR12, URZ, UPT ;  /* 0x000000ff0c00728c */ /* 0x000fc8000bf05070 */
[----:B------:R-:W-:-:S09]  /*29b0*/  UISETP.NE.AND.EX UP0, UPT, UR13, URZ, UPT, UP0 ;  /* 0x000000ff0d00728c */ /* 0x000fd2000bf05300 */
[----:B------:R-:W-:Y:S05]  /*29c0*/  BRA.U UP0, `(.L_x_10) ;  /* 0x00000009003c7547 */ /* 0x000fea000b800000 */
[----:B------:R-:W-:Y:S01]  /*29d0*/  UMOV UR4, UR8 ;  /* 0x0000000800047c82 */ /* 0x000fe20008000000 */
[----:B------:R-:W-:Y:S01]  /*29e0*/  UMOV UR5, UR9 ;  /* 0x0000000900057c82 */ /* 0x000fe20008000000 */
[----:B------:R-:W-:-:S04]  /*29f0*/  UISETP.NE.U32.AND UP0, UPT, UR4, URZ, UPT ;  /* 0x000000ff0400728c */ /* 0x000fc8000bf05070 */
[----:B------:R-:W-:-:S09]  /*2a00*/  UISETP.NE.AND.EX UP0, UPT, UR5, URZ, UPT, UP0 ;  /* 0x000000ff0500728c */ /* 0x000fd2000bf05300 */
[----:B------:R-:W-:Y:S05]  /*2a10*/  BRA.U UP0, `(.L_x_11) ;  /* 0x0000000500047547 */ /* 0x000fea000b800000 */
[----:B------:R-:W-:-:S04]  /*2a20*/  UISETP.NE.U32.AND UP0, UPT, UR6, URZ, UPT ;  /* 0x000000ff0600728c */ /* 0x000fc8000bf05070 */
[----:B------:R-:W-:-:S09]  /*2a30*/  UISETP.NE.AND.EX UP0, UPT, UR7, URZ, UPT, UP0 ;  /* 0x000000ff0700728c */ /* 0x000fd2000bf05300 */
[----:B------:R-:W-:Y:S05]  /*2a40*/  BRA.U UP0, `(.L_x_12) ;  /* 0x0000000100747547 */ /* 0x000fea000b800000 */
[-CC-:B------:R-:W-:Y:S01]  /*2a50*/  FFMA.FTZ R169, R3, R178.reuse, R179.reuse ;  /* 0x000000b203a97223 */ /* 0x180fe200000100b3 */
[-CC-:B------:R-:W-:Y:S01]  /*2a60*/  FFMA.FTZ R171, R236, R178.reuse, R179.reuse ;  /* 0x000000b2ecab7223 */ /* 0x180fe200000100b3 */
[-CC-:B------:R-:W-:Y:S01]  /*2a70*/  FFMA.FTZ R168, R211, R178.reuse, R179.reuse ;  /* 0x000000b2d3a87223 */ /* 0x180fe200000100b3 */
[-CC-:B------:R-:W-:Y:S01]  /*2a80*/  FFMA.FTZ R170, R234, R178.reuse, R179.reuse ;  /* 0x000000b2eaaa7223 */ /* 0x180fe200000100b3 */
[-CC-:B------:R-:W-:Y:S01]  /*2a90*/  FFMA.FTZ R177, R223, R178.reuse, R179.reuse ;  /* 0x000000b2dfb17223 */ /* 0x180fe200000100b3 */
[-CC-:B------:R-:W-:Y:S01]  /*2aa0*/  FFMA.FTZ R225, R232, R178.reuse, R179.reuse ;  /* 0x000000b2e8e17223 */ /* 0x180fe200000100b3 */
[-CC-:B------:R-:W-:Y:S01]  /*2ab0*/  FFMA.FTZ R172, R221, R178.reuse, R179.reuse ;  /* 0x000000b2ddac7223 */ /* 0x180fe200000100b3 */
[----:B0-----:R-:W-:Y:S01]  /*2ac0*/  FFMA.FTZ R174, R230, R178, R179 ;  /* 0x000000b2e6ae7223 */ /* 0x001fe200000100b3 */
[----:B------:R-:W-:Y:S01]  /*2ad0*/  FADD.FTZ R169, R196, -R169 ;  /* 0x800000a9c4a97221 */ /* 0x000fe20000010000 */
[----:B------:R-:W-:Y:S01]  /*2ae0*/  FADD.FTZ R171, R200, -R171 ;  /* 0x800000abc8ab7221 */ /* 0x000fe20000010000 */
[----:B------:R-:W-:Y:S01]  /*2af0*/  FADD.FTZ R173, R197, -R168 ;  /* 0x800000a8c5ad7221 */ /* 0x000fe20000010000 */
[----:B------:R-:W-:Y:S01]  /*2b00*/  FADD.FTZ R175, R201, -R170 ;  /* 0x800000aac9af7221 */ /* 0x000fe20000010000 */
[----:B------:R-:W-:Y:S01]  /*2b10*/  FADD.FTZ R177, R198, -R177 ;  /* 0x800000b1c6b17221 */ /* 0x000fe20000010000 */
[----:B------:R-:W-:Y:S01]  /*2b20*/  FADD.FTZ R225, R202, -R225 ;  /* 0x800000e1cae17221 */ /* 0x000fe20000010000 */
[----:B------:R-:W-:Y:S01]  /*2b30*/  FADD.FTZ R227, R199, -R172 ;  /* 0x800000acc7e37221 */ /* 0x000fe20000010000 */
[----:B------:R-:W-:Y:S01]  /*2b40*/  FADD.FTZ R229, R203, -R174 ;  /* 0x800000aecbe57221 */ /* 0x000fe20000010000 */
[C---:B-----5:R-:W-:Y:S01]  /*2b50*/  FMUL.FTZ R168, R192.reuse, R169 ;  /* 0x000000a9c0a87220 */ /* 0x060fe20000410000 */
[C---:B------:R-:W-:Y:S01]  /*2b60*/  FMUL.FTZ R171, R192.reuse, R171 ;  /* 0x000000abc0ab7220 */ /* 0x040fe20000410000 */
[C---:B------:R-:W-:Y:S01]  /*2b70*/  FMUL.FTZ R169, R192.reuse, R173 ;  /* 0x000000adc0a97220 */ /* 0x040fe20000410000 */
[C---:B------:R-:W-:Y:S01]  /*2b80*/  FMUL.FTZ R170, R192.reuse, R175 ;  /* 0x000000afc0aa7220 */ /* 0x040fe20000410000 */
[C---:B------:R-:W-:Y:S01]  /*2b90*/  FMUL.FTZ R177, R192.reuse, R177 ;  /* 0x000000b1c0b17220 */ /* 0x040fe20000410000 */
[C---:B------:R-:W-:Y:S01]  /*2ba0*/  FMUL.FTZ R172, R192.reuse, R225 ;  /* 0x000000e1c0ac7220 */ /* 0x040fe20000410000 */
[C---:B------:R-:W-:Y:S01]  /*2bb0*/  FMUL.FTZ R227, R192.reuse, R227 ;  /* 0x000000e3c0e37220 */ /* 0x040fe20000410000 */
[----:B------:R-:W-:Y:S01]  /*2bc0*/  FMUL.FTZ R174, R192, R229 ;  /* 0x000000e5c0ae7220 */ /* 0x000fe20000410000 */
[----:B------:R-:W-:-:S02]  /*2bd0*/  F2FP.BF16.F32.PACK_AB R168, R171, R168 ;  /* 0x000000a8aba8723e */ /* 0x000fc400000010ff */
[----:B------:R-:W-:Y:S02]  /*2be0*/  F2FP.BF16.F32.PACK_AB R169, R170, R169 ;  /* 0x000000a9aaa9723e */ /* 0x000fe400000010ff */
[----:B------:R-:W-:Y:S02]  /*2bf0*/  F2FP.BF16.F32.PACK_AB R170, R172, R177 ;  /* 0x000000b1acaa723e */ /* 0x000fe400000010ff */
[----:B------:R-:W-:Y:S01]  /*2c00*/  F2FP.BF16.F32.PACK_AB R171, R174, R227 ;  /* 0x000000e3aeab723e */ /* 0x000fe200000010ff */
[----:B------:R-:W-:Y:S06]  /*2c10*/  BRA `(.L_x_13) ;  /* 0x0000001000a07947 */ /* 0x000fec0003800000 */
.L_x_12:
[-CC-:B------:R-:W-:Y:S01]  /*2c20*/  FFMA.FTZ R161, R3, R178.reuse, R179.reuse ;  /* 0x000000b203a17223 */ /* 0x180fe200000100b3 */
[-CC-:B------:R-:W-:Y:S01]  /*2c30*/  FFMA.FTZ R163, R236, R178.reuse, R179.reuse ;  /* 0x000000b2eca37223 */ /* 0x180fe200000100b3 */
[-CC-:B------:R-:W-:Y:S01]  /*2c40*/  FFMA.FTZ R160, R211, R178.reuse, R179.reuse ;  /* 0x000000b2d3a07223 */ /* 0x180fe200000100b3 */
[-CC-:B------:R-:W-:Y:S01]  /*2c50*/  FFMA.FTZ R162, R234, R178.reuse, R179.reuse ;  /* 0x000000b2eaa27223 */ /* 0x180fe200000100b3 */
[-CC-:B------:R-:W-:Y:S01]  /*2c60*/  FFMA.FTZ R173, R223, R178.reuse, R179.reuse ;  /* 0x000000b2dfad7223 */ /* 0x180fe200000100b3 */
[-CC-:B0-----:R-:W-:Y:S01]  /*2c70*/  FFMA.FTZ R175, R232, R178.reuse, R179.reuse ;  /* 0x000000b2e8af7223 */ /* 0x181fe200000100b3 */
[-CC-:B------:R-:W-:Y:S01]  /*2c80*/  FFMA.FTZ R168, R221, R178.reuse, R179.reuse ;  /* 0x000000b2dda87223 */ /* 0x180fe200000100b3 */
[----:B------:R-:W-:Y:S01]  /*2c90*/  FFMA.FTZ R170, R230, R178, R179 ;  /* 0x000000b2e6aa7223 */ /* 0x000fe200000100b3 */
        /* <DEDUP_REMOVED lines=15> */
[----:B------:R-:W-:-:S02]  /*2d90*/  FMUL.FTZ R168, R192, R163 ;  /* 0x000000a3c0a87220 */ /* 0x000fc40000410000 */
[----:B------:R-:W-:Y:S02]  /*2da0*/  F2FP.BF16.F32.PACK_AB R171, R162, R177 ;  /* 0x000000b1a2ab723e */ /* 0x000fe400000010ff */
[----:B------:R-:W-:Y:S02]  /*2db0*/  F2FP.BF16.F32.PACK_AB R170, R175, R170 ;  /* 0x000000aaafaa723e */ /* 0x000fe400000010ff */
[----:B------:R-:W-:Y:S02]  /*2dc0*/  F2FP.BF16.F32.PACK_AB R169, R160, R169 ;  /* 0x000000a9a0a9723e */ /* 0x000fe400000010ff */
[----:B------:R-:W-:Y:S02]  /*2dd0*/  F2FP.BF16.F32.PACK_AB R168, R168, R161 ;  /* 0x000000a1a8a8723e */ /* 0x000fe400000010ff */
[----:B------:R-:W-:Y:S02]  /*2de0*/  MOV R163, R171 ;  /* 0x000000ab00a37202 */ /* 0x000fe40000000f00 */
[----:B------:R-:W-:-:S02]  /*2df0*/  MOV R162, R170 ;  /* 0x000000aa00a27202 */ /* 0x000fc40000000f00 */
[----:B------:R-:W-:Y:S02]  /*2e00*/  MOV R161, R169 ;  /* 0x000000a900a17202 */ /* 0x000fe40000000f00 */
[----:B------:R-:W-:Y:S01]  /*2e10*/  MOV R160, R168 ;  /* 0x000000a800a07202 */ /* 0x000fe20000000f00 */
[----:B------:R-:W-:Y:S06]  /*2e20*/  BRA `(.L_x_13) ;  /* 0x00000010001c7947 */ /* 0x000fec0003800000 */
.L_x_11:
        /* <DEDUP_REMOVED lines=36> */
.L_x_14:
[-CC-:B------:R-:W-:Y:S01]  /*3070*/  FFMA.FTZ R169, R223, R178.reuse, R179.reuse ;  /* 0x000000b2dfa97223 */ /* 0x180fe200000100b3 */
[-CC-:B------:R-:W-:Y:S01]  /*3080*/  FFMA.FTZ R171, R232, R178.reuse, R179.reuse ;  /* 0x000000b2e8ab7223 */ /* 0x180fe200000100b3 */
[-CC-:B------:R-:W-:Y:S01]  /*3090*/  FFMA.FTZ R145, R3, R178.reuse, R179.reuse ;  /* 0x000000b203917223 */ /* 0x180fe200000100b3 */
[-CC-:B------:R-:W-:Y:S01]  /*30a0*/  FFMA.FTZ R147, R236, R178.reuse, R179.reuse ;  /* 0x000000b2ec937223 */ /* 0x180fe200000100b3 */
[-CC-:B------:R-:W-:Y:S01]  /*30b0*/  FFMA.FTZ R144, R211, R178.reuse, R179.reuse ;  /* 0x000000b2d3907223 */ /* 0x180fe200000100b3 */
[-CC-:B------:R-:W-:Y:S01]  /*30c0*/  FFMA.FTZ R146, R234, R178.reuse, R179.reuse ;  /* 0x000000b2ea927223 */ /* 0x180fe200000100b3 */
        /* <DEDUP_REMOVED lines=9> */
[----:B0-----:R-:W-:Y:S01]  /*3160*/  FADD.FTZ R175, R203, -R162 ;  /* 0x800000a2cbaf7221 */ /* 0x001fe20000010000 */
        /* <DEDUP_REMOVED lines=11> */
[----:B------:R-:W-:Y:S02]  /*3220*/  F2FP.BF16.F32.PACK_AB R168, R168, R145 ;  /* 0x00000091a8a8723e */ /* 0x000fe400000010ff */
[----:B------:R-:W-:Y:S02]  /*3230*/  MOV R163, R171 ;  /* 0x000000ab00a37202 */ /* 0x000fe40000000f00 */
[----:B------:R-:W-:Y:S02]  /*3240*/  MOV R162, R170 ;  /* 0x000000aa00a27202 */ /* 0x000fe40000000f00 */
[----:B------:R-:W-:-:S02]  /*3250*/  MOV R161, R169 ;  /* 0x000000a900a17202 */ /* 0x000fc40000000f00 */
[----:B------:R-:W-:Y:S02]  /*3260*/  MOV R160, R168 ;  /* 0x000000a800a07202 */ /* 0x000fe40000000f00 */
[----:B------:R-:W-:Y:S02]  /*3270*/  MOV R147, R171 ;  /* 0x000000ab00937202 */ /* 0x000fe40000000f00 */
[----:B------:R-:W-:Y:S02]  /*3280*/  MOV R146, R170 ;  /* 0x000000aa00927202 */ /* 0x000fe40000000f00 */
[----:B------:R-:W-:Y:S02]  /*3290*/  MOV R145, R169 ;  /* 0x000000a900917202 */ /* 0x000fe40000000f00 */
[----:B------:R-:W-:Y:S01]  /*32a0*/  MOV R144, R168 ;  /* 0x000000a800907202 */ /* 0x000fe20000000f00 */
[----:B------:R-:W-:Y:S06]  /*32b0*/  BRA `(.L_x_13) ;  /* 0x0000000800f87947 */ /* 0x000fec0003800000 */
.L_x_10:
        /* <DEDUP_REMOVED lines=8> */
[-CC-:B0-----:R-:W-:Y:S01]  /*3340*/  FFMA.FTZ R174, R230, R178.reuse, R179.reuse ;  /* 0x000000b2e6ae7223 */ /* 0x181fe200000100b3 */
[-CC-:B------:R-:W-:Y:S01]  /*3350*/  FFMA.FTZ R171, R223, R178.reuse, R179.reuse ;  /* 0x000000b2dfab7223 */ /* 0x180fe200000100b3 */
[----:B------:R-:W-:Y:S01]  /*3360*/  PRMT R168, R150, 0x7632, R168 ;  /* 0x0000763296a87816 */ /* 0x000fe200000000a8 */
[-CC-:B------:R-:W-:Y:S01]  /*3370*/  FFMA.FTZ R177, R232, R178.reuse, R179.reuse ;  /* 0x000000b2e8b17223 */ /* 0x180fe200000100b3 */
[----:B------:R-:W-:Y:S01]  /*3380*/  PRMT R170, R151, 0x7632, R170 ;  /* 0x0000763297aa7816 */ /* 0x000fe200000000aa */
[----:B------:R-:W-:Y:S01]  /*3390*/  FFMA.FTZ R172, R221, R178, R179 ;  /* 0x000000b2ddac7223 */ /* 0x000fe200000100b3 */
[----:B------:R-:W-:Y:S01]  /*33a0*/  FADD.FTZ R238, R203, -R174 ;  /* 0x800000aecbee7221 */ /* 0x000fe20000010000 */
[----:B------:R-:W-:Y:S01]  /*33b0*/  FADD.FTZ R174, R198, -R171 ;  /* 0x800000abc6ae7221 */ /* 0x000fe20000010000 */
[----:B------:R-:W-:Y:S01]  /*33c0*/  SHF.L.U32 R171, R168, 0x10, RZ ;  /* 0x00000010a8ab7819 */ /* 0x000fe200000006ff */
[----:B------:R-:W-:Y:S01]  /*33d0*/  FADD.FTZ R168, R202, -R177 ;  /* 0x800000b1caa87221 */ /* 0x000fe20000010000 */
[----:B------:R-:W-:Y:S01]  /*33e0*/  SHF.L.U32 R173, R151, 0x10, RZ ;  /* 0x0000001097ad7819 */ /* 0x000fe200000006ff */
[----:B------:R-:W-:Y:S01]  /*33f0*/  FADD.FTZ R172, R199, -R172 ;  /* 0x800000acc7ac7221 */ /* 0x000fe20000010000 */
[----:B------:R-:W-:Y:S01]  /*3400*/  SHF.L.U32 R175, R170, 0x10, RZ ;  /* 0x00000010aaaf7819 */ /* 0x000fe200000006ff */
[----:B-----5:R-:W-:Y:S01]  /*3410*/  FFMA.FTZ R177, R192, R168, R171 ;  /* 0x000000a8c0b17223 */ /* 0x020fe200000100ab */
[----:B------:R-:W-:Y:S01]  /*3420*/  SHF.L.U32 R169, R150, 0x10, RZ ;  /* 0x0000001096a97819 */ /* 0x000fe200000006ff */
[C---:B------:R-:W-:Y:S01]  /*3430*/  FFMA.FTZ R176, R192.reuse, R172, R173 ;  /* 0x000000acc0b07223 */ /* 0x040fe200000100ad */
[----:B------:R-:W-:Y:S01]  /*3440*/  PRMT R170, R149, 0x7632, R170 ;  /* 0x0000763295aa7816 */ /* 0x000fe200000000aa */
[----:B------:R-:W-:Y:S01]  /*3450*/  FFMA.FTZ R225, R192, R238, R175 ;  /* 0x000000eec0e17223 */ /* 0x000fe200000100af */
[-CC-:B------:R-:W-:Y:S01]  /*3460*/  FFMA.FTZ R171, R3, R178.reuse, R179.reuse ;  /* 0x000000b203ab7223 */ /* 0x180fe200000100b3 */
[-CC-:B------:R-:W-:Y:S01]  /*3470*/  FFMA.FTZ R172, R211, R178.reuse, R179.reuse ;  /* 0x000000b2d3ac7223 */ /* 0x180fe200000100b3 */
[-CC-:B------:R-:W-:Y:S01]  /*3480*/  FFMA.FTZ R238, R234, R178.reuse, R179.reuse ;  /* 0x000000b2eaee7223 */ /* 0x180fe200000100b3 */
[----:B------:R-:W-:Y:S01]  /*3490*/  PRMT R168, R148, 0x7632, R168 ;  /* 0x0000763294a87816 */ /* 0x000fe200000000a8 */
[----:B------:R-:W-:Y:S01]  /*34a0*/  FFMA.FTZ R227, R236, R178, R179 ;  /* 0x000000b2ece37223 */ /* 0x000fe200000100b3 */
[----:B------:R-:W-:Y:S01]  /*34b0*/  SHF.L.U32 R175, R170, 0x10, RZ ;  /* 0x00000010aaaf7819 */ /* 0x000fe200000006ff */
[----:B------:R-:W-:Y:S01]  /*34c0*/  FFMA.FTZ R174, R192, R174, R169 ;  /* 0x000000aec0ae7223 */ /* 0x000fe200000100a9 */
[----:B------:R-:W-:Y:S01]  /*34d0*/  SHF.L.U32 R173, R149, 0x10, RZ ;  /* 0x0000001095ad7819 */ /* 0x000fe200000006ff */
[----:B------:R-:W-:Y:S01]  /*34e0*/  FADD.FTZ R170, R196, -R171 ;  /* 0x800000abc4aa7221 */ /* 0x000fe20000010000 */
[----:B------:R-:W-:Y:S01]  /*34f0*/  SHF.L.U32 R169, R148, 0x10, RZ ;  /* 0x0000001094a97819 */ /* 0x000fe200000006ff */
[----:B------:R-:W-:Y:S01]  /*3500*/  FADD.FTZ R172, R197, -R172 ;  /* 0x800000acc5ac7221 */ /* 0x000fe20000010000 */
[----:B------:R-:W-:Y:S01]  /*3510*/  FADD.FTZ R240, R201, -R238 ;  /* 0x800000eec9f07221 */ /* 0x000fe20000010000 */
[----:B------:R-:W-:Y:S01]  /*3520*/  SHF.L.U32 R171, R168, 0x10, RZ ;  /* 0x00000010a8ab7819 */ /* 0x000fe200000006ff */
[----:B------:R-:W-:Y:S01]  /*3530*/  FADD.FTZ R238, R200, -R227 ;  /* 0x800000e3c8ee7221 */ /* 0x000fe20000010000 */
[C---:B------:R-:W-:Y:S01]  /*3540*/  FFMA.FTZ R172, R192.reuse, R172, R173 ;  /* 0x000000acc0ac7223 */ /* 0x040fe200000100ad */
[C---:B------:R-:W-:Y:S01]  /*3550*/  FFMA.FTZ R175, R192.reuse, R240, R175 ;  /* 0x000000f0c0af7223 */ /* 0x040fe200000100af */
[C---:B------:R-:W-:Y:S01]  /*3560*/  FFMA.FTZ R168, R192.reuse, R170, R169 ;  /* 0x000000aac0a87223 */ /* 0x040fe200000100a9 */
[----:B------:R-:W-:Y:S01]  /*3570*/  FFMA.FTZ R173, R192, R238, R171 ;  /* 0x000000eec0ad7223 */ /* 0x000fe200000100ab */
[----:B------:R-:W-:-:S02]  /*3580*/  F2FP.BF16.F32.PACK_AB R171, R225, R176 ;  /* 0x000000b0e1ab723e */ /* 0x000fc400000010ff */
[----:B------:R-:W-:Y:S02]  /*3590*/  F2FP.BF16.F32.PACK_AB R170, R177, R174 ;  /* 0x000000aeb1aa723e */ /* 0x000fe400000010ff */
[----:B------:R-:W-:Y:S02]  /*35a0*/  F2FP.BF16.F32.PACK_AB R169, R175, R172 ;  /* 0x000000acafa9723e */ /* 0x000fe400000010ff */
[----:B------:R-:W-:Y:S01]  /*35b0*/  F2FP.BF16.F32.PACK_AB R168, R173, R168 ;  /* 0x000000a8ada8723e */ /* 0x000fe200000010ff */
[----:B------:R-:W-:Y:S06]  /*35c0*/  BRA `(.L_x_13) ;  /* 0x0000000800347947 */ /* 0x000fec0003800000 */
.L_x_16:
[-CC-:B------:R-:W-:Y:S01]  /*35d0*/  FFMA.FTZ R170, R221, R178.reuse, R179.reuse ;  /* 0x000000b2ddaa7223 */ /* 0x180fe200000100b3 */
[-CC-:B------:R-:W-:Y:S01]  /*35e0*/  FFMA.FTZ R160, R211, R178.reuse, R179.reuse ;  /* 0x000000b2d3a07223 */ /* 0x180fe200000100b3 */
[-CC-:B------:R-:W-:Y:S01]  /*35f0*/  FFMA.FTZ R171, R223, R178.reuse, R179.reuse ;  /* 0x000000b2dfab7223 */ /* 0x180fe200000100b3 */
[-C--:B------:R-:W-:Y:S01]  /*3600*/  FFMA.FTZ R161, R3, R178.reuse, R179 ;  /* 0x000000b203a17223 */ /* 0x080fe200000100b3 */
[----:B0-----:R-:W-:Y:S01]  /*3610*/  SHF.L.U32 R174, R151, 0x10, RZ ;  /* 0x0000001097ae7819 */ /* 0x001fe200000006ff */
[----:B------:R-:W-:Y:S01]  /*3620*/  FADD.FTZ R173, R199, -R170 ;  /* 0x800000aac7ad7221 */ /* 0x000fe20000010000 */
[----:B------:R-:W-:Y:S01]  /*3630*/  SHF.L.U32 R162, R149, 0x10, RZ ;  /* 0x0000001095a27819 */ /* 0x000fe200000006ff */
[----:B------:R-:W-:Y:S01]  /*3640*/  FADD.FTZ R169, R197, -R160 ;  /* 0x800000a0c5a97221 */ /* 0x000fe20000010000 */
[----:B------:R-:W-:Y:S01]  /*3650*/  SHF.L.U32 R168, R150, 0x10, RZ ;  /* 0x0000001096a87819 */ /* 0x000fe200000006ff */
[----:B------:R-:W-:Y:S01]  /*3660*/  FADD.FTZ R171, R198, -R171 ;  /* 0x800000abc6ab7221 */ /* 0x000fe20000010000 */
[----:B------:R-:W-:Y:S01]  /*3670*/  SHF.L.U32 R163, R148, 0x10, RZ ;  /* 0x0000001094a37819 */ /* 0x000fe200000006ff */
[----:B------:R-:W-:Y:S01]  /*3680*/  FADD.FTZ R161, R196, -R161 ;  /* 0x800000a1c4a17221 */ /* 0x000fe20000010000 */
[C---:B-----5:R-:W-:Y:S01]  /*3690*/  FFMA.FTZ R174, R192.reuse, R173, R174 ;  /* 0x000000adc0ae7223 */ /* 0x060fe200000100ae */
[C---:B------:R-:W-:Y:S01]  /*36a0*/  FFMA.FTZ R169, R192.reuse, R169, R162 ;  /* 0x000000a9c0a97223 */ /* 0x040fe200000100a2 */
[C---:B------:R-:W-:Y:S01]  /*36b0*/  FFMA.FTZ R172, R192.reuse, R171, R168 ;  /* 0x000000abc0ac7223 */ /* 0x040fe200000100a8 */
[----:B------:R-:W-:Y:S01]  /*36c0*/  PRMT R173, R151, 0x7632, R173 ;  /* 0x0000763297ad7816 */ /* 0x000fe200000000ad */
[----:B------:R-:W-:Y:S01]  /*36d0*/  FFMA.FTZ R161, R192, R161, R163 ;  /* 0x000000a1c0a17223 */ /* 0x000fe200000100a3 */
[----:B------:R-:W-:Y:S01]  /*36e0*/  PRMT R160, R148, 0x7632, R160 ;  /* 0x0000763294a07816 */ /* 0x000fe200000000a0 */
[-CC-:B------:R-:W-:Y:S01]  /*36f0*/  FFMA.FTZ R171, R232, R178.reuse, R179.reuse ;  /* 0x000000b2e8ab7223 */ /* 0x180fe200000100b3 */
[----:B------:R-:W-:Y:S01]  /*3700*/  PRMT R162, R149, 0x7632, R162 ;  /* 0x0000763295a27816 */ /* 0x000fe200000000a2 */
[-CC-:B------:R-:W-:Y:S01]  /*3710*/  FFMA.FTZ R163, R236, R178.reuse, R179.reuse ;  /* 0x000000b2eca37223 */ /* 0x180fe200000100b3 */
[----:B------:R-:W-:Y:S01]  /*3720*/  PRMT R170, R150, 0x7632, R170 ;  /* 0x0000763296aa7816 */ /* 0x000fe200000000aa */
[-CC-:B------:R-:W-:Y:S01]  /*3730*/  FFMA.FTZ R168, R234, R178.reuse, R179.reuse ;  /* 0x000000b2eaa87223 */ /* 0x180fe200000100b3 */
[----:B------:R-:W-:Y:S01]  /*3740*/  FFMA.FTZ R176, R230, R178, R179 ;  /* 0x000000b2e6b07223 */ /* 0x000fe200000100b3 */
[----:B------:R-:W-:Y:S01]  /*3750*/  SHF.L.U32 R177, R173, 0x10, RZ ;  /* 0x00000010adb17819 */ /* 0x000fe200000006ff */
[----:B------:R-:W-:Y:S01]  /*3760*/  FADD.FTZ R173, R202, -R171 ;  /* 0x800000abcaad7221 */ /* 0x000fe20000010000 */
[----:B------:R-:W-:Y:S01]  /*3770*/  SHF.L.U32 R160, R160, 0x10, RZ ;  /* 0x00000010a0a07819 */ /* 0x000fe200000006ff */
[----:B------:R-:W-:Y:S01]  /*3780*/  FADD.FTZ R175, R203, -R176 ;  /* 0x800000b0cbaf7221 */ /* 0x000fe20000010000 */
[----:B------:R-:W-:Y:S01]  /*3790*/  SHF.L.U32 R162, R162, 0x10, RZ ;  /* 0x00000010a2a27819 */ /* 0x000fe200000006ff */
[----:B------:R-:W-:Y:S01]  /*37a0*/  FADD.FTZ R171, R201, -R168 ;  /* 0x800000a8c9ab7221 */ /* 0x000fe20000010000 */
[----:B------:R-:W-:Y:S01]  /*37b0*/  SHF.L.U32 R170, R170, 0x10, RZ ;  /* 0x00000010aaaa7819 */ /* 0x000fe200000006ff */
[----:B------:R-:W-:Y:S01]  /*37c0*/  FADD.FTZ R163, R200, -R163 ;  /* 0x800000a3c8a37221 */ /* 0x000fe20000010000 */
[C---:B------:R-:W-:Y:S01]  /*37d0*/  FFMA.FTZ R175, R192.reuse, R175, R177 ;  /* 0x000000afc0af7223 */ /* 0x040fe200000100b1 */
[----:B------:R-:W-:-:S02]  /*37e0*/  FFMA.FTZ R162, R192, R171, R162 ;  /* 0x000000abc0a27223 */ /* 0x000fc400000100a2 */
[C---:B------:R-:W-:Y:S01]  /*37f0*/  FFMA.FTZ R173, R192.reuse, R173, R170 ;  /* 0x000000adc0ad7223 */ /* 0x040fe200000100aa */
[----:B------:R-:W-:Y:S01]  /*3800*/  FFMA.FTZ R160, R192, R163, R160 ;  /* 0x000000a3c0a07223 */ /* 0x000fe200000100a0 */
[----:B------:R-:W-:Y:S02]  /*3810*/  F2FP.BF16.F32.PACK_AB R171, R175, R174 ;  /* 0x000000aeafab723e */ /* 0x000fe400000010ff */
[----:B------:R-:W-:Y:S02]  /*3820*/  F2FP.BF16.F32.PACK_AB R169, R162, R169 ;  /* 0x000000a9a2a9723e */ /* 0x000fe400000010ff */
[----:B------:R-:W-:Y:S02]  /*3830*/  F2FP.BF16.F32.PACK_AB R170, R173, R172 ;  /* 0x000000acadaa723e */ /* 0x000fe400000010ff */
[----:B------:R-:W-:Y:S02]  /*3840*/  F2FP.BF16.F32.PACK_AB R168, R160, R161 ;  /* 0x000000a1a0a8723e */ /* 0x000fe400000010ff */
[----:B------:R-:W-:-:S02]  /*3850*/  MOV R163, R171 ;  /* 0x000000ab00a37202 */ /* 0x000fc40000000f00 */
[----:B------:R-:W-:Y:S02]  /*3860*/  MOV R162, R170 ;  /* 0x000000aa00a27202 */ /* 0x000fe40000000f00 */
[----:B------:R-:W-:Y:S02]  /*3870*/  MOV R161, R169 ;  /* 0x000000a900a17202 */ /* 0x000fe40000000f00 */
[----:B------:R-:W-:Y:S01]  /*3880*/  MOV R160, R168 ;  /* 0x000000a800a07202 */ /* 0x000fe20000000f00 */
[----:B------:R-:W-:Y:S06]  /*3890*/  BRA `(.L_x_13) ;  /* 0x0000000400807947 */ /* 0x000fec0003800000 */
.L_x_15:
[----:B------:R-:W-:-:S04]  /*38a0*/  UISETP.NE.U32.AND UP0, UPT, UR6, URZ, UPT ;  /* 0x000000ff0600728c */ /* 0x000fc8000bf05070 */
[----:B------:R-:W-:-:S09]  /*38b0*/  UISETP.NE.AND.EX UP0, UPT, UR7, URZ, UPT, UP0 ;  /* 0x000000ff0700728c */ /* 0x000fd2000bf05300 */
[----:B------:R-:W-:Y:S05]  /*38c0*/  BRA.U UP0, `(.L_x_17) ;  /* 0x0000000100b47547 */ /* 0x000fea000b800000 */
        /* <DEDUP_REMOVED lines=45> */
.L_x_17:
[-CC-:B------:R-:W-:Y:S01]  /*3ba0*/  FFMA.FTZ R144, R211, R178.reuse, R179.reuse ;  /* 0x000000b2d3907223 */ /* 0x180fe200000100b3 */
[-CC-:B------:R-:W-:Y:S01]  /*3bb0*/  FFMA.FTZ R163, R223, R178.reuse, R179.reuse ;  /* 0x000000b2dfa37223 */ /* 0x180fe200000100b3 */
[-CC-:B------:R-:W-:Y:S01]  /*3bc0*/  FFMA.FTZ R162, R221, R178.reuse, R179.reuse ;  /* 0x000000b2dda27223 */ /* 0x180fe200000100b3 */
[-C--:B------:R-:W-:Y:S01]  /*3bd0*/  FFMA.FTZ R145, R3, R178.reuse, R179 ;  /* 0x000000b203917223 */ /* 0x080fe200000100b3 */
        /* <DEDUP_REMOVED lines=10> */
[----:B------:R-:W-:Y:S01]  /*3c80*/  FFMA.FTZ R171, R192, R169, R168 ;  /* 0x000000a9c0ab7223 */ /* 0x000fe200000100a8 */
        /* <DEDUP_REMOVED lines=15> */
[----:B0-----:R-:W-:Y:S01]  /*3d80*/  SHF.L.U32 R175, R168, 0x10, RZ ;  /* 0x00000010a8af7819 */ /* 0x001fe200000006ff */
        /* <DEDUP_REMOVED lines=12> */
[----:B------:R-:W-:Y:S02]  /*3e50*/  MOV R160, R168 ;  /* 0x000000a800a07202 */ /* 0x000fe40000000f00 */
[----:B------:R-:W-:Y:S02]  /*3e60*/  MOV R147, R171 ;  /* 0x000000ab00937202 */ /* 0x000fe40000000f00 */
[----:B------:R-:W-:Y:S02]  /*3e70*/  MOV R146, R170 ;  /* 0x000000aa00927202 */ /* 0x000fe40000000f00 */
[----:B------:R-:W-:-:S02]  /*3e80*/  MOV R145, R169 ;  /* 0x000000a900917202 */ /* 0x000fc40000000f00 */
[----:B------:R-:W-:-:S07]  /*3e90*/  MOV R144, R168 ;  /* 0x000000a800907202 */ /* 0x000fce0000000f00 */
.L_x_13:
[----:B------:R-:W-:Y:S01]  /*3ea0*/  ISETP.NE.U32.AND P0, PT, RZ, UR4, PT ;  /* 0x00000004ff007c0c */ /* 0x000fe2000bf05070 */
[----:B------:R-:W0:Y:S01]  /*3eb0*/  LDC.64 R174, c[0x0][0x468] ;  /* 0x00011a00ffae7b82 */ /* 0x000e220000000a00 */
[----:B------:R-:W-:Y:S02]  /*3ec0*/  ISETP.NE.U32.AND P1, PT, RZ, UR6, PT ;  /* 0x00000006ff007c0c */ /* 0x000fe4000bf25070 */
[----:B------:R-:W-:Y:S02]  /*3ed0*/  ISETP.NE.AND.EX P0, PT, RZ, UR5, PT, P0 ;  /* 0x00000005ff007c0c */ /* 0x000fe4000bf05300 */
[----:B------:R-:W-:-:S11]  /*3ee0*/  ISETP.NE.AND.EX P1, PT, RZ, UR7, PT, P1 ;  /* 0x00000007ff007c0c */ /* 0x000fd6000bf25310 */
[----:B------:R-:W1:Y:S08]  /*3ef0*/  @P0 LDC.64 R176, c[0x0][0x478] ;  /* 0x00011e00ffb00b82 */ /* 0x000e700000000a00 */
[----:B------:R-:W2:Y:S01]  /*3f00*/  @P1 LDC.64 R172, c[0x0][0x470] ;  /* 0x00011c00ffac1b82 */ /* 0x000ea20000000a00 */
[----:B0-----:R-:W-:-:S04]  /*3f10*/  IMAD.WIDE.U32 R174, R182, 0x10, R174 ;  /* 0x00000010b6ae7825 */ /* 0x001fc800078e00ae */
[----:B-1----:R-:W-:-:S05]  /*3f20*/  @P0 IMAD.WIDE.U32 R176, R182, 0x10, R176 ;  /* 0x00000010b6b00825 */ /* 0x002fca00078e00b0 */
[----:B------:R1:W-:Y:S01]  /*3f30*/  @P0 STG.E.128 desc[UR10][R176.64], R144 ;  /* 0x00000090b0000986 */ /* 0x0003e2000c101d0a */
[----:B--2---:R-:W-:-:S03]  /*3f40*/  @P1 IMAD.WIDE.U32 R172, R182, 0x10, R172 ;  /* 0x00000010b6ac1825 */ /* 0x004fc600078e00ac */
[----:B------:R1:W-:Y:S01]  /*3f50*/  STG.E.128 desc[UR10][R174.64], R168 ;  /* 0x000000a8ae007986 */ /* 0x0003e2000c101d0a */
[----:B------:R-:W-:-:S03]  /*3f60*/  IADD3 R182, PT, PT, R182, 0x20, RZ ;  /* 0x00000020b6b67810 */ /* 0x000fc60007ffe0ff */
[----:B------:R1:W-:Y:S04]  /*3f70*/  @P1 STG.E.128 desc[UR10][R172.64], R160 ;  /* 0x000000a0ac001986 */ /* 0x0003e8000c101d0a */
.L_x_9:
[----:B------:R-:W-:Y:S05]  /*3f80*/  BSYNC.RECONVERGENT B0 ;  /* 0x0000000000007941 */ /* 0x000fea0003800200 */
.L_x_8:
[----:B------:R-:W-:Y:S04]  /*3f90*/  BSSY.RECONVERGENT B0, `(.L_x_18) ;  /* 0x000015e000007945 */ /* 0x000fe80003800200 */
[----:B------:R-:W-:Y:S05]  /*3fa0*/  @!P3 BRA `(.L_x_19) ;  /* 0x000000140070b947 */ /* 0x000fea0003800000 */
[----:B------:R-:W-:-:S04]  /*3fb0*/  UISETP.NE.U32.AND UP0, UPT, UR12, URZ, UPT ;  /* 0x000000ff0c00728c */ /* 0x000fc8000bf05070 */
[----:B------:R-:W-:-:S09]  /*3fc0*/  UISETP.NE.AND.EX UP0, UPT, UR13, URZ, UPT, UP0 ;  /* 0x000000ff0d00728c */ /* 0x000fd2000bf05300 */
[----:B------:R-:W-:Y:S05]  /*3fd0*/  BRA.U !UP0, `(.L_x_20) ;  /* 0x0000000d08007547 */ /* 0x000fea000b800000 */
[----:B------:R-:W-:-:S04]  /*3fe0*/  UISETP.NE.U32.AND UP0, UPT, UR8, URZ, UPT ;  /* 0x000000ff0800728c */ /* 0x000fc8000bf05070 */
[----:B------:R-:W-:-:S06]  /*3ff0*/  UISETP.NE.AND.EX UP0, UPT, UR9, URZ, UPT, UP0 ;  /* 0x000000ff0900728c */ /* 0x000fcc000bf05300 */
[----:B------:R-:W-:-:S13]  /*4000*/  PLOP3.LUT P0, PT, PT, PT, UP0, 0x80, 0x8 ;  /* 0x000000000008781c */ /* 0x000fda0003f0f008 */
[----:B------:R-:W-:Y:S05]  /*4010*/  @!P0 BRA `(.L_x_21) ;  /* 0x0000000400888947 */ /* 0x000fea0003800000 */
[----:B------:R-:W-:-:S04]  /*4020*/  UISETP.NE.U32.AND UP0, UPT, UR6, URZ, UPT ;  /* 0x000000ff0600728c */ /* 0x000fc8000bf05070 */
[----:B------:R-:W-:-:S06]  /*4030*/  UISETP.NE.AND.EX UP0, UPT, UR7, URZ, UPT, UP0 ;  /* 0x000000ff0700728c */ /* 0x000fcc000bf05300 */
[----:B------:R-:W-:-:S13]  /*4040*/  PLOP3.LUT P1, PT, PT, PT, UP0, 0x80, 0x8 ;  /* 0x000000000008781c */ /* 0x000fda0003f2f008 */
[----:B------:R-:W-:Y:S05]  /*4050*/  @!P1 BRA `(.L_x_22) ;  /* 0x0000000000c49947 */ /* 0x000fea0003800000 */
[-CC-:B-1----:R-:W-:Y:S01]  /*4060*/  FFMA.FTZ R160, R207, R178.reuse, R179.reuse ;  /* 0x000000b2cfa07223 */ /* 0x182fe200000100b3 */
        /* <DEDUP_REMOVED lines=9> */
[C---:B------:R-:W-:Y:S01]  /*4100*/  SHF.L.U32 R146, R153.reuse, 0x10, RZ ;  /* 0x0000001099927819 */ /* 0x040fe200000006ff */
[----:B------:R-:W-:Y:S01]  /*4110*/  FADD.FTZ R161, R184, -R161 ;  /* 0x800000a1b8a17221 */ /* 0x000fe20000010000 */
[C---:B-----5:R-:W-:Y:S01]  /*4120*/  FFMA.FTZ R170, R192.reuse, R163, R162 ;  /* 0x000000a3c0aa7223 */ /* 0x060fe200000100a2 */
[C---:B------:R-:W-:Y:S01]  /*4130*/  FFMA.FTZ R145, R192.reuse, R145, R147 ;  /* 0x00000091c0917223 */ /* 0x040fe20000010093 */
[----:B------:R-:W-:Y:S01]  /*4140*/  FFMA.FTZ R172, R192, R169, R168 ;  /* 0x000000a9c0ac7223 */ /* 0x000fe200000100a8 */
[----:B------:R-:W-:Y:S01]  /*4150*/  PRMT R163, R154, 0x7632, R163 ;  /* 0x000076329aa37816 */ /* 0x000fe200000000a3 */
[----:B------:R-:W-:Y:S01]  /*4160*/  FFMA.FTZ R161, R192, R161, R146 ;  /* 0x000000a1c0a17223 */ /* 0x000fe20000010092 */
[----:B------:R-:W-:Y:S01]  /*4170*/  PRMT R144, R152, 0x7632, R144 ;  /* 0x0000763298907816 */ /* 0x000fe20000000090 */
[-C--:B------:R-:W-:Y:S01]  /*4180*/  FFMA.FTZ R169, R224, R178.reuse, R179 ;  /* 0x000000b2e0a97223 */ /* 0x080fe200000100b3 */
[----:B------:R-:W-:Y:S01]  /*4190*/  PRMT R147, R153, 0x7632, R147 ;  /* 0x0000763299937816 */ /* 0x000fe20000000093 */
[-C--:B------:R-:W-:Y:S01]  /*41a0*/  FFMA.FTZ R146, R228, R178.reuse, R179 ;  /* 0x000000b2e4927223 */ /* 0x080fe200000100b3 */
        /* <DEDUP_REMOVED lines=26> */
[----:B------:R-:W-:Y:S01]  /*4350*/  MOV R144, R168 ;  /* 0x000000a800907202 */ /* 0x000fe20000000f00 */
[----:B------:R-:W-:Y:S06]  /*4360*/  BRA `(.L_x_23) ;  /* 0x0000001000587947 */ /* 0x000fec0003800000 */
.L_x_22:
        /* <DEDUP_REMOVED lines=12> */
[C---:B-----5:R-:W-:Y:S01]  /*4430*/  FFMA.FTZ R145, R192.reuse, R145, R147 ;  /* 0x00000091c0917223 */ /* 0x060fe20000010093 */
[C---:B------:R-:W-:Y:S01]  /*4440*/  FFMA.FTZ R172, R192.reuse, R171, R170 ;  /* 0x000000abc0ac7223 */ /* 0x040fe200000100aa */
[C---:B------:R-:W-:Y:S01]  /*4450*/  FFMA.FTZ R169, R192.reuse, R169, R146 ;  /* 0x000000a9c0a97223 */ /* 0x040fe20000010092 */
[----:B------:R-:W-:Y:S01]  /*4460*/  FFMA.FTZ R176, R192, R173, R174 ;  /* 0x000000adc0b07223 */ /* 0x000fe200000100ae */
[----:B------:R-:W-:Y:S01]  /*4470*/  PRMT R144, R152, 0x7632, R144 ;  /* 0x0000763298907816 */ /* 0x000fe20000000090 */
[-C--:B------:R-:W-:Y:S01]  /*4480*/  FFMA.FTZ R146, R228, R178.reuse, R179 ;  /* 0x000000b2e4927223 */ /* 0x080fe200000100b3 */
[----:B------:R-:W-:Y:S01]  /*4490*/  PRMT R147, R153, 0x7632, R147 ;  /* 0x0000763299937816 */ /* 0x000fe20000000093 */
[-C--:B------:R-:W-:Y:S01]  /*44a0*/  FFMA.FTZ R168, R226, R178.reuse, R179 ;  /* 0x000000b2e2a87223 */ /* 0x080fe200000100b3 */
[----:B------:R-:W-:Y:S01]  /*44b0*/  PRMT R171, R154, 0x7632, R171 ;  /* 0x000076329aab7816 */ /* 0x000fe200000000ab */
[-C--:B------:R-:W-:Y:S01]  /*44c0*/  FFMA.FTZ R173, R224, R178.reuse, R179 ;  /* 0x000000b2e0ad7223 */ /* 0x080fe200000100b3 */
[----:B------:R-:W-:Y:S01]  /*44d0*/  PRMT R175, R155, 0x7632, R175 ;  /* 0x000076329baf7816 */ /* 0x000fe200000000af */
        /* <DEDUP_REMOVED lines=8> */
[----:B------:R-:W-:-:S02]  /*4560*/  FADD.FTZ R147, R189, -R146 ;  /* 0x80000092bd937221 */ /* 0x000fc40000010000 */
[C---:B------:R-:W-:Y:S01]  /*4570*/  FFMA.FTZ R173, R192.reuse, R173, R174 ;  /* 0x000000adc0ad7223 */ /* 0x040fe200000100ae */
[C---:B------:R-:W-:Y:S01]  /*4580*/  FFMA.FTZ R146, R192.reuse, R171, R170 ;  /* 0x000000abc0927223 */ /* 0x040fe200000100aa */
[C---:B------:R-:W-:Y:S01]  /*4590*/  FFMA.FTZ R175, R192.reuse, R177, R175 ;  /* 0x000000b1c0af7223 */ /* 0x040fe200000100af */
[----:B------:R-:W-:Y:S02]  /*45a0*/  FFMA.FTZ R144, R192, R147, R144 ;  /* 0x00000093c0907223 */ /* 0x000fe40000010090 */
[----:B------:R-:W-:Y:S02]  /*45b0*/  F2FP.BF16.F32.PACK_AB R170, R173, R172 ;  /* 0x000000acadaa723e */ /* 0x000fe400000010ff */
[----:B------:R-:W-:Y:S02]  /*45c0*/  F2FP.BF16.F32.PACK_AB R171, R175, R176 ;  /* 0x000000b0afab723e */ /* 0x000fe400000010ff */
[----:B------:R-:W-:Y:S02]  /*45d0*/  F2FP.BF16.F32.PACK_AB R169, R146, R169 ;  /* 0x000000a992a9723e */ /* 0x000fe400000010ff */
[----:B------:R-:W-:-:S02]  /*45e0*/  F2FP.BF16.F32.PACK_AB R168, R144, R145 ;  /* 0x0000009190a8723e */ /* 0x000fc400000010ff */
[----:B------:R-:W-:Y:S02]  /*45f0*/  MOV R147, R171 ;  /* 0x000000ab00937202 */ /* 0x000fe40000000f00 */
[----:B------:R-:W-:Y:S02]  /*4600*/  MOV R146, R170 ;  /* 0x000000aa00927202 */ /* 0x000fe40000000f00 */
[----:B------:R-:W-:Y:S02]  /*4610*/  MOV R145, R169 ;  /* 0x000000a900917202 */ /* 0x000fe40000000f00 */
[----:B------:R-:W-:Y:S01]  /*4620*/  MOV R144, R168 ;  /* 0x000000a800907202 */ /* 0x000fe20000000f00 */
[----:B------:R-:W-:Y:S06]  /*4630*/  BRA `(.L_x_23) ;  /* 0x0000000c00a47947 */ /* 0x000fec0003800000 */
.L_x_21:
[----:B-1----:R-:W1:Y:S02]  /*4640*/  LDC.64 R168, c[0x0][0x470] ;  /* 0x00011c00ffa87b82 */ /* 0x002e640000000a00 */
[----:B-1----:R-:W-:-:S04]  /*4650*/  ISETP.NE.U32.AND P1, PT, R168, RZ, PT ;  /* 0x000000ffa800720c */ /* 0x002fc80003f25070 */
[----:B------:R-:W-:-:S13]  /*4660*/  ISETP.NE.AND.EX P1, PT, R169, RZ, PT, P1 ;  /* 0x000000ffa900720c */ /* 0x000fda0003f25310 */
[----:B------:R-:W-:Y:S05]  /*4670*/  @!P1 BRA `(.L_x_24) ;  /* 0x0000000000b49947 */ /* 0x000fea0003800000 */
        /* <DEDUP_REMOVED lines=45> */
.L_x_24:
[-CC-:B------:R-:W-:Y:S01]  /*4950*/  FFMA.FTZ R169, R219, R178.reuse, R179.reuse ;  /* 0x000000b2dba97223 */ /* 0x180fe200000100b3 */
[----:B------:R-:W-:Y:S01]  /*4960*/  PRMT R170, R154, 0x7632, R170 ;  /* 0x000076329aaa7816 */ /* 0x000fe200000000aa */
[-CC-:B------:R-:W-:Y:S01]  /*4970*/  FFMA.FTZ R168, R207, R178.reuse, R179.reuse ;  /* 0x000000b2cfa87223 */ /* 0x180fe200000100b3 */
[----:B0-----:R-:W-:Y:S01]  /*4980*/  PRMT R174, R155, 0x7632, R174 ;  /* 0x000076329bae7816 */ /* 0x001fe200000000ae */
        /* <DEDUP_REMOVED lines=8> */
[----:B------:R-:W-:Y:S01]  /*4a10*/  FADD.FTZ R177, R206, -R177 ;  /* 0x800000b1ceb17221 */ /* 0x000fe20000010000 */
[----:B------:R-:W-:Y:S01]  /*4a20*/  SHF.L.U32 R175, R155, 0x10, RZ ;  /* 0x000000109baf7819 */ /* 0x000fe200000006ff */
[C---:B-----5:R-:W-:Y:S01]  /*4a30*/  FFMA.FTZ R225, R192.reuse, R169, R172 ;  /* 0x000000a9c0e17223 */ /* 0x060fe200000100ac */
[----:B------:R-:W-:Y:S01]  /*4a40*/  FFMA.FTZ R238, R192, R171, R170 ;  /* 0x000000abc0ee7223 */ /* 0x000fe200000100aa */
[-CC-:B------:R-:W-:Y:S01]  /*4a50*/  FFMA.FTZ R176, R226, R178.reuse, R179.reuse ;  /* 0x000000b2e2b07223 */ /* 0x180fe200000100b3 */
[----:B------:R-:W-:Y:S01]  /*4a60*/  FFMA.FTZ R240, R192, R177, R174 ;  /* 0x000000b1c0f07223 */ /* 0x000fe200000100ae */
[-C--:B------:R-:W-:Y:S01]  /*4a70*/  FFMA.FTZ R169, R205, R178.reuse, R179 ;  /* 0x000000b2cda97223 */ /* 0x080fe200000100b3 */
[----:B------:R-:W-:Y:S01]  /*4a80*/  PRMT R171, R153, 0x7632, R171 ;  /* 0x0000763299ab7816 */ /* 0x000fe200000000ab */
[-CC-:B------:R-:W-:Y:S01]  /*4a90*/  FFMA.FTZ R168, R191, R178.reuse, R179.reuse ;  /* 0x000000b2bfa87223 */ /* 0x180fe200000100b3 */
[----:B------:R-:W-:Y:S01]  /*4aa0*/  PRMT R170, R152, 0x7632, R170 ;  /* 0x0000763298aa7816 */ /* 0x000fe200000000aa */
[----:B------:R-:W-:Y:S01]  /*4ab0*/  FFMA.FTZ R174, R228, R178, R179 ;  /* 0x000000b2e4ae7223 */ /* 0x000fe200000100b3 */
        /* <DEDUP_REMOVED lines=18> */
.L_x_20:
[----:B-1----:R-:W1:Y:S02]  /*4be0*/  LDC.64 R168, c[0x0][0x478] ;  /* 0x00011e00ffa87b82 */ /* 0x002e640000000a00 */
[----:B-1----:R-:W-:-:S04]  /*4bf0*/  ISETP.NE.U32.AND P0, PT, R168, RZ, PT ;  /* 0x000000ffa800720c */ /* 0x002fc80003f05070 */
[----:B------:R-:W-:-:S13]  /*4c00*/  ISETP.NE.AND.EX P0, PT, R169, RZ, PT, P0 ;  /* 0x000000ffa900720c */ /* 0x000fda0003f05300 */
[----:B------:R-:W-:Y:S05]  /*4c10*/  @!P0 BRA `(.L_x_25) ;  /* 0x0000000400288947 */ /* 0x000fea0003800000 */
[----:B------:R-:W1:Y:S02]  /*4c20*/  LDC.64 R144, c[0x0][0x470] ;  /* 0x00011c00ff907b82 */ /* 0x000e640000000a00 */
[----:B-1----:R-:W-:-:S04]  /*4c30*/  ISETP.NE.U32.AND P1, PT, R144, RZ, PT ;  /* 0x000000ff9000720c */ /* 0x002fc80003f25070 */
[----:B------:R-:W-:-:S13]  /*4c40*/  ISETP.NE.AND.EX P1, PT, R145, RZ, PT, P1 ;  /* 0x000000ff9100720c */ /* 0x000fda0003f25310 */
[----:B------:R-:W-:Y:S05]  /*4c50*/  @!P1 BRA `(.L_x_26) ;  /* 0x0000000000949947 */ /* 0x000fea0003800000 */
[-CC-:B------:R-:W-:Y:S01]  /*4c60*/  FFMA.FTZ R144, R191, R178.reuse, R179.reuse ;  /* 0x000000b2bf907223 */ /* 0x180fe200000100b3 */
[-CC-:B------:R-:W-:Y:S01]  /*4c70*/  FFMA.FTZ R147, R205, R178.reuse, R179.reuse ;  /* 0x000000b2cd937223 */ /* 0x180fe200000100b3 */
[-CC-:B------:R-:W-:Y:S01]  /*4c80*/  FFMA.FTZ R162, R207, R178.reuse, R179.reuse ;  /* 0x000000b2cfa27223 */ /* 0x180fe200000100b3 */
[-CC-:B------:R-:W-:Y:S01]  /*4c90*/  FFMA.FTZ R146, R228, R178.reuse, R179.reuse ;  /* 0x000000b2e4927223 */ /* 0x180fe200000100b3 */
[-CC-:B------:R-:W-:Y:S01]  /*4ca0*/  FFMA.FTZ R160, R226, R178.reuse, R179.reuse ;  /* 0x000000b2e2a07223 */ /* 0x180fe200000100b3 */
[-CC-:B------:R-:W-:Y:S01]  /*4cb0*/  FFMA.FTZ R169, R224, R178.reuse, R179.reuse ;  /* 0x000000b2e0a97223 */ /* 0x180fe200000100b3 */
[-CC-:B0-----:R-:W-:Y:S01]  /*4cc0*/  FFMA.FTZ R175, R219, R178.reuse, R179.reuse ;  /* 0x000000b2dbaf7223 */ /* 0x181fe200000100b3 */
        /* <DEDUP_REMOVED lines=24> */
[----:B------:R-:W-:Y:S02]  /*4e50*/  MOV R160, R168 ;  /* 0x000000a800a07202 */ /* 0x000fe40000000f00 */
[----:B------:R-:W-:Y:S02]  /*4e60*/  MOV R147, R171 ;  /* 0x000000ab00937202 */ /* 0x000fe40000000f00 */
[----:B------:R-:W-:Y:S02]  /*4e70*/  MOV R146, R170 ;  /* 0x000000aa00927202 */ /* 0x000fe40000000f00 */
[----:B------:R-:W-:Y:S02]  /*4e80*/  MOV R145, R169 ;  /* 0x000000a900917202 */ /* 0x000fe40000000f00 */
[----:B------:R-:W-:Y:S01]  /*4e90*/  MOV R144, R168 ;  /* 0x000000a800907202 */ /* 0x000fe20000000f00 */
[----:B------:R-:W-:Y:S06]  /*4ea0*/  BRA `(.L_x_23) ;  /* 0x0000000400887947 */ /* 0x000fec0003800000 */
.L_x_26:
        /* <DEDUP_REMOVED lines=33> */
.L_x_25:
        /* <DEDUP_REMOVED lines=37> */
.L_x_27:
[-CC-:B------:R-:W-:Y:S01]  /*5310*/  FFMA.FTZ R168, R191, R178.reuse, R179.reuse ;  /* 0x000000b2bfa87223 */ /* 0x180fe200000100b3 */
[-CC-:B------:R-:W-:Y:S01]  /*5320*/  FFMA.FTZ R170, R228, R178.reuse, R179.reuse ;  /* 0x000000b2e4aa7223 */ /* 0x180fe200000100b3 */
[-CC-:B------:R-:W-:Y:S01]  /*5330*/  FFMA.FTZ R173, R205, R178.reuse, R179.reuse ;  /* 0x000000b2cdad7223 */ /* 0x180fe200000100b3 */
[-CC-:B------:R-:W-:Y:S01]  /*5340*/  FFMA.FTZ R172, R226, R178.reuse, R179.reuse ;  /* 0x000000b2e2ac7223 */ /* 0x180fe200000100b3 */
[-CC-:B0-----:R-:W-:Y:S01]  /*5350*/  FFMA.FTZ R174, R207, R178.reuse, R179.reuse ;  /* 0x000000b2cfae7223 */ /* 0x181fe200000100b3 */
        /* <DEDUP_REMOVED lines=22> */
[----:B------:R-:W-:-:S07]  /*54c0*/  F2FP.BF16.F32.PACK_AB R171, R174, R227 ;  /* 0x000000e3aeab723e */ /* 0x000fce00000010ff */
.L_x_23:
[----:B------:R-:W1:Y:S08]  /*54d0*/  @P0 LDC.64 R176, c[0x0][0x478] ;  /* 0x00011e00ffb00b82 */ /* 0x000e700000000a00 */
[----:B0-----:R-:W0:Y:S08]  /*54e0*/  LDC.64 R174, c[0x0][0x468] ;  /* 0x00011a00ffae7b82 */ /* 0x001e300000000a00 */
[----:B------:R-:W2:Y:S01]  /*54f0*/  @P1 LDC.64 R172, c[0x0][0x470] ;  /* 0x00011c00ffac1b82 */ /* 0x000ea20000000a00 */
[----:B-1----:R-:W-:-:S05]  /*5500*/  @P0 IMAD.WIDE.U32 R176, R182, 0x10, R176 ;  /* 0x00000010b6b00825 */ /* 0x002fca00078e00b0 */
[----:B------:R3:W-:Y:S01]  /*5510*/  @P0 STG.E.128 desc[UR10][R176.64], R144 ;  /* 0x00000090b0000986 */ /* 0x0007e2000c101d0a */
[----:B0-----:R-:W-:-:S05]  /*5520*/  IMAD.WIDE.U32 R174, R182, 0x10, R174 ;  /* 0x00000010b6ae7825 */ /* 0x001fca00078e00ae */
[----:B------:R3:W-:Y:S01]  /*5530*/  STG.E.128 desc[UR10][R174.64], R168 ;  /* 0x000000a8ae007986 */ /* 0x0007e2000c101d0a */
[C---:B--2---:R-:W-:Y:S01]  /*5540*/  @P1 IMAD.WIDE.U32 R172, R182.reuse, 0x10, R172 ;  /* 0x00000010b6ac1825 */ /* 0x044fe200078e00ac */
[----:B------:R-:W-:-:S04]  /*5550*/  IADD3 R182, PT, PT, R182, 0x20, RZ ;  /* 0x00000020b6b67810 */ /* 0x000fc80007ffe0ff */
[----:B------:R3:W-:Y:S03]  /*5560*/  @P1 STG.E.128 desc[UR10][R172.64], R160 ;  /* 0x000000a0ac001986 */ /* 0x0007e6000c101d0a */
.L_x_19:
[----:B------:R-:W-:Y:S05]  /*5570*/  BSYNC.RECONVERGENT B0 ;  /* 0x0000000000007941 */ /* 0x000fea0003800200 */
.L_x_18:
        /* <DEDUP_REMOVED lines=13> */
[-CC-:B-1-3--:R-:W-:Y:S01]  /*5650*/  FFMA.FTZ R144, R217, R178.reuse, R179.reuse ;  /* 0x000000b2d9907223 */ /* 0x18afe200000100b3 */
[-CC-:B------:R-:W-:Y:S01]  /*5660*/  FFMA.FTZ R145, R209, R178.reuse, R179.reuse ;  /* 0x000000b2d1917223 */ /* 0x180fe200000100b3 */
[----:B------:R-:W-:Y:S01]  /*5670*/  PRMT R168, R31, 0x7632, R168 ;  /* 0x000076321fa87816 */ /* 0x000fe200000000a8 */
[-CC-:B------:R-:W-:Y:S01]  /*5680*/  FFMA.FTZ R173, R210, R178.reuse, R179.reuse ;  /* 0x000000b2d2ad7223 */ /* 0x180fe200000100b3 */
[----:B------:R-:W-:Y:S01]  /*5690*/  SHF.L.U32 R160, R29, 0x10, RZ ;  /* 0x000000101da07819 */ /* 0x000fe200000006ff */
[----:B------:R-:W-:Y:S01]  /*56a0*/  FADD.FTZ R161, R187, -R144 ;  /* 0x80000090bba17221 */ /* 0x000fe20000010000 */
[----:B------:R-:W-:Y:S01]  /*56b0*/  SHF.L.U32 R147, R28, 0x10, RZ ;  /* 0x000000101c937819 */ /* 0x000fe200000006ff */
[-C--:B------:R-:W-:Y:S01]  /*56c0*/  FFMA.FTZ R169, R215, R178.reuse, R179 ;  /* 0x000000b2d7a97223 */ /* 0x080fe200000100b3 */
[----:B------:R-:W-:Y:S01]  /*56d0*/  FADD.FTZ R145, R186, -R145 ;  /* 0x80000091ba917221 */ /* 0x000fe20000010000 */
[----:B------:R-:W-:Y:S01]  /*56e0*/  SHF.L.U32 R168, R168, 0x10, RZ ;  /* 0x00000010a8a87819 */ /* 0x000fe200000006ff */
[----:B------:R-:W-:Y:S01]  /*56f0*/  FADD.FTZ R173, R208, -R173 ;  /* 0x800000add0ad7221 */ /* 0x000fe20000010000 */
[-CC-:B------:R-:W-:Y:S01]  /*5700*/  FFMA.FTZ R146, R220, R178.reuse, R179.reuse ;  /* 0x000000b2dc927223 */ /* 0x180fe200000100b3 */
[-CC-:B------:R-:W-:Y:S01]  /*5710*/  FFMA.FTZ R163, R218, R178.reuse, R179.reuse ;  /* 0x000000b2daa37223 */ /* 0x180fe200000100b3 */
[-CC-:B------:R-:W-:Y:S01]  /*5720*/  FFMA.FTZ R171, R214, R178.reuse, R179.reuse ;  /* 0x000000b2d6ab7223 */ /* 0x180fe200000100b3 */
[----:B------:R-:W-:Y:S01]  /*5730*/  SHF.L.U32 R162, R30, 0x10, RZ ;  /* 0x000000101ea27819 */ /* 0x000fe200000006ff */
[----:B-----5:R-:W-:Y:S01]  /*5740*/  FFMA.FTZ R160, R192, R161, R160 ;  /* 0x000000a1c0a07223 */ /* 0x020fe200000100a0 */
[----:B------:R-:W-:Y:S01]  /*5750*/  FFMA.FTZ R179, R213, R178, R179 ;  /* 0x000000b2d5b37223 */ /* 0x000fe200000100b3 */
[----:B------:R-:W-:Y:S01]  /*5760*/  FADD.FTZ R169, R188, -R169 ;  /* 0x800000a9bca97221 */ /* 0x000fe20000010000 */
[----:B------:R-:W-:Y:S01]  /*5770*/  FFMA.FTZ R145, R192, R145, R147 ;  /* 0x00000091c0917223 */ /* 0x000fe20000010093 */
[----:B------:R-:W-:Y:S01]  /*5780*/  PRMT R161, R30, 0x7632, R161 ;  /* 0x000076321ea17816 */ /* 0x000fe200000000a1 */
[----:B------:R-:W-:Y:S01]  /*5790*/  FFMA.FTZ R170, R192, R173, R168 ;  /* 0x000000adc0aa7223 */ /* 0x000fe200000100a8 */
[----:B------:R-:W-:Y:S01]  /*57a0*/  PRMT R144, R28, 0x7632, R144 ;  /* 0x000076321c907816 */ /* 0x000fe20000000090 */
[----:B------:R-:W-:Y:S01]  /*57b0*/  FFMA.FTZ R169, R192, R169, R162 ;  /* 0x000000a9c0a97223 */ /* 0x000fe200000100a2 */
[----:B------:R-:W-:Y:S01]  /*57c0*/  PRMT R147, R29, 0x7632, R147 ;  /* 0x000076321d937816 */ /* 0x000fe20000000093 */
[----:B------:R-:W-:Y:S01]  /*57d0*/  FADD.FTZ R179, R194, -R179 ;  /* 0x800000b3c2b37221 */ /* 0x000fe20000010000 */
[----:B------:R-:W-:Y:S01]  /*57e0*/  SHF.L.U32 R173, R31, 0x10, RZ ;  /* 0x000000101fad7819 */ /* 0x000fe200000006ff */
[----:B------:R-:W-:Y:S01]  /*57f0*/  FADD.FTZ R171, R212, -R171 ;  /* 0x800000abd4ab7221 */ /* 0x000fe20000010000 */
[----:B------:R-:W-:Y:S01]  /*5800*/  SHF.L.U32 R168, R161, 0x10, RZ ;  /* 0x00000010a1a87819 */ /* 0x000fe200000006ff */
[----:B------:R-:W-:Y:S01]  /*5810*/  FADD.FTZ R163, R216, -R163 ;  /* 0x800000a3d8a37221 */ /* 0x000fe20000010000 */
[----:B------:R-:W-:Y:S01]  /*5820*/  SHF.L.U32 R144, R144, 0x10, RZ ;  /* 0x0000001090907819 */ /* 0x000fe200000006ff */
[C---:B------:R-:W-:Y:S01]  /*5830*/  FFMA.FTZ R173, R192.reuse, R179, R173 ;  /* 0x000000b3c0ad7223 */ /* 0x040fe200000100ad */
[----:B------:R-:W-:Y:S01]  /*5840*/  SHF.L.U32 R162, R147, 0x10, RZ ;  /* 0x0000001093a27819 */ /* 0x000fe200000006ff */
[----:B------:R-:W-:Y:S01]  /*5850*/  FADD.FTZ R147, R195, -R146 ;  /* 0x80000092c3937221 */ /* 0x000fe20000010000 */
[----:B------:R-:W-:-:S02]  /*5860*/  FFMA.FTZ R168, R192, R171, R168 ;  /* 0x000000abc0a87223 */ /* 0x000fc400000100a8 */
[----:B------:R-:W-:Y:S01]  /*5870*/  F2FP.BF16.F32.PACK_AB R171, R170, R173 ;  /* 0x000000adaaab723e */ /* 0x000fe200000010ff */
[C---:B------:R-:W-:Y:S01]  /*5880*/  FFMA.FTZ R163, R192.reuse, R163, R162 ;  /* 0x000000a3c0a37223 */ /* 0x040fe200000100a2 */
[----:B------:R-:W-:Y:S01]  /*5890*/  FFMA.FTZ R144, R192, R147, R144 ;  /* 0x00000093c0907223 */ /* 0x000fe20000010090 */
[----:B------:R-:W-:Y:S02]  /*58a0*/  F2FP.BF16.F32.PACK_AB R170, R168, R169 ;  /* 0x000000a9a8aa723e */ /* 0x000fe400000010ff */
[----:B------:R-:W-:Y:S02]  /*58b0*/  MOV R147, R171 ;  /* 0x000000ab00937202 */ /* 0x000fe40000000f00 */
[----:B------:R-:W-:Y:S02]  /*58c0*/  F2FP.BF16.F32.PACK_AB R169, R163, R160 ;  /* 0x000000a0a3a9723e */ /* 0x000fe400000010ff */
[----:B------:R-:W-:Y:S02]  /*58d0*/  F2FP.BF16.F32.PACK_AB R168, R144, R145 ;  /* 0x0000009190a8723e */ /* 0x000fe400000010ff */
[----:B------:R-:W-:-:S02]  /*58e0*/  MOV R163, R171 ;  /* 0x000000ab00a37202 */ /* 0x000fc40000000f00 */
[----:B------:R-:W-:Y:S02]  /*58f0*/  MOV R162, R170 ;  /* 0x000000aa00a27202 */ /* 0x000fe40000000f00 */
[-C--:B------:R-:W-:Y:S02]  /*5900*/  MOV R161, R169.reuse ;  /* 0x000000a900a17202 */ /* 0x080fe40000000f00 */
[----:B------:R-:W-:Y:S02]  /*5910*/  MOV R160, R168 ;  /* 0x000000a800a07202 */ /* 0x000fe40000000f00 */
[----:B------:R-:W-:Y:S02]  /*5920*/  MOV R146, R170 ;  /* 0x000000aa00927202 */ /* 0x000fe40000000f00 */
[----:B------:R-:W-:Y:S02]  /*5930*/  MOV R145, R169 ;  /* 0x000000a900917202 */ /* 0x000fe40000000f00 */
[----:B------:R-:W-:Y:S01]  /*5940*/  MOV R144, R168 ;  /* 0x000000a800907202 */ /* 0x000fe20000000f00 */
[----:B------:R-:W-:Y:S06]  /*5950*/  BRA `(.L_x_33) ;  /* 0x0000001000587947 */ /* 0x000fec0003800000 */
.L_x_32:
[-CC-:B-1-3--:R-:W-:Y:S01]  /*5960*/  FFMA.FTZ R145, R209, R178.reuse, R179.reuse ;  /* 0x000000b2d1917223 */ /* 0x18afe200000100b3 */
[-CC-:B------:R-:W-:Y:S01]  /*5970*/  FFMA.FTZ R173, R215, R178.reuse, R179.reuse ;  /* 0x000000b2d7ad7223 */ /* 0x180fe200000100b3 */
[----:B------:R-:W-:Y:S01]  /*5980*/  SHF.L.U32 R147, R28, 0x10, RZ ;  /* 0x000000101c937819 */ /* 0x000fe200000006ff */
[-C--:B------:R-:W-:Y:S01]  /*5990*/  FFMA.FTZ R144, R217, R178.reuse, R179 ;  /* 0x000000b2d9907223 */ /* 0x080fe200000100b3 */
[----:B------:R-:W-:Y:S01]  /*59a0*/  SHF.L.U32 R170, R30, 0x10, RZ ;  /* 0x000000101eaa7819 */ /* 0x000fe200000006ff */
[----:B------:R-:W-:Y:S01]  /*59b0*/  FADD.FTZ R145, R186, -R145 ;  /* 0x80000091ba917221 */ /* 0x000fe20000010000 */
[----:B------:R-:W-:Y:S01]  /*59c0*/  PRMT R172, R31, 0x7632, R172 ;  /* 0x000076321fac7816 */ /* 0x000fe200000000ac */
[-C--:B------:R-:W-:Y:S01]  /*59d0*/  FFMA.FTZ R177, R210, R178.reuse, R179 ;  /* 0x000000b2d2b17223 */ /* 0x080fe200000100b3 */
[----:B------:R-:W-:Y:S01]  /*59e0*/  FADD.FTZ R173, R188, -R173 ;  /* 0x800000adbcad7221 */ /* 0x000fe20000010000 */
[----:B------:R-:W-:Y:S01]  /*59f0*/  SHF.L.U32 R168, R29, 0x10, RZ ;  /* 0x000000101da87819 */ /* 0x000fe200000006ff */
[----:B------:R-:W-:Y:S01]  /*5a00*/  FADD.FTZ R169, R187, -R144 ;  /* 0x80000090bba97221 */ /* 0x000fe20000010000 */
[----:B------:R-:W-:Y:S01]  /*5a10*/  SHF.L.U32 R172, R172, 0x10, RZ ;  /* 0x00000010acac7819 */ /* 0x000fe200000006ff */
[----:B-----5:R-:W-:Y:S01]  /*5a20*/  FFMA.FTZ R145, R192, R145, R147 ;  /* 0x00000091c0917223 */ /* 0x020fe20000010093 */
[----:B------:R-:W-:Y:S01]  /*5a30*/  FADD.FTZ R177, R208, -R177 ;  /* 0x800000b1d0b17221 */ /* 0x000fe20000010000 */
[----:B------:R-:W-:Y:S01]  /*5a40*/  FFMA.FTZ R173, R192, R173, R170 ;  /* 0x000000adc0ad7223 */ /* 0x000fe200000100aa */
[----:B------:R-:W-:Y:S01]  /*5a50*/  PRMT R147, R29, 0x7632, R147 ;  /* 0x000076321d937816 */ /* 0x000fe20000000093 */
[-CC-:B------:R-:W-:Y:S01]  /*5a60*/  FFMA.FTZ R146, R220, R178.reuse, R179.reuse ;  /* 0x000000b2dc927223 */ /* 0x180fe200000100b3 */
[-CC-:B------:R-:W-:Y:S01]  /*5a70*/  FFMA.FTZ R171, R218, R178.reuse, R179.reuse ;  /* 0x000000b2daab7223 */ /* 0x180fe200000100b3 */
[-CC-:B0-----:R-:W-:Y:S01]  /*5a80*/  FFMA.FTZ R175, R214, R178.reuse, R179.reuse ;  /* 0x000000b2d6af7223 */ /* 0x181fe200000100b3 */
[----:B------:R-:W-:Y:S01]  /*5a90*/  PRMT R144, R28, 0x7632, R144 ;  /* 0x000076321c907816 */ /* 0x000fe20000000090 */
[----:B------:R-:W-:Y:S01]  /*5aa0*/  FFMA.FTZ R179, R213, R178, R179 ;  /* 0x000000b2d5b37223 */ /* 0x000fe200000100b3 */
[----:B------:R-:W-:Y:S01]  /*5ab0*/  PRMT R170, R30, 0x7632, R170 ;  /* 0x000076321eaa7816 */ /* 0x000fe200000000aa */
[C---:B------:R-:W-:Y:S01]  /*5ac0*/  FFMA.FTZ R169, R192.reuse, R169, R168 ;  /* 0x000000a9c0a97223 */ /* 0x040fe200000100a8 */
        /* <DEDUP_REMOVED lines=22> */
.L_x_31:
[----:B-1-3--:R-:W1:Y:S02]  /*5c30*/  LDC.64 R168, c[0x0][0x470] ;  /* 0x00011c00ffa87b82 */ /* 0x00ae640000000a00 */
[----:B-1----:R-:W-:-:S04]  /*5c40*/  ISETP.NE.U32.AND P1, PT, R168, RZ, PT ;  /* 0x000000ffa800720c */ /* 0x002fc80003f25070 */
[----:B------:R-:W-:-:S13]  /*5c50*/  ISETP.NE.AND.EX P1, PT, R169, RZ, PT, P1 ;  /* 0x000000ffa900720c */ /* 0x000fda0003f25310 */
[----:B------:R-:W-:Y:S05]  /*5c60*/  @!P1 BRA `(.L_x_34) ;  /* 0x0000000000b49947 */ /* 0x000fea0003800000 */
[-CC-:B------:R-:W-:Y:S01]  /*5c70*/  FFMA.FTZ R161, R209, R178.reuse, R179.reuse ;  /* 0x000000b2d1a17223 */ /* 0x180fe200000100b3 */
        /* <DEDUP_REMOVED lines=44> */
.L_x_34:
[----:B0-----:R-:W-:Y:S01]  /*5f40*/  PRMT R174, R31, 0x7632, R174 ;  /* 0x000076321fae7816 */ /* 0x001fe200000000ae */
[-CC-:B------:R-:W-:Y:S01]  /*5f50*/  FFMA.FTZ R225, R210, R178.reuse, R179.reuse ;  /* 0x000000b2d2e17223 */ /* 0x180fe200000100b3 */
[-CC-:B------:R-:W-:Y:S01]  /*5f60*/  FFMA.FTZ R175, R213, R178.reuse, R179.reuse ;  /* 0x000000b2d5af7223 */ /* 0x180fe200000100b3 */
[-CC-:B------:R-:W-:Y:S01]  /*5f70*/  FFMA.FTZ R171, R215, R178.reuse, R179.reuse ;  /* 0x000000b2d7ab7223 */ /* 0x180fe200000100b3 */
[-CC-:B------:R-:W-:Y:S01]  /*5f80*/  FFMA.FTZ R173, R214, R178.reuse, R179.reuse ;  /* 0x000000b2d6ad7223 */ /* 0x180fe200000100b3 */
[-CC-:B------:R-:W-:Y:S01]  /*5f90*/  FFMA.FTZ R172, R217, R178.reuse, R179.reuse ;  /* 0x000000b2d9ac7223 */ /* 0x180fe200000100b3 */
[-CC-:B------:R-:W-:Y:S01]  /*5fa0*/  FFMA.FTZ R177, R218, R178.reuse, R179.reuse ;  /* 0x000000b2dab17223 */ /* 0x180fe200000100b3 */
[-CC-:B------:R-:W-:Y:S01]  /*5fb0*/  FFMA.FTZ R169, R209, R178.reuse, R179.reuse ;  /* 0x000000b2d1a97223 */ /* 0x180fe200000100b3 */
        /* <DEDUP_REMOVED lines=13> */
[----:B------:R-:W-:Y:S01]  /*6090*/  FFMA.FTZ R179, R192, R173, R168 ;  /* 0x000000adc0b37223 */ /* 0x000fe200000100a8 */
[----:B------:R-:W-:Y:S01]  /*60a0*/  PRMT R171, R29, 0x7632, R171 ;  /* 0x000076321dab7816 */ /* 0x000fe200000000ab */
[----:B------:R-:W-:Y:S01]  /*60b0*/  FADD.FTZ R173, R187, -R172 ;  /* 0x800000acbbad7221 */ /* 0x000fe20000010000 */
[----:B------:R-:W-:Y:S01]  /*60c0*/  PRMT R168, R28, 0x7632, R168 ;  /* 0x000076321ca87816 */ /* 0x000fe200000000a8 */
[----:B------:R-:W-:Y:S01]  /*60d0*/  FADD.FTZ R177, R216, -R177 ;  /* 0x800000b1d8b17221 */ /* 0x000fe20000010000 */
[----:B------:R-:W-:Y:S01]  /*60e0*/  SHF.L.U32 R175, R29, 0x10, RZ ;  /* 0x000000101daf7819 */ /* 0x000fe200000006ff */
[----:B------:R-:W-:Y:S01]  /*60f0*/  FADD.FTZ R169, R186, -R169 ;  /* 0x800000a9baa97221 */ /* 0x000fe20000010000 */
[----:B------:R-:W-:-:S02]  /*6100*/  SHF.L.U32 R170, R28, 0x10, RZ ;  /* 0x000000101caa7819 */ /* 0x000fc400000006ff */
[----:B------:R-:W-:Y:S01]  /*6110*/  SHF.L.U32 R174, R171, 0x10, RZ ;  /* 0x00000010abae7819 */ /* 0x000fe200000006ff */
[----:B------:R-:W-:Y:S01]  /*6120*/  FADD.FTZ R171, R195, -R178 ;  /* 0x800000b2c3ab7221 */ /* 0x000fe20000010000 */
[----:B------:R-:W-:Y:S01]  /*6130*/  SHF.L.U32 R172, R168, 0x10, RZ ;  /* 0x00000010a8ac7819 */ /* 0x000fe200000006ff */
[C---:B------:R-:W-:Y:S01]  /*6140*/  FFMA.FTZ R175, R192.reuse, R173, R175 ;  /* 0x000000adc0af7223 */ /* 0x040fe200000100af */
[C---:B------:R-:W-:Y:S01]  /*6150*/  FFMA.FTZ R168, R192.reuse, R169, R170 ;  /* 0x000000a9c0a87223 */ /* 0x040fe200000100aa */
[C---:B------:R-:W-:Y:S01]  /*6160*/  FFMA.FTZ R174, R192.reuse, R177, R174 ;  /* 0x000000b1c0ae7223 */ /* 0x040fe200000100ae */
[----:B------:R-:W-:Y:S01]  /*6170*/  F2FP.BF16.F32.PACK_AB R170, R179, R176 ;  /* 0x000000b0b3aa723e */ /* 0x000fe200000010ff */
[----:B------:R-:W-:Y:S01]  /*6180*/  FFMA.FTZ R173, R192, R171, R172 ;  /* 0x000000abc0ad7223 */ /* 0x000fe200000100ac */
[----:B------:R-:W-:Y:S02]  /*6190*/  F2FP.BF16.F32.PACK_AB R171, R238, R225 ;  /* 0x000000e1eeab723e */ /* 0x000fe400000010ff */
[----:B------:R-:W-:-:S02]  /*61a0*/  F2FP.BF16.F32.PACK_AB R169, R174, R175 ;  /* 0x000000afaea9723e */ /* 0x000fc400000010ff */
[----:B------:R-:W-:Y:S01]  /*61b0*/  F2FP.BF16.F32.PACK_AB R168, R173, R168 ;  /* 0x000000a8ada8723e */ /* 0x000fe200000010ff */
[----:B------:R-:W-:Y:S06]  /*61c0*/  BRA `(.L_x_33) ;  /* 0x00000008003c7947 */ /* 0x000fec0003800000 */
.L_x_30:
[----:B-1-3--:R-:W1:Y:S02]  /*61d0*/  LDC.64 R168, c[0x0][0x478] ;  /* 0x00011e00ffa87b82 */ /* 0x00ae640000000a00 */
        /* <DEDUP_REMOVED lines=15> */
[----:B0-----:R-:W-:Y:S01]  /*62d0*/  FADD.FTZ R175, R208, -R161 ;  /* 0x800000a1d0af7221 */ /* 0x001fe20000010000 */
        /* <DEDUP_REMOVED lines=28> */
.L_x_36:
        /* <DEDUP_REMOVED lines=33> */
.L_x_35:
        /* <DEDUP_REMOVED lines=37> */
.L_x_37:
        /* <DEDUP_REMOVED lines=28> */
.L_x_33:
[----:B------:R-:W1:Y:S08]  /*6ac0*/  @P0 LDC.64 R176, c[0x0][0x478] ;  /* 0x00011e00ffb00b82 */ /* 0x000e700000000a00 */
[----:B0-----:R-:W0:Y:S08]  /*6ad0*/  LDC.64 R174, c[0x0][0x468] ;  /* 0x00011a00ffae7b82 */ /* 0x001e300000000a00 */
[----:B------:R-:W2:Y:S01]  /*6ae0*/  @P1 LDC.64 R172, c[0x0][0x470] ;  /* 0x00011c00ffac1b82 */ /* 0x000ea20000000a00 */
[----:B-1----:R-:W-:-:S05]  /*6af0*/  @P0 IMAD.WIDE.U32 R176, R182, 0x10, R176 ;  /* 0x00000010b6b00825 */ /* 0x002fca00078e00b0 */
[----:B------:R4:W-:Y:S01]  /*6b00*/  @P0 STG.E.128 desc[UR10][R176.64], R144 ;  /* 0x00000090b0000986 */ /* 0x0009e2000c101d0a */
[----:B0-----:R-:W-:-:S05]  /*6b10*/  IMAD.WIDE.U32 R174, R182, 0x10, R174 ;  /* 0x00000010b6ae7825 */ /* 0x001fca00078e00ae */
[----:B------:R4:W-:Y:S01]  /*6b20*/  STG.E.128 desc[UR10][R174.64], R168 ;  /* 0x000000a8ae007986 */ /* 0x0009e2000c101d0a */
[----:B--2---:R-:W-:-:S05]  /*6b30*/  @P1 IMAD.WIDE.U32 R172, R182, 0x10, R172 ;  /* 0x00000010b6ac1825 */ /* 0x004fca00078e00ac */
[----:B------:R4:W-:Y:S02]  /*6b40*/  @P1 STG.E.128 desc[UR10][R172.64], R160 ;  /* 0x000000a0ac001986 */ /* 0x0009e4000c101d0a */
.L_x_29:
[----:B------:R-:W-:Y:S05]  /*6b50*/  BSYNC.RECONVERGENT B0 ;  /* 0x0000000000007941 */ /* 0x000fea0003800200 */
.L_x_28:
[----:B-1-34-:R-:W1:Y:S02]  /*6b60*/  LDC.64 R168, c[0x0][0x380] ;  /* 0x0000e000ffa87b82 */ /* 0x01ae640000000a00 */
[----:B-1----:R-:W-:-:S04]  /*6b70*/  LEA R5, R168, R5, 0x2 ;  /* 0x00000005a8057211 */ /* 0x002fc800078e10ff */
[----:B------:R-:W-:-:S13]  /*6b80*/  ISETP.GE.AND P0, PT, R5, R169, PT ;  /* 0x000000a90500720c */ /* 0x000fda0003f06270 */
[----:B------:R-:W-:Y:S05]  /*6b90*/  @!P0 BRA `(.L_x_38) ;  /* 0xffffff9c00c08947 */ /* 0x000fea000383ffff */
.L_x_0:
[----:B------:R-:W1:Y:S01]  /*6ba0*/  S2R R8, SR_TID.X ;  /* 0x0000000000087919 */ /* 0x000e620000002100 */
[----:B------:R-:W-:Y:S01]  /*6bb0*/  MOV R3, 0x400 ;  /* 0x0000040000037802 */ /* 0x000fe20000000f00 */
[----:B------:R-:W-:Y:S05]  /*6bc0*/  WARPSYNC.ALL ;  /* 0x0000000000007948 */ /* 0x000fea0003800000 */
[----:B------:R-:W2:Y:S01]  /*6bd0*/  S2R R4, SR_CgaCtaId ;  /* 0x0000000000047919 */ /* 0x000ea20000008800 */
[----:B------:R-:W3:Y:S01]  /*6be0*/  S2UR UR4, SR_CTAID.X ;  /* 0x00000000000479c3 */ /* 0x000ee20000002500 */
[----:B------:R-:W4:Y:S01]  /*6bf0*/  LDCU.128 UR16, c[0x0][0x440] ;  /* 0x00008800ff1077ac */ /* 0x000f220008000c00 */
[----:B------:R-:W-:Y:S01]  /*6c00*/  BSSY.RECONVERGENT B0, `(.L_x_39) ;  /* 0x000010d000007945 */ /* 0x000fe20003800200 */
[----:B------:R-:W0:Y:S01]  /*6c10*/  LDCU.128 UR20, c[0x0][0x450] ;  /* 0x00008a00ff1477ac */ /* 0x000e220008000c00 */
[----:B-1----:R-:W-:Y:S01]  /*6c20*/  SHF.R.U32.HI R2, RZ, 0x5, R8 ;  /* 0x00000005ff027819 */ /* 0x002fe20000011608 */
[----:B---3--:R-:W-:Y:S01]  /*6c30*/  IMAD R9, R0, UR4, RZ ;  /* 0x0000000400097c24 */ /* 0x008fe2000f8e02ff */
[----:B------:R-:W-:-:S05]  /*6c40*/  LOP3.LUT R5, R8, 0x1f, RZ, 0xc0, !PT ;  /* 0x0000001f08057812 */ /* 0x000fca00078ec0ff */
[----:B------:R-:W-:Y:S01]  /*6c50*/  IMAD R2, R2, 0x60, R5 ;  /* 0x0000006002027824 */ /* 0x000fe200078e0205 */
[----:B--2---:R-:W-:Y:S02]  /*6c60*/  LEA R3, R4, R3, 0x18 ;  /* 0x0000000304037211 */ /* 0x004fe400078ec0ff */
[----:B------:R-:W-:Y:S02]  /*6c70*/  LOP3.LUT R5, R8, 0x7f, RZ, 0x3c, !PT ;  /* 0x0000007f08057812 */ /* 0x000fe400078e3cff */
[-C--:B------:R-:W-:Y:S02]  /*6c80*/  LEA R7, R2, R3.reuse, 0x5 ;  /* 0x0000000302077211 */ /* 0x080fe400078e28ff */
[----:B------:R-:W-:Y:S02]  /*6c90*/  IADD3 R5, PT, PT, R5, R0, RZ ;  /* 0x0000000005057210 */ /* 0x000fe40007ffe0ff */
[----:B------:R-:W-:Y:S01]  /*6ca0*/  LEA R0, R8, R3, 0x2 ;  /* 0x0000000308007211 */ /* 0x000fe200078e10ff */
[----:B------:R-:W-:Y:S01]  /*6cb0*/  STS.128 [R7], R76 ;  /* 0x0000004c07007388 */ /* 0x000fe20000000c00 */
[----:B------:R-:W-:-:S02]  /*6cc0*/  IADD3 R8, P6, PT, R9, R8, RZ ;  /* 0x0000000809087210 */ /* 0x000fc40007fde0ff */
[C---:B------:R-:W-:Y:S01]  /*6cd0*/  ISETP.GE.U32.AND P5, PT, R5.reuse, 0x80, PT ;  /* 0x000000800500780c */ /* 0x040fe20003fa6070 */
[----:B------:R1:W-:Y:S01]  /*6ce0*/  STS.128 [R7+0x10], R80 ;  /* 0x0000105007007388 */ /* 0x0003e20000000c00 */
[C---:B------:R-:W-:Y:S02]  /*6cf0*/  ISETP.GE.U32.AND P0, PT, R5.reuse, 0x100, PT ;  /* 0x000001000500780c */ /* 0x040fe40003f06070 */
[C---:B------:R-:W-:Y:S01]  /*6d00*/  ISETP.GE.U32.AND P1, PT, R5.reuse, 0x180, PT ;  /* 0x000001800500780c */ /* 0x040fe20003f26070 */
[----:B------:R-:W-:Y:S01]  /*6d10*/  STS.128 [R7+0x400], R84 ;  /* 0x0004005407007388 */ /* 0x000fe20000000c00 */
[C---:B------:R-:W-:Y:S02]  /*6d20*/  ISETP.GE.U32.AND P2, PT, R5.reuse, 0x200, PT ;  /* 0x000002000500780c */ /* 0x040fe40003f46070 */
[C---:B------:R-:W-:Y:S01]  /*6d30*/  ISETP.GE.U32.AND P3, PT, R5.reuse, 0x280, PT ;  /* 0x000002800500780c */ /* 0x040fe20003f66070 */
[----:B------:R-:W-:Y:S01]  /*6d40*/  STS.128 [R7+0x410], R88 ;  /* 0x0004105807007388 */ /* 0x000fe20000000c00 */
[----:B------:R-:W-:-:S03]  /*6d50*/  ISETP.GE.U32.AND P4, PT, R5, 0x300, PT ;  /* 0x000003000500780c */ /* 0x000fc60003f86070 */
[----:B------:R-:W-:Y:S04]  /*6d60*/  STS.128 [R7+0x800], R156 ;  /* 0x0008009c07007388 */ /* 0x000fe80000000c00 */
[----:B------:R-:W-:Y:S01]  /*6d70*/  STS.128 [R7+0x810], R116 ;  /* 0x0008107407007388 */ /* 0x000fe20000000c00 */
[----:B-1----:R-:W-:Y:S01]  /*6d80*/  IADD3.X R81, PT, PT, RZ, RZ, RZ, P6, !PT ;  /* 0x000000ffff517210 */ /* 0x002fe200037fe4ff */
[----:B------:R-:W-:Y:S03]  /*6d90*/  BAR.SYNC.DEFER_BLOCKING 0x0 ;  /* 0x0000000000007b1d */ /* 0x000fe60000010000 */
[C---:B------:R-:W-:Y:S02]  /*6da0*/  SHF.L.U64.HI R81, R8.reuse, 0x2, R81 ;  /* 0x0000000208517819 */ /* 0x040fe40000010251 */
[----:B------:R-:W-:-:S04]  /*6db0*/  SHF.L.U32 R8, R8, 0x2, RZ ;  /* 0x0000000208087819 */ /* 0x000fc800000006ff */
[----:B----4-:R-:W-:-:S04]  /*6dc0*/  IADD3 R2, P6, PT, R8, UR18, RZ ;  /* 0x0000001208027c10 */ /* 0x010fc8000ffde0ff */
[----:B------:R-:W-:Y:S02]  /*6dd0*/  IADD3.X R3, PT, PT, R81, UR19, RZ, P6, !PT ;  /* 0x0000001351037c10 */ /* 0x000fe4000b7fe4ff */
[----:B------:R-:W-:-:S04]  /*6de0*/  IADD3 R4, P6, PT, R8, UR16, RZ ;  /* 0x0000001008047c10 */ /* 0x000fc8000ffde0ff */
[----:B------:R-:W-:Y:S02]  /*6df0*/  IADD3.X R5, PT, PT, R81, UR17, RZ, P6, !PT ;  /* 0x0000001151057c10 */ /* 0x000fe4000b7fe4ff */
[----:B0-----:R-:W-:-:S04]  /*6e00*/  IADD3 R6, P6, PT, R8, UR22, RZ ;  /* 0x0000001608067c10 */ /* 0x001fc8000ffde0ff */
[----:B------:R-:W-:Y:S01]  /*6e10*/  IADD3.X R83, PT, PT, R81, UR23, RZ, P6, !PT ;  /* 0x0000001751537c10 */ /* 0x000fe2000b7fe4ff */
[----:B------:R-:W0:Y:S01]  /*6e20*/  LDS R9, [R0] ;  /* 0x0000000000097984 */ /* 0x000e220000000800 */
[----:B------:R-:W-:-:S03]  /*6e30*/  IADD3 R8, P6, PT, R8, UR20, RZ ;  /* 0x0000001408087c10 */ /* 0x000fc6000ffde0ff */
[----:B------:R-:W1:Y:S01]  /*6e40*/  LDS R16, [R0+0xc00] ;  /* 0x000c000000107984 */ /* 0x000e620000000800 */
[----:B------:R-:W-:-:S03]  /*6e50*/  IADD3.X R81, PT, PT, R81, UR21, RZ, P6, !PT ;  /* 0x0000001551517c10 */ /* 0x000fc6000b7fe4ff */
[----:B------:R-:W2:Y:S04]  /*6e60*/  LDS R10, [R0+0x200] ;  /* 0x00020000000a7984 */ /* 0x000ea80000000800 */
[----:B------:R-:W3:Y:S04]  /*6e70*/  LDS R15, [R0+0xe00] ;  /* 0x000e0000000f7984 */ /* 0x000ee80000000800 */
[----:B------:R-:W4:Y:S04]  /*6e80*/  LDS R11, [R0+0x400] ;  /* 0x00040000000b7984 */ /* 0x000f280000000800 */
[----:B------:R-:W4:Y:S04]  /*6e90*/  LDS R18, [R0+0x1000] ;  /* 0x0010000000127984 */ /* 0x000f280000000800 */
[----:B------:R-:W4:Y:S04]  /*6ea0*/  LDS R12, [R0+0x600] ;  /* 0x00060000000c7984 */ /* 0x000f280000000800 */
[----:B------:R-:W4:Y:S04]  /*6eb0*/  LDS R17, [R0+0x1200] ;  /* 0x0012000000117984 */ /* 0x000f280000000800 */
[----:B------:R-:W4:Y:S04]  /*6ec0*/  LDS R13, [R0+0x800] ;  /* 0x00080000000d7984 */ /* 0x000f280000000800 */
[----:B------:R-:W4:Y:S04]  /*6ed0*/  LDS R20, [R0+0x1400] ;  /* 0x0014000000147984 */ /* 0x000f280000000800 */
[----:B------:R-:W4:Y:S01]  /*6ee0*/  LDS R14, [R0+0xa00] ;  /* 0x000a0000000e7984 */ /* 0x000f220000000800 */
[----:B0-----:R-:W-:-:S03]  /*6ef0*/  FADD.FTZ R9, RZ, R9 ;  /* 0x00000009ff097221 */ /* 0x001fc60000010000 */
[----:B------:R-:W0:Y:S01]  /*6f00*/  LDS R19, [R0+0x1600] ;  /* 0x0016000000137984 */ /* 0x000e220000000800 */
[----:B-1----:R-:W-:-:S03]  /*6f10*/  FADD.FTZ R9, R9, R16 ;  /* 0x0000001009097221 */ /* 0x002fc60000010000 */
[----:B------:R-:W1:Y:S01]  /*6f20*/  LDS R22, [R0+0x1800] ;  /* 0x0018000000167984 */ /* 0x000e620000000800 */
[----:B--2---:R-:W-:-:S03]  /*6f30*/  FADD.FTZ R10, RZ, R10 ;  /* 0x0000000aff0a7221 */ /* 0x004fc60000010000 */
[----:B------:R-:W2:Y:S01]  /*6f40*/  LDS R21, [R0+0x1a00] ;  /* 0x001a000000157984 */ /* 0x000ea20000000800 */
[----:B---3--:R-:W-:-:S03]  /*6f50*/  FADD.FTZ R10, R10, R15 ;  /* 0x0000000f0a0a7221 */ /* 0x008fc60000010000 */
[----:B------:R-:W3:Y:S01]  /*6f60*/  LDS R24, [R0+0x1c00] ;  /* 0x001c000000187984 */ /* 0x000ee20000000800 */
[----:B----4-:R-:W-:-:S03]  /*6f70*/  FADD.FTZ R11, RZ, R11 ;  /* 0x0000000bff0b7221 */ /* 0x010fc60000010000 */
[----:B------:R-:W4:Y:S01]  /*6f80*/  LDS R23, [R0+0x1e00] ;  /* 0x001e000000177984 */ /* 0x000f220000000800 */
[----:B------:R-:W-:-:S03]  /*6f90*/  FADD.FTZ R11, R11, R18 ;  /* 0x000000120b0b7221 */ /* 0x000fc60000010000 */
[----:B------:R-:W4:Y:S01]  /*6fa0*/  LDS R26, [R0+0x2000] ;  /* 0x00200000001a7984 */ /* 0x000f220000000800 */
[----:B------:R-:W-:-:S03]  /*6fb0*/  FADD.FTZ R12, RZ, R12 ;  /* 0x0000000cff0c7221 */ /* 0x000fc60000010000 */
[----:B------:R-:W4:Y:S01]  /*6fc0*/  LDS R25, [R0+0x2200] ;  /* 0x0022000000197984 */ /* 0x000f220000000800 */
[----:B------:R-:W-:-:S03]  /*6fd0*/  FADD.FTZ R12, R12, R17 ;  /* 0x000000110c0c7221 */ /* 0x000fc60000010000 */
[----:B------:R-:W4:Y:S01]  /*6fe0*/  LDS R28, [R0+0x2400] ;  /* 0x00240000001c7984 */ /* 0x000f220000000800 */
[----:B------:R-:W-:-:S03]  /*6ff0*/  FADD.FTZ R13, RZ, R13 ;  /* 0x0000000dff0d7221 */ /* 0x000fc60000010000 */
[----:B------:R-:W4:Y:S01]  /*7000*/  LDS R27, [R0+0x2600] ;  /* 0x00260000001b7984 */ /* 0x000f220000000800 */
[----:B------:R-:W-:-:S03]  /*7010*/  FADD.FTZ R13, R13, R20 ;  /* 0x000000140d0d7221 */ /* 0x000fc60000010000 */
[----:B------:R-:W-:Y:S01]  /*7020*/  LDS R30, [R0+0x2800] ;  /* 0x00280000001e7984 */ /* 0x000fe20000000800 */
[----:B------:R-:W-:-:S03]  /*7030*/  FADD.FTZ R14, RZ, R14 ;  /* 0x0000000eff0e7221 */ /* 0x000fc60000010000 */
[----:B------:R-:W4:Y:S01]  /*7040*/  LDS R29, [R0+0x2a00] ;  /* 0x002a0000001d7984 */ /* 0x000f220000000800 */
[----:B0-----:R-:W-:-:S03]  /*7050*/  FADD.FTZ R14, R14, R19 ;  /* 0x000000130e0e7221 */ /* 0x001fc60000010000 */
[----:B-----5:R-:W0:Y:S01]  /*7060*/  LDS R32, [R0+0x2c00] ;  /* 0x002c000000207984 */ /* 0x020e220000000800 */
[----:B-1----:R-:W-:-:S03]  /*7070*/  FADD.FTZ R9, R9, R22 ;  /* 0x0000001609097221 */ /* 0x002fc60000010000 */
[----:B------:R-:W1:Y:S01]  /*7080*/  LDS R31, [R0+0x2e00] ;  /* 0x002e0000001f7984 */ /* 0x000e620000000800 */
[----:B--2---:R-:W-:Y:S01]  /*7090*/  FADD.FTZ R10, R10, R21 ;  /* 0x000000150a0a7221 */ /* 0x004fe20000010000 */
[----:B------:R-:W-:Y:S01]  /*70a0*/  BAR.SYNC.DEFER_BLOCKING 0x0 ;  /* 0x0000000000007b1d */ /* 0x000fe20000010000 */
[----:B---3--:R-:W-:Y:S01]  /*70b0*/  FADD.FTZ R11, R11, R24 ;  /* 0x000000180b0b7221 */ /* 0x008fe20000010000 */
[----:B----4-:R-:W-:Y:S01]  /*70c0*/  FADD.FTZ R12, R12, R23 ;  /* 0x000000170c0c7221 */ /* 0x010fe20000010000 */
[----:B------:R-:W-:Y:S01]  /*70d0*/  FADD.FTZ R13, R13, R26 ;  /* 0x0000001a0d0d7221 */ /* 0x000fe20000010000 */
[----:B------:R-:W-:Y:S01]  /*70e0*/  FADD.FTZ R14, R14, R25 ;  /* 0x000000190e0e7221 */ /* 0x000fe20000010000 */
[----:B------:R-:W-:Y:S01]  /*70f0*/  FADD.FTZ R9, R9, R28 ;  /* 0x0000001c09097221 */ /* 0x000fe20000010000 */
[----:B------:R-:W-:Y:S01]  /*7100*/  FADD.FTZ R27, R10, R27 ;  /* 0x0000001b0a1b7221 */ /* 0x000fe20000010000 */
[----:B------:R-:W-:Y:S04]  /*7110*/  STS.128 [R7], R56 ;  /* 0x0000003807007388 */ /* 0x000fe80000000c00 */
[----:B------:R-:W-:Y:S01]  /*7120*/  STS.128 [R7+0x10], R60 ;  /* 0x0000103c07007388 */ /* 0x000fe20000000c00 */
[----:B------:R-:W-:-:S03]  /*7130*/  FADD.FTZ R29, R12, R29 ;  /* 0x0000001d0c1d7221 */ /* 0x000fc60000010000 */
[----:B------:R-:W-:Y:S01]  /*7140*/  STS.128 [R7+0x400], R64 ;  /* 0x0004004007007388 */ /* 0x000fe20000000c00 */
[----:B0-----:R-:W-:-:S03]  /*7150*/  FADD.FTZ R17, R13, R32 ;  /* 0x000000200d117221 */ /* 0x001fc60000010000 */
[----:B------:R-:W-:Y:S01]  /*7160*/  STS.128 [R7+0x410], R68 ;  /* 0x0004104407007388 */ /* 0x000fe20000000c00 */
[----:B-1----:R-:W-:-:S03]  /*7170*/  FADD.FTZ R31, R14, R31 ;  /* 0x0000001f0e1f7221 */ /* 0x002fc60000010000 */
[----:B------:R-:W-:Y:S04]  /*7180*/  STS.128 [R7+0x800], R92 ;  /* 0x0008005c07007388 */ /* 0x000fe80000000c00 */
[----:B------:R-:W-:Y:S01]  /*7190*/  STS.128 [R7+0x810], R96 ;  /* 0x0008106007007388 */ /* 0x000fe20000000c00 */
[----:B------:R-:W-:Y:S06]  /*71a0*/  BAR.SYNC.DEFER_BLOCKING 0x0 ;  /* 0x0000000000007b1d */ /* 0x000fec0000010000 */
[----:B------:R-:W0:Y:S04]  /*71b0*/  LDS R33, [R0] ;  /* 0x0000000000217984 */ /* 0x000e280000000800 */
[----:B------:R-:W1:Y:S04]  /*71c0*/  LDS R40, [R0+0xc00] ;  /* 0x000c000000287984 */ /* 0x000e680000000800 */
        /* <DEDUP_REMOVED lines=31> */
[----:B0-----:R-:W-:-:S03]  /*73c0*/  FADD.FTZ R38, R38, R43 ;  /* 0x0000002b26267221 */ /* 0x001fc60000010000 */
[----:B------:R-:W0:Y:S01]  /*73d0*/  LDS R56, [R0+0x2c00] ;  /* 0x002c000000387984 */ /* 0x000e220000000800 */
        /* <DEDUP_REMOVED lines=10> */
[----:B------:R-:W-:Y:S01]  /*7480*/  STS.128 [R7], R120 ;  /* 0x0000007807007388 */ /* 0x000fe20000000c00 */
[----:B------:R-:W-:-:S03]  /*7490*/  FADD.FTZ R35, R35, R54 ;  /* 0x0000003623237221 */ /* 0x000fc60000010000 */
        /* <DEDUP_REMOVED lines=63> */
[----:B------:R0:W-:Y:S01]  /*7890*/  STS.128 [R7+0x810], R140 ;  /* 0x0008108c07007388 */ /* 0x0001e20000000c00 */
[----:B------:R-:W-:Y:S01]  /*78a0*/  BAR.SYNC.DEFER_BLOCKING 0x0 ;  /* 0x0000000000007b1d */ /* 0x000fe20000010000 */
[----:B0-----:R-:W-:-:S05]  /*78b0*/  FADD.FTZ R7, R11, R30 ;  /* 0x0000001e0b077221 */ /* 0x001fca0000010000 */
[----:B------:R-:W0:Y:S04]  /*78c0*/  LDS R15, [R0+0xa00] ;  /* 0x000a0000000f7984 */ /* 0x000e280000000800 */
[----:B------:R-:W1:Y:S04]  /*78d0*/  LDS R10, [R0] ;  /* 0x00000000000a7984 */ /* 0x000e680000000800 */
        /* <DEDUP_REMOVED lines=11> */
[----:B-1----:R-:W-:-:S03]  /*7990*/  FADD.FTZ R10, RZ, R10 ;  /* 0x0000000aff0a7221 */ /* 0x002fc60000010000 */
[----:B------:R-:W1:Y:S01]  /*79a0*/  LDS R23, [R0+0x1400] ;  /* 0x0014000000177984 */ /* 0x000e620000000800 */
[----:B--2---:R-:W-:-:S03]  /*79b0*/  FADD.FTZ R15, R15, R20 ;  /* 0x000000140f0f7221 */ /* 0x004fc60000010000 */
[----:B------:R-:W2:Y:S01]  /*79c0*/  LDS R25, [R0+0x1800] ;  /* 0x0018000000197984 */ /* 0x000ea20000000800 */
[----:B---3--:R-:W-:-:S03]  /*79d0*/  FADD.FTZ R10, R10, R19 ;  /* 0x000000130a0a7221 */ /* 0x008fc60000010000 */
[----:B------:R-:W3:Y:S01]  /*79e0*/  LDS R32, [R0+0x2e00] ;  /* 0x002e000000207984 */ /* 0x000ee20000000800 */
[----:B----4-:R-:W-:-:S03]  /*79f0*/  FADD.FTZ R11, RZ, R11 ;  /* 0x0000000bff0b7221 */ /* 0x010fc60000010000 */
[----:B------:R-:W4:Y:S01]  /*7a00*/  LDS R22, [R0+0x1a00] ;  /* 0x001a000000167984 */ /* 0x000f220000000800 */
[----:B------:R-:W-:-:S03]  /*7a10*/  FADD.FTZ R12, RZ, R12 ;  /* 0x0000000cff0c7221 */ /* 0x000fc60000010000 */
[----:B------:R-:W4:Y:S01]  /*7a20*/  LDS R39, [R0+0x1c00] ;  /* 0x001c000000277984 */ /* 0x000f220000000800 */
[----:B------:R-:W-:-:S03]  /*7a30*/  FADD.FTZ R13, RZ, R13 ;  /* 0x0000000dff0d7221 */ /* 0x000fc60000010000 */
[----:B------:R-:W4:Y:S01]  /*7a40*/  LDS R24, [R0+0x1e00] ;  /* 0x001e000000187984 */ /* 0x000f220000000800 */
[----:B------:R-:W-:-:S03]  /*7a50*/  FADD.FTZ R14, RZ, R14 ;  /* 0x0000000eff0e7221 */ /* 0x000fc60000010000 */
[----:B------:R-:W4:Y:S01]  /*7a60*/  LDS R41, [R0+0x2000] ;  /* 0x0020000000297984 */ /* 0x000f220000000800 */
[----:B------:R-:W-:-:S03]  /*7a70*/  FADD.FTZ R15, R15, R26 ;  /* 0x0000001a0f0f7221 */ /* 0x000fc60000010000 */
[----:B------:R-:W4:Y:S01]  /*7a80*/  LDS R43, [R0+0x2400] ;  /* 0x00240000002b7984 */ /* 0x000f220000000800 */
[----:B------:R-:W-:-:S03]  /*7a90*/  FADD.FTZ R11, R11, R16 ;  /* 0x000000100b0b7221 */ /* 0x000fc60000010000 */
[----:B------:R1:W4:Y:S01]  /*7aa0*/  LDS R45, [R0+0x2600] ;  /* 0x00260000002d7984 */ /* 0x0003220000000800 */
[----:B------:R-:W-:-:S03]  /*7ab0*/  FADD.FTZ R12, R12, R21 ;  /* 0x000000150c0c7221 */ /* 0x000fc60000010000 */
[----:B------:R2:W4:Y:S01]  /*7ac0*/  LDS R28, [R0+0x2800] ;  /* 0x00280000001c7984 */ /* 0x0005220000000800 */
[----:B0-----:R-:W-:-:S03]  /*7ad0*/  FADD.FTZ R13, R13, R18 ;  /* 0x000000120d0d7221 */ /* 0x001fc60000010000 */
[----:B------:R0:W0:Y:S01]  /*7ae0*/  LDS R47, [R0+0x2a00] ;  /* 0x002a0000002f7984 */ /* 0x0000220000000800 */
[----:B-1----:R-:W-:-:S03]  /*7af0*/  FADD.FTZ R14, R14, R23 ;  /* 0x000000170e0e7221 */ /* 0x002fc60000010000 */
[----:B------:R1:W0:Y:S01]  /*7b00*/  LDS R30, [R0+0x2c00] ;  /* 0x002c0000001e7984 */ /* 0x0002220000000800 */
[----:B--2---:R-:W-:Y:S01]  /*7b10*/  FADD.FTZ R10, R10, R25 ;  /* 0x000000190a0a7221 */ /* 0x004fe20000010000 */
[----:B---3--:R-:W-:Y:S01]  /*7b20*/  FADD.FTZ R49, R15, R32 ;  /* 0x000000200f317221 */ /* 0x008fe20000010000 */
[----:B----4-:R-:W-:Y:S01]  /*7b30*/  FADD.FTZ R22, R11, R22 ;  /* 0x000000160b167221 */ /* 0x010fe20000010000 */
[----:B------:R-:W-:Y:S01]  /*7b40*/  FADD.FTZ R39, R12, R39 ;  /* 0x000000270c277221 */ /* 0x000fe20000010000 */
[----:B------:R-:W-:Y:S01]  /*7b50*/  FADD.FTZ R24, R13, R24 ;  /* 0x000000180d187221 */ /* 0x000fe20000010000 */
[----:B------:R-:W-:Y:S01]  /*7b60*/  FADD.FTZ R41, R14, R41 ;  /* 0x000000290e297221 */ /* 0x000fe20000010000 */
[----:B------:R-:W-:Y:S01]  /*7b70*/  FADD.FTZ R43, R10, R43 ;  /* 0x0000002b0a2b7221 */ /* 0x000fe20000010000 */
[----:B-1----:R-:W-:Y:S06]  /*7b80*/  @!P5 BRA `(.L_x_40) ;  /* 0x000000000050d947 */ /* 0x002fec0003800000 */
[----:B------:R-:W-:Y:S02]  /*7b90*/  MOV R10, R2 ;  /* 0x00000002000a7202 */ /* 0x000fe40000000f00 */
[----:B------:R-:W-:Y:S02]  /*7ba0*/  MOV R11, R3 ;  /* 0x00000003000b7202 */ /* 0x000fe40000000f00 */
[----:B------:R-:W-:Y:S02]  /*7bb0*/  MOV R12, R4 ;  /* 0x00000004000c7202 */ /* 0x000fe40000000f00 */
[----:B------:R-:W-:Y:S01]  /*7bc0*/  MOV R13, R5 ;  /* 0x00000005000d7202 */ /* 0x000fe20000000f00 */
[----:B------:R1:W-:Y:S01]  /*7bd0*/  STG.E desc[UR10][R10.64], R33 ;  /* 0x000000210a007986 */ /* 0x0003e2000c10190a */
[----:B------:R-:W-:Y:S02]  /*7be0*/  MOV R14, R6 ;  /* 0x00000006000e7202 */ /* 0x000fe40000000f00 */
[----:B------:R-:W-:Y:S01]  /*7bf0*/  MOV R15, R83 ;  /* 0x00000053000f7202 */ /* 0x000fe20000000f00 */
[----:B------:R2:W-:Y:S01]  /*7c00*/  STG.E desc[UR10][R12.64], R9 ;  /* 0x000000090c007986 */ /* 0x0005e2000c10190a */
[----:B------:R-:W-:-:S02]  /*7c10*/  IADD3 R2, P6, PT, R2, 0x200, RZ ;  /* 0x0000020002027810 */ /* 0x000fc40007fde0ff */
[----:B------:R-:W-:Y:S01]  /*7c20*/  IADD3 R4, P5, PT, R4, 0x200, RZ ;  /* 0x0000020004047810 */ /* 0x000fe20007fbe0ff */
[----:B------:R2:W-:Y:S01]  /*7c30*/  STG.E desc[UR10][R14.64], R43 ;  /* 0x0000002b0e007986 */ /* 0x0005e2000c10190a */
[----:B------:R-:W-:Y:S02]  /*7c40*/  IADD3.X R3, PT, PT, RZ, R3, RZ, P6, !PT ;  /* 0x00000003ff037210 */ /* 0x000fe400037fe4ff */
[----:B------:R-:W-:Y:S02]  /*7c50*/  IADD3.X R5, PT, PT, RZ, R5, RZ, P5, !PT ;  /* 0x00000005ff057210 */ /* 0x000fe40002ffe4ff */
[----:B-1----:R-:W-:Y:S02]  /*7c60*/  MOV R10, R8 ;  /* 0x00000008000a7202 */ /* 0x002fe40000000f00 */
[----:B------:R-:W-:Y:S02]  /*7c70*/  MOV R11, R81 ;  /* 0x00000051000b7202 */ /* 0x000fe40000000f00 */
[----:B------:R-:W-:-:S02]  /*7c80*/  IADD3 R6, P6, PT, R6, 0x200, RZ ;  /* 0x0000020006067810 */ /* 0x000fc40007fde0ff */
[----:B------:R-:W-:Y:S01]  /*7c90*/  IADD3 R8, P5, PT, R8, 0x200, RZ ;  /* 0x0000020008087810 */ /* 0x000fe20007fbe0ff */
[----:B------:R2:W-:Y:S01]  /*7ca0*/  STG.E desc[UR10][R10.64], R57 ;  /* 0x000000390a007986 */ /* 0x0005e2000c10190a */
[----:B------:R-:W-:Y:S02]  /*7cb0*/  IADD3.X R83, PT, PT, RZ, R83, RZ, P6, !PT ;  /* 0x00000053ff537210 */ /* 0x000fe400037fe4ff */
[----:B------:R-:W-:-:S09]  /*7cc0*/  IADD3.X R81, PT, PT, RZ, R81, RZ, P5, !PT ;  /* 0x00000051ff517210 */ /* 0x000fd20002ffe4ff */
.L_x_40:
[----:B------:R-:W-:Y:S05]  /*7cd0*/  BSYNC.RECONVERGENT B0 ;  /* 0x0000000000007941 */ /* 0x000fea0003800200 */
.L_x_39:
[----:B------:R-:W-:Y:S01]  /*7ce0*/  BSSY.RECONVERGENT B0, `(.L_x_41) ;  /* 0x0000017000007945 */ /* 0x000fe20003800200 */
[----:B------:R-:W-:-:S03]  /*7cf0*/  FADD.FTZ R45, R22, R45 ;  /* 0x0000002d162d7221 */ /* 0x000fc60000010000 */
[----:B------:R-:W-:Y:S05]  /*7d00*/  @!P0 BRA `(.L_x_42) ;  /* 0x0000000000508947 */ /* 0x000fea0003800000 */
[----:B--2---:R-:W-:Y:S02]  /*7d10*/  MOV R10, R2 ;  /* 0x00000002000a7202 */ /* 0x004fe40000000f00 */
        /* <DEDUP_REMOVED lines=11> */
[----:B------:R-:W-:Y:S02]  /*7dd0*/  IADD3 R6, P0, PT, R6, 0x200, RZ ;  /* 0x0000020006067810 */ /* 0x000fe40007f1e0ff */
[----:B-1----:R-:W-:Y:S02]  /*7de0*/  MOV R10, R8 ;  /* 0x00000008000a7202 */ /* 0x002fe40000000f00 */
[----:B------:R-:W-:Y:S02]  /*7df0*/  MOV R11, R81 ;  /* 0x00000051000b7202 */ /* 0x000fe40000000f00 */
[----:B------:R-:W-:-:S02]  /*7e00*/  IADD3 R8, P6, PT, R8, 0x200, RZ ;  /* 0x0000020008087810 */ /* 0x000fc40007fde0ff */
[----:B------:R-:W-:Y:S01]  /*7e10*/  IADD3.X R5, PT, PT, RZ, R5, RZ, P5, !PT ;  /* 0x00000005ff057210 */ /* 0x000fe20002ffe4ff */
[----:B------:R3:W-:Y:S01]  /*7e20*/  STG.E desc[UR10][R10.64], R75 ;  /* 0x0000004b0a007986 */ /* 0x0007e2000c10190a */
[----:B------:R-:W-:Y:S02]  /*7e30*/  IADD3.X R83, PT, PT, RZ, R83, RZ, P0, !PT ;  /* 0x00000053ff537210 */ /* 0x000fe400007fe4ff */
[----:B------:R-:W-:-:S07]  /*7e40*/  IADD3.X R81, PT, PT, RZ, R81, RZ, P6, !PT ;  /* 0x00000051ff517210 */ /* 0x000fce00037fe4ff */
.L_x_42:
[----:B------:R-:W-:Y:S05]  /*7e50*/  BSYNC.RECONVERGENT B0 ;  /* 0x0000000000007941 */ /* 0x000fea0003800200 */
.L_x_41:
[----:B------:R-:W-:Y:S01]  /*7e60*/  BSSY.RECONVERGENT B0, `(.L_x_43) ;  /* 0x0000017000007945 */ /* 0x000fe20003800200 */
[----:B------:R-:W-:-:S03]  /*7e70*/  FADD.FTZ R39, R39, R28 ;  /* 0x0000001c27277221 */ /* 0x000fc60000010000 */
[----:B------:R-:W-:Y:S05]  /*7e80*/  @!P1 BRA `(.L_x_44) ;  /* 0x0000000000509947 */ /* 0x000fea0003800000 */
[----:B--23--:R-:W-:Y:S02]  /*7e90*/  MOV R10, R2 ;  /* 0x00000002000a7202 */ /* 0x00cfe40000000f00 */
        /* <DEDUP_REMOVED lines=10> */
[----:B------:R-:W-:Y:S02]  /*7f40*/  IADD3 R6, P5, PT, R6, 0x200, RZ ;  /* 0x0000020006067810 */ /* 0x000fe40007fbe0ff */
[----:B------:R-:W-:Y:S02]  /*7f50*/  IADD3.X R3, PT, PT, RZ, R3, RZ, P0, !PT ;  /* 0x00000003ff037210 */ /* 0x000fe400007fe4ff */
[----:B-1----:R-:W-:Y:S02]  /*7f60*/  MOV R10, R8 ;  /* 0x00000008000a7202 */ /* 0x002fe40000000f00 */
[----:B------:R-:W-:Y:S02]  /*7f70*/  MOV R11, R81 ;  /* 0x00000051000b7202 */ /* 0x000fe40000000f00 */
[----:B------:R-:W-:-:S02]  /*7f80*/  IADD3 R8, P6, PT, R8, 0x200, RZ ;  /* 0x0000020008087810 */ /* 0x000fc40007fde0ff */
[----:B------:R-:W-:Y:S01]  /*7f90*/  IADD3.X R5, PT, PT, RZ, R5, RZ, P1, !PT ;  /* 0x00000005ff057210 */ /* 0x000fe20000ffe4ff */
[----:B------:R4:W-:Y:S01]  /*7fa0*/  STG.E desc[UR10][R10.64], R59 ;  /* 0x0000003b0a007986 */ /* 0x0009e2000c10190a */
[----:B------:R-:W-:Y:S02]  /*7fb0*/  IADD3.X R83, PT, PT, RZ, R83, RZ, P5, !PT ;  /* 0x00000053ff537210 */ /* 0x000fe40002ffe4ff */
[----:B------:R-:W-:-:S07]  /*7fc0*/  IADD3.X R81, PT, PT, RZ, R81, RZ, P6, !PT ;  /* 0x00000051ff517210 */ /* 0x000fce00037fe4ff */
.L_x_44:
[----:B------:R-:W-:Y:S05]  /*7fd0*/  BSYNC.RECONVERGENT B0 ;  /* 0x0000000000007941 */ /* 0x000fea0003800200 */
.L_x_43:
[----:B------:R-:W-:Y:S01]  /*7fe0*/  BSSY.RECONVERGENT B0, `(.L_x_45) ;  /* 0x0000017000007945 */ /* 0x000fe20003800200 */
[----:B0-----:R-:W-:-:S03]  /*7ff0*/  FADD.FTZ R47, R24, R47 ;  /* 0x0000002f182f7221 */ /* 0x001fc60000010000 */
[----:B------:R-:W-:Y:S05]  /*8000*/  @!P2 BRA `(.L_x_46) ;  /* 0x000000000050a947 */ /* 0x000fea0003800000 */
[----:B--234-:R-:W-:Y:S02]  /*8010*/  MOV R10, R2 ;  /* 0x00000002000a7202 */ /* 0x01cfe40000000f00 */
        /* <DEDUP_REMOVED lines=12> */
[----:B0-----:R-:W-:Y:S02]  /*80e0*/  MOV R10, R8 ;  /* 0x00000008000a7202 */ /* 0x001fe40000000f00 */
[----:B------:R-:W-:Y:S02]  /*80f0*/  MOV R11, R81 ;  /* 0x00000051000b7202 */ /* 0x000fe40000000f00 */
[----:B------:R-:W-:-:S02]  /*8100*/  IADD3 R8, P5, PT, R8, 0x200, RZ ;  /* 0x0000020008087810 */ /* 0x000fc40007fbe0ff */
[----:B------:R-:W-:Y:S01]  /*8110*/  IADD3.X R5, PT, PT, RZ, R5, RZ, P1, !PT ;  /* 0x00000005ff057210 */ /* 0x000fe20000ffe4ff */
[----:B------:R1:W-:Y:S01]  /*8120*/  STG.E desc[UR10][R10.64], R77 ;  /* 0x0000004d0a007986 */ /* 0x0003e2000c10190a */
[----:B------:R-:W-:Y:S02]  /*8130*/  IADD3.X R83, PT, PT, RZ, R83, RZ, P2, !PT ;  /* 0x00000053ff537210 */ /* 0x000fe400017fe4ff */
[----:B------:R-:W-:-:S07]  /*8140*/  IADD3.X R81, PT, PT, RZ, R81, RZ, P5, !PT ;  /* 0x00000051ff517210 */ /* 0x000fce0002ffe4ff */
.L_x_46:
[----:B------:R-:W-:Y:S05]  /*8150*/  BSYNC.RECONVERGENT B0 ;  /* 0x0000000000007941 */ /* 0x000fea0003800200 */
.L_x_45:
[----:B------:R-:W-:Y:S01]  /*8160*/  BSSY.RECONVERGENT B0, `(.L_x_47) ;  /* 0x0000017000007945 */ /* 0x000fe20003800200 */
[----:B------:R-:W-:-:S03]  /*8170*/  FADD.FTZ R41, R41, R30 ;  /* 0x0000001e29297221 */ /* 0x000fc60000010000 */
[----:B------:R-:W-:Y:S05]  /*8180*/  @!P3 BRA `(.L_x_48) ;  /* 0x000000000050b947 */ /* 0x000fea0003800000 */
[----:B-1234-:R-:W-:Y:S02]  /*8190*/  MOV R10, R2 ;  /* 0x00000002000a7202 */ /* 0x01efe40000000f00 */
        /* <DEDUP_REMOVED lines=19> */
.L_x_48:
[----:B------:R-:W-:Y:S05]  /*82d0*/  BSYNC.RECONVERGENT B0 ;  /* 0x0000000000007941 */ /* 0x000fea0003800200 */
.L_x_47:
[----:B------:R-:W-:Y:S05]  /*82e0*/  @!P4 EXIT ;  /* 0x000000000000c94d */ /* 0x000fea0003800000 */
[----:B----4-:R-:W-:Y:S01]  /*82f0*/  MOV R7, R83 ;  /* 0x0000005300077202 */ /* 0x010fe20000000f00 */
[----:B------:R-:W-:Y:S01]  /*8300*/  STG.E desc[UR10][R2.64], R55 ;  /* 0x0000003702007986 */ /* 0x000fe2000c10190a */
[----:B--2---:R-:W-:-:S03]  /*8310*/  MOV R9, R81 ;  /* 0x0000005100097202 */ /* 0x004fc60000000f00 */
[----:B------:R-:W-:Y:S04]  /*8320*/  STG.E desc[UR10][R4.64], R31 ;  /* 0x0000001f04007986 */ /* 0x000fe8000c10190a */
[----:B------:R-:W-:Y:S04]  /*8330*/  STG.E desc[UR10][R6.64], R49 ;  /* 0x0000003106007986 */ /* 0x000fe8000c10190a */
[----:B------:R-:W-:Y:S01]  /*8340*/  STG.E desc[UR10][R8.64], R79 ;  /* 0x0000004f08007986 */ /* 0x000fe2000c10190a */
[----:B------:R-:W-:Y:S05]  /*8350*/  EXIT ;  /* 0x000000000000794d */ /* 0x000fea0003800000 */
.L_x_7:
[----:B------:R-:W-:Y:S01]  /*8360*/  HFMA2 R178, -RZ, RZ, 0, 5.9604644775390625e-08 ;  /* 0x00000001ffb27431 */ /* 0x000fe200000001ff */
[----:B------:R-:W-:Y:S01]  /*8370*/  BSSY B0, `(.L_x_49) ;  /* 0x0000006000007945 */ /* 0x000fe20003800000 */
[----:B------:R-:W-:Y:S02]  /*8380*/  MOV R179, 0x1f ;  /* 0x0000001f00b37802 */ /* 0x000fe40000000f00 */
[----:B------:R-:W-:-:S07]  /*8390*/  MOV R176, 0xffffffff ;  /* 0xffffffff00b07802 */ /* 0x000fce0000000f00 */
[----:B-----5:R-:W-:Y:S05]  /*83a0*/  WARPSYNC.COLLECTIVE R176, `(.L_x_50) ;  /* 0x00000000b0087348 */ /* 0x020fea0003c00000 */
[----:B------:R0:W1:Y:S02]  /*83b0*/  SHFL.BFLY P0, R177, R227, R178, R179 ;  /* 0x0c0000b2e3b17389 */ /* 0x00006400000000b3 */
[----:B01---5:R-:W-:Y:S05]  /*83c0*/  ENDCOLLECTIVE ;  /* 0x000000000000791b */ /* 0x023fea0003800000 */
.L_x_50:
[----:B------:R-:W-:Y:S05]  /*83d0*/  BSYNC B0 ;  /* 0x0000000000007941 */ /* 0x000fea0003800000 */
.L_x_49:
[----:B------:R-:W-:Y:S01]  /*83e0*/  MOV R168, R177 ;  /* 0x000000b100a87202 */ /* 0x000fe20000000f00 */
[----:B------:R-:W-:Y:S01]  /*83f0*/  HFMA2 R178, -RZ, RZ, 0, 5.9604644775390625e-08 ;  /* 0x00000001ffb27431 */ /* 0x000fe200000001ff */
[----:B------:R-:W-:Y:S02]  /*8400*/  MOV R179, 0x1f ;  /* 0x0000001f00b37802 */ /* 0x000fe40000000f00 */
[----:B------:R-:W-:Y:S01]  /*8410*/  MOV R176, 0xffffffff ;  /* 0xffffffff00b07802 */ /* 0x000fe20000000f00 */
[----:B------:R-:W-:Y:S01]  /*8420*/  FADD.FTZ R168, R168, R227 ;  /* 0x000000e3a8a87221 */ /* 0x000fe20000010000 */
[----:B------:R-:W-:-:S07]  /*8430*/  MOV R227, R238 ;  /* 0x000000ee00e37202 */ /* 0x000fce0000000f00 */
[----:B------:R-:W-:Y:S05]  /*8440*/  WARPSYNC.COLLECTIVE R176, `(.L_x_51) ;  /* 0x00000000b0087348 */ /* 0x000fea0003c00000 */
[----:B------:R0:W1:Y:S02]  /*8450*/  SHFL.BFLY P0, R177, R227, R178, R179 ;  /* 0x0c0000b2e3b17389 */ /* 0x00006400000000b3 */
[----:B01----:R-:W-:Y:S05]  /*8460*/  ENDCOLLECTIVE ;  /* 0x000000000000791b */ /* 0x003fea0003800000 */
.L_x_51:
[----:B------:R-:W-:Y:S01]  /*8470*/  MOV R227, R168 ;  /* 0x000000a800e37202 */ /* 0x000fe20000000f00 */
[----:B------:R-:W-:Y:S01]  /*8480*/  HFMA2 R178, -RZ, RZ, 0, 1.1920928955078125e-07 ;  /* 0x00000002ffb27431 */ /* 0x000fe200000001ff */
[----:B------:R-:W-:-:S07]  /*8490*/  MOV R169, R177 ;  /* 0x000000b100a97202 */ /* 0x000fce0000000f00 */
[----:B------:R-:W-:Y:S05]  /*84a0*/  WARPSYNC.COLLECTIVE R176, `(.L_x_52) ;  /* 0x00000000b0087348 */ /* 0x000fea0003c00000 */
[----:B------:R0:W1:Y:S02]  /*84b0*/  SHFL.BFLY P0, R177, R227, R178, R179 ;  /* 0x0c0000b2e3b17389 */ /* 0x00006400000000b3 */
[----:B01----:R-:W-:Y:S05]  /*84c0*/  ENDCOLLECTIVE ;  /* 0x000000000000791b */ /* 0x003fea0003800000 */
.L_x_52:
[----:B------:R-:W-:-:S05]  /*84d0*/  FADD.FTZ R169, R169, R238 ;  /* 0x000000eea9a97221 */ /* 0x000fca0000010000 */
[----:B------:R-:W-:Y:S02]  /*84e0*/  MOV R227, R169 ;  /* 0x000000a900e37202 */ /* 0x000fe40000000f00 */
[----:B------:R-:W-:-:S07]  /*84f0*/  MOV R171, R177 ;  /* 0x000000b100ab7202 */ /* 0x000fce0000000f00 */
[----:B------:R-:W-:Y:S05]  /*8500*/  WARPSYNC.COLLECTIVE R176, `(.L_x_53) ;  /* 0x00000000b0087348 */ /* 0x000fea0003c00000 */
[----:B------:R0:W1:Y:S02]  /*8510*/  SHFL.BFLY P0, R177, R227, R178, R179 ;  /* 0x0c0000b2e3b17389 */ /* 0x00006400000000b3 */
[----:B01----:R-:W-:Y:S05]  /*8520*/  ENDCOLLECTIVE ;  /* 0x000000000000791b */ /* 0x003fea0003800000 */
.L_x_53:
[----:B------:R-:W-:-:S05]  /*8530*/  FADD.FTZ R171, R168, R171 ;  /* 0x000000aba8ab7221 */ /* 0x000fca0000010000 */
[----:B------:R-:W-:Y:S01]  /*8540*/  MOV R227, R171 ;  /* 0x000000ab00e37202 */ /* 0x000fe20000000f00 */
[----:B------:R-:W-:Y:S01]  /*8550*/  HFMA2 R178, -RZ, RZ, 0, 2.384185791015625e-07 ;  /* 0x00000004ffb27431 */ /* 0x000fe200000001ff */
[----:B------:R-:W-:-:S07]  /*8560*/  MOV R170, R177 ;  /* 0x000000b100aa7202 */ /* 0x000fce0000000f00 */
[----:B------:R-:W-:Y:S05]  /*8570*/  WARPSYNC.COLLECTIVE R176, `(.L_x_54) ;  /* 0x00000000b0087348 */ /* 0x000fea0003c00000 */
[----:B------:R0:W1:Y:S02]  /*8580*/  SHFL.BFLY P0, R177, R227, R178, R179 ;  /* 0x0c0000b2e3b17389 */ /* 0x00006400000000b3 */
[----:B01----:R-:W-:Y:S05]  /*8590*/  ENDCOLLECTIVE ;  /* 0x000000000000791b */ /* 0x003fea0003800000 */
.L_x_54:
[----:B------:R-:W-:-:S05]  /*85a0*/  FADD.FTZ R170, R169, R170 ;  /* 0x000000aaa9aa7221 */ /* 0x000fca0000010000 */
[----:B------:R-:W-:Y:S02]  /*85b0*/  MOV R227, R170 ;  /* 0x000000aa00e37202 */ /* 0x000fe40000000f00 */
[----:B------:R-:W-:-:S07]  /*85c0*/  MOV R172, R177 ;  /* 0x000000b100ac7202 */ /* 0x000fce0000000f00 */
[----:B------:R-:W-:Y:S05]  /*85d0*/  WARPSYNC.COLLECTIVE R176, `(.L_x_55) ;  /* 0x00000000b0087348 */ /* 0x000fea0003c00000 */
[----:B------:R0:W1:Y:S02]  /*85e0*/  SHFL.BFLY P0, R177, R227, R178, R179 ;  /* 0x0c0000b2e3b17389 */ /* 0x00006400000000b3 */
[----:B01----:R-:W-:Y:S05]  /*85f0*/  ENDCOLLECTIVE ;  /* 0x000000000000791b */ /* 0x003fea0003800000 */
.L_x_55:
[----:B------:R-:W-:-:S05]  /*8600*/  FADD.FTZ R172, R171, R172 ;  /* 0x000000acabac7221 */ /* 0x000fca0000010000 */
[----:B------:R-:W-:Y:S01]  /*8610*/  MOV R227, R172 ;  /* 0x000000ac00e37202 */ /* 0x000fe20000000f00 */
[----:B------:R-:W-:Y:S01]  /*8620*/  HFMA2 R178, -RZ, RZ, 0, 4.76837158203125e-07 ;  /* 0x00000008ffb27431 */ /* 0x000fe200000001ff */
[----:B------:R-:W-:-:S07]  /*8630*/  MOV R173, R177 ;  /* 0x000000b100ad7202 */ /* 0x000fce0000000f00 */
[----:B------:R-:W-:Y:S05]  /*8640*/  WARPSYNC.COLLECTIVE R176, `(.L_x_56) ;  /* 0x00000000b0087348 */ /* 0x000fea0003c00000 */
[----:B------:R0:W1:Y:S02]  /*8650*/  SHFL.BFLY P0, R177, R227, R178, R179 ;  /* 0x0c0000b2e3b17389 */ /* 0x00006400000000b3 */
[----:B01----:R-:W-:Y:S05]  /*8660*/  ENDCOLLECTIVE ;  /* 0x000000000000791b */ /* 0x003fea0003800000 */
.L_x_56:
[----:B------:R-:W-:-:S05]  /*8670*/  FADD.FTZ R173, R170, R173 ;  /* 0x000000adaaad7221 */ /* 0x000fca0000010000 */
[----:B------:R-:W-:Y:S02]  /*8680*/  MOV R227, R173 ;  /* 0x000000ad00e37202 */ /* 0x000fe40000000f00 */
[----:B------:R-:W-:-:S07]  /*8690*/  MOV R175, R177 ;  /* 0x000000b100af7202 */ /* 0x000fce0000000f00 */
[----:B------:R-:W-:Y:S05]  /*86a0*/  WARPSYNC.COLLECTIVE R176, `(.L_x_57) ;  /* 0x00000000b0087348 */ /* 0x000fea0003c00000 */
[----:B------:R0:W1:Y:S02]  /*86b0*/  SHFL.BFLY P0, R177, R227, R178, R179 ;  /* 0x0c0000b2e3b17389 */ /* 0x00006400000000b3 */
[----:B01----:R-:W-:Y:S05]  /*86c0*/  ENDCOLLECTIVE ;  /* 0x000000000000791b */ /* 0x003fea0003800000 */
.L_x_57:
[----:B------:R-:W-:-:S05]  /*86d0*/  FADD.FTZ R175, R172, R175 ;  /* 0x000000afacaf7221 */ /* 0x000fca0000010000 */
[----:B------:R-:W-:Y:S01]  /*86e0*/  MOV R227, R175 ;  /* 0x000000af00e37202 */ /* 0x000fe20000000f00 */
[----:B------:R-:W-:Y:S01]  /*86f0*/  HFMA2 R178, -RZ, RZ, 0, 9.5367431640625e-07 ;  /* 0x00000010ffb27431 */ /* 0x000fe200000001ff */
[----:B------:R-:W-:-:S07]  /*8700*/  MOV R174, R177 ;  /* 0x000000b100ae7202 */ /* 0x000fce0000000f00 */
[----:B------:R-:W-:Y:S05]  /*8710*/  WARPSYNC.COLLECTIVE R176, `(.L_x_58) ;  /* 0x00000000b0087348 */ /* 0x000fea0003c00000 */
[----:B------:R0:W1:Y:S02]  /*8720*/  SHFL.BFLY P0, R177, R227, R178, R179 ;  /* 0x0c0000b2e3b17389 */ /* 0x00006400000000b3 */
[----:B01----:R-:W-:Y:S05]  /*8730*/  ENDCOLLECTIVE ;  /* 0x000000000000791b */ /* 0x003fea0003800000 */
.L_x_58:
[----:B------:R-:W-:-:S05]  /*8740*/  FADD.FTZ R174, R173, R174 ;  /* 0x000000aeadae7221 */ /* 0x000fca0000010000 */
[----:B------:R-:W-:Y:S02]  /*8750*/  MOV R227, R174 ;  /* 0x000000ae00e37202 */ /* 0x000fe40000000f00 */
[----:B------:R-:W-:-:S07]  /*8760*/  MOV R168, R177 ;  /* 0x000000b100a87202 */ /* 0x000fce0000000f00 */
[----:B------:R-:W-:Y:S05]  /*8770*/  WARPSYNC.COLLECTIVE R176, `(.L_x_59) ;  /* 0x00000000b0087348 */ /* 0x000fea0003c00000 */
[----:B------:R0:W1:Y:S02]  /*8780*/  SHFL.BFLY P0, R177, R227, R178, R179 ;  /* 0x0c0000b2e3b17389 */ /* 0x00006400000000b3 */
[----:B01----:R-:W-:Y:S05]  /*8790*/  ENDCOLLECTIVE ;  /* 0x000000000000791b */ /* 0x003fea0003800000 */
.L_x_59:
[----:B------:R-:W-:Y:S01]  /*87a0*/  MOV R169, R177 ;  /* 0x000000b100a97202 */ /* 0x000fe20000000f00 */
[----:B------:R-:W-:Y:S06]  /*87b0*/  BRA `(.L_x_60) ;  /* 0xffffffa0005c7947 */ /* 0x000fec000383ffff */
.L_x_61:
[----:B------:R-:W-:-:S00]  /*87c0*/  BRA `(.L_x_61) ;  /* 0xfffffffc00fc7947 */ /* 0x000fc0000383ffff */
[----:B------:R-:W-:-:S00]  /*87d0*/  NOP ;  /* 0x0000000000007918 */ /* 0x000fc00000000000 */
        /* <DEDUP_REMOVED lines=10> */
.L_x_4922:


//--------------------- .text._ZN10layer_norm31ln_parallel_residual_bwd_kernelINS_13Kernel_traitsI13__nv_bfloat16S2_S2_S2_fjLj768ELj1ELj4ELj1ELj16ENS_18Kernel_traits_baseILj768ES2_S2_S2_S2_fjLj128EEEEELb0ELb0ELb1EEEvNS_9BwdParamsE --------------------------
	.section	.text._ZN10layer_norm31ln_parallel_residual_bwd_kernelINS_13Kernel_traitsI13__nv_bfloat16S2_S2_S2_fjLj768ELj1ELj4ELj1ELj16ENS_18Kernel_traits_baseILj768ES2_S2_S2_S2_fjLj128EEEEELb0ELb0ELb1EEEvNS_9BwdParamsE,"ax",@progbits
	.align	128
        .global         _ZN10layer_norm31ln_parallel_residual_bwd_kernelINS_13Kernel_traitsI13__nv_bfloat16S2_S2_S2_fjLj768ELj1ELj4ELj1ELj16ENS_18Kernel_traits_baseILj768ES2_S2_S2_S2_fjLj128EEEEELb0ELb0ELb1EEEvNS_9BwdParamsE
        .type           _ZN10layer_norm31ln_parallel_residual_bwd_kernelINS_13Kernel_traitsI13__nv_bfloat16S2_S2_S2_fjLj768ELj1ELj4ELj1ELj16ENS_18Kernel_traits_baseILj768ES2_S2_S2_S2_fjLj128EEEEELb0ELb0ELb1EEEvNS_9BwdParamsE,@function
        .size           _ZN10layer_norm31ln_parallel_residual_bwd_kernelINS_13Kernel_traitsI13__nv_bfloat16S2_S2_S2_fjLj768ELj1ELj4ELj1ELj16ENS_18Kernel_traits_baseILj768ES2_S2_S2_S2_fjLj128EEEEELb0ELb0ELb1EEEvNS_9BwdParamsE,(.L_x_4923 - _ZN10layer_norm31ln_parallel_residual_bwd_kernelINS_13Kernel_traitsI13__nv_bfloat16S2_S2_S2_fjLj768ELj1ELj4ELj1ELj16ENS_18Kernel_traits_baseILj768ES2_S2_S2_S2_fjLj128EEEEELb0ELb0ELb1EEEvNS_9BwdParamsE)
        .other          _ZN10layer_norm31ln_parallel_residual_bwd_kernelINS_13Kernel_traitsI13__nv_bfloat16S2_S2_S2_fjLj768ELj1ELj4ELj1ELj16ENS_18Kernel_traits_baseILj768ES2_S2_S2_S2_fjLj128EEEEELb0ELb0ELb1EEEvNS_9BwdParamsE,@"STO_CUDA_ENTRY STV_DEFAULT"
_ZN10layer_norm31ln_parallel_residual_bwd_kernelINS_13Kernel_traitsI13__nv_bfloat16S2_S2_S2_fjLj768ELj1ELj4ELj1ELj16ENS_18Kernel_traits_baseILj768ES2_S2_S2_S2_fjLj128EEEEELb0ELb0ELb1EEEvNS_9BwdParamsE:
.text._ZN10layer_norm31ln_parallel_residual_bwd_kernelINS_13Kernel_traitsI13__nv_bfloat16S2_S2_S2_fjLj768ELj1ELj4ELj1ELj16ENS_18Kernel_traits_baseILj768ES2_S2_S2_S2_fjLj128EEEEELb0ELb0ELb1EEEvNS_9BwdParamsE:
[----:B------:R-:W-:Y:S01]  /*0000*/  LDC R1, c[0x0][0x37c] ;  /* 0x0000df00ff017b82 */ /* 0x000fe20000000800 */
[----:B------:R-:W0:Y:S07]  /*0010*/  S2R R152, SR_TID.X ;  /* 0x0000000000987919 */ /* 0x000e2e0000002100 */
[----:B------:R-:W1:Y:S01]  /*0020*/  S2UR UR4, SR_CTAID.X ;  /* 0x00000000000479c3 */ /* 0x000e620000002500 */
[----:B------:R-:W2:Y:S01]  /*0030*/  LDCU UR5, c[0x0][0x384] ;  /* 0x00007080ff0577ac */ /* 0x000ea20008000800 */
[----:B------:R-:W-:Y:S01]  /*0040*/  BSSY B0, `(.L_x_62) ;  /* 0x00006b3000007945 */ /* 0x000fe20003800000 */
[----:B------:R-:W-:-:S02]  /*0050*/  CS2R R96, SRZ ;  /* 0x0000000000607805 */ /* 0x000fc4000001ff00 */
[----:B------:R-:W-:Y:S01]  /*0060*/  CS2R R98, SRZ ;  /* 0x0000000000627805 */ /* 0x000fe2000001ff00 */
[----:B------:R-:W3:Y:S01]  /*0070*/  LDCU.64 UR10, c[0x0][0x358] ;  /* 0x00006b00ff0a77ac */ /* 0x000ee20008000a00 */
[----:B------:R-:W-:Y:S02]  /*0080*/  CS2R R92, SRZ ;  /* 0x00000000005c7805 */ /* 0x000fe4000001ff00 */
[----:B------:R-:W-:Y:S02]  /*0090*/  CS2R R94, SRZ ;  /* 0x00000000005e7805 */ /* 0x000fe4000001ff00 */
[----:B------:R-:W-:Y:S01]  /*00a0*/  CS2R R88, SRZ ;  /* 0x0000000000587805 */ /* 0x000fe2000001ff00 */
[----:B------:R-:W4:Y:S01]  /*00b0*/  LDCU UR13, c[0x0][0x388] ;  /* 0x00007100ff0d77ac */ /* 0x000f220008000800 */
[----:B------:R-:W-:Y:S02]  /*00c0*/  CS2R R90, SRZ ;  /* 0x00000000005a7805 */ /* 0x000fe4000001ff00 */
[----:B------:R-:W-:-:S02]  /*00d0*/  CS2R R112, SRZ ;  /* 0x0000000000707805 */ /* 0x000fc4000001ff00 */
[----:B------:R-:W-:Y:S01]  /*00e0*/  CS2R R114, SRZ ;  /* 0x0000000000727805 */ /* 0x000fe2000001ff00 */
[----:B------:R-:W0:Y:S01]  /*00f0*/  LDCU.U8 UR12, c[0x0][0x410] ;  /* 0x00008200ff0c77ac */ /* 0x000e220008000000 */
[----:B------:R-:W-:Y:S02]  /*0100*/  CS2R R116, SRZ ;  /* 0x0000000000747805 */ /* 0x000fe4000001ff00 */
[----:B------:R-:W-:Y:S02]  /*0110*/  CS2R R118, SRZ ;  /* 0x0000000000767805 */ /* 0x000fe4000001ff00 */
[----:B------:R-:W-:Y:S01]  /*0120*/  CS2R R36, SRZ ;  /* 0x0000000000247805 */ /* 0x000fe2000001ff00 */
[----:B------:R-:W0:Y:S01]  /*0130*/  LDCU UR16, c[0x0][0x400] ;  /* 0x00008000ff1077ac */ /* 0x000e220008000800 */
[----:B------:R-:W-:Y:S02]  /*0140*/  CS2R R38, SRZ ;  /* 0x0000000000267805 */ /* 0x000fe4000001ff00 */
[----:B------:R-:W-:-:S02]  /*0150*/  CS2R R18, SRZ ;  /* 0x0000000000127805 */ /* 0x000fc4000001ff00 */
[----:B------:R-:W-:Y:S01]  /*0160*/  CS2R R16, SRZ ;  /* 0x0000000000107805 */ /* 0x000fe2000001ff00 */
[----:B------:R-:W2:Y:S01]  /*0170*/  LDCU.64 UR6, c[0x0][0x470] ;  /* 0x00008e00ff0677ac */ /* 0x000ea20008000a00 */
[----:B------:R-:W-:Y:S02]  /*0180*/  CS2R R14, SRZ ;  /* 0x00000000000e7805 */ /* 0x000fe4000001ff00 */
[----:B------:R-:W-:Y:S02]  /*0190*/  CS2R R12, SRZ ;  /* 0x00000000000c7805 */ /* 0x000fe4000001ff00 */
[----:B------:R-:W-:Y:S01]  /*01a0*/  CS2R R110, SRZ ;  /* 0x00000000006e7805 */ /* 0x000fe2000001ff00 */
[----:B-1----:R-:W-:Y:S01]  /*01b0*/  USHF.L.U32 UR4, UR4, 0x2, URZ ;  /* 0x0000000204047899 */ /* 0x002fe200080006ff */
[----:B------:R-:W-:Y:S01]  /*01c0*/  CS2R R108, SRZ ;  /* 0x00000000006c7805 */ /* 0x000fe2000001ff00 */
[----:B------:R-:W1:Y:S01]  /*01d0*/  LDCU.64 UR8, c[0x0][0x478] ;  /* 0x00008f00ff0877ac */ /* 0x000e620008000a00 */
[----:B------:R-:W-:-:S02]  /*01e0*/  CS2R R86, SRZ ;  /* 0x0000000000567805 */ /* 0x000fc4000001ff00 */
[----:B------:R-:W-:Y:S02]  /*01f0*/  CS2R R84, SRZ ;  /* 0x0000000000547805 */ /* 0x000fe4000001ff00 */
[----:B------:R-:W-:Y:S02]  /*0200*/  CS2R R82, SRZ ;  /* 0x0000000000527805 */ /* 0x000fe4000001ff00 */
[----:B0-----:R-:W-:Y:S01]  /*0210*/  SHF.R.U32.HI R0, RZ, 0x5, R152 ;  /* 0x00000005ff007819 */ /* 0x001fe20000011698 */
[----:B------:R-:W0:Y:S01]  /*0220*/  LDCU.64 UR14, c[0x0][0x438] ;  /* 0x00008700ff0e77ac */ /* 0x000e220008000a00 */
[----:B------:R-:W-:Y:S02]  /*0230*/  CS2R R80, SRZ ;  /* 0x0000000000507805 */ /* 0x000fe4000001ff00 */
[----:B------:R-:W-:Y:S02]  /*0240*/  CS2R R78, SRZ ;  /* 0x00000000004e7805 */ /* 0x000fe4000001ff00 */
[----:B------:R-:W-:-:S02]  /*0250*/  LOP3.LUT R177, R0, UR4, RZ, 0xfc, !PT ;  /* 0x0000000400b17c12 */ /* 0x000fc4000f8efcff */
[----:B------:R-:W-:Y:S02]  /*0260*/  CS2R R76, SRZ ;  /* 0x00000000004c7805 */ /* 0x000fe4000001ff00 */
[----:B------:R-:W-:Y:S02]  /*0270*/  CS2R R126, SRZ ;  /* 0x00000000007e7805 */ /* 0x000fe4000001ff00 */
[----:B------:R-:W-:Y:S02]  /*0280*/  CS2R R124, SRZ ;  /* 0x00000000007c7805 */ /* 0x000fe4000001ff00 */
[----:B--2---:R-:W-:Y:S02]  /*0290*/  ISETP.GE.AND P0, PT, R177, UR5, PT ;  /* 0x00000005b1007c0c */ /* 0x004fe4000bf06270 */
        /* <DEDUP_REMOVED lines=21> */
[----:B------:R-:W-:Y:S01]  /*03f0*/  CS2R R52, SRZ ;  /* 0x0000000000347805 */ /* 0x000fe2000001ff00 */
[----:B01-34-:R-:W-:Y:S06]  /*0400*/  @P0 BRA `(.L_x_63) ;  /* 0x0000006400d80947 */ /* 0x01bfec0003800000 */
[----:B------:R-:W0:Y:S01]  /*0410*/  LDC.64 R2, c[0x0][0x3d0] ;  /* 0x0000f400ff027b82 */ /* 0x000e220000000a00 */
[----:B------:R-:W-:-:S07]  /*0420*/  LOP3.LUT R152, R152, 0x1f, RZ, 0xc0, !PT ;  /* 0x0000001f98987812 */ /* 0x000fce00078ec0ff */
[----:B------:R-:W1:Y:S01]  /*0430*/  LDC.64 R4, c[0x0][0x3d8] ;  /* 0x0000f600ff047b82 */ /* 0x000e620000000a00 */
[----:B0-----:R-:W-:-:S05]  /*0440*/  IMAD.WIDE.U32 R2, R152, 0x10, R2 ;  /* 0x0000001098027825 */ /* 0x001fca00078e0002 */
[----:B------:R-:W2:Y:S01]  /*0450*/  LDG.E.128 R28, desc[UR10][R2.64] ;  /* 0x0000000a021c7981 */ /* 0x000ea2000c1e1d00 */
[----:B-1----:R-:W-:-:S03]  /*0460*/  IMAD.WIDE.U32 R4, R152, 0x10, R4 ;  /* 0x0000001098047825 */ /* 0x002fc600078e0004 */
[----:B------:R-:W3:Y:S04]  /*0470*/  LDG.E.128 R20, desc[UR10][R2.64+0x200] ;  /* 0x0002000a02147981 */ /* 0x000ee8000c1e1d00 */
[----:B------:R-:W4:Y:S04]  /*0480*/  LDG.E.128 R24, desc[UR10][R4.64] ;  /* 0x0000000a04187981 */ /* 0x000f28000c1e1d00 */
[----:B------:R-:W5:Y:S04]  /*0490*/  LDG.E.128 R16, desc[UR10][R4.64+0x200] ;  /* 0x0002000a04107981 */ /* 0x000f68000c1e1d00 */
[----:B------:R-:W5:Y:S04]  /*04a0*/  LDG.E.128 R12, desc[UR10][R2.64+0x400] ;  /* 0x0004000a020c7981 */ /* 0x000f68000c1e1d00 */
[----:B------:R0:W5:Y:S01]  /*04b0*/  LDG.E.128 R8, desc[UR10][R4.64+0x400] ;  /* 0x0004000a04087981 */ /* 0x000162000c1e1d00 */
[----:B------:R-:W-:Y:S01]  /*04c0*/  HFMA2 R0, -RZ, RZ, 0, 0 ;  /* 0x00000000ff007431 */ /* 0x000fe200000001ff */
[----:B------:R-:W-:Y:S01]  /*04d0*/  BSSY B1, `(.L_x_64) ;  /* 0x0000609000017945 */ /* 0x000fe20003800000 */
        /* <DEDUP_REMOVED lines=16> */
[----:B0-----:R-:W-:Y:S02]  /*05e0*/  CS2R R4, SRZ ;  /* 0x0000000000047805 */ /* 0x001fe4000001ff00 */
        /* <DEDUP_REMOVED lines=18> */
[----:B------:R-:W-:Y:S02]  /*0710*/  MOV R178, RZ ;  /* 0x000000ff00b27202 */ /* 0x000fe40000000f00 */
[----:B--2---:R-:W-:-:S02]  /*0720*/  PRMT R179, R28, 0x7632, R179 ;  /* 0x000076321cb37816 */ /* 0x004fc400000000b3 */
[----:B------:R-:W-:Y:S02]  /*0730*/  PRMT R180, R29, 0x7632, R180 ;  /* 0x000076321db47816 */ /* 0x000fe400000000b4 */
[----:B------:R-:W-:Y:S02]  /*0740*/  PRMT R181, R30, 0x7632, R181 ;  /* 0x000076321eb57816 */ /* 0x000fe400000000b5 */
[----:B------:R-:W-:Y:S02]  /*0750*/  PRMT R182, R31, 0x7632, R182 ;  /* 0x000076321fb67816 */ /* 0x000fe400000000b6 */
[----:B----4-:R-:W-:Y:S02]  /*0760*/  PRMT R183, R24, 0x7632, R183 ;  /* 0x0000763218b77816 */ /* 0x010fe400000000b7 */
[----:B------:R-:W-:Y:S02]  /*0770*/  PRMT R184, R25, 0x7632, R184 ;  /* 0x0000763219b87816 */ /* 0x000fe400000000b8 */
[----:B------:R-:W-:-:S02]  /*0780*/  PRMT R185, R26, 0x7632, R185 ;  /* 0x000076321ab97816 */ /* 0x000fc400000000b9 */
[----:B------:R-:W-:Y:S02]  /*0790*/  PRMT R186, R27, 0x7632, R186 ;  /* 0x000076321bba7816 */ /* 0x000fe400000000ba */
[----:B---3--:R-:W-:Y:S02]  /*07a0*/  PRMT R187, R20, 0x7632, R187 ;  /* 0x0000763214bb7816 */ /* 0x008fe400000000bb */
[----:B------:R-:W-:Y:S02]  /*07b0*/  PRMT R188, R21, 0x7632, R188 ;  /* 0x0000763215bc7816 */ /* 0x000fe400000000bc */
[----:B------:R-:W-:Y:S02]  /*07c0*/  PRMT R189, R22, 0x7632, R189 ;  /* 0x0000763216bd7816 */ /* 0x000fe400000000bd */
[----:B------:R-:W-:Y:S02]  /*07d0*/  PRMT R190, R23, 0x7632, R190 ;  /* 0x0000763217be7816 */ /* 0x000fe400000000be */
[----:B-----5:R-:W-:-:S02]  /*07e0*/  PRMT R191, R16, 0x7632, R191 ;  /* 0x0000763210bf7816 */ /* 0x020fc400000000bf */
[----:B------:R-:W-:Y:S02]  /*07f0*/  PRMT R192, R17, 0x7632, R192 ;  /* 0x0000763211c07816 */ /* 0x000fe400000000c0 */
[----:B------:R-:W-:Y:S02]  /*0800*/  PRMT R193, R18, 0x7632, R193 ;  /* 0x0000763212c17816 */ /* 0x000fe400000000c1 */
[----:B------:R-:W-:Y:S02]  /*0810*/  PRMT R194, R19, 0x7632, R194 ;  /* 0x0000763213c27816 */ /* 0x000fe400000000c2 */
[----:B------:R-:W-:Y:S02]  /*0820*/  PRMT R195, R12, 0x7632, R195 ;  /* 0x000076320cc37816 */ /* 0x000fe400000000c3 */
[----:B------:R-:W-:Y:S02]  /*0830*/  PRMT R196, R13, 0x7632, R196 ;  /* 0x000076320dc47816 */ /* 0x000fe400000000c4 */
[----:B------:R-:W-:-:S02]  /*0840*/  PRMT R197, R14, 0x7632, R197 ;  /* 0x000076320ec57816 */ /* 0x000fc400000000c5 */
[----:B------:R-:W-:Y:S02]  /*0850*/  PRMT R198, R15, 0x7632, R198 ;  /* 0x000076320fc67816 */ /* 0x000fe400000000c6 */
[----:B------:R-:W-:Y:S02]  /*0860*/  PRMT R199, R8, 0x7632, R199 ;  /* 0x0000763208c77816 */ /* 0x000fe400000000c7 */
[----:B------:R-:W-:Y:S02]  /*0870*/  PRMT R200, R9, 0x7632, R200 ;  /* 0x0000763209c87816 */ /* 0x000fe400000000c8 */
[----:B------:R-:W-:Y:S02]  /*0880*/  PRMT R201, R10, 0x7632, R201 ;  /* 0x000076320ac97816 */ /* 0x000fe400000000c9 */
[----:B------:R-:W-:Y:S02]  /*0890*/  PRMT R202, R11, 0x7632, R202 ;  /* 0x000076320bca7816 */ /* 0x000fe400000000ca */
[----:B------:R-:W-:-:S02]  /*08a0*/  SHF.L.U32 R153, R28, 0x10, RZ ;  /* 0x000000101c997819 */ /* 0x000fc400000006ff */
[----:B------:R-:W-:Y:S02]  /*08b0*/  SHF.L.U32 R154, R29, 0x10, RZ ;  /* 0x000000101d9a7819 */ /* 0x000fe400000006ff */
[----:B------:R-:W-:Y:S02]  /*08c0*/  CS2R R28, SRZ ;  /* 0x00000000001c7805 */ /* 0x000fe4000001ff00 */
[----:B------:R-:W-:Y:S02]  /*08d0*/  SHF.L.U32 R155, R30, 0x10, RZ ;  /* 0x000000101e9b7819 */ /* 0x000fe400000006ff */
[----:B------:R-:W-:Y:S02]  /*08e0*/  SHF.L.U32 R156, R31, 0x10, RZ ;  /* 0x000000101f9c7819 */ /* 0x000fe400000006ff */
[----:B------:R-:W-:Y:S02]  /*08f0*/  CS2R R30, SRZ ;  /* 0x00000000001e7805 */ /* 0x000fe4000001ff00 */
        /* <DEDUP_REMOVED lines=32> */
[----:B------:R-:W-:Y:S02]  /*0b00*/  SHF.L.U32 R181, R181, 0x10, RZ ;  /* 0x00000010b5b57819 */ /* 0x000fe400000006ff */
[----:B------:R-:W-:Y:S02]  /*0b10*/  SHF.L.U32 R182, R182, 0x10, RZ ;  /* 0x00000010b6b67819 */ /* 0x000fe400000006ff */
[----:B------:R-:W-:Y:S02]  /*0b20*/  SHF.L.U32 R183, R183, 0x10, RZ ;  /* 0x00000010b7b77819 */ /* 0x000fe400000006ff */
[----:B------:R-:W-:Y:S02]  /*0b30*/  SHF.L.U32 R184, R184, 0x10, RZ ;  /* 0x00000010b8b87819 */ /* 0x000fe400000006ff */
        /* <DEDUP_REMOVED lines=17> */
[----:B------:R-:W-:-:S07]  /*0c50*/  SHF.L.U32 R202, R202, 0x10, RZ ;  /* 0x00000010caca7819 */ /* 0x000fce00000006ff */
.L_x_90:
[----:B------:R-:W0:Y:S01]  /*0c60*/  LDC.64 R96, c[0x0][0x3a8] ;  /* 0x0000ea00ff607b82 */ /* 0x000e220000000a00 */
[----:B------:R-:W-:-:S05]  /*0c70*/  IMAD R72, R177, UR13, RZ ;  /* 0x0000000db1487c24 */ /* 0x000fca000f8e02ff */
[----:B------:R-:W-:Y:S02]  /*0c80*/  SHF.R.S32.HI R73, RZ, 0x1f, R72 ;  /* 0x0000001fff497819 */ /* 0x000fe40000011448 */
[----:B------:R-:W1:Y:S02]  /*0c90*/  LDC.64 R98, c[0x0][0x3c0] ;  /* 0x0000f000ff627b82 */ /* 0x000e640000000a00 */
[----:B------:R-:W-:-:S04]  /*0ca0*/  LEA.HI R73, R73, R72, RZ, 0x3 ;  /* 0x0000004849497211 */ /* 0x000fc800078f18ff */
[----:B------:R-:W-:Y:S02]  /*0cb0*/  LEA.HI.SX32 R203, R73, R152, 0x1d ;  /* 0x0000009849cb7211 */ /* 0x000fe400078feaff */
[----:B------:R-:W2:Y:S08]  /*0cc0*/  LDC.64 R100, c[0x0][0x428] ;  /* 0x00010a00ff647b82 */ /* 0x000eb00000000a00 */
[----:B------:R-:W3:Y:S01]  /*0cd0*/  LDC.64 R104, c[0x0][0x430] ;  /* 0x00010c00ff687b82 */ /* 0x000ee20000000a00 */
[----:B0-----:R-:W-:-:S06]  /*0ce0*/  IMAD.WIDE.U32 R72, R203, 0x10, R96 ;  /* 0x00000010cb487825 */ /* 0x001fcc00078e0060 */
[----:B------:R-:W4:Y:S01]  /*0cf0*/  LDG.E.128 R72, desc[UR10][R72.64] ;  /* 0x0000000a48487981 */ /* 0x000f22000c1e1d00 */
[----:B------:R-:W0:Y:S01]  /*0d00*/  LDC.64 R84, c[0x0][0x3c8] ;  /* 0x0000f200ff547b82 */ /* 0x000e220000000a00 */
[----:B-1----:R-:W-:-:S05]  /*0d10*/  IMAD.WIDE R98, R177, 0x4, R98 ;  /* 0x00000004b1627825 */ /* 0x002fca00078e0262 */
[----:B------:R-:W4:Y:S01]  /*0d20*/  LDG.E R224, desc[UR10][R98.64] ;  /* 0x0000000a62e07981 */ /* 0x000f22000c1e1900 */
[----:B--2---:R-:W-:-:S06]  /*0d30*/  IMAD.WIDE.U32 R76, R203, 0x10, R100 ;  /* 0x00000010cb4c7825 */ /* 0x004fcc00078e0064 */
[----:B------:R-:W2:Y:S01]  /*0d40*/  LDG.E.128 R76, desc[UR10][R76.64] ;  /* 0x0000000a4c4c7981 */ /* 0x000ea2000c1e1d00 */
[----:B---3--:R-:W-:-:S06]  /*0d50*/  IMAD.WIDE.U32 R80, R203, 0x10, R104 ;  /* 0x00000010cb507825 */ /* 0x008fcc00078e0068 */
[----:B------:R-:W3:Y:S01]  /*0d60*/  LDG.E.128 R80, desc[UR10][R80.64] ;  /* 0x0000000a50507981 */ /* 0x000ee2000c1e1d00 */
[----:B0-----:R-:W-:-:S05]  /*0d70*/  IMAD.WIDE R102, R177, 0x4, R84 ;  /* 0x00000004b1667825 */ /* 0x001fca00078e0254 */
[----:B------:R-:W3:Y:S01]  /*0d80*/  LDG.E R204, desc[UR10][R102.64] ;  /* 0x0000000a66cc7981 */ /* 0x000ee2000c1e1900 */
[----:B------:R-:W-:-:S05]  /*0d90*/  IADD3 R205, PT, PT, R203, 0x20, RZ ;  /* 0x00000020cbcd7810 */ /* 0x000fca0007ffe0ff */
[----:B------:R-:W-:-:S06]  /*0da0*/  IMAD.WIDE.U32 R84, R205, 0x10, R96 ;  /* 0x00000010cd547825 */ /* 0x000fcc00078e0060 */
[----:B------:R-:W3:Y:S01]  /*0db0*/  LDG.E.128 R84, desc[UR10][R84.64] ;  /* 0x0000000a54547981 */ /* 0x000ee2000c1e1d00 */
[----:B------:R-:W-:-:S04]  /*0dc0*/  IMAD.WIDE.U32 R88, R205, 0x10, R100 ;  /* 0x00000010cd587825 */ /* 0x000fc800078e0064 */
[----:B------:R-:W-:Y:S02]  /*0dd0*/  IMAD.WIDE.U32 R92, R205, 0x10, R104 ;  /* 0x00000010cd5c7825 */ /* 0x000fe400078e0068 */
[----:B------:R-:W3:Y:S04]  /*0de0*/  LDG.E.128 R88, desc[UR10][R88.64] ;  /* 0x0000000a58587981 */ /* 0x000ee8000c1e1d00 */
[----:B------:R-:W3:Y:S01]  /*0df0*/  LDG.E.128 R92, desc[UR10][R92.64] ;  /* 0x0000000a5c5c7981 */ /* 0x000ee2000c1e1d00 */
[----:B------:R-:W-:-:S05]  /*0e00*/  IADD3 R207, PT, PT, R203, 0x40, RZ ;  /* 0x00000040cbcf7810 */ /* 0x000fca0007ffe0ff */
[----:B------:R-:W-:-:S04]  /*0e10*/  IMAD.WIDE.U32 R96, R207, 0x10, R96 ;  /* 0x00000010cf607825 */ /* 0x000fc800078e0060 */
[C---:B------:R-:W-:Y:S02]  /*0e20*/  IMAD.WIDE.U32 R104, R207.reuse, 0x10, R104 ;  /* 0x00000010cf687825 */ /* 0x040fe400078e0068 */
[----:B------:R-:W3:Y:S02]  /*0e30*/  LDG.E.128 R96, desc[UR10][R96.64] ;  /* 0x0000000a60607981 */ /* 0x000ee4000c1e1d00 */
[----:B------:R-:W-:Y:S02]  /*0e40*/  IMAD.WIDE.U32 R100, R207, 0x10, R100 ;  /* 0x00000010cf647825 */ /* 0x000fe400078e0064 */
[----:B------:R-:W3:Y:S04]  /*0e50*/  LDG.E.128 R104, desc[UR10][R104.64] ;  /* 0x0000000a68687981 */ /* 0x000ee8000c1e1d00 */
[----:B------:R-:W3:Y:S01]  /*0e60*/  LDG.E.128 R100, desc[UR10][R100.64] ;  /* 0x0000000a64647981 */ /* 0x000ee2000c1e1d00 */
[----:B------:R-:W-:-:S02]  /*0e70*/  ISETP.NE.AND P2, PT, RZ, UR12, PT ;  /* 0x0000000cff007c0c */ /* 0x000fc4000bf45270 */
[----:B------:R-:W-:-:S04]  /*0e80*/  ISETP.NE.U32.AND P0, PT, RZ, UR14, PT ;  /* 0x0000000eff007c0c */ /* 0x000fc8000bf05070 */
[----:B------:R-:W-:Y:S01]  /*0e90*/  ISETP.NE.AND.EX P0, PT, RZ, UR15, PT, P0 ;  /* 0x0000000fff007c0c */ /* 0x000fe2000bf05300 */
[----:B------:R-:W-:Y:S01]  /*0ea0*/  UMOV UR4, 0xffffffff ;  /* 0xffffffff00047882 */ /* 0x000fe20000000000 */
[----:B------:R-:W-:-:S04]  /*0eb0*/  ISETP.NE.U32.AND P1, PT, RZ, UR14, PT ;  /* 0x0000000eff007c0c */ /* 0x000fc8000bf25070 */
[----:B------:R-:W-:Y:S02]  /*0ec0*/  ISETP.NE.AND.EX P1, PT, RZ, UR15, PT, P1 ;  /* 0x0000000fff007c0c */ /* 0x000fe4000bf25310 */
[----:B----4-:R-:W-:Y:S02]  /*0ed0*/  SHF.L.U32 R209, R72, 0x10, RZ ;  /* 0x0000001048d17819 */ /* 0x010fe400000006ff */
[----:B------:R-:W-:Y:S02]  /*0ee0*/  FSEL R224, R224, RZ, !P2 ;  /* 0x000000ffe0e07208 */ /* 0x000fe40005000000 */
[C---:B------:R-:W-:Y:S02]  /*0ef0*/  PRMT R208, R74.reuse, 0x7632, R208 ;  /* 0x000076324ad07816 */ /* 0x040fe400000000d0 */
[----:B------:R-:W-:Y:S02]  /*0f00*/  SHF.L.U32 R229, R74, 0x10, RZ ;  /* 0x000000104ae57819 */ /* 0x000fe400000006ff */
[----:B--2---:R-:W-:-:S02]  /*0f10*/  PRMT R212, R79, 0x7632, R212 ;  /* 0x000076324fd47816 */ /* 0x004fc400000000d4 */
[----:B------:R-:W-:Y:S01]  /*0f20*/  SHF.L.U32 R228, R79, 0x10, RZ ;  /* 0x000000104fe47819 */ /* 0x000fe200000006ff */
[----:B------:R-:W-:Y:S01]  /*0f30*/  FADD.FTZ R79, -R224, R209 ;  /* 0x000000d1e04f7221 */ /* 0x000fe20000010100 */
[----:B------:R-:W-:Y:S02]  /*0f40*/  SHF.L.U32 R206, R76, 0x10, RZ ;  /* 0x000000104cce7819 */ /* 0x000fe400000006ff */
[----:B---3--:R-:W-:-:S03]  /*0f50*/  SHF.L.U32 R226, R80, 0x10, RZ ;  /* 0x0000001050e27819 */ /* 0x008fc600000006ff */
[----:B------:R-:W-:Y:S02]  /*0f60*/  FADD.FTZ R151, R206, R151 ;  /* 0x00000097ce977221 */ /* 0x000fe40000010000 */
[----:B------:R-:W-:Y:S01]  /*0f70*/  FMUL.FTZ R74, R157, R226 ;  /* 0x000000e29d4a7220 */ /* 0x000fe20000410000 */
[----:B------:R-:W-:Y:S01]  /*0f80*/  FMUL.FTZ R79, R204, R79 ;  /* 0x0000004fcc4f7220 */ /* 0x000fe20000410000 */
[----:B------:R-:W-:Y:S02]  /*0f90*/  PRMT R222, R72, 0x7632, R222 ;  /* 0x0000763248de7816 */ /* 0x000fe400000000de */
[----:B------:R-:W-:Y:S01]  /*0fa0*/  PRMT R211, R73, 0x7632, R211 ;  /* 0x0000763249d37816 */ /* 0x000fe200000000d3 */
[-C--:B------:R-:W-:Y:S01]  /*0fb0*/  FFMA.FTZ R178, R79, R206.reuse, R178 ;  /* 0x000000ce4fb27223 */ /* 0x080fe200000100b2 */
[----:B------:R-:W-:Y:S01]  /*0fc0*/  SHF.L.U32 R225, R73, 0x10, RZ ;  /* 0x0000001049e17819 */ /* 0x000fe200000006ff */
[----:B------:R-:W-:Y:S01]  /*0fd0*/  FFMA.FTZ R206, R153, R206, R74 ;  /* 0x000000ce99ce7223 */ /* 0x000fe2000001004a */
[C---:B------:R-:W-:Y:S01]  /*0fe0*/  PRMT R210, R75.reuse, 0x7632, R210 ;  /* 0x000076324bd27816 */ /* 0x040fe200000000d2 */
[----:B------:R-:W0:Y:S01]  /*0ff0*/  @P0 LDC.64 R72, c[0x0][0x438] ;  /* 0x00010e00ff480b82 */ /* 0x000e220000000a00 */
[----:B------:R-:W-:-:S02]  /*1000*/  SHF.L.U32 R231, R75, 0x10, RZ ;  /* 0x000000104be77819 */ /* 0x000fc400000006ff */
[----:B------:R-:W-:Y:S02]  /*1010*/  PRMT R220, R76, 0x7632, R220 ;  /* 0x000076324cdc7816 */ /* 0x000fe400000000dc */
[----:B------:R-:W-:-:S03]  /*1020*/  PRMT R214, R77, 0x7632, R214 ;  /* 0x000076324dd67816 */ /* 0x000fc600000000d6 */
[----:B------:R-:W1:Y:S01]  /*1030*/  @P0 LDC.64 R74, c[0x0][0x438] ;  /* 0x00010e00ff4a0b82 */ /* 0x000e620000000a00 */
[----:B------:R-:W-:-:S07]  /*1040*/  SHF.L.U32 R227, R77, 0x10, RZ ;  /* 0x000000104de37819 */ /* 0x000fce00000006ff */
[----:B------:R-:W2:Y:S01]  /*1050*/  @P0 LDC.64 R76, c[0x0][0x438] ;  /* 0x00010e00ff4c0b82 */ /* 0x000ea20000000a00 */
[----:B------:R-:W-:-:S04]  /*1060*/  PRMT R221, R81, 0x7632, R221 ;  /* 0x0000763251dd7816 */ /* 0x000fc800000000dd */
[----:B------:R-:W-:Y:S01]  /*1070*/  SHF.L.U32 R221, R221, 0x10, RZ ;  /* 0x00000010dddd7819 */ /* 0x000fe200000006ff */
[----:B0-----:R-:W-:Y:S01]  /*1080*/  @P0 IMAD.WIDE.U32 R72, R205, 0x10, R72 ;  /* 0x00000010cd480825 */ /* 0x001fe200078e0048 */
[----:B------:R-:W-:Y:S02]  /*1090*/  SHF.L.U32 R214, R214, 0x10, RZ ;  /* 0x00000010d6d67819 */ /* 0x000fe400000006ff */
[----:B------:R-:W-:Y:S02]  /*10a0*/  PRMT R215, R82, 0x7632, R215 ;  /* 0x0000763252d77816 */ /* 0x000fe400000000d7 */
[----:B-----5:R0:W5:Y:S01]  /*10b0*/  @P0 LDG.E.128 R56, desc[UR10][R72.64] ;  /* 0x0000000a48380981 */ /* 0x020162000c1e1d00 */
[----:B-1----:R-:W-:Y:S01]  /*10c0*/  @P0 IMAD.WIDE.U32 R74, R207, 0x10, R74 ;  /* 0x00000010cf4a0825 */ /* 0x002fe200078e004a */
[----:B------:R-:W-:-:S04]  /*10d0*/  PRMT R217, R83, 0x7632, R217 ;  /* 0x0000763253d97816 */ /* 0x000fc800000000d9 */
[----:B------:R1:W5:Y:S01]  /*10e0*/  @P0 LDG.E.128 R60, desc[UR10][R74.64] ;  /* 0x0000000a4a3c0981 */ /* 0x000362000c1e1d00 */
[----:B--2---:R-:W-:-:S04]  /*10f0*/  @P0 IMAD.WIDE.U32 R76, R203, 0x10, R76 ;  /* 0x00000010cb4c0825 */ /* 0x004fc800078e004c */
[----:B0-----:R-:W-:Y:S01]  /*1100*/  FMUL.FTZ R73, R184, R221 ;  /* 0x000000ddb8497220 */ /* 0x001fe20000410000 */
[----:B------:R-:W-:Y:S01]  /*1110*/  PRMT R213, R78, 0x7632, R213 ;  /* 0x000076324ed57816 */ /* 0x000fe200000000d5 */
[----:B------:R0:W5:Y:S01]  /*1120*/  @P0 LDG.E.128 R52, desc[UR10][R76.64] ;  /* 0x0000000a4c340981 */ /* 0x000162000c1e1d00 */
[----:B-1----:R-:W-:Y:S02]  /*1130*/  SHF.L.U32 R75, R208, 0x10, RZ ;  /* 0x00000010d04b7819 */ /* 0x002fe400000006ff */
[----:B------:R-:W-:Y:S02]  /*1140*/  SHF.L.U32 R211, R211, 0x10, RZ ;  /* 0x00000010d3d37819 */ /* 0x000fe400000006ff */
[----:B------:R-:W-:Y:S01]  /*1150*/  SHF.L.U32 R208, R215, 0x10, RZ ;  /* 0x00000010d7d07819 */ /* 0x000fe200000006ff */
[----:B------:R-:W-:Y:S01]  /*1160*/  FADD.FTZ R75, -R224, R75 ;  /* 0x0000004be04b7221 */ /* 0x000fe20000010100 */
[----:B------:R-:W-:Y:S01]  /*1170*/  SHF.L.U32 R217, R217, 0x10, RZ ;  /* 0x00000010d9d97819 */ /* 0x000fe200000006ff */
[----:B0-----:R-:W-:Y:S01]  /*1180*/  FFMA.FTZ R76, R180, R214, R73 ;  /* 0x000000d6b44c7223 */ /* 0x001fe20000010049 */
[----:B------:R-:W-:-:S02]  /*1190*/  SHF.L.U32 R73, R210, 0x10, RZ ;  /* 0x00000010d2497819 */ /* 0x000fc400000006ff */
[----:B------:R-:W-:Y:S02]  /*11a0*/  SHF.L.U32 R218, R82, 0x10, RZ ;  /* 0x0000001052da7819 */ /* 0x000fe400000006ff */
[----:B------:R-:W-:Y:S01]  /*11b0*/  SHF.L.U32 R216, R83, 0x10, RZ ;  /* 0x0000001053d87819 */ /* 0x000fe200000006ff */
[----:B------:R-:W-:Y:S01]  /*11c0*/  FADD.FTZ R83, -R224, R229 ;  /* 0x000000e5e0537221 */ /* 0x000fe20000010100 */
[----:B------:R-:W-:Y:S01]  /*11d0*/  SHF.L.U32 R74, R213, 0x10, RZ ;  /* 0x00000010d54a7819 */ /* 0x000fe200000006ff */
[----:B------:R-:W-:Y:S01]  /*11e0*/  FMUL.FTZ R75, R204, R75 ;  /* 0x0000004bcc4b7220 */ /* 0x000fe20000410000 */
[C---:B------:R-:W-:Y:S01]  /*11f0*/  FADD.FTZ R77, -R224.reuse, R211 ;  /* 0x000000d3e04d7221 */ /* 0x040fe20000010100 */
[----:B------:R-:W-:Y:S01]  /*1200*/  FMUL.FTZ R72, R185, R208 ;  /* 0x000000d0b9487220 */ /* 0x000fe20000410000 */
[----:B------:R-:W-:Y:S01]  /*1210*/  FADD.FTZ R73, -R224, R73 ;  /* 0x00000049e0497221 */ /* 0x000fe20000010100 */
[----:B------:R-:W-:Y:S01]  /*1220*/  SHF.L.U32 R212, R212, 0x10, RZ ;  /* 0x00000010d4d47819 */ /* 0x000fe200000006ff */
[----:B------:R-:W-:Y:S01]  /*1230*/  FMUL.FTZ R211, R186, R217 ;  /* 0x000000d9bad37220 */ /* 0x000fe20000410000 */
[----:B------:R-:W-:Y:S01]  /*1240*/  SHF.L.U32 R78, R78, 0x10, RZ ;  /* 0x000000104e4e7819 */ /* 0x000fe200000006ff */
[----:B------:R-:W-:Y:S01]  /*1250*/  FADD.FTZ R209, -R224, R225 ;  /* 0x000000e1e0d17221 */ /* 0x000fe20000010100 */
[----:B------:R-:W-:Y:S01]  /*1260*/  PRMT R223, R80, 0x7632, R223 ;  /* 0x0000763250df7816 */ /* 0x000fe200000000df */
[----:B------:R-:W-:Y:S01]  /*1270*/  FMUL.FTZ R83, R204, R83 ;  /* 0x00000053cc537220 */ /* 0x000fe20000410000 */
[----:B------:R-:W-:Y:S01]  /*1280*/  SHF.L.U32 R219, R81, 0x10, RZ ;  /* 0x0000001051db7819 */ /* 0x000fe200000006ff */
[----:B------:R-:W-:Y:S01]  /*1290*/  FMUL.FTZ R80, R159, R218 ;  /* 0x000000da9f507220 */ /* 0x000fe20000410000 */
[----:B------:R-:W-:Y:S01]  /*12a0*/  FMUL.FTZ R225, R160, R216 ;  /* 0x000000d8a0e17220 */ /* 0x000fe20000410000 */
[----:B------:R-:W-:Y:S01]  /*12b0*/  FADD.FTZ R131, R74, R131 ;  /* 0x000000834a837221 */ /* 0x000fe20000010000 */
[-C--:B------:R-:W-:Y:S01]  /*12c0*/  FFMA.FTZ R132, R75, R74.reuse, R132 ;  /* 0x0000004a4b847223 */ /* 0x080fe20000010084 */
[----:B------:R-:W-:Y:S01]  /*12d0*/  FFMA.FTZ R74, R181, R74, R72 ;  /* 0x0000004ab54a7223 */ /* 0x000fe20000010048 */
[----:B------:R-:W-:Y:S01]  /*12e0*/  FMUL.FTZ R73, R204, R73 ;  /* 0x00000049cc497220 */ /* 0x000fe20000410000 */
[----:B------:R-:W-:Y:S01]  /*12f0*/  FFMA.FTZ R72, R182, R212, R211 ;  /* 0x000000d4b6487223 */ /* 0x000fe200000100d3 */
[----:B------:R-:W-:Y:S01]  /*1300*/  FADD.FTZ R135, R78, R135 ;  /* 0x000000874e877221 */ /* 0x000fe20000010000 */
[-C--:B------:R-:W-:Y:S01]  /*1310*/  FFMA.FTZ R136, R83, R78.reuse, R136 ;  /* 0x0000004e53887223 */ /* 0x080fe20000010088 */
[----:B------:R-:W-:Y:S01]  /*1320*/  FFMA.FTZ R80, R155, R78, R80 ;  /* 0x0000004e9b507223 */ /* 0x000fe20000010050 */
[----:B------:R-:W-:Y:S01]  /*1330*/  PRMT R211, R84, 0x7632, R211 ;  /* 0x0000763254d37816 */ /* 0x000fe200000000d3 */
[----:B------:R-:W-:Y:S01]  /*1340*/  FMUL.FTZ R81, R158, R219 ;  /* 0x000000db9e517220 */ /* 0x000fe20000410000 */
[----:B------:R-:W-:Y:S01]  /*1350*/  FFMA.FTZ R78, R156, R228, R225 ;  /* 0x000000e49c4e7223 */ /* 0x000fe200000100e1 */
[----:B------:R-:W-:Y:S01]  /*1360*/  SHF.L.U32 R225, R222, 0x10, RZ ;  /* 0x00000010dee17819 */ /* 0x000fe200000006ff */
[----:B------:R-:W-:Y:S01]  /*1370*/  FADD.FTZ R121, R217, R121 ;  /* 0x00000079d9797221 */ /* 0x000fe20000010000 */
[----:B------:R-:W-:Y:S01]  /*1380*/  FFMA.FTZ R122, R73, R217, R122 ;  /* 0x000000d9497a7223 */ /* 0x000fe2000001007a */
[----:B------:R-:W-:Y:S01]  /*1390*/  SHF.L.U32 R217, R86, 0x10, RZ ;  /* 0x0000001056d97819 */ /* 0x000fe200000006ff */
[----:B------:R-:W-:Y:S01]  /*13a0*/  FFMA.FTZ R82, R154, R227, R81 ;  /* 0x000000e39a527223 */ /* 0x000fe20000010051 */
[----:B------:R-:W-:Y:S01]  /*13b0*/  SHF.L.U32 R211, R211, 0x10, RZ ;  /* 0x00000010d3d37819 */ /* 0x000fe200000006ff */
[----:B------:R-:W-:Y:S01]  /*13c0*/  FMUL.FTZ R209, R204, R209 ;  /* 0x000000d1ccd17220 */ /* 0x000fe20000410000 */
[C---:B------:R-:W-:Y:S01]  /*13d0*/  FADD.FTZ R81, -R224.reuse, R231 ;  /* 0x000000e7e0517221 */ /* 0x040fe20000010100 */
[----:B------:R-:W-:Y:S01]  /*13e0*/  FADD.FTZ R225, -R224, R225 ;  /* 0x000000e1e0e17221 */ /* 0x000fe20000010100 */
[----:B------:R-:W-:Y:S01]  /*13f0*/  FMUL.FTZ R77, R204, R77 ;  /* 0x0000004dcc4d7220 */ /* 0x000fe20000410000 */
[----:B------:R-:W-:Y:S01]  /*1400*/  FADD.FTZ R217, -R224, R217 ;  /* 0x000000d9e0d97221 */ /* 0x000fe20000010100 */
[----:B------:R-:W-:Y:S01]  /*1410*/  FADD.FTZ R149, R226, R149 ;  /* 0x00000095e2957221 */ /* 0x000fe20000010000 */
[----:B------:R-:W-:Y:S01]  /*1420*/  FFMA.FTZ R150, R79, R226, R150 ;  /* 0x000000e24f967223 */ /* 0x000fe20000010096 */
[----:B------:R-:W-:Y:S01]  /*1430*/  FADD.FTZ R129, R208, R129 ;  /* 0x00000081d0817221 */ /* 0x000fe20000010000 */
[----:B------:R-:W-:Y:S01]  /*1440*/  FFMA.FTZ R130, R75, R208, R130 ;  /* 0x000000d04b827223 */ /* 0x000fe20000010082 */
[----:B------:R-:W-:Y:S01]  /*1450*/  FADD.FTZ R211, -R224, R211 ;  /* 0x000000d3e0d37221 */ /* 0x000fe20000010100 */
[----:B------:R-:W-:Y:S01]  /*1460*/  FADD.FTZ R143, R227, R143 ;  /* 0x0000008fe38f7221 */ /* 0x000fe20000010000 */
[----:B------:R-:W-:Y:S01]  /*1470*/  FFMA.FTZ R144, R209, R227, R144 ;  /* 0x000000e3d1907223 */ /* 0x000fe20000010090 */
[C---:B------:R-:W-:Y:S01]  /*1480*/  FMUL.FTZ R81, R204.reuse, R81 ;  /* 0x00000051cc517220 */ /* 0x040fe20000410000 */
[----:B------:R-:W-:Y:S01]  /*1490*/  SHF.L.U32 R226, R223, 0x10, RZ ;  /* 0x00000010dfe27819 */ /* 0x000fe200000006ff */
[----:B------:R-:W-:Y:S01]  /*14a0*/  FMUL.FTZ R227, R204, R225 ;  /* 0x000000e1cce37220 */ /* 0x000fe20000410000 */
[----:B------:R-:W-:Y:S01]  /*14b0*/  PRMT R208, R85, 0x7632, R208 ;  /* 0x0000763255d07816 */ /* 0x000fe200000000d0 */
[----:B------:R-:W-:Y:S01]  /*14c0*/  FADD.FTZ R137, R221, R137 ;  /* 0x00000089dd897221 */ /* 0x000fe20000010000 */
[----:B------:R-:W-:Y:S01]  /*14d0*/  FFMA.FTZ R138, R77, R221, R138 ;  /* 0x000000dd4d8a7223 */ /* 0x000fe2000001008a */
[----:B------:R-:W-:Y:S01]  /*14e0*/  SHF.L.U32 R213, R84, 0x10, RZ ;  /* 0x0000001054d57819 */ /* 0x000fe200000006ff */
[C---:B------:R-:W-:Y:S01]  /*14f0*/  FMUL.FTZ R221, R204.reuse, R217 ;  /* 0x000000d9ccdd7220 */ /* 0x040fe20000410000 */
[----:B------:R-:W-:Y:S01]  /*1500*/  FADD.FTZ R141, R219, R141 ;  /* 0x0000008ddb8d7221 */ /* 0x000fe20000010000 */
[----:B------:R-:W-:Y:S01]  /*1510*/  FFMA.FTZ R142, R209, R219, R142 ;  /* 0x000000dbd18e7223 */ /* 0x000fe2000001008e */
[----:B------:R-:W-:Y:S01]  /*1520*/  SHF.L.U32 R215, R85, 0x10, RZ ;  /* 0x0000001055d77819 */ /* 0x000fe200000006ff */
[----:B------:R-:W-:Y:S01]  /*1530*/  FMUL.FTZ R217, R204, R211 ;  /* 0x000000d3ccd97220 */ /* 0x000fe20000410000 */
[----:B------:R-:W-:Y:S01]  /*1540*/  SHF.L.U32 R220, R220, 0x10, RZ ;  /* 0x00000010dcdc7819 */ /* 0x000fe200000006ff */
[----:B------:R-:W-:Y:S01]  /*1550*/  FADD.FTZ R125, R216, R125 ;  /* 0x0000007dd87d7221 */ /* 0x000fe20000010000 */
[----:B------:R-:W-:Y:S01]  /*1560*/  FFMA.FTZ R126, R81, R216, R126 ;  /* 0x000000d8517e7223 */ /* 0x000fe2000001007e */
[----:B------:R-:W-:Y:S01]  /*1570*/  PRMT R85, R87, 0x7632, R85 ;  /* 0x0000763257557816 */ /* 0x000fe20000000055 */
[-C--:B------:R-:W-:Y:S01]  /*1580*/  FMUL.FTZ R222, R183, R226.reuse ;  /* 0x000000e2b7de7220 */ /* 0x080fe20000410000 */
[----:B------:R-:W-:Y:S01]  /*1590*/  SHF.L.U32 R219, R87, 0x10, RZ ;  /* 0x0000001057db7819 */ /* 0x000fe200000006ff */
[----:B------:R-:W-:Y:S01]  /*15a0*/  FADD.FTZ R145, R226, R145 ;  /* 0x00000091e2917221 */ /* 0x000fe20000010000 */
[----:B------:R-:W-:Y:S01]  /*15b0*/  SHF.L.U32 R211, R208, 0x10, RZ ;  /* 0x00000010d0d37819 */ /* 0x000fe200000006ff */
[----:B------:R-:W-:Y:S01]  /*15c0*/  FFMA.FTZ R146, R227, R226, R146 ;  /* 0x000000e2e3927223 */ /* 0x000fe20000010092 */
[----:B------:R-:W-:-:S02]  /*15d0*/  PRMT R84, R86, 0x7632, R84 ;  /* 0x0000763256547816 */ /* 0x000fc40000000054 */
[C---:B------:R-:W-:Y:S02]  /*15e0*/  PRMT R87, R90.reuse, 0x7632, R87 ;  /* 0x000076325a577816 */ /* 0x040fe40000000057 */
[----:B------:R-:W-:Y:S01]  /*15f0*/  SHF.L.U32 R216, R90, 0x10, RZ ;  /* 0x000000105ad87819 */ /* 0x000fe200000006ff */
[----:B------:R-:W-:Y:S01]  /*1600*/  FADD.FTZ R213, -R224, R213 ;  /* 0x000000d5e0d57221 */ /* 0x000fe20000010100 */
[C---:B------:R-:W-:Y:S02]  /*1610*/  PRMT R86, R91.reuse, 0x7632, R86 ;  /* 0x000076325b567816 */ /* 0x040fe40000000056 */
[----:B------:R-:W-:Y:S02]  /*1620*/  SHF.L.U32 R226, R91, 0x10, RZ ;  /* 0x000000105be27819 */ /* 0x000fe400000006ff */
[----:B------:R-:W-:Y:S01]  /*1630*/  PRMT R90, R92, 0x7632, R90 ;  /* 0x000076325c5a7816 */ /* 0x000fe2000000005a */
[----:B------:R-:W-:Y:S01]  /*1640*/  FADD.FTZ R215, -R224, R215 ;  /* 0x000000d7e0d77221 */ /* 0x000fe20000010100 */
[----:B------:R-:W-:-:S02]  /*1650*/  SHF.L.U32 R92, R92, 0x10, RZ ;  /* 0x000000105c5c7819 */ /* 0x000fc400000006ff */
[C---:B------:R-:W-:Y:S01]  /*1660*/  PRMT R91, R93.reuse, 0x7632, R91 ;  /* 0x000076325d5b7816 */ /* 0x040fe2000000005b */
[----:B------:R-:W-:Y:S01]  /*1670*/  FADD.FTZ R147, R220, R147 ;  /* 0x00000093dc937221 */ /* 0x000fe20000010000 */
[----:B------:R-:W-:Y:S01]  /*1680*/  SHF.L.U32 R93, R93, 0x10, RZ ;  /* 0x000000105d5d7819 */ /* 0x000fe200000006ff */
[-C--:B------:R-:W-:Y:S01]  /*1690*/  FFMA.FTZ R148, R227, R220.reuse, R148 ;  /* 0x000000dce3947223 */ /* 0x080fe20000010094 */
[----:B------:R-:W-:Y:S01]  /*16a0*/  FFMA.FTZ R222, R179, R220, R222 ;  /* 0x000000dcb3de7223 */ /* 0x000fe200000100de */
[----:B------:R-:W-:Y:S01]  /*16b0*/  FADD.FTZ R133, R218, R133 ;  /* 0x00000085da857221 */ /* 0x000fe20000010000 */
[----:B------:R-:W-:Y:S01]  /*16c0*/  FFMA.FTZ R134, R83, R218, R134 ;  /* 0x000000da53867223 */ /* 0x000fe20000010086 */
[----:B------:R-:W-:Y:S01]  /*16d0*/  FADD.FTZ R211, -R224, R211 ;  /* 0x000000d3e0d37221 */ /* 0x000fe20000010100 */
[----:B------:R-:W-:Y:S01]  /*16e0*/  FADD.FTZ R123, R212, R123 ;  /* 0x0000007bd47b7221 */ /* 0x000fe20000010000 */
[----:B------:R-:W-:Y:S01]  /*16f0*/  FFMA.FTZ R124, R73, R212, R124 ;  /* 0x000000d4497c7223 */ /* 0x000fe2000001007c */
[----:B------:R-:W-:Y:S01]  /*1700*/  SHF.L.U32 R220, R88, 0x10, RZ ;  /* 0x0000001058dc7819 */ /* 0x000fe200000006ff */
[----:B------:R-:W-:Y:S01]  /*1710*/  FADD.FTZ R139, R214, R139 ;  /* 0x0000008bd68b7221 */ /* 0x000fe20000010000 */
[----:B------:R-:W-:Y:S01]  /*1720*/  PRMT R210, R89, 0x7632, R210 ;  /* 0x0000763259d27816 */ /* 0x000fe200000000d2 */
[----:B------:R-:W-:Y:S01]  /*1730*/  FFMA.FTZ R140, R77, R214, R140 ;  /* 0x000000d64d8c7223 */ /* 0x000fe2000001008c */
[----:B------:R-:W-:Y:S01]  /*1740*/  SHF.L.U32 R218, R89, 0x10, RZ ;  /* 0x0000001059da7819 */ /* 0x000fe200000006ff */
[----:B------:R-:W-:Y:S01]  /*1750*/  FMUL.FTZ R225, R204, R213 ;  /* 0x000000d5cce17220 */ /* 0x000fe20000410000 */
[----:B------:R-:W-:Y:S01]  /*1760*/  PRMT R212, R88, 0x7632, R212 ;  /* 0x0000763258d47816 */ /* 0x000fe200000000d4 */
[----:B------:R-:W-:Y:S01]  /*1770*/  FMUL.FTZ R214, R165, R92 ;  /* 0x0000005ca5d67220 */ /* 0x000fe20000410000 */
[----:B------:R-:W-:Y:S01]  /*1780*/  PRMT R89, R94, 0x7632, R89 ;  /* 0x000076325e597816 */ /* 0x000fe20000000059 */
[----:B------:R-:W-:Y:S01]  /*1790*/  FMUL.FTZ R223, R204, R215 ;  /* 0x000000d7ccdf7220 */ /* 0x000fe20000410000 */
[----:B------:R-:W-:Y:S01]  /*17a0*/  SHF.L.U32 R94, R94, 0x10, RZ ;  /* 0x000000105e5e7819 */ /* 0x000fe200000006ff */
[----:B------:R-:W-:Y:S01]  /*17b0*/  FMUL.FTZ R213, R166, R93 ;  /* 0x0000005da6d57220 */ /* 0x000fe20000410000 */
[C---:B------:R-:W-:Y:S01]  /*17c0*/  PRMT R88, R95.reuse, 0x7632, R88 ;  /* 0x000076325f587816 */ /* 0x040fe20000000058 */
[----:B------:R-:W-:Y:S01]  /*17d0*/  FMUL.FTZ R215, R204, R211 ;  /* 0x000000d3ccd77220 */ /* 0x000fe20000410000 */
[----:B------:R-:W-:Y:S01]  /*17e0*/  SHF.L.U32 R95, R95, 0x10, RZ ;  /* 0x000000105f5f7819 */ /* 0x000fe200000006ff */
[----:B------:R-:W-:Y:S01]  /*17f0*/  FADD.FTZ R119, R220, R119 ;  /* 0x00000077dc777221 */ /* 0x000fe20000010000 */
[----:B------:R-:W-:Y:S01]  /*1800*/  SHF.L.U32 R211, R84, 0x10, RZ ;  /* 0x0000001054d37819 */ /* 0x000fe200000006ff */
[-C--:B------:R-:W-:Y:S01]  /*1810*/  FFMA.FTZ R120, R225, R220.reuse, R120 ;  /* 0x000000dce1787223 */ /* 0x080fe20000010078 */
[----:B------:R-:W-:Y:S01]  /*1820*/  SHF.L.U32 R85, R85, 0x10, RZ ;  /* 0x0000001055557819 */ /* 0x000fe200000006ff */
[----:B------:R-:W-:Y:S01]  /*1830*/  FFMA.FTZ R220, R161, R220, R214 ;  /* 0x000000dca1dc7223 */ /* 0x000fe200000100d6 */
[----:B------:R-:W-:Y:S01]  /*1840*/  FADD.FTZ R111, R218, R111 ;  /* 0x0000006fda6f7221 */ /* 0x000fe20000010000 */
[-C--:B------:R-:W-:Y:S01]  /*1850*/  FFMA.FTZ R112, R223, R218.reuse, R112 ;  /* 0x000000dadf707223 */ /* 0x080fe20000010070 */
[----:B------:R-:W-:Y:S01]  /*1860*/  FFMA.FTZ R218, R162, R218, R213 ;  /* 0x000000daa2da7223 */ /* 0x000fe200000100d5 */
[----:B------:R-:W-:Y:S01]  /*1870*/  FMUL.FTZ R214, R167, R94 ;  /* 0x0000005ea7d67220 */ /* 0x000fe20000410000 */
[----:B------:R-:W-:Y:S01]  /*1880*/  FMUL.FTZ R213, R168, R95 ;  /* 0x0000005fa8d57220 */ /* 0x000fe20000410000 */
[C---:B------:R-:W-:Y:S01]  /*1890*/  FADD.FTZ R211, -R224.reuse, R211 ;  /* 0x000000d3e0d37221 */ /* 0x040fe20000010100 */
[----:B------:R-:W-:Y:S01]  /*18a0*/  SHF.L.U32 R208, R87, 0x10, RZ ;  /* 0x0000001057d07819 */ /* 0x000fe200000006ff */
[----:B------:R-:W-:Y:S01]  /*18b0*/  FADD.FTZ R219, -R224, R219 ;  /* 0x000000dbe0db7221 */ /* 0x000fe20000010100 */
[----:B------:R-:W-:Y:S01]  /*18c0*/  FADD.FTZ R26, R216, R26 ;  /* 0x0000001ad81a7221 */ /* 0x000fe20000010000 */
[-C--:B------:R-:W-:Y:S01]  /*18d0*/  FFMA.FTZ R13, R221, R216.reuse, R13 ;  /* 0x000000d8dd0d7223 */ /* 0x080fe2000001000d */
[----:B------:R-:W-:Y:S01]  /*18e0*/  SHF.L.U32 R87, R88, 0x10, RZ ;  /* 0x0000001058577819 */ /* 0x000fe200000006ff */
[----:B------:R-:W-:Y:S01]  /*18f0*/  FADD.FTZ R85, -R224, R85 ;  /* 0x00000055e0557221 */ /* 0x000fe20000010100 */
[----:B------:R-:W-:Y:S01]  /*1900*/  FFMA.FTZ R216, R163, R216, R214 ;  /* 0x000000d8a3d87223 */ /* 0x000fe200000100d6 */
[----:B------:R-:W-:Y:S01]  /*1910*/  FFMA.FTZ R214, R164, R226, R213 ;  /* 0x000000e2a4d67223 */ /* 0x000fe200000100d5 */
[----:B------:R-:W-:Y:S01]  /*1920*/  SHF.L.U32 R84, R89, 0x10, RZ ;  /* 0x0000001059547819 */ /* 0x000fe200000006ff */
[C---:B------:R-:W-:Y:S01]  /*1930*/  FMUL.FTZ R213, R204.reuse, R211 ;  /* 0x000000d3ccd57220 */ /* 0x040fe20000410000 */
[----:B------:R-:W-:Y:S01]  /*1940*/  FMUL.FTZ R219, R204, R219 ;  /* 0x000000dbccdb7220 */ /* 0x000fe20000410000 */
[----:B------:R-:W-:Y:S01]  /*1950*/  SHF.L.U32 R90, R90, 0x10, RZ ;  /* 0x000000105a5a7819 */ /* 0x000fe200000006ff */
[----:B------:R-:W-:Y:S01]  /*1960*/  FMUL.FTZ R211, R204, R85 ;  /* 0x00000055ccd37220 */ /* 0x000fe20000410000 */
[----:B------:R-:W-:Y:S01]  /*1970*/  SHF.L.U32 R86, R86, 0x10, RZ ;  /* 0x0000001056567819 */ /* 0x000fe200000006ff */
[----:B------:R-:W-:Y:S01]  /*1980*/  FMUL.FTZ R85, R194, R87 ;  /* 0x00000057c2557220 */ /* 0x000fe20000410000 */
[----:B------:R-:W-:Y:S01]  /*1990*/  PRMT R89, R99, 0x7632, R89 ;  /* 0x0000763263597816 */ /* 0x000fe20000000059 */
[----:B------:R-:W-:Y:S01]  /*19a0*/  FADD.FTZ R117, R92, R117 ;  /* 0x000000755c757221 */ /* 0x000fe20000010000 */
[----:B------:R-:W-:Y:S01]  /*19b0*/  SHF.L.U32 R212, R212, 0x10, RZ ;  /* 0x00000010d4d47819 */ /* 0x000fe200000006ff */
[----:B------:R-:W-:Y:S01]  /*19c0*/  FFMA.FTZ R118, R225, R92, R118 ;  /* 0x0000005ce1767223 */ /* 0x000fe20000010076 */
[----:B------:R-:W-:Y:S01]  /*19d0*/  SHF.L.U32 R91, R91, 0x10, RZ ;  /* 0x000000105b5b7819 */ /* 0x000fe200000006ff */
[----:B------:R-:W-:Y:S01]  /*19e0*/  FMUL.FTZ R88, R193, R84 ;  /* 0x00000054c1587220 */ /* 0x000fe20000410000 */
[----:B------:R-:W-:Y:S01]  /*19f0*/  FADD.FTZ R27, R95, R27 ;  /* 0x0000001b5f1b7221 */ /* 0x000fe20000010000 */
[----:B------:R-:W-:Y:S01]  /*1a00*/  FFMA.FTZ R14, R219, R95, R14 ;  /* 0x0000005fdb0e7223 */ /* 0x000fe2000001000e */
[----:B------:R-:W-:Y:S01]  /*1a10*/  SHF.L.U32 R99, R99, 0x10, RZ ;  /* 0x0000001063637819 */ /* 0x000fe200000006ff */
[----:B------:R-:W-:Y:S01]  /*1a20*/  FMUL.FTZ R92, R191, R90 ;  /* 0x0000005abf5c7220 */ /* 0x000fe20000410000 */
[----:B------:R-:W-:Y:S01]  /*1a30*/  FADD.FTZ R30, R94, R30 ;  /* 0x0000001e5e1e7221 */ /* 0x000fe20000010000 */
[----:B------:R-:W-:Y:S01]  /*1a40*/  FFMA.FTZ R0, R221, R94, R0 ;  /* 0x0000005edd007223 */ /* 0x000fe20000010000 */
[----:B------:R-:W-:Y:S01]  /*1a50*/  FFMA.FTZ R95, R190, R86, R85 ;  /* 0x00000056be5f7223 */ /* 0x000fe20000010055 */
[----:B------:R-:W-:Y:S01]  /*1a60*/  FADD.FTZ R7, R84, R7 ;  /* 0x0000000754077221 */ /* 0x000fe20000010000 */
[----:B------:R-:W-:Y:S01]  /*1a70*/  FFMA.FTZ R2, R213, R84, R2 ;  /* 0x00000054d5027223 */ /* 0x000fe20000010002 */
[----:B------:R-:W-:Y:S01]  /*1a80*/  SHF.L.U32 R231, R89, 0x10, RZ ;  /* 0x0000001059e77819 */ /* 0x000fe200000006ff */
[----:B------:R-:W-:Y:S01]  /*1a90*/  FADD.FTZ R5, R86, R5 ;  /* 0x0000000556057221 */ /* 0x000fe20000010000 */
[----:B------:R-:W-:Y:S01]  /*1aa0*/  FFMA.FTZ R10, R211, R86, R10 ;  /* 0x00000056d30a7223 */ /* 0x000fe2000001000a */
[----:B------:R-:W-:Y:S01]  /*1ab0*/  PRMT R84, R96, 0x7632, R84 ;  /* 0x0000763260547816 */ /* 0x000fe20000000054 */
[----:B------:R-:W-:Y:S01]  /*1ac0*/  FADD.FTZ R3, R208, R3 ;  /* 0x00000003d0037221 */ /* 0x000fe20000010000 */
[----:B------:R-:W-:Y:S01]  /*1ad0*/  SHF.L.U32 R85, R96, 0x10, RZ ;  /* 0x0000001060557819 */ /* 0x000fe200000006ff */
[----:B------:R-:W-:Y:S01]  /*1ae0*/  FFMA.FTZ R12, R213, R208, R12 ;  /* 0x000000d0d50c7223 */ /* 0x000fe2000001000c */
[----:B------:R-:W-:Y:S01]  /*1af0*/  PRMT R94, R104, 0x7632, R94 ;  /* 0x00007632685e7816 */ /* 0x000fe2000000005e */
[----:B------:R-:W-:Y:S01]  /*1b00*/  FADD.FTZ R6, R87, R6 ;  /* 0x0000000657067221 */ /* 0x000fe20000010000 */
[----:B------:R-:W-:Y:S01]  /*1b10*/  FFMA.FTZ R4, R211, R87, R4 ;  /* 0x00000057d3047223 */ /* 0x000fe20000010004 */
[----:B------:R-:W-:Y:S01]  /*1b20*/  PRMT R86, R97, 0x7632, R86 ;  /* 0x0000763261567816 */ /* 0x000fe20000000056 */
[----:B------:R-:W-:Y:S01]  /*1b30*/  FADD.FTZ R115, R212, R115 ;  /* 0x00000073d4737221 */ /* 0x000fe20000010000 */
[----:B------:R-:W-:Y:S01]  /*1b40*/  SHF.L.U32 R104, R104, 0x10, RZ ;  /* 0x0000001068687819 */ /* 0x000fe200000006ff */
[----:B------:R-:W-:Y:S01]  /*1b50*/  FFMA.FTZ R116, R217, R212, R116 ;  /* 0x000000d4d9747223 */ /* 0x000fe20000010074 */
[----:B------:R-:W-:Y:S01]  /*1b60*/  FADD.FTZ R109, R93, R109 ;  /* 0x0000006d5d6d7221 */ /* 0x000fe20000010000 */
[----:B------:R-:W-:Y:S01]  /*1b70*/  FFMA.FTZ R110, R223, R93, R110 ;  /* 0x0000005ddf6e7223 */ /* 0x000fe2000001006e */
[----:B------:R-:W-:Y:S01]  /*1b80*/  FFMA.FTZ R208, R189, R208, R88 ;  /* 0x000000d0bdd07223 */ /* 0x000fe20000010058 */
[----:B------:R-:W-:Y:S01]  /*1b90*/  SHF.L.U32 R97, R97, 0x10, RZ ;  /* 0x0000001061617819 */ /* 0x000fe200000006ff */
[----:B------:R-:W-:Y:S01]  /*1ba0*/  FFMA.FTZ R212, R187, R212, R92 ;  /* 0x000000d4bbd47223 */ /* 0x000fe2000001005c */
[----:B------:R-:W-:Y:S01]  /*1bb0*/  SHF.L.U32 R87, R98, 0x10, RZ ;  /* 0x0000001062577819 */ /* 0x000fe200000006ff */
[-C--:B------:R-:W-:Y:S01]  /*1bc0*/  FMUL.FTZ R93, R192, R91.reuse ;  /* 0x0000005bc05d7220 */ /* 0x080fe20000410000 */
[----:B------:R-:W-:Y:S01]  /*1bd0*/  SHF.L.U32 R210, R210, 0x10, RZ ;  /* 0x00000010d2d27819 */ /* 0x000fe200000006ff */
[----:B------:R-:W-:Y:S01]  /*1be0*/  FADD.FTZ R50, R91, R50 ;  /* 0x000000325b327221 */ /* 0x000fe20000010000 */
[----:B------:R-:W-:Y:S01]  /*1bf0*/  FFMA.FTZ R49, R215, R91, R49 ;  /* 0x0000005bd7317223 */ /* 0x000fe20000010031 */
[----:B------:R-:W-:Y:S01]  /*1c00*/  PRMT R88, R98, 0x7632, R88 ;  /* 0x0000763262587816 */ /* 0x000fe20000000058 */
[----:B------:R-:W-:Y:S01]  /*1c10*/  FADD.FTZ R89, -R224, R99 ;  /* 0x00000063e0597221 */ /* 0x000fe20000010100 */
[----:B------:R-:W-:Y:S01]  /*1c20*/  SHF.L.U32 R91, R84, 0x10, RZ ;  /* 0x00000010545b7819 */ /* 0x000fe200000006ff */
[----:B------:R-:W-:Y:S01]  /*1c30*/  FADD.FTZ R99, -R224, R231 ;  /* 0x000000e7e0637221 */ /* 0x000fe20000010100 */
[----:B------:R-:W-:Y:S01]  /*1c40*/  PRMT R98, R102, 0x7632, R98 ;  /* 0x0000763266627816 */ /* 0x000fe20000000062 */
[----:B------:R-:W-:Y:S01]  /*1c50*/  FADD.FTZ R113, R90, R113 ;  /* 0x000000715a717221 */ /* 0x000fe20000010000 */
[----:B------:R-:W-:Y:S01]  /*1c60*/  SHF.L.U32 R92, R102, 0x10, RZ ;  /* 0x00000010665c7819 */ /* 0x000fe200000006ff */
[----:B------:R-:W-:Y:S01]  /*1c70*/  FFMA.FTZ R114, R217, R90, R114 ;  /* 0x0000005ad9727223 */ /* 0x000fe20000010072 */
[----:B------:R-:W-:Y:S01]  /*1c80*/  FADD.FTZ R85, -R224, R85 ;  /* 0x00000055e0557221 */ /* 0x000fe20000010100 */
[----:B------:R-:W-:Y:S01]  /*1c90*/  SHF.L.U32 R84, R100, 0x10, RZ ;  /* 0x0000001064547819 */ /* 0x000fe200000006ff */
[----:B------:R-:W-:Y:S01]  /*1ca0*/  FMUL.FTZ R90, R173, R104 ;  /* 0x00000068ad5a7220 */ /* 0x000fe20000410000 */
[----:B------:R-:W-:-:S02]  /*1cb0*/  PRMT R96, R101, 0x7632, R96 ;  /* 0x0000763265607816 */ /* 0x000fc40000000060 */
[----:B------:R-:W-:Y:S02]  /*1cc0*/  SHF.L.U32 R231, R101, 0x10, RZ ;  /* 0x0000001065e77819 */ /* 0x000fe400000006ff */
[----:B------:R-:W-:Y:S01]  /*1cd0*/  PRMT R102, R106, 0x7632, R102 ;  /* 0x000076326a667816 */ /* 0x000fe20000000066 */
[----:B------:R-:W-:Y:S01]  /*1ce0*/  FADD.FTZ R229, -R224, R97 ;  /* 0x00000061e0e57221 */ /* 0x000fe20000010100 */
[----:B------:R-:W-:Y:S01]  /*1cf0*/  SHF.L.U32 R106, R106, 0x10, RZ ;  /* 0x000000106a6a7819 */ /* 0x000fe200000006ff */
[----:B------:R-:W-:Y:S01]  /*1d00*/  FADD.FTZ R87, -R224, R87 ;  /* 0x00000057e0577221 */ /* 0x000fe20000010100 */
[C---:B------:R-:W-:Y:S01]  /*1d10*/  PRMT R101, R107.reuse, 0x7632, R101 ;  /* 0x000076326b657816 */ /* 0x040fe20000000065 */
[----:B------:R-:W-:Y:S01]  /*1d20*/  FADD.FTZ R51, R210, R51 ;  /* 0x00000033d2337221 */ /* 0x000fe20000010000 */
[----:B------:R-:W-:Y:S01]  /*1d30*/  SHF.L.U32 R107, R107, 0x10, RZ ;  /* 0x000000106b6b7819 */ /* 0x000fe200000006ff */
[-C--:B------:R-:W-:Y:S01]  /*1d40*/  FFMA.FTZ R108, R215, R210.reuse, R108 ;  /* 0x000000d2d76c7223 */ /* 0x080fe2000001006c */
[----:B------:R-:W-:Y:S01]  /*1d50*/  SHF.L.U32 R97, R88, 0x10, RZ ;  /* 0x0000001058617819 */ /* 0x000fe200000006ff */
[----:B------:R-:W-:Y:S01]  /*1d60*/  FFMA.FTZ R210, R188, R210, R93 ;  /* 0x000000d2bcd27223 */ /* 0x000fe2000001005d */
[----:B------:R-:W-:Y:S01]  /*1d70*/  FMUL.FTZ R88, R204, R85 ;  /* 0x00000055cc587220 */ /* 0x000fe20000410000 */
[----:B------:R-:W-:Y:S01]  /*1d80*/  FADD.FTZ R25, R226, R25 ;  /* 0x00000019e2197221 */ /* 0x000fe20000010000 */
[----:B------:R-:W-:Y:S01]  /*1d90*/  FFMA.FTZ R11, R219, R226, R11 ;  /* 0x000000e2db0b7223 */ /* 0x000fe2000001000b */
[----:B------:R-:W-:Y:S01]  /*1da0*/  SHF.L.U32 R93, R86, 0x10, RZ ;  /* 0x00000010565d7819 */ /* 0x000fe200000006ff */
[----:B------:R-:W-:Y:S01]  /*1db0*/  FFMA.FTZ R85, R169, R84, R90 ;  /* 0x00000054a9557223 */ /* 0x000fe2000001005a */
[----:B------:R-:W-:Y:S01]  /*1dc0*/  SHF.L.U32 R226, R103, 0x10, RZ ;  /* 0x0000001067e27819 */ /* 0x000fe200000006ff */
[C---:B------:R-:W-:Y:S01]  /*1dd0*/  FMUL.FTZ R86, R204.reuse, R229 ;  /* 0x000000e5cc567220 */ /* 0x040fe20000410000 */
[----:B------:R-:W-:Y:S01]  /*1de0*/  FMUL.FTZ R87, R204, R87 ;  /* 0x00000057cc577220 */ /* 0x000fe20000410000 */
[----:B------:R-:W-:Y:S01]  /*1df0*/  FMUL.FTZ R90, R175, R106 ;  /* 0x0000006aaf5a7220 */ /* 0x000fe20000410000 */
[----:B------:R-:W-:Y:S01]  /*1e00*/  FMUL.FTZ R229, R176, R107 ;  /* 0x0000006bb0e57220 */ /* 0x000fe20000410000 */
[----:B------:R-:W-:Y:S01]  /*1e10*/  FMUL.FTZ R89, R204, R89 ;  /* 0x00000059cc597220 */ /* 0x000fe20000410000 */
[----:B------:R-:W-:Y:S01]  /*1e20*/  FADD.FTZ R39, R92, R39 ;  /* 0x000000275c277221 */ /* 0x000fe20000010000 */
[-C--:B------:R-:W-:Y:S01]  /*1e30*/  FFMA.FTZ R42, R87, R92.reuse, R42 ;  /* 0x0000005c572a7223 */ /* 0x080fe2000001002a */
[----:B------:R-:W-:Y:S01]  /*1e40*/  FFMA.FTZ R90, R171, R92, R90 ;  /* 0x0000005cab5a7223 */ /* 0x000fe2000001005a */
[----:B------:R-:W-:Y:S01]  /*1e50*/  FADD.FTZ R43, R226, R43 ;  /* 0x0000002be22b7221 */ /* 0x000fe20000010000 */
[-C--:B------:R-:W-:Y:S01]  /*1e60*/  FFMA.FTZ R44, R89, R226.reuse, R44 ;  /* 0x000000e2592c7223 */ /* 0x080fe2000001002c */
[----:B------:R-:W-:Y:S01]  /*1e70*/  FFMA.FTZ R92, R172, R226, R229 ;  /* 0x000000e2ac5c7223 */ /* 0x000fe200000100e5 */
[----:B------:R-:W-:Y:S01]  /*1e80*/  FFMA.FTZ R226, R79, R206, RZ ;  /* 0x000000ce4fe27223 */ /* 0x000fe200000100ff */
[----:B------:R-:W-:-:S03]  /*1e90*/  FADD.FTZ R229, RZ, R206 ;  /* 0x000000ceffe57221 */ /* 0x000fc60000010000 */
[----:B------:R-:W-:Y:S01]  /*1ea0*/  FFMA.FTZ R226, R227, R222, R226 ;  /* 0x000000dee3e27223 */ /* 0x000fe200000100e2 */
[----:B------:R-:W-:-:S03]  /*1eb0*/  FADD.FTZ R229, R222, R229 ;  /* 0x000000e5dee57221 */ /* 0x000fc60000010000 */
        /* <DEDUP_REMOVED lines=13> */
[----:B------:R-:W-:Y:S01]  /*1f90*/  FADD.FTZ R229, R220, R229 ;  /* 0x000000e5dce57221 */ /* 0x000fe20000010000 */
[C---:B------:R-:W-:Y:S01]  /*1fa0*/  FADD.FTZ R91, -R224.reuse, R91 ;  /* 0x0000005be05b7221 */ /* 0x040fe20000010100 */
[C---:B------:R-:W-:Y:S01]  /*1fb0*/  FADD.FTZ R93, -R224.reuse, R93 ;  /* 0x0000005de05d7221 */ /* 0x040fe20000010100 */
[----:B------:R-:W-:Y:S01]  /*1fc0*/  FFMA.FTZ R226, R217, R212, R226 ;  /* 0x000000d4d9e27223 */ /* 0x000fe200000100e2 */
[----:B------:R-:W-:Y:S01]  /*1fd0*/  FADD.FTZ R97, -R224, R97 ;  /* 0x00000061e0617221 */ /* 0x000fe20000010100 */
[----:B------:R-:W-:Y:S01]  /*1fe0*/  FADD.FTZ R229, R212, R229 ;  /* 0x000000e5d4e57221 */ /* 0x000fe20000010000 */
[----:B------:R-:W-:Y:S01]  /*1ff0*/  PRMT R224, R100, 0x7632, R224 ;  /* 0x0000763264e07816 */ /* 0x000fe200000000e0 */
[----:B------:R-:W-:Y:S01]  /*2000*/  FFMA.FTZ R226, R223, R218, R226 ;  /* 0x000000dadfe27223 */ /* 0x000fe200000100e2 */
[----:B------:R-:W-:Y:S01]  /*2010*/  PRMT R100, R103, 0x7632, R100 ;  /* 0x0000763267647816 */ /* 0x000fe20000000064 */
[----:B------:R-:W-:Y:S01]  /*2020*/  FADD.FTZ R229, R218, R229 ;  /* 0x000000e5dae57221 */ /* 0x000fe20000010000 */
[----:B------:R-:W-:Y:S01]  /*2030*/  PRMT R103, R105, 0x7632, R103 ;  /* 0x0000763269677816 */ /* 0x000fe20000000067 */
[----:B------:R-:W-:Y:S01]  /*2040*/  FFMA.FTZ R226, R215, R210, R226 ;  /* 0x000000d2d7e27223 */ /* 0x000fe200000100e2 */
[----:B------:R-:W-:Y:S01]  /*2050*/  SHF.L.U32 R105, R105, 0x10, RZ ;  /* 0x0000001069697819 */ /* 0x000fe200000006ff */
[----:B------:R-:W-:Y:S01]  /*2060*/  FADD.FTZ R229, R210, R229 ;  /* 0x000000e5d2e57221 */ /* 0x000fe20000010000 */
[----:B------:R-:W-:Y:S01]  /*2070*/  SHF.L.U32 R103, R103, 0x10, RZ ;  /* 0x0000001067677819 */ /* 0x000fe200000006ff */
[----:B------:R-:W-:Y:S01]  /*2080*/  FMUL.FTZ R93, R204, R93 ;  /* 0x0000005dcc5d7220 */ /* 0x000fe20000410000 */
[----:B------:R-:W-:Y:S01]  /*2090*/  SHF.L.U32 R96, R96, 0x10, RZ ;  /* 0x0000001060607819 */ /* 0x000fe200000006ff */
[-C--:B------:R-:W-:Y:S01]  /*20a0*/  FMUL.FTZ R233, R174, R105.reuse ;  /* 0x00000069aee97220 */ /* 0x080fe20000410000 */
[----:B------:R-:W-:Y:S01]  /*20b0*/  FADD.FTZ R18, R105, R18 ;  /* 0x0000001269127221 */ /* 0x000fe20000010000 */
[----:B------:R-:W-:Y:S01]  /*20c0*/  FFMA.FTZ R23, R86, R105, R23 ;  /* 0x0000006956177223 */ /* 0x000fe20000010017 */
[----:B------:R-:W-:Y:S01]  /*20d0*/  FFMA.FTZ R226, R221, R216, R226 ;  /* 0x000000d8dde27223 */ /* 0x000fe200000100e2 */
[----:B------:R-:W-:Y:S01]  /*20e0*/  FMUL.FTZ R105, R200, R103 ;  /* 0x00000067c8697220 */ /* 0x000fe20000410000 */
[----:B------:R-:W-:Y:S01]  /*20f0*/  FADD.FTZ R229, R216, R229 ;  /* 0x000000e5d8e57221 */ /* 0x000fe20000010000 */
[----:B------:R-:W-:Y:S01]  /*2100*/  FADD.FTZ R41, R96, R41 ;  /* 0x0000002960297221 */ /* 0x000fe20000010000 */
[----:B------:R-:W-:Y:S01]  /*2110*/  FFMA.FTZ R16, R93, R96, R16 ;  /* 0x000000605d107223 */ /* 0x000fe20000010010 */
[----:B------:R-:W-:Y:S01]  /*2120*/  FFMA.FTZ R226, R213, R208, R226 ;  /* 0x000000d0d5e27223 */ /* 0x000fe200000100e2 */
[----:B------:R-:W-:Y:S01]  /*2130*/  FFMA.FTZ R96, R196, R96, R105 ;  /* 0x00000060c4607223 */ /* 0x000fe20000010069 */
[----:B------:R-:W-:Y:S01]  /*2140*/  FADD.FTZ R229, R208, R229 ;  /* 0x000000e5d0e57221 */ /* 0x000fe20000010000 */
[----:B------:R-:W-:Y:S01]  /*2150*/  FADD.FTZ R45, R84, R45 ;  /* 0x0000002d542d7221 */ /* 0x000fe20000010000 */
[----:B------:R-:W-:Y:S01]  /*2160*/  FFMA.FTZ R35, R88, R84, R35 ;  /* 0x0000005458237223 */ /* 0x000fe20000010023 */
[----:B------:R-:W-:Y:S01]  /*2170*/  FADD.FTZ R19, R104, R19 ;  /* 0x0000001368137221 */ /* 0x000fe20000010000 */
[----:B------:R-:W-:Y:S01]  /*2180*/  FFMA.FTZ R47, R88, R104, R47 ;  /* 0x00000068582f7223 */ /* 0x000fe2000001002f */
[----:B------:R-:W-:Y:S01]  /*2190*/  SHF.L.U32 R105, R102, 0x10, RZ ;  /* 0x0000001066697819 */ /* 0x000fe200000006ff */
[----:B------:R-:W-:Y:S01]  /*21a0*/  FADD.FTZ R36, R231, R36 ;  /* 0x00000024e7247221 */ /* 0x000fe20000010000 */
[-C--:B------:R-:W-:Y:S01]  /*21b0*/  FFMA.FTZ R37, R86, R231.reuse, R37 ;  /* 0x000000e756257223 */ /* 0x080fe20000010025 */
[----:B------:R-:W-:Y:S01]  /*21c0*/  FFMA.FTZ R84, R170, R231, R233 ;  /* 0x000000e7aa547223 */ /* 0x000fe200000100e9 */
[----:B------:R-:W-:Y:S01]  /*21d0*/  SHF.L.U32 R104, R94, 0x10, RZ ;  /* 0x000000105e687819 */ /* 0x000fe200000006ff */
[----:B------:R-:W-:Y:S01]  /*21e0*/  FFMA.FTZ R226, R219, R214, R226 ;  /* 0x000000d6dbe27223 */ /* 0x000fe200000100e2 */
[----:B------:R-:W-:Y:S01]  /*21f0*/  SHF.L.U32 R231, R100, 0x10, RZ ;  /* 0x0000001064e77819 */ /* 0x000fe200000006ff */
[----:B------:R-:W-:Y:S01]  /*2200*/  FADD.FTZ R100, R214, R229 ;  /* 0x000000e5d6647221 */ /* 0x000fe20000010000 */
[----:B------:R-:W-:Y:S01]  /*2210*/  SHF.L.U32 R98, R98, 0x10, RZ ;  /* 0x0000001062627819 */ /* 0x000fe200000006ff */
[----:B------:R-:W-:Y:S01]  /*2220*/  FMUL.FTZ R97, R204, R97 ;  /* 0x00000061cc617220 */ /* 0x000fe20000410000 */
[----:B------:R-:W-:Y:S01]  /*2230*/  SHF.L.U32 R224, R224, 0x10, RZ ;  /* 0x00000010e0e07819 */ /* 0x000fe200000006ff */
[----:B------:R-:W-:Y:S01]  /*2240*/  FMUL.FTZ R102, R201, R105 ;  /* 0x00000069c9667220 */ /* 0x000fe20000410000 */
[----:B------:R-:W-:Y:S01]  /*2250*/  FADD.FTZ R40, R107, R40 ;  /* 0x000000286b287221 */ /* 0x000fe20000010000 */
[----:B------:R-:W-:Y:S01]  /*2260*/  FFMA.FTZ R28, R89, R107, R28 ;  /* 0x0000006b591c7223 */ /* 0x000fe2000001001c */
[----:B------:R-:W-:Y:S01]  /*2270*/  FMUL.FTZ R94, R199, R104 ;  /* 0x00000068c75e7220 */ /* 0x000fe20000410000 */
[----:B------:R-:W-:Y:S01]  /*2280*/  FFMA.FTZ R107, R211, R95, R226 ;  /* 0x0000005fd36b7223 */ /* 0x000fe200000100e2 */
[----:B------:R-:W-:Y:S01]  /*2290*/  FADD.FTZ R100, R95, R100 ;  /* 0x000000645f647221 */ /* 0x000fe20000010000 */
[----:B------:R-:W-:Y:S01]  /*22a0*/  FADD.FTZ R33, R98, R33 ;  /* 0x0000002162217221 */ /* 0x000fe20000010000 */
[----:B------:R-:W-:Y:S01]  /*22b0*/  FFMA.FTZ R32, R97, R98, R32 ;  /* 0x0000006261207223 */ /* 0x000fe20000010020 */
[----:B------:R-:W-:Y:S01]  /*22c0*/  FADD.FTZ R38, R106, R38 ;  /* 0x000000266a267221 */ /* 0x000fe20000010000 */
[----:B------:R-:W-:Y:S01]  /*22d0*/  FFMA.FTZ R31, R87, R106, R31 ;  /* 0x0000006a571f7223 */ /* 0x000fe2000001001f */
[----:B------:R-:W-:Y:S01]  /*22e0*/  FFMA.FTZ R98, R197, R98, R102 ;  /* 0x00000062c5627223 */ /* 0x000fe20000010066 */
[----:B------:R-:W-:Y:S01]  /*22f0*/  FMUL.FTZ R91, R204, R91 ;  /* 0x0000005bcc5b7220 */ /* 0x000fe20000410000 */
[----:B------:R-:W-:Y:S01]  /*2300*/  FFMA.FTZ R94, R195, R224, R94 ;  /* 0x000000e0c35e7223 */ /* 0x000fe2000001005e */
[----:B------:R-:W-:Y:S01]  /*2310*/  SHF.L.U32 R106, R101, 0x10, RZ ;  /* 0x00000010656a7819 */ /* 0x000fe200000006ff */
        /* <DEDUP_REMOVED lines=10> */
[----:B------:R-:W-:Y:S01]  /*23c0*/  FMUL.FTZ R100, R204, R99 ;  /* 0x00000063cc647220 */ /* 0x000fe20000410000 */
[----:B------:R-:W-:Y:S01]  /*23d0*/  FMUL.FTZ R99, R202, R106 ;  /* 0x0000006aca637220 */ /* 0x000fe20000410000 */
[----:B------:R-:W-:Y:S01]  /*23e0*/  FFMA.FTZ R102, R97, R98, R102 ;  /* 0x0000006261667223 */ /* 0x000fe20000010066 */
[----:B------:R-:W-:Y:S01]  /*23f0*/  FADD.FTZ R101, R101, R98 ;  /* 0x0000006265657221 */ /* 0x000fe20000010000 */
[----:B------:R-:W-:Y:S01]  /*2400*/  FADD.FTZ R15, R104, R15 ;  /* 0x0000000f680f7221 */ /* 0x000fe20000010000 */
[----:B------:R-:W-:Y:S01]  /*2410*/  FFMA.FTZ R22, R91, R104, R22 ;  /* 0x000000685b167223 */ /* 0x000fe20000010016 */
[----:B------:R-:W-:Y:S01]  /*2420*/  FFMA.FTZ R104, R89, R92, R102 ;  /* 0x0000005c59687223 */ /* 0x000fe20000010066 */
[-C--:B------:R-:W-:Y:S01]  /*2430*/  FFMA.FTZ R99, R198, R231.reuse, R99 ;  /* 0x000000e7c6637223 */ /* 0x080fe20000010063 */
[----:B------:R-:W-:Y:S01]  /*2440*/  FADD.FTZ R102, R101, R92 ;  /* 0x0000005c65667221 */ /* 0x000fe20000010000 */
        /* <DEDUP_REMOVED lines=12> */
[----:B------:R-:W-:Y:S01]  /*2510*/  FFMA.FTZ R104, R100, R99, R104 ;  /* 0x0000006364687223 */ /* 0x000fe20000010068 */
[----:B------:R-:W-:Y:S01]  /*2520*/  FADD.FTZ R102, R102, R99 ;  /* 0x0000006366667221 */ /* 0x000fe20000010000 */
[----:B------:R-:W-:Y:S06]  /*2530*/  BRA.DIV UR4, `(.L_x_65) ;  /* 0x0000005604dc7947 */ /* 0x000fec000b800000 */
        /* <DEDUP_REMOVED lines=18> */
.L_x_102:
[----:B-1----:R-:W-:Y:S01]  /*2660*/  FADD.FTZ R104, R101, R104 ;  /* 0x0000006865687221 */ /* 0x002fe20000010000 */
[----:B0-2---:R-:W-:-:S03]  /*2670*/  FADD.FTZ R102, R102, R103 ;  /* 0x0000006766667221 */ /* 0x005fc60000010000 */
[----:B------:R-:W-:Y:S01]  /*2680*/  FMUL.FTZ R104, R104, UR16 ;  /* 0x0000001068687c20 */ /* 0x000fe20008410000 */
[----:B------:R-:W-:-:S04]  /*2690*/  FMUL.FTZ R102, R102, UR16 ;  /* 0x0000001066667c20 */ /* 0x000fc80008410000 */
[----:B------:R-:W-:Y:S01]  /*26a0*/  FSEL R104, R104, RZ, !P2 ;  /* 0x000000ff68687208 */ /* 0x000fe20005000000 */
[----:B------:R-:W-:Y:S06]  /*26b0*/  @P1 BRA `(.L_x_66) ;  /* 0x00000008003c1947 */ /* 0x000fec0003800000 */
        /* <DEDUP_REMOVED lines=24> */
[C---:B------:R-:W-:Y:S01]  /*2840*/  FMUL.FTZ R72, R204.reuse, R79 ;  /* 0x0000004fcc487220 */ /* 0x040fe20000410000 */
        /* <DEDUP_REMOVED lines=10> */
[----:B------:R-:W-:Y:S01]  /*28f0*/  F2FP.BF16.F32.PACK_AB R72, R227, R72 ;  /* 0x00000048e348723e */ /* 0x000fe200000010ff */
[----:B------:R-:W-:Y:S06]  /*2900*/  BRA `(.L_x_69) ;  /* 0x0000001000a07947 */ /* 0x000fec0003800000 */
.L_x_68:
        /* <DEDUP_REMOVED lines=33> */
.L_x_67:
        /* <DEDUP_REMOVED lines=36> */
.L_x_70:
        /* <DEDUP_REMOVED lines=37> */
.L_x_66:
        /* <DEDUP_REMOVED lines=11> */
[-C--:B------:R-:W-:Y:S01]  /*3060*/  FFMA.FTZ R83, R83, R102.reuse, R104 ;  /* 0x0000006653537223 */ /* 0x080fe20000010068 */
[----:B------:R-:W-:Y:S01]  /*3070*/  FADD.FTZ R106, R76, -R77 ;  /* 0x8000004d4c6a7221 */ /* 0x000fe20000010000 */
[----:B-----5:R-:W-:Y:S01]  /*3080*/  PRMT R76, R55, 0x7632, R76 ;  /* 0x00007632374c7816 */ /* 0x020fe2000000004c */
[----:B------:R-:W-:Y:S01]  /*3090*/  FADD.FTZ R206, R206, -R79 ;  /* 0x8000004fcece7221 */ /* 0x000fe20000010000 */
[----:B------:R-:W-:Y:S01]  /*30a0*/  FADD.FTZ R72, R72, -R73 ;  /* 0x8000004948487221 */ /* 0x000fe20000010000 */
[-CC-:B------:R-:W-:Y:S01]  /*30b0*/  FFMA.FTZ R81, R81, R102.reuse, R104.reuse ;  /* 0x0000006651517223 */ /* 0x180fe20000010068 */
[----:B------:R-:W-:Y:S01]  /*30c0*/  FFMA.FTZ R79, R75, R102, R104 ;  /* 0x000000664b4f7223 */ /* 0x000fe20000010068 */
[----:B------:R-:W-:Y:S01]  /*30d0*/  SHF.L.U32 R73, R54, 0x10, RZ ;  /* 0x0000001036497819 */ /* 0x000fe200000006ff */
[----:B------:R-:W-:Y:S01]  /*30e0*/  FADD.FTZ R224, R80, -R83 ;  /* 0x8000005350e07221 */ /* 0x000fe20000010000 */
[----:B------:R-:W-:Y:S01]  /*30f0*/  SHF.L.U32 R77, R76, 0x10, RZ ;  /* 0x000000104c4d7819 */ /* 0x000fe200000006ff */
[----:B------:R-:W-:Y:S01]  /*3100*/  FADD.FTZ R80, R78, -R81 ;  /* 0x800000514e507221 */ /* 0x000fe20000010000 */
[----:B------:R-:W-:Y:S01]  /*3110*/  FADD.FTZ R76, R74, -R79 ;  /* 0x8000004f4a4c7221 */ /* 0x000fe20000010000 */
[----:B------:R-:W-:Y:S01]  /*3120*/  SHF.L.U32 R75, R55, 0x10, RZ ;  /* 0x00000010374b7819 */ /* 0x000fe200000006ff */
[----:B------:R-:W-:Y:S01]  /*3130*/  FFMA.FTZ R78, R204, R224, R73 ;  /* 0x000000e0cc4e7223 */ /* 0x000fe20000010049 */
[----:B------:R-:W-:Y:S01]  /*3140*/  PRMT R74, R54, 0x7632, R74 ;  /* 0x00007632364a7816 */ /* 0x000fe2000000004a */
[----:B------:R-:W-:Y:S01]  /*3150*/  FFMA.FTZ R83, R204, R72, R77 ;  /* 0x00000048cc537223 */ /* 0x000fe2000001004d */
[----:B------:R-:W-:Y:S01]  /*3160*/  PRMT R73, R53, 0x7632, R73 ;  /* 0x0000763235497816 */ /* 0x000fe20000000049 */
[-C--:B------:R-:W-:Y:S01]  /*3170*/  FFMA.FTZ R209, R209, R102.reuse, R104 ;  /* 0x00000066d1d17223 */ /* 0x080fe20000010068 */
        /* <DEDUP_REMOVED lines=8> */
[----:B------:R-:W-:Y:S01]  /*3200*/  SHF.L.U32 R73, R52, 0x10, RZ ;  /* 0x0000001034497819 */ /* 0x000fe200000006ff */
[----:B------:R-:W-:Y:S01]  /*3210*/  FFMA.FTZ R81, R204, R76, R81 ;  /* 0x0000004ccc517223 */ /* 0x000fe20000010051 */
[----:B------:R-:W-:Y:S01]  /*3220*/  SHF.L.U32 R75, R72, 0x10, RZ ;  /* 0x00000010484b7819 */ /* 0x000fe200000006ff */
[C---:B------:R-:W-:Y:S01]  /*3230*/  FFMA.FTZ R76, R204.reuse, R82, R77 ;  /* 0x00000052cc4c7223 */ /* 0x040fe2000001004d */
[C---:B------:R-:W-:Y:S01]  /*3240*/  FFMA.FTZ R79, R204.reuse, R106, R79 ;  /* 0x0000006acc4f7223 */ /* 0x040fe2000001004f */
[C---:B------:R-:W-:Y:S01]  /*3250*/  FFMA.FTZ R72, R204.reuse, R206, R73 ;  /* 0x000000cecc487223 */ /* 0x040fe20000010049 */
[----:B------:R-:W-:Y:S01]  /*3260*/  F2FP.BF16.F32.PACK_AB R74, R81, R78 ;  /* 0x0000004e514a723e */ /* 0x000fe200000010ff */
[----:B------:R-:W-:Y:S01]  /*3270*/  FFMA.FTZ R77, R204, R222, R75 ;  /* 0x000000decc4d7223 */ /* 0x000fe2000001004b */
[----:B------:R-:W-:-:S02]  /*3280*/  F2FP.BF16.F32.PACK_AB R75, R83, R80 ;  /* 0x00000050534b723e */ /* 0x000fc400000010ff */
[----:B------:R-:W-:Y:S02]  /*3290*/  F2FP.BF16.F32.PACK_AB R73, R79, R76 ;  /* 0x0000004c4f49723e */ /* 0x000fe400000010ff */
[----:B------:R-:W-:Y:S01]  /*32a0*/  F2FP.BF16.F32.PACK_AB R72, R77, R72 ;  /* 0x000000484d48723e */ /* 0x000fe200000010ff */
[----:B------:R-:W-:Y:S06]  /*32b0*/  BRA `(.L_x_69) ;  /* 0x0000000800347947 */ /* 0x000fec0003800000 */
.L_x_72:
[-CC-:B------:R-:W-:Y:S01]  /*32c0*/  FFMA.FTZ R209, R209, R102.reuse, R104.reuse ;  /* 0x00000066d1d17223 */ /* 0x180fe20000010068 */
[-CC-:B------:R-:W-:Y:S01]  /*32d0*/  FFMA.FTZ R83, R83, R102.reuse, R104.reuse ;  /* 0x0000006653537223 */ /* 0x180fe20000010068 */
[-CC-:B------:R-:W-:Y:S01]  /*32e0*/  FFMA.FTZ R75, R75, R102.reuse, R104.reuse ;  /* 0x000000664b4b7223 */ /* 0x180fe20000010068 */
[-CC-:B------:R-:W-:Y:S01]  /*32f0*/  FFMA.FTZ R73, R73, R102.reuse, R104.reuse ;  /* 0x0000006649497223 */ /* 0x180fe20000010068 */
[----:B-----5:R-:W-:Y:S01]  /*3300*/  SHF.L.U32 R64, R53, 0x10, RZ ;  /* 0x0000001035407819 */ /* 0x020fe200000006ff */
[-CC-:B------:R-:W-:Y:S01]  /*3310*/  FFMA.FTZ R79, R79, R102.reuse, R104.reuse ;  /* 0x000000664f4f7223 */ /* 0x180fe20000010068 */
[----:B------:R-:W-:Y:S01]  /*3320*/  SHF.L.U32 R66, R54, 0x10, RZ ;  /* 0x0000001036427819 */ /* 0x000fe200000006ff */
[----:B------:R-:W-:Y:S01]  /*3330*/  FADD.FTZ R209, R82, -R209 ;  /* 0x800000d152d17221 */ /* 0x000fe20000010000 */
[----:B------:R-:W-:Y:S01]  /*3340*/  FADD.FTZ R83, R80, -R83 ;  /* 0x8000005350537221 */ /* 0x000fe20000010000 */
[-C--:B------:R-:W-:Y:S01]  /*3350*/  FFMA.FTZ R77, R77, R102.reuse, R104 ;  /* 0x000000664d4d7223 */ /* 0x080fe20000010068 */
[----:B------:R-:W-:Y:S01]  /*3360*/  FADD.FTZ R75, R74, -R75 ;  /* 0x8000004b4a4b7221 */ /* 0x000fe20000010000 */
[----:B------:R-:W-:Y:S01]  /*3370*/  SHF.L.U32 R65, R52, 0x10, RZ ;  /* 0x0000001034417819 */ /* 0x000fe200000006ff */
[----:B------:R-:W-:Y:S01]  /*3380*/  FADD.FTZ R101, R72, -R73 ;  /* 0x8000004948657221 */ /* 0x000fe20000010000 */
[----:B------:R-:W-:Y:S01]  /*3390*/  FADD.FTZ R79, R206, -R79 ;  /* 0x8000004fce4f7221 */ /* 0x000fe20000010000 */
[C---:B------:R-:W-:Y:S01]  /*33a0*/  FFMA.FTZ R73, R204.reuse, R209, R64 ;  /* 0x000000d1cc497223 */ /* 0x040fe20000010040 */
[----:B------:R-:W-:Y:S01]  /*33b0*/  FFMA.FTZ R74, R204, R83, R66 ;  /* 0x00000053cc4a7223 */ /* 0x000fe20000010042 */
[----:B------:R-:W-:Y:S01]  /*33c0*/  PRMT R72, R55, 0x7632, R72 ;  /* 0x0000763237487816 */ /* 0x000fe20000000048 */
[-C--:B------:R-:W-:Y:S01]  /*33d0*/  FFMA.FTZ R227, R227, R102.reuse, R104 ;  /* 0x00000066e3e37223 */ /* 0x080fe20000010068 */
[----:B------:R-:W-:Y:S01]  /*33e0*/  PRMT R64, R52, 0x7632, R64 ;  /* 0x0000763234407816 */ /* 0x000fe20000000040 */
[----:B------:R-:W-:Y:S01]  /*33f0*/  FFMA.FTZ R81, R81, R102, R104 ;  /* 0x0000006651517223 */ /* 0x000fe20000010068 */
[----:B------:R-:W-:Y:S01]  /*3400*/  PRMT R67, R54, 0x7632, R67 ;  /* 0x0000763236437816 */ /* 0x000fe20000000043 */
[----:B------:R-:W-:Y:S01]  /*3410*/  FADD.FTZ R77, R76, -R77 ;  /* 0x8000004d4c4d7221 */ /* 0x000fe20000010000 */
[----:B------:R-:W-:Y:S01]  /*3420*/  PRMT R66, R53, 0x7632, R66 ;  /* 0x0000763235427816 */ /* 0x000fe20000000042 */
        /* <DEDUP_REMOVED lines=8> */
[----:B------:R-:W-:Y:S01]  /*34b0*/  FFMA.FTZ R79, R204, R81, R79 ;  /* 0x00000051cc4f7223 */ /* 0x000fe2000001004f */
[----:B------:R-:W-:Y:S01]  /*34c0*/  SHF.L.U32 R64, R64, 0x10, RZ ;  /* 0x0000001040407819 */ /* 0x000fe200000006ff */
[----:B------:R-:W-:-:S02]  /*34d0*/  FFMA.FTZ R67, R204, R75, R72 ;  /* 0x0000004bcc437223 */ /* 0x000fc40000010048 */
[----:B------:R-:W-:Y:S01]  /*34e0*/  FFMA.FTZ R66, R204, R77, R66 ;  /* 0x0000004dcc427223 */ /* 0x000fe20000010042 */
[----:B------:R-:W-:Y:S01]  /*34f0*/  F2FP.BF16.F32.PACK_AB R75, R76, R79 ;  /* 0x0000004f4c4b723e */ /* 0x000fe200000010ff */
[----:B------:R-:W-:Y:S01]  /*3500*/  FFMA.FTZ R64, R204, R227, R64 ;  /* 0x000000e3cc407223 */ /* 0x000fe20000010040 */
        /* <DEDUP_REMOVED lines=8> */
.L_x_71:
[----:B------:R-:W-:-:S04]  /*3590*/  UISETP.NE.U32.AND UP0, UPT, UR6, URZ, UPT ;  /* 0x000000ff0600728c */ /* 0x000fc8000bf05070 */
[----:B------:R-:W-:-:S09]  /*35a0*/  UISETP.NE.AND.EX UP0, UPT, UR7, URZ, UPT, UP0 ;  /* 0x000000ff0700728c */ /* 0x000fd2000bf05300 */
[----:B------:R-:W-:Y:S05]  /*35b0*/  BRA.U UP0, `(.L_x_73) ;  /* 0x0000000100b47547 */ /* 0x000fea000b800000 */
        /* <DEDUP_REMOVED lines=45> */
.L_x_73:
[-CC-:B------:R-:W-:Y:S01]  /*3890*/  FFMA.FTZ R209, R209, R102.reuse, R104.reuse ;  /* 0x00000066d1d17223 */ /* 0x180fe20000010068 */
[-CC-:B------:R-:W-:Y:S01]  /*38a0*/  FFMA.FTZ R83, R83, R102.reuse, R104.reuse ;  /* 0x0000006653537223 */ /* 0x180fe20000010068 */
[-CC-:B------:R-:W-:Y:S01]  /*38b0*/  FFMA.FTZ R75, R75, R102.reuse, R104.reuse ;  /* 0x000000664b4b7223 */ /* 0x180fe20000010068 */
[-C--:B------:R-:W-:Y:S01]  /*38c0*/  FFMA.FTZ R73, R73, R102.reuse, R104 ;  /* 0x0000006649497223 */ /* 0x080fe20000010068 */
[----:B-----5:R-:W-:Y:S01]  /*38d0*/  SHF.L.U32 R64, R53, 0x10, RZ ;  /* 0x0000001035407819 */ /* 0x020fe200000006ff */
[----:B------:R-:W-:Y:S01]  /*38e0*/  FADD.FTZ R209, R82, -R209 ;  /* 0x800000d152d17221 */ /* 0x000fe20000010000 */
[----:B------:R-:W-:Y:S01]  /*38f0*/  SHF.L.U32 R66, R54, 0x10, RZ ;  /* 0x0000001036427819 */ /* 0x000fe200000006ff */
[----:B------:R-:W-:Y:S01]  /*3900*/  FADD.FTZ R83, R80, -R83 ;  /* 0x8000005350537221 */ /* 0x000fe20000010000 */
[----:B------:R-:W-:Y:S01]  /*3910*/  FADD.FTZ R75, R74, -R75 ;  /* 0x8000004b4a4b7221 */ /* 0x000fe20000010000 */
[----:B------:R-:W-:Y:S01]  /*3920*/  FADD.FTZ R71, R72, -R73 ;  /* 0x8000004948477221 */ /* 0x000fe20000010000 */
[C---:B------:R-:W-:Y:S01]  /*3930*/  FFMA.FTZ R73, R204.reuse, R209, R64 ;  /* 0x000000d1cc497223 */ /* 0x040fe20000010040 */
[----:B------:R-:W-:Y:S01]  /*3940*/  FFMA.FTZ R74, R204, R83, R66 ;  /* 0x00000053cc4a7223 */ /* 0x000fe20000010042 */
[----:B------:R-:W-:Y:S01]  /*3950*/  PRMT R68, R55, 0x7632, R68 ;  /* 0x0000763237447816 */ /* 0x000fe20000000044 */
[-C--:B------:R-:W-:Y:S01]  /*3960*/  FFMA.FTZ R79, R79, R102.reuse, R104 ;  /* 0x000000664f4f7223 */ /* 0x080fe20000010068 */
[----:B------:R-:W-:Y:S01]  /*3970*/  PRMT R64, R52, 0x7632, R64 ;  /* 0x0000763234407816 */ /* 0x000fe20000000040 */
[-CC-:B------:R-:W-:Y:S01]  /*3980*/  FFMA.FTZ R227, R227, R102.reuse, R104.reuse ;  /* 0x00000066e3e37223 */ /* 0x180fe20000010068 */
        /* <DEDUP_REMOVED lines=18> */
[C---:B------:R-:W-:Y:S01]  /*3ab0*/  FFMA.FTZ R66, R204.reuse, R77, R66 ;  /* 0x0000004dcc427223 */ /* 0x040fe20000010042 */
[----:B------:R-:W-:-:S02]  /*3ac0*/  FFMA.FTZ R64, R204, R227, R64 ;  /* 0x000000e3cc407223 */ /* 0x000fc40000010040 */
        /* <DEDUP_REMOVED lines=11> */
[----:B------:R-:W-:-:S07]  /*3b80*/  MOV R68, R72 ;  /* 0x0000004800447202 */ /* 0x000fce0000000f00 */
.L_x_69:
        /* <DEDUP_REMOVED lines=11> */
[----:B------:R0:W-:Y:S04]  /*3c40*/  STG.E.128 desc[UR10][R80.64], R72 ;  /* 0x0000004850007986 */ /* 0x0001e8000c101d0a */
[----:B------:R0:W-:Y:S01]  /*3c50*/  @P2 STG.E.128 desc[UR10][R76.64], R64 ;  /* 0x000000404c002986 */ /* 0x0001e2000c101d0a */
[----:B------:R-:W-:Y:S05]  /*3c60*/  @!P0 BRA `(.L_x_74) ;  /* 0x0000000800dc8947 */ /* 0x000fea0003800000 */
[----:B------:R-:W-:Y:S05]  /*3c70*/  @!P1 BRA `(.L_x_75) ;  /* 0x00000004007c9947 */ /* 0x000fea0003800000 */
[----:B------:R-:W-:Y:S05]  /*3c80*/  @!P2 BRA `(.L_x_76) ;  /* 0x0000000000c4a947 */ /* 0x000fea0003800000 */
[-CC-:B------:R-:W-:Y:S01]  /*3c90*/  FFMA.FTZ R223, R223, R102.reuse, R104.reuse ;  /* 0x00000066dfdf7223 */ /* 0x180fe20000010068 */
[-CC-:B------:R-:W-:Y:S01]  /*3ca0*/  FFMA.FTZ R221, R221, R102.reuse, R104.reuse ;  /* 0x00000066dddd7223 */ /* 0x180fe20000010068 */
[-C--:B0-----:R-:W-:Y:S01]  /*3cb0*/  FFMA.FTZ R68, R211, R102.reuse, R104 ;  /* 0x00000066d3447223 */ /* 0x081fe20000010068 */
[----:B-----5:R-:W-:Y:S01]  /*3cc0*/  SHF.L.U32 R64, R57, 0x10, RZ ;  /* 0x0000001039407819 */ /* 0x020fe200000006ff */
[----:B------:R-:W-:Y:S01]  /*3cd0*/  FADD.FTZ R223, R218, -R223 ;  /* 0x800000dfdadf7221 */ /* 0x000fe20000010000 */
[----:B------:R-:W-:Y:S01]  /*3ce0*/  SHF.L.U32 R66, R58, 0x10, RZ ;  /* 0x000000103a427819 */ /* 0x000fe200000006ff */
[----:B------:R-:W-:Y:S01]  /*3cf0*/  FADD.FTZ R221, R216, -R221 ;  /* 0x800000ddd8dd7221 */ /* 0x000fe20000010000 */
[----:B------:R-:W-:Y:S01]  /*3d00*/  FADD.FTZ R95, R95, -R68 ;  /* 0x800000445f5f7221 */ /* 0x000fe20000010000 */
[C---:B------:R-:W-:Y:S01]  /*3d10*/  FFMA.FTZ R73, R204.reuse, R223, R64 ;  /* 0x000000dfcc497223 */ /* 0x040fe20000010040 */
[----:B------:R-:W-:Y:S01]  /*3d20*/  PRMT R68, R59, 0x7632, R68 ;  /* 0x000076323b447816 */ /* 0x000fe20000000044 */
[----:B------:R-:W-:Y:S01]  /*3d30*/  FFMA.FTZ R74, R204, R221, R66 ;  /* 0x000000ddcc4a7223 */ /* 0x000fe20000010042 */
[----:B------:R-:W-:Y:S01]  /*3d40*/  PRMT R64, R56, 0x7632, R64 ;  /* 0x0000763238407816 */ /* 0x000fe20000000040 */
[-CC-:B------:R-:W-:Y:S01]  /*3d50*/  FFMA.FTZ R225, R225, R102.reuse, R104.reuse ;  /* 0x00000066e1e17223 */ /* 0x180fe20000010068 */
[----:B------:R-:W-:Y:S01]  /*3d60*/  PRMT R67, R58, 0x7632, R67 ;  /* 0x000076323a437816 */ /* 0x000fe20000000043 */
[-C--:B------:R-:W-:Y:S01]  /*3d70*/  FFMA.FTZ R217, R217, R102.reuse, R104 ;  /* 0x00000066d9d97223 */ /* 0x080fe20000010068 */
[----:B------:R-:W-:Y:S01]  /*3d80*/  PRMT R66, R57, 0x7632, R66 ;  /* 0x0000763239427816 */ /* 0x000fe20000000042 */
[-CC-:B------:R-:W-:Y:S01]  /*3d90*/  FFMA.FTZ R215, R215, R102.reuse, R104.reuse ;  /* 0x00000066d7d77223 */ /* 0x180fe20000010068 */
        /* <DEDUP_REMOVED lines=13> */
[C---:B------:R-:W-:Y:S01]  /*3e70*/  FFMA.FTZ R65, R204.reuse, R225, R65 ;  /* 0x000000e1cc417223 */ /* 0x040fe20000010041 */
        /* <DEDUP_REMOVED lines=18> */
.L_x_76:
        /* <DEDUP_REMOVED lines=45> */
.L_x_75:
        /* <DEDUP_REMOVED lines=46> */
.L_x_78:
[----:B0----5:R-:W-:Y:S01]  /*4550*/  PRMT R72, R59, 0x7632, R72 ;  /* 0x000076323b487816 */ /* 0x021fe20000000048 */
[-CC-:B------:R-:W-:Y:S01]  /*4560*/  FFMA.FTZ R221, R221, R102.reuse, R104.reuse ;  /* 0x00000066dddd7223 */ /* 0x180fe20000010068 */
[-CC-:B------:R-:W-:Y:S01]  /*4570*/  FFMA.FTZ R219, R219, R102.reuse, R104.reuse ;  /* 0x00000066dbdb7223 */ /* 0x180fe20000010068 */
[-C--:B------:R-:W-:Y:S01]  /*4580*/  FFMA.FTZ R74, R211, R102.reuse, R104 ;  /* 0x00000066d34a7223 */ /* 0x080fe20000010068 */
[----:B------:R-:W-:Y:S01]  /*4590*/  SHF.L.U32 R76, R72, 0x10, RZ ;  /* 0x00000010484c7819 */ /* 0x000fe200000006ff */
[----:B------:R-:W-:Y:S01]  /*45a0*/  FADD.FTZ R221, R216, -R221 ;  /* 0x800000ddd8dd7221 */ /* 0x000fe20000010000 */
[----:B------:R-:W-:Y:S01]  /*45b0*/  SHF.L.U32 R73, R59, 0x10, RZ ;  /* 0x000000103b497819 */ /* 0x000fe200000006ff */
[----:B------:R-:W-:Y:S01]  /*45c0*/  FADD.FTZ R219, R214, -R219 ;  /* 0x800000dbd6db7221 */ /* 0x000fe20000010000 */
[C---:B------:R-:W-:Y:S01]  /*45d0*/  SHF.L.U32 R72, R58.reuse, 0x10, RZ ;  /* 0x000000103a487819 */ /* 0x040fe200000006ff */
[--C-:B------:R-:W-:Y:S01]  /*45e0*/  FADD.FTZ R95, R95, -R74.reuse ;  /* 0x8000004a5f5f7221 */ /* 0x100fe20000010000 */
[----:B------:R-:W-:Y:S01]  /*45f0*/  PRMT R74, R58, 0x7632, R74 ;  /* 0x000076323a4a7816 */ /* 0x000fe2000000004a */
[C-C-:B------:R-:W-:Y:S01]  /*4600*/  FFMA.FTZ R219, R204.reuse, R219, R73.reuse ;  /* 0x000000dbccdb7223 */ /* 0x140fe20000010049 */
[----:B------:R-:W-:Y:S01]  /*4610*/  PRMT R73, R57, 0x7632, R73 ;  /* 0x0000763239497816 */ /* 0x000fe20000000049 */
[--C-:B------:R-:W-:Y:S01]  /*4620*/  FFMA.FTZ R221, R204, R221, R72.reuse ;  /* 0x000000ddccdd7223 */ /* 0x100fe20000010048 */
[----:B------:R-:W-:Y:S01]  /*4630*/  PRMT R72, R56, 0x7632, R72 ;  /* 0x0000763238487816 */ /* 0x000fe20000000048 */
[-CC-:B------:R-:W-:Y:S01]  /*4640*/  FFMA.FTZ R225, R225, R102.reuse, R104.reuse ;  /* 0x00000066e1e17223 */ /* 0x180fe20000010068 */
[-CC-:B------:R-:W-:Y:S01]  /*4650*/  FFMA.FTZ R217, R217, R102.reuse, R104.reuse ;  /* 0x00000066d9d97223 */ /* 0x180fe20000010068 */
[-CC-:B------:R-:W-:Y:S01]  /*4660*/  FFMA.FTZ R223, R223, R102.reuse, R104.reuse ;  /* 0x00000066dfdf7223 */ /* 0x180fe20000010068 */
[-CC-:B------:R-:W-:Y:S01]  /*4670*/  FFMA.FTZ R215, R215, R102.reuse, R104.reuse ;  /* 0x00000066d7d77223 */ /* 0x180fe20000010068 */
        /* <DEDUP_REMOVED lines=22> */
.L_x_74:
[----:B------:R-:W-:Y:S05]  /*47e0*/  @!P1 BRA `(.L_x_79) ;  /* 0x00000004001c9947 */ /* 0x000fea0003800000 */
        /* <DEDUP_REMOVED lines=38> */
.L_x_80:
        /* <DEDUP_REMOVED lines=33> */
.L_x_79:
        /* <DEDUP_REMOVED lines=34> */
.L_x_81:
        /* <DEDUP_REMOVED lines=27> */
[----:B------:R-:W-:-:S07]  /*5030*/  F2FP.BF16.F32.PACK_AB R72, R217, R72 ;  /* 0x00000048d948723e */ /* 0x000fce00000010ff */
.L_x_77:
[----:B------:R-:W0:Y:S01]  /*5040*/  @P1 LDC.64 R82, c[0x0][0x478] ;  /* 0x00011e00ff521b82 */ /* 0x000e220000000a00 */
[----:B------:R-:W-:-:S07]  /*5050*/  IMAD.WIDE.U32 R80, R205, 0x10, R78 ;  /* 0x00000010cd507825 */ /* 0x000fce00078e004e */
[----:B------:R-:W1:Y:S01]  /*5060*/  @P2 LDC.64 R76, c[0x0][0x470] ;  /* 0x00011c00ff4c2b82 */ /* 0x000e620000000a00 */
[----:B0-----:R-:W-:-:S05]  /*5070*/  @P1 IMAD.WIDE.U32 R82, R205, 0x10, R82 ;  /* 0x00000010cd521825 */ /* 0x001fca00078e0052 */
[----:B------:R0:W-:Y:S01]  /*5080*/  @P1 STG.E.128 desc[UR10][R82.64], R68 ;  /* 0x0000004452001986 */ /* 0x0001e2000c101d0a */
[----:B-1----:R-:W-:-:S03]  /*5090*/  @P2 IMAD.WIDE.U32 R76, R205, 0x10, R76 ;  /* 0x00000010cd4c2825 */ /* 0x002fc600078e004c */
[----:B------:R0:W-:Y:S04]  /*50a0*/  STG.E.128 desc[UR10][R80.64], R72 ;  /* 0x0000004850007986 */ /* 0x0001e8000c101d0a */
[----:B------:R0:W-:Y:S01]  /*50b0*/  @P2 STG.E.128 desc[UR10][R76.64], R64 ;  /* 0x000000404c002986 */ /* 0x0001e2000c101d0a */
[----:B------:R-:W-:Y:S05]  /*50c0*/  @!P0 BRA `(.L_x_82) ;  /* 0x0000000800dc8947 */ /* 0x000fea0003800000 */
[----:B------:R-:W-:Y:S05]  /*50d0*/  @!P1 BRA `(.L_x_83) ;  /* 0x00000004007c9947 */ /* 0x000fea0003800000 */
[----:B------:R-:W-:Y:S05]  /*50e0*/  @!P2 BRA `(.L_x_84) ;  /* 0x0000000000c4a947 */ /* 0x000fea0003800000 */
[-CC-:B0-----:R-:W-:Y:S01]  /*50f0*/  FFMA.FTZ R65, R86, R102.reuse, R104.reuse ;  /* 0x0000006656417223 */ /* 0x181fe20000010068 */
[-CC-:B------:R-:W-:Y:S01]  /*5100*/  FFMA.FTZ R87, R87, R102.reuse, R104.reuse ;  /* 0x0000006657577223 */ /* 0x180fe20000010068 */
[----:B-----5:R-:W-:Y:S01]  /*5110*/  SHF.L.U32 R64, R61, 0x10, RZ ;  /* 0x000000103d407819 */ /* 0x020fe200000006ff */
[-CC-:B------:R-:W-:Y:S01]  /*5120*/  FFMA.FTZ R88, R88, R102.reuse, R104.reuse ;  /* 0x0000006658587223 */ /* 0x180fe20000010068 */
[----:B------:R-:W-:Y:S01]  /*5130*/  SHF.L.U32 R66, R62, 0x10, RZ ;  /* 0x000000103e427819 */ /* 0x000fe200000006ff */
[----:B------:R-:W-:Y:S01]  /*5140*/  FADD.FTZ R67, R84, -R65 ;  /* 0x8000004154437221 */ /* 0x000fe20000010000 */
[----:B------:R-:W-:Y:S01]  /*5150*/  FADD.FTZ R87, R90, -R87 ;  /* 0x800000575a577221 */ /* 0x000fe20000010000 */
[----:B------:R-:W-:Y:S01]  /*5160*/  PRMT R69, R63, 0x7632, R69 ;  /* 0x000076323f457816 */ /* 0x000fe20000000045 */
[-C--:B------:R-:W-:Y:S01]  /*5170*/  FFMA.FTZ R91, R91, R102.reuse, R104 ;  /* 0x000000665b5b7223 */ /* 0x080fe20000010068 */
[C---:B------:R-:W-:Y:S01]  /*5180*/  FFMA.FTZ R67, R204.reuse, R67, R64 ;  /* 0x00000043cc437223 */ /* 0x040fe20000010040 */
        /* <DEDUP_REMOVED lines=39> */
.L_x_84:
        /* <DEDUP_REMOVED lines=45> */
.L_x_83:
        /* <DEDUP_REMOVED lines=46> */
.L_x_86:
        /* <DEDUP_REMOVED lines=10> */
[-C--:B------:R-:W-:Y:S01]  /*5a50*/  FFMA.FTZ R73, R86, R102.reuse, R104 ;  /* 0x0000006656497223 */ /* 0x080fe20000010068 */
[C-C-:B------:R-:W-:Y:S01]  /*5a60*/  FFMA.FTZ R89, R204.reuse, R89, R74.reuse ;  /* 0x00000059cc597223 */ /* 0x140fe2000001004a */
[----:B------:R-:W-:Y:S01]  /*5a70*/  PRMT R74, R61, 0x7632, R74 ;  /* 0x000076323d4a7816 */ /* 0x000fe2000000004a */
[C-C-:B------:R-:W-:Y:S01]  /*5a80*/  FFMA.FTZ R86, R204.reuse, R99, R75.reuse ;  /* 0x00000063cc567223 */ /* 0x140fe2000001004b */
[----:B------:R-:W-:Y:S01]  /*5a90*/  FFMA.FTZ R87, R204, R87, R72 ;  /* 0x00000057cc577223 */ /* 0x000fe20000010048 */
        /* <DEDUP_REMOVED lines=26> */
.L_x_82:
[----:B------:R-:W-:Y:S05]  /*5c40*/  @!P1 BRA `(.L_x_87) ;  /* 0x00000004001c9947 */ /* 0x000fea0003800000 */
[----:B------:R-:W-:Y:S05]  /*5c50*/  @!P2 BRA `(.L_x_88) ;  /* 0x000000000094a947 */ /* 0x000fea0003800000 */
[-CC-:B0-----:R-:W-:Y:S01]  /*5c60*/  FFMA.FTZ R67, R86, R102.reuse, R104.reuse ;  /* 0x0000006656437223 */ /* 0x181fe20000010068 */
        /* <DEDUP_REMOVED lines=36> */
.L_x_88:
[-CC-:B------:R-:W-:Y:S01]  /*5eb0*/  FFMA.FTZ R88, R88, R102.reuse, R104.reuse ;  /* 0x0000006658587223 */ /* 0x180fe20000010068 */
[-CC-:B------:R-:W-:Y:S01]  /*5ec0*/  FFMA.FTZ R91, R91, R102.reuse, R104.reuse ;  /* 0x000000665b5b7223 */ /* 0x180fe20000010068 */
[-CC-:B0-----:R-:W-:Y:S01]  /*5ed0*/  FFMA.FTZ R69, R86, R102.reuse, R104.reuse ;  /* 0x0000006656457223 */ /* 0x181fe20000010068 */
        /* <DEDUP_REMOVED lines=30> */
.L_x_87:
[----:B------:R-:W-:Y:S05]  /*60c0*/  @!P2 BRA `(.L_x_89) ;  /* 0x000000000084a947 */ /* 0x000fea0003800000 */
        /* <DEDUP_REMOVED lines=33> */
.L_x_89:
        /* <DEDUP_REMOVED lines=28> */
.L_x_85:
[----:B------:R-:W0:Y:S01]  /*64a0*/  @P1 LDC.64 R82, c[0x0][0x478] ;  /* 0x00011e00ff521b82 */ /* 0x000e220000000a00 */
[----:B------:R-:W-:-:S07]  /*64b0*/  IMAD.WIDE.U32 R78, R207, 0x10, R78 ;  /* 0x00000010cf4e7825 */ /* 0x000fce00078e004e */
[----:B------:R-:W1:Y:S08]  /*64c0*/  @P2 LDC.64 R80, c[0x0][0x470] ;  /* 0x00011c00ff502b82 */ /* 0x000e700000000a00 */
[----:B------:R-:W2:Y:S01]  /*64d0*/  LDC.64 R76, c[0x0][0x380] ;  /* 0x0000e000ff4c7b82 */ /* 0x000ea20000000a00 */
[----:B0-----:R-:W-:-:S05]  /*64e0*/  @P1 IMAD.WIDE.U32 R82, R207, 0x10, R82 ;  /* 0x00000010cf521825 */ /* 0x001fca00078e0052 */
[----:B------:R0:W-:Y:S01]  /*64f0*/  @P1 STG.E.128 desc[UR10][R82.64], R68 ;  /* 0x0000004452001986 */ /* 0x0001e2000c101d0a */
[----:B-1----:R-:W-:-:S03]  /*6500*/  @P2 IMAD.WIDE.U32 R80, R207, 0x10, R80 ;  /* 0x00000010cf502825 */ /* 0x002fc600078e0050 */
[----:B------:R0:W-:Y:S04]  /*6510*/  STG.E.128 desc[UR10][R78.64], R72 ;  /* 0x000000484e007986 */ /* 0x0001e8000c101d0a */
[----:B------:R0:W-:Y:S01]  /*6520*/  @P2 STG.E.128 desc[UR10][R80.64], R64 ;  /* 0x0000004050002986 */ /* 0x0001e2000c101d0a */
[----:B--2---:R-:W-:-:S04]  /*6530*/  LEA R177, R76, R177, 0x2 ;  /* 0x000000b14cb17211 */ /* 0x004fc800078e10ff */
[----:B------:R-:W-:-:S13]  /*6540*/  ISETP.GE.AND P0, PT, R177, R77, PT ;  /* 0x0000004db100720c */ /* 0x000fda0003f06270 */
[----:B0-----:R-:W-:Y:S05]  /*6550*/  @!P0 BRA `(.L_x_90) ;  /* 0xffffffa400c08947 */ /* 0x001fea000383ffff */
[----:B------:R-:W-:Y:S05]  /*6560*/  BSYNC B1 ;  /* 0x0000000000017941 */ /* 0x000fea0003800000 */
.L_x_64:
[----:B------:R-:W-:Y:S02]  /*6570*/  MOV R83, R122 ;  /* 0x0000007a00537202 */ /* 0x000fe40000000f00 */
[----:B------:R-:W-:Y:S02]  /*6580*/  MOV R73, R115 ;  /* 0x0000007300497202 */ /* 0x000fe40000000f00 */
[----:B------:R-:W-:Y:S02]  /*6590*/  MOV R89, R113 ;  /* 0x0000007100597202 */ /* 0x000fe40000000f00 */
[----:B-----5:R-:W-:Y:S02]  /*65a0*/  MOV R59, R124 ;  /* 0x0000007c003b7202 */ /* 0x020fe40000000f00 */
[----:B------:R-:W-:Y:S02]  /*65b0*/  MOV R95, R121 ;  /* 0x00000079005f7202 */ /* 0x000fe40000000f00 */
[----:B------:R-:W-:-:S02]  /*65c0*/  MOV R84, R118 ;  /* 0x0000007600547202 */ /* 0x000fc40000000f00 */
[----:B------:R-:W-:Y:S02]  /*65d0*/  MOV R88, R117 ;  /* 0x0000007500587202 */ /* 0x000fe40000000f00 */
[----:B------:R-:W-:Y:S02]  /*65e0*/  MOV R61, R116 ;  /* 0x00000074003d7202 */ /* 0x000fe40000000f00 */
[----:B------:R-:W-:Y:S02]  /*65f0*/  MOV R74, R111 ;  /* 0x0000006f004a7202 */ /* 0x000fe40000000f00 */
[----:B------:R-:W-:Y:S02]  /*6600*/  MOV R86, R110 ;  /* 0x0000006e00567202 */ /* 0x000fe40000000f00 */
        /* <DEDUP_REMOVED lines=86> */
.L_x_63:
[----:B------:R-:W-:Y:S05]  /*6b70*/  BSYNC B0 ;  /* 0x0000000000007941 */ /* 0x000fea0003800000 */
.L_x_62:
[----:B------:R-:W0:Y:S01]  /*6b80*/  S2R R0, SR_TID.X ;  /* 0x0000000000007919 */ /* 0x000e220000002100 */
[----:B------:R-:W-:Y:S01]  /*6b90*/  MOV R3, 0x400 ;  /* 0x0000040000037802 */ /* 0x000fe20000000f00 */
[----:B------:R-:W-:Y:S05]  /*6ba0*/  WARPSYNC.ALL ;  /* 0x0000000000007948 */ /* 0x000fea0003800000 */
[----:B------:R-:W1:Y:S01]  /*6bb0*/  S2R R8, SR_CgaCtaId ;  /* 0x0000000000087919 */ /* 0x000e620000008800 */
[----:B------:R-:W2:Y:S01]  /*6bc0*/  S2UR UR4, SR_CTAID.X ;  /* 0x00000000000479c3 */ /* 0x000ea20000002500 */
[----:B------:R-:W3:Y:S01]  /*6bd0*/  LDCU.128 UR20, c[0x0][0x440] ;  /* 0x00008800ff1477ac */ /* 0x000ee20008000c00 */
[----:B------:R-:W4:Y:S01]  /*6be0*/  LDCU.128 UR24, c[0x0][0x450] ;  /* 0x00008a00ff1877ac */ /* 0x000f220008000c00 */
[----:B0-----:R-:W-:-:S02]  /*6bf0*/  SHF.R.U32.HI R2, RZ, 0x5, R0 ;  /* 0x00000005ff027819 */ /* 0x001fc40000011600 */
[----:B------:R-:W-:-:S05]  /*6c00*/  LOP3.LUT R9, R0, 0x1f, RZ, 0xc0, !PT ;  /* 0x0000001f00097812 */ /* 0x000fca00078ec0ff */
[----:B------:R-:W-:Y:S01]  /*6c10*/  IMAD R2, R2, 0x60, R9 ;  /* 0x0000006002027824 */ /* 0x000fe200078e0209 */
[----:B-1----:R-:W-:-:S04]  /*6c20*/  LEA R3, R8, R3, 0x18 ;  /* 0x0000000308037211 */ /* 0x002fc800078ec0ff */
[-C--:B------:R-:W-:Y:S02]  /*6c30*/  LEA R8, R2, R3.reuse, 0x5 ;  /* 0x0000000302087211 */ /* 0x080fe400078e28ff */
[----:B------:R-:W-:-:S03]  /*6c40*/  LEA R2, R0, R3, 0x2 ;  /* 0x0000000300027211 */ /* 0x000fc600078e10ff */
[----:B------:R-:W-:Y:S04]  /*6c50*/  STS.128 [R8], R64 ;  /* 0x0000004008007388 */ /* 0x000fe80000000c00 */
[----:B------:R-:W-:Y:S04]  /*6c60*/  STS.128 [R8+0x10], R68 ;  /* 0x0000104408007388 */ /* 0x000fe80000000c00 */
[----:B------:R-:W-:Y:S04]  /*6c70*/  STS.128 [R8+0x400], R72 ;  /* 0x0004004808007388 */ /* 0x000fe80000000c00 */
[----:B------:R-:W-:Y:S04]  /*6c80*/  STS.128 [R8+0x410], R104 ;  /* 0x0004106808007388 */ /* 0x000fe80000000c00 */
[----:B------:R-:W-:Y:S04]  /*6c90*/  STS.128 [R8+0x800], R120 ;  /* 0x0008007808007388 */ /* 0x000fe80000000c00 */
[----:B------:R-:W-:Y:S01]  /*6ca0*/  STS.128 [R8+0x810], R124 ;  /* 0x0008107c08007388 */ /* 0x000fe20000000c00 */
[----:B------:R-:W-:Y:S06]  /*6cb0*/  BAR.SYNC.DEFER_BLOCKING 0x0 ;  /* 0x0000000000007b1d */ /* 0x000fec0000010000 */
[----:B------:R-:W0:Y:S04]  /*6cc0*/  LDS R3, [R2] ;  /* 0x0000000002037984 */ /* 0x000e280000000800 */
[----:B------:R-:W1:Y:S04]  /*6cd0*/  LDS R9, [R2+0x200] ;  /* 0x0002000002097984 */ /* 0x000e680000000800 */
[----:B------:R-:W5:Y:S04]  /*6ce0*/  LDS R22, [R2+0xc00] ;  /* 0x000c000002167984 */ /* 0x000f680000000800 */
[----:B------:R-:W3:Y:S04]  /*6cf0*/  LDS R24, [R2+0xe00] ;  /* 0x000e000002187984 */ /* 0x000ee80000000800 */
[----:B------:R-:W4:Y:S04]  /*6d00*/  LDS R10, [R2+0x400] ;  /* 0x00040000020a7984 */ /* 0x000f280000000800 */
[----:B------:R-:W2:Y:S04]  /*6d10*/  LDS R23, [R2+0x1000] ;  /* 0x0010000002177984 */ /* 0x000ea80000000800 */
[----:B------:R-:W2:Y:S04]  /*6d20*/  LDS R11, [R2+0x600] ;  /* 0x00060000020b7984 */ /* 0x000ea80000000800 */
[----:B------:R-:W2:Y:S04]  /*6d30*/  LDS R26, [R2+0x1200] ;  /* 0x00120000021a7984 */ /* 0x000ea80000000800 */
[----:B------:R-:W2:Y:S04]  /*6d40*/  LDS R20, [R2+0x800] ;  /* 0x0008000002147984 */ /* 0x000ea80000000800 */
[----:B------:R-:W2:Y:S04]  /*6d50*/  LDS R25, [R2+0x1400] ;  /* 0x0014000002197984 */ /* 0x000ea80000000800 */
[----:B------:R-:W2:Y:S01]  /*6d60*/  LDS R21, [R2+0xa00] ;  /* 0x000a000002157984 */ /* 0x000ea20000000800 */
[----:B0-----:R-:W-:-:S03]  /*6d70*/  FADD.FTZ R3, RZ, R3 ;  /* 0x00000003ff037221 */ /* 0x001fc60000010000 */
[----:B------:R-:W0:Y:S01]  /*6d80*/  LDS R28, [R2+0x1600] ;  /* 0x00160000021c7984 */ /* 0x000e220000000800 */
[----:B-1----:R-:W-:-:S03]  /*6d90*/  FADD.FTZ R9, RZ, R9 ;  /* 0x00000009ff097221 */ /* 0x002fc60000010000 */
[----:B------:R-:W1:Y:S01]  /*6da0*/  LDS R30, [R2+0x1800] ;  /* 0x00180000021e7984 */ /* 0x000e620000000800 */
[----:B-----5:R-:W-:-:S03]  /*6db0*/  FADD.FTZ R3, R3, R22 ;  /* 0x0000001603037221 */ /* 0x020fc60000010000 */
[----:B------:R-:W5:Y:S01]  /*6dc0*/  LDS R32, [R2+0x1a00] ;  /* 0x001a000002207984 */ /* 0x000f620000000800 */
[----:B---3--:R-:W-:-:S03]  /*6dd0*/  FADD.FTZ R9, R9, R24 ;  /* 0x0000001809097221 */ /* 0x008fc60000010000 */
[----:B------:R-:W3:Y:S01]  /*6de0*/  LDS R27, [R2+0x1c00] ;  /* 0x001c0000021b7984 */ /* 0x000ee20000000800 */
[----:B----4-:R-:W-:-:S03]  /*6df0*/  FADD.FTZ R10, RZ, R10 ;  /* 0x0000000aff0a7221 */ /* 0x010fc60000010000 */
[----:B------:R-:W4:Y:S01]  /*6e00*/  LDS R34, [R2+0x1e00] ;  /* 0x001e000002227984 */ /* 0x000f220000000800 */
[----:B--2---:R-:W-:-:S03]  /*6e10*/  FADD.FTZ R10, R10, R23 ;  /* 0x000000170a0a7221 */ /* 0x004fc60000010000 */
[----:B------:R-:W2:Y:S01]  /*6e20*/  LDS R29, [R2+0x2000] ;  /* 0x00200000021d7984 */ /* 0x000ea20000000800 */
[----:B------:R-:W-:-:S03]  /*6e30*/  FADD.FTZ R11, RZ, R11 ;  /* 0x0000000bff0b7221 */ /* 0x000fc60000010000 */
[----:B------:R-:W2:Y:S01]  /*6e40*/  LDS R40, [R2+0x2200] ;  /* 0x0022000002287984 */ /* 0x000ea20000000800 */
[----:B------:R-:W-:-:S03]  /*6e50*/  FADD.FTZ R11, R11, R26 ;  /* 0x0000001a0b0b7221 */ /* 0x000fc60000010000 */
[----:B------:R-:W2:Y:S01]  /*6e60*/  LDS R42, [R2+0x2400] ;  /* 0x00240000022a7984 */ /* 0x000ea20000000800 */
[----:B------:R-:W-:-:S03]  /*6e70*/  FADD.FTZ R20, RZ, R20 ;  /* 0x00000014ff147221 */ /* 0x000fc60000010000 */
[----:B------:R-:W2:Y:S01]  /*6e80*/  LDS R44, [R2+0x2600] ;  /* 0x00260000022c7984 */ /* 0x000ea20000000800 */
[----:B------:R-:W-:-:S03]  /*6e90*/  FADD.FTZ R20, R20, R25 ;  /* 0x0000001914147221 */ /* 0x000fc60000010000 */
[----:B------:R-:W2:Y:S01]  /*6ea0*/  LDS R31, [R2+0x2800] ;  /* 0x00280000021f7984 */ /* 0x000ea20000000800 */
[----:B------:R-:W-:-:S03]  /*6eb0*/  FADD.FTZ R21, RZ, R21 ;  /* 0x00000015ff157221 */ /* 0x000fc60000010000 */
[----:B------:R-:W2:Y:S01]  /*6ec0*/  LDS R46, [R2+0x2a00] ;  /* 0x002a0000022e7984 */ /* 0x000ea20000000800 */
[----:B0-----:R-:W-:-:S03]  /*6ed0*/  FADD.FTZ R21, R21, R28 ;  /* 0x0000001c15157221 */ /* 0x001fc60000010000 */
[----:B------:R-:W0:Y:S01]  /*6ee0*/  LDS R33, [R2+0x2c00] ;  /* 0x002c000002217984 */ /* 0x000e220000000800 */
[----:B-1----:R-:W-:-:S03]  /*6ef0*/  FADD.FTZ R3, R3, R30 ;  /* 0x0000001e03037221 */ /* 0x002fc60000010000 */
[----:B------:R-:W1:Y:S01]  /*6f00*/  LDS R64, [R2+0x2e00] ;  /* 0x002e000002407984 */ /* 0x000e620000000800 */
[----:B-----5:R-:W-:Y:S01]  /*6f10*/  FADD.FTZ R9, R9, R32 ;  /* 0x0000002009097221 */ /* 0x020fe20000010000 */
[----:B------:R-:W-:Y:S01]  /*6f20*/  BAR.SYNC.DEFER_BLOCKING 0x0 ;  /* 0x0000000000007b1d */ /* 0x000fe20000010000 */
[----:B---3--:R-:W-:Y:S01]  /*6f30*/  FADD.FTZ R10, R10, R27 ;  /* 0x0000001b0a0a7221 */ /* 0x008fe20000010000 */
[----:B----4-:R-:W-:Y:S01]  /*6f40*/  FADD.FTZ R11, R11, R34 ;  /* 0x000000220b0b7221 */ /* 0x010fe20000010000 */
[----:B--2---:R-:W-:Y:S01]  /*6f50*/  FADD.FTZ R20, R20, R29 ;  /* 0x0000001d14147221 */ /* 0x004fe20000010000 */
        /* <DEDUP_REMOVED lines=14> */
[----:B------:R-:W0:Y:S04]  /*7040*/  LDS R4, [R2+0x800] ;  /* 0x0008000002047984 */ /* 0x000e280000000800 */
[----:B------:R-:W1:Y:S04]  /*7050*/  LDS R7, [R2+0x1400] ;  /* 0x0014000002077984 */ /* 0x000e680000000800 */
[----:B------:R-:W2:Y:S04]  /*7060*/  LDS R35, [R2] ;  /* 0x0000000002237984 */ /* 0x000ea80000000800 */
[----:B------:R-:W3:Y:S04]  /*7070*/  LDS R41, [R2+0x200] ;  /* 0x0002000002297984 */ /* 0x000ee80000000800 */
[----:B------:R-:W4:Y:S04]  /*7080*/  LDS R52, [R2+0xc00] ;  /* 0x000c000002347984 */ /* 0x000f280000000800 */
[----:B------:R-:W5:Y:S04]  /*7090*/  LDS R54, [R2+0xe00] ;  /* 0x000e000002367984 */ /* 0x000f680000000800 */
[----:B------:R-:W5:Y:S04]  /*70a0*/  LDS R43, [R2+0x400] ;  /* 0x00040000022b7984 */ /* 0x000f680000000800 */
[----:B------:R-:W5:Y:S04]  /*70b0*/  LDS R45, [R2+0x600] ;  /* 0x00060000022d7984 */ /* 0x000f680000000800 */
[----:B------:R-:W5:Y:S04]  /*70c0*/  LDS R5, [R2+0xa00] ;  /* 0x000a000002057984 */ /* 0x000f680000000800 */
[----:B------:R-:W5:Y:S01]  /*70d0*/  LDS R6, [R2+0x1000] ;  /* 0x0010000002067984 */ /* 0x000f620000000800 */
[----:B0-----:R-:W-:-:S03]  /*70e0*/  FADD.FTZ R4, RZ, R4 ;  /* 0x00000004ff047221 */ /* 0x001fc60000010000 */
[----:B------:R-:W0:Y:S01]  /*70f0*/  LDS R48, [R2+0x1200] ;  /* 0x0012000002307984 */ /* 0x000e220000000800 */
[----:B-1----:R-:W-:-:S03]  /*7100*/  FADD.FTZ R4, R4, R7 ;  /* 0x0000000704047221 */ /* 0x002fc60000010000 */
[----:B------:R-:W1:Y:S01]  /*7110*/  LDS R50, [R2+0x1600] ;  /* 0x0016000002327984 */ /* 0x000e620000000800 */
[----:B--2---:R-:W-:-:S03]  /*7120*/  FADD.FTZ R35, RZ, R35 ;  /* 0x00000023ff237221 */ /* 0x004fc60000010000 */
[----:B------:R-:W2:Y:S01]  /*7130*/  LDS R56, [R2+0x1800] ;  /* 0x0018000002387984 */ /* 0x000ea20000000800 */
[----:B---3--:R-:W-:-:S03]  /*7140*/  FADD.FTZ R41, RZ, R41 ;  /* 0x00000029ff297221 */ /* 0x008fc60000010000 */
[----:B------:R-:W3:Y:S01]  /*7150*/  LDS R58, [R2+0x1a00] ;  /* 0x001a0000023a7984 */ /* 0x000ee20000000800 */
[----:B----4-:R-:W-:-:S03]  /*7160*/  FADD.FTZ R35, R35, R52 ;  /* 0x0000003423237221 */ /* 0x010fc60000010000 */
[----:B------:R-:W4:Y:S01]  /*7170*/  LDS R47, [R2+0x1c00] ;  /* 0x001c0000022f7984 */ /* 0x000f220000000800 */
[----:B-----5:R-:W-:-:S03]  /*7180*/  FADD.FTZ R41, R41, R54 ;  /* 0x0000003629297221 */ /* 0x020fc60000010000 */
[----:B------:R-:W5:Y:S01]  /*7190*/  LDS R60, [R2+0x1e00] ;  /* 0x001e0000023c7984 */ /* 0x000f620000000800 */
[----:B------:R-:W-:-:S03]  /*71a0*/  FADD.FTZ R43, RZ, R43 ;  /* 0x0000002bff2b7221 */ /* 0x000fc60000010000 */
[----:B------:R-:W5:Y:S01]  /*71b0*/  LDS R49, [R2+0x2000] ;  /* 0x0020000002317984 */ /* 0x000f620000000800 */
[----:B------:R-:W-:-:S03]  /*71c0*/  FADD.FTZ R45, RZ, R45 ;  /* 0x0000002dff2d7221 */ /* 0x000fc60000010000 */
[----:B------:R-:W5:Y:S01]  /*71d0*/  LDS R10, [R2+0x2200] ;  /* 0x00220000020a7984 */ /* 0x000f620000000800 */
[----:B------:R-:W-:-:S03]  /*71e0*/  FADD.FTZ R5, RZ, R5 ;  /* 0x00000005ff057221 */ /* 0x000fc60000010000 */
[----:B------:R-:W5:Y:S01]  /*71f0*/  LDS R20, [R2+0x2400] ;  /* 0x0024000002147984 */ /* 0x000f620000000800 */
[----:B------:R-:W-:-:S03]  /*7200*/  FADD.FTZ R6, R43, R6 ;  /* 0x000000062b067221 */ /* 0x000fc60000010000 */
[----:B------:R-:W5:Y:S04]  /*7210*/  LDS R22, [R2+0x2600] ;  /* 0x0026000002167984 */ /* 0x000f680000000800 */
[----:B------:R-:W5:Y:S01]  /*7220*/  LDS R7, [R2+0x2800] ;  /* 0x0028000002077984 */ /* 0x000f620000000800 */
[----:B0-----:R-:W-:-:S03]  /*7230*/  FADD.FTZ R45, R45, R48 ;  /* 0x000000302d2d7221 */ /* 0x001fc60000010000 */
[----:B------:R-:W0:Y:S01]  /*7240*/  LDS R24, [R2+0x2a00] ;  /* 0x002a000002187984 */ /* 0x000e220000000800 */
[----:B-1----:R-:W-:-:S03]  /*7250*/  FADD.FTZ R5, R5, R50 ;  /* 0x0000003205057221 */ /* 0x002fc60000010000 */
[----:B------:R-:W-:Y:S01]  /*7260*/  LDS R9, [R2+0x2c00] ;  /* 0x002c000002097984 */ /* 0x000fe20000000800 */
[----:B--2---:R-:W-:-:S03]  /*7270*/  FADD.FTZ R35, R35, R56 ;  /* 0x0000003823237221 */ /* 0x004fc60000010000 */
[----:B------:R-:W-:Y:S01]  /*7280*/  LDS R26, [R2+0x2e00] ;  /* 0x002e0000021a7984 */ /* 0x000fe20000000800 */
[----:B---3--:R-:W-:Y:S01]  /*7290*/  FADD.FTZ R41, R41, R58 ;  /* 0x0000003a29297221 */ /* 0x008fe20000010000 */
[----:B------:R-:W-:Y:S01]  /*72a0*/  BAR.SYNC.DEFER_BLOCKING 0x0 ;  /* 0x0000000000007b1d */ /* 0x000fe20000010000 */
[----:B----4-:R-:W-:Y:S01]  /*72b0*/  FADD.FTZ R6, R6, R47 ;  /* 0x0000002f06067221 */ /* 0x010fe20000010000 */
[----:B-----5:R-:W-:Y:S01]  /*72c0*/  FADD.FTZ R45, R45, R60 ;  /* 0x0000003c2d2d7221 */ /* 0x020fe20000010000 */
[----:B------:R-:W-:Y:S01]  /*72d0*/  FADD.FTZ R4, R4, R49 ;  /* 0x0000003104047221 */ /* 0x000fe20000010000 */
[----:B------:R-:W-:Y:S01]  /*72e0*/  FADD.FTZ R5, R5, R10 ;  /* 0x0000000a05057221 */ /* 0x000fe20000010000 */
[----:B------:R-:W-:Y:S01]  /*72f0*/  FADD.FTZ R35, R35, R20 ;  /* 0x0000001423237221 */ /* 0x000fe20000010000 */
[----:B------:R-:W-:Y:S01]  /*7300*/  FADD.FTZ R41, R41, R22 ;  /* 0x0000001629297221 */ /* 0x000fe20000010000 */
[----:B------:R-:W-:Y:S01]  /*7310*/  STS.128 [R8], R96 ;  /* 0x0000006008007388 */ /* 0x000fe20000000c00 */
[----:B------:R-:W-:-:S02]  /*7320*/  FADD.FTZ R27, R6, R7 ;  /* 0x00000007061b7221 */ /* 0x000fc40000010000 */
[----:B------:R-:W1:Y:S01]  /*7330*/  LDC R6, c[0x0][0x388] ;  /* 0x0000e200ff067b82 */ /* 0x000e620000000800 */
[----:B------:R-:W-:Y:S01]  /*7340*/  STS.128 [R8+0x10], R92 ;  /* 0x0000105c08007388 */ /* 0x000fe20000000c00 */
[----:B0-----:R-:W-:-:S03]  /*7350*/  FADD.FTZ R45, R45, R24 ;  /* 0x000000182d2d7221 */ /* 0x001fc60000010000 */
[----:B------:R-:W-:Y:S04]  /*7360*/  STS.128 [R8+0x400], R88 ;  /* 0x0004005808007388 */ /* 0x000fe80000000c00 */
[----:B------:R-:W-:Y:S04]  /*7370*/  STS.128 [R8+0x410], R112 ;  /* 0x0004107008007388 */ /* 0x000fe80000000c00 */
[----:B------:R-:W-:Y:S04]  /*7380*/  STS.128 [R8+0x800], R116 ;  /* 0x0008007408007388 */ /* 0x000fe80000000c00 */
[----:B------:R-:W-:Y:S01]  /*7390*/  STS.128 [R8+0x810], R36 ;  /* 0x0008102408007388 */ /* 0x000fe20000000c00 */
[----:B------:R-:W-:Y:S06]  /*73a0*/  BAR.SYNC.DEFER_BLOCKING 0x0 ;  /* 0x0000000000007b1d */ /* 0x000fec0000010000 */
[----:B------:R-:W0:Y:S04]  /*73b0*/  LDS R11, [R2] ;  /* 0x00000000020b7984 */ /* 0x000e280000000800 */
[----:B------:R-:W2:Y:S04]  /*73c0*/  LDS R40, [R2+0xc00] ;  /* 0x000c000002287984 */ /* 0x000ea80000000800 */
[----:B------:R-:W3:Y:S04]  /*73d0*/  LDS R28, [R2+0x200] ;  /* 0x00020000021c7984 */ /* 0x000ee80000000800 */
[----:B------:R-:W4:Y:S04]  /*73e0*/  LDS R43, [R2+0xe00] ;  /* 0x000e0000022b7984 */ /* 0x000f280000000800 */
[----:B------:R-:W5:Y:S04]  /*73f0*/  LDS R29, [R2+0x400] ;  /* 0x00040000021d7984 */ /* 0x000f680000000800 */
[----:B------:R-:W1:Y:S04]  /*7400*/  LDS R42, [R2+0x1000] ;  /* 0x00100000022a7984 */ /* 0x000e680000000800 */
[----:B------:R-:W1:Y:S04]  /*7410*/  LDS R30, [R2+0x600] ;  /* 0x00060000021e7984 */ /* 0x000e680000000800 */
[----:B------:R-:W1:Y:S04]  /*7420*/  LDS R47, [R2+0x1200] ;  /* 0x00120000022f7984 */ /* 0x000e680000000800 */
[----:B------:R-:W1:Y:S04]  /*7430*/  LDS R32, [R2+0x800] ;  /* 0x0008000002207984 */ /* 0x000e680000000800 */
[----:B------:R-:W1:Y:S04]  /*7440*/  LDS R37, [R2+0x1400] ;  /* 0x0014000002257984 */ /* 0x000e680000000800 */
[----:B------:R-:W1:Y:S01]  /*7450*/  LDS R34, [R2+0xa00] ;  /* 0x000a000002227984 */ /* 0x000e620000000800 */
[----:B0-----:R-:W-:-:S03]  /*7460*/  FADD.FTZ R11, RZ, R11 ;  /* 0x0000000bff0b7221 */ /* 0x001fc60000010000 */
[----:B------:R-:W0:Y:S01]  /*7470*/  LDS R39, [R2+0x1600] ;  /* 0x0016000002277984 */ /* 0x000e220000000800 */
[----:B--2---:R-:W-:-:S03]  /*7480*/  FADD.FTZ R11, R11, R40 ;  /* 0x000000280b0b7221 */ /* 0x004fc60000010000 */
[----:B------:R-:W2:Y:S01]  /*7490*/  LDS R36, [R2+0x1800] ;  /* 0x0018000002247984 */ /* 0x000ea20000000800 */
[----:B---3--:R-:W-:-:S03]  /*74a0*/  FADD.FTZ R28, RZ, R28 ;  /* 0x0000001cff1c7221 */ /* 0x008fc60000010000 */
[----:B------:R-:W3:Y:S01]  /*74b0*/  LDS R49, [R2+0x1a00] ;  /* 0x001a000002317984 */ /* 0x000ee20000000800 */
[----:B----4-:R-:W-:-:S03]  /*74c0*/  FADD.FTZ R28, R28, R43 ;  /* 0x0000002b1c1c7221 */ /* 0x010fc60000010000 */
[----:B------:R-:W4:Y:S01]  /*74d0*/  LDS R38, [R2+0x1c00] ;  /* 0x001c000002267984 */ /* 0x000f220000000800 */
[----:B-----5:R-:W-:-:S03]  /*74e0*/  FADD.FTZ R29, RZ, R29 ;  /* 0x0000001dff1d7221 */ /* 0x020fc60000010000 */
[----:B------:R-:W5:Y:S01]  /*74f0*/  LDS R51, [R2+0x1e00] ;  /* 0x001e000002337984 */ /* 0x000f620000000800 */
[----:B-1----:R-:W-:-:S03]  /*7500*/  FADD.FTZ R29, R29, R42 ;  /* 0x0000002a1d1d7221 */ /* 0x002fc60000010000 */
[----:B------:R-:W1:Y:S01]  /*7510*/  LDS R53, [R2+0x2000] ;  /* 0x0020000002357984 */ /* 0x000e620000000800 */
[----:B------:R-:W-:-:S03]  /*7520*/  FADD.FTZ R30, RZ, R30 ;  /* 0x0000001eff1e7221 */ /* 0x000fc60000010000 */
[----:B------:R-:W1:Y:S01]  /*7530*/  LDS R55, [R2+0x2200] ;  /* 0x0022000002377984 */ /* 0x000e620000000800 */
[----:B------:R-:W-:-:S03]  /*7540*/  FADD.FTZ R30, R30, R47 ;  /* 0x0000002f1e1e7221 */ /* 0x000fc60000010000 */
[----:B------:R-:W-:Y:S01]  /*7550*/  LDS R44, [R2+0x2400] ;  /* 0x00240000022c7984 */ /* 0x000fe20000000800 */
[----:B------:R-:W-:-:S03]  /*7560*/  FADD.FTZ R32, RZ, R32 ;  /* 0x00000020ff207221 */ /* 0x000fc60000010000 */
[----:B------:R-:W1:Y:S01]  /*7570*/  LDS R57, [R2+0x2600] ;  /* 0x0026000002397984 */ /* 0x000e620000000800 */
[----:B------:R-:W-:-:S03]  /*7580*/  FADD.FTZ R32, R32, R37 ;  /* 0x0000002520207221 */ /* 0x000fc60000010000 */
[----:B------:R-:W1:Y:S01]  /*7590*/  LDS R46, [R2+0x2800] ;  /* 0x00280000022e7984 */ /* 0x000e620000000800 */
[----:B------:R-:W-:-:S03]  /*75a0*/  FADD.FTZ R34, RZ, R34 ;  /* 0x00000022ff227221 */ /* 0x000fc60000010000 */
[----:B------:R-:W1:Y:S01]  /*75b0*/  LDS R59, [R2+0x2a00] ;  /* 0x002a0000023b7984 */ /* 0x000e620000000800 */
[----:B0-----:R-:W-:-:S03]  /*75c0*/  FADD.FTZ R34, R34, R39 ;  /* 0x0000002722227221 */ /* 0x001fc60000010000 */
[----:B------:R-:W0:Y:S01]  /*75d0*/  LDS R61, [R2+0x2c00] ;  /* 0x002c0000023d7984 */ /* 0x000e220000000800 */
[----:B--2---:R-:W-:-:S03]  /*75e0*/  FADD.FTZ R11, R11, R36 ;  /* 0x000000240b0b7221 */ /* 0x004fc60000010000 */
[----:B------:R-:W2:Y:S01]  /*75f0*/  LDS R63, [R2+0x2e00] ;  /* 0x002e0000023f7984 */ /* 0x000ea20000000800 */
[----:B---3--:R-:W-:Y:S01]  /*7600*/  FADD.FTZ R28, R28, R49 ;  /* 0x000000311c1c7221 */ /* 0x008fe20000010000 */
[----:B------:R-:W-:Y:S01]  /*7610*/  BAR.SYNC.DEFER_BLOCKING 0x0 ;  /* 0x0000000000007b1d */ /* 0x000fe20000010000 */
[----:B----4-:R-:W-:Y:S01]  /*7620*/  FADD.FTZ R29, R29, R38 ;  /* 0x000000261d1d7221 */ /* 0x010fe20000010000 */
[----:B-----5:R-:W-:Y:S01]  /*7630*/  FADD.FTZ R30, R30, R51 ;  /* 0x000000331e1e7221 */ /* 0x020fe20000010000 */
[----:B-1----:R-:W-:Y:S01]  /*7640*/  FADD.FTZ R32, R32, R53 ;  /* 0x0000003520207221 */ /* 0x002fe20000010000 */
        /* <DEDUP_REMOVED lines=9> */
[----:B--2---:R-:W-:-:S03]  /*76e0*/  FADD.FTZ R63, R34, R63 ;  /* 0x0000003f223f7221 */ /* 0x004fc60000010000 */
[----:B------:R0:W-:Y:S04]  /*76f0*/  STS.128 [R8+0x800], R12 ;  /* 0x0008000c08007388 */ /* 0x0001e80000000c00 */
[----:B------:R1:W-:Y:S01]  /*7700*/  STS.128 [R8+0x810], R16 ;  /* 0x0008101008007388 */ /* 0x0003e20000000c00 */
[----:B------:R-:W-:Y:S01]  /*7710*/  BAR.SYNC.DEFER_BLOCKING 0x0 ;  /* 0x0000000000007b1d */ /* 0x000fe20000010000 */
[----:B0-----:R-:W-:Y:S01]  /*7720*/  FADD.FTZ R13, R4, R9 ;  /* 0x00000009040d7221 */ /* 0x001fe20000010000 */
[----:B------:R-:W-:Y:S02]  /*7730*/  IMAD R9, R6, UR4, RZ ;  /* 0x0000000406097c24 */ /* 0x000fe4000f8e02ff */
[----:B------:R-:W-:Y:S01]  /*7740*/  FADD.FTZ R15, R5, R26 ;  /* 0x0000001a050f7221 */ /* 0x000fe20000010000 */
[----:B-1----:R-:W-:-:S02]  /*7750*/  FADD.FTZ R17, R11, R44 ;  /* 0x0000002c0b117221 */ /* 0x002fc40000010000 */
[----:B------:R-:W-:-:S04]  /*7760*/  IADD3 R10, P0, PT, R9, R0, RZ ;  /* 0x00000000090a7210 */ /* 0x000fc80007f1e0ff */
[----:B------:R-:W-:-:S04]  /*7770*/  IADD3.X R11, PT, PT, RZ, RZ, RZ, P0, !PT ;  /* 0x000000ffff0b7210 */ /* 0x000fc800007fe4ff */
[C---:B------:R-:W-:Y:S01]  /*7780*/  SHF.L.U64.HI R11, R10.reuse, 0x2, R11 ;  /* 0x000000020a0b7819 */ /* 0x040fe2000001020b */
[----:B------:R-:W0:Y:S01]  /*7790*/  LDS R50, [R2+0x200] ;  /* 0x0002000002327984 */ /* 0x000e220000000800 */
[----:B------:R-:W-:-:S03]  /*77a0*/  SHF.L.U32 R10, R10, 0x2, RZ ;  /* 0x000000020a0a7819 */ /* 0x000fc600000006ff */
[----:B------:R-:W1:Y:S01]  /*77b0*/  LDS R67, [R2+0xe00] ;  /* 0x000e000002437984 */ /* 0x000e620000000800 */
[C---:B------:R-:W-:Y:S02]  /*77c0*/  IADD3 R6, P1, PT, R10.reuse, UR20, RZ ;  /* 0x000000140a067c10 */ /* 0x040fe4000ff3e0ff */
[----:B------:R-:W-:Y:S01]  /*77d0*/  IADD3 R8, P2, PT, R10, UR26, RZ ;  /* 0x0000001a0a087c10 */ /* 0x000fe2000ff5e0ff */
[----:B------:R-:W2:Y:S03]  /*77e0*/  LDS R69, [R2+0x1a00] ;  /* 0x001a000002457984 */ /* 0x000ea60000000800 */
[----:B------:R-:W-:Y:S01]  /*77f0*/  IADD3.X R9, PT, PT, R11, UR27, RZ, P2, !PT ;  /* 0x0000001b0b097c10 */ /* 0x000fe200097fe4ff */
[----:B------:R-:W3:Y:S04]  /*7800*/  LDS R48, [R2] ;  /* 0x0000000002307984 */ /* 0x000ee80000000800 */
[----:B------:R-:W4:Y:S04]  /*7810*/  LDS R65, [R2+0xc00] ;  /* 0x000c000002417984 */ /* 0x000f280000000800 */
[----:B------:R-:W5:Y:S04]  /*7820*/  LDS R7, [R2+0x1800] ;  /* 0x0018000002077984 */ /* 0x000f680000000800 */
        /* <DEDUP_REMOVED lines=9> */
[----:B--2---:R-:W-:-:S03]  /*78c0*/  FADD.FTZ R50, R50, R69 ;  /* 0x0000004532327221 */ /* 0x004fc60000010000 */
[----:B------:R-:W2:Y:S01]  /*78d0*/  LDS R14, [R2+0x800] ;  /* 0x00080000020e7984 */ /* 0x000ea20000000800 */
[----:B---3--:R-:W-:-:S03]  /*78e0*/  FADD.FTZ R48, RZ, R48 ;  /* 0x00000030ff307221 */ /* 0x008fc60000010000 */
[----:B------:R-:W3:Y:S01]  /*78f0*/  LDS R67, [R2+0x2800] ;  /* 0x0028000002437984 */ /* 0x000ee20000000800 */
[----:B----4-:R-:W-:-:S03]  /*7900*/  FADD.FTZ R48, R48, R65 ;  /* 0x0000004130307221 */ /* 0x010fc60000010000 */
[----:B------:R-:W4:Y:S01]  /*7910*/  LDS R49, [R2+0x1e00] ;  /* 0x001e000002317984 */ /* 0x000f220000000800 */
[----:B-----5:R-:W-:-:S03]  /*7920*/  FADD.FTZ R7, R48, R7 ;  /* 0x0000000730077221 */ /* 0x020fc60000010000 */
[----:B------:R-:W5:Y:S01]  /*7930*/  LDS R39, [R2+0x1400] ;  /* 0x0014000002277984 */ /* 0x000f620000000800 */
[----:B------:R-:W-:Y:S01]  /*7940*/  FADD.FTZ R55, R7, R4 ;  /* 0x0000000407377221 */ /* 0x000fe20000010000 */
[C---:B------:R-:W-:Y:S02]  /*7950*/  IADD3 R4, P0, PT, R10.reuse, UR22, RZ ;  /* 0x000000160a047c10 */ /* 0x040fe4000ff1e0ff */
[----:B------:R-:W5:Y:S01]  /*7960*/  LDS R16, [R2+0xa00] ;  /* 0x000a000002107984 */ /* 0x000f620000000800 */
[----:B------:R-:W-:Y:S01]  /*7970*/  FADD.FTZ R12, RZ, R12 ;  /* 0x0000000cff0c7221 */ /* 0x000fe20000010000 */
[----:B------:R-:W-:Y:S02]  /*7980*/  IADD3 R10, P3, PT, R10, UR24, RZ ;  /* 0x000000180a0a7c10 */ /* 0x000fe4000ff7e0ff */
[----:B------:R-:W5:Y:S01]  /*7990*/  LDS R69, [R2+0x2a00] ;  /* 0x002a000002457984 */ /* 0x000f620000000800 */
[----:B------:R-:W-:Y:S01]  /*79a0*/  FADD.FTZ R65, R50, R5 ;  /* 0x0000000532417221 */ /* 0x000fe20000010000 */
[----:B------:R-:W-:-:S02]  /*79b0*/  IADD3.X R5, PT, PT, R11, UR23, RZ, P0, !PT ;  /* 0x000000170b057c10 */ /* 0x000fc400087fe4ff */
[----:B------:R-:W5:Y:S01]  /*79c0*/  LDS R51, [R2+0x2000] ;  /* 0x0020000002337984 */ /* 0x000f620000000800 */
[C---:B------:R-:W-:Y:S01]  /*79d0*/  IADD3.X R7, PT, PT, R11.reuse, UR21, RZ, P1, !PT ;  /* 0x000000150b077c10 */ /* 0x040fe20008ffe4ff */
[----:B------:R-:W-:Y:S01]  /*79e0*/  FADD.FTZ R12, R12, R19 ;  /* 0x000000130c0c7221 */ /* 0x000fe20000010000 */
[----:B------:R-:W-:Y:S01]  /*79f0*/  IADD3.X R11, PT, PT, R11, UR25, RZ, P3, !PT ;  /* 0x000000190b0b7c10 */ /* 0x000fe20009ffe4ff */
[----:B------:R-:W5:Y:S01]  /*7a00*/  LDS R43, [R2+0x1600] ;  /* 0x00160000022b7984 */ /* 0x000f620000000800 */
[----:B------:R-:W-:-:S03]  /*7a10*/  FADD.FTZ R0, RZ, R0 ;  /* 0x00000000ff007221 */ /* 0x000fc60000010000 */
[----:B------:R-:W5:Y:S01]  /*7a20*/  LDS R71, [R2+0x2c00] ;  /* 0x002c000002477984 */ /* 0x000f620000000800 */
[----:B0-----:R-:W-:-:S03]  /*7a30*/  FADD.FTZ R12, R12, R47 ;  /* 0x0000002f0c0c7221 */ /* 0x001fc60000010000 */
[----:B------:R-:W0:Y:S01]  /*7a40*/  LDS R53, [R2+0x2200] ;  /* 0x0022000002357984 */ /* 0x000e220000000800 */
[----:B-1----:R-:W-:-:S03]  /*7a50*/  FADD.FTZ R0, R0, R37 ;  /* 0x0000002500007221 */ /* 0x002fc60000010000 */
[----:B------:R-:W1:Y:S01]  /*7a60*/  LDS R73, [R2+0x2e00] ;  /* 0x002e000002497984 */ /* 0x000e620000000800 */
[----:B--2---:R-:W-:-:S03]  /*7a70*/  FADD.FTZ R14, RZ, R14 ;  /* 0x0000000eff0e7221 */ /* 0x004fc60000010000 */
[----:B------:R-:W-:Y:S01]  /*7a80*/  STG.E desc[UR10][R4.64], R35 ;  /* 0x0000002304007986 */ /* 0x000fe2000c10190a */
[----:B---3--:R-:W-:-:S03]  /*7a90*/  FADD.FTZ R67, R12, R67 ;  /* 0x000000430c437221 */ /* 0x008fc60000010000 */
[----:B------:R-:W-:Y:S01]  /*7aa0*/  STG.E desc[UR10][R6.64], R3 ;  /* 0x0000000306007986 */ /* 0x000fe2000c10190a */
[----:B----4-:R-:W-:-:S03]  /*7ab0*/  FADD.FTZ R0, R0, R49 ;  /* 0x0000003100007221 */ /* 0x010fc60000010000 */
[----:B------:R-:W-:Y:S01]  /*7ac0*/  STG.E desc[UR10][R8.64], R55 ;  /* 0x0000003708007986 */ /* 0x000fe2000c10190a */
[----:B-----5:R-:W-:-:S03]  /*7ad0*/  FADD.FTZ R14, R14, R39 ;  /* 0x000000270e0e7221 */ /* 0x020fc60000010000 */
[----:B------:R-:W-:Y:S01]  /*7ae0*/  STG.E desc[UR10][R10.64], R17 ;  /* 0x000000110a007986 */ /* 0x000fe2000c10190a */
[----:B------:R-:W-:-:S03]  /*7af0*/  FADD.FTZ R16, RZ, R16 ;  /* 0x00000010ff107221 */ /* 0x000fc60000010000 */
[----:B------:R-:W-:Y:S01]  /*7b00*/  STG.E desc[UR10][R4.64+0x200], R41 ;  /* 0x0002002904007986 */ /* 0x000fe2000c10190a */
[----:B------:R-:W-:-:S03]  /*7b10*/  FADD.FTZ R69, R0, R69 ;  /* 0x0000004500457221 */ /* 0x000fc60000010000 */
[----:B------:R-:W-:Y:S01]  /*7b20*/  STG.E desc[UR10][R6.64+0x200], R23 ;  /* 0x0002001706007986 */ /* 0x000fe2000c10190a */
[----:B------:R-:W-:-:S03]  /*7b30*/  FADD.FTZ R14, R14, R51 ;  /* 0x000000330e0e7221 */ /* 0x000fc60000010000 */
[----:B------:R-:W-:Y:S01]  /*7b40*/  STG.E desc[UR10][R8.64+0x200], R65 ;  /* 0x0002004108007986 */ /* 0x000fe2000c10190a */
[----:B------:R-:W-:-:S03]  /*7b50*/  FADD.FTZ R16, R16, R43 ;  /* 0x0000002b10107221 */ /* 0x000fc60000010000 */
[----:B------:R-:W-:Y:S01]  /*7b60*/  STG.E desc[UR10][R10.64+0x200], R57 ;  /* 0x000200390a007986 */ /* 0x000fe2000c10190a */
[----:B------:R-:W-:-:S03]  /*7b70*/  FADD.FTZ R71, R14, R71 ;  /* 0x000000470e477221 */ /* 0x000fc60000010000 */
[----:B------:R-:W-:Y:S01]  /*7b80*/  STG.E desc[UR10][R4.64+0x400], R27 ;  /* 0x0004001b04007986 */ /* 0x000fe2000c10190a */
[----:B0-----:R-:W-:-:S03]  /*7b90*/  FADD.FTZ R16, R16, R53 ;  /* 0x0000003510107221 */ /* 0x001fc60000010000 */
[----:B------:R-:W-:Y:S01]  /*7ba0*/  STG.E desc[UR10][R6.64+0x400], R31 ;  /* 0x0004001f06007986 */ /* 0x000fe2000c10190a */
[----:B-1----:R-:W-:-:S03]  /*7bb0*/  FADD.FTZ R73, R16, R73 ;  /* 0x0000004910497221 */ /* 0x002fc60000010000 */
[----:B------:R-:W-:Y:S04]  /*7bc0*/  STG.E desc[UR10][R8.64+0x400], R67 ;  /* 0x0004004308007986 */ /* 0x000fe8000c10190a */
        /* <DEDUP_REMOVED lines=12> */
[----:B------:R-:W-:Y:S01]  /*7c90*/  STG.E desc[UR10][R10.64+0xa00], R63 ;  /* 0x000a003f0a007986 */ /* 0x000fe2000c10190a */
[----:B------:R-:W-:Y:S05]  /*7ca0*/  EXIT ;  /* 0x000000000000794d */ /* 0x000fea0003800000 */
.L_x_65:
[----:B------:R-:W-:Y:S01]  /*7cb0*/  HFMA2 R230, -RZ, RZ, 0, 5.9604644775390625e-08 ;  /* 0x00000001ffe67431 */ /* 0x000fe200000001ff */
[----:B------:R-:W-:Y:S01]  /*7cc0*/  BSSY B2, `(.L_x_91) ;  /* 0x0000007000027945 */ /* 0x000fe20003800000 */
[----:B------:R-:W-:Y:S02]  /*7cd0*/  MOV R229, R102 ;  /* 0x0000006600e57202 */ /* 0x000fe40000000f00 */
[----:B------:R-:W-:Y:S02]  /*7ce0*/  MOV R231, 0x1f ;  /* 0x0000001f00e77802 */ /* 0x000fe40000000f00 */
[----:B------:R-:W-:-:S07]  /*7cf0*/  MOV R226, 0xffffffff ;  /* 0xffffffff00e27802 */ /* 0x000fce0000000f00 */
[----:B-----5:R-:W-:Y:S05]  /*7d00*/  WARPSYNC.COLLECTIVE R226, `(.L_x_92) ;  /* 0x00000000e2087348 */ /* 0x020fea0003c00000 */
[----:B------:R0:W1:Y:S02]  /*7d10*/  SHFL.BFLY P3, R228, R229, R230, R231 ;  /* 0x0c0000e6e5e47389 */ /* 0x00006400000600e7 */
[----:B01---5:R-:W-:Y:S05]  /*7d20*/  ENDCOLLECTIVE ;  /* 0x000000000000791b */ /* 0x023fea0003800000 */
.L_x_92:
[----:B------:R-:W-:Y:S05]  /*7d30*/  BSYNC B2 ;  /* 0x0000000000027941 */ /* 0x000fea0003800000 */
.L_x_91:
[----:B------:R-:W-:Y:S01]  /*7d40*/  MOV R229, R104 ;  /* 0x0000006800e57202 */ /* 0x000fe20000000f00 */
[----:B------:R-:W-:Y:S01]  /*7d50*/  HFMA2 R230, -RZ, RZ, 0, 5.9604644775390625e-08 ;  /* 0x00000001ffe67431 */ /* 0x000fe200000001ff */
[----:B------:R-:W-:Y:S02]  /*7d60*/  MOV R231, 0x1f ;  /* 0x0000001f00e77802 */ /* 0x000fe40000000f00 */
[----:B------:R-:W-:Y:S02]  /*7d70*/  MOV R226, 0xffffffff ;  /* 0xffffffff00e27802 */ /* 0x000fe40000000f00 */
[----:B------:R-:W-:-:S07]  /*7d80*/  MOV R101, R228 ;  /* 0x000000e400657202 */ /* 0x000fce0000000f00 */
[----:B------:R-:W-:Y:S05]  /*7d90*/  WARPSYNC.COLLECTIVE R226, `(.L_x_93) ;  /* 0x00000000e2087348 */ /* 0x000fea0003c00000 */
[----:B------:R0:W1:Y:S02]  /*7da0*/  SHFL.BFLY P3, R228, R229, R230, R231 ;  /* 0x0c0000e6e5e47389 */ /* 0x00006400000600e7 */
[----:B01----:R-:W-:Y:S05]  /*7db0*/  ENDCOLLECTIVE ;  /* 0x000000000000791b */ /* 0x003fea0003800000 */
.L_x_93:
[----:B------:R-:W-:-:S05]  /*7dc0*/  FADD.FTZ R101, R102, R101 ;  /* 0x0000006566657221 */ /* 0x000fca0000010000 */
[----:B------:R-:W-:Y:S01]  /*7dd0*/  MOV R229, R101 ;  /* 0x0000006500e57202 */ /* 0x000fe20000000f00 */
[----:B------:R-:W-:Y:S01]  /*7de0*/  HFMA2 R230, -RZ, RZ, 0, 1.1920928955078125e-07 ;  /* 0x00000002ffe67431 */ /* 0x000fe200000001ff */
[----:B------:R-:W-:-:S07]  /*7df0*/  MOV R103, R228 ;  /* 0x000000e400677202 */ /* 0x000fce0000000f00 */
[----:B------:R-:W-:Y:S05]  /*7e00*/  WARPSYNC.COLLECTIVE R226, `(.L_x_94) ;  /* 0x00000000e2087348 */ /* 0x000fea0003c00000 */
[----:B------:R0:W1:Y:S02]  /*7e10*/  SHFL.BFLY P3, R228, R229, R230, R231 ;  /* 0x0c0000e6e5e47389 */ /* 0x00006400000600e7 */
[----:B01----:R-:W-:Y:S05]  /*7e20*/  ENDCOLLECTIVE ;  /* 0x000000000000791b */ /* 0x003fea0003800000 */
.L_x_94:
[----:B------:R-:W-:-:S05]  /*7e30*/  FADD.FTZ R103, R104, R103 ;  /* 0x0000006768677221 */ /* 0x000fca0000010000 */
[----:B------:R-:W-:Y:S02]  /*7e40*/  MOV R229, R103 ;  /* 0x0000006700e57202 */ /* 0x000fe40000000f00 */
[----:B------:R-:W-:-:S07]  /*7e50*/  MOV R106, R228 ;  /* 0x000000e4006a7202 */ /* 0x000fce0000000f00 */
[----:B------:R-:W-:Y:S05]  /*7e60*/  WARPSYNC.COLLECTIVE R226, `(.L_x_95) ;  /* 0x00000000e2087348 */ /* 0x000fea0003c00000 */
[----:B------:R0:W1:Y:S02]  /*7e70*/  SHFL.BFLY P3, R228, R229, R230, R231 ;  /* 0x0c0000e6e5e47389 */ /* 0x00006400000600e7 */
[----:B01----:R-:W-:Y:S05]  /*7e80*/  ENDCOLLECTIVE ;  /* 0x000000000000791b */ /* 0x003fea0003800000 */
.L_x_95:
[----:B------:R-:W-:-:S05]  /*7e90*/  FADD.FTZ R106, R101, R106 ;  /* 0x0000006a656a7221 */ /* 0x000fca0000010000 */
[----:B------:R-:W-:Y:S01]  /*7ea0*/  MOV R229, R106 ;  /* 0x0000006a00e57202 */ /* 0x000fe20000000f00 */
[----:B------:R-:W-:Y:S01]  /*7eb0*/  HFMA2 R230, -RZ, RZ, 0, 2.384185791015625e-07 ;  /* 0x00000004ffe67431 */ /* 0x000fe200000001ff */
[----:B------:R-:W-:-:S07]  /*7ec0*/  MOV R224, R228 ;  /* 0x000000e400e07202 */ /* 0x000fce0000000f00 */
[----:B------:R-:W-:Y:S05]  /*7ed0*/  WARPSYNC.COLLECTIVE R226, `(.L_x_96) ;  /* 0x00000000e2087348 */ /* 0x000fea0003c00000 */
[----:B------:R0:W1:Y:S02]  /*7ee0*/  SHFL.BFLY P3, R228, R229, R230, R231 ;  /* 0x0c0000e6e5e47389 */ /* 0x00006400000600e7 */
[----:B01----:R-:W-:Y:S05]  /*7ef0*/  ENDCOLLECTIVE ;  /* 0x000000000000791b */ /* 0x003fea0003800000 */
.L_x_96:
[----:B------:R-:W-:-:S05]  /*7f00*/  FADD.FTZ R224, R103, R224 ;  /* 0x000000e067e07221 */ /* 0x000fca0000010000 */
[----:B------:R-:W-:Y:S02]  /*7f10*/  MOV R229, R224 ;  /* 0x000000e000e57202 */ /* 0x000fe40000000f00 */
[----:B------:R-:W-:-:S07]  /*7f20*/  MOV R105, R228 ;  /* 0x000000e400697202 */ /* 0x000fce0000000f00 */
[----:B------:R-:W-:Y:S05]  /*7f30*/  WARPSYNC.COLLECTIVE R226, `(.L_x_97) ;  /* 0x00000000e2087348 */ /* 0x000fea0003c00000 */
[----:B------:R0:W1:Y:S02]  /*7f40*/  SHFL.BFLY P3, R228, R229, R230, R231 ;  /* 0x0c0000e6e5e47389 */ /* 0x00006400000600e7 */
[----:B01----:R-:W-:Y:S05]  /*7f50*/  ENDCOLLECTIVE ;  /* 0x000000000000791b */ /* 0x003fea0003800000 */
.L_x_97:
[----:B------:R-:W-:-:S05]  /*7f60*/  FADD.FTZ R105, R106, R105 ;  /* 0x000000696a697221 */ /* 0x000fca0000010000 */
[----:B------:R-:W-:Y:S01]  /*7f70*/  MOV R229, R105 ;  /* 0x0000006900e57202 */ /* 0x000fe20000000f00 */
[----:B------:R-:W-:Y:S01]  /*7f80*/  HFMA2 R230, -RZ, RZ, 0, 4.76837158203125e-07 ;  /* 0x00000008ffe67431 */ /* 0x000fe200000001ff */
[----:B------:R-:W-:-:S07]  /*7f90*/  MOV R107, R228 ;  /* 0x000000e4006b7202 */ /* 0x000fce0000000f00 */
[----:B------:R-:W-:Y:S05]  /*7fa0*/  WARPSYNC.COLLECTIVE R226, `(.L_x_98) ;  /* 0x00000000e2087348 */ /* 0x000fea0003c00000 */
[----:B------:R0:W1:Y:S02]  /*7fb0*/  SHFL.BFLY P3, R228, R229, R230, R231 ;  /* 0x0c0000e6e5e47389 */ /* 0x00006400000600e7 */
[----:B01----:R-:W-:Y:S05]  /*7fc0*/  ENDCOLLECTIVE ;  /* 0x000000000000791b */ /* 0x003fea0003800000 */
.L_x_98:
[----:B------:R-:W-:-:S05]  /*7fd0*/  FADD.FTZ R107, R224, R107 ;  /* 0x0000006be06b7221 */ /* 0x000fca0000010000 */
[----:B------:R-:W-:Y:S02]  /*7fe0*/  MOV R229, R107 ;  /* 0x0000006b00e57202 */ /* 0x000fe40000000f00 */
[----:B------:R-:W-:-:S07]  /*7ff0*/  MOV R102, R228 ;  /* 0x000000e400667202 */ /* 0x000fce0000000f00 */
[----:B------:R-:W-:Y:S05]  /*8000*/  WARPSYNC.COLLECTIVE R226, `(.L_x_99) ;  /* 0x00000000e2087348 */ /* 0x000fea0003c00000 */
[----:B------:R0:W1:Y:S02]  /*8010*/  SHFL.BFLY P3, R228, R229, R230, R231 ;  /* 0x0c0000e6e5e47389 */ /* 0x00006400000600e7 */
[----:B01----:R-:W-:Y:S05]  /*8020*/  ENDCOLLECTIVE ;  /* 0x000000000000791b */ /* 0x003fea0003800000 */
.L_x_99:
[----:B------:R-:W-:-:S05]  /*8030*/  FADD.FTZ R101, R105, R102 ;  /* 0x0000006669657221 */ /* 0x000fca0000010000 */
[----:B------:R-:W-:Y:S01]  /*8040*/  MOV R229, R101 ;  /* 0x0000006500e57202 */ /* 0x000fe20000000f00 */
[----:B------:R-:W-:Y:S01]  /*8050*/  HFMA2 R230, -RZ, RZ, 0, 9.5367431640625e-07 ;  /* 0x00000010ffe67431 */ /* 0x000fe200000001ff */
[----:B------:R-:W-:-:S07]  /*8060*/  MOV R104, R228 ;  /* 0x000000e400687202 */ /* 0x000fce0000000f00 */
[----:B------:R-:W-:Y:S05]  /*8070*/  WARPSYNC.COLLECTIVE R226, `(.L_x_100) ;  /* 0x00000000e2087348 */ /* 0x000fea0003c00000 */
[----:B------:R0:W1:Y:S02]  /*8080*/  SHFL.BFLY P3, R228, R229, R230, R231 ;  /* 0x0c0000e6e5e47389 */ /* 0x00006400000600e7 */
[----:B01----:R-:W-:Y:S05]  /*8090*/  ENDCOLLECTIVE ;  /* 0x000000000000791b */ /* 0x003fea0003800000 */
.L_x_100:
[----:B------:R-:W-:-:S05]  /*80a0*/  FADD.FTZ R102, R107, R104 ;  /* 0x000000686b667221 */ /* 0x000fca0000010000 */
[----:B------:R-:W-:Y:S02]  /*80b0*/  MOV R229, R102 ;  /* 0x0000006600e57202 */ /* 0x000fe40000000f00 */
[----:B------:R-:W-:-:S07]  /*80c0*/  MOV R104, R228 ;  /* 0x000000e400687202 */ /* 0x000fce0000000f00 */
[----:B------:R-:W-:Y:S05]  /*80d0*/  WARPSYNC.COLLECTIVE R226, `(.L_x_101) ;  /* 0x00000000e2087348 */ /* 0x000fea0003c00000 */
[----:B------:R0:W1:Y:S02]  /*80e0*/  SHFL.BFLY P3, R228, R229, R230, R231 ;  /* 0x0c0000e6e5e47389 */ /* 0x00006400000600e7 */
[----:B01----:R-:W-:Y:S05]  /*80f0*/  ENDCOLLECTIVE ;  /* 0x000000000000791b */ /* 0x003fea0003800000 */
.L_x_101:
[----:B------:R-:W-:Y:S01]  /*8100*/  MOV R103, R228 ;  /* 0x000000e400677202 */ /* 0x000fe20000000f00 */
[----:B------:R-:W-:Y:S06]  /*8110*/  BRA `(.L_x_102) ;  /* 0xffffffa400507947 */ /* 0x000fec000383ffff */
.L_x_103:
        /* <DEDUP_REMOVED lines=14> */
.L_x_4923:


//--------------------- .text._ZN10layer_norm31ln_parallel_residual_bwd_kernelINS_13Kernel_traitsI13__nv_bfloat16S2_S2_S2_fjLj768ELj1ELj4ELj1ELj16ENS_18Kernel_traits_baseILj768ES2_S2_S2_S2_fjLj128EEEEELb0ELb1ELb0EEEvNS_9BwdParamsE --------------------------
	.section	.text._ZN10layer_norm31ln_parallel_residual_bwd_kernelINS_13Kernel_traitsI13__nv_bfloat16S2_S2_S2_fjLj768ELj1ELj4ELj1ELj16ENS_18Kernel_traits_baseILj768ES2_S2_S2_S2_fjLj128EEEEELb0ELb1ELb0EEEvNS_9BwdParamsE,"ax",@progbits
	.align	128
        .global         _ZN10layer_norm31ln_parallel_residual_bwd_kernelINS_13Kernel_traitsI13__nv_bfloat16S2_S2_S2_fjLj768ELj1ELj4ELj1ELj16ENS_18Kernel_traits_baseILj768ES2_S2_S2_S2_fjLj128EEEEELb0ELb1ELb0EEEvNS_9BwdParamsE
        .type           _ZN10layer_norm31ln_parallel_residual_bwd_kernelINS_13Kernel_traitsI13__nv_bfloat16S2_S2_S2_fjLj768ELj1ELj4ELj1ELj16ENS_18Kernel_traits_baseILj768ES2_S2_S2_S2_fjLj128EEEEELb0ELb1ELb0EEEvNS_9BwdParamsE,@function
        .size           _ZN10layer_norm31ln_parallel_residual_bwd_kernelINS_13Kernel_traitsI13__nv_bfloat16S2_S2_S2_fjLj768ELj1ELj4ELj1ELj16ENS_18Kernel_traits_baseILj768ES2_S2_S2_S2_fjLj128EEEEELb0ELb1ELb0EEEvNS_9BwdParamsE,(.L_x_4924 - _ZN10layer_norm31ln_parallel_residual_bwd_kernelINS_13Kernel_traitsI13__nv_bfloat16S2_S2_S2_fjLj768ELj1ELj4ELj1ELj16ENS_18Kernel_traits_baseILj768ES2_S2_S2_S2_fjLj128EEEEELb0ELb1ELb0EEEvNS_9BwdParamsE)
        .other          _ZN10layer_norm31ln_parallel_residual_bwd_kernelINS_13Kernel_traitsI13__nv_bfloat16S2_S2_S2_fjLj768ELj1ELj4ELj1ELj16ENS_18Kernel_traits_baseILj768ES2_S2_S2_S2_fjLj128EEEEELb0ELb1ELb0EEEvNS_9BwdParamsE,@"STO_CUDA_ENTRY STV_DEFAULT"
_ZN10layer_norm31ln_parallel_residual_bwd_kernelINS_13Kernel_traitsI13__nv_bfloat16S2_S2_S2_fjLj768ELj1ELj4ELj1ELj16ENS_18Kernel_traits_baseILj768ES2_S2_S2_S2_fjLj128EEEEELb0ELb1ELb0EEEvNS_9BwdParamsE:
.text._ZN10layer_norm31ln_parallel_residual_bwd_kernelINS_13Kernel_traitsI13__nv_bfloat16S2_S2_S2_fjLj768ELj1ELj4ELj1ELj16ENS_18Kernel_traits_baseILj768ES2_S2_S2_S2_fjLj128EEEEELb0ELb1ELb0EEEvNS_9BwdParamsE:
[----:B------:R-:W-:Y:S01]  /*0000*/  LDC R1, c[0x0][0x37c] ;  /* 0x0000df00ff017b82 */ /* 0x000fe20000000800 */
[----:B------:R-:W0:Y:S01]  /*0010*/  S2R R91, SR_TID.X ;  /* 0x00000000005b7919 */ /* 0x000e220000002100 */
[----:B------:R-:W1:Y:S06]  /*0020*/  LDCU UR4, c[0x0][0x388] ;  /* 0x00007100ff0477ac */ /* 0x000e6c0008000800 */
[----:B------:R-:W2:Y:S01]  /*0030*/  S2UR UR9, SR_CTAID.X ;  /* 0x00000000000979c3 */ /* 0x000ea20000002500 */
[----:B------:R-:W3:Y:S01]  /*0040*/  LDCU.64 UR10, c[0x0][0x358] ;  /* 0x00006b00ff0a77ac */ /* 0x000ee20008000a00 */
[----:B------:R-:W4:Y:S01]  /*0050*/  LDCU UR12, c[0x0][0x384] ;  /* 0x00007080ff0c77ac */ /* 0x000f220008000800 */
[----:B------:R-:W0:Y:S01]  /*0060*/  LDCU UR22, c[0x0][0x388] ;  /* 0x00007100ff1677ac */ /* 0x000e220008000800 */
[----:B------:R-:W0:Y:S01]  /*0070*/  LDCU.U8 UR15, c[0x0][0x410] ;  /* 0x00008200ff0f77ac */ /* 0x000e220008000000 */
[----:B-1----:R-:W-:Y:S01]  /*0080*/  MOV R90, UR4 ;  /* 0x00000004005a7c02 */ /* 0x002fe20008000f00 */
[----:B------:R-:W-:Y:S01]  /*0090*/  BSSY B1, `(.L_x_104) ;  /* 0x00006ee000017945 */ /* 0x000fe20003800000 */
[----:B------:R-:W1:Y:S02]  /*00a0*/  LDCU UR14, c[0x0][0x400] ;  /* 0x00008000ff0e77ac */ /* 0x000e640008000800 */
[----:B------:R-:W-:Y:S01]  /*00b0*/  SHF.R.S32.HI R3, RZ, 0x1f, R90 ;  /* 0x0000001fff037819 */ /* 0x000fe2000001145a */
[----:B------:R-:W1:Y:S03]  /*00c0*/  LDCU.64 UR6, c[0x0][0x470] ;  /* 0x00008e00ff0677ac */ /* 0x000e660008000a00 */
[----:B------:R-:W-:Y:S01]  /*00d0*/  LEA.HI R0, R3, R90, RZ, 0x3 ;  /* 0x0000005a03007211 */ /* 0x000fe200078f18ff */
[----:B------:R-:W1:Y:S01]  /*00e0*/  LDCU.64 UR20, c[0x0][0x438] ;  /* 0x00008700ff1477ac */ /* 0x000e620008000a00 */
[C---:B0-----:R-:W-:Y:S01]  /*00f0*/  LOP3.LUT R5, R91.reuse, 0x1f, RZ, 0xc, !PT ;  /* 0x0000001f5b057812 */ /* 0x041fe200078e0cff */
[----:B--2---:R-:W-:Y:S01]  /*0100*/  USHF.L.U32 UR8, UR9, 0x2, URZ ;  /* 0x0000000209087899 */ /* 0x004fe200080006ff */
[----:B------:R-:W-:Y:S01]  /*0110*/  LOP3.LUT R2, R91, 0x1f, RZ, 0xc0, !PT ;  /* 0x0000001f5b027812 */ /* 0x000fe200078ec0ff */
[----:B------:R-:W0:Y:S01]  /*0120*/  LDCU.64 UR4, c[0x0][0x478] ;  /* 0x00008f00ff0477ac */ /* 0x000e220008000a00 */
[----:B------:R-:W-:-:S02]  /*0130*/  LEA.HI.SX32 R0, R0, R5, 0x1d ;  /* 0x0000000500007211 */ /* 0x000fc400078feaff */
[----:B------:R-:W-:Y:S02]  /*0140*/  SHF.R.U32.HI R91, RZ, 0x5, R91 ;  /* 0x00000005ff5b7819 */ /* 0x000fe4000001165b */
[C---:B------:R-:W-:Y:S02]  /*0150*/  ISETP.GE.U32.AND P0, PT, R0.reuse, 0x20, PT ;  /* 0x000000200000780c */ /* 0x040fe40003f06070 */
[C---:B------:R-:W-:Y:S02]  /*0160*/  ISETP.GE.U32.AND P1, PT, R0.reuse, 0x40, PT ;  /* 0x000000400000780c */ /* 0x040fe40003f26070 */
[----:B------:R-:W-:Y:S02]  /*0170*/  ISETP.GE.U32.AND P2, PT, R0, 0x60, PT ;  /* 0x000000600000780c */ /* 0x000fe40003f46070 */
[----:B------:R-:W-:-:S07]  /*0180*/  MOV R3, R2 ;  /* 0x0000000200037202 */ /* 0x000fce0000000f00 */
[----:B------:R-:W2:Y:S01]  /*0190*/  @P0 LDC.64 R4, c[0x0][0x3d0] ;  /* 0x0000f400ff040b82 */ /* 0x000ea20000000a00 */
[----:B------:R-:W-:Y:S02]  /*01a0*/  LOP3.LUT R91, R91, UR8, RZ, 0xfc, !PT ;  /* 0x000000085b5b7c12 */ /* 0x000fe4000f8efcff */
[----:B------:R-:W-:-:S05]  /*01b0*/  @P0 LOP3.LUT R3, R2, 0x20, RZ, 0xfc, !PT ;  /* 0x0000002002030812 */ /* 0x000fca00078efcff */
[----:B------:R-:W1:Y:S08]  /*01c0*/  @P1 LDC.64 R6, c[0x0][0x3d0] ;  /* 0x0000f400ff061b82 */ /* 0x000e700000000a00 */
[----:B------:R-:W0:Y:S01]  /*01d0*/  @P2 LDC.64 R8, c[0x0][0x3d0] ;  /* 0x0000f400ff082b82 */ /* 0x000e220000000a00 */
[----:B--2---:R-:W-:-:S05]  /*01e0*/  @P0 IMAD.WIDE.U32 R4, R2, 0x10, R4 ;  /* 0x0000001002040825 */ /* 0x004fca00078e0004 */
[----:B---3--:R-:W5:Y:S01]  /*01f0*/  @P0 LDG.E.128 R108, desc[UR10][R4.64] ;  /* 0x0000000a046c0981 */ /* 0x008f62000c1e1d00 */
[----:B----4-:R-:W-:Y:S01]  /*0200*/  ISETP.GE.AND P0, PT, R91, UR12, PT ;  /* 0x0000000c5b007c0c */ /* 0x010fe2000bf06270 */
[C---:B-1----:R-:W-:Y:S01]  /*0210*/  @P1 IMAD.WIDE.U32 R6, R3.reuse, 0x10, R6 ;  /* 0x0000001003061825 */ /* 0x042fe200078e0006 */
[----:B------:R-:W-:Y:S02]  /*0220*/  @P1 IADD3 R3, PT, PT, R3, 0x20, RZ ;  /* 0x0000002003031810 */ /* 0x000fe40007ffe0ff */
[----:B------:R-:W-:Y:S02]  /*0230*/  CS2R R48, SRZ ;  /* 0x0000000000307805 */ /* 0x000fe4000001ff00 */
[----:B------:R-:W-:Y:S02]  /*0240*/  CS2R R50, SRZ ;  /* 0x0000000000327805 */ /* 0x000fe4000001ff00 */
[----:B------:R-:W-:Y:S01]  /*0250*/  CS2R R44, SRZ ;  /* 0x00000000002c7805 */ /* 0x000fe2000001ff00 */
[----:B------:R-:W5:Y:S01]  /*0260*/  @P1 LDG.E.128 R56, desc[UR10][R6.64] ;  /* 0x0000000a06381981 */ /* 0x000f62000c1e1d00 */
[----:B0-----:R-:W-:Y:S01]  /*0270*/  @P2 IMAD.WIDE.U32 R8, R3, 0x10, R8 ;  /* 0x0000001003082825 */ /* 0x001fe200078e0008 */
[----:B------:R-:W-:-:S02]  /*0280*/  CS2R R46, SRZ ;  /* 0x00000000002e7805 */ /* 0x000fc4000001ff00 */
[----:B------:R-:W-:Y:S02]  /*0290*/  CS2R R40, SRZ ;  /* 0x0000000000287805 */ /* 0x000fe4000001ff00 */
[----:B------:R-:W-:Y:S02]  /*02a0*/  CS2R R42, SRZ ;  /* 0x00000000002a7805 */ /* 0x000fe4000001ff00 */
[----:B------:R-:W-:Y:S01]  /*02b0*/  CS2R R36, SRZ ;  /* 0x0000000000247805 */ /* 0x000fe2000001ff00 */
[----:B------:R0:W5:Y:S01]  /*02c0*/  @P2 LDG.E.128 R52, desc[UR10][R8.64] ;  /* 0x0000000a08342981 */ /* 0x000162000c1e1d00 */
        /* <DEDUP_REMOVED lines=13> */
[----:B0-----:R-:W-:Y:S02]  /*03a0*/  CS2R R8, SRZ ;  /* 0x0000000000087805 */ /* 0x001fe4000001ff00 */
[----:B------:R-:W-:-:S02]  /*03b0*/  CS2R R10, SRZ ;  /* 0x00000000000a7805 */ /* 0x000fc4000001ff00 */
[----:B------:R-:W-:Y:S02]  /*03c0*/  CS2R R4, SRZ ;  /* 0x0000000000047805 */ /* 0x000fe4000001ff00 */
[----:B------:R-:W-:Y:S01]  /*03d0*/  CS2R R6, SRZ ;  /* 0x0000000000067805 */ /* 0x000fe2000001ff00 */
[----:B------:R-:W-:Y:S06]  /*03e0*/  @P0 BRA `(.L_x_105) ;  /* 0x0000006800e00947 */ /* 0x000fec0003800000 */
[----:B------:R-:W0:Y:S01]  /*03f0*/  LDCU.64 UR12, c[0x0][0x438] ;  /* 0x00008700ff0c77ac */ /* 0x000e220008000a00 */
[----:B-----5:R-:W-:Y:S02]  /*0400*/  PRMT R163, R111, 0x7632, R163 ;  /* 0x000076326fa37816 */ /* 0x020fe400000000a3 */
[----:B------:R-:W-:Y:S02]  /*0410*/  CS2R R48, SRZ ;  /* 0x0000000000307805 */ /* 0x000fe4000001ff00 */
[----:B------:R-:W-:Y:S01]  /*0420*/  PRMT R164, R110, 0x7632, R164 ;  /* 0x000076326ea47816 */ /* 0x000fe200000000a4 */
[----:B------:R-:W1:Y:S01]  /*0430*/  LDCU.U8 UR8, c[0x0][0x410] ;  /* 0x00008200ff0877ac */ /* 0x000e620008000000 */
        /* <DEDUP_REMOVED lines=12> */
[----:B------:R-:W-:Y:S01]  /*0500*/  PRMT R171, R55, 0x7632, R171 ;  /* 0x0000763237ab7816 */ /* 0x000fe200000000ab */
[----:B0-----:R-:W-:Y:S01]  /*0510*/  UISETP.NE.U32.AND UP0, UPT, UR12, URZ, UPT ;  /* 0x000000ff0c00728c */ /* 0x001fe2000bf05070 */
[----:B------:R-:W-:Y:S02]  /*0520*/  PRMT R172, R54, 0x7632, R172 ;  /* 0x0000763236ac7816 */ /* 0x000fe400000000ac */
[----:B------:R-:W-:-:S02]  /*0530*/  CS2R R38, SRZ ;  /* 0x0000000000267805 */ /* 0x000fc4000001ff00 */
[----:B------:R-:W-:Y:S01]  /*0540*/  PRMT R173, R53, 0x7632, R173 ;  /* 0x0000763235ad7816 */ /* 0x000fe200000000ad */
[----:B------:R-:W-:Y:S01]  /*0550*/  UISETP.NE.AND.EX UP0, UPT, UR13, URZ, UPT, UP0 ;  /* 0x000000ff0d00728c */ /* 0x000fe2000bf05300 */
[----:B------:R-:W-:Y:S01]  /*0560*/  PRMT R174, R52, 0x7632, R174 ;  /* 0x0000763234ae7816 */ /* 0x000fe200000000ae */
[----:B-1----:R-:W-:Y:S01]  /*0570*/  UISETP.NE.AND UP1, UPT, UR8, URZ, UPT ;  /* 0x000000ff0800728c */ /* 0x002fe2000bf25270 */
        /* <DEDUP_REMOVED lines=15> */
[----:B------:R-:W-:-:S02]  /*0670*/  PLOP3.LUT P2, PT, PT, PT, UP0, 0x80, 0x8 ;  /* 0x000000000008781c */ /* 0x000fc40003f4f008 */
[----:B------:R-:W-:Y:S02]  /*0680*/  CS2R R4, SRZ ;  /* 0x0000000000047805 */ /* 0x000fe4000001ff00 */
[----:B------:R-:W-:-:S09]  /*0690*/  CS2R R6, SRZ ;  /* 0x0000000000067805 */ /* 0x000fd2000001ff00 */
.L_x_148:
[----:B0-----:R-:W0:Y:S08]  /*06a0*/  LDC.64 R80, c[0x0][0x3c0] ;  /* 0x0000f000ff507b82 */ /* 0x001e300000000a00 */
[----:B------:R-:W1:Y:S01]  /*06b0*/  LDC.64 R82, c[0x0][0x3c8] ;  /* 0x0000f200ff527b82 */ /* 0x000e620000000a00 */
[----:B0-----:R-:W-:-:S06]  /*06c0*/  IMAD.WIDE R80, R91, 0x4, R80 ;  /* 0x000000045b507825 */ /* 0x001fcc00078e0250 */
[----:B------:R-:W2:Y:S01]  /*06d0*/  LDG.E R80, desc[UR10][R80.64] ;  /* 0x0000000a50507981 */ /* 0x000ea2000c1e1900 */
[----:B-1----:R-:W-:-:S05]  /*06e0*/  IMAD.WIDE R82, R91, 0x4, R82 ;  /* 0x000000045b527825 */ /* 0x002fca00078e0252 */
[----:B-----5:R0:W5:Y:S01]  /*06f0*/  LDG.E R92, desc[UR10][R82.64] ;  /* 0x0000000a525c7981 */ /* 0x020162000c1e1900 */
[----:B------:R-:W-:Y:S01]  /*0700*/  MOV R90, UR22 ;  /* 0x00000016005a7c02 */ /* 0x000fe20008000f00 */
[----:B------:R-:W-:Y:S04]  /*0710*/  BSSY.RECONVERGENT B0, `(.L_x_106) ;  /* 0x0000263000007945 */ /* 0x000fe80003800200 */
[----:B------:R-:W-:-:S05]  /*0720*/  IMAD R84, R91, R90, RZ ;  /* 0x0000005a5b547224 */ /* 0x000fca00078e02ff */
[----:B------:R-:W-:-:S04]  /*0730*/  SHF.R.S32.HI R85, RZ, 0x1f, R84 ;  /* 0x0000001fff557819 */ /* 0x000fc80000011454 */
[----:B------:R-:W-:-:S04]  /*0740*/  LEA.HI R85, R85, R84, RZ, 0x3 ;  /* 0x0000005455557211 */ /* 0x000fc800078f18ff */
[----:B------:R-:W-:Y:S02]  /*0750*/  LEA.HI.SX32 R93, R85, R2, 0x1d ;  /* 0x00000002555d7211 */ /* 0x000fe400078feaff */
[----:B--2---:R-:W-:Y:S01]  /*0760*/  FSEL R88, R80, RZ, !P3 ;  /* 0x000000ff50587208 */ /* 0x004fe20005800000 */
[----:B0-----:R-:W-:Y:S06]  /*0770*/  @P2 BRA `(.L_x_107) ;  /* 0x0000001000a82947 */ /* 0x001fec0003800000 */
[C---:B------:R-:W-:Y:S01]  /*0780*/  ISETP.GE.U32.AND P0, PT, R0.reuse, 0x20, PT ;  /* 0x000000200000780c */ /* 0x040fe20003f06070 */
[----:B------:R-:W-:Y:S01]  /*0790*/  BSSY.RECONVERGENT B2, `(.L_x_108) ;  /* 0x0000066000027945 */ /* 0x000fe20003800200 */
[----:B------:R-:W-:Y:S01]  /*07a0*/  HFMA2 R89, -RZ, RZ, 0, 0 ;  /* 0x00000000ff597431 */ /* 0x000fe200000001ff */
[C---:B------:R-:W-:Y:S02]  /*07b0*/  ISETP.GE.U32.AND P5, PT, R0.reuse, 0x40, PT ;  /* 0x000000400000780c */ /* 0x040fe40003fa6070 */
[----:B------:R-:W-:Y:S02]  /*07c0*/  ISETP.GE.U32.AND P4, PT, R0, 0x60, PT ;  /* 0x000000600000780c */ /* 0x000fe40003f86070 */
[----:B------:R-:W-:Y:S02]  /*07d0*/  MOV R146, RZ ;  /* 0x000000ff00927202 */ /* 0x000fe40000000f00 */
[----:B------:R-:W-:-:S04]  /*07e0*/  MOV R145, R93 ;  /* 0x0000005d00917202 */ /* 0x000fc80000000f00 */
[----:B------:R-:W-:Y:S05]  /*07f0*/  @!P0 BRA `(.L_x_109) ;  /* 0x00000004007c8947 */ /* 0x000fea0003800000 */
[----:B------:R-:W0:Y:S08]  /*0800*/  LDC.64 R80, c[0x0][0x3a8] ;  /* 0x0000ea00ff507b82 */ /* 0x000e300000000a00 */
[----:B------:R-:W1:Y:S01]  /*0810*/  LDC.64 R84, c[0x0][0x428] ;  /* 0x00010a00ff547b82 */ /* 0x000e620000000a00 */
[----:B0-----:R-:W-:-:S06]  /*0820*/  IMAD.WIDE.U32 R80, R93, 0x10, R80 ;  /* 0x000000105d507825 */ /* 0x001fcc00078e0050 */
[----:B------:R-:W2:Y:S01]  /*0830*/  LDG.E.128 R80, desc[UR10][R80.64] ;  /* 0x0000000a50507981 */ /* 0x000ea2000c1e1d00 */
[----:B-1----:R-:W-:-:S06]  /*0840*/  IMAD.WIDE.U32 R84, R93, 0x10, R84 ;  /* 0x000000105d547825 */ /* 0x002fcc00078e0054 */
[----:B------:R-:W3:Y:S01]  /*0850*/  LDG.E.128 R84, desc[UR10][R84.64] ;  /* 0x0000000a54547981 */ /* 0x000ee2000c1e1d00 */
[----:B------:R-:W-:Y:S02]  /*0860*/  SHF.L.U32 R94, R108, 0x10, RZ ;  /* 0x000000106c5e7819 */ /* 0x000fe400000006ff */
[----:B------:R-:W-:Y:S02]  /*0870*/  SHF.L.U32 R98, R110, 0x10, RZ ;  /* 0x000000106e627819 */ /* 0x000fe400000006ff */
[----:B------:R-:W-:Y:S02]  /*0880*/  SHF.L.U32 R96, R109, 0x10, RZ ;  /* 0x000000106d607819 */ /* 0x000fe400000006ff */
[----:B------:R-:W-:Y:S02]  /*0890*/  SHF.L.U32 R103, R165, 0x10, RZ ;  /* 0x00000010a5677819 */ /* 0x000fe400000006ff */
[----:B------:R-:W-:Y:S02]  /*08a0*/  SHF.L.U32 R100, R111, 0x10, RZ ;  /* 0x000000106f647819 */ /* 0x000fe400000006ff */
[----:B------:R-:W-:-:S02]  /*08b0*/  IADD3 R145, PT, PT, R93, 0x20, RZ ;  /* 0x000000205d917810 */ /* 0x000fc40007ffe0ff */
[----:B--2---:R-:W-:Y:S02]  /*08c0*/  SHF.L.U32 R3, R80, 0x10, RZ ;  /* 0x0000001050037819 */ /* 0x004fe400000006ff */
[----:B------:R-:W-:Y:S02]  /*08d0*/  SHF.L.U32 R97, R82, 0x10, RZ ;  /* 0x0000001052617819 */ /* 0x000fe400000006ff */
[----:B------:R-:W-:Y:S01]  /*08e0*/  PRMT R89, R80, 0x7632, R89 ;  /* 0x0000763250597816 */ /* 0x000fe20000000059 */
[C---:B------:R-:W-:Y:S01]  /*08f0*/  FADD.FTZ R3, -R88.reuse, R3 ;  /* 0x0000000358037221 */ /* 0x040fe20000010100 */
[C---:B------:R-:W-:Y:S01]  /*0900*/  PRMT R102, R81.reuse, 0x7632, R102 ;  /* 0x0000763251667816 */ /* 0x040fe20000000066 */
[----:B------:R-:W-:Y:S01]  /*0910*/  FADD.FTZ R97, -R88, R97 ;  /* 0x0000006158617221 */ /* 0x000fe20000010100 */
[----:B------:R-:W-:Y:S01]  /*0920*/  SHF.L.U32 R95, R81, 0x10, RZ ;  /* 0x00000010515f7819 */ /* 0x000fe200000006ff */
[C---:B-----5:R-:W-:Y:S01]  /*0930*/  FMUL.FTZ R3, R92.reuse, R3 ;  /* 0x000000035c037220 */ /* 0x060fe20000410000 */
[----:B------:R-:W-:Y:S01]  /*0940*/  SHF.L.U32 R101, R83, 0x10, RZ ;  /* 0x0000001053657819 */ /* 0x000fe200000006ff */
[----:B------:R-:W-:Y:S01]  /*0950*/  FMUL.FTZ R97, R92, R97 ;  /* 0x000000615c617220 */ /* 0x000fe20000410000 */
[----:B---3--:R-:W-:Y:S01]  /*0960*/  SHF.L.U32 R81, R84, 0x10, RZ ;  /* 0x0000001054517819 */ /* 0x008fe200000006ff */
[C---:B------:R-:W-:Y:S01]  /*0970*/  FADD.FTZ R95, -R88.reuse, R95 ;  /* 0x0000005f585f7221 */ /* 0x040fe20000010100 */
[----:B------:R-:W-:Y:S01]  /*0980*/  SHF.L.U32 R89, R89, 0x10, RZ ;  /* 0x0000001059597819 */ /* 0x000fe200000006ff */
[----:B------:R-:W-:Y:S01]  /*0990*/  FADD.FTZ R101, -R88, R101 ;  /* 0x0000006558657221 */ /* 0x000fe20000010100 */
[----:B------:R-:W-:Y:S01]  /*09a0*/  SHF.L.U32 R99, R86, 0x10, RZ ;  /* 0x0000001056637819 */ /* 0x000fe200000006ff */
[-C--:B------:R-:W-:Y:S01]  /*09b0*/  FMUL.FTZ R94, R94, R81.reuse ;  /* 0x000000515e5e7220 */ /* 0x080fe20000410000 */
[----:B------:R-:W-:Y:S01]  /*09c0*/  PRMT R80, R84, 0x7632, R80 ;  /* 0x0000763254507816 */ /* 0x000fe20000000050 */
[----:B------:R-:W-:Y:S01]  /*09d0*/  FADD.FTZ R24, R24, R81 ;  /* 0x0000005118187221 */ /* 0x000fe20000010000 */
[----:B------:R-:W-:Y:S01]  /*09e0*/  FFMA.FTZ R48, R3, R81, R48 ;  /* 0x0000005103307223 */ /* 0x000fe20000010030 */
[----:B------:R-:W-:Y:S01]  /*09f0*/  SHF.L.U32 R81, R102, 0x10, RZ ;  /* 0x0000001066517819 */ /* 0x000fe200000006ff */
[----:B------:R-:W-:Y:S01]  /*0a00*/  FADD.FTZ R89, -R88, R89 ;  /* 0x0000005958597221 */ /* 0x000fe20000010100 */
[-C--:B------:R-:W-:Y:S01]  /*0a10*/  FMUL.FTZ R98, R98, R99.reuse ;  /* 0x0000006362627220 */ /* 0x080fe20000410000 */
[----:B------:R-:W-:Y:S01]  /*0a20*/  FADD.FTZ R20, R20, R99 ;  /* 0x0000006314147221 */ /* 0x000fe20000010000 */
[----:B------:R-:W-:Y:S01]  /*0a30*/  FFMA.FTZ R44, R97, R99, R44 ;  /* 0x00000063612c7223 */ /* 0x000fe2000001002c */
[----:B------:R-:W-:Y:S01]  /*0a40*/  FMUL.FTZ R99, R92, R101 ;  /* 0x000000655c637220 */ /* 0x000fe20000410000 */
[----:B------:R-:W-:Y:S01]  /*0a50*/  SHF.L.U32 R101, R166, 0x10, RZ ;  /* 0x00000010a6657819 */ /* 0x000fe200000006ff */
[----:B------:R-:W-:Y:S01]  /*0a60*/  FMUL.FTZ R102, R92, R89 ;  /* 0x000000595c667220 */ /* 0x000fe20000410000 */
[----:B------:R-:W-:Y:S01]  /*0a70*/  SHF.L.U32 R80, R80, 0x10, RZ ;  /* 0x0000001050507819 */ /* 0x000fe200000006ff */
[----:B------:R-:W-:Y:S01]  /*0a80*/  FADD.FTZ R81, -R88, R81 ;  /* 0x0000005158517221 */ /* 0x000fe20000010100 */
[----:B------:R-:W-:Y:S01]  /*0a90*/  PRMT R105, R82, 0x7632, R105 ;  /* 0x0000763252697816 */ /* 0x000fe20000000069 */
[----:B------:R-:W-:Y:S01]  /*0aa0*/  FMUL.FTZ R95, R92, R95 ;  /* 0x0000005f5c5f7220 */ /* 0x000fe20000410000 */
[----:B------:R-:W-:Y:S01]  /*0ab0*/  PRMT R106, R83, 0x7632, R106 ;  /* 0x00007632536a7816 */ /* 0x000fe2000000006a */
[-C--:B------:R-:W-:Y:S01]  /*0ac0*/  FMUL.FTZ R101, R101, R80.reuse ;  /* 0x0000005065657220 */ /* 0x080fe20000410000 */
[----:B------:R-:W-:Y:S01]  /*0ad0*/  PRMT R82, R85, 0x7632, R82 ;  /* 0x0000763255527816 */ /* 0x000fe20000000052 */
[----:B------:R-:W-:Y:S01]  /*0ae0*/  FADD.FTZ R25, R25, R80 ;  /* 0x0000005019197221 */ /* 0x000fe20000010000 */
[----:B------:R-:W-:Y:S01]  /*0af0*/  PRMT R83, R86, 0x7632, R83 ;  /* 0x0000763256537816 */ /* 0x000fe20000000053 */
[----:B------:R-:W-:Y:S01]  /*0b00*/  FFMA.FTZ R49, R102, R80, R49 ;  /* 0x0000005066317223 */ /* 0x000fe20000010031 */
[----:B------:R-:W-:Y:S01]  /*0b10*/  SHF.L.U32 R85, R85, 0x10, RZ ;  /* 0x0000001055557819 */ /* 0x000fe200000006ff */
[----:B------:R-:W-:Y:S01]  /*0b20*/  FMUL.FTZ R104, R92, R81 ;  /* 0x000000515c687220 */ /* 0x000fe20000410000 */
[----:B------:R-:W-:Y:S01]  /*0b30*/  FADD.FTZ R80, RZ, R94 ;  /* 0x0000005eff507221 */ /* 0x000fe20000010000 */
[----:B------:R-:W-:Y:S01]  /*0b40*/  FFMA.FTZ R81, R3, R94, RZ ;  /* 0x0000005e03517223 */ /* 0x000fe200000100ff */
[----:B------:R-:W-:Y:S01]  /*0b50*/  SHF.L.U32 R82, R82, 0x10, RZ ;  /* 0x0000001052527819 */ /* 0x000fe200000006ff */
[----:B------:R-:W-:Y:S01]  /*0b60*/  FMUL.FTZ R96, R96, R85 ;  /* 0x0000005560607220 */ /* 0x000fe20000410000 */
[----:B------:R-:W-:Y:S01]  /*0b70*/  SHF.L.U32 R86, R83, 0x10, RZ ;  /* 0x0000001053567819 */ /* 0x000fe200000006ff */
[----:B------:R-:W-:Y:S01]  /*0b80*/  FADD.FTZ R83, R80, R101 ;  /* 0x0000006550537221 */ /* 0x000fe20000010000 */
[----:B------:R-:W-:Y:S01]  /*0b90*/  FFMA.FTZ R80, R102, R101, R81 ;  /* 0x0000006566507223 */ /* 0x000fe20000010051 */
[----:B------:R-:W-:Y:S01]  /*0ba0*/  PRMT R107, R87, 0x7632, R107 ;  /* 0x00007632576b7816 */ /* 0x000fe2000000006b */
[-C--:B------:R-:W-:Y:S01]  /*0bb0*/  FMUL.FTZ R103, R103, R82.reuse ;  /* 0x0000005267677220 */ /* 0x080fe20000410000 */
[----:B------:R-:W-:Y:S01]  /*0bc0*/  FADD.FTZ R27, R27, R82 ;  /* 0x000000521b1b7221 */ /* 0x000fe20000010000 */
[----:B------:R-:W-:Y:S01]  /*0bd0*/  FFMA.FTZ R51, R104, R82, R51 ;  /* 0x0000005268337223 */ /* 0x000fe20000010033 */
[----:B------:R-:W-:Y:S01]  /*0be0*/  SHF.L.U32 R105, R105, 0x10, RZ ;  /* 0x0000001069697819 */ /* 0x000fe200000006ff */
[----:B------:R-:W-:Y:S01]  /*0bf0*/  FADD.FTZ R82, R83, R96 ;  /* 0x0000006053527221 */ /* 0x000fe20000010000 */
[----:B------:R-:W-:Y:S01]  /*0c00*/  SHF.L.U32 R87, R87, 0x10, RZ ;  /* 0x0000001057577819 */ /* 0x000fe200000006ff */
[C---:B------:R-:W-:Y:S01]  /*0c10*/  FFMA.FTZ R81, R95.reuse, R96, R80 ;  /* 0x000000605f517223 */ /* 0x040fe20000010050 */
[----:B------:R-:W-:Y:S01]  /*0c20*/  FADD.FTZ R26, R26, R85 ;  /* 0x000000551a1a7221 */ /* 0x000fe20000010000 */
[----:B------:R-:W-:Y:S01]  /*0c30*/  FFMA.FTZ R50, R95, R85, R50 ;  /* 0x000000555f327223 */ /* 0x000fe20000010032 */
[----:B------:R-:W-:Y:S01]  /*0c40*/  SHF.L.U32 R84, R164, 0x10, RZ ;  /* 0x00000010a4547819 */ /* 0x000fe200000006ff */
[----:B------:R-:W-:Y:S01]  /*0c50*/  FADD.FTZ R85, -R88, R105 ;  /* 0x0000006958557221 */ /* 0x000fe20000010100 */
[----:B------:R-:W-:Y:S01]  /*0c60*/  FADD.FTZ R83, R82, R103 ;  /* 0x0000006752537221 */ /* 0x000fe20000010000 */
[----:B------:R-:W-:Y:S01]  /*0c70*/  FFMA.FTZ R80, R104, R103, R81 ;  /* 0x0000006768507223 */ /* 0x000fe20000010051 */
[-C--:B------:R-:W-:Y:S01]  /*0c80*/  FMUL.FTZ R100, R100, R87.reuse ;  /* 0x0000005764647220 */ /* 0x080fe20000410000 */
        /* <DEDUP_REMOVED lines=8> */
[----:B------:R-:W-:Y:S01]  /*0d10*/  FADD.FTZ R87, -R88, R87 ;  /* 0x0000005758577221 */ /* 0x000fe20000010100 */
[----:B------:R-:W-:Y:S01]  /*0d20*/  SHF.L.U32 R146, R107, 0x10, RZ ;  /* 0x000000106b927819 */ /* 0x000fe200000006ff */
[----:B------:R-:W-:Y:S01]  /*0d30*/  FADD.FTZ R83, R82, R105 ;  /* 0x0000006952537221 */ /* 0x000fe20000010000 */
[----:B------:R-:W-:Y:S01]  /*0d40*/  FFMA.FTZ R80, R106, R105, R81 ;  /* 0x000000696a507223 */ /* 0x000fe20000010051 */
[----:B------:R-:W-:Y:S01]  /*0d50*/  FMUL.FTZ R112, R92, R87 ;  /* 0x000000575c707220 */ /* 0x000fe20000410000 */
[----:B------:R-:W-:Y:S01]  /*0d60*/  FADD.FTZ R21, R21, R86 ;  /* 0x0000005615157221 */ /* 0x000fe20000010000 */
[----:B------:R-:W-:Y:S01]  /*0d70*/  FMUL.FTZ R107, R89, R146 ;  /* 0x00000092596b7220 */ /* 0x000fe20000410000 */
[----:B------:R-:W-:Y:S01]  /*0d80*/  FADD.FTZ R82, R83, R100 ;  /* 0x0000006453527221 */ /* 0x000fe20000010000 */
[----:B------:R-:W-:Y:S01]  /*0d90*/  FFMA.FTZ R80, R99, R100, R80 ;  /* 0x0000006463507223 */ /* 0x000fe20000010050 */
[----:B------:R-:W-:Y:S01]  /*0da0*/  FADD.FTZ R23, R23, R146 ;  /* 0x0000009217177221 */ /* 0x000fe20000010000 */
[----:B------:R-:W-:Y:S01]  /*0db0*/  FFMA.FTZ R47, R112, R146, R47 ;  /* 0x00000092702f7223 */ /* 0x000fe2000001002f */
[----:B------:R-:W-:Y:S01]  /*0dc0*/  FFMA.FTZ R45, R106, R86, R45 ;  /* 0x000000566a2d7223 */ /* 0x000fe2000001002d */
[----:B------:R-:W-:Y:S01]  /*0dd0*/  FADD.FTZ R89, R82, R107 ;  /* 0x0000006b52597221 */ /* 0x000fe20000010000 */
[----:B------:R-:W-:-:S07]  /*0de0*/  FFMA.FTZ R146, R112, R107, R80 ;  /* 0x0000006b70927223 */ /* 0x000fce0000010050 */
.L_x_109:
[----:B------:R-:W-:Y:S05]  /*0df0*/  BSYNC.RECONVERGENT B2 ;  /* 0x0000000000027941 */ /* 0x000fea0003800200 */
.L_x_108:
[----:B------:R-:W-:Y:S04]  /*0e00*/  BSSY.RECONVERGENT B2, `(.L_x_110) ;  /* 0x0000061000027945 */ /* 0x000fe80003800200 */
        /* <DEDUP_REMOVED lines=12> */
[----:B------:R-:W-:-:S02]  /*0ed0*/  SHF.L.U32 R128, R167, 0x10, RZ ;  /* 0x00000010a7807819 */ /* 0x000fc400000006ff */
[----:B------:R-:W-:Y:S02]  /*0ee0*/  IADD3 R145, PT, PT, R145, 0x20, RZ ;  /* 0x0000002091917810 */ /* 0x000fe40007ffe0ff */
[----:B--2---:R-:W-:Y:S02]  /*0ef0*/  SHF.L.U32 R113, R80, 0x10, RZ ;  /* 0x0000001050717819 */ /* 0x004fe400000006ff */
[C---:B------:R-:W-:Y:S02]  /*0f00*/  PRMT R122, R81.reuse, 0x7632, R122 ;  /* 0x00007632517a7816 */ /* 0x040fe4000000007a */
[----:B------:R-:W-:Y:S01]  /*0f10*/  SHF.L.U32 R115, R81, 0x10, RZ ;  /* 0x0000001051737819 */ /* 0x000fe200000006ff */
[----:B------:R-:W-:Y:S01]  /*0f20*/  FADD.FTZ R113, -R88, R113 ;  /* 0x0000007158717221 */ /* 0x000fe20000010100 */
[----:B------:R-:W-:Y:S02]  /*0f30*/  SHF.L.U32 R117, R82, 0x10, RZ ;  /* 0x0000001052757819 */ /* 0x000fe400000006ff */
[----:B---3--:R-:W-:Y:S01]  /*0f40*/  SHF.L.U32 R81, R84, 0x10, RZ ;  /* 0x0000001054517819 */ /* 0x008fe200000006ff */
[----:B-----5:R-:W-:Y:S01]  /*0f50*/  FMUL.FTZ R113, R92, R113 ;  /* 0x000000715c717220 */ /* 0x020fe20000410000 */
[----:B------:R-:W-:Y:S01]  /*0f60*/  PRMT R120, R80, 0x7632, R120 ;  /* 0x0000763250787816 */ /* 0x000fe20000000078 */
[----:B------:R-:W-:Y:S01]  /*0f70*/  FADD.FTZ R117, -R88, R117 ;  /* 0x0000007558757221 */ /* 0x000fe20000010100 */
[----:B------:R-:W-:Y:S01]  /*0f80*/  PRMT R126, R83, 0x7632, R126 ;  /* 0x00007632537e7816 */ /* 0x000fe2000000007e */
[-C--:B------:R-:W-:Y:S01]  /*0f90*/  FMUL.FTZ R114, R114, R81.reuse ;  /* 0x0000005172727220 */ /* 0x080fe20000410000 */
[----:B------:R-:W-:Y:S01]  /*0fa0*/  FADD.FTZ R16, R16, R81 ;  /* 0x0000005110107221 */ /* 0x000fe20000010000 */
[----:B------:R-:W-:Y:S01]  /*0fb0*/  FFMA.FTZ R40, R113, R81, R40 ;  /* 0x0000005171287223 */ /* 0x000fe20000010028 */
[----:B------:R-:W-:Y:S01]  /*0fc0*/  SHF.L.U32 R81, R120, 0x10, RZ ;  /* 0x0000001078517819 */ /* 0x000fe200000006ff */
[----:B------:R-:W-:Y:S01]  /*0fd0*/  FMUL.FTZ R117, R92, R117 ;  /* 0x000000755c757220 */ /* 0x000fe20000410000 */
[----:B------:R-:W-:Y:S01]  /*0fe0*/  SHF.L.U32 R119, R83, 0x10, RZ ;  /* 0x0000001053777819 */ /* 0x000fe200000006ff */
[----:B------:R-:W-:Y:S01]  /*0ff0*/  FADD.FTZ R115, -R88, R115 ;  /* 0x0000007358737221 */ /* 0x000fe20000010100 */
[----:B------:R-:W-:Y:S01]  /*1000*/  SHF.L.U32 R83, R86, 0x10, RZ ;  /* 0x0000001056537819 */ /* 0x000fe200000006ff */
[----:B------:R-:W-:Y:S01]  /*1010*/  FADD.FTZ R81, -R88, R81 ;  /* 0x0000005158517221 */ /* 0x000fe20000010100 */
[----:B------:R-:W-:Y:S01]  /*1020*/  PRMT R80, R84, 0x7632, R80 ;  /* 0x0000763254507816 */ /* 0x000fe20000000050 */
[----:B------:R-:W-:Y:S01]  /*1030*/  FMUL.FTZ R115, R92, R115 ;  /* 0x000000735c737220 */ /* 0x000fe20000410000 */
[----:B------:R-:W-:Y:S01]  /*1040*/  PRMT R125, R82, 0x7632, R125 ;  /* 0x00007632527d7816 */ /* 0x000fe2000000007d */
[-C--:B------:R-:W-:Y:S01]  /*1050*/  FMUL.FTZ R118, R118, R83.reuse ;  /* 0x0000005376767220 */ /* 0x080fe20000410000 */
[----:B------:R-:W-:Y:S01]  /*1060*/  FADD.FTZ R12, R12, R83 ;  /* 0x000000530c0c7221 */ /* 0x000fe20000010000 */
[----:B------:R-:W-:Y:S01]  /*1070*/  FFMA.FTZ R36, R117, R83, R36 ;  /* 0x0000005375247223 */ /* 0x000fe20000010024 */
[----:B------:R-:W-:Y:S01]  /*1080*/  SHF.L.U32 R83, R122, 0x10, RZ ;  /* 0x000000107a537819 */ /* 0x000fe200000006ff */
[----:B------:R-:W-:Y:S01]  /*1090*/  FMUL.FTZ R122, R92, R81 ;  /* 0x000000515c7a7220 */ /* 0x000fe20000410000 */
[----:B------:R-:W-:Y:S01]  /*10a0*/  SHF.L.U32 R80, R80, 0x10, RZ ;  /* 0x0000001050507819 */ /* 0x000fe200000006ff */
[----:B------:R-:W-:Y:S01]  /*10b0*/  FFMA.FTZ R81, R113, R114, R146 ;  /* 0x0000007271517223 */ /* 0x000fe20000010092 */
[C---:B------:R-:W-:Y:S01]  /*10c0*/  PRMT R82, R85.reuse, 0x7632, R82 ;  /* 0x0000763255527816 */ /* 0x040fe20000000052 */
[----:B------:R-:W-:Y:S01]  /*10d0*/  FADD.FTZ R83, -R88, R83 ;  /* 0x0000005358537221 */ /* 0x000fe20000010100 */
[----:B------:R-:W-:Y:S01]  /*10e0*/  SHF.L.U32 R85, R85, 0x10, RZ ;  /* 0x0000001055557819 */ /* 0x000fe200000006ff */
[-C--:B------:R-:W-:Y:S01]  /*10f0*/  FMUL.FTZ R121, R121, R80.reuse ;  /* 0x0000005079797220 */ /* 0x080fe20000410000 */
[----:B------:R-:W-:Y:S01]  /*1100*/  FADD.FTZ R17, R17, R80 ;  /* 0x0000005011117221 */ /* 0x000fe20000010000 */
[----:B------:R-:W-:Y:S01]  /*1110*/  FFMA.FTZ R41, R122, R80, R41 ;  /* 0x000000507a297223 */ /* 0x000fe20000010029 */
[----:B------:R-:W-:Y:S01]  /*1120*/  FADD.FTZ R80, R89, R114 ;  /* 0x0000007259507221 */ /* 0x000fe20000010000 */
[----:B------:R-:W-:Y:S01]  /*1130*/  SHF.L.U32 R82, R82, 0x10, RZ ;  /* 0x0000001052527819 */ /* 0x000fe200000006ff */
[----:B------:R-:W-:Y:S01]  /*1140*/  FMUL.FTZ R124, R92, R83 ;  /* 0x000000535c7c7220 */ /* 0x000fe20000410000 */
[----:B------:R-:W-:Y:S01]  /*1150*/  FMUL.FTZ R116, R116, R85 ;  /* 0x0000005574747220 */ /* 0x000fe20000410000 */
[----:B------:R-:W-:Y:S01]  /*1160*/  FADD.FTZ R83, R80, R121 ;  /* 0x0000007950537221 */ /* 0x000fe20000010000 */
[----:B------:R-:W-:Y:S01]  /*1170*/  FFMA.FTZ R80, R122, R121, R81 ;  /* 0x000000797a507223 */ /* 0x000fe20000010051 */
[----:B------:R-:W-:Y:S01]  /*1180*/  PRMT R127, R87, 0x7632, R127 ;  /* 0x00007632577f7816 */ /* 0x000fe2000000007f */
[----:B------:R-:W-:Y:S01]  /*1190*/  FADD.FTZ R18, R18, R85 ;  /* 0x0000005512127221 */ /* 0x000fe20000010000 */
[----:B------:R-:W-:Y:S01]  /*11a0*/  FFMA.FTZ R42, R115, R85, R42 ;  /* 0x00000055732a7223 */ /* 0x000fe2000001002a */
[----:B------:R-:W-:Y:S01]  /*11b0*/  FADD.FTZ R119, -R88, R119 ;  /* 0x0000007758777221 */ /* 0x000fe20000010100 */
[----:B------:R-:W-:Y:S01]  /*11c0*/  SHF.L.U32 R87, R87, 0x10, RZ ;  /* 0x0000001057577819 */ /* 0x000fe200000006ff */
[-C--:B------:R-:W-:Y:S01]  /*11d0*/  FMUL.FTZ R123, R123, R82.reuse ;  /* 0x000000527b7b7220 */ /* 0x080fe20000410000 */
[----:B------:R-:W-:Y:S01]  /*11e0*/  SHF.L.U32 R85, R59, 0x10, RZ ;  /* 0x000000103b557819 */ /* 0x000fe200000006ff */
[----:B------:R-:W-:Y:S01]  /*11f0*/  FADD.FTZ R19, R19, R82 ;  /* 0x0000005213137221 */ /* 0x000fe20000010000 */
[----:B------:R-:W-:Y:S01]  /*1200*/  PRMT R84, R86, 0x7632, R84 ;  /* 0x0000763256547816 */ /* 0x000fe20000000054 */
[----:B------:R-:W-:Y:S01]  /*1210*/  FFMA.FTZ R43, R124, R82, R43 ;  /* 0x000000527c2b7223 */ /* 0x000fe2000001002b */
[----:B------:R-:W-:Y:S01]  /*1220*/  SHF.L.U32 R125, R125, 0x10, RZ ;  /* 0x000000107d7d7819 */ /* 0x000fe200000006ff */
[----:B------:R-:W-:Y:S01]  /*1230*/  FADD.FTZ R82, R83, R116 ;  /* 0x0000007453527221 */ /* 0x000fe20000010000 */
[----:B------:R-:W-:Y:S01]  /*1240*/  FFMA.FTZ R81, R115, R116, R80 ;  /* 0x0000007473517223 */ /* 0x000fe20000010050 */
[----:B------:R-:W-:Y:S01]  /*1250*/  FMUL.FTZ R119, R92, R119 ;  /* 0x000000775c777220 */ /* 0x000fe20000410000 */
[----:B------:R-:W-:Y:S01]  /*1260*/  FMUL.FTZ R120, R85, R87 ;  /* 0x0000005755787220 */ /* 0x000fe20000410000 */
[----:B------:R-:W-:Y:S01]  /*1270*/  SHF.L.U32 R86, R168, 0x10, RZ ;  /* 0x00000010a8567819 */ /* 0x000fe200000006ff */
[----:B------:R-:W-:Y:S01]  /*1280*/  FADD.FTZ R85, -R88, R125 ;  /* 0x0000007d58557221 */ /* 0x000fe20000010100 */
[----:B------:R-:W-:Y:S01]  /*1290*/  SHF.L.U32 R84, R84, 0x10, RZ ;  /* 0x0000001054547819 */ /* 0x000fe200000006ff */
[----:B------:R-:W-:Y:S01]  /*12a0*/  FADD.FTZ R83, R82, R123 ;  /* 0x0000007b52537221 */ /* 0x000fe20000010000 */
[----:B------:R-:W-:Y:S01]  /*12b0*/  FFMA.FTZ R80, R124, R123, R81 ;  /* 0x0000007b7c507223 */ /* 0x000fe20000010051 */
        /* <DEDUP_REMOVED lines=9> */
[----:B------:R-:W-:Y:S01]  /*1350*/  FADD.FTZ R83, R82, R125 ;  /* 0x0000007d52537221 */ /* 0x000fe20000010000 */
[----:B------:R-:W-:Y:S01]  /*1360*/  FFMA.FTZ R80, R126, R125, R81 ;  /* 0x0000007d7e507223 */ /* 0x000fe20000010051 */
[----:B------:R-:W-:Y:S01]  /*1370*/  FADD.FTZ R13, R13, R84 ;  /* 0x000000540d0d7221 */ /* 0x000fe20000010000 */
[----:B------:R-:W-:Y:S01]  /*1380*/  FMUL.FTZ R127, R128, R89 ;  /* 0x00000059807f7220 */ /* 0x000fe20000410000 */
        /* <DEDUP_REMOVED lines=8> */
.L_x_111:
[----:B------:R-:W-:Y:S05]  /*1410*/  BSYNC.RECONVERGENT B2 ;  /* 0x0000000000027941 */ /* 0x000fea0003800200 */
.L_x_110:
        /* <DEDUP_REMOVED lines=9> */
[C---:B--2---:R-:W-:Y:S02]  /*14b0*/  PRMT R129, R80.reuse, 0x7632, R129 ;  /* 0x0000763250817816 */ /* 0x044fe40000000081 */
[----:B------:R-:W-:Y:S02]  /*14c0*/  SHF.L.U32 R131, R80, 0x10, RZ ;  /* 0x0000001050837819 */ /* 0x000fe400000006ff */
[C---:B------:R-:W-:Y:S02]  /*14d0*/  PRMT R132, R82.reuse, 0x7632, R132 ;  /* 0x0000763252847816 */ /* 0x040fe40000000084 */
[----:B------:R-:W-:Y:S01]  /*14e0*/  SHF.L.U32 R135, R82, 0x10, RZ ;  /* 0x0000001052877819 */ /* 0x000fe200000006ff */
[----:B------:R-:W-:Y:S01]  /*14f0*/  FADD.FTZ R131, -R88, R131 ;  /* 0x0000008358837221 */ /* 0x000fe20000010100 */
[----:B------:R-:W-:-:S02]  /*1500*/  PRMT R130, R81, 0x7632, R130 ;  /* 0x0000763251827816 */ /* 0x000fc40000000082 */
[----:B------:R-:W-:Y:S01]  /*1510*/  SHF.L.U32 R133, R81, 0x10, RZ ;  /* 0x0000001051857819 */ /* 0x000fe200000006ff */
[C---:B------:R-:W-:Y:S01]  /*1520*/  FADD.FTZ R135, -R88.reuse, R135 ;  /* 0x0000008758877221 */ /* 0x040fe20000010100 */
[C---:B------:R-:W-:Y:S02]  /*1530*/  PRMT R82, R83.reuse, 0x7632, R82 ;  /* 0x0000763253527816 */ /* 0x040fe40000000052 */
[----:B------:R-:W-:Y:S01]  /*1540*/  SHF.L.U32 R83, R83, 0x10, RZ ;  /* 0x0000001053537819 */ /* 0x000fe200000006ff */
[----:B------:R-:W-:Y:S01]  /*1550*/  FADD.FTZ R133, -R88, R133 ;  /* 0x0000008558857221 */ /* 0x000fe20000010100 */
[----:B------:R-:W-:Y:S02]  /*1560*/  SHF.L.U32 R129, R129, 0x10, RZ ;  /* 0x0000001081817819 */ /* 0x000fe400000006ff */
[----:B------:R-:W-:Y:S01]  /*1570*/  SHF.L.U32 R137, R132, 0x10, RZ ;  /* 0x0000001084897819 */ /* 0x000fe200000006ff */
[----:B------:R-:W-:Y:S01]  /*1580*/  FADD.FTZ R141, -R88, R83 ;  /* 0x00000053588d7221 */ /* 0x000fe20000010100 */
[----:B------:R-:W-:Y:S01]  /*1590*/  SHF.L.U32 R81, R130, 0x10, RZ ;  /* 0x0000001082517819 */ /* 0x000fe200000006ff */
[----:B------:R-:W-:Y:S01]  /*15a0*/  FADD.FTZ R83, -R88, R129 ;  /* 0x0000008158537221 */ /* 0x000fe20000010100 */
[----:B-----5:R-:W-:Y:S01]  /*15b0*/  FMUL.FTZ R129, R92, R131 ;  /* 0x000000835c817220 */ /* 0x020fe20000410000 */
[----:B------:R-:W-:Y:S01]  /*15c0*/  FADD.FTZ R143, -R88, R137 ;  /* 0x00000089588f7221 */ /* 0x000fe20000010100 */
[----:B---3--:R-:W-:Y:S01]  /*15d0*/  SHF.L.U32 R137, R86, 0x10, RZ ;  /* 0x0000001056897819 */ /* 0x008fe200000006ff */
[----:B------:R-:W-:Y:S01]  /*15e0*/  FADD.FTZ R139, -R88, R81 ;  /* 0x00000051588b7221 */ /* 0x000fe20000010100 */
[----:B------:R-:W-:Y:S01]  /*15f0*/  FMUL.FTZ R131, R92, R133 ;  /* 0x000000855c837220 */ /* 0x000fe20000410000 */
[----:B------:R-:W-:Y:S01]  /*1600*/  SHF.L.U32 R130, R52, 0x10, RZ ;  /* 0x0000001034827819 */ /* 0x000fe200000006ff */
[----:B------:R-:W-:Y:S01]  /*1610*/  FMUL.FTZ R133, R92, R135 ;  /* 0x000000875c857220 */ /* 0x000fe20000410000 */
[----:B------:R-:W-:Y:S01]  /*1620*/  SHF.L.U32 R81, R84, 0x10, RZ ;  /* 0x0000001054517819 */ /* 0x000fe200000006ff */
[-C--:B------:R-:W-:Y:S01]  /*1630*/  FMUL.FTZ R134, R134, R137.reuse ;  /* 0x0000008986867220 */ /* 0x080fe20000410000 */
[----:B------:R-:W-:Y:S01]  /*1640*/  SHF.L.U32 R145, R82, 0x10, RZ ;  /* 0x0000001052917819 */ /* 0x000fe200000006ff */
[----:B------:R-:W-:Y:S01]  /*1650*/  FADD.FTZ R4, R4, R137 ;  /* 0x0000008904047221 */ /* 0x000fe20000010000 */
[----:B------:R-:W-:Y:S01]  /*1660*/  PRMT R80, R84, 0x7632, R80 ;  /* 0x0000763254507816 */ /* 0x000fe20000000050 */
[----:B------:R-:W-:Y:S01]  /*1670*/  FFMA.FTZ R28, R133, R137, R28 ;  /* 0x00000089851c7223 */ /* 0x000fe2000001001c */
[----:B------:R-:W-:Y:S01]  /*1680*/  PRMT R82, R85, 0x7632, R82 ;  /* 0x0000763255527816 */ /* 0x000fe20000000052 */
[-C--:B------:R-:W-:Y:S01]  /*1690*/  FMUL.FTZ R130, R130, R81.reuse ;  /* 0x0000005182827220 */ /* 0x080fe20000410000 */
[----:B------:R-:W-:Y:S01]  /*16a0*/  FADD.FTZ R8, R8, R81 ;  /* 0x0000005108087221 */ /* 0x000fe20000010000 */
[----:B------:R-:W-:Y:S01]  /*16b0*/  FFMA.FTZ R32, R129, R81, R32 ;  /* 0x0000005181207223 */ /* 0x000fe20000010020 */
[----:B------:R-:W-:Y:S01]  /*16c0*/  SHF.L.U32 R137, R174, 0x10, RZ ;  /* 0x00000010ae897819 */ /* 0x000fe200000006ff */
[----:B------:R-:W-:Y:S01]  /*16d0*/  FMUL.FTZ R138, R92, R83 ;  /* 0x000000535c8a7220 */ /* 0x000fe20000410000 */
[----:B------:R-:W-:Y:S01]  /*16e0*/  SHF.L.U32 R80, R80, 0x10, RZ ;  /* 0x0000001050507819 */ /* 0x000fe200000006ff */
[C---:B------:R-:W-:Y:S01]  /*16f0*/  FMUL.FTZ R140, R92.reuse, R139 ;  /* 0x0000008b5c8c7220 */ /* 0x040fe20000410000 */
[----:B------:R-:W-:Y:S01]  /*1700*/  SHF.L.U32 R81, R173, 0x10, RZ ;  /* 0x00000010ad517819 */ /* 0x000fe200000006ff */
[----:B------:R-:W-:Y:S01]  /*1710*/  FMUL.FTZ R135, R92, R141 ;  /* 0x0000008d5c877220 */ /* 0x000fe20000410000 */
[----:B------:R-:W-:Y:S01]  /*1720*/  SHF.L.U32 R82, R82, 0x10, RZ ;  /* 0x0000001052527819 */ /* 0x000fe200000006ff */
[-C--:B------:R-:W-:Y:S01]  /*1730*/  FMUL.FTZ R137, R137, R80.reuse ;  /* 0x0000005089897220 */ /* 0x080fe20000410000 */
[----:B------:R-:W-:Y:S01]  /*1740*/  FADD.FTZ R9, R9, R80 ;  /* 0x0000005009097221 */ /* 0x000fe20000010000 */
[----:B------:R-:W-:Y:S01]  /*1750*/  FFMA.FTZ R33, R138, R80, R33 ;  /* 0x000000508a217223 */ /* 0x000fe20000010021 */
[----:B------:R-:W-:Y:S01]  /*1760*/  SHF.L.U32 R85, R85, 0x10, RZ ;  /* 0x0000001055557819 */ /* 0x000fe200000006ff */
[----:B------:R-:W-:Y:S01]  /*1770*/  FADD.FTZ R80, R89, R130 ;  /* 0x0000008259507221 */ /* 0x000fe20000010000 */
[----:B------:R-:W-:Y:S01]  /*1780*/  SHF.L.U32 R132, R53, 0x10, RZ ;  /* 0x0000001035847819 */ /* 0x000fe200000006ff */
[----:B------:R-:W-:Y:S01]  /*1790*/  FMUL.FTZ R139, R81, R82 ;  /* 0x00000052518b7220 */ /* 0x000fe20000410000 */
[----:B------:R-:W-:Y:S01]  /*17a0*/  FFMA.FTZ R81, R129, R130, R146 ;  /* 0x0000008281517223 */ /* 0x000fe20000010092 */
[----:B------:R-:W-:Y:S01]  /*17b0*/  FADD.FTZ R83, R80, R137 ;  /* 0x0000008950537221 */ /* 0x000fe20000010000 */
[----:B------:R-:W-:Y:S01]  /*17c0*/  PRMT R84, R86, 0x7632, R84 ;  /* 0x0000763256547816 */ /* 0x000fe20000000054 */
[----:B------:R-:W-:Y:S01]  /*17d0*/  FMUL.FTZ R132, R132, R85 ;  /* 0x0000005584847220 */ /* 0x000fe20000410000 */
[----:B------:R-:W-:Y:S01]  /*17e0*/  FFMA.FTZ R80, R138, R137, R81 ;  /* 0x000000898a507223 */ /* 0x000fe20000010051 */
[----:B------:R-:W-:Y:S01]  /*17f0*/  FADD.FTZ R11, R11, R82 ;  /* 0x000000520b0b7221 */ /* 0x000fe20000010000 */
[----:B------:R-:W-:Y:S01]  /*1800*/  FFMA.FTZ R35, R140, R82, R35 ;  /* 0x000000528c237223 */ /* 0x000fe20000010023 */
[----:B------:R-:W-:Y:S01]  /*1810*/  FADD.FTZ R82, R83, R132 ;  /* 0x0000008453527221 */ /* 0x000fe20000010000 */
[----:B------:R-:W-:Y:S01]  /*1820*/  FFMA.FTZ R81, R131, R132, R80 ;  /* 0x0000008483517223 */ /* 0x000fe20000010050 */
[----:B------:R-:W-:Y:S01]  /*1830*/  SHF.L.U32 R141, R172, 0x10, RZ ;  /* 0x00000010ac8d7819 */ /* 0x000fe200000006ff */
[----:B------:R-:W-:Y:S01]  /*1840*/  FMUL.FTZ R142, R92, R143 ;  /* 0x0000008f5c8e7220 */ /* 0x000fe20000410000 */
[----:B------:R-:W-:Y:S01]  /*1850*/  SHF.L.U32 R84, R84, 0x10, RZ ;  /* 0x0000001054547819 */ /* 0x000fe200000006ff */
[----:B------:R-:W-:Y:S01]  /*1860*/  FADD.FTZ R83, R82, R139 ;  /* 0x0000008b52537221 */ /* 0x000fe20000010000 */
[----:B------:R-:W-:Y:S01]  /*1870*/  FFMA.FTZ R80, R140, R139, R81 ;  /* 0x0000008b8c507223 */ /* 0x000fe20000010051 */
[C---:B------:R-:W-:Y:S01]  /*1880*/  PRMT R86, R87.reuse, 0x7632, R86 ;  /* 0x0000763257567816 */ /* 0x040fe20000000056 */
[----:B------:R-:W-:Y:S01]  /*1890*/  FADD.FTZ R10, R10, R85 ;  /* 0x000000550a0a7221 */ /* 0x000fe20000010000 */
[----:B------:R-:W-:Y:S01]  /*18a0*/  SHF.L.U32 R87, R87, 0x10, RZ ;  /* 0x0000001057577819 */ /* 0x000fe200000006ff */
[----:B------:R-:W-:Y:S01]  /*18b0*/  FMUL.FTZ R141, R141, R84 ;  /* 0x000000548d8d7220 */ /* 0x000fe20000410000 */
[----:B------:R-:W-:Y:S01]  /*18c0*/  FADD.FTZ R82, R83, R134 ;  /* 0x0000008653527221 */ /* 0x000fe20000010000 */
[----:B------:R-:W-:Y:S01]  /*18d0*/  FFMA.FTZ R80, R133, R134, R80 ;  /* 0x0000008685507223 */ /* 0x000fe20000010050 */
[----:B------:R-:W-:Y:S01]  /*18e0*/  FFMA.FTZ R34, R131, R85, R34 ;  /* 0x0000005583227223 */ /* 0x000fe20000010022 */
[----:B------:R-:W-:Y:S01]  /*18f0*/  SHF.L.U32 R85, R171, 0x10, RZ ;  /* 0x00000010ab557819 */ /* 0x000fe200000006ff */
[----:B------:R-:W-:Y:S01]  /*1900*/  FADD.FTZ R145, -R88, R145 ;  /* 0x0000009158917221 */ /* 0x000fe20000010100 */
[----:B------:R-:W-:Y:S01]  /*1910*/  SHF.L.U32 R86, R86, 0x10, RZ ;  /* 0x0000001056567819 */ /* 0x000fe200000006ff */
[----:B------:R-:W-:Y:S01]  /*1920*/  FMUL.FTZ R136, R136, R87 ;  /* 0x0000005788887220 */ /* 0x000fe20000410000 */
[----:B------:R-:W-:Y:S01]  /*1930*/  FADD.FTZ R81, R82, R141 ;  /* 0x0000008d52517221 */ /* 0x000fe20000010000 */
[----:B------:R-:W-:Y:S01]  /*1940*/  FFMA.FTZ R80, R142, R141, R80 ;  /* 0x0000008d8e507223 */ /* 0x000fe20000010050 */
[----:B------:R-:W-:Y:S01]  /*1950*/  FMUL.FTZ R144, R92, R145 ;  /* 0x000000915c907220 */ /* 0x000fe20000410000 */
[----:B------:R-:W-:Y:S01]  /*1960*/  FMUL.FTZ R143, R85, R86 ;  /* 0x00000056558f7220 */ /* 0x000fe20000410000 */
        /* <DEDUP_REMOVED lines=10> */
[----:B------:R-:W-:Y:S06]  /*1a10*/  BRA `(.L_x_112) ;  /* 0x0000001000c87947 */ /* 0x000fec0003800000 */
.L_x_107:
        /* <DEDUP_REMOVED lines=12> */
[C---:B-1----:R-:W-:Y:S02]  /*1ae0*/  IMAD.WIDE.U32 R84, R93.reuse, 0x10, R60 ;  /* 0x000000105d547825 */ /* 0x042fe400078e003c */
[----:B------:R-:W0:Y:S04]  /*1af0*/  LDC.64 R60, c[0x0][0x438] ;  /* 0x00010e00ff3c7b82 */ /* 0x000e280000000a00 */
[----:B------:R-:W3:Y:S01]  /*1b00*/  LDG.E.128 R84, desc[UR10][R84.64] ;  /* 0x0000000a54547981 */ /* 0x000ee2000c1e1d00 */
[----:B0-----:R-:W-:-:S06]  /*1b10*/  IMAD.WIDE.U32 R60, R93, 0x10, R60 ;  /* 0x000000105d3c7825 */ /* 0x001fcc00078e003c */
[----:B------:R-:W5:Y:S01]  /*1b20*/  LDG.E.128 R60, desc[UR10][R60.64] ;  /* 0x0000000a3c3c7981 */ /* 0x000f62000c1e1d00 */
        /* <DEDUP_REMOVED lines=89> */
.L_x_114:
[----:B------:R-:W-:Y:S05]  /*20c0*/  BSYNC.RECONVERGENT B2 ;  /* 0x0000000000027941 */ /* 0x000fea0003800200 */
.L_x_113:
        /* <DEDUP_REMOVED lines=10> */
[----:B------:R-:W5:Y:S01]  /*2170*/  LDG.E.128 R64, desc[UR10][R64.64] ;  /* 0x0000000a40407981 */ /* 0x000f62000c1e1d00 */
[----:B------:R-:W-:Y:S02]  /*2180*/  SHF.L.U32 R114, R56, 0x10, RZ ;  /* 0x0000001038727819 */ /* 0x000fe400000006ff */
[----:B------:R-:W-:Y:S02]  /*2190*/  SHF.L.U32 R116, R57, 0x10, RZ ;  /* 0x0000001039747819 */ /* 0x000fe400000006ff */
[----:B------:R-:W-:Y:S02]  /*21a0*/  SHF.L.U32 R122, R59, 0x10, RZ ;  /* 0x000000103b7a7819 */ /* 0x000fe400000006ff */
[----:B------:R-:W-:Y:S02]  /*21b0*/  SHF.L.U32 R118, R58, 0x10, RZ ;  /* 0x000000103a767819 */ /* 0x000fe400000006ff */
[----:B------:R-:W-:Y:S02]  /*21c0*/  SHF.L.U32 R123, R169, 0x10, RZ ;  /* 0x00000010a97b7819 */ /* 0x000fe400000006ff */
[----:B------:R-:W-:-:S02]  /*21d0*/  SHF.L.U32 R127, R168, 0x10, RZ ;  /* 0x00000010a87f7819 */ /* 0x000fc400000006ff */
[----:B------:R-:W-:Y:S02]  /*21e0*/  SHF.L.U32 R147, R167, 0x10, RZ ;  /* 0x00000010a7937819 */ /* 0x000fe400000006ff */
[----:B------:R-:W-:Y:S02]  /*21f0*/  IADD3 R145, PT, PT, R145, 0x20, RZ ;  /* 0x0000002091917810 */ /* 0x000fe40007ffe0ff */
[----:B---3--:R-:W-:Y:S02]  /*2200*/  SHF.L.U32 R113, R80, 0x10, RZ ;  /* 0x0000001050717819 */ /* 0x008fe400000006ff */
[C---:B------:R-:W-:Y:S02]  /*2210*/  PRMT R121, R81.reuse, 0x7632, R121 ;  /* 0x0000763251797816 */ /* 0x040fe40000000079 */
[----:B------:R-:W-:Y:S01]  /*2220*/  SHF.L.U32 R115, R81, 0x10, RZ ;  /* 0x0000001051737819 */ /* 0x000fe200000006ff */
[----:B------:R-:W-:Y:S01]  /*2230*/  FADD.FTZ R113, -R88, R113 ;  /* 0x0000007158717221 */ /* 0x000fe20000010100 */
[----:B------:R-:W-:-:S02]  /*2240*/  PRMT R120, R80, 0x7632, R120 ;  /* 0x0000763250787816 */ /* 0x000fc40000000078 */
[----:B----4-:R-:W-:Y:S01]  /*2250*/  SHF.L.U32 R81, R84, 0x10, RZ ;  /* 0x0000001054517819 */ /* 0x010fe200000006ff */
[----:B-----5:R-:W-:Y:S01]  /*2260*/  FMUL.FTZ R113, R92, R113 ;  /* 0x000000715c717220 */ /* 0x020fe20000410000 */
[----:B------:R-:W-:Y:S01]  /*2270*/  SHF.L.U32 R117, R82, 0x10, RZ ;  /* 0x0000001052757819 */ /* 0x000fe200000006ff */
[----:B------:R-:W-:Y:S01]  /*2280*/  FADD.FTZ R115, -R88, R115 ;  /* 0x0000007358737221 */ /* 0x000fe20000010100 */
[----:B------:R-:W-:Y:S01]  /*2290*/  PRMT R125, R82, 0x7632, R125 ;  /* 0x00007632527d7816 */ /* 0x000fe2000000007d */
[-C--:B------:R-:W-:Y:S01]  /*22a0*/  FMUL.FTZ R114, R114, R81.reuse ;  /* 0x0000005172727220 */ /* 0x080fe20000410000 */
[----:B------:R-:W-:Y:S01]  /*22b0*/  FADD.FTZ R16, R16, R81 ;  /* 0x0000005110107221 */ /* 0x000fe20000010000 */
[----:B------:R-:W-:Y:S01]  /*22c0*/  FFMA.FTZ R40, R113, R81, R40 ;  /* 0x0000005171287223 */ /* 0x000fe20000010028 */
[C---:B------:R-:W-:Y:S01]  /*22d0*/  PRMT R126, R83.reuse, 0x7632, R126 ;  /* 0x00007632537e7816 */ /* 0x040fe2000000007e */
[----:B------:R-:W-:Y:S01]  /*22e0*/  FMUL.FTZ R115, R92, R115 ;  /* 0x000000735c737220 */ /* 0x000fe20000410000 */
[----:B------:R-:W-:Y:S01]  /*22f0*/  SHF.L.U32 R119, R83, 0x10, RZ ;  /* 0x0000001053777819 */ /* 0x000fe200000006ff */
[----:B------:R-:W-:Y:S01]  /*2300*/  FADD.FTZ R117, -R88, R117 ;  /* 0x0000007558757221 */ /* 0x000fe20000010100 */
[----:B------:R-:W-:-:S02]  /*2310*/  PRMT R80, R84, 0x7632, R80 ;  /* 0x0000763254507816 */ /* 0x000fc40000000050 */
[----:B------:R-:W-:Y:S01]  /*2320*/  SHF.L.U32 R81, R120, 0x10, RZ ;  /* 0x0000001078517819 */ /* 0x000fe200000006ff */
[----:B------:R-:W-:Y:S01]  /*2330*/  FMUL.FTZ R117, R92, R117 ;  /* 0x000000755c757220 */ /* 0x000fe20000410000 */
[C---:B------:R-:W-:Y:S01]  /*2340*/  PRMT R82, R85.reuse, 0x7632, R82 ;  /* 0x0000763255527816 */ /* 0x040fe20000000052 */
[----:B------:R-:W-:Y:S01]  /*2350*/  FADD.FTZ R119, -R88, R119 ;  /* 0x0000007758777221 */ /* 0x000fe20000010100 */
[----:B------:R-:W-:Y:S01]  /*2360*/  PRMT R84, R86, 0x7632, R84 ;  /* 0x0000763256547816 */ /* 0x000fe20000000054 */
[----:B------:R-:W-:Y:S01]  /*2370*/  FADD.FTZ R81, -R88, R81 ;  /* 0x0000005158517221 */ /* 0x000fe20000010100 */
[----:B------:R-:W-:Y:S01]  /*2380*/  SHF.L.U32 R83, R86, 0x10, RZ ;  /* 0x0000001056537819 */ /* 0x000fe200000006ff */
[----:B------:R-:W-:Y:S01]  /*2390*/  FMUL.FTZ R119, R92, R119 ;  /* 0x000000775c777220 */ /* 0x000fe20000410000 */
[----:B------:R-:W-:Y:S02]  /*23a0*/  SHF.L.U32 R85, R85, 0x10, RZ ;  /* 0x0000001055557819 */ /* 0x000fe400000006ff */
[C---:B------:R-:W-:Y:S01]  /*23b0*/  PRMT R86, R87.reuse, 0x7632, R86 ;  /* 0x0000763257567816 */ /* 0x040fe20000000056 */
[----:B------:R-:W-:Y:S01]  /*23c0*/  FMUL.FTZ R118, R118, R83 ;  /* 0x0000005376767220 */ /* 0x000fe20000410000 */
[----:B------:R-:W-:Y:S01]  /*23d0*/  SHF.L.U32 R87, R87, 0x10, RZ ;  /* 0x0000001057577819 */ /* 0x000fe200000006ff */
[-C--:B------:R-:W-:Y:S01]  /*23e0*/  FMUL.FTZ R116, R116, R85.reuse ;  /* 0x0000005574747220 */ /* 0x080fe20000410000 */
[----:B------:R-:W-:Y:S01]  /*23f0*/  FADD.FTZ R18, R18, R85 ;  /* 0x0000005512127221 */ /* 0x000fe20000010000 */
[----:B------:R-:W-:Y:S01]  /*2400*/  FFMA.FTZ R42, R115, R85, R42 ;  /* 0x00000055732a7223 */ /* 0x000fe2000001002a */
[----:B------:R-:W-:Y:S01]  /*2410*/  SHF.L.U32 R121, R121, 0x10, RZ ;  /* 0x0000001079797819 */ /* 0x000fe200000006ff */
[----:B------:R-:W-:Y:S01]  /*2420*/  FMUL.FTZ R120, R122, R87 ;  /* 0x000000577a787220 */ /* 0x000fe20000410000 */
[----:B------:R-:W-:Y:S01]  /*2430*/  SHF.L.U32 R85, R170, 0x10, RZ ;  /* 0x00000010aa557819 */ /* 0x000fe200000006ff */
[----:B------:R-:W-:Y:S01]  /*2440*/  FMUL.FTZ R122, R92, R81 ;  /* 0x000000515c7a7220 */ /* 0x000fe20000410000 */
[----:B------:R-:W-:Y:S01]  /*2450*/  SHF.L.U32 R80, R80, 0x10, RZ ;  /* 0x0000001050507819 */ /* 0x000fe200000006ff */
[----:B------:R-:W-:Y:S01]  /*2460*/  FADD.FTZ R12, R12, R83 ;  /* 0x000000530c0c7221 */ /* 0x000fe20000010000 */
[----:B------:R-:W-:Y:S01]  /*2470*/  FFMA.FTZ R36, R117, R83, R36 ;  /* 0x0000005375247223 */ /* 0x000fe20000010024 */
[----:B------:R-:W-:Y:S01]  /*2480*/  FADD.FTZ R83, -R88, R121 ;  /* 0x0000007958537221 */ /* 0x000fe20000010100 */
[----:B------:R-:W-:Y:S01]  /*2490*/  FFMA.FTZ R81, R113, R114, R146 ;  /* 0x0000007271517223 */ /* 0x000fe20000010092 */
[-C--:B------:R-:W-:Y:S01]  /*24a0*/  FMUL.FTZ R121, R85, R80.reuse ;  /* 0x0000005055797220 */ /* 0x080fe20000410000 */
[----:B------:R-:W-:Y:S01]  /*24b0*/  FADD.FTZ R17, R17, R80 ;  /* 0x0000005011117221 */ /* 0x000fe20000010000 */
[----:B------:R-:W-:Y:S01]  /*24c0*/  FFMA.FTZ R41, R122, R80, R41 ;  /* 0x000000507a297223 */ /* 0x000fe20000010029 */
[----:B------:R-:W-:Y:S01]  /*24d0*/  FADD.FTZ R80, R89, R114 ;  /* 0x0000007259507221 */ /* 0x000fe20000010000 */
[----:B------:R-:W-:Y:S01]  /*24e0*/  SHF.L.U32 R82, R82, 0x10, RZ ;  /* 0x0000001052527819 */ /* 0x000fe200000006ff */
[----:B------:R-:W-:Y:S01]  /*24f0*/  FMUL.FTZ R124, R92, R83 ;  /* 0x000000535c7c7220 */ /* 0x000fe20000410000 */
[----:B------:R-:W-:Y:S01]  /*2500*/  SHF.L.U32 R125, R125, 0x10, RZ ;  /* 0x000000107d7d7819 */ /* 0x000fe200000006ff */
[----:B------:R-:W-:Y:S01]  /*2510*/  FADD.FTZ R83, R80, R121 ;  /* 0x0000007950537221 */ /* 0x000fe20000010000 */
[----:B------:R-:W-:Y:S01]  /*2520*/  FFMA.FTZ R80, R122, R121, R81 ;  /* 0x000000797a507223 */ /* 0x000fe20000010051 */
[-C--:B------:R-:W-:Y:S01]  /*2530*/  FMUL.FTZ R123, R123, R82.reuse ;  /* 0x000000527b7b7220 */ /* 0x080fe20000410000 */
[----:B------:R-:W-:Y:S01]  /*2540*/  FADD.FTZ R19, R19, R82 ;  /* 0x0000005213137221 */ /* 0x000fe20000010000 */
[----:B------:R-:W-:Y:S01]  /*2550*/  FFMA.FTZ R43, R124, R82, R43 ;  /* 0x000000527c2b7223 */ /* 0x000fe2000001002b */
[----:B------:R-:W-:Y:S01]  /*2560*/  FADD.FTZ R82, R83, R116 ;  /* 0x0000007453527221 */ /* 0x000fe20000010000 */
[----:B------:R-:W-:Y:S01]  /*2570*/  FFMA.FTZ R81, R115, R116, R80 ;  /* 0x0000007473517223 */ /* 0x000fe20000010050 */
[----:B------:R-:W-:Y:S01]  /*2580*/  SHF.L.U32 R84, R84, 0x10, RZ ;  /* 0x0000001054547819 */ /* 0x000fe200000006ff */
[----:B------:R-:W-:Y:S01]  /*2590*/  FADD.FTZ R85, -R88, R125 ;  /* 0x0000007d58557221 */ /* 0x000fe20000010100 */
        /* <DEDUP_REMOVED lines=18> */
[----:B------:R-:W-:Y:S01]  /*26c0*/  FFMA.FTZ R37, R126, R84, R37 ;  /* 0x000000547e257223 */ /* 0x000fe20000010025 */
[----:B------:R-:W-:Y:S01]  /*26d0*/  FADD.FTZ R15, R15, R86 ;  /* 0x000000560f0f7221 */ /* 0x000fe20000010000 */
[----:B------:R-:W-:Y:S01]  /*26e0*/  FFMA.FTZ R39, R128, R86, R39 ;  /* 0x0000005680277223 */ /* 0x000fe20000010027 */
[----:B------:R-:W-:Y:S01]  /*26f0*/  FADD.FTZ R89, R82, R127 ;  /* 0x0000007f52597221 */ /* 0x000fe20000010000 */
[----:B------:R-:W-:-:S07]  /*2700*/  FFMA.FTZ R146, R128, R127, R80 ;  /* 0x0000007f80927223 */ /* 0x000fce0000010050 */
.L_x_116:
[----:B------:R-:W-:Y:S05]  /*2710*/  BSYNC.RECONVERGENT B2 ;  /* 0x0000000000027941 */ /* 0x000fea0003800200 */
.L_x_115:
        /* <DEDUP_REMOVED lines=12> */
[C---:B---3--:R-:W-:Y:S02]  /*27e0*/  PRMT R129, R80.reuse, 0x7632, R129 ;  /* 0x0000763250817816 */ /* 0x048fe40000000081 */
[----:B------:R-:W-:Y:S02]  /*27f0*/  SHF.L.U32 R131, R80, 0x10, RZ ;  /* 0x0000001050837819 */ /* 0x000fe400000006ff */
[----:B------:R-:W-:Y:S02]  /*2800*/  PRMT R132, R82, 0x7632, R132 ;  /* 0x0000763252847816 */ /* 0x000fe40000000084 */
[C---:B------:R-:W-:Y:S01]  /*2810*/  PRMT R130, R81.reuse, 0x7632, R130 ;  /* 0x0000763251827816 */ /* 0x040fe20000000082 */
[----:B------:R-:W-:Y:S01]  /*2820*/  FADD.FTZ R131, -R88, R131 ;  /* 0x0000008358837221 */ /* 0x000fe20000010100 */
[----:B------:R-:W-:-:S02]  /*2830*/  SHF.L.U32 R133, R81, 0x10, RZ ;  /* 0x0000001051857819 */ /* 0x000fc400000006ff */
[C---:B------:R-:W-:Y:S02]  /*2840*/  PRMT R80, R83.reuse, 0x7632, R80 ;  /* 0x0000763253507816 */ /* 0x040fe40000000050 */
[----:B------:R-:W-:Y:S01]  /*2850*/  SHF.L.U32 R135, R82, 0x10, RZ ;  /* 0x0000001052877819 */ /* 0x000fe200000006ff */
[C---:B------:R-:W-:Y:S01]  /*2860*/  FADD.FTZ R133, -R88.reuse, R133 ;  /* 0x0000008558857221 */ /* 0x040fe20000010100 */
[----:B------:R-:W-:Y:S02]  /*2870*/  SHF.L.U32 R83, R83, 0x10, RZ ;  /* 0x0000001053537819 */ /* 0x000fe400000006ff */
[----:B------:R-:W-:Y:S01]  /*2880*/  SHF.L.U32 R129, R129, 0x10, RZ ;  /* 0x0000001081817819 */ /* 0x000fe200000006ff */
[----:B------:R-:W-:Y:S01]  /*2890*/  FADD.FTZ R135, -R88, R135 ;  /* 0x0000008758877221 */ /* 0x000fe20000010100 */
[----:B------:R-:W-:Y:S01]  /*28a0*/  SHF.L.U32 R137, R132, 0x10, RZ ;  /* 0x0000001084897819 */ /* 0x000fe200000006ff */
[----:B------:R-:W-:Y:S01]  /*28b0*/  FADD.FTZ R141, -R88, R83 ;  /* 0x00000053588d7221 */ /* 0x000fe20000010100 */
[----:B------:R-:W-:Y:S01]  /*28c0*/  SHF.L.U32 R81, R130, 0x10, RZ ;  /* 0x0000001082517819 */ /* 0x000fe200000006ff */
[----:B------:R-:W-:Y:S01]  /*28d0*/  FADD.FTZ R83, -R88, R129 ;  /* 0x0000008158537221 */ /* 0x000fe20000010100 */
[----:B-----5:R-:W-:Y:S01]  /*28e0*/  FMUL.FTZ R129, R92, R131 ;  /* 0x000000835c817220 */ /* 0x020fe20000410000 */
[----:B------:R-:W-:Y:S01]  /*28f0*/  FADD.FTZ R143, -R88, R137 ;  /* 0x00000089588f7221 */ /* 0x000fe20000010100 */
[----:B----4-:R-:W-:Y:S01]  /*2900*/  SHF.L.U32 R137, R86, 0x10, RZ ;  /* 0x0000001056897819 */ /* 0x010fe200000006ff */
        /* <DEDUP_REMOVED lines=66> */
[----:B------:R-:W-:-:S07]  /*2d30*/  FFMA.FTZ R146, R144, R143, R80 ;  /* 0x0000008f90927223 */ /* 0x000fce0000010050 */
.L_x_112:
[----:B------:R-:W-:Y:S05]  /*2d40*/  BSYNC.RECONVERGENT B0 ;  /* 0x0000000000007941 */ /* 0x000fea0003800200 */
.L_x_106:
[----:B------:R-:W-:Y:S01]  /*2d50*/  UISETP.NE.AND UP0, UPT, UR15, URZ, UPT ;  /* 0x000000ff0f00728c */ /* 0x000fe2000bf05270 */
[----:B------:R-:W-:-:S05]  /*2d60*/  UMOV UR8, 0xffffffff ;  /* 0xffffffff00087882 */ /* 0x000fca0000000000 */
[----:B------:R-:W-:Y:S01]  /*2d70*/  PLOP3.LUT P3, PT, PT, PT, UP0, 0x80, 0x8 ;  /* 0x000000000008781c */ /* 0x000fe20003f6f008 */
[----:B------:R-:W-:-:S12]  /*2d80*/  BRA.DIV UR8, `(.L_x_117) ;  /* 0x0000004e088c7947 */ /* 0x000fd8000b800000 */
[----:B------:R-:W0:Y:S01]  /*2d90*/  SHFL.BFLY PT, R80, R89, 0x1, 0x1f ;  /* 0x0c201f0059507f89 */ /* 0x000e2200000e0000 */
[----:B------:R-:W-:Y:S02]  /*2da0*/  PRMT R145, R71, 0x7632, R145 ;  /* 0x0000763247917816 */ /* 0x000fe40000000091 */
[C---:B------:R-:W-:Y:S01]  /*2db0*/  PRMT R147, R70.reuse, 0x7632, R147 ;  /* 0x0000763246937816 */ /* 0x040fe20000000093 */
[----:B------:R-:W1:Y:S01]  /*2dc0*/  SHFL.BFLY PT, R81, R146, 0x1, 0x1f ;  /* 0x0c201f0092517f89 */ /* 0x000e6200000e0000 */
[----:B------:R-:W-:Y:S02]  /*2dd0*/  PRMT R148, R70, 0x7632, R148 ;  /* 0x0000763246947816 */ /* 0x000fe40000000094 */
[C---:B------:R-:W-:Y:S02]  /*2de0*/  PRMT R149, R69.reuse, 0x7632, R149 ;  /* 0x0000763245957816 */ /* 0x040fe40000000095 */
[----:B------:R-:W-:Y:S02]  /*2df0*/  PRMT R150, R69, 0x7632, R150 ;  /* 0x0000763245967816 */ /* 0x000fe40000000096 */
[----:B------:R-:W-:-:S02]  /*2e00*/  PRMT R151, R68, 0x7632, R151 ;  /* 0x0000763244977816 */ /* 0x000fc40000000097 */
[----:B------:R-:W-:Y:S02]  /*2e10*/  PRMT R152, R68, 0x7632, R152 ;  /* 0x0000763244987816 */ /* 0x000fe40000000098 */
[C---:B------:R-:W-:Y:S02]  /*2e20*/  PRMT R159, R67.reuse, 0x7632, R159 ;  /* 0x00007632439f7816 */ /* 0x040fe4000000009f */
[----:B------:R-:W-:Y:S02]  /*2e30*/  PRMT R156, R67, 0x7632, R156 ;  /* 0x00007632439c7816 */ /* 0x000fe4000000009c */
[C---:B------:R-:W-:Y:S02]  /*2e40*/  PRMT R160, R66.reuse, 0x7632, R160 ;  /* 0x0000763242a07816 */ /* 0x040fe400000000a0 */
[----:B------:R-:W-:Y:S02]  /*2e50*/  PRMT R155, R66, 0x7632, R155 ;  /* 0x00007632429b7816 */ /* 0x000fe4000000009b */
[C---:B------:R-:W-:Y:S01]  /*2e60*/  PRMT R161, R65.reuse, 0x7632, R161 ;  /* 0x0000763241a17816 */ /* 0x040fe200000000a1 */
[----:B0-----:R-:W-:Y:S01]  /*2e70*/  FADD.FTZ R80, R80, R89 ;  /* 0x0000005950507221 */ /* 0x001fe20000010000 */
[----:B------:R-:W-:-:S02]  /*2e80*/  PRMT R157, R65, 0x7632, R157 ;  /* 0x00007632419d7816 */ /* 0x000fc4000000009d */
[C---:B------:R-:W-:Y:S01]  /*2e90*/  PRMT R162, R64.reuse, 0x7632, R162 ;  /* 0x0000763240a27816 */ /* 0x040fe200000000a2 */
[--C-:B-1----:R-:W-:Y:S01]  /*2ea0*/  FADD.FTZ R81, R81, R146.reuse ;  /* 0x0000009251517221 */ /* 0x102fe20000010000 */
[----:B------:R-:W0:Y:S01]  /*2eb0*/  SHFL.BFLY PT, R83, R80, 0x2, 0x1f ;  /* 0x0c401f0050537f89 */ /* 0x000e2200000e0000 */
[----:B------:R-:W-:Y:S02]  /*2ec0*/  PRMT R146, R71, 0x7632, R146 ;  /* 0x0000763247927816 */ /* 0x000fe40000000092 */
[----:B------:R-:W-:Y:S01]  /*2ed0*/  PRMT R158, R64, 0x7632, R158 ;  /* 0x00007632409e7816 */ /* 0x000fe2000000009e */
        /* <DEDUP_REMOVED lines=13> */
.L_x_160:
[----:B-1----:R-:W-:Y:S01]  /*2fb0*/  FADD.FTZ R80, R87, R80 ;  /* 0x0000005057507221 */ /* 0x002fe20000010000 */
[----:B--2---:R-:W-:Y:S01]  /*2fc0*/  FADD.FTZ R81, R86, R81 ;  /* 0x0000005156517221 */ /* 0x004fe20000010000 */
[----:B------:R-:W-:Y:S02]  /*2fd0*/  BSSY.RECONVERGENT B0, `(.L_x_118) ;  /* 0x0000158000007945 */ /* 0x000fe40003800200 */
[----:B------:R-:W-:Y:S01]  /*2fe0*/  FMUL.FTZ R80, R80, UR14 ;  /* 0x0000000e50507c20 */ /* 0x000fe20008410000 */
[----:B------:R-:W-:-:S04]  /*2ff0*/  FMUL.FTZ R153, R81, UR14 ;  /* 0x0000000e51997c20 */ /* 0x000fc80008410000 */
[----:B------:R-:W-:Y:S01]  /*3000*/  FSEL R154, R80, RZ, !P3 ;  /* 0x000000ff509a7208 */ /* 0x000fe20005800000 */
[----:B------:R-:W-:Y:S06]  /*3010*/  @!P0 BRA `(.L_x_119) ;  /* 0x00000014004c8947 */ /* 0x000fec0003800000 */
[----:B------:R-:W-:Y:S01]  /*3020*/  UISETP.NE.U32.AND UP0, UPT, UR20, URZ, UPT ;  /* 0x000000ff1400728c */ /* 0x000fe2000bf05070 */
[C---:B0-----:R-:W-:Y:S02]  /*3030*/  PRMT R87, R63.reuse, 0x7632, R87 ;  /* 0x000076323f577816 */ /* 0x041fe40000000057 */
[----:B------:R-:W-:Y:S01]  /*3040*/  PRMT R80, R63, 0x7632, R80 ;  /* 0x000076323f507816 */ /* 0x000fe20000000050 */
[----:B------:R-:W-:Y:S01]  /*3050*/  UISETP.NE.AND.EX UP0, UPT, UR21, URZ, UPT, UP0 ;  /* 0x000000ff1500728c */ /* 0x000fe2000bf05300 */
[C---:B------:R-:W-:Y:S02]  /*3060*/  PRMT R84, R62.reuse, 0x7632, R84 ;  /* 0x000076323e547816 */ /* 0x040fe40000000054 */
[----:B------:R-:W-:Y:S02]  /*3070*/  PRMT R81, R62, 0x7632, R81 ;  /* 0x000076323e517816 */ /* 0x000fe40000000051 */
[----:B------:R-:W-:Y:S02]  /*3080*/  PRMT R88, R61, 0x7632, R88 ;  /* 0x000076323d587816 */ /* 0x000fe40000000058 */
[----:B------:R-:W-:-:S02]  /*3090*/  PLOP3.LUT P2, PT, PT, PT, UP0, 0x80, 0x8 ;  /* 0x000000000008781c */ /* 0x000fc40003f4f008 */
[----:B------:R-:W-:Y:S02]  /*30a0*/  PRMT R82, R61, 0x7632, R82 ;  /* 0x000076323d527816 */ /* 0x000fe40000000052 */
[C---:B------:R-:W-:Y:S02]  /*30b0*/  PRMT R176, R60.reuse, 0x7632, R176 ;  /* 0x000076323cb07816 */ /* 0x040fe400000000b0 */
[----:B------:R-:W-:-:S07]  /*30c0*/  PRMT R83, R60, 0x7632, R83 ;  /* 0x000076323c537816 */ /* 0x000fce0000000053 */
[----:B------:R-:W-:Y:S05]  /*30d0*/  @P2 BRA `(.L_x_120) ;  /* 0x0000000800342947 */ /* 0x000fea0003800000 */
        /* <DEDUP_REMOVED lines=35> */
.L_x_122:
        /* <DEDUP_REMOVED lines=33> */
.L_x_121:
        /* <DEDUP_REMOVED lines=36> */
.L_x_124:
        /* <DEDUP_REMOVED lines=37> */
.L_x_120:
        /* <DEDUP_REMOVED lines=8> */
[----:B------:R-:W-:Y:S01]  /*3a30*/  SHF.L.U32 R83, R84, 0x10, RZ ;  /* 0x0000001054537819 */ /* 0x000fe200000006ff */
[-CC-:B------:R-:W-:Y:S01]  /*3a40*/  FFMA.FTZ R175, R99, R153.reuse, R154.reuse ;  /* 0x0000009963af7223 */ /* 0x180fe2000001009a */
[-C--:B------:R-:W-:Y:S01]  /*3a50*/  FFMA.FTZ R89, R97, R153.reuse, R154 ;  /* 0x0000009961597223 */ /* 0x080fe2000001009a */
[----:B------:R-:W-:Y:S01]  /*3a60*/  SHF.L.U32 R87, R87, 0x10, RZ ;  /* 0x0000001057577819 */ /* 0x000fe200000006ff */
[----:B------:R-:W-:Y:S01]  /*3a70*/  FADD.FTZ R80, R105, -R80 ;  /* 0x8000005069507221 */ /* 0x000fe20000010000 */
[----:B------:R-:W-:Y:S01]  /*3a80*/  FADD.FTZ R84, R107, -R82 ;  /* 0x800000526b547221 */ /* 0x000fe20000010000 */
[----:B------:R-:W-:Y:S01]  /*3a90*/  SHF.L.U32 R85, R63, 0x10, RZ ;  /* 0x000000103f557819 */ /* 0x000fe200000006ff */
[----:B------:R-:W-:Y:S01]  /*3aa0*/  FADD.FTZ R86, R100, -R175 ;  /* 0x800000af64567221 */ /* 0x000fe20000010000 */
[----:B------:R-:W-:Y:S01]  /*3ab0*/  SHF.L.U32 R81, R62, 0x10, RZ ;  /* 0x000000103e517819 */ /* 0x000fe200000006ff */
[----:B------:R-:W-:Y:S01]  /*3ac0*/  FADD.FTZ R82, R98, -R89 ;  /* 0x8000005962527221 */ /* 0x000fe20000010000 */
[C---:B-----5:R-:W-:Y:S01]  /*3ad0*/  FFMA.FTZ R89, R92.reuse, R80, R83 ;  /* 0x000000505c597223 */ /* 0x060fe20000010053 */
[----:B------:R-:W-:Y:S01]  /*3ae0*/  FFMA.FTZ R175, R92, R84, R87 ;  /* 0x000000545caf7223 */ /* 0x000fe20000010057 */
[-CC-:B------:R-:W-:Y:S01]  /*3af0*/  FFMA.FTZ R179, R95, R153.reuse, R154.reuse ;  /* 0x000000995fb37223 */ /* 0x180fe2000001009a */
[-CC-:B------:R-:W-:Y:S01]  /*3b00*/  FFMA.FTZ R80, R104, R153.reuse, R154.reuse ;  /* 0x0000009968507223 */ /* 0x180fe2000001009a */
[-CC-:B------:R-:W-:Y:S01]  /*3b10*/  FFMA.FTZ R177, R3, R153.reuse, R154.reuse ;  /* 0x0000009903b17223 */ /* 0x180fe2000001009a */
[----:B------:R-:W-:Y:S01]  /*3b20*/  FFMA.FTZ R84, R102, R153, R154 ;  /* 0x0000009966547223 */ /* 0x000fe2000001009a */
        /* <DEDUP_REMOVED lines=12> */
[----:B------:R-:W-:Y:S01]  /*3bf0*/  F2FP.BF16.F32.PACK_AB R82, R89, R82 ;  /* 0x000000525952723e */ /* 0x000fe200000010ff */
[C---:B------:R-:W-:Y:S01]  /*3c00*/  FFMA.FTZ R80, R92.reuse, R80, R81 ;  /* 0x000000505c507223 */ /* 0x040fe20000010051 */
[----:B------:R-:W-:Y:S01]  /*3c10*/  FFMA.FTZ R85, R92, R88, R83 ;  /* 0x000000585c557223 */ /* 0x000fe20000010053 */
[----:B------:R-:W-:-:S02]  /*3c20*/  F2FP.BF16.F32.PACK_AB R83, R175, R86 ;  /* 0x00000056af53723e */ /* 0x000fc400000010ff */
[----:B------:R-:W-:Y:S02]  /*3c30*/  F2FP.BF16.F32.PACK_AB R81, R87, R84 ;  /* 0x000000545751723e */ /* 0x000fe400000010ff */
[----:B------:R-:W-:Y:S01]  /*3c40*/  F2FP.BF16.F32.PACK_AB R80, R85, R80 ;  /* 0x000000505550723e */ /* 0x000fe200000010ff */
[----:B------:R-:W-:Y:S06]  /*3c50*/  BRA `(.L_x_123) ;  /* 0x0000000800047947 */ /* 0x000fec0003800000 */
.L_x_126:
[-CC-:B------:R-:W-:Y:S01]  /*3c60*/  FFMA.FTZ R85, R99, R153.reuse, R154.reuse ;  /* 0x0000009963557223 */ /* 0x180fe2000001009a */
[-CC-:B------:R-:W-:Y:S01]  /*3c70*/  FFMA.FTZ R73, R3, R153.reuse, R154.reuse ;  /* 0x0000009903497223 */ /* 0x180fe2000001009a */
[-CC-:B------:R-:W-:Y:S01]  /*3c80*/  FFMA.FTZ R81, R95, R153.reuse, R154.reuse ;  /* 0x000000995f517223 */ /* 0x180fe2000001009a */
[----:B------:R-:W-:Y:S01]  /*3c90*/  SHF.L.U32 R86, R63, 0x10, RZ ;  /* 0x000000103f567819 */ /* 0x000fe200000006ff */
[----:B------:R-:W-:Y:S01]  /*3ca0*/  FADD.FTZ R85, R100, -R85 ;  /* 0x8000005564557221 */ /* 0x000fe20000010000 */
[----:B------:R-:W-:Y:S01]  /*3cb0*/  SHF.L.U32 R75, R60, 0x10, RZ ;  /* 0x000000103c4b7819 */ /* 0x000fe200000006ff */
[----:B------:R-:W-:Y:S01]  /*3cc0*/  FADD.FTZ R73, R94, -R73 ;  /* 0x800000495e497221 */ /* 0x000fe20000010000 */
[----:B------:R-:W-:Y:S01]  /*3cd0*/  SHF.L.U32 R72, R61, 0x10, RZ ;  /* 0x000000103d487819 */ /* 0x000fe200000006ff */
[----:B------:R-:W-:Y:S01]  /*3ce0*/  FFMA.FTZ R83, R97, R153, R154 ;  /* 0x0000009961537223 */ /* 0x000fe2000001009a */
[----:B------:R-:W-:Y:S01]  /*3cf0*/  FADD.FTZ R81, R96, -R81 ;  /* 0x8000005160517221 */ /* 0x000fe20000010000 */
[----:B-----5:R-:W-:Y:S01]  /*3d00*/  FFMA.FTZ R178, R92, R85, R86 ;  /* 0x000000555cb27223 */ /* 0x020fe20000010056 */
[----:B------:R-:W-:Y:S01]  /*3d10*/  SHF.L.U32 R82, R62, 0x10, RZ ;  /* 0x000000103e527819 */ /* 0x000fe200000006ff */
[----:B------:R-:W-:Y:S01]  /*3d20*/  FFMA.FTZ R75, R92, R73, R75 ;  /* 0x000000495c4b7223 */ /* 0x000fe2000001004b */
[----:B------:R-:W-:Y:S01]  /*3d30*/  SHF.L.U32 R86, R84, 0x10, RZ ;  /* 0x0000001054567819 */ /* 0x000fe200000006ff */
[----:B------:R-:W-:Y:S01]  /*3d40*/  FADD.FTZ R83, R98, -R83 ;  /* 0x8000005362537221 */ /* 0x000fe20000010000 */
[----:B------:R-:W-:Y:S01]  /*3d50*/  FFMA.FTZ R74, R92, R81, R72 ;  /* 0x000000515c4a7223 */ /* 0x000fe20000010048 */
[----:B------:R-:W-:Y:S01]  /*3d60*/  SHF.L.U32 R73, R80, 0x10, RZ ;  /* 0x0000001050497819 */ /* 0x000fe200000006ff */
        /* <DEDUP_REMOVED lines=9> */
[----:B------:R-:W-:Y:S01]  /*3e00*/  FADD.FTZ R83, R103, -R80 ;  /* 0x8000005067537221 */ /* 0x000fe20000010000 */
[----:B------:R-:W-:Y:S01]  /*3e10*/  FADD.FTZ R81, R101, -R72 ;  /* 0x8000004865517221 */ /* 0x000fe20000010000 */
        /* <DEDUP_REMOVED lines=13> */
.L_x_125:
[----:B------:R-:W-:-:S04]  /*3ef0*/  UISETP.NE.U32.AND UP0, UPT, UR6, URZ, UPT ;  /* 0x000000ff0600728c */ /* 0x000fc8000bf05070 */
[----:B------:R-:W-:-:S09]  /*3f00*/  UISETP.NE.AND.EX UP0, UPT, UR7, URZ, UPT, UP0 ;  /* 0x000000ff0700728c */ /* 0x000fd2000bf05300 */
[----:B------:R-:W-:Y:S05]  /*3f10*/  BRA.U UP0, `(.L_x_127) ;  /* 0x0000000100a47547 */ /* 0x000fea000b800000 */
        /* <DEDUP_REMOVED lines=9> */
[C---:B-----5:R-:W-:Y:S01]  /*3fb0*/  FFMA.FTZ R79, R92.reuse, R77, R79 ;  /* 0x0000004d5c4f7223 */ /* 0x060fe2000001004f */
[----:B------:R-:W-:Y:S01]  /*3fc0*/  FFMA.FTZ R84, R92, R87, R84 ;  /* 0x000000575c547223 */ /* 0x000fe20000010054 */
[----:B------:R-:W-:Y:S01]  /*3fd0*/  SHF.L.U32 R77, R82, 0x10, RZ ;  /* 0x00000010524d7819 */ /* 0x000fe200000006ff */
[----:B------:R-:W-:Y:S01]  /*3fe0*/  FFMA.FTZ R78, R92, R85, R76 ;  /* 0x000000555c4e7223 */ /* 0x000fe2000001004c */
[----:B------:R-:W-:Y:S01]  /*3ff0*/  SHF.L.U32 R87, R80, 0x10, RZ ;  /* 0x0000001050577819 */ /* 0x000fe200000006ff */
[-CC-:B------:R-:W-:Y:S01]  /*4000*/  FFMA.FTZ R82, R106, R153.reuse, R154.reuse ;  /* 0x000000996a527223 */ /* 0x180fe2000001009a */
[-CC-:B------:R-:W-:Y:S01]  /*4010*/  FFMA.FTZ R80, R104, R153.reuse, R154.reuse ;  /* 0x0000009968507223 */ /* 0x180fe2000001009a */
        /* <DEDUP_REMOVED lines=19> */
[----:B------:R-:W-:Y:S02]  /*4150*/  F2FP.BF16.F32.PACK_AB R80, R80, R79 ;  /* 0x0000004f5050723e */ /* 0x000fe400000010ff */
[----:B------:R-:W-:Y:S02]  /*4160*/  MOV R79, R83 ;  /* 0x00000053004f7202 */ /* 0x000fe40000000f00 */
[----:B------:R-:W-:Y:S02]  /*4170*/  MOV R78, R82 ;  /* 0x00000052004e7202 */ /* 0x000fe40000000f00 */
[----:B------:R-:W-:-:S02]  /*4180*/  MOV R77, R81 ;  /* 0x00000051004d7202 */ /* 0x000fc40000000f00 */
[----:B------:R-:W-:Y:S01]  /*4190*/  MOV R76, R80 ;  /* 0x00000050004c7202 */ /* 0x000fe20000000f00 */
[----:B------:R-:W-:Y:S06]  /*41a0*/  BRA `(.L_x_123) ;  /* 0x0000000000b07947 */ /* 0x000fec0003800000 */
.L_x_127:
[-CC-:B------:R-:W-:Y:S01]  /*41b0*/  FFMA.FTZ R77, R95, R153.reuse, R154.reuse ;  /* 0x000000995f4d7223 */ /* 0x180fe2000001009a */
[-CC-:B------:R-:W-:Y:S01]  /*41c0*/  FFMA.FTZ R85, R99, R153.reuse, R154.reuse ;  /* 0x0000009963557223 */ /* 0x180fe2000001009a */
[----:B------:R-:W-:Y:S01]  /*41d0*/  SHF.L.U32 R72, R61, 0x10, RZ ;  /* 0x000000103d487819 */ /* 0x000fe200000006ff */
[-CC-:B------:R-:W-:Y:S01]  /*41e0*/  FFMA.FTZ R79, R97, R153.reuse, R154.reuse ;  /* 0x00000099614f7223 */ /* 0x180fe2000001009a */
[----:B------:R-:W-:Y:S01]  /*41f0*/  SHF.L.U32 R76, R63, 0x10, RZ ;  /* 0x000000103f4c7819 */ /* 0x000fe200000006ff */
        /* <DEDUP_REMOVED lines=8> */
[C---:B-----5:R-:W-:Y:S01]  /*4280*/  FFMA.FTZ R77, R92.reuse, R77, R72 ;  /* 0x0000004d5c4d7223 */ /* 0x060fe20000010048 */
[----:B------:R-:W-:Y:S01]  /*4290*/  FFMA.FTZ R85, R92, R85, R76 ;  /* 0x000000555c557223 */ /* 0x000fe2000001004c */
[-CC-:B------:R-:W-:Y:S01]  /*42a0*/  FFMA.FTZ R80, R106, R153.reuse, R154.reuse ;  /* 0x000000996a507223 */ /* 0x180fe2000001009a */
[-CC-:B------:R-:W-:Y:S01]  /*42b0*/  FFMA.FTZ R86, R112, R153.reuse, R154.reuse ;  /* 0x0000009970567223 */ /* 0x180fe2000001009a */
[-CC-:B------:R-:W-:Y:S01]  /*42c0*/  FFMA.FTZ R76, R104, R153.reuse, R154.reuse ;  /* 0x00000099684c7223 */ /* 0x180fe2000001009a */
[----:B------:R-:W-:Y:S01]  /*42d0*/  FFMA.FTZ R72, R102, R153, R154 ;  /* 0x0000009966487223 */ /* 0x000fe2000001009a */
[C---:B------:R-:W-:Y:S01]  /*42e0*/  FFMA.FTZ R78, R92.reuse, R79, R74 ;  /* 0x0000004f5c4e7223 */ /* 0x040fe2000001004a */
[----:B------:R-:W-:Y:S01]  /*42f0*/  SHF.L.U32 R84, R81, 0x10, RZ ;  /* 0x0000001051547819 */ /* 0x000fe200000006ff */
        /* <DEDUP_REMOVED lines=23> */
.L_x_123:
        /* <DEDUP_REMOVED lines=14> */
.L_x_119:
[----:B------:R-:W-:Y:S05]  /*4550*/  BSYNC.RECONVERGENT B0 ;  /* 0x0000000000007941 */ /* 0x000fea0003800200 */
.L_x_118:
        /* <DEDUP_REMOVED lines=38> */
[----:B0-----:R-:W-:Y:S01]  /*47c0*/  SHF.L.U32 R87, R156, 0x10, RZ ;  /* 0x000000109c577819 */ /* 0x001fe200000006ff */
[----:B------:R-:W-:Y:S01]  /*47d0*/  FADD.FTZ R79, R123, -R74 ;  /* 0x8000004a7b4f7221 */ /* 0x000fe20000010000 */
[----:B------:R-:W-:Y:S01]  /*47e0*/  FADD.FTZ R75, R121, -R72 ;  /* 0x80000048794b7221 */ /* 0x000fe20000010000 */
[----:B------:R-:W-:-:S02]  /*47f0*/  FFMA.FTZ R81, R92, R81, R80 ;  /* 0x000000515c517223 */ /* 0x000fc40000010050 */
[C---:B------:R-:W-:Y:S01]  /*4800*/  FFMA.FTZ R72, R92.reuse, R85, R87 ;  /* 0x000000555c487223 */ /* 0x040fe20000010057 */
        /* <DEDUP_REMOVED lines=15> */
.L_x_132:
[-CC-:B-1----:R-:W-:Y:S01]  /*4900*/  FFMA.FTZ R83, R117, R153.reuse, R154.reuse ;  /* 0x0000009975537223 */ /* 0x182fe2000001009a */
[-CC-:B------:R-:W-:Y:S01]  /*4910*/  FFMA.FTZ R81, R115, R153.reuse, R154.reuse ;  /* 0x0000009973517223 */ /* 0x180fe2000001009a */
[----:B------:R-:W-:Y:S01]  /*4920*/  SHF.L.U32 R78, R66, 0x10, RZ ;  /* 0x00000010424e7819 */ /* 0x000fe200000006ff */
[-CC-:B------:R-:W-:Y:S01]  /*4930*/  FFMA.FTZ R85, R119, R153.reuse, R154.reuse ;  /* 0x0000009977557223 */ /* 0x180fe2000001009a */
[----:B------:R-:W-:Y:S01]  /*4940*/  SHF.L.U32 R76, R65, 0x10, RZ ;  /* 0x00000010414c7819 */ /* 0x000fe200000006ff */
[----:B------:R-:W-:Y:S01]  /*4950*/  FADD.FTZ R83, R118, -R83 ;  /* 0x8000005376537221 */ /* 0x000fe20000010000 */
[----:B------:R-:W-:Y:S01]  /*4960*/  FFMA.FTZ R77, R113, R153, R154 ;  /* 0x00000099714d7223 */ /* 0x000fe2000001009a */
[----:B------:R-:W-:Y:S01]  /*4970*/  FADD.FTZ R81, R116, -R81 ;  /* 0x8000005174517221 */ /* 0x000fe20000010000 */
[----:B------:R-:W-:Y:S01]  /*4980*/  SHF.L.U32 R80, R67, 0x10, RZ ;  /* 0x0000001043507819 */ /* 0x000fe200000006ff */
[----:B------:R-:W-:Y:S01]  /*4990*/  FADD.FTZ R85, R120, -R85 ;  /* 0x8000005578557221 */ /* 0x000fe20000010000 */
[----:B------:R-:W-:Y:S01]  /*49a0*/  SHF.L.U32 R79, R64, 0x10, RZ ;  /* 0x00000010404f7819 */ /* 0x000fe200000006ff */
[----:B-----5:R-:W-:Y:S01]  /*49b0*/  FFMA.FTZ R82, R92, R83, R78 ;  /* 0x000000535c527223 */ /* 0x020fe2000001004e */
[----:B------:R-:W-:Y:S01]  /*49c0*/  FADD.FTZ R77, R114, -R77 ;  /* 0x8000004d724d7221 */ /* 0x000fe20000010000 */
        /* <DEDUP_REMOVED lines=10> */
[----:B0-----:R-:W-:Y:S01]  /*4a70*/  SHF.L.U32 R86, R155, 0x10, RZ ;  /* 0x000000109b567819 */ /* 0x001fe200000006ff */
[----:B------:R-:W-:Y:S01]  /*4a80*/  FADD.FTZ R83, R127, -R156 ;  /* 0x8000009c7f537221 */ /* 0x000fe20000010000 */
[----:B------:R-:W-:Y:S01]  /*4a90*/  SHF.L.U32 R159, R159, 0x10, RZ ;  /* 0x000000109f9f7819 */ /* 0x000fe200000006ff */
        /* <DEDUP_REMOVED lines=15> */
.L_x_131:
[----:B-1----:R-:W1:Y:S02]  /*4b90*/  LDC.64 R80, c[0x0][0x470] ;  /* 0x00011c00ff507b82 */ /* 0x002e640000000a00 */
[----:B-1----:R-:W-:-:S04]  /*4ba0*/  ISETP.NE.U32.AND P1, PT, R80, RZ, PT ;  /* 0x000000ff5000720c */ /* 0x002fc80003f25070 */
[----:B------:R-:W-:-:S13]  /*4bb0*/  ISETP.NE.AND.EX P1, PT, R81, RZ, PT, P1 ;  /* 0x000000ff5100720c */ /* 0x000fda0003f25310 */
[----:B------:R-:W-:Y:S05]  /*4bc0*/  @!P1 BRA `(.L_x_134) ;  /* 0x0000000000a49947 */ /* 0x000fea0003800000 */
[-CC-:B------:R-:W-:Y:S01]  /*4bd0*/  FFMA.FTZ R83, R117, R153.reuse, R154.reuse ;  /* 0x0000009975537223 */ /* 0x180fe2000001009a */
[-CC-:B------:R-:W-:Y:S01]  /*4be0*/  FFMA.FTZ R81, R115, R153.reuse, R154.reuse ;  /* 0x0000009973517223 */ /* 0x180fe2000001009a */
[-CC-:B------:R-:W-:Y:S01]  /*4bf0*/  FFMA.FTZ R85, R119, R153.reuse, R154.reuse ;  /* 0x0000009977557223 */ /* 0x180fe2000001009a */
        /* <DEDUP_REMOVED lines=9> */
[----:B-----5:R-:W-:Y:S01]  /*4c90*/  FFMA.FTZ R82, R92, R83, R80 ;  /* 0x000000535c527223 */ /* 0x020fe20000010050 */
[----:B0-----:R-:W-:Y:S01]  /*4ca0*/  FFMA.FTZ R86, R128, R153, R154 ;  /* 0x0000009980567223 */ /* 0x001fe2000001009a */
[C---:B------:R-:W-:Y:S01]  /*4cb0*/  FFMA.FTZ R74, R92.reuse, R81, R72 ;  /* 0x000000515c4a7223 */ /* 0x040fe20000010048 */
[----:B------:R-:W-:Y:S01]  /*4cc0*/  FFMA.FTZ R85, R92, R85, R84 ;  /* 0x000000555c557223 */ /* 0x000fe20000010054 */
[-CC-:B------:R-:W-:Y:S01]  /*4cd0*/  FFMA.FTZ R80, R124, R153.reuse, R154.reuse ;  /* 0x000000997c507223 */ /* 0x180fe2000001009a */
[-CC-:B------:R-:W-:Y:S01]  /*4ce0*/  FFMA.FTZ R84, R126, R153.reuse, R154.reuse ;  /* 0x000000997e547223 */ /* 0x180fe2000001009a */
        /* <DEDUP_REMOVED lines=23> */
.L_x_134:
[-CC-:B------:R-:W-:Y:S01]  /*4e60*/  FFMA.FTZ R83, R119, R153.reuse, R154.reuse ;  /* 0x0000009977537223 */ /* 0x180fe2000001009a */
[-CC-:B------:R-:W-:Y:S01]  /*4e70*/  FFMA.FTZ R82, R126, R153.reuse, R154.reuse ;  /* 0x000000997e527223 */ /* 0x180fe2000001009a */
[----:B0-----:R-:W-:Y:S01]  /*4e80*/  SHF.L.U32 R87, R67, 0x10, RZ ;  /* 0x0000001043577819 */ /* 0x001fe200000006ff */
        /* <DEDUP_REMOVED lines=8> */
[C---:B-----5:R-:W-:Y:S01]  /*4f10*/  FFMA.FTZ R156, R92.reuse, R85, R87 ;  /* 0x000000555c9c7223 */ /* 0x060fe20000010057 */
        /* <DEDUP_REMOVED lines=25> */
.L_x_130:
        /* <DEDUP_REMOVED lines=45> */
.L_x_136:
        /* <DEDUP_REMOVED lines=13> */
[----:B0-----:R-:W-:Y:S01]  /*5450*/  FADD.FTZ R87, R125, -R80 ;  /* 0x800000507d577221 */ /* 0x001fe20000010000 */
        /* <DEDUP_REMOVED lines=19> */
.L_x_135:
        /* <DEDUP_REMOVED lines=37> */
.L_x_137:
        /* <DEDUP_REMOVED lines=28> */
.L_x_133:
[----:B------:R-:W0:Y:S08]  /*59a0*/  @P0 LDC.64 R84, c[0x0][0x478] ;  /* 0x00011e00ff540b82 */ /* 0x000e300000000a00 */
[----:B------:R-:W1:Y:S08]  /*59b0*/  LDC.64 R86, c[0x0][0x468] ;  /* 0x00011a00ff567b82 */ /* 0x000e700000000a00 */
[----:B------:R-:W2:Y:S01]  /*59c0*/  @P1 LDC.64 R88, c[0x0][0x470] ;  /* 0x00011c00ff581b82 */ /* 0x000ea20000000a00 */
[----:B0-----:R-:W-:-:S05]  /*59d0*/  @P0 IMAD.WIDE.U32 R84, R93, 0x10, R84 ;  /* 0x000000105d540825 */ /* 0x001fca00078e0054 */
[----:B------:R3:W-:Y:S01]  /*59e0*/  @P0 STG.E.128 desc[UR10][R84.64], R76 ;  /* 0x0000004c54000986 */ /* 0x0007e2000c101d0a */
[----:B-1----:R-:W-:-:S05]  /*59f0*/  IMAD.WIDE.U32 R86, R93, 0x10, R86 ;  /* 0x000000105d567825 */ /* 0x002fca00078e0056 */
[----:B------:R3:W-:Y:S01]  /*5a00*/  STG.E.128 desc[UR10][R86.64], R80 ;  /* 0x0000005056007986 */ /* 0x0007e2000c101d0a */
[C---:B--2---:R-:W-:Y:S01]  /*5a10*/  @P1 IMAD.WIDE.U32 R88, R93.reuse, 0x10, R88 ;  /* 0x000000105d581825 */ /* 0x044fe200078e0058 */
[----:B------:R-:W-:-:S04]  /*5a20*/  IADD3 R93, PT, PT, R93, 0x20, RZ ;  /* 0x000000205d5d7810 */ /* 0x000fc80007ffe0ff */
[----:B------:R3:W-:Y:S03]  /*5a30*/  @P1 STG.E.128 desc[UR10][R88.64], R72 ;  /* 0x0000004858001986 */ /* 0x0007e6000c101d0a */
.L_x_129:
[----:B------:R-:W-:Y:S05]  /*5a40*/  BSYNC.RECONVERGENT B0 ;  /* 0x0000000000007941 */ /* 0x000fea0003800200 */
.L_x_128:
        /* <DEDUP_REMOVED lines=24> */
[-CC-:B------:R-:W-:Y:S01]  /*5bd0*/  FFMA.FTZ R72, R138, R153.reuse, R154.reuse ;  /* 0x000000998a487223 */ /* 0x180fe2000001009a */
[-CC-:B------:R-:W-:Y:S01]  /*5be0*/  FFMA.FTZ R76, R140, R153.reuse, R154.reuse ;  /* 0x000000998c4c7223 */ /* 0x180fe2000001009a */
[-CC-:B------:R-:W-:Y:S01]  /*5bf0*/  FFMA.FTZ R80, R142, R153.reuse, R154.reuse ;  /* 0x000000998e507223 */ /* 0x180fe2000001009a */
[----:B------:R-:W-:Y:S01]  /*5c00*/  FADD.FTZ R73, R130, -R73 ;  /* 0x8000004982497221 */ /* 0x000fe20000010000 */
[----:B------:R-:W-:Y:S01]  /*5c10*/  FFMA.FTZ R153, R135, R153, R154 ;  /* 0x0000009987997223 */ /* 0x000fe2000001009a */
[C---:B0----5:R-:W-:Y:S01]  /*5c20*/  FFMA.FTZ R86, R92.reuse, R81, R84 ;  /* 0x000000515c567223 */ /* 0x061fe20000010054 */
[C---:B------:R-:W-:Y:S01]  /*5c30*/  FFMA.FTZ R77, R92.reuse, R77, R74 ;  /* 0x0000004d5c4d7223 */ /* 0x040fe2000001004a */
        /* <DEDUP_REMOVED lines=27> */
.L_x_142:
[-CC-:B-1-3--:R-:W-:Y:S01]  /*5df0*/  FFMA.FTZ R80, R144, R153.reuse, R154.reuse ;  /* 0x0000009990507223 */ /* 0x18afe2000001009a */
[-CC-:B------:R-:W-:Y:S01]  /*5e00*/  FFMA.FTZ R85, R133, R153.reuse, R154.reuse ;  /* 0x0000009985557223 */ /* 0x180fe2000001009a */
[-CC-:B------:R-:W-:Y:S01]  /*5e10*/  FFMA.FTZ R83, R131, R153.reuse, R154.reuse ;  /* 0x0000009983537223 */ /* 0x180fe2000001009a */
[-CC-:B------:R-:W-:Y:S01]  /*5e20*/  FFMA.FTZ R79, R129, R153.reuse, R154.reuse ;  /* 0x00000099814f7223 */ /* 0x180fe2000001009a */
[----:B------:R-:W-:Y:S01]  /*5e30*/  SHF.L.U32 R77, R146, 0x10, RZ ;  /* 0x00000010924d7819 */ /* 0x000fe200000006ff */
[-CC-:B------:R-:W-:Y:S01]  /*5e40*/  FFMA.FTZ R76, R138, R153.reuse, R154.reuse ;  /* 0x000000998a4c7223 */ /* 0x180fe2000001009a */
[-CC-:B------:R-:W-:Y:S01]  /*5e50*/  FFMA.FTZ R82, R140, R153.reuse, R154.reuse ;  /* 0x000000998c527223 */ /* 0x180fe2000001009a */
[-C--:B------:R-:W-:Y:S01]  /*5e60*/  FFMA.FTZ R88, R142, R153.reuse, R154 ;  /* 0x000000998e587223 */ /* 0x080fe2000001009a */
[----:B------:R-:W-:Y:S01]  /*5e70*/  SHF.L.U32 R84, R70, 0x10, RZ ;  /* 0x0000001046547819 */ /* 0x000fe200000006ff */
[----:B------:R-:W-:Y:S01]  /*5e80*/  FADD.FTZ R146, R143, -R80 ;  /* 0x800000508f927221 */ /* 0x000fe20000010000 */
[----:B------:R-:W-:Y:S01]  /*5e90*/  FFMA.FTZ R153, R135, R153, R154 ;  /* 0x0000009987997223 */ /* 0x000fe2000001009a */
[----:B------:R-:W-:Y:S01]  /*5ea0*/  SHF.L.U32 R78, R69, 0x10, RZ ;  /* 0x00000010454e7819 */ /* 0x000fe200000006ff */
[----:B------:R-:W-:Y:S01]  /*5eb0*/  FADD.FTZ R85, R134, -R85 ;  /* 0x8000005586557221 */ /* 0x000fe20000010000 */
[----:B------:R-:W-:Y:S01]  /*5ec0*/  SHF.L.U32 R81, R68, 0x10, RZ ;  /* 0x0000001044517819 */ /* 0x000fe200000006ff */
[----:B------:R-:W-:Y:S01]  /*5ed0*/  FADD.FTZ R83, R132, -R83 ;  /* 0x8000005384537221 */ /* 0x000fe20000010000 */
[----:B------:R-:W-:Y:S01]  /*5ee0*/  FADD.FTZ R79, R130, -R79 ;  /* 0x8000004f824f7221 */ /* 0x000fe20000010000 */
[C---:B-----5:R-:W-:Y:S01]  /*5ef0*/  FFMA.FTZ R77, R92.reuse, R146, R77 ;  /* 0x000000925c4d7223 */ /* 0x060fe2000001004d */
[----:B0-----:R-:W-:Y:S01]  /*5f00*/  SHF.L.U32 R87, R71, 0x10, RZ ;  /* 0x0000001047577819 */ /* 0x001fe200000006ff */
[----:B------:R-:W-:Y:S01]  /*5f10*/  FFMA.FTZ R86, R92, R85, R84 ;  /* 0x000000555c567223 */ /* 0x000fe20000010054 */
[----:B------:R-:W-:Y:S01]  /*5f20*/  SHF.L.U32 R146, R147, 0x10, RZ ;  /* 0x0000001093927819 */ /* 0x000fe200000006ff */
[----:B------:R-:W-:Y:S01]  /*5f30*/  FADD.FTZ R153, R136, -R153 ;  /* 0x8000009988997221 */ /* 0x000fe20000010000 */
[C---:B------:R-:W-:Y:S01]  /*5f40*/  FFMA.FTZ R80, R92.reuse, R83, R78 ;  /* 0x000000535c507223 */ /* 0x040fe2000001004e */
[----:B------:R-:W-:Y:S01]  /*5f50*/  SHF.L.U32 R84, R149, 0x10, RZ ;  /* 0x0000001095547819 */ /* 0x000fe200000006ff */
[----:B------:R-:W-:Y:S01]  /*5f60*/  FADD.FTZ R85, R141, -R88 ;  /* 0x800000588d557221 */ /* 0x000fe20000010000 */
[C---:B------:R-:W-:Y:S01]  /*5f70*/  FFMA.FTZ R79, R92.reuse, R79, R81 ;  /* 0x0000004f5c4f7223 */ /* 0x040fe20000010051 */
        /* <DEDUP_REMOVED lines=16> */
.L_x_141:
[----:B-1-3--:R-:W1:Y:S02]  /*6080*/  LDC.64 R80, c[0x0][0x470] ;  /* 0x00011c00ff507b82 */ /* 0x00ae640000000a00 */
[----:B-1----:R-:W-:-:S04]  /*6090*/  ISETP.NE.U32.AND P1, PT, R80, RZ, PT ;  /* 0x000000ff5000720c */ /* 0x002fc80003f25070 */
[----:B------:R-:W-:-:S13]  /*60a0*/  ISETP.NE.AND.EX P1, PT, R81, RZ, PT, P1 ;  /* 0x000000ff5100720c */ /* 0x000fda0003f25310 */
[----:B------:R-:W-:Y:S05]  /*60b0*/  @!P1 BRA `(.L_x_144) ;  /* 0x0000000000a49947 */ /* 0x000fea0003800000 */
[-CC-:B------:R-:W-:Y:S01]  /*60c0*/  FFMA.FTZ R81, R131, R153.reuse, R154.reuse ;  /* 0x0000009983517223 */ /* 0x180fe2000001009a */
[-CC-:B------:R-:W-:Y:S01]  /*60d0*/  FFMA.FTZ R73, R129, R153.reuse, R154.reuse ;  /* 0x0000009981497223 */ /* 0x180fe2000001009a */
[-CC-:B------:R-:W-:Y:S01]  /*60e0*/  FFMA.FTZ R83, R133, R153.reuse, R154.reuse ;  /* 0x0000009985537223 */ /* 0x180fe2000001009a */
[----:B------:R-:W-:Y:S01]  /*60f0*/  SHF.L.U32 R74, R69, 0x10, RZ ;  /* 0x00000010454a7819 */ /* 0x000fe200000006ff */
[-CC-:B------:R-:W-:Y:S01]  /*6100*/  FFMA.FTZ R80, R144, R153.reuse, R154.reuse ;  /* 0x0000009990507223 */ /* 0x180fe2000001009a */
[----:B------:R-:W-:Y:S01]  /*6110*/  SHF.L.U32 R75, R68, 0x10, RZ ;  /* 0x00000010444b7819 */ /* 0x000fe200000006ff */
[----:B------:R-:W-:Y:S01]  /*6120*/  FADD.FTZ R81, R132, -R81 ;  /* 0x8000005184517221 */ /* 0x000fe20000010000 */
[----:B------:R-:W-:Y:S01]  /*6130*/  SHF.L.U32 R84, R70, 0x10, RZ ;  /* 0x0000001046547819 */ /* 0x000fe200000006ff */
[----:B------:R-:W-:Y:S01]  /*6140*/  FADD.FTZ R73, R130, -R73 ;  /* 0x8000004982497221 */ /* 0x000fe20000010000 */
[----:B------:R-:W-:Y:S01]  /*6150*/  FADD.FTZ R83, R134, -R83 ;  /* 0x8000005386537221 */ /* 0x000fe20000010000 */
[-CC-:B------:R-:W-:Y:S01]  /*6160*/  FFMA.FTZ R72, R138, R153.reuse, R154.reuse ;  /* 0x000000998a487223 */ /* 0x180fe2000001009a */
[-CC-:B------:R-:W-:Y:S01]  /*6170*/  FFMA.FTZ R82, R140, R153.reuse, R154.reuse ;  /* 0x000000998c527223 */ /* 0x180fe2000001009a */
[-CC-:B0-----:R-:W-:Y:S01]  /*6180*/  FFMA.FTZ R86, R142, R153.reuse, R154.reuse ;  /* 0x000000998e567223 */ /* 0x181fe2000001009a */
[----:B------:R-:W-:Y:S01]  /*6190*/  FFMA.FTZ R153, R135, R153, R154 ;  /* 0x0000009987997223 */ /* 0x000fe2000001009a */
[----:B------:R-:W-:Y:S01]  /*61a0*/  FADD.FTZ R85, R143, -R80 ;  /* 0x800000508f557221 */ /* 0x000fe20000010000 */
[C---:B-----5:R-:W-:Y:S01]  /*61b0*/  FFMA.FTZ R74, R92.reuse, R81, R74 ;  /* 0x000000515c4a7223 */ /* 0x060fe2000001004a */
        /* <DEDUP_REMOVED lines=25> */
.L_x_144:
[-CC-:B------:R-:W-:Y:S01]  /*6350*/  FFMA.FTZ R88, R144, R153.reuse, R154.reuse ;  /* 0x0000009990587223 */ /* 0x180fe2000001009a */
[-CC-:B0-----:R-:W-:Y:S01]  /*6360*/  FFMA.FTZ R87, R135, R153.reuse, R154.reuse ;  /* 0x0000009987577223 */ /* 0x181fe2000001009a */
        /* <DEDUP_REMOVED lines=10> */
[-CC-:B------:R-:W-:Y:S01]  /*6410*/  FFMA.FTZ R83, R131, R153.reuse, R154.reuse ;  /* 0x0000009983537223 */ /* 0x180fe2000001009a */
[-CC-:B------:R-:W-:Y:S01]  /*6420*/  FFMA.FTZ R82, R140, R153.reuse, R154.reuse ;  /* 0x000000998c527223 */ /* 0x180fe2000001009a */
[-CC-:B------:R-:W-:Y:S01]  /*6430*/  FFMA.FTZ R81, R129, R153.reuse, R154.reuse ;  /* 0x0000009981517223 */ /* 0x180fe2000001009a */
[----:B------:R-:W-:Y:S01]  /*6440*/  FFMA.FTZ R154, R138, R153, R154 ;  /* 0x000000998a9a7223 */ /* 0x000fe2000001009a */
[C---:B-----5:R-:W-:Y:S01]  /*6450*/  FFMA.FTZ R147, R92.reuse, R145, R147 ;  /* 0x000000915c937223 */ /* 0x060fe20000010093 */
        /* <DEDUP_REMOVED lines=20> */
.L_x_140:
        /* <DEDUP_REMOVED lines=19> */
[----:B0-----:R-:W-:Y:S01]  /*66d0*/  FADD.FTZ R87, R143, -R78 ;  /* 0x8000004e8f577221 */ /* 0x001fe20000010000 */
        /* <DEDUP_REMOVED lines=25> */
.L_x_146:
        /* <DEDUP_REMOVED lines=14> */
[----:B0-----:R-:W-:Y:S01]  /*6950*/  FADD.FTZ R87, R141, -R80 ;  /* 0x800000508d577221 */ /* 0x001fe20000010000 */
        /* <DEDUP_REMOVED lines=18> */
.L_x_145:
        /* <DEDUP_REMOVED lines=37> */
.L_x_147:
[-CC-:B------:R-:W-:Y:S01]  /*6cd0*/  FFMA.FTZ R81, R129, R153.reuse, R154.reuse ;  /* 0x0000009981517223 */ /* 0x180fe2000001009a */
[-CC-:B0-----:R-:W-:Y:S01]  /*6ce0*/  FFMA.FTZ R86, R144, R153.reuse, R154.reuse ;  /* 0x0000009990567223 */ /* 0x181fe2000001009a */
        /* <DEDUP_REMOVED lines=26> */
.L_x_143:
[----:B------:R-:W0:Y:S08]  /*6e90*/  @P0 LDC.64 R84, c[0x0][0x478] ;  /* 0x00011e00ff540b82 */ /* 0x000e300000000a00 */
[----:B------:R-:W1:Y:S08]  /*6ea0*/  LDC.64 R86, c[0x0][0x468] ;  /* 0x00011a00ff567b82 */ /* 0x000e700000000a00 */
[----:B------:R-:W2:Y:S01]  /*6eb0*/  @P1 LDC.64 R88, c[0x0][0x470] ;  /* 0x00011c00ff581b82 */ /* 0x000ea20000000a00 */
[----:B0-----:R-:W-:-:S05]  /*6ec0*/  @P0 IMAD.WIDE.U32 R84, R93, 0x10, R84 ;  /* 0x000000105d540825 */ /* 0x001fca00078e0054 */
[----:B------:R4:W-:Y:S01]  /*6ed0*/  @P0 STG.E.128 desc[UR10][R84.64], R76 ;  /* 0x0000004c54000986 */ /* 0x0009e2000c101d0a */
[----:B-1----:R-:W-:-:S05]  /*6ee0*/  IMAD.WIDE.U32 R86, R93, 0x10, R86 ;  /* 0x000000105d567825 */ /* 0x002fca00078e0056 */
[----:B------:R4:W-:Y:S01]  /*6ef0*/  STG.E.128 desc[UR10][R86.64], R80 ;  /* 0x0000005056007986 */ /* 0x0009e2000c101d0a */
[----:B--2---:R-:W-:-:S05]  /*6f00*/  @P1 IMAD.WIDE.U32 R88, R93, 0x10, R88 ;  /* 0x000000105d581825 */ /* 0x004fca00078e0058 */
[----:B------:R4:W-:Y:S02]  /*6f10*/  @P1 STG.E.128 desc[UR10][R88.64], R72 ;  /* 0x0000004858001986 */ /* 0x0009e4000c101d0a */
.L_x_139:
[----:B------:R-:W-:Y:S05]  /*6f20*/  BSYNC.RECONVERGENT B0 ;  /* 0x0000000000007941 */ /* 0x000fea0003800200 */
.L_x_138:
[----:B-1-34-:R-:W1:Y:S02]  /*6f30*/  LDC.64 R80, c[0x0][0x380] ;  /* 0x0000e000ff507b82 */ /* 0x01ae640000000a00 */
[----:B-1----:R-:W-:-:S04]  /*6f40*/  LEA R91, R80, R91, 0x2 ;  /* 0x0000005b505b7211 */ /* 0x002fc800078e10ff */
[----:B------:R-:W-:-:S13]  /*6f50*/  ISETP.GE.AND P0, PT, R91, R81, PT ;  /* 0x000000515b00720c */ /* 0x000fda0003f06270 */
[----:B------:R-:W-:Y:S05]  /*6f60*/  @!P0 BRA `(.L_x_148) ;  /* 0xffffff9400cc8947 */ /* 0x000fea000383ffff */
.L_x_105:
[----:B------:R-:W-:Y:S05]  /*6f70*/  BSYNC B1 ;  /* 0x0000000000017941 */ /* 0x000fea0003800000 */
.L_x_104:
[----:B-----5:R-:W1:Y:S01]  /*6f80*/  S2R R52, SR_TID.X ;  /* 0x0000000000347919 */ /* 0x020e620000002100 */
[----:B------:R-:W-:Y:S01]  /*6f90*/  MOV R0, 0x400 ;  /* 0x0000040000007802 */ /* 0x000fe20000000f00 */
[----:B------:R-:W-:Y:S05]  /*6fa0*/  WARPSYNC.ALL ;  /* 0x0000000000007948 */ /* 0x000fea0003800000 */
[----:B------:R-:W2:Y:S01]  /*6fb0*/  S2R R3, SR_CgaCtaId ;  /* 0x0000000000037919 */ /* 0x000ea20000008800 */
[----:B------:R-:W-:Y:S01]  /*6fc0*/  IMAD R55, R90, UR9, RZ ;  /* 0x000000095a377c24 */ /* 0x000fe2000f8e02ff */
[----:B------:R-:W3:Y:S01]  /*6fd0*/  LDCU.128 UR16, c[0x0][0x440] ;  /* 0x00008800ff1077ac */ /* 0x000ee20008000c00 */
[----:B-1----:R-:W-:-:S03]  /*6fe0*/  SHF.R.U32.HI R53, RZ, 0x5, R52 ;  /* 0x00000005ff357819 */ /* 0x002fc60000011634 */
[----:B------:R-:W-:Y:S02]  /*6ff0*/  IADD3 R56, P0, PT, R55, R52, RZ ;  /* 0x0000003437387210 */ /* 0x000fe40007f1e0ff */
[----:B------:R-:W-:Y:S01]  /*7000*/  IMAD R2, R53, 0x60, R2 ;  /* 0x0000006035027824 */ /* 0x000fe200078e0202 */
[----:B------:R-:W-:Y:S02]  /*7010*/  LOP3.LUT R53, R52, 0x7f, RZ, 0x3c, !PT ;  /* 0x0000007f34357812 */ /* 0x000fe400078e3cff */
[----:B--2---:R-:W-:Y:S02]  /*7020*/  LEA R3, R3, R0, 0x18 ;  /* 0x0000000003037211 */ /* 0x004fe400078ec0ff */
[----:B------:R-:W-:Y:S02]  /*7030*/  IADD3 R53, PT, PT, R53, R90, RZ ;  /* 0x0000005a35357210 */ /* 0x000fe40007ffe0ff */
[-C--:B------:R-:W-:Y:S02]  /*7040*/  LEA R2, R2, R3.reuse, 0x5 ;  /* 0x0000000302027211 */ /* 0x080fe400078e28ff */
[----:B------:R-:W-:-:S02]  /*7050*/  LEA R0, R52, R3, 0x2 ;  /* 0x0000000334007211 */ /* 0x000fc400078e10ff */
[----:B------:R-:W-:Y:S01]  /*7060*/  IADD3.X R57, PT, PT, RZ, RZ, RZ, P0, !PT ;  /* 0x000000ffff397210 */ /* 0x000fe200007fe4ff */
[----:B------:R-:W-:Y:S01]  /*7070*/  STS.128 [R2], R24 ;  /* 0x0000001802007388 */ /* 0x000fe20000000c00 */
[C---:B------:R-:W-:Y:S02]  /*7080*/  ISETP.GE.U32.AND P5, PT, R53.reuse, 0x80, PT ;  /* 0x000000803500780c */ /* 0x040fe40003fa6070 */
[C---:B------:R-:W-:Y:S01]  /*7090*/  SHF.L.U64.HI R57, R56.reuse, 0x2, R57 ;  /* 0x0000000238397819 */ /* 0x040fe20000010239 */
[----:B------:R-:W-:Y:S01]  /*70a0*/  STS.128 [R2+0x10], R20 ;  /* 0x0000101402007388 */ /* 0x000fe20000000c00 */
[----:B------:R-:W-:Y:S02]  /*70b0*/  SHF.L.U32 R56, R56, 0x2, RZ ;  /* 0x0000000238387819 */ /* 0x000fe400000006ff */
[----:B------:R-:W-:Y:S01]  /*70c0*/  ISETP.GE.U32.AND P4, PT, R53, 0x100, PT ;  /* 0x000001003500780c */ /* 0x000fe20003f86070 */
[----:B------:R-:W-:Y:S01]  /*70d0*/  STS.128 [R2+0x400], R16 ;  /* 0x0004001002007388 */ /* 0x000fe20000000c00 */
[----:B---3--:R-:W-:-:S02]  /*70e0*/  IADD3 R54, P6, PT, R56, UR18, RZ ;  /* 0x0000001238367c10 */ /* 0x008fc4000ffde0ff */
[----:B------:R-:W-:Y:S01]  /*70f0*/  ISETP.GE.U32.AND P3, PT, R53, 0x180, PT ;  /* 0x000001803500780c */ /* 0x000fe20003f66070 */
[----:B------:R-:W-:Y:S01]  /*7100*/  STS.128 [R2+0x410], R12 ;  /* 0x0004100c02007388 */ /* 0x000fe20000000c00 */
[----:B------:R-:W-:Y:S02]  /*7110*/  IADD3.X R55, PT, PT, R57, UR19, RZ, P6, !PT ;  /* 0x0000001339377c10 */ /* 0x000fe4000b7fe4ff */
[C---:B------:R-:W-:Y:S01]  /*7120*/  ISETP.GE.U32.AND P2, PT, R53.reuse, 0x200, PT ;  /* 0x000002003500780c */ /* 0x040fe20003f46070 */
[----:B------:R-:W-:Y:S01]  /*7130*/  STS.128 [R2+0x800], R8 ;  /* 0x0008000802007388 */ /* 0x000fe20000000c00 */
[C---:B------:R-:W-:Y:S02]  /*7140*/  ISETP.GE.U32.AND P1, PT, R53.reuse, 0x280, PT ;  /* 0x000002803500780c */ /* 0x040fe40003f26070 */
[----:B------:R-:W-:Y:S01]  /*7150*/  ISETP.GE.U32.AND P0, PT, R53, 0x300, PT ;  /* 0x000003003500780c */ /* 0x000fe20003f06070 */
[----:B------:R-:W-:Y:S01]  /*7160*/  STS.128 [R2+0x810], R4 ;  /* 0x0008100402007388 */ /* 0x000fe20000000c00 */
[----:B------:R-:W-:Y:S06]  /*7170*/  BAR.SYNC.DEFER_BLOCKING 0x0 ;  /* 0x0000000000007b1d */ /* 0x000fec0000010000 */
[----:B------:R-:W1:Y:S04]  /*7180*/  LDS R3, [R0] ;  /* 0x0000000000037984 */ /* 0x000e680000000800 */
[----:B------:R-:W2:Y:S04]  /*7190*/  LDS R24, [R0+0xc00] ;  /* 0x000c000000187984 */ /* 0x000ea80000000800 */
[----:B------:R-:W3:Y:S04]  /*71a0*/  LDS R20, [R0+0x200] ;  /* 0x0002000000147984 */ /* 0x000ee80000000800 */
[----:B------:R-:W4:Y:S04]  /*71b0*/  LDS R17, [R0+0xe00] ;  /* 0x000e000000117984 */ /* 0x000f280000000800 */
[----:B------:R-:W0:Y:S04]  /*71c0*/  LDS R12, [R0+0x400] ;  /* 0x00040000000c7984 */ /* 0x000e280000000800 */
[----:B------:R-:W0:Y:S04]  /*71d0*/  LDS R9, [R0+0x1000] ;  /* 0x0010000000097984 */ /* 0x000e280000000800 */
[----:B------:R-:W0:Y:S04]  /*71e0*/  LDS R4, [R0+0x600] ;  /* 0x0006000000047984 */ /* 0x000e280000000800 */
[----:B------:R-:W0:Y:S04]  /*71f0*/  LDS R7, [R0+0x1200] ;  /* 0x0012000000077984 */ /* 0x000e280000000800 */
[----:B------:R-:W0:Y:S04]  /*7200*/  LDS R5, [R0+0x800] ;  /* 0x0008000000057984 */ /* 0x000e280000000800 */
[----:B------:R-:W0:Y:S04]  /*7210*/  LDS R8, [R0+0x1400] ;  /* 0x0014000000087984 */ /* 0x000e280000000800 */
[----:B------:R-:W0:Y:S01]  /*7220*/  LDS R6, [R0+0xa00] ;  /* 0x000a000000067984 */ /* 0x000e220000000800 */
[----:B-1----:R-:W-:-:S03]  /*7230*/  FADD.FTZ R3, RZ, R3 ;  /* 0x00000003ff037221 */ /* 0x002fc60000010000 */
[----:B------:R-:W1:Y:S01]  /*7240*/  LDS R11, [R0+0x1600] ;  /* 0x00160000000b7984 */ /* 0x000e620000000800 */
[----:B--2---:R-:W-:-:S03]  /*7250*/  FADD.FTZ R3, R3, R24 ;  /* 0x0000001803037221 */ /* 0x004fc60000010000 */
[----:B------:R-:W2:Y:S01]  /*7260*/  LDS R10, [R0+0x1800] ;  /* 0x00180000000a7984 */ /* 0x000ea20000000800 */
[----:B---3--:R-:W-:-:S03]  /*7270*/  FADD.FTZ R20, RZ, R20 ;  /* 0x00000014ff147221 */ /* 0x008fc60000010000 */
[----:B------:R-:W3:Y:S01]  /*7280*/  LDS R14, [R0+0x1a00] ;  /* 0x001a0000000e7984 */ /* 0x000ee20000000800 */
[----:B----4-:R-:W-:-:S03]  /*7290*/  FADD.FTZ R17, R20, R17 ;  /* 0x0000001114117221 */ /* 0x010fc60000010000 */
[----:B------:R-:W4:Y:S01]  /*72a0*/  LDS R16, [R0+0x1c00] ;  /* 0x001c000000107984 */ /* 0x000f220000000800 */
[----:B0-----:R-:W-:-:S03]  /*72b0*/  FADD.FTZ R12, RZ, R12 ;  /* 0x0000000cff0c7221 */ /* 0x001fc60000010000 */
[----:B------:R-:W0:Y:S01]  /*72c0*/  LDS R13, [R0+0x1e00] ;  /* 0x001e0000000d7984 */ /* 0x000e220000000800 */
[----:B------:R-:W-:-:S03]  /*72d0*/  FADD.FTZ R9, R12, R9 ;  /* 0x000000090c097221 */ /* 0x000fc60000010000 */
[----:B------:R-:W0:Y:S01]  /*72e0*/  LDS R18, [R0+0x2000] ;  /* 0x0020000000127984 */ /* 0x000e220000000800 */
[----:B------:R-:W-:-:S03]  /*72f0*/  FADD.FTZ R4, RZ, R4 ;  /* 0x00000004ff047221 */ /* 0x000fc60000010000 */
        /* <DEDUP_REMOVED lines=9> */
[----:B-1----:R-:W-:-:S03]  /*7390*/  FADD.FTZ R6, R6, R11 ;  /* 0x0000000b06067221 */ /* 0x002fc60000010000 */
[----:B------:R-:W1:Y:S01]  /*73a0*/  LDS R52, [R0+0x2c00] ;  /* 0x002c000000347984 */ /* 0x000e620000000800 */
[----:B--2---:R-:W-:-:S03]  /*73b0*/  FADD.FTZ R3, R3, R10 ;  /* 0x0000000a03037221 */ /* 0x004fc60000010000 */
[----:B------:R-:W2:Y:S01]  /*73c0*/  LDS R23, [R0+0x2e00] ;  /* 0x002e000000177984 */ /* 0x000ea20000000800 */
[----:B---3--:R-:W-:Y:S01]  /*73d0*/  FADD.FTZ R14, R17, R14 ;  /* 0x0000000e110e7221 */ /* 0x008fe20000010000 */
[----:B------:R-:W-:Y:S01]  /*73e0*/  BAR.SYNC.DEFER_BLOCKING 0x0 ;  /* 0x0000000000007b1d */ /* 0x000fe20000010000 */
[----:B----4-:R-:W-:Y:S01]  /*73f0*/  FADD.FTZ R9, R9, R16 ;  /* 0x0000001009097221 */ /* 0x010fe20000010000 */
[----:B0-----:R-:W-:Y:S01]  /*7400*/  FADD.FTZ R4, R4, R13 ;  /* 0x0000000d04047221 */ /* 0x001fe20000010000 */
[----:B------:R-:W-:Y:S01]  /*7410*/  FADD.FTZ R5, R5, R18 ;  /* 0x0000001205057221 */ /* 0x000fe20000010000 */
[----:B------:R-:W-:Y:S01]  /*7420*/  FADD.FTZ R6, R6, R15 ;  /* 0x0000000f06067221 */ /* 0x000fe20000010000 */
[----:B------:R-:W-:Y:S01]  /*7430*/  FADD.FTZ R7, R3, R22 ;  /* 0x0000001603077221 */ /* 0x000fe20000010000 */
[----:B------:R-:W-:Y:S01]  /*7440*/  @P5 MOV R3, R55 ;  /* 0x0000003700035202 */ /* 0x000fe20000000f00 */
[----:B------:R-:W-:Y:S01]  /*7450*/  FADD.FTZ R19, R14, R19 ;  /* 0x000000130e137221 */ /* 0x000fe20000010000 */
[----:B------:R-:W-:Y:S01]  /*7460*/  STS.128 [R2], R48 ;  /* 0x0000003002007388 */ /* 0x000fe20000000c00 */
[----:B------:R-:W-:-:S03]  /*7470*/  FADD.FTZ R9, R9, R26 ;  /* 0x0000001a09097221 */ /* 0x000fc60000010000 */
[----:B------:R-:W-:Y:S01]  /*7480*/  STS.128 [R2+0x10], R44 ;  /* 0x0000102c02007388 */ /* 0x000fe20000000c00 */
[----:B------:R-:W-:-:S03]  /*7490*/  FADD.FTZ R21, R4, R21 ;  /* 0x0000001504157221 */ /* 0x000fc60000010000 */
[----:B------:R-:W-:Y:S01]  /*74a0*/  STS.128 [R2+0x400], R40 ;  /* 0x0004002802007388 */ /* 0x000fe20000000c00 */
[----:B-1----:R-:W-:-:S03]  /*74b0*/  FADD.FTZ R11, R5, R52 ;  /* 0x00000034050b7221 */ /* 0x002fc60000010000 */
[----:B------:R-:W-:Y:S01]  /*74c0*/  STS.128 [R2+0x410], R36 ;  /* 0x0004102402007388 */ /* 0x000fe20000000c00 */
[----:B--2---:R-:W-:-:S03]  /*74d0*/  FADD.FTZ R23, R6, R23 ;  /* 0x0000001706177221 */ /* 0x004fc60000010000 */
[----:B------:R0:W-:Y:S04]  /*74e0*/  STS.128 [R2+0x800], R32 ;  /* 0x0008002002007388 */ /* 0x0001e80000000c00 */
[----:B------:R-:W-:Y:S01]  /*74f0*/  STS.128 [R2+0x810], R28 ;  /* 0x0008101c02007388 */ /* 0x000fe20000000c00 */
[----:B------:R-:W-:Y:S01]  /*7500*/  BAR.SYNC.DEFER_BLOCKING 0x0 ;  /* 0x0000000000007b1d */ /* 0x000fe20000010000 */
[----:B0-----:R-:W-:-:S04]  /*7510*/  IADD3 R32, P6, PT, R56, UR16, RZ ;  /* 0x0000001038207c10 */ /* 0x001fc8000ffde0ff */
[----:B------:R-:W-:Y:S01]  /*7520*/  IADD3.X R41, PT, PT, R57, UR17, RZ, P6, !PT ;  /* 0x0000001139297c10 */ /* 0x000fe2000b7fe4ff */
        /* <DEDUP_REMOVED lines=19> */
[----:B----4-:R-:W-:-:S03]  /*7660*/  FADD.FTZ R25, R25, R28 ;  /* 0x0000001c19197221 */ /* 0x010fc60000010000 */
[----:B------:R-:W4:Y:S01]  /*7670*/  LDS R5, [R0+0x800] ;  /* 0x0008000000057984 */ /* 0x000f220000000800 */
[----:B------:R-:W-:Y:S01]  /*7680*/  FADD.FTZ R31, R2, R31 ;  /* 0x0000001f021f7221 */ /* 0x000fe20000010000 */
[----:B------:R-:W-:Y:S02]  /*7690*/  @P5 MOV R2, R54 ;  /* 0x0000003600025202 */ /* 0x000fe40000000f00 */
[----:B------:R-:W4:Y:S01]  /*76a0*/  LDS R37, [R0+0x2a00] ;  /* 0x002a000000257984 */ /* 0x000f220000000800 */
[----:B------:R-:W-:Y:S01]  /*76b0*/  FADD.FTZ R33, R25, R30 ;  /* 0x0000001e19217221 */ /* 0x000fe20000010000 */
[----:B------:R-:W-:Y:S02]  /*76c0*/  @P5 IADD3 R54, P6, PT, R54, 0x200, RZ ;  /* 0x0000020036365810 */ /* 0x000fe40007fde0ff */
[----:B------:R-:W4:Y:S01]  /*76d0*/  LDS R8, [R0+0x1400] ;  /* 0x0014000000087984 */ /* 0x000f220000000800 */
[----:B------:R-:W-:Y:S01]  /*76e0*/  FADD.FTZ R12, RZ, R12 ;  /* 0x0000000cff0c7221 */ /* 0x000fe20000010000 */
[----:B------:R-:W-:-:S02]  /*76f0*/  @P5 IADD3.X R55, PT, PT, RZ, R55, RZ, P6, !PT ;  /* 0x00000037ff375210 */ /* 0x000fc400037fe4ff */
[----:B------:R-:W4:Y:S01]  /*7700*/  LDS R6, [R0+0xa00] ;  /* 0x000a000000067984 */ /* 0x000f220000000800 */
[----:B------:R-:W-:-:S03]  /*7710*/  FADD.FTZ R12, R12, R29 ;  /* 0x0000001d0c0c7221 */ /* 0x000fc60000010000 */
[----:B------:R-:W4:Y:S01]  /*7720*/  LDS R25, [R0+0x2000] ;  /* 0x0020000000197984 */ /* 0x000f220000000800 */
[----:B------:R-:W-:-:S03]  /*7730*/  FADD.FTZ R31, R31, R24 ;  /* 0x000000181f1f7221 */ /* 0x000fc60000010000 */
[----:B------:R-:W4:Y:S01]  /*7740*/  LDS R15, [R0+0x1600] ;  /* 0x00160000000f7984 */ /* 0x000f220000000800 */
[----:B------:R-:W-:-:S03]  /*7750*/  FADD.FTZ R12, R12, R17 ;  /* 0x000000110c0c7221 */ /* 0x000fc60000010000 */
[----:B------:R3:W-:Y:S01]  /*7760*/  @P5 STG.E desc[UR10][R2.64], R33 ;  /* 0x0000002102005986 */ /* 0x0007e2000c10190a */
[----:B0-----:R-:W-:-:S03]  /*7770*/  FADD.FTZ R35, R12, R35 ;  /* 0x000000230c237221 */ /* 0x001fc60000010000 */
[----:B------:R-:W0:Y:S01]  /*7780*/  LDS R39, [R0+0x2c00] ;  /* 0x002c000000277984 */ /* 0x000e220000000800 */
[----:B-1----:R-:W-:-:S03]  /*7790*/  FADD.FTZ R4, RZ, R4 ;  /* 0x00000004ff047221 */ /* 0x002fc60000010000 */
[----:B------:R-:W1:Y:S01]  /*77a0*/  LDS R10, [R0+0x2200] ;  /* 0x00220000000a7984 */ /* 0x000e620000000800 */
[----:B--2---:R-:W-:Y:S01]  /*77b0*/  FADD.FTZ R4, R4, R13 ;  /* 0x0000000d04047221 */ /* 0x004fe20000010000 */
[----:B---3--:R-:W-:Y:S02]  /*77c0*/  @P5 MOV R2, R32 ;  /* 0x0000002000025202 */ /* 0x008fe40000000f00 */
[----:B------:R-:W2:Y:S01]  /*77d0*/  LDS R17, [R0+0x2e00] ;  /* 0x002e000000117984 */ /* 0x000ea20000000800 */
[-C--:B------:R-:W-:Y:S01]  /*77e0*/  @P5 MOV R3, R41.reuse ;  /* 0x0000002900035202 */ /* 0x080fe20000000f00 */
[----:B------:R-:W-:Y:S01]  /*77f0*/  FADD.FTZ R4, R4, R27 ;  /* 0x0000001b04047221 */ /* 0x000fe20000010000 */
[----:B------:R-:W-:Y:S01]  /*7800*/  @P5 IADD3 R32, P6, PT, R32, 0x200, RZ ;  /* 0x0000020020205810 */ /* 0x000fe20007fde0ff */
[----:B----4-:R-:W-:Y:S02]  /*7810*/  FADD.FTZ R5, RZ, R5 ;  /* 0x00000005ff057221 */ /* 0x010fe40000010000 */
[----:B------:R3:W-:Y:S01]  /*7820*/  @P5 STG.E desc[UR10][R2.64], R7 ;  /* 0x0000000702005986 */ /* 0x0007e2000c10190a */
[----:B------:R-:W-:Y:S01]  /*7830*/  @P5 IADD3.X R41, PT, PT, RZ, R41, RZ, P6, !PT ;  /* 0x00000029ff295210 */ /* 0x000fe200037fe4ff */
[----:B------:R-:W-:Y:S01]  /*7840*/  FADD.FTZ R37, R4, R37 ;  /* 0x0000002504257221 */ /* 0x000fe20000010000 */
[----:B------:R-:W-:Y:S01]  /*7850*/  FADD.FTZ R8, R5, R8 ;  /* 0x0000000805087221 */ /* 0x000fe20000010000 */
[----:B------:R-:W-:Y:S01]  /*7860*/  FADD.FTZ R6, RZ, R6 ;  /* 0x00000006ff067221 */ /* 0x000fe20000010000 */
[----:B---3--:R-:W-:-:S02]  /*7870*/  @P4 MOV R2, R54 ;  /* 0x0000003600024202 */ /* 0x008fc40000000f00 */
[----:B------:R-:W-:Y:S01]  /*7880*/  FADD.FTZ R8, R8, R25 ;  /* 0x0000001908087221 */ /* 0x000fe20000010000 */
[-C--:B------:R-:W-:Y:S02]  /*7890*/  @P4 MOV R3, R55.reuse ;  /* 0x0000003700034202 */ /* 0x080fe40000000f00 */
[----:B------:R-:W-:Y:S01]  /*78a0*/  @P4 IADD3 R54, P5, PT, R54, 0x200, RZ ;  /* 0x0000020036364810 */ /* 0x000fe20007fbe0ff */
[----:B------:R-:W-:Y:S02]  /*78b0*/  FADD.FTZ R15, R6, R15 ;  /* 0x0000000f060f7221 */ /* 0x000fe40000010000 */
[----:B------:R3:W-:Y:S01]  /*78c0*/  @P4 STG.E desc[UR10][R2.64], R31 ;  /* 0x0000001f02004986 */ /* 0x0007e2000c10190a */
[----:B------:R-:W-:Y:S01]  /*78d0*/  @P4 IADD3.X R55, PT, PT, RZ, R55, RZ, P5, !PT ;  /* 0x00000037ff374210 */ /* 0x000fe20002ffe4ff */
[----:B0-----:R-:W-:Y:S01]  /*78e0*/  FADD.FTZ R39, R8, R39 ;  /* 0x0000002708277221 */ /* 0x001fe20000010000 */
[----:B-1----:R-:W-:Y:S01]  /*78f0*/  FADD.FTZ R10, R15, R10 ;  /* 0x0000000a0f0a7221 */ /* 0x002fe20000010000 */
[----:B---3--:R-:W-:-:S02]  /*7900*/  @P4 MOV R2, R32 ;  /* 0x0000002000024202 */ /* 0x008fc40000000f00 */
[----:B------:R-:W-:Y:S01]  /*7910*/  @P4 MOV R3, R41 ;  /* 0x0000002900034202 */ /* 0x000fe20000000f00 */
[----:B--2---:R-:W-:Y:S01]  /*7920*/  FADD.FTZ R17, R10, R17 ;  /* 0x000000110a117221 */ /* 0x004fe20000010000 */
[----:B------:R-:W-:-:S03]  /*7930*/  @P4 IADD3 R32, P6, PT, R32, 0x200, RZ ;  /* 0x0000020020204810 */ /* 0x000fc60007fde0ff */
[----:B------:R0:W-:Y:S01]  /*7940*/  @P4 STG.E desc[UR10][R2.64], R19 ;  /* 0x0000001302004986 */ /* 0x0001e2000c10190a */
[----:B------:R-:W-:Y:S02]  /*7950*/  @P4 IADD3.X R41, PT, PT, RZ, R41, RZ, P6, !PT ;  /* 0x00000029ff294210 */ /* 0x000fe400037fe4ff */
[----:B0-----:R-:W-:Y:S02]  /*7960*/  @P3 MOV R2, R54 ;  /* 0x0000003600023202 */ /* 0x001fe40000000f00 */
[----:B------:R-:W-:Y:S02]  /*7970*/  @P3 MOV R3, R55 ;  /* 0x0000003700033202 */ /* 0x000fe40000000f00 */
        /* <DEDUP_REMOVED lines=8> */
[----:B------:R-:W-:Y:S02]  /*7a00*/  @P2 MOV R4, R32 ;  /* 0x0000002000042202 */ /* 0x000fe40000000f00 */
[----:B------:R-:W-:Y:S02]  /*7a10*/  @P2 IADD3 R32, P4, PT, R32, 0x200, RZ ;  /* 0x0000020020202810 */ /* 0x000fe40007f9e0ff */
[-C--:B------:R-:W-:Y:S02]  /*7a20*/  @P2 MOV R5, R41.reuse ;  /* 0x0000002900052202 */ /* 0x080fe40000000f00 */
[----:B------:R-:W-:Y:S02]  /*7a30*/  @P2 IADD3.X R41, PT, PT, RZ, R41, RZ, P4, !PT ;  /* 0x00000029ff292210 */ /* 0x000fe400027fe4ff */
[----:B------:R-:W-:-:S02]  /*7a40*/  @P1 MOV R6, R32 ;  /* 0x0000002000061202 */ /* 0x000fc40000000f00 */
[----:B0-----:R-:W-:Y:S02]  /*7a50*/  @P2 MOV R2, R54 ;  /* 0x0000003600022202 */ /* 0x001fe40000000f00 */
[----:B------:R-:W-:Y:S02]  /*7a60*/  @P2 IADD3 R54, P3, PT, R54, 0x200, RZ ;  /* 0x0000020036362810 */ /* 0x000fe40007f7e0ff */
[-C--:B------:R-:W-:Y:S02]  /*7a70*/  @P2 MOV R3, R55.reuse ;  /* 0x0000003700032202 */ /* 0x080fe40000000f00 */
[----:B------:R-:W-:Y:S02]  /*7a80*/  @P2 IADD3.X R55, PT, PT, RZ, R55, RZ, P3, !PT ;  /* 0x00000037ff372210 */ /* 0x000fe40001ffe4ff */
[----:B------:R-:W-:Y:S01]  /*7a90*/  @P1 MOV R7, R41 ;  /* 0x0000002900071202 */ /* 0x000fe20000000f00 */
[----:B------:R0:W-:Y:S01]  /*7aa0*/  @P2 STG.E desc[UR10][R2.64], R37 ;  /* 0x0000002502002986 */ /* 0x0001e2000c10190a */
[----:B------:R-:W-:-:S03]  /*7ab0*/  @P1 IADD3 R32, P4, PT, R32, 0x200, RZ ;  /* 0x0000020020201810 */ /* 0x000fc60007f9e0ff */
[----:B------:R1:W-:Y:S01]  /*7ac0*/  @P2 STG.E desc[UR10][R4.64], R21 ;  /* 0x0000001504002986 */ /* 0x0003e2000c10190a */
[----:B------:R-:W-:Y:S02]  /*7ad0*/  @P1 IADD3.X R41, PT, PT, RZ, R41, RZ, P4, !PT ;  /* 0x00000029ff291210 */ /* 0x000fe400027fe4ff */
[----:B0-----:R-:W-:Y:S02]  /*7ae0*/  @P1 MOV R2, R54 ;  /* 0x0000003600021202 */ /* 0x001fe40000000f00 */
[-C--:B------:R-:W-:Y:S02]  /*7af0*/  @P1 MOV R3, R55.reuse ;  /* 0x0000003700031202 */ /* 0x080fe40000000f00 */
[----:B------:R-:W-:Y:S02]  /*7b00*/  @P1 IADD3 R54, P3, PT, R54, 0x200, RZ ;  /* 0x0000020036361810 */ /* 0x000fe40007f7e0ff */
[----:B-1----:R-:W-:Y:S01]  /*7b10*/  MOV R4, R32 ;  /* 0x0000002000047202 */ /* 0x002fe20000000f00 */
[----:B------:R0:W-:Y:S01]  /*7b20*/  @P1 STG.E desc[UR10][R2.64], R39 ;  /* 0x0000002702001986 */ /* 0x0001e2000c10190a */
[----:B------:R-:W-:-:S02]  /*7b30*/  @P1 IADD3.X R55, PT, PT, RZ, R55, RZ, P3, !PT ;  /* 0x00000037ff371210 */ /* 0x000fc40001ffe4ff */
[----:B------:R-:W-:Y:S01]  /*7b40*/  MOV R5, R41 ;  /* 0x0000002900057202 */ /* 0x000fe20000000f00 */
[----:B------:R1:W-:Y:S01]  /*7b50*/  @P1 STG.E desc[UR10][R6.64], R11 ;  /* 0x0000000b06001986 */ /* 0x0003e2000c10190a */
[----:B0-----:R-:W-:Y:S02]  /*7b60*/  MOV R2, R54 ;  /* 0x0000003600027202 */ /* 0x001fe40000000f00 */
[----:B------:R-:W-:Y:S01]  /*7b70*/  MOV R3, R55 ;  /* 0x0000003700037202 */ /* 0x000fe20000000f00 */
[----:B------:R-:W-:Y:S06]  /*7b80*/  @!P0 EXIT ;  /* 0x000000000000894d */ /* 0x000fec0003800000 */
[----:B------:R-:W-:Y:S04]  /*7b90*/  STG.E desc[UR10][R2.64], R17 ;  /* 0x0000001102007986 */ /* 0x000fe8000c10190a */
[----:B------:R-:W-:Y:S01]  /*7ba0*/  STG.E desc[UR10][R4.64], R23 ;  /* 0x0000001704007986 */ /* 0x000fe2000c10190a */
[----:B------:R-:W-:Y:S05]  /*7bb0*/  EXIT ;  /* 0x000000000000794d */ /* 0x000fea0003800000 */
.L_x_117:
        /* <DEDUP_REMOVED lines=8> */
.L_x_150:
[----:B------:R-:W-:Y:S05]  /*7c40*/  BSYNC B0 ;  /* 0x0000000000007941 */ /* 0x000fea0003800000 */
.L_x_149:
[----:B------:R-:W-:Y:S01]  /*7c50*/  MOV R153, R146 ;  /* 0x0000009200997202 */ /* 0x000fe20000000f00 */
[----:B------:R-:W-:Y:S01]  /*7c60*/  HFMA2 R154, -RZ, RZ, 0, 5.9604644775390625e-08 ;  /* 0x00000001ff9a7431 */ /* 0x000fe200000001ff */
[----:B------:R-:W-:Y:S02]  /*7c70*/  MOV R155, 0x1f ;  /* 0x0000001f009b7802 */ /* 0x000fe40000000f00 */
[----:B------:R-:W-:Y:S02]  /*7c80*/  MOV R88, 0xffffffff ;  /* 0xffffffff00587802 */ /* 0x000fe40000000f00 */
[----:B------:R-:W-:Y:S02]  /*7c90*/  MOV R80, R145 ;  /* 0x0000009100507202 */ /* 0x000fe40000000f00 */
[----:B------:R-:W-:-:S07]  /*7ca0*/  PRMT R147, R70, 0x7632, R147 ;  /* 0x0000763246937816 */ /* 0x000fce0000000093 */
[----:B------:R-:W-:Y:S05]  /*7cb0*/  WARPSYNC.COLLECTIVE R88, `(.L_x_151) ;  /* 0x0000000058087348 */ /* 0x000fea0003c00000 */
[----:B------:R0:W1:Y:S02]  /*7cc0*/  SHFL.BFLY P1, R145, R153, R154, R155 ;  /* 0x0c00009a99917389 */ /* 0x000064000002009b */
[----:B01----:R-:W-:Y:S05]  /*7cd0*/  ENDCOLLECTIVE ;  /* 0x000000000000791b */ /* 0x003fea0003800000 */
.L_x_151:
[----:B------:R-:W-:Y:S01]  /*7ce0*/  PRMT R148, R70, 0x7632, R148 ;  /* 0x0000763246947816 */ /* 0x000fe20000000094 */
[----:B------:R-:W-:Y:S01]  /*7cf0*/  FADD.FTZ R80, R80, R89 ;  /* 0x0000005950507221 */ /* 0x000fe20000010000 */
[C---:B------:R-:W-:Y:S02]  /*7d00*/  PRMT R149, R69.reuse, 0x7632, R149 ;  /* 0x0000763245957816 */ /* 0x040fe40000000095 */
[----:B------:R-:W-:Y:S02]  /*7d10*/  PRMT R150, R69, 0x7632, R150 ;  /* 0x0000763245967816 */ /* 0x000fe40000000096 */
[C---:B------:R-:W-:Y:S02]  /*7d20*/  PRMT R151, R68.reuse, 0x7632, R151 ;  /* 0x0000763244977816 */ /* 0x040fe40000000097 */
[----:B------:R-:W-:Y:S02]  /*7d30*/  PRMT R152, R68, 0x7632, R152 ;  /* 0x0000763244987816 */ /* 0x000fe40000000098 */
[----:B------:R-:W-:-:S02]  /*7d40*/  PRMT R159, R67, 0x7632, R159 ;  /* 0x00007632439f7816 */ /* 0x000fc4000000009f */
[----:B------:R-:W-:Y:S01]  /*7d50*/  PRMT R156, R67, 0x7632, R156 ;  /* 0x00007632439c7816 */ /* 0x000fe2000000009c */
[----:B------:R-:W-:Y:S01]  /*7d60*/  HFMA2 R154, -RZ, RZ, 0, 1.1920928955078125e-07 ;  /* 0x00000002ff9a7431 */ /* 0x000fe200000001ff */
[----:B------:R-:W-:Y:S02]  /*7d70*/  MOV R153, R80 ;  /* 0x0000005000997202 */ /* 0x000fe40000000f00 */
[----:B------:R-:W-:Y:S02]  /*7d80*/  PRMT R160, R66, 0x7632, R160 ;  /* 0x0000763242a07816 */ /* 0x000fe400000000a0 */
[C---:B------:R-:W-:Y:S02]  /*7d90*/  PRMT R161, R65.reuse, 0x7632, R161 ;  /* 0x0000763241a17816 */ /* 0x040fe400000000a1 */
[----:B------:R-:W-:Y:S02]  /*7da0*/  PRMT R157, R65, 0x7632, R157 ;  /* 0x00007632419d7816 */ /* 0x000fe4000000009d */
[----:B------:R-:W-:-:S02]  /*7db0*/  PRMT R162, R64, 0x7632, R162 ;  /* 0x0000763240a27816 */ /* 0x000fc400000000a2 */
[----:B------:R-:W-:-:S07]  /*7dc0*/  MOV R81, R145 ;  /* 0x0000009100517202 */ /* 0x000fce0000000f00 */
[----:B------:R-:W-:Y:S05]  /*7dd0*/  WARPSYNC.COLLECTIVE R88, `(.L_x_152) ;  /* 0x0000000058087348 */ /* 0x000fea0003c00000 */
[----:B------:R0:W1:Y:S02]  /*7de0*/  SHFL.BFLY P1, R145, R153, R154, R155 ;  /* 0x0c00009a99917389 */ /* 0x000064000002009b */
[----:B01----:R-:W-:Y:S05]  /*7df0*/  ENDCOLLECTIVE ;  /* 0x000000000000791b */ /* 0x003fea0003800000 */
.L_x_152:
[----:B------:R-:W-:Y:S01]  /*7e00*/  PRMT R158, R64, 0x7632, R158 ;  /* 0x00007632409e7816 */ /* 0x000fe2000000009e */
[--C-:B------:R-:W-:Y:S01]  /*7e10*/  FADD.FTZ R81, R81, R146.reuse ;  /* 0x0000009251517221 */ /* 0x100fe20000010000 */
[----:B------:R-:W-:-:S04]  /*7e20*/  PRMT R146, R71, 0x7632, R146 ;  /* 0x0000763247927816 */ /* 0x000fc80000000092 */
[----:B------:R-:W-:Y:S02]  /*7e30*/  MOV R153, R81 ;  /* 0x0000005100997202 */ /* 0x000fe40000000f00 */
[----:B------:R-:W-:-:S07]  /*7e40*/  MOV R83, R145 ;  /* 0x0000009100537202 */ /* 0x000fce0000000f00 */
[----:B------:R-:W-:Y:S05]  /*7e50*/  WARPSYNC.COLLECTIVE R88, `(.L_x_153) ;  /* 0x0000000058087348 */ /* 0x000fea0003c00000 */
[----:B------:R0:W1:Y:S02]  /*7e60*/  SHFL.BFLY P1, R145, R153, R154, R155 ;  /* 0x0c00009a99917389 */ /* 0x000064000002009b */
[----:B01----:R-:W-:Y:S05]  /*7e70*/  ENDCOLLECTIVE ;  /* 0x000000000000791b */ /* 0x003fea0003800000 */
.L_x_153:
[----:B------:R-:W-:-:S05]  /*7e80*/  FADD.FTZ R83, R80, R83 ;  /* 0x0000005350537221 */ /* 0x000fca0000010000 */
[----:B------:R-:W-:Y:S01]  /*7e90*/  MOV R153, R83 ;  /* 0x0000005300997202 */ /* 0x000fe20000000f00 */
[----:B------:R-:W-:Y:S01]  /*7ea0*/  HFMA2 R154, -RZ, RZ, 0, 2.384185791015625e-07 ;  /* 0x00000004ff9a7431 */ /* 0x000fe200000001ff */
[----:B------:R-:W-:-:S07]  /*7eb0*/  MOV R82, R145 ;  /* 0x0000009100527202 */ /* 0x000fce0000000f00 */
[----:B------:R-:W-:Y:S05]  /*7ec0*/  WARPSYNC.COLLECTIVE R88, `(.L_x_154) ;  /* 0x0000000058087348 */ /* 0x000fea0003c00000 */
[----:B------:R0:W1:Y:S02]  /*7ed0*/  SHFL.BFLY P1, R145, R153, R154, R155 ;  /* 0x0c00009a99917389 */ /* 0x000064000002009b */
[----:B01----:R-:W-:Y:S05]  /*7ee0*/  ENDCOLLECTIVE ;  /* 0x000000000000791b */ /* 0x003fea0003800000 */
.L_x_154:
[----:B------:R-:W-:-:S05]  /*7ef0*/  FADD.FTZ R82, R81, R82 ;  /* 0x0000005251527221 */ /* 0x000fca0000010000 */
[----:B------:R-:W-:Y:S02]  /*7f00*/  MOV R153, R82 ;  /* 0x0000005200997202 */ /* 0x000fe40000000f00 */
[----:B------:R-:W-:-:S07]  /*7f10*/  MOV R84, R145 ;  /* 0x0000009100547202 */ /* 0x000fce0000000f00 */
[----:B------:R-:W-:Y:S05]  /*7f20*/  WARPSYNC.COLLECTIVE R88, `(.L_x_155) ;  /* 0x0000000058087348 */ /* 0x000fea0003c00000 */
[----:B------:R0:W1:Y:S02]  /*7f30*/  SHFL.BFLY P1, R145, R153, R154, R155 ;  /* 0x0c00009a99917389 */ /* 0x000064000002009b */
[----:B01----:R-:W-:Y:S05]  /*7f40*/  ENDCOLLECTIVE ;  /* 0x000000000000791b */ /* 0x003fea0003800000 */
.L_x_155:
[----:B------:R-:W-:-:S05]  /*7f50*/  FADD.FTZ R84, R83, R84 ;  /* 0x0000005453547221 */ /* 0x000fca0000010000 */
[----:B------:R-:W-:Y:S01]  /*7f60*/  MOV R153, R84 ;  /* 0x0000005400997202 */ /* 0x000fe20000000f00 */
[----:B------:R-:W-:Y:S01]  /*7f70*/  HFMA2 R154, -RZ, RZ, 0, 4.76837158203125e-07 ;  /* 0x00000008ff9a7431 */ /* 0x000fe200000001ff */
[----:B------:R-:W-:-:S07]  /*7f80*/  MOV R85, R145 ;  /* 0x0000009100557202 */ /* 0x000fce0000000f00 */
[----:B------:R-:W-:Y:S05]  /*7f90*/  WARPSYNC.COLLECTIVE R88, `(.L_x_156) ;  /* 0x0000000058087348 */ /* 0x000fea0003c00000 */
[----:B------:R0:W1:Y:S02]  /*7fa0*/  SHFL.BFLY P1, R145, R153, R154, R155 ;  /* 0x0c00009a99917389 */ /* 0x000064000002009b */
[----:B01----:R-:W-:Y:S05]  /*7fb0*/  ENDCOLLECTIVE ;  /* 0x000000000000791b */ /* 0x003fea0003800000 */
.L_x_156:
[----:B------:R-:W-:-:S05]  /*7fc0*/  FADD.FTZ R85, R82, R85 ;  /* 0x0000005552557221 */ /* 0x000fca0000010000 */
[----:B------:R-:W-:Y:S02]  /*7fd0*/  MOV R153, R85 ;  /* 0x0000005500997202 */ /* 0x000fe40000000f00 */
[----:B------:R-:W-:-:S07]  /*7fe0*/  MOV R87, R145 ;  /* 0x0000009100577202 */ /* 0x000fce0000000f00 */
[----:B------:R-:W-:Y:S05]  /*7ff0*/  WARPSYNC.COLLECTIVE R88, `(.L_x_157) ;  /* 0x0000000058087348 */ /* 0x000fea0003c00000 */
[----:B------:R0:W1:Y:S02]  /*8000*/  SHFL.BFLY P1, R145, R153, R154, R155 ;  /* 0x0c00009a99917389 */ /* 0x000064000002009b */
[----:B01----:R-:W-:Y:S05]  /*8010*/  ENDCOLLECTIVE ;  /* 0x000000000000791b */ /* 0x003fea0003800000 */
.L_x_157:
[----:B------:R-:W-:-:S05]  /*8020*/  FADD.FTZ R87, R84, R87 ;  /* 0x0000005754577221 */ /* 0x000fca0000010000 */
[----:B------:R-:W-:Y:S01]  /*8030*/  MOV R153, R87 ;  /* 0x0000005700997202 */ /* 0x000fe20000000f00 */
[----:B------:R-:W-:Y:S01]  /*8040*/  HFMA2 R154, -RZ, RZ, 0, 9.5367431640625e-07 ;  /* 0x00000010ff9a7431 */ /* 0x000fe200000001ff */
[----:B------:R-:W-:-:S07]  /*8050*/  MOV R86, R145 ;  /* 0x0000009100567202 */ /* 0x000fce0000000f00 */
[----:B------:R-:W-:Y:S05]  /*8060*/  WARPSYNC.COLLECTIVE R88, `(.L_x_158) ;  /* 0x0000000058087348 */ /* 0x000fea0003c00000 */
[----:B------:R0:W1:Y:S02]  /*8070*/  SHFL.BFLY P1, R145, R153, R154, R155 ;  /* 0x0c00009a99917389 */ /* 0x000064000002009b */
[----:B01----:R-:W-:Y:S05]  /*8080*/  ENDCOLLECTIVE ;  /* 0x000000000000791b */ /* 0x003fea0003800000 */
.L_x_158:
[----:B------:R-:W-:-:S05]  /*8090*/  FADD.FTZ R86, R85, R86 ;  /* 0x0000005655567221 */ /* 0x000fca0000010000 */
[----:B------:R-:W-:Y:S02]  /*80a0*/  MOV R153, R86 ;  /* 0x0000005600997202 */ /* 0x000fe40000000f00 */
[----:B------:R-:W-:-:S07]  /*80b0*/  MOV R80, R145 ;  /* 0x0000009100507202 */ /* 0x000fce0000000f00 */
[----:B------:R-:W-:Y:S05]  /*80c0*/  WARPSYNC.COLLECTIVE R88, `(.L_x_159) ;  /* 0x0000000058087348 */ /* 0x000fea0003c00000 */
[----:B------:R0:W1:Y:S02]  /*80d0*/  SHFL.BFLY P1, R145, R153, R154, R155 ;  /* 0x0c00009a99917389 */ /* 0x000064000002009b */
[----:B01----:R-:W-:Y:S05]  /*80e0*/  ENDCOLLECTIVE ;  /* 0x000000000000791b */ /* 0x003fea0003800000 */
.L_x_159:
[----:B------:R-:W-:Y:S02]  /*80f0*/  PRMT R155, R66, 0x7632, R155 ;  /* 0x00007632429b7816 */ /* 0x000fe4000000009b */
[----:B------:R-:W-:Y:S02]  /*8100*/  MOV R81, R145 ;  /* 0x0000009100517202 */ /* 0x000fe40000000f00 */
[----:B------:R-:W-:Y:S01]  /*8110*/  PRMT R145, R71, 0x7632, R145 ;  /* 0x0000763247917816 */ /* 0x000fe20000000091 */
[----:B------:R-:W-:Y:S06]  /*8120*/  BRA `(.L_x_160) ;  /* 0xffffffac00a07947 */ /* 0x000fec000383ffff */
.L_x_161:
        /* <DEDUP_REMOVED lines=13> */
.L_x_4924:


//--------------------- .text._ZN10layer_norm31ln_parallel_residual_bwd_kernelINS_13Kernel_traitsI13__nv_bfloat16S2_S2_S2_fjLj768ELj1ELj4ELj1ELj16ENS_18Kernel_traits_baseILj768ES2_S2_S2_S2_fjLj128EEEEELb0ELb1ELb1EEEvNS_9BwdParamsE --------------------------
	.section	.text._ZN10layer_norm31ln_parallel_residual_bwd_kernelINS_13Kernel_traitsI13__nv_bfloat16S2_S2_S2_fjLj768ELj1ELj4ELj1ELj16ENS_18Kernel_traits_baseILj768ES2_S2_S2_S2_fjLj128EEEEELb0ELb1ELb1EEEvNS_9BwdParamsE,"ax",@progbits
	.align	128
        .global         _ZN10layer_norm31ln_parallel_residual_bwd_kernelINS_13Kernel_traitsI13__nv_bfloat16S2_S2_S2_fjLj768ELj1ELj4ELj1ELj16ENS_18Kernel_traits_baseILj768ES2_S2_S2_S2_fjLj128EEEEELb0ELb1ELb1EEEvNS_9BwdParamsE
        .type           _ZN10layer_norm31ln_parallel_residual_bwd_kernelINS_13Kernel_traitsI13__nv_bfloat16S2_S2_S2_fjLj768ELj1ELj4ELj1ELj16ENS_18Kernel_traits_baseILj768ES2_S2_S2_S2_fjLj128EEEEELb0ELb1ELb1EEEvNS_9BwdParamsE,@function
        .size           _ZN10layer_norm31ln_parallel_residual_bwd_kernelINS_13Kernel_traitsI13__nv_bfloat16S2_S2_S2_fjLj768ELj1ELj4ELj1ELj16ENS_18Kernel_traits_baseILj768ES2_S2_S2_S2_fjLj128EEEEELb0ELb1ELb1EEEvNS_9BwdParamsE,(.L_x_4925 - _ZN10layer_norm31ln_parallel_residual_bwd_kernelINS_13Kernel_traitsI13__nv_bfloat16S2_S2_S2_fjLj768ELj1ELj4ELj1ELj16ENS_18Kernel_traits_baseILj768ES2_S2_S2_S2_fjLj128EEEEELb0ELb1ELb1EEEvNS_9BwdParamsE)
        .other          _ZN10layer_norm31ln_parallel_residual_bwd_kernelINS_13Kernel_traitsI13__nv_bfloat16S2_S2_S2_fjLj768ELj1ELj4ELj1ELj16ENS_18Kernel_traits_baseILj768ES2_S2_S2_S2_fjLj128EEEEELb0ELb1ELb1EEEvNS_9BwdParamsE,@"STO_CUDA_ENTRY STV_DEFAULT"
_ZN10layer_norm31ln_parallel_residual_bwd_kernelINS_13Kernel_traitsI13__nv_bfloat16S2_S2_S2_fjLj768ELj1ELj4ELj1ELj16ENS_18Kernel_traits_baseILj768ES2_S2_S2_S2_fjLj128EEEEELb0ELb1ELb1EEEvNS_9BwdParamsE:
.text._ZN10layer_norm31ln_parallel_residual_bwd_kernelINS_13Kernel_traitsI13__nv_bfloat16S2_S2_S2_fjLj768ELj1ELj4ELj1ELj16ENS_18Kernel_traits_baseILj768ES2_S2_S2_S2_fjLj128EEEEELb0ELb1ELb1EEEvNS_9BwdParamsE:
        /* <DEDUP_REMOVED lines=33> */
[----:B0-----:R-:W-:Y:S02]  /*0210*/  SHF.R.U32.HI R0, RZ, 0x5, R109 ;  /* 0x00000005ff007819 */ /* 0x001fe4000001166d */
[----:B------:R-:W-:Y:S02]  /*0220*/  CS2R R60, SRZ ;  /* 0x00000000003c7805 */ /* 0x000fe4000001ff00 */
[----:B------:R-:W-:Y:S02]  /*0230*/  CS2R R58, SRZ ;  /* 0x00000000003a7805 */ /* 0x000fe4000001ff00 */
[----:B------:R-:W-:-:S02]  /*0240*/  CS2R R56, SRZ ;  /* 0x0000000000387805 */ /* 0x000fc4000001ff00 */
[----:B------:R-:W-:-:S04]  /*0250*/  LOP3.LUT R108, R0, UR4, RZ, 0xfc, !PT ;  /* 0x00000004006c7c12 */ /* 0x000fc8000f8efcff */
[----:B--2---:R-:W-:-:S13]  /*0260*/  ISETP.GE.AND P0, PT, R108, UR5, PT ;  /* 0x000000056c007c0c */ /* 0x004fda000bf06270 */
[----:B-1-34-:R-:W-:Y:S05]  /*0270*/  @P0 BRA `(.L_x_163) ;  /* 0x0000006800140947 */ /* 0x01afea0003800000 */
[----:B------:R-:W0:Y:S01]  /*0280*/  LDC.64 R2, c[0x0][0x3d0] ;  /* 0x0000f400ff027b82 */ /* 0x000e220000000a00 */
[----:B------:R-:W-:-:S05]  /*0290*/  LOP3.LUT R109, R109, 0x1f, RZ, 0xc0, !PT ;  /* 0x0000001f6d6d7812 */ /* 0x000fca00078ec0ff */
[----:B0-----:R-:W-:-:S05]  /*02a0*/  IMAD.WIDE.U32 R2, R109, 0x10, R2 ;  /* 0x000000106d027825 */ /* 0x001fca00078e0002 */
[----:B------:R-:W2:Y:S04]  /*02b0*/  LDG.E.128 R92, desc[UR10][R2.64+0x400] ;  /* 0x0004000a025c7981 */ /* 0x000ea8000c1e1d00 */
[----:B------:R-:W3:Y:S04]  /*02c0*/  LDG.E.128 R8, desc[UR10][R2.64+0x200] ;  /* 0x0002000a02087981 */ /* 0x000ee8000c1e1d00 */
[----:B------:R-:W4:Y:S01]  /*02d0*/  LDG.E.128 R4, desc[UR10][R2.64] ;  /* 0x0000000a02047981 */ /* 0x000f22000c1e1d00 */
        /* <DEDUP_REMOVED lines=25> */
[----:B--2---:R-:W-:-:S02]  /*0470*/  PRMT R180, R92, 0x7632, R180 ;  /* 0x000076325cb47816 */ /* 0x004fc400000000b4 */
[----:B------:R-:W-:Y:S02]  /*0480*/  PRMT R179, R93, 0x7632, R179 ;  /* 0x000076325db37816 */ /* 0x000fe400000000b3 */
[----:B------:R-:W-:Y:S02]  /*0490*/  PRMT R178, R94, 0x7632, R178 ;  /* 0x000076325eb27816 */ /* 0x000fe400000000b2 */
[----:B------:R-:W-:Y:S02]  /*04a0*/  PRMT R177, R95, 0x7632, R177 ;  /* 0x000076325fb17816 */ /* 0x000fe400000000b1 */
[----:B---3--:R-:W-:Y:S02]  /*04b0*/  PRMT R176, R8, 0x7632, R176 ;  /* 0x0000763208b07816 */ /* 0x008fe400000000b0 */
[----:B------:R-:W-:Y:S02]  /*04c0*/  PRMT R175, R9, 0x7632, R175 ;  /* 0x0000763209af7816 */ /* 0x000fe400000000af */
[----:B------:R-:W-:-:S02]  /*04d0*/  PRMT R174, R10, 0x7632, R174 ;  /* 0x000076320aae7816 */ /* 0x000fc400000000ae */
[----:B------:R-:W-:Y:S02]  /*04e0*/  PRMT R173, R11, 0x7632, R173 ;  /* 0x000076320bad7816 */ /* 0x000fe400000000ad */
[----:B----4-:R-:W-:Y:S02]  /*04f0*/  PRMT R172, R4, 0x7632, R172 ;  /* 0x0000763204ac7816 */ /* 0x010fe400000000ac */
[----:B------:R-:W-:Y:S02]  /*0500*/  PRMT R170, R5, 0x7632, R170 ;  /* 0x0000763205aa7816 */ /* 0x000fe400000000aa */
[----:B------:R-:W-:Y:S02]  /*0510*/  PRMT R168, R6, 0x7632, R168 ;  /* 0x0000763206a87816 */ /* 0x000fe400000000a8 */
[----:B------:R-:W-:-:S07]  /*0520*/  PRMT R166, R7, 0x7632, R166 ;  /* 0x0000763207a67816 */ /* 0x000fce00000000a6 */
.L_x_192:
[----:B------:R-:W0:Y:S08]  /*0530*/  LDC.64 R32, c[0x0][0x3c0] ;  /* 0x0000f000ff207b82 */ /* 0x000e300000000a00 */
[----:B------:R-:W1:Y:S08]  /*0540*/  LDC.64 R110, c[0x0][0x3c8] ;  /* 0x0000f200ff6e7b82 */ /* 0x000e700000000a00 */
[----:B------:R-:W2:Y:S01]  /*0550*/  LDC.64 R2, c[0x0][0x438] ;  /* 0x00010e00ff027b82 */ /* 0x000ea20000000a00 */
[----:B0-----:R-:W-:-:S06]  /*0560*/  IMAD.WIDE R32, R108, 0x4, R32 ;  /* 0x000000046c207825 */ /* 0x001fcc00078e0220 */
[----:B------:R-:W3:Y:S01]  /*0570*/  LDG.E R32, desc[UR10][R32.64] ;  /* 0x0000000a20207981 */ /* 0x000ee2000c1e1900 */
[----:B-1----:R-:W-:-:S06]  /*0580*/  IMAD.WIDE R110, R108, 0x4, R110 ;  /* 0x000000046c6e7825 */ /* 0x002fcc00078e026e */
[----:B------:R0:W5:Y:S01]  /*0590*/  LDG.E R110, desc[UR10][R110.64] ;  /* 0x0000000a6e6e7981 */ /* 0x000162000c1e1900 */
[----:B------:R-:W-:Y:S01]  /*05a0*/  IMAD R0, R108, UR13, RZ ;  /* 0x0000000d6c007c24 */ /* 0x000fe2000f8e02ff */
[----:B--2---:R-:W-:Y:S02]  /*05b0*/  ISETP.NE.U32.AND P0, PT, R2, RZ, PT ;  /* 0x000000ff0200720c */ /* 0x004fe40003f05070 */
[----:B------:R-:W-:Y:S02]  /*05c0*/  ISETP.NE.AND P1, PT, RZ, UR12, PT ;  /* 0x0000000cff007c0c */ /* 0x000fe4000bf25270 */
[----:B------:R-:W-:Y:S02]  /*05d0*/  ISETP.NE.AND.EX P0, PT, R3, RZ, PT, P0 ;  /* 0x000000ff0300720c */ /* 0x000fe40003f05300 */
[----:B------:R-:W-:-:S04]  /*05e0*/  SHF.R.S32.HI R35, RZ, 0x1f, R0 ;  /* 0x0000001fff237819 */ /* 0x000fc80000011400 */
[----:B------:R-:W-:-:S04]  /*05f0*/  LEA.HI R0, R35, R0, RZ, 0x3 ;  /* 0x0000000023007211 */ /* 0x000fc800078f18ff */
[----:B------:R-:W-:Y:S02]  /*0600*/  LEA.HI.SX32 R115, R0, R109, 0x1d ;  /* 0x0000006d00737211 */ /* 0x000fe400078feaff */
[----:B---3--:R-:W-:Y:S01]  /*0610*/  FSEL R157, R32, RZ, !P1 ;  /* 0x000000ff209d7208 */ /* 0x008fe20004800000 */
[----:B0-----:R-:W-:Y:S06]  /*0620*/  @P0 BRA `(.L_x_165) ;  /* 0x0000001000040947 */ /* 0x001fec0003800000 */
[----:B------:R-:W0:Y:S01]  /*0630*/  LDC.64 R40, c[0x0][0x3a8] ;  /* 0x0000ea00ff287b82 */ /* 0x000e220000000a00 */
[----:B------:R-:W-:-:S07]  /*0640*/  IADD3 R113, PT, PT, R115, 0x20, RZ ;  /* 0x0000002073717810 */ /* 0x000fce0007ffe0ff */
[----:B------:R-:W1:Y:S01]  /*0650*/  LDC.64 R52, c[0x0][0x428] ;  /* 0x00010a00ff347b82 */ /* 0x000e620000000a00 */
[C---:B------:R-:W-:Y:S01]  /*0660*/  IADD3 R111, PT, PT, R115.reuse, 0x40, RZ ;  /* 0x00000040736f7810 */ /* 0x040fe20007ffe0ff */
[----:B0-----:R-:W-:-:S04]  /*0670*/  IMAD.WIDE.U32 R32, R115, 0x10, R40 ;  /* 0x0000001073207825 */ /* 0x001fc800078e0028 */
[--C-:B------:R-:W-:Y:S02]  /*0680*/  IMAD.WIDE.U32 R36, R113, 0x10, R40.reuse ;  /* 0x0000001071247825 */ /* 0x100fe400078e0028 */
[----:B------:R-:W2:Y:S02]  /*0690*/  LDG.E.128 R32, desc[UR10][R32.64] ;  /* 0x0000000a20207981 */ /* 0x000ea4000c1e1d00 */
[----:B------:R-:W-:Y:S02]  /*06a0*/  IMAD.WIDE.U32 R40, R111, 0x10, R40 ;  /* 0x000000106f287825 */ /* 0x000fe400078e0028 */
[----:B------:R-:W3:Y:S02]  /*06b0*/  LDG.E.128 R36, desc[UR10][R36.64] ;  /* 0x0000000a24247981 */ /* 0x000ee4000c1e1d00 */
[--C-:B-1----:R-:W-:Y:S02]  /*06c0*/  IMAD.WIDE.U32 R44, R115, 0x10, R52.reuse ;  /* 0x00000010732c7825 */ /* 0x102fe400078e0034 */
[----:B------:R-:W4:Y:S02]  /*06d0*/  LDG.E.128 R40, desc[UR10][R40.64] ;  /* 0x0000000a28287981 */ /* 0x000f24000c1e1d00 */
[----:B------:R-:W-:-:S02]  /*06e0*/  IMAD.WIDE.U32 R48, R113, 0x10, R52 ;  /* 0x0000001071307825 */ /* 0x000fc400078e0034 */
[----:B------:R-:W4:Y:S02]  /*06f0*/  LDG.E.128 R44, desc[UR10][R44.64] ;  /* 0x0000000a2c2c7981 */ /* 0x000f24000c1e1d00 */
[----:B------:R-:W-:Y:S02]  /*0700*/  IMAD.WIDE.U32 R52, R111, 0x10, R52 ;  /* 0x000000106f347825 */ /* 0x000fe400078e0034 */
[----:B------:R-:W4:Y:S04]  /*0710*/  LDG.E.128 R48, desc[UR10][R48.64] ;  /* 0x0000000a30307981 */ /* 0x000f28000c1e1d00 */
[----:B------:R-:W4:Y:S01]  /*0720*/  LDG.E.128 R52, desc[UR10][R52.64] ;  /* 0x0000000a34347981 */ /* 0x000f22000c1e1d00 */
        /* <DEDUP_REMOVED lines=9> */
[C---:B--2---:R-:W-:Y:S02]  /*07c0*/  PRMT R0, R32.reuse, 0x7632, R0 ;  /* 0x0000763220007816 */ /* 0x044fe40000000000 */
[C---:B------:R-:W-:Y:S02]  /*07d0*/  PRMT R112, R33.reuse, 0x7632, R112 ;  /* 0x0000763221707816 */ /* 0x040fe40000000070 */
[----:B------:R-:W-:Y:S02]  /*07e0*/  SHF.L.U32 R114, R33, 0x10, RZ ;  /* 0x0000001021727819 */ /* 0x000fe400000006ff */
[C---:B---3--:R-:W-:Y:S02]  /*07f0*/  PRMT R117, R37.reuse, 0x7632, R117 ;  /* 0x0000763225757816 */ /* 0x048fe40000000075 */
[----:B------:R-:W-:Y:S01]  /*0800*/  SHF.L.U32 R120, R37, 0x10, RZ ;  /* 0x0000001025787819 */ /* 0x000fe200000006ff */
[----:B------:R-:W-:Y:S01]  /*0810*/  FADD.FTZ R121, -R157, R114 ;  /* 0x000000729d797221 */ /* 0x000fe20000010100 */
[----:B------:R-:W-:-:S02]  /*0820*/  SHF.L.U32 R32, R32, 0x10, RZ ;  /* 0x0000001020207819 */ /* 0x000fc400000006ff */
[----:B------:R-:W-:Y:S01]  /*0830*/  PRMT R33, R34, 0x7632, R33 ;  /* 0x0000763222217816 */ /* 0x000fe20000000021 */
[C---:B------:R-:W-:Y:S01]  /*0840*/  FADD.FTZ R189, -R157.reuse, R120 ;  /* 0x000000789dbd7221 */ /* 0x040fe20000010100 */
[----:B------:R-:W-:Y:S01]  /*0850*/  PRMT R37, R38, 0x7632, R37 ;  /* 0x0000763226257816 */ /* 0x000fe20000000025 */
[----:B------:R-:W-:Y:S01]  /*0860*/  FADD.FTZ R119, -R157, R32 ;  /* 0x000000209d777221 */ /* 0x000fe20000010100 */
[----:B------:R-:W-:Y:S02]  /*0870*/  SHF.L.U32 R34, R34, 0x10, RZ ;  /* 0x0000001022227819 */ /* 0x000fe400000006ff */
[----:B------:R-:W-:Y:S02]  /*0880*/  SHF.L.U32 R38, R38, 0x10, RZ ;  /* 0x0000001026267819 */ /* 0x000fe400000006ff */
[----:B------:R-:W-:Y:S01]  /*0890*/  PRMT R116, R35, 0x7632, R116 ;  /* 0x0000763223747816 */ /* 0x000fe20000000074 */
[----:B------:R-:W-:Y:S01]  /*08a0*/  FADD.FTZ R123, -R157, R34 ;  /* 0x000000229d7b7221 */ /* 0x000fe20000010100 */
[----:B------:R-:W-:Y:S01]  /*08b0*/  SHF.L.U32 R118, R35, 0x10, RZ ;  /* 0x0000001023767819 */ /* 0x000fe200000006ff */
[----:B------:R-:W-:Y:S01]  /*08c0*/  FADD.FTZ R191, -R157, R38 ;  /* 0x000000269dbf7221 */ /* 0x000fe20000010100 */
[----:B------:R-:W-:-:S02]  /*08d0*/  PRMT R35, R36, 0x7632, R35 ;  /* 0x0000763224237816 */ /* 0x000fc40000000023 */
[----:B----4-:R-:W-:Y:S01]  /*08e0*/  PRMT R125, R41, 0x7632, R125 ;  /* 0x00007632297d7816 */ /* 0x010fe2000000007d */
[----:B------:R-:W-:Y:S01]  /*08f0*/  FADD.FTZ R131, -R157, R118 ;  /* 0x000000769d837221 */ /* 0x000fe20000010100 */
[----:B------:R-:W-:Y:S02]  /*0900*/  SHF.L.U32 R0, R0, 0x10, RZ ;  /* 0x0000001000007819 */ /* 0x000fe400000006ff */
[----:B------:R-:W-:Y:S01]  /*0910*/  SHF.L.U32 R32, R33, 0x10, RZ ;  /* 0x0000001021207819 */ /* 0x000fe200000006ff */
[----:B-----5:R-:W-:Y:S01]  /*0920*/  FMUL.FTZ R131, R110, R131 ;  /* 0x000000836e837220 */ /* 0x020fe20000410000 */
[----:B------:R-:W-:Y:S02]  /*0930*/  SHF.L.U32 R34, R35, 0x10, RZ ;  /* 0x0000001023227819 */ /* 0x000fe400000006ff */
[----:B------:R-:W-:Y:S01]  /*0940*/  SHF.L.U32 R38, R37, 0x10, RZ ;  /* 0x0000001025267819 */ /* 0x000fe200000006ff */
[----:B------:R-:W-:Y:S01]  /*0950*/  FADD.FTZ R185, -R157, R32 ;  /* 0x000000209db97221 */ /* 0x000fe20000010100 */
[----:B------:R-:W-:Y:S01]  /*0960*/  SHF.L.U32 R126, R41, 0x10, RZ ;  /* 0x00000010297e7819 */ /* 0x000fe200000006ff */
[C---:B------:R-:W-:Y:S01]  /*0970*/  FADD.FTZ R169, -R157.reuse, R34 ;  /* 0x000000229da97221 */ /* 0x040fe20000010100 */
[C---:B------:R-:W-:Y:S01]  /*0980*/  PRMT R41, R42.reuse, 0x7632, R41 ;  /* 0x000076322a297816 */ /* 0x040fe20000000029 */
[C---:B------:R-:W-:Y:S01]  /*0990*/  FADD.FTZ R165, -R157.reuse, R38 ;  /* 0x000000269da57221 */ /* 0x040fe20000010100 */
[----:B------:R-:W-:Y:S01]  /*09a0*/  SHF.L.U32 R128, R42, 0x10, RZ ;  /* 0x000000102a807819 */ /* 0x000fe200000006ff */
[----:B------:R-:W-:Y:S01]  /*09b0*/  FADD.FTZ R197, -R157, R126 ;  /* 0x0000007e9dc57221 */ /* 0x000fe20000010100 */
[----:B------:R-:W-:Y:S01]  /*09c0*/  PRMT R127, R43, 0x7632, R127 ;  /* 0x000076322b7f7816 */ /* 0x000fe2000000007f */
[C---:B------:R-:W-:Y:S01]  /*09d0*/  FMUL.FTZ R154, R110.reuse, R185 ;  /* 0x000000b96e9a7220 */ /* 0x040fe20000410000 */
[----:B------:R-:W-:Y:S01]  /*09e0*/  SHF.L.U32 R42, R125, 0x10, RZ ;  /* 0x000000107d2a7819 */ /* 0x000fe200000006ff */
[----:B------:R-:W-:Y:S01]  /*09f0*/  FADD.FTZ R125, -R157, R0 ;  /* 0x000000009d7d7221 */ /* 0x000fe20000010100 */
[----:B------:R-:W-:Y:S01]  /*0a00*/  PRMT R122, R39, 0x7632, R122 ;  /* 0x00007632277a7816 */ /* 0x000fe2000000007a */
[----:B------:R-:W-:Y:S01]  /*0a10*/  FADD.FTZ R199, -R157, R128 ;  /* 0x000000809dc77221 */ /* 0x000fe20000010100 */
[----:B------:R-:W-:Y:S01]  /*0a20*/  SHF.L.U32 R124, R39, 0x10, RZ ;  /* 0x00000010277c7819 */ /* 0x000fe200000006ff */
[----:B------:R-:W-:Y:S01]  /*0a30*/  FMUL.FTZ R136, R110, R125 ;  /* 0x0000007d6e887220 */ /* 0x000fe20000410000 */
[----:B------:R-:W-:Y:S01]  /*0a40*/  PRMT R39, R40, 0x7632, R39 ;  /* 0x0000763228277816 */ /* 0x000fe20000000027 */
[----:B------:R-:W-:Y:S01]  /*0a50*/  FMUL.FTZ R128, R110, R121 ;  /* 0x000000796e807220 */ /* 0x000fe20000410000 */
[----:B------:R-:W-:Y:S01]  /*0a60*/  SHF.L.U32 R116, R116, 0x10, RZ ;  /* 0x0000001074747819 */ /* 0x000fe200000006ff */
[C---:B------:R-:W-:Y:S01]  /*0a70*/  FADD.FTZ R193, -R157.reuse, R124 ;  /* 0x0000007c9dc17221 */ /* 0x040fe20000010100 */
[C---:B------:R-:W-:Y:S01]  /*0a80*/  PRMT R133, R44.reuse, 0x7632, R133 ;  /* 0x000076322c857816 */ /* 0x040fe20000000085 */
[C---:B------:R-:W-:Y:S01]  /*0a90*/  FADD.FTZ R161, -R157.reuse, R42 ;  /* 0x0000002a9da17221 */ /* 0x040fe20000010100 */
[----:B------:R-:W-:Y:S01]  /*0aa0*/  SHF.L.U32 R33, R44, 0x10, RZ ;  /* 0x000000102c217819 */ /* 0x000fe200000006ff */
[----:B------:R-:W-:Y:S01]  /*0ab0*/  FADD.FTZ R181, -R157, R116 ;  /* 0x000000749db57221 */ /* 0x000fe20000010100 */
[C---:B------:R-:W-:Y:S01]  /*0ac0*/  PRMT R135, R45.reuse, 0x7632, R135 ;  /* 0x000076322d877816 */ /* 0x040fe20000000087 */
[C---:B------:R-:W-:Y:S01]  /*0ad0*/  FMUL.FTZ R121, R110.reuse, R191 ;  /* 0x000000bf6e797220 */ /* 0x040fe20000410000 */
[----:B------:R-:W-:Y:S01]  /*0ae0*/  SHF.L.U32 R32, R45, 0x10, RZ ;  /* 0x000000102d207819 */ /* 0x000fe200000006ff */
[----:B------:R-:W-:Y:S01]  /*0af0*/  FMUL.FTZ R164, R110, R181 ;  /* 0x000000b56ea47220 */ /* 0x000fe20000410000 */
[----:B------:R-:W-:Y:S01]  /*0b00*/  SHF.L.U32 R0, R4, 0x10, RZ ;  /* 0x0000001004007819 */ /* 0x000fe200000006ff */
[----:B------:R-:W-:Y:S01]  /*0b10*/  FMUL.FTZ R158, R110, R165 ;  /* 0x000000a56e9e7220 */ /* 0x000fe20000410000 */
[----:B------:R-:W-:-:S02]  /*0b20*/  SHF.L.U32 R40, R40, 0x10, RZ ;  /* 0x0000001028287819 */ /* 0x000fc400000006ff */
[----:B------:R-:W-:Y:S01]  /*0b30*/  SHF.L.U32 R118, R127, 0x10, RZ ;  /* 0x000000107f767819 */ /* 0x000fe200000006ff */
[----:B------:R-:W-:Y:S01]  /*0b40*/  FMUL.FTZ R37, R0, R33 ;  /* 0x0000002100257220 */ /* 0x000fe20000410000 */
[C---:B------:R-:W-:Y:S01]  /*0b50*/  PRMT R137, R46.reuse, 0x7632, R137 ;  /* 0x000076322e897816 */ /* 0x040fe20000000089 */
[----:B------:R-:W-:Y:S01]  /*0b60*/  FADD.FTZ R195, -R157, R40 ;  /* 0x000000289dc37221 */ /* 0x000fe20000010100 */
[----:B------:R-:W-:Y:S01]  /*0b70*/  SHF.L.U32 R34, R46, 0x10, RZ ;  /* 0x000000102e227819 */ /* 0x000fe200000006ff */
[C---:B------:R-:W-:Y:S01]  /*0b80*/  FMUL.FTZ R0, R110.reuse, R119 ;  /* 0x000000776e007220 */ /* 0x040fe20000410000 */
[----:B------:R-:W-:Y:S01]  /*0b90*/  SHF.L.U32 R38, R49, 0x10, RZ ;  /* 0x0000001031267819 */ /* 0x000fe200000006ff */
[----:B------:R-:W-:Y:S01]  /*0ba0*/  FMUL.FTZ R119, R110, R189 ;  /* 0x000000bd6e777220 */ /* 0x000fe20000410000 */
[----:B------:R-:W-:Y:S01]  /*0bb0*/  SHF.L.U32 R45, R9, 0x10, RZ ;  /* 0x00000010092d7819 */ /* 0x000fe200000006ff */
[----:B------:R-:W-:Y:S01]  /*0bc0*/  FMUL.FTZ R165, R0, R33 ;  /* 0x0000002100a57220 */ /* 0x000fe20000410000 */
[----:B------:R-:W-:-:S02]  /*0bd0*/  PRMT R147, R53, 0x7632, R147 ;  /* 0x0000763235937816 */ /* 0x000fc40000000093 */
[----:B------:R-:W-:Y:S01]  /*0be0*/  SHF.L.U32 R127, R53, 0x10, RZ ;  /* 0x00000010357f7819 */ /* 0x000fe200000006ff */
[----:B------:R-:W-:Y:S01]  /*0bf0*/  FMUL.FTZ R116, R45, R38 ;  /* 0x000000262d747220 */ /* 0x000fe20000410000 */
[----:B------:R-:W-:Y:S02]  /*0c00*/  SHF.L.U32 R46, R93, 0x10, RZ ;  /* 0x000000105d2e7819 */ /* 0x000fe400000006ff */
[----:B------:R-:W-:Y:S02]  /*0c10*/  SHF.L.U32 R126, R54, 0x10, RZ ;  /* 0x00000010367e7819 */ /* 0x000fe400000006ff */
[----:B------:R-:W-:Y:S01]  /*0c20*/  SHF.L.U32 R53, R94, 0x10, RZ ;  /* 0x000000105e357819 */ /* 0x000fe200000006ff */
[----:B------:R-:W-:Y:S01]  /*0c30*/  FMUL.FTZ R45, R46, R127 ;  /* 0x0000007f2e2d7220 */ /* 0x000fe20000410000 */
[----:B------:R-:W-:Y:S02]  /*0c40*/  SHF.L.U32 R133, R133, 0x10, RZ ;  /* 0x0000001085857819 */ /* 0x000fe400000006ff */
[----:B------:R-:W-:Y:S01]  /*0c50*/  SHF.L.U32 R40, R39, 0x10, RZ ;  /* 0x0000001027287819 */ /* 0x000fe200000006ff */
[----:B------:R-:W-:Y:S01]  /*0c60*/  FMUL.FTZ R46, R53, R126 ;  /* 0x0000007e352e7220 */ /* 0x000fe20000410000 */
[----:B------:R-:W-:Y:S01]  /*0c70*/  SHF.L.U32 R39, R5, 0x10, RZ ;  /* 0x0000001005277819 */ /* 0x000fe200000006ff */
[----:B------:R-:W-:Y:S01]  /*0c80*/  FMUL.FTZ R134, R134, R133 ;  /* 0x0000008586867220 */ /* 0x000fe20000410000 */
[----:B------:R-:W-:Y:S01]  /*0c90*/  SHF.L.U32 R112, R112, 0x10, RZ ;  /* 0x0000001070707819 */ /* 0x000fe200000006ff */
[----:B------:R-:W-:Y:S01]  /*0ca0*/  FADD.FTZ R53, RZ, R37 ;  /* 0x00000025ff357221 */ /* 0x000fe20000010000 */
[----:B------:R-:W-:Y:S01]  /*0cb0*/  PRMT R155, R55, 0x7632, R155 ;  /* 0x00007632379b7816 */ /* 0x000fe2000000009b */
[----:B------:R-:W-:Y:S01]  /*0cc0*/  FMUL.FTZ R39, R39, R32 ;  /* 0x0000002027277220 */ /* 0x000fe20000410000 */
[----:B------:R-:W-:Y:S01]  /*0cd0*/  SHF.L.U32 R129, R55, 0x10, RZ ;  /* 0x0000001037817819 */ /* 0x000fe200000006ff */
[----:B------:R-:W-:Y:S01]  /*0ce0*/  FFMA.FTZ R55, R0, R37, RZ ;  /* 0x0000002500377223 */ /* 0x000fe200000100ff */
[----:B------:R-:W-:Y:S01]  /*0cf0*/  SHF.L.U32 R36, R36, 0x10, RZ ;  /* 0x0000001024247819 */ /* 0x000fe200000006ff */
[----:B------:R-:W-:Y:S01]  /*0d00*/  FADD.FTZ R183, -R157, R112 ;  /* 0x000000709db77221 */ /* 0x000fe20000010100 */
[----:B------:R-:W-:Y:S01]  /*0d10*/  PRMT R149, R52, 0x7632, R149 ;  /* 0x0000763234957816 */ /* 0x000fe20000000095 */
[----:B------:R-:W-:Y:S01]  /*0d20*/  FFMA.FTZ R55, R136, R134, R55 ;  /* 0x0000008688377223 */ /* 0x000fe20000010037 */
[----:B------:R-:W-:Y:S01]  /*0d30*/  SHF.L.U32 R124, R52, 0x10, RZ ;  /* 0x00000010347c7819 */ /* 0x000fe200000006ff */
[----:B------:R-:W-:Y:S01]  /*0d40*/  FADD.FTZ R52, R53, R134 ;  /* 0x0000008635347221 */ /* 0x000fe20000010000 */
[----:B------:R-:W-:Y:S01]  /*0d50*/  SHF.L.U32 R135, R135, 0x10, RZ ;  /* 0x0000001087877819 */ /* 0x000fe200000006ff */
[----:B------:R-:W-:Y:S01]  /*0d60*/  FADD.FTZ R187, -R157, R36 ;  /* 0x000000249dbb7221 */ /* 0x000fe20000010100 */
[----:B------:R-:W-:Y:S01]  /*0d70*/  SHF.L.U32 R114, R41, 0x10, RZ ;  /* 0x0000001029727819 */ /* 0x000fe200000006ff */
[----:B------:R-:W-:Y:S01]  /*0d80*/  FADD.FTZ R53, R52, R39 ;  /* 0x0000002734357221 */ /* 0x000fe20000010000 */
[----:B------:R-:W-:Y:S01]  /*0d90*/  SHF.L.U32 R130, R43, 0x10, RZ ;  /* 0x000000102b827819 */ /* 0x000fe200000006ff */
[----:B------:R-:W-:Y:S01]  /*0da0*/  FMUL.FTZ R138, R138, R135 ;  /* 0x000000878a8a7220 */ /* 0x000fe20000410000 */
[----:B------:R-:W-:Y:S01]  /*0db0*/  SHF.L.U32 R41, R6, 0x10, RZ ;  /* 0x0000001006297819 */ /* 0x000fe200000006ff */
[----:B------:R-:W-:Y:S01]  /*0dc0*/  FMUL.FTZ R144, R110, R183 ;  /* 0x000000b76e907220 */ /* 0x000fe20000410000 */
[----:B------:R-:W-:Y:S01]  /*0dd0*/  SHF.L.U32 R36, R117, 0x10, RZ ;  /* 0x0000001075247819 */ /* 0x000fe200000006ff */
[----:B------:R-:W-:Y:S01]  /*0de0*/  FFMA.FTZ R55, R128, R39, R55 ;  /* 0x0000002780377223 */ /* 0x000fe20000010037 */
[----:B------:R-:W-:Y:S01]  /*0df0*/  PRMT R153, R50, 0x7632, R153 ;  /* 0x0000763232997816 */ /* 0x000fe20000000099 */
[----:B------:R-:W-:Y:S01]  /*0e00*/  FADD.FTZ R201, -R157, R130 ;  /* 0x000000829dc97221 */ /* 0x000fe20000010100 */
[----:B------:R-:W-:Y:S01]  /*0e10*/  SHF.L.U32 R137, R137, 0x10, RZ ;  /* 0x0000001089897819 */ /* 0x000fe200000006ff */
[----:B------:R-:W-:Y:S01]  /*0e20*/  FMUL.FTZ R41, R41, R34 ;  /* 0x0000002229297220 */ /* 0x000fe20000410000 */
[----:B------:R-:W-:Y:S01]  /*0e30*/  FADD.FTZ R52, R53, R138 ;  /* 0x0000008a35347221 */ /* 0x000fe20000010000 */
[----:B------:R-:W-:Y:S01]  /*0e40*/  PRMT R145, R54, 0x7632, R145 ;  /* 0x0000763236917816 */ /* 0x000fe20000000091 */
[----:B------:R-:W-:Y:S01]  /*0e50*/  FMUL.FTZ R130, R110, R123 ;  /* 0x0000007b6e827220 */ /* 0x000fe20000410000 */
[----:B------:R-:W-:Y:S01]  /*0e60*/  FFMA.FTZ R55, R144, R138, R55 ;  /* 0x0000008a90377223 */ /* 0x000fe20000010037 */
[----:B------:R-:W-:Y:S01]  /*0e70*/  FADD.FTZ R171, -R157, R36 ;  /* 0x000000249dab7221 */ /* 0x000fe20000010100 */
[----:B------:R-:W-:Y:S01]  /*0e80*/  SHF.L.U32 R54, R174, 0x10, RZ ;  /* 0x00000010ae367819 */ /* 0x000fe200000006ff */
[----:B------:R-:W-:Y:S01]  /*0e90*/  FMUL.FTZ R140, R140, R137 ;  /* 0x000000898c8c7220 */ /* 0x000fe20000410000 */
[----:B------:R-:W-:Y:S01]  /*0ea0*/  SHF.L.U32 R153, R153, 0x10, RZ ;  /* 0x0000001099997819 */ /* 0x000fe200000006ff */
[----:B------:R-:W-:Y:S01]  /*0eb0*/  FADD.FTZ R53, R52, R41 ;  /* 0x0000002934357221 */ /* 0x000fe20000010000 */
[C---:B------:R-:W-:Y:S01]  /*0ec0*/  PRMT R139, R47.reuse, 0x7632, R139 ;  /* 0x000076322f8b7816 */ /* 0x040fe2000000008b */
[----:B------:R-:W-:Y:S01]  /*0ed0*/  FFMA.FTZ R55, R130, R41, R55 ;  /* 0x0000002982377223 */ /* 0x000fe20000010037 */
[----:B------:R-:W-:Y:S01]  /*0ee0*/  SHF.L.U32 R36, R47, 0x10, RZ ;  /* 0x000000102f247819 */ /* 0x000fe200000006ff */
[----:B------:R-:W-:Y:S01]  /*0ef0*/  FMUL.FTZ R125, R54, R153 ;  /* 0x00000099367d7220 */ /* 0x000fe20000410000 */
[----:B------:R-:W-:Y:S01]  /*0f00*/  SHF.L.U32 R43, R7, 0x10, RZ ;  /* 0x00000010072b7819 */ /* 0x000fe200000006ff */
[----:B------:R-:W-:Y:S01]  /*0f10*/  FADD.FTZ R54, R53, R140 ;  /* 0x0000008c35367221 */ /* 0x000fe20000010000 */
[----:B------:R-:W-:Y:S01]  /*0f20*/  SHF.L.U32 R149, R149, 0x10, RZ ;  /* 0x0000001095957819 */ /* 0x000fe200000006ff */
[----:B------:R-:W-:Y:S01]  /*0f30*/  FADD.FTZ R163, -R157, R40 ;  /* 0x000000289da37221 */ /* 0x000fe20000010100 */
[----:B------:R-:W-:Y:S01]  /*0f40*/  SHF.L.U32 R139, R139, 0x10, RZ ;  /* 0x000000108b8b7819 */ /* 0x000fe200000006ff */
[----:B------:R-:W-:Y:S01]  /*0f50*/  FMUL.FTZ R43, R43, R36 ;  /* 0x000000242b2b7220 */ /* 0x000fe20000410000 */
[----:B------:R-:W-:Y:S01]  /*0f60*/  SHF.L.U32 R122, R122, 0x10, RZ ;  /* 0x000000107a7a7819 */ /* 0x000fe200000006ff */
[----:B------:R-:W-:Y:S01]  /*0f70*/  FMUL.FTZ R52, R146, R149 ;  /* 0x0000009592347220 */ /* 0x000fe20000410000 */
[----:B------:R-:W-:Y:S01]  /*0f80*/  FFMA.FTZ R146, R154, R140, R55 ;  /* 0x0000008c9a927223 */ /* 0x000fe20000010037 */
[----:B------:R-:W-:Y:S01]  /*0f90*/  PRMT R141, R48, 0x7632, R141 ;  /* 0x00007632308d7816 */ /* 0x000fe2000000008d */
[----:B------:R-:W-:Y:S01]  /*0fa0*/  FMUL.FTZ R142, R142, R139 ;  /* 0x0000008b8e8e7220 */ /* 0x000fe20000410000 */
[----:B------:R-:W-:Y:S01]  /*0fb0*/  SHF.L.U32 R35, R48, 0x10, RZ ;  /* 0x0000001030237819 */ /* 0x000fe200000006ff */
[----:B------:R-:W-:Y:S01]  /*0fc0*/  FADD.FTZ R181, R54, R43 ;  /* 0x0000002b36b57221 */ /* 0x000fe20000010000 */
[----:B------:R-:W-:Y:S01]  /*0fd0*/  SHF.L.U32 R44, R8, 0x10, RZ ;  /* 0x00000010082c7819 */ /* 0x000fe200000006ff */
[----:B------:R-:W-:Y:S01]  /*0fe0*/  FFMA.FTZ R183, R131, R43, R146 ;  /* 0x0000002b83b77223 */ /* 0x000fe20000010092 */
[----:B------:R-:W-:Y:S01]  /*0ff0*/  SHF.L.U32 R147, R147, 0x10, RZ ;  /* 0x0000001093937819 */ /* 0x000fe200000006ff */
[C---:B------:R-:W-:Y:S01]  /*1000*/  FADD.FTZ R167, -R157.reuse, R122 ;  /* 0x0000007a9da77221 */ /* 0x040fe20000010100 */
[C---:B------:R-:W-:Y:S01]  /*1010*/  FADD.FTZ R159, -R157.reuse, R114 ;  /* 0x000000729d9f7221 */ /* 0x040fe20000010100 */
[----:B------:R-:W-:Y:S01]  /*1020*/  SHF.L.U32 R120, R176, 0x10, RZ ;  /* 0x00000010b0787819 */ /* 0x000fe200000006ff */
[----:B------:R-:W-:Y:S01]  /*1030*/  FADD.FTZ R157, -R157, R118 ;  /* 0x000000769d9d7221 */ /* 0x000fe20000010100 */
[----:B------:R-:W-:Y:S01]  /*1040*/  SHF.L.U32 R141, R141, 0x10, RZ ;  /* 0x000000108d8d7819 */ /* 0x000fe200000006ff */
[----:B------:R-:W-:Y:S01]  /*1050*/  FMUL.FTZ R117, R44, R35 ;  /* 0x000000232c757220 */ /* 0x000fe20000410000 */
[----:B------:R-:W-:Y:S01]  /*1060*/  FADD.FTZ R146, R181, R142 ;  /* 0x0000008eb5927221 */ /* 0x000fe20000010000 */
[----:B------:R-:W-:Y:S01]  /*1070*/  FMUL.FTZ R118, R110, R187 ;  /* 0x000000bb6e767220 */ /* 0x000fe20000410000 */
[----:B------:R-:W-:Y:S01]  /*1080*/  FFMA.FTZ R183, R164, R142, R183 ;  /* 0x0000008ea4b77223 */ /* 0x000fe200000100b7 */
[----:B------:R-:W-:Y:S01]  /*1090*/  FMUL.FTZ R53, R148, R147 ;  /* 0x0000009394357220 */ /* 0x000fe20000410000 */
[----:B------:R-:W-:Y:S01]  /*10a0*/  PRMT R143, R49, 0x7632, R143 ;  /* 0x00007632318f7816 */ /* 0x000fe2000000008f */
[----:B------:R-:W-:Y:S01]  /*10b0*/  FMUL.FTZ R148, R110, R169 ;  /* 0x000000a96e947220 */ /* 0x000fe20000410000 */
[----:B------:R-:W-:Y:S01]  /*10c0*/  FMUL.FTZ R120, R120, R141 ;  /* 0x0000008d78787220 */ /* 0x000fe20000410000 */
[----:B------:R-:W-:Y:S01]  /*10d0*/  FADD.FTZ R169, R146, R117 ;  /* 0x0000007592a97221 */ /* 0x000fe20000010000 */
[----:B------:R-:W-:Y:S01]  /*10e0*/  FFMA.FTZ R183, R118, R117, R183 ;  /* 0x0000007576b77223 */ /* 0x000fe200000100b7 */
[----:B------:R-:W-:Y:S01]  /*10f0*/  SHF.L.U32 R145, R145, 0x10, RZ ;  /* 0x0000001091917819 */ /* 0x000fe200000006ff */
[----:B------:R-:W-:Y:S01]  /*1100*/  FMUL.FTZ R160, R110, R157 ;  /* 0x0000009d6ea07220 */ /* 0x000fe20000410000 */
[----:B------:R-:W-:Y:S01]  /*1110*/  SHF.L.U32 R122, R175, 0x10, RZ ;  /* 0x00000010af7a7819 */ /* 0x000fe200000006ff */
[----:B------:R-:W-:Y:S01]  /*1120*/  FADD.FTZ R169, R169, R120 ;  /* 0x00000078a9a97221 */ /* 0x000fe20000010000 */
[----:B------:R-:W-:Y:S01]  /*1130*/  SHF.L.U32 R143, R143, 0x10, RZ ;  /* 0x000000108f8f7819 */ /* 0x000fe200000006ff */
[----:B------:R-:W-:Y:S01]  /*1140*/  FFMA.FTZ R156, R148, R120, R183 ;  /* 0x00000078949c7223 */ /* 0x000fe200000100b7 */
[----:B------:R-:W-:Y:S01]  /*1150*/  SHF.L.U32 R155, R155, 0x10, RZ ;  /* 0x000000109b9b7819 */ /* 0x000fe200000006ff */
[----:B------:R-:W-:Y:S01]  /*1160*/  FMUL.FTZ R54, R150, R145 ;  /* 0x0000009196367220 */ /* 0x000fe20000410000 */
[----:B------:R-:W-:Y:S01]  /*1170*/  SHF.L.U32 R40, R50, 0x10, RZ ;  /* 0x0000001032287819 */ /* 0x000fe200000006ff */
[----:B------:R-:W-:Y:S01]  /*1180*/  FMUL.FTZ R122, R122, R143 ;  /* 0x0000008f7a7a7220 */ /* 0x000fe20000410000 */
[----:B------:R-:W-:Y:S01]  /*1190*/  SHF.L.U32 R47, R10, 0x10, RZ ;  /* 0x000000100a2f7819 */ /* 0x000fe200000006ff */
[----:B------:R-:W-:Y:S01]  /*11a0*/  FMUL.FTZ R55, R152, R155 ;  /* 0x0000009b98377220 */ /* 0x000fe20000410000 */
[C---:B------:R-:W-:Y:S01]  /*11b0*/  FMUL.FTZ R150, R110.reuse, R161 ;  /* 0x000000a16e967220 */ /* 0x040fe20000410000 */
[----:B------:R-:W-:Y:S01]  /*11c0*/  FADD.FTZ R169, R169, R116 ;  /* 0x00000074a9a97221 */ /* 0x000fe20000010000 */
[----:B------:R-:W-:Y:S01]  /*11d0*/  FMUL.FTZ R152, R110, R171 ;  /* 0x000000ab6e987220 */ /* 0x000fe20000410000 */
[----:B------:R-:W-:Y:S01]  /*11e0*/  FFMA.FTZ R161, R119, R116, R156 ;  /* 0x0000007477a17223 */ /* 0x000fe2000001009c */
[----:B------:R-:W-:Y:S01]  /*11f0*/  FMUL.FTZ R114, R47, R40 ;  /* 0x000000282f727220 */ /* 0x000fe20000410000 */
[----:B------:R-:W-:Y:S01]  /*1200*/  FADD.FTZ R169, R169, R122 ;  /* 0x0000007aa9a97221 */ /* 0x000fe20000010000 */
[C---:B------:R-:W-:Y:S01]  /*1210*/  PRMT R151, R51.reuse, 0x7632, R151 ;  /* 0x0000763233977816 */ /* 0x040fe20000000097 */
[----:B------:R-:W-:Y:S01]  /*1220*/  FFMA.FTZ R182, R152, R122, R161 ;  /* 0x0000007a98b67223 */ /* 0x000fe200000100a1 */
[----:B------:R-:W-:Y:S01]  /*1230*/  SHF.L.U32 R42, R51, 0x10, RZ ;  /* 0x00000010332a7819 */ /* 0x000fe200000006ff */
[----:B------:R-:W-:Y:S01]  /*1240*/  FADD.FTZ R184, R169, R114 ;  /* 0x00000072a9b87221 */ /* 0x000fe20000010000 */
[----:B------:R-:W-:Y:S01]  /*1250*/  SHF.L.U32 R49, R11, 0x10, RZ ;  /* 0x000000100b317819 */ /* 0x000fe200000006ff */
[----:B------:R-:W-:Y:S01]  /*1260*/  FFMA.FTZ R157, R121, R114, R182 ;  /* 0x00000072799d7223 */ /* 0x000fe200000100b6 */
[----:B------:R-:W-:Y:S01]  /*1270*/  SHF.L.U32 R151, R151, 0x10, RZ ;  /* 0x0000001097977819 */ /* 0x000fe200000006ff */
[----:B------:R-:W-:Y:S01]  /*1280*/  FMUL.FTZ R156, R110, R159 ;  /* 0x0000009f6e9c7220 */ /* 0x000fe20000410000 */
[----:B------:R-:W-:Y:S01]  /*1290*/  FADD.FTZ R159, R184, R125 ;  /* 0x0000007db89f7221 */ /* 0x000fe20000010000 */
[----:B------:R-:W-:Y:S01]  /*12a0*/  FMUL.FTZ R112, R49, R42 ;  /* 0x0000002a31707220 */ /* 0x000fe20000410000 */
[----:B------:R-:W-:Y:S01]  /*12b0*/  FMUL.FTZ R123, R110, R193 ;  /* 0x000000c16e7b7220 */ /* 0x000fe20000410000 */
[----:B------:R-:W-:Y:S01]  /*12c0*/  FFMA.FTZ R182, R158, R125, R157 ;  /* 0x0000007d9eb67223 */ /* 0x000fe2000001009d */
[----:B------:R-:W-:Y:S01]  /*12d0*/  SHF.L.U32 R51, R92, 0x10, RZ ;  /* 0x000000105c337819 */ /* 0x000fe200000006ff */
[----:B------:R-:W-:Y:S01]  /*12e0*/  FMUL.FTZ R132, R132, R151 ;  /* 0x0000009784847220 */ /* 0x000fe20000410000 */
[----:B------:R-:W-:Y:S01]  /*12f0*/  FADD.FTZ R159, R159, R112 ;  /* 0x000000709f9f7221 */ /* 0x000fe20000010000 */
[C---:B------:R-:W-:Y:S01]  /*1300*/  FMUL.FTZ R162, R110.reuse, R167 ;  /* 0x000000a76ea27220 */ /* 0x040fe20000410000 */
[----:B------:R-:W-:Y:S01]  /*1310*/  FFMA.FTZ R157, R123, R112, R182 ;  /* 0x000000707b9d7223 */ /* 0x000fe200000100b6 */
[----:B------:R-:W-:Y:S01]  /*1320*/  FMUL.FTZ R44, R51, R124 ;  /* 0x0000007c332c7220 */ /* 0x000fe20000410000 */
[----:B------:R-:W-:Y:S01]  /*1330*/  FADD.FTZ R159, R159, R132 ;  /* 0x000000849f9f7221 */ /* 0x000fe20000010000 */
[----:B------:R-:W-:Y:S01]  /*1340*/  FMUL.FTZ R49, R110, R195 ;  /* 0x000000c36e317220 */ /* 0x000fe20000410000 */
[----:B------:R-:W-:Y:S01]  /*1350*/  FFMA.FTZ R190, R162, R132, R157 ;  /* 0x00000084a2be7223 */ /* 0x000fe2000001009d */
[----:B------:R-:W-:Y:S01]  /*1360*/  SHF.L.U32 R48, R95, 0x10, RZ ;  /* 0x000000105f307819 */ /* 0x000fe200000006ff */
[----:B------:R-:W-:Y:S01]  /*1370*/  FADD.FTZ R159, R159, R44 ;  /* 0x0000002c9f9f7221 */ /* 0x000fe20000010000 */
[C---:B------:R-:W-:Y:S01]  /*1380*/  FMUL.FTZ R146, R110.reuse, R163 ;  /* 0x000000a36e927220 */ /* 0x040fe20000410000 */
[----:B------:R-:W-:Y:S01]  /*1390*/  FFMA.FTZ R157, R49, R44, R190 ;  /* 0x0000002c319d7223 */ /* 0x000fe200000100be */
[----:B------:R-:W-:Y:S01]  /*13a0*/  FMUL.FTZ R51, R110, R199 ;  /* 0x000000c76e337220 */ /* 0x000fe20000410000 */
[----:B------:R-:W-:Y:S01]  /*13b0*/  FMUL.FTZ R47, R48, R129 ;  /* 0x00000081302f7220 */ /* 0x000fe20000410000 */
[----:B------:R-:W-:Y:S01]  /*13c0*/  FADD.FTZ R194, R159, R52 ;  /* 0x000000349fc27221 */ /* 0x000fe20000010000 */
[----:B------:R-:W-:Y:S01]  /*13d0*/  FMUL.FTZ R48, R110, R197 ;  /* 0x000000c56e307220 */ /* 0x000fe20000410000 */
[----:B------:R-:W-:Y:S01]  /*13e0*/  FFMA.FTZ R157, R146, R52, R157 ;  /* 0x00000034929d7223 */ /* 0x000fe2000001009d */
        /* <DEDUP_REMOVED lines=19> */
[C---:B------:R-:W-:Y:S01]  /*1520*/  FFMA.FTZ R163, R50.reuse, R47, R163 ;  /* 0x0000002f32a37223 */ /* 0x040fe200000100a3 */
[----:B------:R-:W-:Y:S01]  /*1530*/  FMUL.FTZ R190, R51, R126 ;  /* 0x0000007e33be7220 */ /* 0x000fe20000410000 */
        /* <DEDUP_REMOVED lines=13> */
[----:B------:R-:W-:Y:S01]  /*1610*/  FADD.FTZ R161, R194, R55 ;  /* 0x00000037c2a17221 */ /* 0x000fe20000010000 */
[----:B------:R-:W-:Y:S01]  /*1620*/  FFMA.FTZ R163, R160, R55, R163 ;  /* 0x00000037a0a37223 */ /* 0x000fe200000100a3 */
[----:B------:R-:W-:Y:S06]  /*1630*/  BRA `(.L_x_166) ;  /* 0x00000010001c7947 */ /* 0x000fec0003800000 */
.L_x_165:
[----:B------:R-:W0:Y:S01]  /*1640*/  LDC.64 R12, c[0x0][0x3a8] ;  /* 0x0000ea00ff0c7b82 */ /* 0x000e220000000a00 */
[C---:B------:R-:W-:Y:S02]  /*1650*/  IADD3 R113, PT, PT, R115.reuse, 0x20, RZ ;  /* 0x0000002073717810 */ /* 0x040fe40007ffe0ff */
[----:B------:R-:W-:-:S05]  /*1660*/  IADD3 R111, PT, PT, R115, 0x40, RZ ;  /* 0x00000040736f7810 */ /* 0x000fca0007ffe0ff */
[----:B------:R-:W1:Y:S01]  /*1670*/  LDC.64 R20, c[0x0][0x438] ;  /* 0x00010e00ff147b82 */ /* 0x000e620000000a00 */
[----:B0-----:R-:W-:-:S04]  /*1680*/  IMAD.WIDE.U32 R32, R115, 0x10, R12 ;  /* 0x0000001073207825 */ /* 0x001fc800078e000c */
[--C-:B------:R-:W-:Y:S02]  /*1690*/  IMAD.WIDE.U32 R36, R113, 0x10, R12.reuse ;  /* 0x0000001071247825 */ /* 0x100fe400078e000c */
[----:B------:R-:W2:Y:S02]  /*16a0*/  LDG.E.128 R32, desc[UR10][R32.64] ;  /* 0x0000000a20207981 */ /* 0x000ea4000c1e1d00 */
[----:B------:R-:W-:Y:S02]  /*16b0*/  IMAD.WIDE.U32 R40, R111, 0x10, R12 ;  /* 0x000000106f287825 */ /* 0x000fe400078e000c */
[----:B------:R-:W0:Y:S01]  /*16c0*/  LDC.64 R12, c[0x0][0x428] ;  /* 0x00010a00ff0c7b82 */ /* 0x000e220000000a00 */
[----:B------:R-:W3:Y:S04]  /*16d0*/  LDG.E.128 R36, desc[UR10][R36.64] ;  /* 0x0000000a24247981 */ /* 0x000ee8000c1e1d00 */
[----:B------:R-:W4:Y:S01]  /*16e0*/  LDG.E.128 R40, desc[UR10][R40.64] ;  /* 0x0000000a28287981 */ /* 0x000f22000c1e1d00 */
[----:B0-----:R-:W-:-:S04]  /*16f0*/  IMAD.WIDE.U32 R44, R115, 0x10, R12 ;  /* 0x00000010732c7825 */ /* 0x001fc800078e000c */
[--C-:B------:R-:W-:Y:S02]  /*1700*/  IMAD.WIDE.U32 R48, R113, 0x10, R12.reuse ;  /* 0x0000001071307825 */ /* 0x100fe400078e000c */
[----:B------:R-:W4:Y:S02]  /*1710*/  LDG.E.128 R44, desc[UR10][R44.64] ;  /* 0x0000000a2c2c7981 */ /* 0x000f24000c1e1d00 */
[----:B------:R-:W-:Y:S02]  /*1720*/  IMAD.WIDE.U32 R52, R111, 0x10, R12 ;  /* 0x000000106f347825 */ /* 0x000fe400078e000c */
[----:B------:R-:W4:Y:S04]  /*1730*/  LDG.E.128 R48, desc[UR10][R48.64] ;  /* 0x0000000a30307981 */ /* 0x000f28000c1e1d00 */
[----:B------:R-:W4:Y:S01]  /*1740*/  LDG.E.128 R52, desc[UR10][R52.64] ;  /* 0x0000000a34347981 */ /* 0x000f22000c1e1d00 */
[----:B-1----:R-:W-:-:S04]  /*1750*/  IMAD.WIDE.U32 R12, R115, 0x10, R20 ;  /* 0x00000010730c7825 */ /* 0x002fc800078e0014 */
[--C-:B------:R-:W-:Y:S02]  /*1760*/  IMAD.WIDE.U32 R16, R113, 0x10, R20.reuse ;  /* 0x0000001071107825 */ /* 0x100fe400078e0014 */
[----:B------:R-:W5:Y:S02]  /*1770*/  LDG.E.128 R12, desc[UR10][R12.64] ;  /* 0x0000000a0c0c7981 */ /* 0x000f64000c1e1d00 */
[----:B------:R-:W-:Y:S02]  /*1780*/  IMAD.WIDE.U32 R20, R111, 0x10, R20 ;  /* 0x000000106f147825 */ /* 0x000fe400078e0014 */
[----:B------:R-:W5:Y:S04]  /*1790*/  LDG.E.128 R16, desc[UR10][R16.64] ;  /* 0x0000000a10107981 */ /* 0x000f68000c1e1d00 */
[----:B------:R-:W5:Y:S01]  /*17a0*/  LDG.E.128 R20, desc[UR10][R20.64] ;  /* 0x0000000a14147981 */ /* 0x000f62000c1e1d00 */
        /* <DEDUP_REMOVED lines=9> */
[----:B--2---:R-:W-:Y:S02]  /*1840*/  PRMT R0, R32, 0x7632, R0 ;  /* 0x0000763220007816 */ /* 0x004fe40000000000 */
[C---:B------:R-:W-:Y:S02]  /*1850*/  PRMT R112, R33.reuse, 0x7632, R112 ;  /* 0x0000763221707816 */ /* 0x040fe40000000070 */
[----:B------:R-:W-:Y:S02]  /*1860*/  SHF.L.U32 R114, R33, 0x10, RZ ;  /* 0x0000001021727819 */ /* 0x000fe400000006ff */
[----:B---3--:R-:W-:-:S02]  /*1870*/  PRMT R117, R37, 0x7632, R117 ;  /* 0x0000763225757816 */ /* 0x008fc40000000075 */
[----:B------:R-:W-:Y:S02]  /*1880*/  SHF.L.U32 R120, R37, 0x10, RZ ;  /* 0x0000001025787819 */ /* 0x000fe400000006ff */
[----:B------:R-:W-:Y:S02]  /*1890*/  SHF.L.U32 R32, R32, 0x10, RZ ;  /* 0x0000001020207819 */ /* 0x000fe400000006ff */
[----:B------:R-:W-:Y:S02]  /*18a0*/  PRMT R33, R34, 0x7632, R33 ;  /* 0x0000763222217816 */ /* 0x000fe40000000021 */
[----:B------:R-:W-:Y:S02]  /*18b0*/  PRMT R37, R38, 0x7632, R37 ;  /* 0x0000763226257816 */ /* 0x000fe40000000025 */
[----:B------:R-:W-:Y:S02]  /*18c0*/  SHF.L.U32 R34, R34, 0x10, RZ ;  /* 0x0000001022227819 */ /* 0x000fe400000006ff */
[----:B------:R-:W-:-:S02]  /*18d0*/  SHF.L.U32 R38, R38, 0x10, RZ ;  /* 0x0000001026267819 */ /* 0x000fc400000006ff */
[C---:B------:R-:W-:Y:S02]  /*18e0*/  PRMT R116, R35.reuse, 0x7632, R116 ;  /* 0x0000763223747816 */ /* 0x040fe40000000074 */
[----:B------:R-:W-:Y:S02]  /*18f0*/  SHF.L.U32 R118, R35, 0x10, RZ ;  /* 0x0000001023767819 */ /* 0x000fe400000006ff */
[----:B------:R-:W-:Y:S01]  /*1900*/  PRMT R35, R36, 0x7632, R35 ;  /* 0x0000763224237816 */ /* 0x000fe20000000023 */
[----:B------:R-:W-:Y:S01]  /*1910*/  FADD.FTZ R119, -R157, R32 ;  /* 0x000000209d777221 */ /* 0x000fe20000010100 */
[----:B----4-:R-:W-:Y:S01]  /*1920*/  PRMT R125, R41, 0x7632, R125 ;  /* 0x00007632297d7816 */ /* 0x010fe2000000007d */
[C---:B------:R-:W-:Y:S01]  /*1930*/  FADD.FTZ R123, -R157.reuse, R34 ;  /* 0x000000229d7b7221 */ /* 0x040fe20000010100 */
[----:B------:R-:W-:Y:S01]  /*1940*/  SHF.L.U32 R0, R0, 0x10, RZ ;  /* 0x0000001000007819 */ /* 0x000fe200000006ff */
[----:B------:R-:W-:Y:S01]  /*1950*/  FADD.FTZ R191, -R157, R38 ;  /* 0x000000269dbf7221 */ /* 0x000fe20000010100 */
[----:B------:R-:W-:-:S02]  /*1960*/  SHF.L.U32 R32, R33, 0x10, RZ ;  /* 0x0000001021207819 */ /* 0x000fc400000006ff */
[----:B------:R-:W-:Y:S02]  /*1970*/  SHF.L.U32 R34, R35, 0x10, RZ ;  /* 0x0000001023227819 */ /* 0x000fe400000006ff */
[----:B------:R-:W-:Y:S02]  /*1980*/  SHF.L.U32 R38, R37, 0x10, RZ ;  /* 0x0000001025267819 */ /* 0x000fe400000006ff */
[----:B------:R-:W-:Y:S02]  /*1990*/  SHF.L.U32 R126, R41, 0x10, RZ ;  /* 0x00000010297e7819 */ /* 0x000fe400000006ff */
[C---:B------:R-:W-:Y:S02]  /*19a0*/  PRMT R41, R42.reuse, 0x7632, R41 ;  /* 0x000076322a297816 */ /* 0x040fe40000000029 */
[----:B------:R-:W-:Y:S02]  /*19b0*/  SHF.L.U32 R128, R42, 0x10, RZ ;  /* 0x000000102a807819 */ /* 0x000fe400000006ff */
[----:B------:R-:W-:Y:S01]  /*19c0*/  PRMT R127, R43, 0x7632, R127 ;  /* 0x000076322b7f7816 */ /* 0x000fe2000000007f */
[----:B------:R-:W-:Y:S01]  /*19d0*/  FADD.FTZ R185, -R157, R32 ;  /* 0x000000209db97221 */ /* 0x000fe20000010100 */
[----:B------:R-:W-:Y:S01]  /*19e0*/  SHF.L.U32 R42, R125, 0x10, RZ ;  /* 0x000000107d2a7819 */ /* 0x000fe200000006ff */
[----:B------:R-:W-:Y:S01]  /*19f0*/  FADD.FTZ R125, -R157, R0 ;  /* 0x000000009d7d7221 */ /* 0x000fe20000010100 */
[----:B------:R-:W-:Y:S01]  /*1a00*/  PRMT R122, R39, 0x7632, R122 ;  /* 0x00007632277a7816 */ /* 0x000fe2000000007a */
[----:B------:R-:W-:Y:S01]  /*1a10*/  FADD.FTZ R131, -R157, R118 ;  /* 0x000000769d837221 */ /* 0x000fe20000010100 */
[----:B------:R-:W-:Y:S01]  /*1a20*/  SHF.L.U32 R124, R39, 0x10, RZ ;  /* 0x00000010277c7819 */ /* 0x000fe200000006ff */
[C---:B------:R-:W-:Y:S01]  /*1a30*/  FADD.FTZ R169, -R157.reuse, R34 ;  /* 0x000000229da97221 */ /* 0x040fe20000010100 */
[----:B------:R-:W-:Y:S01]  /*1a40*/  PRMT R39, R40, 0x7632, R39 ;  /* 0x0000763228277816 */ /* 0x000fe20000000027 */
[----:B------:R-:W-:Y:S01]  /*1a50*/  FADD.FTZ R165, -R157, R38 ;  /* 0x000000269da57221 */ /* 0x000fe20000010100 */
[----:B------:R-:W-:-:S02]  /*1a60*/  SHF.L.U32 R116, R116, 0x10, RZ ;  /* 0x0000001074747819 */ /* 0x000fc400000006ff */
[C---:B------:R-:W-:Y:S02]  /*1a70*/  PRMT R133, R44.reuse, 0x7632, R133 ;  /* 0x000076322c857816 */ /* 0x040fe40000000085 */
[----:B------:R-:W-:Y:S02]  /*1a80*/  SHF.L.U32 R33, R44, 0x10, RZ ;  /* 0x000000102c217819 */ /* 0x000fe400000006ff */
[C---:B------:R-:W-:Y:S02]  /*1a90*/  PRMT R135, R45.reuse, 0x7632, R135 ;  /* 0x000076322d877816 */ /* 0x040fe40000000087 */
[----:B------:R-:W-:Y:S02]  /*1aa0*/  SHF.L.U32 R32, R45, 0x10, RZ ;  /* 0x000000102d207819 */ /* 0x000fe400000006ff */
[----:B------:R-:W-:Y:S01]  /*1ab0*/  SHF.L.U32 R0, R4, 0x10, RZ ;  /* 0x0000001004007819 */ /* 0x000fe200000006ff */
[----:B------:R-:W-:Y:S01]  /*1ac0*/  FADD.FTZ R197, -R157, R126 ;  /* 0x0000007e9dc57221 */ /* 0x000fe20000010100 */
[----:B------:R-:W-:-:S02]  /*1ad0*/  SHF.L.U32 R40, R40, 0x10, RZ ;  /* 0x0000001028287819 */ /* 0x000fc400000006ff */
[----:B------:R-:W-:Y:S02]  /*1ae0*/  SHF.L.U32 R118, R127, 0x10, RZ ;  /* 0x000000107f767819 */ /* 0x000fe400000006ff */
[C---:B------:R-:W-:Y:S02]  /*1af0*/  PRMT R137, R46.reuse, 0x7632, R137 ;  /* 0x000076322e897816 */ /* 0x040fe40000000089 */
[----:B------:R-:W-:Y:S02]  /*1b00*/  SHF.L.U32 R34, R46, 0x10, RZ ;  /* 0x000000102e227819 */ /* 0x000fe400000006ff */
[----:B------:R-:W-:Y:S02]  /*1b10*/  SHF.L.U32 R38, R49, 0x10, RZ ;  /* 0x0000001031267819 */ /* 0x000fe400000006ff */
[----:B------:R-:W-:Y:S02]  /*1b20*/  SHF.L.U32 R45, R9, 0x10, RZ ;  /* 0x00000010092d7819 */ /* 0x000fe400000006ff */
[----:B------:R-:W-:-:S02]  /*1b30*/  PRMT R147, R53, 0x7632, R147 ;  /* 0x0000763235937816 */ /* 0x000fc40000000093 */
[----:B------:R-:W-:Y:S02]  /*1b40*/  SHF.L.U32 R127, R53, 0x10, RZ ;  /* 0x00000010357f7819 */ /* 0x000fe400000006ff */
[----:B------:R-:W-:Y:S02]  /*1b50*/  SHF.L.U32 R46, R93, 0x10, RZ ;  /* 0x000000105d2e7819 */ /* 0x000fe400000006ff */
[----:B------:R-:W-:Y:S02]  /*1b60*/  SHF.L.U32 R126, R54, 0x10, RZ ;  /* 0x00000010367e7819 */ /* 0x000fe400000006ff */
[----:B------:R-:W-:Y:S01]  /*1b70*/  SHF.L.U32 R53, R94, 0x10, RZ ;  /* 0x000000105e357819 */ /* 0x000fe200000006ff */
[----:B------:R-:W-:Y:S01]  /*1b80*/  FADD.FTZ R181, -R157, R116 ;  /* 0x000000749db57221 */ /* 0x000fe20000010100 */
[----:B------:R-:W-:Y:S01]  /*1b90*/  SHF.L.U32 R133, R133, 0x10, RZ ;  /* 0x0000001085857819 */ /* 0x000fe200000006ff */
[----:B------:R-:W-:Y:S01]  /*1ba0*/  FMUL.FTZ R37, R0, R33 ;  /* 0x0000002100257220 */ /* 0x000fe20000410000 */
[----:B------:R-:W-:Y:S01]  /*1bb0*/  FADD.FTZ R195, -R157, R40 ;  /* 0x000000289dc37221 */ /* 0x000fe20000010100 */
[----:B------:R-:W-:Y:S01]  /*1bc0*/  FMUL.FTZ R116, R45, R38 ;  /* 0x000000262d747220 */ /* 0x000fe20000410000 */
[----:B-----5:R-:W-:Y:S01]  /*1bd0*/  FMUL.FTZ R0, R110, R119 ;  /* 0x000000776e007220 */ /* 0x020fe20000410000 */
[----:B------:R-:W-:Y:S01]  /*1be0*/  SHF.L.U32 R40, R39, 0x10, RZ ;  /* 0x0000001027287819 */ /* 0x000fe200000006ff */
[----:B------:R-:W-:Y:S01]  /*1bf0*/  FMUL.FTZ R45, R46, R127 ;  /* 0x0000007f2e2d7220 */ /* 0x000fe20000410000 */
[----:B------:R-:W-:Y:S01]  /*1c00*/  SHF.L.U32 R39, R5, 0x10, RZ ;  /* 0x0000001005277819 */ /* 0x000fe200000006ff */
[----:B------:R-:W-:Y:S01]  /*1c10*/  FMUL.FTZ R46, R53, R126 ;  /* 0x0000007e352e7220 */ /* 0x000fe20000410000 */
[----:B------:R-:W-:Y:S01]  /*1c20*/  SHF.L.U32 R112, R112, 0x10, RZ ;  /* 0x0000001070707819 */ /* 0x000fe200000006ff */
[----:B------:R-:W-:Y:S01]  /*1c30*/  FMUL.FTZ R134, R134, R133 ;  /* 0x0000008586867220 */ /* 0x000fe20000410000 */
[C---:B------:R-:W-:Y:S01]  /*1c40*/  PRMT R155, R55.reuse, 0x7632, R155 ;  /* 0x00007632379b7816 */ /* 0x040fe2000000009b */
[----:B------:R-:W-:Y:S01]  /*1c50*/  FADD.FTZ R53, RZ, R37 ;  /* 0x00000025ff357221 */ /* 0x000fe20000010000 */
[----:B------:R-:W-:Y:S01]  /*1c60*/  SHF.L.U32 R129, R55, 0x10, RZ ;  /* 0x0000001037817819 */ /* 0x000fe200000006ff */
[C---:B------:R-:W-:Y:S01]  /*1c70*/  FADD.FTZ R121, -R157.reuse, R114 ;  /* 0x000000729d797221 */ /* 0x040fe20000010100 */
[----:B------:R-:W-:Y:S01]  /*1c80*/  FMUL.FTZ R136, R110, R125 ;  /* 0x0000007d6e887220 */ /* 0x000fe20000410000 */
[----:B------:R-:W-:Y:S01]  /*1c90*/  FFMA.FTZ R55, R0, R37, RZ ;  /* 0x0000002500377223 */ /* 0x000fe200000100ff */
[C---:B------:R-:W-:Y:S01]  /*1ca0*/  FADD.FTZ R193, -R157.reuse, R124 ;  /* 0x0000007c9dc17221 */ /* 0x040fe20000010100 */
[----:B------:R-:W-:Y:S01]  /*1cb0*/  SHF.L.U32 R36, R36, 0x10, RZ ;  /* 0x0000001024247819 */ /* 0x000fe200000006ff */
[----:B------:R-:W-:Y:S01]  /*1cc0*/  FADD.FTZ R199, -R157, R128 ;  /* 0x000000809dc77221 */ /* 0x000fe20000010100 */
[C---:B------:R-:W-:Y:S01]  /*1cd0*/  PRMT R149, R52.reuse, 0x7632, R149 ;  /* 0x0000763234957816 */ /* 0x040fe20000000095 */
[----:B------:R-:W-:Y:S01]  /*1ce0*/  FMUL.FTZ R39, R39, R32 ;  /* 0x0000002027277220 */ /* 0x000fe20000410000 */
[----:B------:R-:W-:Y:S01]  /*1cf0*/  SHF.L.U32 R124, R52, 0x10, RZ ;  /* 0x00000010347c7819 */ /* 0x000fe200000006ff */
[----:B------:R-:W-:Y:S01]  /*1d00*/  FADD.FTZ R52, R53, R134 ;  /* 0x0000008635347221 */ /* 0x000fe20000010000 */
[----:B------:R-:W-:Y:S01]  /*1d10*/  SHF.L.U32 R135, R135, 0x10, RZ ;  /* 0x0000001087877819 */ /* 0x000fe200000006ff */
[----:B------:R-:W-:Y:S01]  /*1d20*/  FADD.FTZ R183, -R157, R112 ;  /* 0x000000709db77221 */ /* 0x000fe20000010100 */
[----:B------:R-:W-:Y:S01]  /*1d30*/  FMUL.FTZ R128, R110, R121 ;  /* 0x000000796e807220 */ /* 0x000fe20000410000 */
[----:B------:R-:W-:Y:S01]  /*1d40*/  FFMA.FTZ R55, R136, R134, R55 ;  /* 0x0000008688377223 */ /* 0x000fe20000010037 */
[----:B------:R-:W-:Y:S01]  /*1d50*/  SHF.L.U32 R114, R41, 0x10, RZ ;  /* 0x0000001029727819 */ /* 0x000fe200000006ff */
[----:B------:R-:W-:Y:S01]  /*1d60*/  FADD.FTZ R187, -R157, R36 ;  /* 0x000000249dbb7221 */ /* 0x000fe20000010100 */
[----:B------:R-:W-:Y:S01]  /*1d70*/  SHF.L.U32 R130, R43, 0x10, RZ ;  /* 0x000000102b827819 */ /* 0x000fe200000006ff */
[----:B------:R-:W-:Y:S01]  /*1d80*/  FMUL.FTZ R138, R138, R135 ;  /* 0x000000878a8a7220 */ /* 0x000fe20000410000 */
[----:B------:R-:W-:Y:S01]  /*1d90*/  SHF.L.U32 R41, R6, 0x10, RZ ;  /* 0x0000001006297819 */ /* 0x000fe200000006ff */
[----:B------:R-:W-:Y:S01]  /*1da0*/  FADD.FTZ R53, R52, R39 ;  /* 0x0000002734357221 */ /* 0x000fe20000010000 */
[----:B------:R-:W-:Y:S01]  /*1db0*/  SHF.L.U32 R36, R117, 0x10, RZ ;  /* 0x0000001075247819 */ /* 0x000fe200000006ff */
[----:B------:R-:W-:Y:S01]  /*1dc0*/  FMUL.FTZ R144, R110, R183 ;  /* 0x000000b76e907220 */ /* 0x000fe20000410000 */
        /* <DEDUP_REMOVED lines=10> */
[----:B------:R-:W-:-:S02]  /*1e70*/  SHF.L.U32 R54, R174, 0x10, RZ ;  /* 0x00000010ae367819 */ /* 0x000fc400000006ff */
[----:B------:R-:W-:Y:S01]  /*1e80*/  SHF.L.U32 R153, R153, 0x10, RZ ;  /* 0x0000001099997819 */ /* 0x000fe200000006ff */
[----:B------:R-:W-:Y:S01]  /*1e90*/  FMUL.FTZ R140, R140, R137 ;  /* 0x000000898c8c7220 */ /* 0x000fe20000410000 */
[C---:B------:R-:W-:Y:S01]  /*1ea0*/  PRMT R139, R47.reuse, 0x7632, R139 ;  /* 0x000076322f8b7816 */ /* 0x040fe2000000008b */
[----:B------:R-:W-:Y:S01]  /*1eb0*/  FADD.FTZ R53, R52, R41 ;  /* 0x0000002934357221 */ /* 0x000fe20000010000 */
[----:B------:R-:W-:Y:S02]  /*1ec0*/  SHF.L.U32 R36, R47, 0x10, RZ ;  /* 0x000000102f247819 */ /* 0x000fe400000006ff */
[----:B------:R-:W-:Y:S02]  /*1ed0*/  SHF.L.U32 R43, R7, 0x10, RZ ;  /* 0x00000010072b7819 */ /* 0x000fe400000006ff */
[----:B------:R-:W-:Y:S01]  /*1ee0*/  SHF.L.U32 R149, R149, 0x10, RZ ;  /* 0x0000001095957819 */ /* 0x000fe200000006ff */
[----:B------:R-:W-:Y:S01]  /*1ef0*/  FMUL.FTZ R154, R110, R185 ;  /* 0x000000b96e9a7220 */ /* 0x000fe20000410000 */
[----:B------:R-:W-:Y:S01]  /*1f00*/  FFMA.FTZ R55, R130, R41, R55 ;  /* 0x0000002982377223 */ /* 0x000fe20000010037 */
[----:B------:R-:W-:Y:S01]  /*1f10*/  SHF.L.U32 R139, R139, 0x10, RZ ;  /* 0x000000108b8b7819 */ /* 0x000fe200000006ff */
[----:B------:R-:W-:Y:S01]  /*1f20*/  FMUL.FTZ R125, R54, R153 ;  /* 0x00000099367d7220 */ /* 0x000fe20000410000 */
[----:B------:R-:W-:Y:S01]  /*1f30*/  FMUL.FTZ R43, R43, R36 ;  /* 0x000000242b2b7220 */ /* 0x000fe20000410000 */
[----:B------:R-:W-:Y:S01]  /*1f40*/  FMUL.FTZ R52, R146, R149 ;  /* 0x0000009592347220 */ /* 0x000fe20000410000 */
[----:B------:R-:W-:Y:S01]  /*1f50*/  FADD.FTZ R54, R53, R140 ;  /* 0x0000008c35367221 */ /* 0x000fe20000010000 */
[----:B------:R-:W-:Y:S01]  /*1f60*/  FMUL.FTZ R131, R110, R131 ;  /* 0x000000836e837220 */ /* 0x000fe20000410000 */
[----:B------:R-:W-:Y:S01]  /*1f70*/  FFMA.FTZ R146, R154, R140, R55 ;  /* 0x0000008c9a927223 */ /* 0x000fe20000010037 */
[----:B------:R-:W-:Y:S01]  /*1f80*/  SHF.L.U32 R122, R122, 0x10, RZ ;  /* 0x000000107a7a7819 */ /* 0x000fe200000006ff */
[----:B------:R-:W-:Y:S01]  /*1f90*/  FMUL.FTZ R164, R110, R181 ;  /* 0x000000b56ea47220 */ /* 0x000fe20000410000 */
        /* <DEDUP_REMOVED lines=9> */
[C---:B------:R-:W-:Y:S01]  /*2030*/  FADD.FTZ R163, -R157.reuse, R40 ;  /* 0x000000289da37221 */ /* 0x040fe20000010100 */
        /* <DEDUP_REMOVED lines=15> */
[----:B------:R-:W-:-:S02]  /*2130*/  SHF.L.U32 R145, R145, 0x10, RZ ;  /* 0x0000001091917819 */ /* 0x000fc400000006ff */
[----:B------:R-:W-:Y:S01]  /*2140*/  SHF.L.U32 R122, R175, 0x10, RZ ;  /* 0x00000010af7a7819 */ /* 0x000fe200000006ff */
[----:B------:R-:W-:Y:S01]  /*2150*/  FADD.FTZ R169, R169, R120 ;  /* 0x00000078a9a97221 */ /* 0x000fe20000010000 */
[----:B------:R-:W-:Y:S02]  /*2160*/  SHF.L.U32 R143, R143, 0x10, RZ ;  /* 0x000000108f8f7819 */ /* 0x000fe400000006ff */
[----:B------:R-:W-:Y:S01]  /*2170*/  SHF.L.U32 R155, R155, 0x10, RZ ;  /* 0x000000109b9b7819 */ /* 0x000fe200000006ff */
[----:B------:R-:W-:Y:S01]  /*2180*/  FMUL.FTZ R119, R110, R189 ;  /* 0x000000bd6e777220 */ /* 0x000fe20000410000 */
[----:B------:R-:W-:Y:S01]  /*2190*/  FFMA.FTZ R156, R148, R120, R183 ;  /* 0x00000078949c7223 */ /* 0x000fe200000100b7 */
[----:B------:R-:W-:Y:S01]  /*21a0*/  SHF.L.U32 R40, R50, 0x10, RZ ;  /* 0x0000001032287819 */ /* 0x000fe200000006ff */
[----:B------:R-:W-:Y:S01]  /*21b0*/  FMUL.FTZ R54, R150, R145 ;  /* 0x0000009196367220 */ /* 0x000fe20000410000 */
[----:B------:R-:W-:Y:S01]  /*21c0*/  SHF.L.U32 R47, R10, 0x10, RZ ;  /* 0x000000100a2f7819 */ /* 0x000fe200000006ff */
[----:B------:R-:W-:Y:S01]  /*21d0*/  FMUL.FTZ R122, R122, R143 ;  /* 0x0000008f7a7a7220 */ /* 0x000fe20000410000 */
[----:B------:R-:W-:Y:S01]  /*21e0*/  FMUL.FTZ R55, R152, R155 ;  /* 0x0000009b98377220 */ /* 0x000fe20000410000 */
[C---:B------:R-:W-:Y:S01]  /*21f0*/  FMUL.FTZ R150, R110.reuse, R161 ;  /* 0x000000a16e967220 */ /* 0x040fe20000410000 */
[----:B------:R-:W-:Y:S01]  /*2200*/  FADD.FTZ R169, R169, R116 ;  /* 0x00000074a9a97221 */ /* 0x000fe20000010000 */
[C---:B------:R-:W-:Y:S01]  /*2210*/  FMUL.FTZ R152, R110.reuse, R171 ;  /* 0x000000ab6e987220 */ /* 0x040fe20000410000 */
[----:B------:R-:W-:Y:S01]  /*2220*/  FFMA.FTZ R161, R119, R116, R156 ;  /* 0x0000007477a17223 */ /* 0x000fe2000001009c */
[----:B------:R-:W-:Y:S01]  /*2230*/  FMUL.FTZ R114, R47, R40 ;  /* 0x000000282f727220 */ /* 0x000fe20000410000 */
[----:B------:R-:W-:Y:S01]  /*2240*/  FADD.FTZ R169, R169, R122 ;  /* 0x0000007aa9a97221 */ /* 0x000fe20000010000 */
[----:B------:R-:W-:Y:S01]  /*2250*/  FMUL.FTZ R121, R110, R191 ;  /* 0x000000bf6e797220 */ /* 0x000fe20000410000 */
[----:B------:R-:W-:Y:S01]  /*2260*/  FFMA.FTZ R182, R152, R122, R161 ;  /* 0x0000007a98b67223 */ /* 0x000fe200000100a1 */
[C---:B------:R-:W-:Y:S01]  /*2270*/  PRMT R151, R51.reuse, 0x7632, R151 ;  /* 0x0000763233977816 */ /* 0x040fe20000000097 */
[C---:B------:R-:W-:Y:S01]  /*2280*/  FMUL.FTZ R160, R110.reuse, R157 ;  /* 0x0000009d6ea07220 */ /* 0x040fe20000410000 */
[----:B------:R-:W-:Y:S01]  /*2290*/  SHF.L.U32 R42, R51, 0x10, RZ ;  /* 0x00000010332a7819 */ /* 0x000fe200000006ff */
[----:B------:R-:W-:Y:S01]  /*22a0*/  FADD.FTZ R184, R169, R114 ;  /* 0x00000072a9b87221 */ /* 0x000fe20000010000 */
[----:B------:R-:W-:Y:S01]  /*22b0*/  SHF.L.U32 R49, R11, 0x10, RZ ;  /* 0x000000100b317819 */ /* 0x000fe200000006ff */
[C---:B------:R-:W-:Y:S01]  /*22c0*/  FMUL.FTZ R158, R110.reuse, R165 ;  /* 0x000000a56e9e7220 */ /* 0x040fe20000410000 */
[----:B------:R-:W-:Y:S01]  /*22d0*/  FFMA.FTZ R157, R121, R114, R182 ;  /* 0x00000072799d7223 */ /* 0x000fe200000100b6 */
[----:B------:R-:W-:Y:S01]  /*22e0*/  SHF.L.U32 R151, R151, 0x10, RZ ;  /* 0x0000001097977819 */ /* 0x000fe200000006ff */
[----:B------:R-:W-:Y:S01]  /*22f0*/  FMUL.FTZ R156, R110, R159 ;  /* 0x0000009f6e9c7220 */ /* 0x000fe20000410000 */
[----:B------:R-:W-:Y:S01]  /*2300*/  FMUL.FTZ R112, R49, R42 ;  /* 0x0000002a31707220 */ /* 0x000fe20000410000 */
[----:B------:R-:W-:Y:S01]  /*2310*/  FADD.FTZ R159, R184, R125 ;  /* 0x0000007db89f7221 */ /* 0x000fe20000010000 */
        /* <DEDUP_REMOVED lines=13> */
[----:B------:R-:W-:Y:S01]  /*23f0*/  FMUL.FTZ R146, R110, R163 ;  /* 0x000000a36e927220 */ /* 0x000fe20000410000 */
[----:B------:R-:W-:-:S02]  /*2400*/  FFMA.FTZ R157, R49, R44, R190 ;  /* 0x0000002c319d7223 */ /* 0x000fc400000100be */
[----:B------:R-:W-:Y:S01]  /*2410*/  FMUL.FTZ R47, R48, R129 ;  /* 0x00000081302f7220 */ /* 0x000fe20000410000 */
[----:B------:R-:W-:Y:S01]  /*2420*/  FADD.FTZ R194, R159, R52 ;  /* 0x000000349fc27221 */ /* 0x000fe20000010000 */
[----:B------:R-:W-:Y:S01]  /*2430*/  FMUL.FTZ R48, R110, R197 ;  /* 0x000000c56e307220 */ /* 0x000fe20000410000 */
[----:B------:R-:W-:Y:S02]  /*2440*/  FFMA.FTZ R157, R146, R52, R157 ;  /* 0x00000034929d7223 */ /* 0x000fe4000001009d */
[----:B------:R-:W-:Y:S02]  /*2450*/  FADD.FTZ R194, R194, R45 ;  /* 0x0000002dc2c27221 */ /* 0x000fe40000010000 */
[----:B------:R-:W-:Y:S01]  /*2460*/  FFMA.FTZ R157, R48, R45, R157 ;  /* 0x0000002d309d7223 */ /* 0x000fe2000001009d */
[----:B------:R-:W-:Y:S01]  /*2470*/  FMUL.FTZ R51, R110, R199 ;  /* 0x000000c76e337220 */ /* 0x000fe20000410000 */
[----:B------:R-:W-:Y:S02]  /*2480*/  FADD.FTZ R159, R194, R53 ;  /* 0x00000035c29f7221 */ /* 0x000fe40000010000 */
[----:B------:R-:W-:-:S02]  /*2490*/  FFMA.FTZ R194, R150, R53, R157 ;  /* 0x0000003596c27223 */ /* 0x000fc4000001009d */
[----:B------:R-:W-:Y:S02]  /*24a0*/  FADD.FTZ R161, R159, R46 ;  /* 0x0000002e9fa17221 */ /* 0x000fe40000010000 */
[----:B------:R-:W-:Y:S01]  /*24b0*/  FFMA.FTZ R163, R51, R46, R194 ;  /* 0x0000002e33a37223 */ /* 0x000fe200000100c2 */
[----:B------:R-:W-:Y:S01]  /*24c0*/  FMUL.FTZ R50, R110, R201 ;  /* 0x000000c96e327220 */ /* 0x000fe20000410000 */
[----:B------:R-:W-:Y:S02]  /*24d0*/  FADD.FTZ R194, R161, R54 ;  /* 0x00000036a1c27221 */ /* 0x000fe40000010000 */
[----:B------:R-:W-:Y:S02]  /*24e0*/  FFMA.FTZ R163, R156, R54, R163 ;  /* 0x000000369ca37223 */ /* 0x000fe400000100a3 */
[----:B------:R-:W-:Y:S02]  /*24f0*/  FADD.FTZ R194, R194, R47 ;  /* 0x0000002fc2c27221 */ /* 0x000fe40000010000 */
[----:B------:R-:W-:Y:S01]  /*2500*/  FFMA.FTZ R163, R50, R47, R163 ;  /* 0x0000002f32a37223 */ /* 0x000fe200000100a3 */
        /* <DEDUP_REMOVED lines=25> */
[----:B------:R-:W-:-:S07]  /*26a0*/  FFMA.FTZ R163, R160, R55, R163 ;  /* 0x00000037a0a37223 */ /* 0x000fce00000100a3 */
.L_x_166:
[----:B------:R-:W-:Y:S01]  /*26b0*/  UMOV UR4, 0xffffffff ;  /* 0xffffffff00047882 */ /* 0x000fe20000000000 */
[----:B------:R-:W-:Y:S01]  /*26c0*/  FADD.FTZ R56, R165, R56 ;  /* 0x00000038a5387221 */ /* 0x000fe20000010000 */
        /* <DEDUP_REMOVED lines=47> */
[----:B------:R-:W-:Y:S06]  /*29c0*/  BRA.DIV UR4, `(.L_x_167) ;  /* 0x0000004a048c7947 */ /* 0x000fec000b800000 */
[----:B------:R-:W0:Y:S01]  /*29d0*/  SHFL.BFLY PT, R32, R161, 0x1, 0x1f ;  /* 0x0c201f00a1207f89 */ /* 0x000e2200000e0000 */
[C---:B------:R-:W-:Y:S02]  /*29e0*/  PRMT R124, R20.reuse, 0x7632, R124 ;  /* 0x00007632147c7816 */ /* 0x040fe4000000007c */
[----:B------:R-:W-:Y:S01]  /*29f0*/  PRMT R126, R20, 0x7632, R126 ;  /* 0x00007632147e7816 */ /* 0x000fe2000000007e */
[----:B------:R-:W1:Y:S01]  /*2a00*/  SHFL.BFLY PT, R34, R163, 0x1, 0x1f ;  /* 0x0c201f00a3227f89 */ /* 0x000e6200000e0000 */
[C---:B------:R-:W-:Y:S02]  /*2a10*/  PRMT R133, R21.reuse, 0x7632, R133 ;  /* 0x0000763215857816 */ /* 0x040fe40000000085 */
[----:B------:R-:W-:Y:S02]  /*2a20*/  PRMT R135, R21, 0x7632, R135 ;  /* 0x0000763215877816 */ /* 0x000fe40000000087 */
[----:B------:R-:W-:Y:S02]  /*2a30*/  PRMT R143, R18, 0x7632, R143 ;  /* 0x00007632128f7816 */ /* 0x000fe4000000008f */
[----:B------:R-:W-:-:S02]  /*2a40*/  PRMT R145, R17, 0x7632, R145 ;  /* 0x0000763211917816 */ /* 0x000fc40000000091 */
[----:B------:R-:W-:Y:S02]  /*2a50*/  PRMT R147, R16, 0x7632, R147 ;  /* 0x0000763210937816 */ /* 0x000fe40000000093 */
[C---:B------:R-:W-:Y:S02]  /*2a60*/  PRMT R149, R19.reuse, 0x7632, R149 ;  /* 0x0000763213957816 */ /* 0x040fe40000000095 */
[----:B------:R-:W-:Y:S02]  /*2a70*/  PRMT R141, R19, 0x7632, R141 ;  /* 0x00007632138d7816 */ /* 0x000fe4000000008d */
[----:B------:R-:W-:Y:S02]  /*2a80*/  PRMT R151, R15, 0x7632, R151 ;  /* 0x000076320f977816 */ /* 0x000fe40000000097 */
[----:B------:R-:W-:Y:S02]  /*2a90*/  PRMT R153, R13, 0x7632, R153 ;  /* 0x000076320d997816 */ /* 0x000fe40000000099 */
[----:B------:R-:W-:Y:S01]  /*2aa0*/  PRMT R155, R12, 0x7632, R155 ;  /* 0x000076320c9b7816 */ /* 0x000fe2000000009b */
[----:B0-----:R-:W-:Y:S01]  /*2ab0*/  FADD.FTZ R32, R32, R161 ;  /* 0x000000a120207221 */ /* 0x001fe20000010000 */
[----:B-1----:R-:W-:-:S04]  /*2ac0*/  FADD.FTZ R34, R34, R163 ;  /* 0x000000a322227221 */ /* 0x002fc80000010000 */
[----:B------:R-:W0:Y:S04]  /*2ad0*/  SHFL.BFLY PT, R33, R32, 0x2, 0x1f ;  /* 0x0c401f0020217f89 */ /* 0x000e2800000e0000 */
[----:B------:R-:W1:Y:S01]  /*2ae0*/  SHFL.BFLY PT, R35, R34, 0x2, 0x1f ;  /* 0x0c401f0022237f89 */ /* 0x000e6200000e0000 */
[----:B0-----:R-:W-:Y:S01]  /*2af0*/  FADD.FTZ R33, R32, R33 ;  /* 0x0000002120217221 */ /* 0x001fe20000010000 */
[----:B------:R-:W-:Y:S01]  /*2b00*/  PRMT R32, R15, 0x7632, R32 ;  /* 0x000076320f207816 */ /* 0x000fe20000000020 */
[----:B-1----:R-:W-:-:S03]  /*2b10*/  FADD.FTZ R35, R34, R35 ;  /* 0x0000002322237221 */ /* 0x002fc60000010000 */
[----:B------:R-:W0:Y:S01]  /*2b20*/  SHFL.BFLY PT, R36, R33, 0x4, 0x1f ;  /* 0x0c801f0021247f89 */ /* 0x000e2200000e0000 */
[----:B------:R-:W-:-:S03]  /*2b30*/  PRMT R34, R13, 0x7632, R34 ;  /* 0x000076320d227816 */ /* 0x000fc60000000022 */
[----:B------:R-:W1:Y:S01]  /*2b40*/  SHFL.BFLY PT, R38, R35, 0x4, 0x1f ;  /* 0x0c801f0023267f89 */ /* 0x000e6200000e0000 */
[----:B0-----:R-:W-:Y:S01]  /*2b50*/  FADD.FTZ R36, R33, R36 ;  /* 0x0000002421247221 */ /* 0x001fe20000010000 */
[----:B------:R-:W-:Y:S01]  /*2b60*/  PRMT R33, R14, 0x7632, R33 ;  /* 0x000076320e217816 */ /* 0x000fe20000000021 */
[----:B-1----:R-:W-:-:S03]  /*2b70*/  FADD.FTZ R38, R35, R38 ;  /* 0x0000002623267221 */ /* 0x002fc60000010000 */
[----:B------:R-:W0:Y:S01]  /*2b80*/  SHFL.BFLY PT, R127, R36, 0x8, 0x1f ;  /* 0x0d001f00247f7f89 */ /* 0x000e2200000e0000 */
[----:B------:R-:W-:-:S03]  /*2b90*/  PRMT R35, R12, 0x7632, R35 ;  /* 0x000076320c237816 */ /* 0x000fc60000000023 */
[----:B------:R-:W1:Y:S01]  /*2ba0*/  SHFL.BFLY PT, R129, R38, 0x8, 0x1f ;  /* 0x0d001f0026817f89 */ /* 0x000e6200000e0000 */
[--C-:B0-----:R-:W-:Y:S01]  /*2bb0*/  FADD.FTZ R40, R36, R127.reuse ;  /* 0x0000007f24287221 */ /* 0x101fe20000010000 */
[----:B------:R-:W-:Y:S01]  /*2bc0*/  PRMT R127, R22, 0x7632, R127 ;  /* 0x00007632167f7816 */ /* 0x000fe2000000007f */
[----:B-1----:R-:W-:-:S03]  /*2bd0*/  FADD.FTZ R42, R38, R129 ;  /* 0x00000081262a7221 */ /* 0x002fc60000010000 */
[----:B------:R0:W1:Y:S01]  /*2be0*/  SHFL.BFLY PT, R137, R40, 0x10, 0x1f ;  /* 0x0e001f0028897f89 */ /* 0x00006200000e0000 */
[----:B------:R-:W-:Y:S02]  /*2bf0*/  PRMT R129, R22, 0x7632, R129 ;  /* 0x0000763216817816 */ /* 0x000fe40000000081 */
[----:B------:R-:W-:Y:S01]  /*2c00*/  PRMT R38, R14, 0x7632, R38 ;  /* 0x000076320e267816 */ /* 0x000fe20000000026 */
[----:B------:R0:W2:Y:S06]  /*2c10*/  SHFL.BFLY PT, R139, R42, 0x10, 0x1f ;  /* 0x0e001f002a8b7f89 */ /* 0x0000ac00000e0000 */
.L_x_204:
[----:B-1----:R-:W-:Y:S01]  /*2c20*/  FADD.FTZ R137, R40, R137 ;  /* 0x0000008928897221 */ /* 0x002fe20000010000 */
[----:B--2---:R-:W-:-:S03]  /*2c30*/  FADD.FTZ R139, R42, R139 ;  /* 0x0000008b2a8b7221 */ /* 0x004fc60000010000 */
        /* <DEDUP_REMOVED lines=12> */
[C-C-:B------:R-:W-:Y:S01]  /*2d00*/  FFMA.FTZ R0, R137.reuse, R0, R139.reuse ;  /* 0x0000000089007223 */ /* 0x140fe2000001008b */
[C-C-:B------:R-:W-:Y:S01]  /*2d10*/  FFMA.FTZ R33, R137.reuse, R136, R139.reuse ;  /* 0x0000008889217223 */ /* 0x140fe2000001008b */
[C-C-:B------:R-:W-:Y:S01]  /*2d20*/  FFMA.FTZ R128, R137.reuse, R128, R139.reuse ;  /* 0x0000008089807223 */ /* 0x140fe2000001008b */
[C---:B------:R-:W-:Y:S01]  /*2d30*/  FFMA.FTZ R35, R137.reuse, R144, R139 ;  /* 0x0000009089237223 */ /* 0x040fe2000001008b */
[----:B------:R-:W-:Y:S01]  /*2d40*/  FADD.FTZ R37, -R0, R37 ;  /* 0x0000002500257221 */ /* 0x000fe20000010100 */
[C-C-:B------:R-:W-:Y:S01]  /*2d50*/  FFMA.FTZ R0, R137.reuse, R131, R139.reuse ;  /* 0x0000008389007223 */ /* 0x140fe2000001008b */
[C-C-:B------:R-:W-:Y:S01]  /*2d60*/  FFMA.FTZ R130, R137.reuse, R130, R139.reuse ;  /* 0x0000008289827223 */ /* 0x140fe2000001008b */
[C-C-:B------:R-:W-:Y:S01]  /*2d70*/  FFMA.FTZ R151, R137.reuse, R154, R139.reuse ;  /* 0x0000009a89977223 */ /* 0x140fe2000001008b */
[----:B------:R-:W-:Y:S01]  /*2d80*/  FFMA.FTZ R131, R137, R164, R139 ;  /* 0x000000a489837223 */ /* 0x000fe2000001008b */
[----:B------:R-:W-:Y:S01]  /*2d90*/  FADD.FTZ R33, -R33, R134 ;  /* 0x0000008621217221 */ /* 0x000fe20000010100 */
[----:B------:R-:W-:Y:S01]  /*2da0*/  FADD.FTZ R39, -R128, R39 ;  /* 0x0000002780277221 */ /* 0x000fe20000010100 */
[----:B------:R-:W-:Y:S01]  /*2db0*/  FADD.FTZ R35, -R35, R138 ;  /* 0x0000008a23237221 */ /* 0x000fe20000010100 */
[----:B------:R-:W-:Y:S01]  /*2dc0*/  FADD.FTZ R41, -R130, R41 ;  /* 0x0000002982297221 */ /* 0x000fe20000010100 */
[----:B------:R-:W-:Y:S01]  /*2dd0*/  FADD.FTZ R151, -R151, R140 ;  /* 0x0000008c97977221 */ /* 0x000fe20000010100 */
[----:B------:R-:W-:Y:S01]  /*2de0*/  FADD.FTZ R43, -R0, R43 ;  /* 0x0000002b002b7221 */ /* 0x000fe20000010100 */
[----:B------:R-:W-:Y:S01]  /*2df0*/  FADD.FTZ R131, -R131, R142 ;  /* 0x0000008e83837221 */ /* 0x000fe20000010100 */
        /* <DEDUP_REMOVED lines=13> */
.L_x_170:
        /* <DEDUP_REMOVED lines=33> */
.L_x_169:
        /* <DEDUP_REMOVED lines=36> */
.L_x_172:
        /* <DEDUP_REMOVED lines=37> */
.L_x_168:
        /* <DEDUP_REMOVED lines=11> */
[----:B------:R-:W-:Y:S01]  /*3620*/  FFMA.FTZ R130, R137, R130, R139 ;  /* 0x0000008289827223 */ /* 0x000fe2000001008b */
[----:B------:R-:W-:Y:S01]  /*3630*/  FADD.FTZ R32, -R0, R37 ;  /* 0x0000002500207221 */ /* 0x000fe20000010100 */
[----:B------:R-:W-:Y:S01]  /*3640*/  FADD.FTZ R37, -R33, R134 ;  /* 0x0000008621257221 */ /* 0x000fe20000010100 */
[C-C-:B------:R-:W-:Y:S01]  /*3650*/  FFMA.FTZ R33, R137.reuse, R144, R139.reuse ;  /* 0x0000009089217223 */ /* 0x140fe2000001008b */
[----:B------:R-:W-:Y:S01]  /*3660*/  FFMA.FTZ R35, R137, R154, R139 ;  /* 0x0000009a89237223 */ /* 0x000fe2000001008b */
[----:B------:R-:W-:Y:S01]  /*3670*/  FADD.FTZ R0, -R128, R39 ;  /* 0x0000002780007221 */ /* 0x000fe20000010100 */
[----:B------:R-:W-:Y:S01]  /*3680*/  FADD.FTZ R34, -R130, R41 ;  /* 0x0000002982227221 */ /* 0x000fe20000010100 */
[----:B------:R-:W-:Y:S01]  /*3690*/  FADD.FTZ R138, -R33, R138 ;  /* 0x0000008a218a7221 */ /* 0x000fe20000010100 */
[----:B------:R-:W-:Y:S01]  /*36a0*/  FADD.FTZ R140, -R35, R140 ;  /* 0x0000008c238c7221 */ /* 0x000fe20000010100 */
[--C-:B------:R-:W-:Y:S01]  /*36b0*/  FFMA.FTZ R36, R137, R131, R139.reuse ;  /* 0x0000008389247223 */ /* 0x100fe2000001008b */
[----:B------:R-:W-:Y:S01]  /*36c0*/  SHF.L.U32 R33, R155, 0x10, RZ ;  /* 0x000000109b217819 */ /* 0x000fe200000006ff */
[----:B------:R-:W-:Y:S01]  /*36d0*/  FFMA.FTZ R39, R137, R164, R139 ;  /* 0x000000a489277223 */ /* 0x000fe2000001008b */
[----:B------:R-:W-:-:S02]  /*36e0*/  SHF.L.U32 R35, R153, 0x10, RZ ;  /* 0x0000001099237819 */ /* 0x000fc400000006ff */
[----:B------:R-:W-:Y:S01]  /*36f0*/  SHF.L.U32 R41, R38, 0x10, RZ ;  /* 0x0000001026297819 */ /* 0x000fe200000006ff */
[----:B------:R-:W-:Y:S01]  /*3700*/  FADD.FTZ R38, -R36, R43 ;  /* 0x0000002b24267221 */ /* 0x000fe20000010100 */
[----:B------:R-:W-:Y:S01]  /*3710*/  FADD.FTZ R36, -R39, R142 ;  /* 0x0000008e27247221 */ /* 0x000fe20000010100 */
[C---:B------:R-:W-:Y:S01]  /*3720*/  FFMA.FTZ R37, R110.reuse, R37, R33 ;  /* 0x000000256e257223 */ /* 0x040fe20000010021 */
[C---:B------:R-:W-:Y:S01]  /*3730*/  FFMA.FTZ R39, R110.reuse, R138, R35 ;  /* 0x0000008a6e277223 */ /* 0x040fe20000010023 */
[----:B------:R-:W-:Y:S01]  /*3740*/  FFMA.FTZ R43, R110, R140, R41 ;  /* 0x0000008c6e2b7223 */ /* 0x000fe20000010029 */
[----:B------:R-:W-:Y:S02]  /*3750*/  SHF.L.U32 R151, R151, 0x10, RZ ;  /* 0x0000001097977819 */ /* 0x000fe400000006ff */
[----:B------:R-:W-:Y:S02]  /*3760*/  SHF.L.U32 R131, R15, 0x10, RZ ;  /* 0x000000100f837819 */ /* 0x000fe400000006ff */
[----:B------:R-:W-:Y:S01]  /*3770*/  SHF.L.U32 R41, R14, 0x10, RZ ;  /* 0x000000100e297819 */ /* 0x000fe200000006ff */
[C---:B------:R-:W-:Y:S01]  /*3780*/  FFMA.FTZ R36, R110.reuse, R36, R151 ;  /* 0x000000246e247223 */ /* 0x040fe20000010097 */
        /* <DEDUP_REMOVED lines=9> */
[----:B------:R-:W-:Y:S01]  /*3820*/  F2FP.BF16.F32.PACK_AB R32, R37, R32 ;  /* 0x000000202520723e */ /* 0x000fe200000010ff */
[----:B------:R-:W-:Y:S06]  /*3830*/  BRA `(.L_x_171) ;  /* 0x0000000800047947 */ /* 0x000fec0003800000 */
.L_x_174:
[C-C-:B------:R-:W-:Y:S01]  /*3840*/  FFMA.FTZ R0, R137.reuse, R0, R139.reuse ;  /* 0x0000000089007223 */ /* 0x140fe2000001008b */
[C-C-:B------:R-:W-:Y:S01]  /*3850*/  FFMA.FTZ R27, R137.reuse, R144, R139.reuse ;  /* 0x00000090891b7223 */ /* 0x140fe2000001008b */
[C-C-:B------:R-:W-:Y:S01]  /*3860*/  FFMA.FTZ R24, R137.reuse, R131, R139.reuse ;  /* 0x0000008389187223 */ /* 0x140fe2000001008b */
[----:B------:R-:W-:Y:S01]  /*3870*/  FFMA.FTZ R130, R137, R130, R139 ;  /* 0x0000008289827223 */ /* 0x000fe2000001008b */
[----:B------:R-:W-:Y:S01]  /*3880*/  FADD.FTZ R37, -R0, R37 ;  /* 0x0000002500257221 */ /* 0x000fe20000010100 */
[----:B------:R-:W-:Y:S01]  /*3890*/  SHF.L.U32 R0, R153, 0x10, RZ ;  /* 0x0000001099007819 */ /* 0x000fe200000006ff */
[----:B------:R-:W-:Y:S01]  /*38a0*/  FADD.FTZ R27, -R27, R138 ;  /* 0x0000008a1b1b7221 */ /* 0x000fe20000010100 */
[C-C-:B------:R-:W-:Y:S01]  /*38b0*/  FFMA.FTZ R33, R137.reuse, R154, R139.reuse ;  /* 0x0000009a89217223 */ /* 0x140fe2000001008b */
[C-C-:B------:R-:W-:Y:S01]  /*38c0*/  FFMA.FTZ R35, R137.reuse, R164, R139.reuse ;  /* 0x000000a489237223 */ /* 0x140fe2000001008b */
[C-C-:B------:R-:W-:Y:S01]  /*38d0*/  FFMA.FTZ R25, R137.reuse, R136, R139.reuse ;  /* 0x0000008889197223 */ /* 0x140fe2000001008b */
[----:B------:R-:W-:Y:S01]  /*38e0*/  FFMA.FTZ R128, R137, R128, R139 ;  /* 0x0000008089807223 */ /* 0x000fe2000001008b */
[----:B------:R-:W-:Y:S01]  /*38f0*/  SHF.L.U32 R38, R38, 0x10, RZ ;  /* 0x0000001026267819 */ /* 0x000fe200000006ff */
[----:B------:R-:W-:Y:S01]  /*3900*/  FADD.FTZ R43, -R24, R43 ;  /* 0x0000002b182b7221 */ /* 0x000fe20000010100 */
[----:B------:R-:W-:Y:S01]  /*3910*/  FFMA.FTZ R27, R110, R27, R0 ;  /* 0x0000001b6e1b7223 */ /* 0x000fe20000010000 */
[----:B------:R-:W-:Y:S01]  /*3920*/  SHF.L.U32 R151, R151, 0x10, RZ ;  /* 0x0000001097977819 */ /* 0x000fe200000006ff */
[----:B------:R-:W-:Y:S01]  /*3930*/  FADD.FTZ R41, -R130, R41 ;  /* 0x0000002982297221 */ /* 0x000fe20000010100 */
        /* <DEDUP_REMOVED lines=9> */
[C---:B------:R-:W-:Y:S01]  /*39d0*/  FFMA.FTZ R33, R110.reuse, R33, R38 ;  /* 0x000000216e217223 */ /* 0x040fe20000010026 */
[C---:B------:R-:W-:Y:S01]  /*39e0*/  FFMA.FTZ R35, R110.reuse, R35, R151 ;  /* 0x000000236e237223 */ /* 0x040fe20000010097 */
        /* <DEDUP_REMOVED lines=14> */
.L_x_173:
        /* <DEDUP_REMOVED lines=9> */
[--C-:B------:R-:W-:Y:S01]  /*3b60*/  FFMA.FTZ R29, R137, R144, R139.reuse ;  /* 0x00000090891d7223 */ /* 0x100fe2000001008b */
[----:B------:R-:W-:Y:S01]  /*3b70*/  FADD.FTZ R140, -R31, R140 ;  /* 0x0000008c1f8c7221 */ /* 0x000fe20000010100 */
[C-C-:B------:R-:W-:Y:S01]  /*3b80*/  FFMA.FTZ R31, R137.reuse, R164, R139.reuse ;  /* 0x000000a4891f7223 */ /* 0x140fe2000001008b */
[--C-:B------:R-:W-:Y:S01]  /*3b90*/  FFMA.FTZ R130, R137, R130, R139.reuse ;  /* 0x0000008289827223 */ /* 0x100fe2000001008b */
        /* <DEDUP_REMOVED lines=12> */
[----:B------:R-:W-:Y:S01]  /*3c60*/  SHF.L.U32 R35, R35, 0x10, RZ ;  /* 0x0000001023237819 */ /* 0x000fe200000006ff */
[C---:B------:R-:W-:Y:S01]  /*3c70*/  FFMA.FTZ R34, R110.reuse, R43, R34 ;  /* 0x0000002b6e227223 */ /* 0x040fe20000010022 */
[----:B------:R-:W-:Y:S01]  /*3c80*/  SHF.L.U32 R30, R13, 0x10, RZ ;  /* 0x000000100d1e7819 */ /* 0x000fe200000006ff */
[----:B------:R-:W-:Y:S01]  /*3c90*/  FFMA.FTZ R33, R110, R140, R33 ;  /* 0x0000008c6e217223 */ /* 0x000fe20000010021 */
        /* <DEDUP_REMOVED lines=15> */
.L_x_175:
        /* <DEDUP_REMOVED lines=24> */
[----:B------:R-:W-:Y:S01]  /*3f10*/  FFMA.FTZ R25, R110, R25, R35 ;  /* 0x000000196e197223 */ /* 0x000fe20000010023 */
        /* <DEDUP_REMOVED lines=19> */
.L_x_171:
[----:B------:R-:W-:Y:S01]  /*4050*/  ISETP.NE.U32.AND P0, PT, RZ, UR4, PT ;  /* 0x00000004ff007c0c */ /* 0x000fe2000bf05070 */
[----:B------:R-:W1:Y:S01]  /*4060*/  LDC.64 R36, c[0x0][0x468] ;  /* 0x00011a00ff247b82 */ /* 0x000e620000000a00 */
[----:B------:R-:W-:Y:S02]  /*4070*/  ISETP.NE.U32.AND P1, PT, RZ, UR6, PT ;  /* 0x00000006ff007c0c */ /* 0x000fe4000bf25070 */
[----:B------:R-:W-:Y:S02]  /*4080*/  ISETP.NE.AND.EX P0, PT, RZ, UR5, PT, P0 ;  /* 0x00000005ff007c0c */ /* 0x000fe4000bf05300 */
[----:B------:R-:W-:Y:S02]  /*4090*/  ISETP.NE.AND.EX P1, PT, RZ, UR7, PT, P1 ;  /* 0x00000007ff007c0c */ /* 0x000fe4000bf25310 */
[----:B------:R-:W-:-:S04]  /*40a0*/  ISETP.NE.U32.AND P2, PT, R2, RZ, PT ;  /* 0x000000ff0200720c */ /* 0x000fc80003f45070 */
[----:B------:R-:W-:-:S05]  /*40b0*/  ISETP.NE.AND.EX P2, PT, R3, RZ, PT, P2 ;  /* 0x000000ff0300720c */ /* 0x000fca0003f45320 */
[----:B0-----:R-:W0:Y:S08]  /*40c0*/  @P0 LDC.64 R40, c[0x0][0x478] ;  /* 0x00011e00ff280b82 */ /* 0x001e300000000a00 */
[----:B------:R-:W2:Y:S01]  /*40d0*/  @P1 LDC.64 R38, c[0x0][0x470] ;  /* 0x00011c00ff261b82 */ /* 0x000ea20000000a00 */
[----:B-1----:R-:W-:-:S04]  /*40e0*/  IMAD.WIDE.U32 R42, R115, 0x10, R36 ;  /* 0x00000010732a7825 */ /* 0x002fc800078e0024 */
[----:B0-----:R-:W-:-:S05]  /*40f0*/  @P0 IMAD.WIDE.U32 R40, R115, 0x10, R40 ;  /* 0x0000001073280825 */ /* 0x001fca00078e0028 */
[----:B------:R0:W-:Y:S01]  /*4100*/  @P0 STG.E.128 desc[UR10][R40.64], R28 ;  /* 0x0000001c28000986 */ /* 0x0001e2000c101d0a */
[----:B--2---:R-:W-:-:S03]  /*4110*/  @P1 IMAD.WIDE.U32 R38, R115, 0x10, R38 ;  /* 0x0000001073261825 */ /* 0x004fc600078e0026 */
[----:B------:R0:W-:Y:S04]  /*4120*/  STG.E.128 desc[UR10][R42.64], R32 ;  /* 0x000000202a007986 */ /* 0x0001e8000c101d0a */
[----:B------:R0:W-:Y:S01]  /*4130*/  @P1 STG.E.128 desc[UR10][R38.64], R24 ;  /* 0x0000001826001986 */ /* 0x0001e2000c101d0a */
[----:B------:R-:W-:Y:S05]  /*4140*/  @!P2 BRA `(.L_x_176) ;  /* 0x00000008009ca947 */ /* 0x000fea0003800000 */
[----:B------:R-:W-:Y:S05]  /*4150*/  @!P0 BRA `(.L_x_177) ;  /* 0x00000004005c8947 */ /* 0x000fea0003800000 */
[----:B------:R-:W-:Y:S05]  /*4160*/  @!P1 BRA `(.L_x_178) ;  /* 0x0000000000b49947 */ /* 0x000fea0003800000 */
[C-C-:B0-----:R-:W-:Y:S01]  /*4170*/  FFMA.FTZ R25, R137.reuse, R152, R139.reuse ;  /* 0x0000009889197223 */ /* 0x141fe2000001008b */
[--C-:B------:R-:W-:Y:S01]  /*4180*/  FFMA.FTZ R158, R137, R158, R139.reuse ;  /* 0x0000009e899e7223 */ /* 0x100fe2000001008b */
[----:B------:R-:W-:Y:S01]  /*4190*/  SHF.L.U32 R0, R145, 0x10, RZ ;  /* 0x0000001091007819 */ /* 0x000fe200000006ff */
[----:B------:R-:W-:Y:S01]  /*41a0*/  FFMA.FTZ R118, R137, R118, R139 ;  /* 0x0000007689767223 */ /* 0x000fe2000001008b */
[----:B------:R-:W-:Y:S01]  /*41b0*/  SHF.L.U32 R2, R143, 0x10, RZ ;  /* 0x000000108f027819 */ /* 0x000fe200000006ff */
[----:B------:R-:W-:Y:S01]  /*41c0*/  FADD.FTZ R25, -R25, R122 ;  /* 0x0000007a19197221 */ /* 0x000fe20000010100 */
[----:B------:R-:W-:Y:S01]  /*41d0*/  FADD.FTZ R125, -R158, R125 ;  /* 0x0000007d9e7d7221 */ /* 0x000fe20000010100 */
[C-C-:B------:R-:W-:Y:S01]  /*41e0*/  FFMA.FTZ R3, R137.reuse, R148, R139.reuse ;  /* 0x0000009489037223 */ /* 0x140fe2000001008b */
[C-C-:B------:R-:W-:Y:S01]  /*41f0*/  FFMA.FTZ R119, R137.reuse, R119, R139.reuse ;  /* 0x0000007789777223 */ /* 0x140fe2000001008b */
[C-C-:B------:R-:W-:Y:S01]  /*4200*/  FFMA.FTZ R121, R137.reuse, R121, R139.reuse ;  /* 0x0000007989797223 */ /* 0x140fe2000001008b */
[C-C-:B------:R-:W-:Y:S01]  /*4210*/  FFMA.FTZ R123, R137.reuse, R123, R139.reuse ;  /* 0x0000007b897b7223 */ /* 0x140fe2000001008b */
[----:B------:R-:W-:Y:S01]  /*4220*/  FFMA.FTZ R27, R137, R162, R139 ;  /* 0x000000a2891b7223 */ /* 0x000fe2000001008b */
[C---:B------:R-:W-:Y:S01]  /*4230*/  FFMA.FTZ R25, R110.reuse, R25, R0 ;  /* 0x000000196e197223 */ /* 0x040fe20000010000 */
        /* <DEDUP_REMOVED lines=32> */
.L_x_178:
        /* <DEDUP_REMOVED lines=41> */
.L_x_177:
        /* <DEDUP_REMOVED lines=42> */
.L_x_180:
        /* <DEDUP_REMOVED lines=12> */
[----:B------:R-:W-:Y:S01]  /*4a30*/  SHF.L.U32 R149, R149, 0x10, RZ ;  /* 0x0000001095957819 */ /* 0x000fe200000006ff */
[----:B------:R-:W-:Y:S01]  /*4a40*/  FADD.FTZ R123, -R123, R112 ;  /* 0x000000707b7b7221 */ /* 0x000fe20000010100 */
[----:B------:R-:W-:Y:S01]  /*4a50*/  SHF.L.U32 R34, R19, 0x10, RZ ;  /* 0x0000001013227819 */ /* 0x000fe200000006ff */
[----:B------:R-:W-:Y:S01]  /*4a60*/  FADD.FTZ R35, -R35, R132 ;  /* 0x0000008423237221 */ /* 0x000fe20000010100 */
        /* <DEDUP_REMOVED lines=21> */
.L_x_176:
[----:B------:R-:W-:Y:S05]  /*4bc0*/  @!P0 BRA `(.L_x_181) ;  /* 0x00000004001c8947 */ /* 0x000fea0003800000 */
[----:B------:R-:W-:Y:S05]  /*4bd0*/  @!P1 BRA `(.L_x_182) ;  /* 0x0000000000949947 */ /* 0x000fea0003800000 */
[C-C-:B0-----:R-:W-:Y:S01]  /*4be0*/  FFMA.FTZ R25, R137.reuse, R152, R139.reuse ;  /* 0x0000009889197223 */ /* 0x141fe2000001008b */
[C-C-:B------:R-:W-:Y:S01]  /*4bf0*/  FFMA.FTZ R118, R137.reuse, R118, R139.reuse ;  /* 0x0000007689767223 */ /* 0x140fe2000001008b */
[C-C-:B------:R-:W-:Y:S01]  /*4c00*/  FFMA.FTZ R3, R137.reuse, R148, R139.reuse ;  /* 0x0000009489037223 */ /* 0x140fe2000001008b */
[C-C-:B------:R-:W-:Y:S01]  /*4c10*/  FFMA.FTZ R119, R137.reuse, R119, R139.reuse ;  /* 0x0000007789777223 */ /* 0x140fe2000001008b */
        /* <DEDUP_REMOVED lines=33> */
.L_x_182:
[C-C-:B------:R-:W-:Y:S01]  /*4e30*/  FFMA.FTZ R118, R137.reuse, R118, R139.reuse ;  /* 0x0000007689767223 */ /* 0x140fe2000001008b */
[C-C-:B------:R-:W-:Y:S01]  /*4e40*/  FFMA.FTZ R3, R137.reuse, R148, R139.reuse ;  /* 0x0000009489037223 */ /* 0x140fe2000001008b */
[C-C-:B------:R-:W-:Y:S01]  /*4e50*/  FFMA.FTZ R119, R137.reuse, R119, R139.reuse ;  /* 0x0000007789777223 */ /* 0x140fe2000001008b */
[C-C-:B0-----:R-:W-:Y:S01]  /*4e60*/  FFMA.FTZ R29, R137.reuse, R152, R139.reuse ;  /* 0x00000098891d7223 */ /* 0x141fe2000001008b */
        /* <DEDUP_REMOVED lines=29> */
.L_x_181:
[----:B------:R-:W-:Y:S05]  /*5040*/  @!P1 BRA `(.L_x_183) ;  /* 0x0000000000849947 */ /* 0x000fea0003800000 */
        /* <DEDUP_REMOVED lines=33> */
.L_x_183:
[C-C-:B0-----:R-:W-:Y:S01]  /*5260*/  FFMA.FTZ R33, R137.reuse, R152, R139.reuse ;  /* 0x0000009889217223 */ /* 0x141fe2000001008b */
[C-C-:B------:R-:W-:Y:S01]  /*5270*/  FFMA.FTZ R118, R137.reuse, R118, R139.reuse ;  /* 0x0000007689767223 */ /* 0x140fe2000001008b */
[C-C-:B------:R-:W-:Y:S01]  /*5280*/  FFMA.FTZ R3, R137.reuse, R148, R139.reuse ;  /* 0x0000009489037223 */ /* 0x140fe2000001008b */
[--C-:B------:R-:W-:Y:S01]  /*5290*/  FFMA.FTZ R119, R137, R119, R139.reuse ;  /* 0x0000007789777223 */ /* 0x100fe2000001008b */
        /* <DEDUP_REMOVED lines=24> */
.L_x_179:
        /* <DEDUP_REMOVED lines=11> */
[C-C-:B0-----:R-:W-:Y:S01]  /*54d0*/  FFMA.FTZ R25, R137.reuse, R156, R139.reuse ;  /* 0x0000009c89197223 */ /* 0x141fe2000001008b */
[C-C-:B------:R-:W-:Y:S01]  /*54e0*/  FFMA.FTZ R3, R137.reuse, R146, R139.reuse ;  /* 0x0000009289037223 */ /* 0x140fe2000001008b */
[----:B------:R-:W-:Y:S01]  /*54f0*/  FFMA.FTZ R150, R137, R150, R139 ;  /* 0x0000009689967223 */ /* 0x000fe2000001008b */
[----:B------:R-:W-:Y:S01]  /*5500*/  SHF.L.U32 R0, R135, 0x10, RZ ;  /* 0x0000001087007819 */ /* 0x000fe200000006ff */
[----:B------:R-:W-:Y:S01]  /*5510*/  FADD.FTZ R27, -R25, R54 ;  /* 0x00000036191b7221 */ /* 0x000fe20000010100 */
[----:B------:R-:W-:Y:S01]  /*5520*/  SHF.L.U32 R25, R126, 0x10, RZ ;  /* 0x000000107e197819 */ /* 0x000fe200000006ff */
[----:B------:R-:W-:Y:S01]  /*5530*/  FADD.FTZ R3, -R3, R52 ;  /* 0x0000003403037221 */ /* 0x000fe20000010100 */
[----:B------:R-:W-:Y:S01]  /*5540*/  SHF.L.U32 R2, R129, 0x10, RZ ;  /* 0x0000001081027819 */ /* 0x000fe200000006ff */
[----:B------:R-:W-:Y:S01]  /*5550*/  FADD.FTZ R53, -R150, R53 ;  /* 0x0000003596357221 */ /* 0x000fe20000010100 */
[----:B------:R-:W-:Y:S01]  /*5560*/  PRMT R24, R23, 0x7632, R24 ;  /* 0x0000763217187816 */ /* 0x000fe20000000018 */
[C-C-:B------:R-:W-:Y:S01]  /*5570*/  FFMA.FTZ R49, R137.reuse, R49, R139.reuse ;  /* 0x0000003189317223 */ /* 0x140fe2000001008b */
[C-C-:B------:R-:W-:Y:S01]  /*5580*/  FFMA.FTZ R48, R137.reuse, R48, R139.reuse ;  /* 0x0000003089307223 */ /* 0x140fe2000001008b */
[C-C-:B------:R-:W-:Y:S01]  /*5590*/  FFMA.FTZ R51, R137.reuse, R51, R139.reuse ;  /* 0x0000003389337223 */ /* 0x140fe2000001008b */
[C-C-:B------:R-:W-:Y:S01]  /*55a0*/  FFMA.FTZ R50, R137.reuse, R50, R139.reuse ;  /* 0x0000003289327223 */ /* 0x140fe2000001008b */
[----:B------:R-:W-:Y:S01]  /*55b0*/  FFMA.FTZ R160, R137, R160, R139 ;  /* 0x000000a089a07223 */ /* 0x000fe2000001008b */
[C---:B------:R-:W-:Y:S01]  /*55c0*/  FFMA.FTZ R3, R110.reuse, R3, R25 ;  /* 0x000000036e037223 */ /* 0x040fe20000010019 */
        /* <DEDUP_REMOVED lines=30> */
.L_x_186:
[C-C-:B0-----:R-:W-:Y:S01]  /*57b0*/  FFMA.FTZ R29, R137.reuse, R156, R139.reuse ;  /* 0x0000009c891d7223 */ /* 0x141fe2000001008b */
[--C-:B------:R-:W-:Y:S01]  /*57c0*/  FFMA.FTZ R3, R137, R146, R139.reuse ;  /* 0x0000009289037223 */ /* 0x100fe2000001008b */
[----:B------:R-:W-:Y:S01]  /*57d0*/  PRMT R0, R23, 0x7632, R0 ;  /* 0x0000763217007816 */ /* 0x000fe20000000000 */
[--C-:B------:R-:W-:Y:S01]  /*57e0*/  FFMA.FTZ R49, R137, R49, R139.reuse ;  /* 0x0000003189317223 */ /* 0x100fe2000001008b */
[----:B------:R-:W-:Y:S01]  /*57f0*/  FADD.FTZ R34, -R29, R54 ;  /* 0x000000361d227221 */ /* 0x000fe20000010100 */
[----:B------:R-:W-:Y:S01]  /*5800*/  SHF.L.U32 R29, R126, 0x10, RZ ;  /* 0x000000107e1d7819 */ /* 0x000fe200000006ff */
[----:B------:R-:W-:Y:S01]  /*5810*/  FADD.FTZ R3, -R3, R52 ;  /* 0x0000003403037221 */ /* 0x000fe20000010100 */
[C-C-:B------:R-:W-:Y:S01]  /*5820*/  FFMA.FTZ R48, R137.reuse, R48, R139.reuse ;  /* 0x0000003089307223 */ /* 0x140fe2000001008b */
[C-C-:B------:R-:W-:Y:S01]  /*5830*/  FFMA.FTZ R150, R137.reuse, R150, R139.reuse ;  /* 0x0000009689967223 */ /* 0x140fe2000001008b */
[C-C-:B------:R-:W-:Y:S01]  /*5840*/  FFMA.FTZ R51, R137.reuse, R51, R139.reuse ;  /* 0x0000003389337223 */ /* 0x140fe2000001008b */
[C-C-:B------:R-:W-:Y:S01]  /*5850*/  FFMA.FTZ R50, R137.reuse, R50, R139.reuse ;  /* 0x0000003289327223 */ /* 0x140fe2000001008b */
[----:B------:R-:W-:Y:S01]  /*5860*/  FFMA.FTZ R160, R137, R160, R139 ;  /* 0x000000a089a07223 */ /* 0x000fe2000001008b */
        /* <DEDUP_REMOVED lines=30> */
.L_x_185:
[----:B------:R-:W-:Y:S05]  /*5a50*/  @!P1 BRA `(.L_x_188) ;  /* 0x0000000000a89947 */ /* 0x000fea0003800000 */
[C-C-:B------:R-:W-:Y:S01]  /*5a60*/  FFMA.FTZ R150, R137.reuse, R150, R139.reuse ;  /* 0x0000009689967223 */ /* 0x140fe2000001008b */
[--C-:B0-----:R-:W-:Y:S01]  /*5a70*/  FFMA.FTZ R25, R137, R156, R139.reuse ;  /* 0x0000009c89197223 */ /* 0x101fe2000001008b */
[----:B------:R-:W-:Y:S01]  /*5a80*/  SHF.L.U32 R0, R133, 0x10, RZ ;  /* 0x0000001085007819 */ /* 0x000fe200000006ff */
[----:B------:R-:W-:Y:S01]  /*5a90*/  FFMA.FTZ R3, R137, R146, R139 ;  /* 0x0000009289037223 */ /* 0x000fe2000001008b */
[----:B------:R-:W-:Y:S01]  /*5aa0*/  SHF.L.U32 R2, R127, 0x10, RZ ;  /* 0x000000107f027819 */ /* 0x000fe200000006ff */
[----:B------:R-:W-:Y:S01]  /*5ab0*/  FADD.FTZ R53, -R150, R53 ;  /* 0x0000003596357221 */ /* 0x000fe20000010100 */
[----:B------:R-:W-:Y:S01]  /*5ac0*/  FADD.FTZ R25, -R25, R54 ;  /* 0x0000003619197221 */ /* 0x000fe20000010100 */
[----:B------:R-:W-:Y:S01]  /*5ad0*/  PRMT R24, R23, 0x7632, R24 ;  /* 0x0000763217187816 */ /* 0x000fe20000000018 */
[C-C-:B------:R-:W-:Y:S01]  /*5ae0*/  FFMA.FTZ R49, R137.reuse, R49, R139.reuse ;  /* 0x0000003189317223 */ /* 0x140fe2000001008b */
[C-C-:B------:R-:W-:Y:S01]  /*5af0*/  FFMA.FTZ R48, R137.reuse, R48, R139.reuse ;  /* 0x0000003089307223 */ /* 0x140fe2000001008b */
[C-C-:B------:R-:W-:Y:S01]  /*5b00*/  FFMA.FTZ R51, R137.reuse, R51, R139.reuse ;  /* 0x0000003389337223 */ /* 0x140fe2000001008b */
[C-C-:B------:R-:W-:Y:S01]  /*5b10*/  FFMA.FTZ R50, R137.reuse, R50, R139.reuse ;  /* 0x0000003289327223 */ /* 0x140fe2000001008b */
[----:B------:R-:W-:Y:S01]  /*5b20*/  FFMA.FTZ R160, R137, R160, R139 ;  /* 0x000000a089a07223 */ /* 0x000fe2000001008b */
        /* <DEDUP_REMOVED lines=29> */
.L_x_188:
[C-C-:B0-----:R-:W-:Y:S01]  /*5d00*/  FFMA.FTZ R33, R137.reuse, R156, R139.reuse ;  /* 0x0000009c89217223 */ /* 0x141fe2000001008b */
[C-C-:B------:R-:W-:Y:S01]  /*5d10*/  FFMA.FTZ R3, R137.reuse, R146, R139.reuse ;  /* 0x0000009289037223 */ /* 0x140fe2000001008b */
[--C-:B------:R-:W-:Y:S01]  /*5d20*/  FFMA.FTZ R150, R137, R150, R139.reuse ;  /* 0x0000009689967223 */ /* 0x100fe2000001008b */
[----:B------:R-:W-:Y:S01]  /*5d30*/  SHF.L.U32 R2, R127, 0x10, RZ ;  /* 0x000000107f027819 */ /* 0x000fe200000006ff */
[----:B------:R-:W-:Y:S01]  /*5d40*/  FADD.FTZ R35, -R33, R54 ;  /* 0x0000003621237221 */ /* 0x000fe20000010100 */
[----:B------:R-:W-:Y:S01]  /*5d50*/  SHF.L.U32 R33, R124, 0x10, RZ ;  /* 0x000000107c217819 */ /* 0x000fe200000006ff */
[----:B------:R-:W-:Y:S01]  /*5d60*/  FADD.FTZ R3, -R3, R52 ;  /* 0x0000003403037221 */ /* 0x000fe20000010100 */
[----:B------:R-:W-:Y:S01]  /*5d70*/  SHF.L.U32 R0, R133, 0x10, RZ ;  /* 0x0000001085007819 */ /* 0x000fe200000006ff */
[--C-:B------:R-:W-:Y:S01]  /*5d80*/  FFMA.FTZ R50, R137, R50, R139.reuse ;  /* 0x0000003289327223 */ /* 0x100fe2000001008b */
[----:B------:R-:W-:Y:S01]  /*5d90*/  PRMT R32, R23, 0x7632, R32 ;  /* 0x0000763217207816 */ /* 0x000fe20000000020 */
[C---:B------:R-:W-:Y:S01]  /*5da0*/  FFMA.FTZ R160, R137.reuse, R160, R139 ;  /* 0x000000a089a07223 */ /* 0x040fe2000001008b */
[----:B------:R-:W-:Y:S01]  /*5db0*/  FADD.FTZ R53, -R150, R53 ;  /* 0x0000003596357221 */ /* 0x000fe20000010100 */
        /* <DEDUP_REMOVED lines=24> */
[----:B------:R-:W-:Y:S01]  /*5f40*/  F2FP.BF16.F32.PACK_AB R32, R3, R0 ;  /* 0x000000000320723e */ /* 0x000fe200000010ff */
[----:B------:R-:W-:Y:S06]  /*5f50*/  BRA `(.L_x_187) ;  /* 0x0000000800187947 */ /* 0x000fec0003800000 */
.L_x_184:
[----:B------:R-:W-:Y:S05]  /*5f60*/  @!P0 BRA `(.L_x_189) ;  /* 0x00000004001c8947 */ /* 0x000fea0003800000 */
[----:B------:R-:W-:Y:S05]  /*5f70*/  @!P1 BRA `(.L_x_190) ;  /* 0x0000000000949947 */ /* 0x000fea0003800000 */
[C-C-:B------:R-:W-:Y:S01]  /*5f80*/  FFMA.FTZ R49, R137.reuse, R49, R139.reuse ;  /* 0x0000003189317223 */ /* 0x140fe2000001008b */
[C-C-:B0-----:R-:W-:Y:S01]  /*5f90*/  FFMA.FTZ R3, R137.reuse, R146, R139.reuse ;  /* 0x0000009289037223 */ /* 0x141fe2000001008b */
        /* <DEDUP_REMOVED lines=35> */
.L_x_190:
        /* <DEDUP_REMOVED lines=33> */
.L_x_189:
        /* <DEDUP_REMOVED lines=34> */
.L_x_191:
        /* <DEDUP_REMOVED lines=28> */
.L_x_187:
        /* <DEDUP_REMOVED lines=13> */
.L_x_164:
        /* <DEDUP_REMOVED lines=36> */
.L_x_163:
[----:B------:R-:W-:Y:S05]  /*6ad0*/  BSYNC B0 ;  /* 0x0000000000007941 */ /* 0x000fea0003800000 */
.L_x_162:
[----:B------:R-:W0:Y:S01]  /*6ae0*/  S2R R42, SR_TID.X ;  /* 0x00000000002a7919 */ /* 0x000e220000002100 */
[----:B------:R-:W-:Y:S01]  /*6af0*/  MOV R2, 0x400 ;  /* 0x0000040000027802 */ /* 0x000fe20000000f00 */
[----:B------:R-:W-:Y:S05]  /*6b00*/  WARPSYNC.ALL ;  /* 0x0000000000007948 */ /* 0x000fea0003800000 */
[----:B------:R-:W1:Y:S01]  /*6b10*/  S2R R3, SR_CgaCtaId ;  /* 0x0000000000037919 */ /* 0x000e620000008800 */
[----:B------:R-:W2:Y:S01]  /*6b20*/  S2UR UR4, SR_CTAID.X ;  /* 0x00000000000479c3 */ /* 0x000ea20000002500 */
[----:B------:R-:W3:Y:S01]  /*6b30*/  LDCU.128 UR16, c[0x0][0x440] ;  /* 0x00008800ff1077ac */ /* 0x000ee20008000c00 */
        /* <DEDUP_REMOVED lines=11> */
[----:B------:R0:W-:Y:S01]  /*6bf0*/  STS.128 [R0+0x810], R36 ;  /* 0x0008102400007388 */ /* 0x0001e20000000c00 */
[----:B------:R-:W-:Y:S08]  /*6c00*/  BAR.SYNC.DEFER_BLOCKING 0x0 ;  /* 0x0000000000007b1d */ /* 0x000ff00000010000 */
[----:B0-----:R-:W2:Y:S01]  /*6c10*/  LDC R36, c[0x0][0x388] ;  /* 0x0000e200ff247b82 */ /* 0x001ea20000000800 */
[----:B------:R-:W0:Y:S04]  /*6c20*/  LDS R16, [R3+0x400] ;  /* 0x0004000003107984 */ /* 0x000e280000000800 */
[----:B------:R-:W1:Y:S04]  /*6c30*/  LDS R17, [R3+0x600] ;  /* 0x0006000003117984 */ /* 0x000e680000000800 */
[----:B------:R-:W4:Y:S04]  /*6c40*/  LDS R23, [R3+0x1000] ;  /* 0x0010000003177984 */ /* 0x000f280000000800 */
[----:B------:R-:W5:Y:S04]  /*6c50*/  LDS R20, [R3+0x1200] ;  /* 0x0012000003147984 */ /* 0x000f680000000800 */
[----:B------:R-:W3:Y:S04]  /*6c60*/  LDS R2, [R3] ;  /* 0x0000000003027984 */ /* 0x000ee80000000800 */
        /* <DEDUP_REMOVED lines=9> */
[----:B----4-:R-:W-:-:S03]  /*6d00*/  FADD.FTZ R16, R16, R23 ;  /* 0x0000001710107221 */ /* 0x010fc60000010000 */
[----:B------:R-:W4:Y:S01]  /*6d10*/  LDS R27, [R3+0x1800] ;  /* 0x00180000031b7984 */ /* 0x000f220000000800 */
[----:B-----5:R-:W-:-:S03]  /*6d20*/  FADD.FTZ R17, R17, R20 ;  /* 0x0000001411117221 */ /* 0x020fc60000010000 */
[----:B------:R-:W5:Y:S01]  /*6d30*/  LDS R24, [R3+0x1a00] ;  /* 0x001a000003187984 */ /* 0x000f620000000800 */
[----:B---3--:R-:W-:-:S03]  /*6d40*/  FADD.FTZ R2, RZ, R2 ;  /* 0x00000002ff027221 */ /* 0x008fc60000010000 */
[----:B------:R-:W3:Y:S01]  /*6d50*/  LDS R29, [R3+0x1c00] ;  /* 0x001c0000031d7984 */ /* 0x000ee20000000800 */
[----:B--2---:R-:W-:-:S03]  /*6d60*/  FADD.FTZ R40, RZ, R40 ;  /* 0x00000028ff287221 */ /* 0x004fc60000010000 */
[----:B------:R-:W2:Y:S01]  /*6d70*/  LDS R26, [R3+0x1e00] ;  /* 0x001e0000031a7984 */ /* 0x000ea20000000800 */
[----:B------:R-:W-:-:S03]  /*6d80*/  FADD.FTZ R2, R2, R41 ;  /* 0x0000002902027221 */ /* 0x000fc60000010000 */
[----:B------:R-:W2:Y:S01]  /*6d90*/  LDS R31, [R3+0x2000] ;  /* 0x00200000031f7984 */ /* 0x000ea20000000800 */
[----:B------:R-:W-:Y:S02]  /*6da0*/  IMAD R41, R36, UR4, RZ ;  /* 0x0000000424297c24 */ /* 0x000fe4000f8e02ff */
[----:B------:R-:W-:Y:S01]  /*6db0*/  FADD.FTZ R21, R40, R21 ;  /* 0x0000001528157221 */ /* 0x000fe20000010000 */
[----:B------:R-:W2:Y:S01]  /*6dc0*/  LDS R28, [R3+0x2200] ;  /* 0x00220000031c7984 */ /* 0x000ea20000000800 */
[----:B------:R-:W-:-:S03]  /*6dd0*/  FADD.FTZ R18, RZ, R18 ;  /* 0x00000012ff127221 */ /* 0x000fc60000010000 */
[----:B------:R-:W2:Y:S01]  /*6de0*/  LDS R33, [R3+0x2400] ;  /* 0x0024000003217984 */ /* 0x000ea20000000800 */
[----:B------:R-:W-:-:S03]  /*6df0*/  FADD.FTZ R18, R18, R25 ;  /* 0x0000001912127221 */ /* 0x000fc60000010000 */
[----:B------:R-:W2:Y:S04]  /*6e00*/  LDS R30, [R3+0x2600] ;  /* 0x00260000031e7984 */ /* 0x000ea80000000800 */
[----:B------:R-:W2:Y:S01]  /*6e10*/  LDS R35, [R3+0x2800] ;  /* 0x0028000003237984 */ /* 0x000ea20000000800 */
[----:B0-----:R-:W-:-:S03]  /*6e20*/  FADD.FTZ R19, RZ, R19 ;  /* 0x00000013ff137221 */ /* 0x001fc60000010000 */
[----:B------:R-:W0:Y:S01]  /*6e30*/  LDS R32, [R3+0x2a00] ;  /* 0x002a000003207984 */ /* 0x000e220000000800 */
[----:B-1----:R-:W-:-:S03]  /*6e40*/  FADD.FTZ R19, R19, R22 ;  /* 0x0000001613137221 */ /* 0x002fc60000010000 */
[----:B------:R-:W1:Y:S01]  /*6e50*/  LDS R23, [R3+0x2c00] ;  /* 0x002c000003177984 */ /* 0x000e620000000800 */
[----:B----4-:R-:W-:-:S03]  /*6e60*/  FADD.FTZ R2, R2, R27 ;  /* 0x0000001b02027221 */ /* 0x010fc60000010000 */
[----:B------:R-:W4:Y:S01]  /*6e70*/  LDS R20, [R3+0x2e00] ;  /* 0x002e000003147984 */ /* 0x000f220000000800 */
[----:B-----5:R-:W-:Y:S01]  /*6e80*/  FADD.FTZ R21, R21, R24 ;  /* 0x0000001815157221 */ /* 0x020fe20000010000 */
[----:B------:R-:W-:Y:S01]  /*6e90*/  BAR.SYNC.DEFER_BLOCKING 0x0 ;  /* 0x0000000000007b1d */ /* 0x000fe20000010000 */
[----:B---3--:R-:W-:Y:S01]  /*6ea0*/  FADD.FTZ R16, R16, R29 ;  /* 0x0000001d10107221 */ /* 0x008fe20000010000 */
[----:B--2---:R-:W-:Y:S01]  /*6eb0*/  FADD.FTZ R17, R17, R26 ;  /* 0x0000001a11117221 */ /* 0x004fe20000010000 */
[----:B------:R-:W-:Y:S01]  /*6ec0*/  FADD.FTZ R18, R18, R31 ;  /* 0x0000001f12127221 */ /* 0x000fe20000010000 */
[----:B------:R-:W-:Y:S01]  /*6ed0*/  FADD.FTZ R19, R19, R28 ;  /* 0x0000001c13137221 */ /* 0x000fe20000010000 */
[----:B------:R-:W-:Y:S01]  /*6ee0*/  FADD.FTZ R33, R2, R33 ;  /* 0x0000002102217221 */ /* 0x000fe20000010000 */
[----:B------:R-:W-:Y:S01]  /*6ef0*/  FADD.FTZ R21, R21, R30 ;  /* 0x0000001e15157221 */ /* 0x000fe20000010000 */
[----:B------:R-:W-:Y:S01]  /*6f00*/  STS.128 [R0], R56 ;  /* 0x0000003800007388 */ /* 0x000fe20000000c00 */
[----:B------:R-:W-:-:S03]  /*6f10*/  FADD.FTZ R35, R16, R35 ;  /* 0x0000002310237221 */ /* 0x000fc60000010000 */
[----:B------:R-:W-:Y:S01]  /*6f20*/  STS.128 [R0+0x10], R60 ;  /* 0x0000103c00007388 */ /* 0x000fe20000000c00 */
[----:B0-----:R-:W-:-:S03]  /*6f30*/  FADD.FTZ R17, R17, R32 ;  /* 0x0000002011117221 */ /* 0x001fc60000010000 */
[----:B------:R-:W-:Y:S01]  /*6f40*/  STS.128 [R0+0x400], R64 ;  /* 0x0004004000007388 */ /* 0x000fe20000000c00 */
[----:B-1----:R-:W-:-:S03]  /*6f50*/  FADD.FTZ R23, R18, R23 ;  /* 0x0000001712177221 */ /* 0x002fc60000010000 */
[----:B------:R-:W-:Y:S01]  /*6f60*/  STS.128 [R0+0x410], R4 ;  /* 0x0004100400007388 */ /* 0x000fe20000000c00 */
[----:B----4-:R-:W-:Y:S01]  /*6f70*/  FADD.FTZ R19, R19, R20 ;  /* 0x0000001413137221 */ /* 0x010fe20000010000 */
[----:B------:R-:W-:Y:S02]  /*6f80*/  IADD3 R20, P0, PT, R41, R42, RZ ;  /* 0x0000002a29147210 */ /* 0x000fe40007f1e0ff */
[----:B------:R-:W-:Y:S02]  /*6f90*/  STS.128 [R0+0x800], R8 ;  /* 0x0008000800007388 */ /* 0x000fe40000000c00 */
[----:B------:R-:W-:Y:S02]  /*6fa0*/  IADD3.X R41, PT, PT, RZ, RZ, RZ, P0, !PT ;  /* 0x000000ffff297210 */ /* 0x000fe400007fe4ff */
[----:B------:R-:W-:Y:S01]  /*6fb0*/  STS.128 [R0+0x810], R12 ;  /* 0x0008100c00007388 */ /* 0x000fe20000000c00 */
[C---:B------:R-:W-:Y:S02]  /*6fc0*/  SHF.L.U32 R18, R20.reuse, 0x2, RZ ;  /* 0x0000000214127819 */ /* 0x040fe400000006ff */
[----:B------:R-:W-:Y:S01]  /*6fd0*/  SHF.L.U64.HI R20, R20, 0x2, R41 ;  /* 0x0000000214147819 */ /* 0x000fe20000010229 */
[----:B------:R-:W-:Y:S01]  /*6fe0*/  BAR.SYNC.DEFER_BLOCKING 0x0 ;  /* 0x0000000000007b1d */ /* 0x000fe20000010000 */
[----:B------:R-:W-:-:S05]  /*6ff0*/  IADD3 R2, P0, PT, R18, UR18, RZ ;  /* 0x0000001212027c10 */ /* 0x000fca000ff1e0ff */
[----:B------:R-:W0:Y:S04]  /*7000*/  LDS R25, [R3] ;  /* 0x0000000003197984 */ /* 0x000e280000000800 */
[----:B------:R-:W1:Y:S04]  /*7010*/  LDS R22, [R3+0x200] ;  /* 0x0002000003167984 */ /* 0x000e680000000800 */
[----:B------:R-:W2:Y:S04]  /*7020*/  LDS R27, [R3+0x400] ;  /* 0x00040000031b7984 */ /* 0x000ea80000000800 */
[----:B------:R-:W3:Y:S04]  /*7030*/  LDS R34, [R3+0xc00] ;  /* 0x000c000003227984 */ /* 0x000ee80000000800 */
        /* <DEDUP_REMOVED lines=9> */
[----:B-1----:R-:W-:-:S03]  /*70d0*/  FADD.FTZ R22, RZ, R22 ;  /* 0x00000016ff167221 */ /* 0x002fc60000010000 */
[----:B------:R-:W1:Y:S01]  /*70e0*/  LDS R7, [R3+0xa00] ;  /* 0x000a000003077984 */ /* 0x000e620000000800 */
[----:B--2---:R-:W-:-:S03]  /*70f0*/  FADD.FTZ R27, RZ, R27 ;  /* 0x0000001bff1b7221 */ /* 0x004fc60000010000 */
[----:B------:R-:W2:Y:S01]  /*7100*/  LDS R31, [R3+0x2400] ;  /* 0x00240000031f7984 */ /* 0x000ea20000000800 */
[----:B---3--:R-:W-:-:S03]  /*7110*/  FADD.FTZ R25, R25, R34 ;  /* 0x0000002219197221 */ /* 0x008fc60000010000 */
[----:B------:R-:W3:Y:S01]  /*7120*/  LDS R24, [R3+0x2600] ;  /* 0x0026000003187984 */ /* 0x000ee20000000800 */
[----:B----4-:R-:W-:-:S03]  /*7130*/  FADD.FTZ R5, R22, R5 ;  /* 0x0000000516057221 */ /* 0x010fc60000010000 */
[----:B------:R-:W4:Y:S01]  /*7140*/  LDS R11, [R3+0x1400] ;  /* 0x00140000030b7984 */ /* 0x000f220000000800 */
[----:B-----5:R-:W-:-:S03]  /*7150*/  FADD.FTZ R4, R27, R4 ;  /* 0x000000041b047221 */ /* 0x020fc60000010000 */
[----:B------:R-:W5:Y:S01]  /*7160*/  LDS R15, [R3+0x1e00] ;  /* 0x001e0000030f7984 */ /* 0x000f620000000800 */
[----:B------:R-:W-:-:S03]  /*7170*/  FADD.FTZ R0, RZ, R0 ;  /* 0x00000000ff007221 */ /* 0x000fc60000010000 */
[----:B------:R-:W5:Y:S01]  /*7180*/  LDS R8, [R3+0x1600] ;  /* 0x0016000003087984 */ /* 0x000f620000000800 */
[----:B------:R-:W-:-:S03]  /*7190*/  FADD.FTZ R10, R25, R10 ;  /* 0x0000000a190a7221 */ /* 0x000fc60000010000 */
[----:B------:R-:W5:Y:S01]  /*71a0*/  LDS R26, [R3+0x2800] ;  /* 0x00280000031a7984 */ /* 0x000f620000000800 */
[----:B------:R-:W-:-:S03]  /*71b0*/  FADD.FTZ R5, R5, R12 ;  /* 0x0000000c05057221 */ /* 0x000fc60000010000 */
[----:B------:R-:W5:Y:S01]  /*71c0*/  LDS R29, [R3+0x2000] ;  /* 0x00200000031d7984 */ /* 0x000f620000000800 */
[----:B------:R-:W-:Y:S01]  /*71d0*/  FADD.FTZ R13, R4, R13 ;  /* 0x0000000d040d7221 */ /* 0x000fe20000010000 */
[----:B------:R-:W-:Y:S02]  /*71e0*/  IADD3 R4, P1, PT, R18, UR16, RZ ;  /* 0x0000001012047c10 */ /* 0x000fe4000ff3e0ff */
[----:B------:R-:W5:Y:S01]  /*71f0*/  LDS R37, [R3+0x2a00] ;  /* 0x002a000003257984 */ /* 0x000f620000000800 */
[----:B------:R-:W-:-:S03]  /*7200*/  FADD.FTZ R6, RZ, R6 ;  /* 0x00000006ff067221 */ /* 0x000fc60000010000 */
[----:B------:R-:W5:Y:S01]  /*7210*/  LDS R14, [R3+0x2200] ;  /* 0x00220000030e7984 */ /* 0x000f620000000800 */
[----:B0-----:R-:W-:-:S03]  /*7220*/  FADD.FTZ R0, R0, R9 ;  /* 0x0000000900007221 */ /* 0x001fc60000010000 */
[----:B------:R-:W0:Y:S01]  /*7230*/  LDS R39, [R3+0x2c00] ;  /* 0x002c000003277984 */ /* 0x000e220000000800 */
[----:B-1----:R-:W-:-:S03]  /*7240*/  FADD.FTZ R7, RZ, R7 ;  /* 0x00000007ff077221 */ /* 0x002fc60000010000 */
[----:B------:R1:W0:Y:S01]  /*7250*/  LDS R16, [R3+0x2e00] ;  /* 0x002e000003107984 */ /* 0x0002220000000800 */
[----:B--2---:R-:W-:Y:S01]  /*7260*/  FADD.FTZ R31, R10, R31 ;  /* 0x0000001f0a1f7221 */ /* 0x004fe20000010000 */
[----:B---3--:R-:W-:Y:S01]  /*7270*/  FADD.FTZ R25, R5, R24 ;  /* 0x0000001805197221 */ /* 0x008fe20000010000 */
[C---:B------:R-:W-:Y:S02]  /*7280*/  IADD3.X R5, PT, PT, R20.reuse, UR17, RZ, P1, !PT ;  /* 0x0000001114057c10 */ /* 0x040fe40008ffe4ff */
[----:B-1----:R-:W-:Y:S01]  /*7290*/  IADD3.X R3, PT, PT, R20, UR19, RZ, P0, !PT ;  /* 0x0000001314037c10 */ /* 0x002fe200087fe4ff */
[----:B----4-:R-:W-:Y:S01]  /*72a0*/  FADD.FTZ R6, R6, R11 ;  /* 0x0000000b06067221 */ /* 0x010fe20000010000 */
[----:B-----5:R-:W-:-:S03]  /*72b0*/  FADD.FTZ R0, R0, R15 ;  /* 0x0000000f00007221 */ /* 0x020fc60000010000 */
        /* <DEDUP_REMOVED lines=13> */
[----:B------:R-:W-:-:S03]  /*7390*/  FADD.FTZ R7, R7, R16 ;  /* 0x0000001007077221 */ /* 0x000fc60000010000 */
[----:B------:R-:W-:Y:S04]  /*73a0*/  STG.E desc[UR10][R4.64+0x600], R17 ;  /* 0x0006001104007986 */ /* 0x000fe8000c10190a */
[----:B------:R-:W-:Y:S04]  /*73b0*/  STG.E desc[UR10][R2.64+0x800], R39 ;  /* 0x0008002702007986 */ /* 0x000fe8000c10190a */
[----:B------:R-:W-:Y:S04]  /*73c0*/  STG.E desc[UR10][R4.64+0x800], R23 ;  /* 0x0008001704007986 */ /* 0x000fe8000c10190a */
[----:B------:R-:W-:Y:S04]  /*73d0*/  STG.E desc[UR10][R2.64+0xa00], R7 ;  /* 0x000a000702007986 */ /* 0x000fe8000c10190a */
[----:B------:R-:W-:Y:S01]  /*73e0*/  STG.E desc[UR10][R4.64+0xa00], R19 ;  /* 0x000a001304007986 */ /* 0x000fe2000c10190a */
[----:B------:R-:W-:Y:S05]  /*73f0*/  EXIT ;  /* 0x000000000000794d */ /* 0x000fea0003800000 */
.L_x_167:
[----:B------:R-:W-:Y:S01]  /*7400*/  HFMA2 R153, -RZ, RZ, 0, 5.9604644775390625e-08 ;  /* 0x00000001ff997431 */ /* 0x000fe200000001ff */
[----:B------:R-:W-:Y:S01]  /*7410*/  BSSY B2, `(.L_x_193) ;  /* 0x0000007000027945 */ /* 0x000fe20003800000 */
[----:B------:R-:W-:Y:S02]  /*7420*/  MOV R182, R161 ;  /* 0x000000a100b67202 */ /* 0x000fe40000000f00 */
[----:B------:R-:W-:Y:S02]  /*7430*/  MOV R184, 0x1f ;  /* 0x0000001f00b87802 */ /* 0x000fe40000000f00 */
[----:B------:R-:W-:-:S07]  /*7440*/  MOV R151, 0xffffffff ;  /* 0xffffffff00977802 */ /* 0x000fce0000000f00 */
[----:B------:R-:W-:Y:S05]  /*7450*/  WARPSYNC.COLLECTIVE R151, `(.L_x_194) ;  /* 0x0000000097087348 */ /* 0x000fea0003c00000 */
[----:B------:R0:W1:Y:S02]  /*7460*/  SHFL.BFLY P2, R129, R182, R153, R184 ;  /* 0x0c000099b6817389 */ /* 0x00006400000400b8 */
[----:B01----:R-:W-:Y:S05]  /*7470*/  ENDCOLLECTIVE ;  /* 0x000000000000791b */ /* 0x003fea0003800000 */
.L_x_194:
[----:B------:R-:W-:Y:S05]  /*7480*/  BSYNC B2 ;  /* 0x0000000000027941 */ /* 0x000fea0003800000 */
.L_x_193:
        /* <DEDUP_REMOVED lines=9> */
.L_x_195:
[----:B------:R-:W-:Y:S01]  /*7520*/  PRMT R126, R20, 0x7632, R126 ;  /* 0x00007632147e7816 */ /* 0x000fe2000000007e */
[----:B------:R-:W-:Y:S01]  /*7530*/  FADD.FTZ R32, R32, R161 ;  /* 0x000000a120207221 */ /* 0x000fe20000010000 */
[C---:B------:R-:W-:Y:S02]  /*7540*/  PRMT R133, R21.reuse, 0x7632, R133 ;  /* 0x0000763215857816 */ /* 0x040fe40000000085 */
[----:B------:R-:W-:Y:S02]  /*7550*/  PRMT R135, R21, 0x7632, R135 ;  /* 0x0000763215877816 */ /* 0x000fe40000000087 */
[----:B------:R-:W-:Y:S02]  /*7560*/  PRMT R143, R18, 0x7632, R143 ;  /* 0x00007632128f7816 */ /* 0x000fe4000000008f */
[----:B------:R-:W-:Y:S02]  /*7570*/  PRMT R145, R17, 0x7632, R145 ;  /* 0x0000763211917816 */ /* 0x000fe40000000091 */
[----:B------:R-:W-:-:S02]  /*7580*/  PRMT R147, R16, 0x7632, R147 ;  /* 0x0000763210937816 */ /* 0x000fc40000000093 */
[C---:B------:R-:W-:Y:S01]  /*7590*/  PRMT R149, R19.reuse, 0x7632, R149 ;  /* 0x0000763213957816 */ /* 0x040fe20000000095 */
[----:B------:R-:W-:Y:S01]  /*75a0*/  HFMA2 R153, -RZ, RZ, 0, 1.1920928955078125e-07 ;  /* 0x00000002ff997431 */ /* 0x000fe200000001ff */
[----:B------:R-:W-:Y:S02]  /*75b0*/  MOV R182, R32 ;  /* 0x0000002000b67202 */ /* 0x000fe40000000f00 */
[----:B------:R-:W-:Y:S02]  /*75c0*/  PRMT R141, R19, 0x7632, R141 ;  /* 0x00007632138d7816 */ /* 0x000fe4000000008d */
[----:B------:R-:W-:Y:S02]  /*75d0*/  PRMT R155, R12, 0x7632, R155 ;  /* 0x000076320c9b7816 */ /* 0x000fe4000000009b */
[----:B------:R-:W-:-:S07]  /*75e0*/  MOV R34, R129 ;  /* 0x0000008100227202 */ /* 0x000fce0000000f00 */
[----:B------:R-:W-:Y:S05]  /*75f0*/  WARPSYNC.COLLECTIVE R151, `(.L_x_196) ;  /* 0x0000000097087348 */ /* 0x000fea0003c00000 */
[----:B------:R0:W1:Y:S02]  /*7600*/  SHFL.BFLY P2, R129, R182, R153, R184 ;  /* 0x0c000099b6817389 */ /* 0x00006400000400b8 */
[----:B01----:R-:W-:Y:S05]  /*7610*/  ENDCOLLECTIVE ;  /* 0x000000000000791b */ /* 0x003fea0003800000 */
.L_x_196:
[----:B------:R-:W-:-:S05]  /*7620*/  FADD.FTZ R34, R34, R163 ;  /* 0x000000a322227221 */ /* 0x000fca0000010000 */
[----:B------:R-:W-:Y:S02]  /*7630*/  MOV R182, R34 ;  /* 0x0000002200b67202 */ /* 0x000fe40000000f00 */
[----:B------:R-:W-:-:S07]  /*7640*/  MOV R33, R129 ;  /* 0x0000008100217202 */ /* 0x000fce0000000f00 */
[----:B------:R-:W-:Y:S05]  /*7650*/  WARPSYNC.COLLECTIVE R151, `(.L_x_197) ;  /* 0x0000000097087348 */ /* 0x000fea0003c00000 */
[----:B------:R0:W1:Y:S02]  /*7660*/  SHFL.BFLY P2, R129, R182, R153, R184 ;  /* 0x0c000099b6817389 */ /* 0x00006400000400b8 */
[----:B01----:R-:W-:Y:S05]  /*7670*/  ENDCOLLECTIVE ;  /* 0x000000000000791b */ /* 0x003fea0003800000 */
.L_x_197:
[----:B------:R-:W-:Y:S01]  /*7680*/  FADD.FTZ R33, R32, R33 ;  /* 0x0000002120217221 */ /* 0x000fe20000010000 */
[----:B------:R-:W-:-:S04]  /*7690*/  PRMT R32, R15, 0x7632, R32 ;  /* 0x000076320f207816 */ /* 0x000fc80000000020 */
[----:B------:R-:W-:Y:S01]  /*76a0*/  MOV R182, R33 ;  /* 0x0000002100b67202 */ /* 0x000fe20000000f00 */
[----:B------:R-:W-:Y:S01]  /*76b0*/  HFMA2 R153, -RZ, RZ, 0, 2.384185791015625e-07 ;  /* 0x00000004ff997431 */ /* 0x000fe200000001ff */
[----:B------:R-:W-:-:S07]  /*76c0*/  MOV R35, R129 ;  /* 0x0000008100237202 */ /* 0x000fce0000000f00 */
[----:B------:R-:W-:Y:S05]  /*76d0*/  WARPSYNC.COLLECTIVE R151, `(.L_x_198) ;  /* 0x0000000097087348 */ /* 0x000fea0003c00000 */
[----:B------:R0:W1:Y:S02]  /*76e0*/  SHFL.BFLY P2, R129, R182, R153, R184 ;  /* 0x0c000099b6817389 */ /* 0x00006400000400b8 */
[----:B01----:R-:W-:Y:S05]  /*76f0*/  ENDCOLLECTIVE ;  /* 0x000000000000791b */ /* 0x003fea0003800000 */
.L_x_198:
[----:B------:R-:W-:Y:S01]  /*7700*/  FADD.FTZ R35, R34, R35 ;  /* 0x0000002322237221 */ /* 0x000fe20000010000 */
[----:B------:R-:W-:-:S04]  /*7710*/  PRMT R34, R13, 0x7632, R34 ;  /* 0x000076320d227816 */ /* 0x000fc80000000022 */
[----:B------:R-:W-:Y:S02]  /*7720*/  MOV R182, R35 ;  /* 0x0000002300b67202 */ /* 0x000fe40000000f00 */
[----:B------:R-:W-:-:S07]  /*7730*/  MOV R36, R129 ;  /* 0x0000008100247202 */ /* 0x000fce0000000f00 */
[----:B------:R-:W-:Y:S05]  /*7740*/  WARPSYNC.COLLECTIVE R151, `(.L_x_199) ;  /* 0x0000000097087348 */ /* 0x000fea0003c00000 */
[----:B------:R0:W1:Y:S02]  /*7750*/  SHFL.BFLY P2, R129, R182, R153, R184 ;  /* 0x0c000099b6817389 */ /* 0x00006400000400b8 */
[----:B01----:R-:W-:Y:S05]  /*7760*/  ENDCOLLECTIVE ;  /* 0x000000000000791b */ /* 0x003fea0003800000 */
.L_x_199:
[----:B------:R-:W-:Y:S01]  /*7770*/  FADD.FTZ R36, R33, R36 ;  /* 0x0000002421247221 */ /* 0x000fe20000010000 */
[----:B------:R-:W-:-:S04]  /*7780*/  PRMT R33, R14, 0x7632, R33 ;  /* 0x000076320e217816 */ /* 0x000fc80000000021 */
[----:B------:R-:W-:Y:S01]  /*7790*/  MOV R182, R36 ;  /* 0x0000002400b67202 */ /* 0x000fe20000000f00 */
[----:B------:R-:W-:Y:S01]  /*77a0*/  HFMA2 R153, -RZ, RZ, 0, 4.76837158203125e-07 ;  /* 0x00000008ff997431 */ /* 0x000fe200000001ff */
[----:B------:R-:W-:-:S07]  /*77b0*/  MOV R38, R129 ;  /* 0x0000008100267202 */ /* 0x000fce0000000f00 */
[----:B------:R-:W-:Y:S05]  /*77c0*/  WARPSYNC.COLLECTIVE R151, `(.L_x_200) ;  /* 0x0000000097087348 */ /* 0x000fea0003c00000 */
[----:B------:R0:W1:Y:S02]  /*77d0*/  SHFL.BFLY P2, R129, R182, R153, R184 ;  /* 0x0c000099b6817389 */ /* 0x00006400000400b8 */
[----:B01----:R-:W-:Y:S05]  /*77e0*/  ENDCOLLECTIVE ;  /* 0x000000000000791b */ /* 0x003fea0003800000 */
.L_x_200:
[----:B------:R-:W-:Y:S01]  /*77f0*/  FADD.FTZ R38, R35, R38 ;  /* 0x0000002623267221 */ /* 0x000fe20000010000 */
[----:B------:R-:W-:-:S04]  /*7800*/  PRMT R35, R12, 0x7632, R35 ;  /* 0x000076320c237816 */ /* 0x000fc80000000023 */
[----:B------:R-:W-:Y:S02]  /*7810*/  MOV R182, R38 ;  /* 0x0000002600b67202 */ /* 0x000fe40000000f00 */
[----:B------:R-:W-:-:S07]  /*7820*/  MOV R127, R129 ;  /* 0x00000081007f7202 */ /* 0x000fce0000000f00 */
[----:B------:R-:W-:Y:S05]  /*7830*/  WARPSYNC.COLLECTIVE R151, `(.L_x_201) ;  /* 0x0000000097087348 */ /* 0x000fea0003c00000 */
[----:B------:R0:W1:Y:S02]  /*7840*/  SHFL.BFLY P2, R129, R182, R153, R184 ;  /* 0x0c000099b6817389 */ /* 0x00006400000400b8 */
[----:B01----:R-:W-:Y:S05]  /*7850*/  ENDCOLLECTIVE ;  /* 0x000000000000791b */ /* 0x003fea0003800000 */
.L_x_201:
[--C-:B------:R-:W-:Y:S01]  /*7860*/  FADD.FTZ R40, R36, R127.reuse ;  /* 0x0000007f24287221 */ /* 0x100fe20000010000 */
[----:B------:R-:W-:-:S04]  /*7870*/  PRMT R127, R22, 0x7632, R127 ;  /* 0x00007632167f7816 */ /* 0x000fc8000000007f */
[----:B------:R-:W-:Y:S01]  /*7880*/  MOV R182, R40 ;  /* 0x0000002800b67202 */ /* 0x000fe20000000f00 */
[----:B------:R-:W-:Y:S02]  /*7890*/  HFMA2 R153, -RZ, RZ, 0, 9.5367431640625e-07 ;  /* 0x00000010ff997431 */ /* 0x000fe400000001ff */
[----:B------:R-:W-:Y:S01]  /*78a0*/  FADD.FTZ R42, R38, R129 ;  /* 0x00000081262a7221 */ /* 0x000fe20000010000 */
[----:B------:R-:W-:-:S07]  /*78b0*/  PRMT R38, R14, 0x7632, R38 ;  /* 0x000076320e267816 */ /* 0x000fce0000000026 */
[----:B------:R-:W-:Y:S05]  /*78c0*/  WARPSYNC.COLLECTIVE R151, `(.L_x_202) ;  /* 0x0000000097087348 */ /* 0x000fea0003c00000 */
[----:B------:R0:W1:Y:S02]  /*78d0*/  SHFL.BFLY P2, R129, R182, R153, R184 ;  /* 0x0c000099b6817389 */ /* 0x00006400000400b8 */
[----:B01----:R-:W-:Y:S05]  /*78e0*/  ENDCOLLECTIVE ;  /* 0x000000000000791b */ /* 0x003fea0003800000 */
.L_x_202:
[----:B------:R-:W-:Y:S02]  /*78f0*/  MOV R182, R42 ;  /* 0x0000002a00b67202 */ /* 0x000fe40000000f00 */
[----:B------:R-:W-:-:S07]  /*7900*/  MOV R137, R129 ;  /* 0x0000008100897202 */ /* 0x000fce0000000f00 */
[----:B------:R-:W-:Y:S05]  /*7910*/  WARPSYNC.COLLECTIVE R151, `(.L_x_203) ;  /* 0x0000000097087348 */ /* 0x000fea0003c00000 */
[----:B------:R0:W1:Y:S02]  /*7920*/  SHFL.BFLY P2, R129, R182, R153, R184 ;  /* 0x0c000099b6817389 */ /* 0x00006400000400b8 */
[----:B01----:R-:W-:Y:S05]  /*7930*/  ENDCOLLECTIVE ;  /* 0x000000000000791b */ /* 0x003fea0003800000 */
.L_x_203:
[----:B------:R-:W-:Y:S02]  /*7940*/  PRMT R151, R15, 0x7632, R151 ;  /* 0x000076320f977816 */ /* 0x000fe40000000097 */
[----:B------:R-:W-:Y:S02]  /*7950*/  PRMT R153, R13, 0x7632, R153 ;  /* 0x000076320d997816 */ /* 0x000fe40000000099 */
[----:B------:R-:W-:Y:S02]  /*7960*/  MOV R139, R129 ;  /* 0x00000081008b7202 */ /* 0x000fe40000000f00 */
[----:B------:R-:W-:Y:S01]  /*7970*/  PRMT R129, R22, 0x7632, R129 ;  /* 0x0000763216817816 */ /* 0x000fe20000000081 */
[----:B------:R-:W-:Y:S06]  /*7980*/  BRA `(.L_x_204) ;  /* 0xffffffb000a47947 */ /* 0x000fec000383ffff */
.L_x_205:
        /* <DEDUP_REMOVED lines=15> */
.L_x_4925:


//--------------------- .text._ZN10layer_norm31ln_parallel_residual_bwd_kernelINS_13Kernel_traitsI13__nv_bfloat16S2_S2_S2_fjLj768ELj1ELj4ELj1ELj16ENS_18Kernel_traits_baseILj768ES2_S2_S2_S2_fjLj128EEEEELb1ELb0ELb0EEEvNS_9BwdParamsE --------------------------
	.section	.text._ZN10layer_norm31ln_parallel_residual_bwd_kernelINS_13Kernel_traitsI13__nv_bfloat16S2_S2_S2_fjLj768ELj1ELj4ELj1ELj16ENS_18Kernel_traits_baseILj768ES2_S2_S2_S2_fjLj128EEEEELb1ELb0ELb0EEEvNS_9BwdParamsE,"ax",@progbits
	.align	128
        .global         _ZN10layer_norm31ln_parallel_residual_bwd_kernelINS_13Kernel_traitsI13__nv_bfloat16S2_S2_S2_fjLj768ELj1ELj4ELj1ELj16ENS_18Kernel_traits_baseILj768ES2_S2_S2_S2_fjLj128EEEEELb1ELb0ELb0EEEvNS_9BwdParamsE
        .type           _ZN10layer_norm31ln_parallel_residual_bwd_kernelINS_13Kernel_traitsI13__nv_bfloat16S2_S2_S2_fjLj768ELj1ELj4ELj1ELj16ENS_18Kernel_traits_baseILj768ES2_S2_S2_S2_fjLj128EEEEELb1ELb0ELb0EEEvNS_9BwdParamsE,@function
        .size           _ZN10layer_norm31ln_parallel_residual_bwd_kernelINS_13Kernel_traitsI13__nv_bfloat16S2_S2_S2_fjLj768ELj1ELj4ELj1ELj16ENS_18Kernel_traits_baseILj768ES2_S2_S2_S2_fjLj128EEEEELb1ELb0ELb0EEEvNS_9BwdParamsE,(.L_x_4926 - _ZN10layer_norm31ln_parallel_residual_bwd_kernelINS_13Kernel_traitsI13__nv_bfloat16S2_S2_S2_fjLj768ELj1ELj4ELj1ELj16ENS_18Kernel_traits_baseILj768ES2_S2_S2_S2_fjLj128EEEEELb1ELb0ELb0EEEvNS_9BwdParamsE)
        .other          _ZN10layer_norm31ln_parallel_residual_bwd_kernelINS_13Kernel_traitsI13__nv_bfloat16S2_S2_S2_fjLj768ELj1ELj4ELj1ELj16ENS_18Kernel_traits_baseILj768ES2_S2_S2_S2_fjLj128EEEEELb1ELb0ELb0EEEvNS_9BwdParamsE,@"STO_CUDA_ENTRY STV_DEFAULT"
_ZN10layer_norm31ln_parallel_residual_bwd_kernelINS_13Kernel_traitsI13__nv_bfloat16S2_S2_S2_fjLj768ELj1ELj4ELj1ELj16ENS_18Kernel_traits_baseILj768ES2_S2_S2_S2_fjLj128EEEEELb1ELb0ELb0EEEvNS_9BwdParamsE:
.text._ZN10layer_norm31ln_parallel_residual_bwd_kernelINS_13Kernel_traitsI13__nv_bfloat16S2_S2_S2_fjLj768ELj1ELj4ELj1ELj16ENS_18Kernel_traits_baseILj768ES2_S2_S2_S2_fjLj128EEEEELb1ELb0ELb0EEEvNS_9BwdParamsE:
        /* <DEDUP_REMOVED lines=8> */
[----:B------:R-:W2:Y:S06]  /*0080*/  LDCU UR15, c[0x0][0x388] ;  /* 0x00007100ff0f77ac */ /* 0x000eac0008000800 */
[----:B------:R-:W4:Y:S01]  /*0090*/  LDC.64 R10, c[0x0][0x3d0] ;  /* 0x0000f400ff0a7b82 */ /* 0x000f220000000a00 */
[----:B-1----:R-:W-:Y:S01]  /*00a0*/  MOV R0, UR4 ;  /* 0x0000000400007c02 */ /* 0x002fe20008000f00 */
[----:B------:R-:W1:Y:S03]  /*00b0*/  LDCU.U8 UR14, c[0x0][0x410] ;  /* 0x00008200ff0e77ac */ /* 0x000e660008000000 */
[----:B------:R-:W-:Y:S01]  /*00c0*/  SHF.R.S32.HI R3, RZ, 0x1f, R0 ;  /* 0x0000001fff037819 */ /* 0x000fe20000011400 */
[----:B------:R-:W1:Y:S02]  /*00d0*/  LDCU UR12, c[0x0][0x400] ;  /* 0x00008000ff0c77ac */ /* 0x000e640008000800 */
[----:B------:R-:W1:Y:S01]  /*00e0*/  LDC.64 R12, c[0x0][0x3d8] ;  /* 0x0000f600ff0c7b82 */ /* 0x000e620000000a00 */
[----:B------:R-:W-:Y:S01]  /*00f0*/  LEA.HI R2, R3, R0, RZ, 0x3 ;  /* 0x0000000003027211 */ /* 0x000fe200078f18ff */
[----:B------:R-:W1:Y:S01]  /*0100*/  LDCU.64 UR6, c[0x0][0x478] ;  /* 0x00008f00ff0677ac */ /* 0x000e620008000a00 */
[C---:B0-----:R-:W-:Y:S01]  /*0110*/  LOP3.LUT R5, R193.reuse, 0x1f, RZ, 0xc, !PT ;  /* 0x0000001fc1057812 */ /* 0x041fe200078e0cff */
[----:B------:R-:W0:Y:S04]  /*0120*/  LDCU.64 UR24, c[0x0][0x438] ;  /* 0x00008700ff1877ac */ /* 0x000e280008000a00 */
[----:B------:R-:W0:Y:S01]  /*0130*/  LDC.64 R18, c[0x0][0x3d0] ;  /* 0x0000f400ff127b82 */ /* 0x000e220000000a00 */
[----:B------:R-:W-:-:S02]  /*0140*/  LOP3.LUT R4, R193, 0x1f, RZ, 0xc0, !PT ;  /* 0x0000001fc1047812 */ /* 0x000fc400078ec0ff */
[----:B------:R-:W-:Y:S01]  /*0150*/  LEA.HI.SX32 R2, R2, R5, 0x1d ;  /* 0x0000000502027211 */ /* 0x000fe200078feaff */
[----:B------:R-:W0:Y:S02]  /*0160*/  LDCU.64 UR10, c[0x0][0x470] ;  /* 0x00008e00ff0a77ac */ /* 0x000e240008000a00 */
[----:B------:R-:W-:Y:S01]  /*0170*/  IMAD.MOV.U32 R3, RZ, RZ, R4 ;  /* 0x000000ffff037224 */ /* 0x000fe200078e0004 */
        /* <DEDUP_REMOVED lines=141> */
[----:B------:R-:W-:Y:S02]  /*0a50*/  PLOP3.LUT P4, PT, PT, PT, UP0, 0x80, 0x8 ;  /* 0x000000000008781c */ /* 0x000fe40003f8f008 */
[----:B------:R-:W-:Y:S02]  /*0a60*/  CS2R R146, SRZ ;  /* 0x0000000000927805 */ /* 0x000fe4000001ff00 */
[----:B------:R-:W-:Y:S02]  /*0a70*/  CS2R R148, SRZ ;  /* 0x0000000000947805 */ /* 0x000fe4000001ff00 */
[----:B------:R-:W-:-:S07]  /*0a80*/  CS2R R150, SRZ ;  /* 0x0000000000967805 */ /* 0x000fce000001ff00 */
.L_x_244:
[----:B------:R-:W0:Y:S02]  /*0a90*/  LDC.64 R168, c[0x0][0x3c0] ;  /* 0x0000f000ffa87b82 */ /* 0x000e240000000a00 */
[----:B0-----:R-:W-:-:S06]  /*0aa0*/  IMAD.WIDE R170, R193, 0x4, R168 ;  /* 0x00000004c1aa7825 */ /* 0x001fcc00078e02a8 */
[----:B------:R-:W0:Y:S01]  /*0ab0*/  LDC.64 R168, c[0x0][0x3c8] ;  /* 0x0000f200ffa87b82 */ /* 0x000e220000000a00 */
[----:B------:R-:W2:Y:S01]  /*0ac0*/  LDG.E R170, desc[UR8][R170.64] ;  /* 0x00000008aaaa7981 */ /* 0x000ea2000c1e1900 */
[----:B0-----:R-:W-:-:S05]  /*0ad0*/  IMAD.WIDE R168, R193, 0x4, R168 ;  /* 0x00000004c1a87825 */ /* 0x001fca00078e02a8 */
[----:B-----5:R0:W5:Y:S01]  /*0ae0*/  LDG.E R213, desc[UR8][R168.64] ;  /* 0x00000008a8d57981 */ /* 0x020162000c1e1900 */
[----:B------:R-:W-:Y:S01]  /*0af0*/  IMAD.U32 R0, RZ, RZ, UR15 ;  /* 0x0000000fff007e24 */ /* 0x000fe2000f8e00ff */
[----:B------:R-:W-:Y:S01]  /*0b00*/  BSSY.RECONVERGENT B0, `(.L_x_207) ;  /* 0x00000a9000007945 */ /* 0x000fe20003800200 */
[----:B------:R-:W-:Y:S01]  /*0b10*/  HFMA2 R229, -RZ, RZ, 0, 0 ;  /* 0x00000000ffe57431 */ /* 0x000fe200000001ff */
[C---:B------:R-:W-:Y:S01]  /*0b20*/  ISETP.GE.U32.AND P2, PT, R2.reuse, 0x40, PT ;  /* 0x000000400200780c */ /* 0x040fe20003f46070 */
[----:B------:R-:W-:Y:S01]  /*0b30*/  IMAD R172, R193, R0, RZ ;  /* 0x00000000c1ac7224 */ /* 0x000fe200078e02ff */
[----:B------:R-:W-:Y:S01]  /*0b40*/  ISETP.GE.U32.AND P5, PT, R2, 0x60, PT ;  /* 0x000000600200780c */ /* 0x000fe20003fa6070 */
[----:B------:R-:W-:-:S03]  /*0b50*/  IMAD.MOV.U32 R242, RZ, RZ, RZ ;  /* 0x000000fffff27224 */ /* 0x000fc600078e00ff */
[----:B------:R-:W-:-:S04]  /*0b60*/  SHF.R.S32.HI R173, RZ, 0x1f, R172 ;  /* 0x0000001fffad7819 */ /* 0x000fc800000114ac */
[----:B------:R-:W-:-:S04]  /*0b70*/  LEA.HI R173, R173, R172, RZ, 0x3 ;  /* 0x000000acadad7211 */ /* 0x000fc800078f18ff */
[----:B------:R-:W-:-:S04]  /*0b80*/  LEA.HI.SX32 R194, R173, R4, 0x1d ;  /* 0x00000004adc27211 */ /* 0x000fc800078feaff */
[----:B------:R-:W-:Y:S02]  /*0b90*/  MOV R227, R194 ;  /* 0x000000c200e37202 */ /* 0x000fe40000000f00 */
[----:B--2---:R-:W-:Y:S01]  /*0ba0*/  FSEL R225, R170, RZ, !P4 ;  /* 0x000000ffaae17208 */ /* 0x004fe20006000000 */
[----:B0-----:R-:W-:Y:S06]  /*0bb0*/  @!P3 BRA `(.L_x_208) ;  /* 0x000000080074b947 */ /* 0x001fec0003800000 */
[----:B------:R-:W0:Y:S08]  /*0bc0*/  LDC.64 R172, c[0x0][0x430] ;  /* 0x00010c00ffac7b82 */ /* 0x000e300000000a00 */
[----:B------:R-:W1:Y:S08]  /*0bd0*/  LDC.64 R176, c[0x0][0x3a8] ;  /* 0x0000ea00ffb07b82 */ /* 0x000e700000000a00 */
[----:B------:R-:W2:Y:S01]  /*0be0*/  LDC.64 R168, c[0x0][0x428] ;  /* 0x00010a00ffa87b82 */ /* 0x000ea20000000a00 */
[----:B0-----:R-:W-:Y:S01]  /*0bf0*/  IMAD.WIDE.U32 R172, R194, 0x10, R172 ;  /* 0x00000010c2ac7825 */ /* 0x001fe200078e00ac */
[----:B------:R-:W-:-:S06]  /*0c00*/  ISETP.NE.U32.AND P1, PT, RZ, UR10, PT ;  /* 0x0000000aff007c0c */ /* 0x000fcc000bf25070 */
[----:B------:R-:W0:Y:S01]  /*0c10*/  LDC.64 R182, c[0x0][0x3b0] ;  /* 0x0000ec00ffb67b82 */ /* 0x000e220000000a00 */
[----:B------:R-:W3:Y:S01]  /*0c20*/  LDG.E.128 R172, desc[UR8][R172.64] ;  /* 0x00000008acac7981 */ /* 0x000ee2000c1e1d00 */
[----:B-1----:R-:W-:-:S06]  /*0c30*/  IMAD.WIDE.U32 R176, R194, 0x10, R176 ;  /* 0x00000010c2b07825 */ /* 0x002fcc00078e00b0 */
[----:B------:R-:W4:Y:S01]  /*0c40*/  LDG.E.128 R176, desc[UR8][R176.64] ;  /* 0x00000008b0b07981 */ /* 0x000f22000c1e1d00 */
[----:B--2---:R-:W-:-:S06]  /*0c50*/  IMAD.WIDE.U32 R168, R194, 0x10, R168 ;  /* 0x00000010c2a87825 */ /* 0x004fcc00078e00a8 */
[----:B------:R-:W2:Y:S01]  /*0c60*/  LDG.E.128 R168, desc[UR8][R168.64] ;  /* 0x00000008a8a87981 */ /* 0x000ea2000c1e1d00 */
[----:B------:R-:W-:-:S13]  /*0c70*/  ISETP.NE.AND.EX P1, PT, RZ, UR11, PT, P1 ;  /* 0x0000000bff007c0c */ /* 0x000fda000bf25310 */
[----:B------:R-:W1:Y:S01]  /*0c80*/  @P1 LDC.64 R180, c[0x0][0x3b8] ;  /* 0x0000ee00ffb41b82 */ /* 0x000e620000000a00 */
[----:B------:R-:W-:Y:S01]  /*0c90*/  PRMT R215, R71, 0x7632, R215 ;  /* 0x0000763247d77816 */ /* 0x000fe200000000d7 */
[----:B0-----:R-:W-:Y:S01]  /*0ca0*/  IMAD.WIDE.U32 R182, R194, 0x8, R182 ;  /* 0x00000008c2b67825 */ /* 0x001fe200078e00b6 */
[----:B------:R-:W-:-:S03]  /*0cb0*/  PRMT R207, R67, 0x7632, R207 ;  /* 0x0000763243cf7816 */ /* 0x000fc600000000cf */
[----:B------:R-:W-:Y:S01]  /*0cc0*/  IMAD.U32 R3, R68, 0x10000, RZ ;  /* 0x0001000044037824 */ /* 0x000fe200078e00ff */
[----:B------:R-:W-:Y:S01]  /*0cd0*/  SHF.L.U32 R27, R64, 0x10, RZ ;  /* 0x00000010401b7819 */ /* 0x000fe200000006ff */
[----:B------:R-:W-:Y:S01]  /*0ce0*/  IMAD.U32 R215, R215, 0x10000, RZ ;  /* 0x00010000d7d77824 */ /* 0x000fe200078e00ff */
[----:B------:R0:W5:Y:S01]  /*0cf0*/  LDG.E.64 R238, desc[UR8][R182.64] ;  /* 0x00000008b6ee7981 */ /* 0x000162000c1e1b00 */
[----:B------:R-:W-:Y:S02]  /*0d00*/  IMAD.U32 R207, R207, 0x10000, RZ ;  /* 0x00010000cfcf7824 */ /* 0x000fe400078e00ff */
[----:B-1----:R-:W-:-:S05]  /*0d10*/  @P1 IMAD.WIDE.U32 R180, R194, 0x8, R180 ;  /* 0x00000008c2b41825 */ /* 0x002fca00078e00b4 */
[----:B------:R1:W5:Y:S01]  /*0d20*/  @P1 LDG.E.64 R246, desc[UR8][R180.64] ;  /* 0x00000008b4f61981 */ /* 0x000362000c1e1b00 */
[----:B0-----:R-:W-:Y:S01]  /*0d30*/  IMAD.U32 R183, R65, 0x10000, RZ ;  /* 0x0001000041b77824 */ /* 0x001fe200078e00ff */
[----:B------:R-:W-:-:S04]  /*0d40*/  ISETP.NE.U32.AND P0, PT, RZ, UR24, PT ;  /* 0x00000018ff007c0c */ /* 0x000fc8000bf05070 */
[----:B------:R-:W-:-:S13]  /*0d50*/  ISETP.NE.AND.EX P0, PT, RZ, UR25, PT, P0 ;  /* 0x00000019ff007c0c */ /* 0x000fda000bf05300 */
[----:B------:R-:W0:Y:S01]  /*0d60*/  @P0 LDC.64 R232, c[0x0][0x438] ;  /* 0x00010e00ffe80b82 */ /* 0x000e220000000a00 */
[C---:B------:R-:W-:Y:S02]  /*0d70*/  VIADD R227, R194.reuse, 0x20 ;  /* 0x00000020c2e37836 */ /* 0x040fe40000000000 */
[----:B0-----:R-:W-:-:S05]  /*0d80*/  @P0 IMAD.WIDE.U32 R232, R194, 0x10, R232 ;  /* 0x00000010c2e80825 */ /* 0x001fca00078e00e8 */
[----:B------:R0:W5:Y:S01]  /*0d90*/  @P0 LDG.E.128 R156, desc[UR8][R232.64] ;  /* 0x00000008e89c0981 */ /* 0x000162000c1e1d00 */
[----:B---3--:R-:W-:Y:S02]  /*0da0*/  PRMT R242, R175, 0x7632, R242 ;  /* 0x00007632aff27816 */ /* 0x008fe400000000f2 */
[----:B------:R-:W-:-:S03]  /*0db0*/  SHF.L.U32 R195, R172, 0x10, RZ ;  /* 0x00000010acc37819 */ /* 0x000fc600000006ff */
[----:B------:R-:W-:Y:S01]  /*0dc0*/  IMAD.U32 R242, R242, 0x10000, RZ ;  /* 0x00010000f2f27824 */ /* 0x000fe200078e00ff */
[----:B----4-:R-:W-:Y:S01]  /*0dd0*/  SHF.L.U32 R184, R176, 0x10, RZ ;  /* 0x00000010b0b87819 */ /* 0x010fe200000006ff */
[----:B-1----:R-:W-:Y:S02]  /*0de0*/  FMUL.FTZ R180, R3, R195 ;  /* 0x000000c303b47220 */ /* 0x002fe40000410000 */
[----:B------:R-:W-:Y:S01]  /*0df0*/  FMUL.FTZ R182, R215, R242 ;  /* 0x000000f2d7b67220 */ /* 0x000fe20000410000 */
[----:B--2---:R-:W-:Y:S01]  /*0e00*/  PRMT R248, R171, 0x7632, R248 ;  /* 0x00007632abf87816 */ /* 0x004fe200000000f8 */
[----:B------:R-:W-:Y:S01]  /*0e10*/  FADD.FTZ R184, -R225, R184 ;  /* 0x000000b8e1b87221 */ /* 0x000fe20000010100 */
[----:B------:R-:W-:Y:S02]  /*0e20*/  IMAD.U32 R181, R168, 0x10000, RZ ;  /* 0x00010000a8b57824 */ /* 0x000fe400078e00ff */
[----:B------:R-:W-:Y:S01]  /*0e30*/  SHF.L.U32 R248, R248, 0x10, RZ ;  /* 0x00000010f8f87819 */ /* 0x000fe200000006ff */
[----:B-----5:R-:W-:Y:S01]  /*0e40*/  FMUL.FTZ R3, R213, R184 ;  /* 0x000000b8d5037220 */ /* 0x020fe20000410000 */
[----:B------:R-:W-:-:S03]  /*0e50*/  FFMA.FTZ R180, R27, R181, R180 ;  /* 0x000000b51bb47223 */ /* 0x000fc600000100b4 */
[----:B------:R-:W-:Y:S01]  /*0e60*/  FFMA.FTZ R27, R207, R248, R182 ;  /* 0x000000f8cf1b7223 */ /* 0x000fe200000100b6 */
[----:B------:R-:W-:Y:S01]  /*0e70*/  SHF.L.U32 R182, R177, 0x10, RZ ;  /* 0x00000010b1b67819 */ /* 0x000fe200000006ff */
[----:B------:R-:W-:Y:S01]  /*0e80*/  FADD.FTZ R104, R104, R181 ;  /* 0x000000b568687221 */ /* 0x000fe20000010000 */
[----:B------:R-:W-:Y:S01]  /*0e90*/  FFMA.FTZ R88, R3, R181, R88 ;  /* 0x000000b503587223 */ /* 0x000fe20000010058 */
[----:B------:R-:W-:Y:S01]  /*0ea0*/  SHF.L.U32 R181, R69, 0x10, RZ ;  /* 0x0000001045b57819 */ /* 0x000fe200000006ff */
[----:B------:R-:W-:Y:S02]  /*0eb0*/  IMAD.U32 R207, R173, 0x10000, RZ ;  /* 0x00010000adcf7824 */ /* 0x000fe400078e00ff */
[----:B------:R-:W-:Y:S01]  /*0ec0*/  FADD.FTZ R182, -R225, R182 ;  /* 0x000000b6e1b67221 */ /* 0x000fe20000010100 */
[----:B------:R-:W-:Y:S01]  /*0ed0*/  SHF.L.U32 R184, R169, 0x10, RZ ;  /* 0x00000010a9b87819 */ /* 0x000fe200000006ff */
[----:B------:R-:W-:Y:S02]  /*0ee0*/  FMUL.FTZ R196, R181, R207 ;  /* 0x000000cfb5c47220 */ /* 0x000fe40000410000 */
[----:B------:R-:W-:-:S02]  /*0ef0*/  FMUL.FTZ R181, R213, R182 ;  /* 0x000000b6d5b57220 */ /* 0x000fc40000410000 */
[----:B------:R-:W-:Y:S01]  /*0f00*/  FADD.FTZ R106, R106, R184 ;  /* 0x000000b86a6a7221 */ /* 0x000fe20000010000 */
[-C--:B------:R-:W-:Y:S01]  /*0f10*/  FFMA.FTZ R182, R183, R184.reuse, R196 ;  /* 0x000000b8b7b67223 */ /* 0x080fe200000100c4 */
[C---:B------:R-:W-:Y:S01]  /*0f20*/  FFMA.FTZ R90, R181.reuse, R184, R90 ;  /* 0x000000b8b55a7223 */ /* 0x040fe2000001005a */
[----:B------:R-:W-:Y:S02]  /*0f30*/  IMAD.U32 R184, R178, 0x10000, RZ ;  /* 0x00010000b2b87824 */ /* 0x000fe400078e00ff */
[----:B------:R-:W-:Y:S01]  /*0f40*/  FADD.FTZ R138, R138, R207 ;  /* 0x000000cf8a8a7221 */ /* 0x000fe20000010000 */
[----:B------:R-:W-:Y:S01]  /*0f50*/  FFMA.FTZ R122, R181, R207, R122 ;  /* 0x000000cfb57a7223 */ /* 0x000fe2000001007a */
[----:B------:R-:W-:Y:S01]  /*0f60*/  SHF.L.U32 R207, R174, 0x10, RZ ;  /* 0x00000010aecf7819 */ /* 0x000fe200000006ff */
[----:B------:R-:W-:Y:S02]  /*0f70*/  IMAD.U32 R183, R70, 0x10000, RZ ;  /* 0x0001000046b77824 */ /* 0x000fe400078e00ff */
[----:B------:R-:W-:Y:S01]  /*0f80*/  FADD.FTZ R184, -R225, R184 ;  /* 0x000000b8e1b87221 */ /* 0x000fe20000010100 */
[----:B------:R-:W-:Y:S01]  /*0f90*/  FADD.FTZ R136, R136, R195 ;  /* 0x000000c388887221 */ /* 0x000fe20000010000 */
[----:B------:R-:W-:Y:S01]  /*0fa0*/  FFMA.FTZ R120, R3, R195, R120 ;  /* 0x000000c303787223 */ /* 0x000fe20000010078 */
[----:B------:R-:W-:Y:S01]  /*0fb0*/  FMUL.FTZ R208, R183, R207 ;  /* 0x000000cfb7d07220 */ /* 0x000fe20000410000 */
[----:B------:R-:W-:Y:S01]  /*0fc0*/  SHF.L.U32 R195, R66, 0x10, RZ ;  /* 0x0000001042c37819 */ /* 0x000fe200000006ff */
[----:B------:R-:W-:-:S02]  /*0fd0*/  IMAD.U32 R196, R170, 0x10000, RZ ;  /* 0x00010000aac47824 */ /* 0x000fc400078e00ff */
[----:B------:R-:W-:Y:S01]  /*0fe0*/  FMUL.FTZ R183, R213, R184 ;  /* 0x000000b8d5b77220 */ /* 0x000fe20000410000 */
[----:B------:R-:W-:Y:S01]  /*0ff0*/  FADD.FTZ R140, R140, R207 ;  /* 0x000000cf8c8c7221 */ /* 0x000fe20000010000 */
[-C--:B------:R-:W-:Y:S01]  /*1000*/  FFMA.FTZ R184, R195, R196.reuse, R208 ;  /* 0x000000c4c3b87223 */ /* 0x080fe200000100d0 */
[----:B------:R-:W-:Y:S01]  /*1010*/  FADD.FTZ R108, R108, R196 ;  /* 0x000000c46c6c7221 */ /* 0x000fe20000010000 */
[C---:B------:R-:W-:Y:S01]  /*1020*/  FFMA.FTZ R92, R183.reuse, R196, R92 ;  /* 0x000000c4b75c7223 */ /* 0x040fe2000001005c */
[----:B------:R-:W-:Y:S01]  /*1030*/  FFMA.FTZ R124, R183, R207, R124 ;  /* 0x000000cfb77c7223 */ /* 0x000fe2000001007c */
[----:B------:R-:W-:Y:S01]  /*1040*/  SHF.L.U32 R196, R179, 0x10, RZ ;  /* 0x00000010b3c47819 */ /* 0x000fe200000006ff */
[----:B------:R-:W-:Y:S01]  /*1050*/  IMAD.U32 R195, R71, 0x10000, RZ ;  /* 0x0001000047c37824 */ /* 0x000fe200078e00ff */
[----:B------:R-:W-:Y:S02]  /*1060*/  SHF.L.U32 R207, R175, 0x10, RZ ;  /* 0x00000010afcf7819 */ /* 0x000fe400000006ff */
[----:B------:R-:W-:Y:S01]  /*1070*/  PRMT R176, R176, 0x7632, R176 ;  /* 0x00007632b0b07816 */ /* 0x000fe200000000b0 */
[----:B------:R-:W-:-:S02]  /*1080*/  IMAD.U32 R175, R171, 0x10000, RZ ;  /* 0x00010000abaf7824 */ /* 0x000fc400078e00ff */
[----:B------:R-:W-:Y:S01]  /*1090*/  FADD.FTZ R196, -R225, R196 ;  /* 0x000000c4e1c47221 */ /* 0x000fe20000010100 */
[----:B------:R-:W-:Y:S01]  /*10a0*/  SHF.L.U32 R171, R67, 0x10, RZ ;  /* 0x0000001043ab7819 */ /* 0x000fe200000006ff */
[----:B------:R-:W-:Y:S01]  /*10b0*/  FMUL.FTZ R208, R195, R207 ;  /* 0x000000cfc3d07220 */ /* 0x000fe20000410000 */
[----:B------:R-:W-:Y:S02]  /*10c0*/  PRMT R172, R172, 0x7632, R172 ;  /* 0x00007632acac7816 */ /* 0x000fe400000000ac */
[----:B------:R-:W-:Y:S01]  /*10d0*/  SHF.L.U32 R176, R176, 0x10, RZ ;  /* 0x00000010b0b07819 */ /* 0x000fe200000006ff */
[----:B------:R-:W-:Y:S01]  /*10e0*/  FMUL.FTZ R195, R213, R196 ;  /* 0x000000c4d5c37220 */ /* 0x000fe20000410000 */
[----:B------:R-:W-:Y:S01]  /*10f0*/  FFMA.FTZ R196, R171, R175, R208 ;  /* 0x000000afabc47223 */ /* 0x000fe200000100d0 */
[----:B------:R-:W-:Y:S01]  /*1100*/  PRMT R168, R168, 0x7632, R168 ;  /* 0x00007632a8a87816 */ /* 0x000fe200000000a8 */
[----:B------:R-:W-:Y:S02]  /*1110*/  IMAD.U32 R172, R172, 0x10000, RZ ;  /* 0x00010000acac7824 */ /* 0x000fe400078e00ff */
[----:B------:R-:W-:Y:S01]  /*1120*/  FADD.FTZ R176, -R225, R176 ;  /* 0x000000b0e1b07221 */ /* 0x000fe20000010100 */
[----:B------:R-:W-:-:S02]  /*1130*/  IMAD.U32 R171, R9, 0x10000, RZ ;  /* 0x0001000009ab7824 */ /* 0x000fc400078e00ff */
[----:B------:R-:W-:Y:S01]  /*1140*/  FADD.FTZ R142, R142, R207 ;  /* 0x000000cf8e8e7221 */ /* 0x000fe20000010000 */
[----:B------:R-:W-:Y:S01]  /*1150*/  FFMA.FTZ R126, R195, R207, R126 ;  /* 0x000000cfc37e7223 */ /* 0x000fe2000001007e */
[----:B------:R-:W-:Y:S01]  /*1160*/  SHF.L.U32 R168, R168, 0x10, RZ ;  /* 0x00000010a8a87819 */ /* 0x000fe200000006ff */
[----:B------:R-:W-:Y:S01]  /*1170*/  FMUL.FTZ R218, R171, R172 ;  /* 0x000000acabda7220 */ /* 0x000fe20000410000 */
[----:B------:R-:W-:Y:S02]  /*1180*/  IMAD.U32 R207, R10, 0x10000, RZ ;  /* 0x000100000acf7824 */ /* 0x000fe400078e00ff */
[----:B------:R-:W-:Y:S01]  /*1190*/  FMUL.FTZ R208, R213, R176 ;  /* 0x000000b0d5d07220 */ /* 0x000fe20000410000 */
[----:B------:R-:W-:Y:S01]  /*11a0*/  PRMT R177, R177, 0x7632, R177 ;  /* 0x00007632b1b17816 */ /* 0x000fe200000000b1 */
[----:B------:R-:W-:Y:S01]  /*11b0*/  FADD.FTZ R105, R105, R168 ;  /* 0x000000a869697221 */ /* 0x000fe20000010000 */
[-C--:B------:R-:W-:Y:S01]  /*11c0*/  FFMA.FTZ R207, R207, R168.reuse, R218 ;  /* 0x000000a8cfcf7223 */ /* 0x080fe200000100da */
[----:B------:R-:W-:Y:S01]  /*11d0*/  FFMA.FTZ R89, R208, R168, R89 ;  /* 0x000000a8d0597223 */ /* 0x000fe20000010059 */
[----:B------:R-:W-:-:S02]  /*11e0*/  SHF.L.U32 R168, R177, 0x10, RZ ;  /* 0x00000010b1a87819 */ /* 0x000fc400000006ff */
[----:B------:R-:W-:Y:S01]  /*11f0*/  PRMT R173, R173, 0x7632, R173 ;  /* 0x00007632adad7816 */ /* 0x000fe200000000ad */
[----:B------:R-:W-:Y:S01]  /*1200*/  IMAD.U32 R171, R7, 0x10000, RZ ;  /* 0x0001000007ab7824 */ /* 0x000fe200078e00ff */
[----:B------:R-:W-:Y:S01]  /*1210*/  PRMT R169, R169, 0x7632, R169 ;  /* 0x00007632a9a97816 */ /* 0x000fe200000000a9 */
[----:B------:R-:W-:Y:S01]  /*1220*/  FADD.FTZ R168, -R225, R168 ;  /* 0x000000a8e1a87221 */ /* 0x000fe20000010100 */
[----:B------:R-:W-:Y:S02]  /*1230*/  SHF.L.U32 R176, R173, 0x10, RZ ;  /* 0x00000010adb07819 */ /* 0x000fe400000006ff */
[----:B------:R-:W-:Y:S01]  /*1240*/  PRMT R174, R174, 0x7632, R174 ;  /* 0x00007632aeae7816 */ /* 0x000fe200000000ae */
[----:B------:R-:W-:Y:S01]  /*1250*/  FADD.FTZ R137, R137, R172 ;  /* 0x000000ac89897221 */ /* 0x000fe20000010000 */
[----:B------:R-:W-:Y:S01]  /*1260*/  FFMA.FTZ R121, R208, R172, R121 ;  /* 0x000000acd0797223 */ /* 0x000fe20000010079 */
[----:B------:R-:W-:Y:S01]  /*1270*/  SHF.L.U32 R215, R8, 0x10, RZ ;  /* 0x0000001008d77819 */ /* 0x000fe200000006ff */
[----:B------:R-:W-:Y:S01]  /*1280*/  FMUL.FTZ R218, R213, R168 ;  /* 0x000000a8d5da7220 */ /* 0x000fe20000410000 */
[----:B------:R-:W-:-:S02]  /*1290*/  IMAD.U32 R172, R169, 0x10000, RZ ;  /* 0x00010000a9ac7824 */ /* 0x000fc400078e00ff */
[----:B------:R-:W-:Y:S01]  /*12a0*/  FMUL.FTZ R222, R171, R176 ;  /* 0x000000b0abde7220 */ /* 0x000fe20000410000 */
[----:B------:R-:W-:Y:S01]  /*12b0*/  PRMT R170, R170, 0x7632, R170 ;  /* 0x00007632aaaa7816 */ /* 0x000fe200000000aa */
[----:B------:R-:W-:Y:S01]  /*12c0*/  IMAD.U32 R174, R174, 0x10000, RZ ;  /* 0x00010000aeae7824 */ /* 0x000fe200078e00ff */
[----:B------:R-:W-:Y:S02]  /*12d0*/  PRMT R178, R178, 0x7632, R178 ;  /* 0x00007632b2b27816 */ /* 0x000fe400000000b2 */
[----:B------:R-:W-:Y:S01]  /*12e0*/  SHF.L.U32 R168, R5, 0x10, RZ ;  /* 0x0000001005a87819 */ /* 0x000fe200000006ff */
[----:B------:R-:W-:Y:S01]  /*12f0*/  FFMA.FTZ R215, R215, R172, R222 ;  /* 0x000000acd7d77223 */ /* 0x000fe200000100de */
[----:B------:R-:W-:Y:S01]  /*1300*/  SHF.L.U32 R170, R170, 0x10, RZ ;  /* 0x00000010aaaa7819 */ /* 0x000fe200000006ff */
[----:B------:R-:W-:Y:S02]  /*1310*/  IMAD.U32 R178, R178, 0x10000, RZ ;  /* 0x00010000b2b27824 */ /* 0x000fe400078e00ff */
[----:B------:R-:W-:-:S02]  /*1320*/  IMAD.U32 R222, R6, 0x10000, RZ ;  /* 0x0001000006de7824 */ /* 0x000fc400078e00ff */
[----:B------:R-:W-:Y:S01]  /*1330*/  FMUL.FTZ R169, R168, R174 ;  /* 0x000000aea8a97220 */ /* 0x000fe20000410000 */
[----:B------:R-:W-:Y:S01]  /*1340*/  FADD.FTZ R178, -R225, R178 ;  /* 0x000000b2e1b27221 */ /* 0x000fe20000010100 */
[----:B------:R-:W-:Y:S02]  /*1350*/  FADD.FTZ R168, RZ, R180 ;  /* 0x000000b4ffa87221 */ /* 0x000fe40000010000 */
[----:B------:R-:W-:Y:S01]  /*1360*/  FFMA.FTZ R222, R222, R170, R169 ;  /* 0x000000aadede7223 */ /* 0x000fe200000100a9 */
[----:B------:R-:W-:Y:S01]  /*1370*/  FFMA.FTZ R169, R3, R180, RZ ;  /* 0x000000b403a97223 */ /* 0x000fe200000100ff */
[----:B------:R-:W-:Y:S01]  /*1380*/  FMUL.FTZ R224, R213, R178 ;  /* 0x000000b2d5e07220 */ /* 0x000fe20000410000 */
[----:B------:R-:W-:Y:S02]  /*1390*/  FADD.FTZ R171, R168, R207 ;  /* 0x000000cfa8ab7221 */ /* 0x000fe40000010000 */
[----:B------:R-:W-:Y:S01]  /*13a0*/  FFMA.FTZ R168, R208, R207, R169 ;  /* 0x000000cfd0a87223 */ /* 0x000fe200000100a9 */
[----:B------:R-:W-:Y:S01]  /*13b0*/  FADD.FTZ R109, R109, R170 ;  /* 0x000000aa6d6d7221 */ /* 0x000fe20000010000 */
[----:B------:R-:W-:Y:S01]  /*13c0*/  FFMA.FTZ R93, R224, R170, R93 ;  /* 0x000000aae05d7223 */ /* 0x000fe2000001005d */
[----:B------:R-:W-:Y:S01]  /*13d0*/  FADD.FTZ R170, R171, R182 ;  /* 0x000000b6abaa7221 */ /* 0x000fe20000010000 */
[----:B------:R-:W-:Y:S01]  /*13e0*/  FFMA.FTZ R169, R181, R182, R168 ;  /* 0x000000b6b5a97223 */ /* 0x000fe200000100a8 */
[----:B------:R-:W-:Y:S01]  /*13f0*/  PRMT R179, R179, 0x7632, R179 ;  /* 0x00007632b3b37816 */ /* 0x000fe200000000b3 */
[----:B------:R-:W-:Y:S01]  /*1400*/  FADD.FTZ R107, R107, R172 ;  /* 0x000000ac6b6b7221 */ /* 0x000fe20000010000 */
[----:B------:R-:W-:Y:S01]  /*1410*/  FADD.FTZ R171, R170, R215 ;  /* 0x000000d7aaab7221 */ /* 0x000fe20000010000 */
[C---:B------:R-:W-:Y:S01]  /*1420*/  FFMA.FTZ R168, R218.reuse, R215, R169 ;  /* 0x000000d7daa87223 */ /* 0x040fe200000100a9 */
[----:B------:R-:W-:Y:S01]  /*1430*/  FFMA.FTZ R91, R218, R172, R91 ;  /* 0x000000acda5b7223 */ /* 0x000fe2000001005b */
[----:B------:R-:W-:Y:S01]  /*1440*/  SHF.L.U32 R172, R179, 0x10, RZ ;  /* 0x00000010b3ac7819 */ /* 0x000fe200000006ff */
[----:B------:R-:W-:Y:S01]  /*1450*/  FADD.FTZ R171, R171, R184 ;  /* 0x000000b8abab7221 */ /* 0x000fe20000010000 */
[----:B------:R-:W-:-:S03]  /*1460*/  FFMA.FTZ R169, R183, R184, R168 ;  /* 0x000000b8b7a97223 */ /* 0x000fc600000100a8 */
[----:B------:R-:W-:Y:S01]  /*1470*/  FADD.FTZ R172, -R225, R172 ;  /* 0x000000ace1ac7221 */ /* 0x000fe20000010100 */
[----:B------:R-:W-:Y:S01]  /*1480*/  FADD.FTZ R171, R171, R222 ;  /* 0x000000deabab7221 */ /* 0x000fe20000010000 */
[----:B------:R-:W-:Y:S02]  /*1490*/  FFMA.FTZ R168, R224, R222, R169 ;  /* 0x000000dee0a87223 */ /* 0x000fe400000100a9 */
[----:B0-----:R-:W-:Y:S01]  /*14a0*/  FMUL.FTZ R232, R213, R172 ;  /* 0x000000acd5e87220 */ /* 0x001fe20000410000 */
        /* <DEDUP_REMOVED lines=14> */
.L_x_208:
[----:B------:R-:W-:Y:S05]  /*1590*/  BSYNC.RECONVERGENT B0 ;  /* 0x0000000000007941 */ /* 0x000fea0003800200 */
.L_x_207:
[----:B------:R-:W-:Y:S04]  /*15a0*/  BSSY.RECONVERGENT B0, `(.L_x_209) ;  /* 0x000009d000007945 */ /* 0x000fe80003800200 */
[----:B------:R-:W-:Y:S05]  /*15b0*/  @!P2 BRA `(.L_x_210) ;  /* 0x00000008006ca947 */ /* 0x000fea0003800000 */
        /* <DEDUP_REMOVED lines=11> */
[----:B------:R-:W-:Y:S02]  /*1670*/  ISETP.NE.U32.AND P1, PT, RZ, UR10, PT ;  /* 0x0000000aff007c0c */ /* 0x000fe4000bf25070 */
[----:B------:R-:W-:Y:S02]  /*1680*/  ISETP.NE.AND.EX P0, PT, RZ, UR25, PT, P0 ;  /* 0x00000019ff007c0c */ /* 0x000fe4000bf05300 */
[----:B------:R-:W-:-:S11]  /*1690*/  ISETP.NE.AND.EX P1, PT, RZ, UR11, PT, P1 ;  /* 0x0000000bff007c0c */ /* 0x000fd6000bf25310 */
[----:B------:R-:W1:Y:S08]  /*16a0*/  @P0 LDC.64 R190, c[0x0][0x438] ;  /* 0x00010e00ffbe0b82 */ /* 0x000e700000000a00 */
[----:B------:R-:W1:Y:S01]  /*16b0*/  @P1 LDC.64 R186, c[0x0][0x3b8] ;  /* 0x0000ee00ffba1b82 */ /* 0x000e620000000a00 */
[----:B0-----:R-:W-:-:S05]  /*16c0*/  IMAD.WIDE.U32 R188, R227, 0x8, R188 ;  /* 0x00000008e3bc7825 */ /* 0x001fca00078e00bc */
[----:B------:R0:W5:Y:S01]  /*16d0*/  LDG.E.64 R236, desc[UR8][R188.64] ;  /* 0x00000008bcec7981 */ /* 0x000162000c1e1b00 */
[----:B------:R-:W-:Y:S02]  /*16e0*/  IMAD.U32 R185, R76, 0x10000, RZ ;  /* 0x000100004cb97824 */ /* 0x000fe400078e00ff */
[----:B-1----:R-:W-:-:S05]  /*16f0*/  @P0 IMAD.WIDE.U32 R190, R227, 0x10, R190 ;  /* 0x00000010e3be0825 */ /* 0x002fca00078e00be */
[----:B------:R-:W5:Y:S01]  /*1700*/  @P0 LDG.E.128 R60, desc[UR8][R190.64] ;  /* 0x00000008be3c0981 */ /* 0x000f62000c1e1d00 */
[----:B------:R-:W-:-:S05]  /*1710*/  @P1 IMAD.WIDE.U32 R186, R227, 0x8, R186 ;  /* 0x00000008e3ba1825 */ /* 0x000fca00078e00ba */
[----:B------:R1:W5:Y:S01]  /*1720*/  @P1 LDG.E.64 R244, desc[UR8][R186.64] ;  /* 0x00000008baf41981 */ /* 0x000362000c1e1b00 */
[----:B0-----:R-:W-:Y:S01]  /*1730*/  SHF.L.U32 R189, R73, 0x10, RZ ;  /* 0x0000001049bd7819 */ /* 0x001fe200000006ff */
[----:B-1----:R-:W-:Y:S02]  /*1740*/  IMAD.U32 R187, R77, 0x10000, RZ ;  /* 0x000100004dbb7824 */ /* 0x002fe400078e00ff */
[----:B------:R-:W-:Y:S01]  /*1750*/  IMAD.U32 R197, R72, 0x10000, RZ ;  /* 0x0001000048c57824 */ /* 0x000fe200078e00ff */
[----:B------:R-:W-:Y:S02]  /*1760*/  SHF.L.U32 R217, R14, 0x10, RZ ;  /* 0x000000100ed97819 */ /* 0x000fe400000006ff */
[----:B------:R-:W-:Y:S02]  /*1770*/  SHF.L.U32 R221, R12, 0x10, RZ ;  /* 0x000000100cdd7819 */ /* 0x000fe400000006ff */
[----:B------:R-:W-:Y:S02]  /*1780*/  IADD3 R227, PT, PT, R227, 0x20, RZ ;  /* 0x00000020e3e37810 */ /* 0x000fe40007ffe0ff */
[----:B---3--:R-:W-:Y:S01]  /*1790*/  SHF.L.U32 R192, R168, 0x10, RZ ;  /* 0x00000010a8c07819 */ /* 0x008fe200000006ff */
[----:B------:R-:W-:-:S04]  /*17a0*/  IMAD.U32 R188, R169, 0x10000, RZ ;  /* 0x00010000a9bc7824 */ /* 0x000fc800078e00ff */
[----:B------:R-:W-:Y:S01]  /*17b0*/  FADD.FTZ R192, -R225, R192 ;  /* 0x000000c0e1c07221 */ /* 0x000fe20000010100 */
[----:B----4-:R-:W-:Y:S02]  /*17c0*/  SHF.L.U32 R211, R172, 0x10, RZ ;  /* 0x00000010acd37819 */ /* 0x010fe400000006ff */
[----:B------:R-:W-:Y:S01]  /*17d0*/  SHF.L.U32 R191, R173, 0x10, RZ ;  /* 0x00000010adbf7819 */ /* 0x000fe200000006ff */
[----:B------:R-:W-:Y:S02]  /*17e0*/  FADD.FTZ R188, -R225, R188 ;  /* 0x000000bce1bc7221 */ /* 0x000fe40000010100 */
[----:B------:R-:W-:Y:S01]  /*17f0*/  FMUL.FTZ R212, R185, R211 ;  /* 0x000000d3b9d47220 */ /* 0x000fe20000410000 */
[----:B-----5:R-:W-:Y:S01]  /*1800*/  FMUL.FTZ R185, R213, R192 ;  /* 0x000000c0d5b97220 */ /* 0x020fe20000410000 */
[----:B------:R-:W-:Y:S01]  /*1810*/  FMUL.FTZ R192, R187, R191 ;  /* 0x000000bfbbc07220 */ /* 0x000fe20000410000 */
[----:B--2---:R-:W-:Y:S02]  /*1820*/  IMAD.U32 R190, R177, 0x10000, RZ ;  /* 0x00010000b1be7824 */ /* 0x004fe400078e00ff */
[----:B------:R-:W-:Y:S01]  /*1830*/  FMUL.FTZ R187, R213, R188 ;  /* 0x000000bcd5bb7220 */ /* 0x000fe20000410000 */
[----:B------:R-:W-:Y:S01]  /*1840*/  SHF.L.U32 R198, R176, 0x10, RZ ;  /* 0x00000010b0c67819 */ /* 0x000fe200000006ff */
[-C--:B------:R-:W-:Y:S01]  /*1850*/  FFMA.FTZ R188, R189, R190.reuse, R192 ;  /* 0x000000bebdbc7223 */ /* 0x080fe200000100c0 */
[----:B------:R-:W-:Y:S01]  /*1860*/  FADD.FTZ R58, R58, R190 ;  /* 0x000000be3a3a7221 */ /* 0x000fe20000010000 */
[----:B------:R-:W-:Y:S01]  /*1870*/  FFMA.FTZ R54, R187, R190, R54 ;  /* 0x000000bebb367223 */ /* 0x000fe20000010036 */
[----:B------:R-:W-:Y:S01]  /*1880*/  SHF.L.U32 R190, R170, 0x10, RZ ;  /* 0x00000010aabe7819 */ /* 0x000fe200000006ff */
[----:B------:R-:W-:Y:S01]  /*1890*/  FFMA.FTZ R186, R197, R198, R212 ;  /* 0x000000c6c5ba7223 */ /* 0x000fe200000100d4 */
[----:B------:R-:W-:Y:S01]  /*18a0*/  SHF.L.U32 R189, R78, 0x10, RZ ;  /* 0x000000104ebd7819 */ /* 0x000fe200000006ff */
[----:B------:R-:W-:-:S02]  /*18b0*/  IMAD.U32 R197, R174, 0x10000, RZ ;  /* 0x00010000aec57824 */ /* 0x000fc400078e00ff */
[----:B------:R-:W-:Y:S01]  /*18c0*/  FADD.FTZ R190, -R225, R190 ;  /* 0x000000bee1be7221 */ /* 0x000fe20000010100 */
[----:B------:R-:W-:Y:S01]  /*18d0*/  FADD.FTZ R56, R56, R198 ;  /* 0x000000c638387221 */ /* 0x000fe20000010000 */
[----:B------:R-:W-:Y:S01]  /*18e0*/  FFMA.FTZ R52, R185, R198, R52 ;  /* 0x000000c6b9347223 */ /* 0x000fe20000010034 */
[----:B------:R-:W-:Y:S01]  /*18f0*/  FADD.FTZ R50, R50, R191 ;  /* 0x000000bf32327221 */ /* 0x000fe20000010000 */
[----:B------:R-:W-:Y:S01]  /*1900*/  FFMA.FTZ R46, R187, R191, R46 ;  /* 0x000000bfbb2e7223 */ /* 0x000fe2000001002e */
[----:B------:R-:W-:Y:S01]  /*1910*/  FMUL.FTZ R198, R189, R197 ;  /* 0x000000c5bdc67220 */ /* 0x000fe20000410000 */
[----:B------:R-:W-:Y:S01]  /*1920*/  SHF.L.U32 R192, R178, 0x10, RZ ;  /* 0x00000010b2c07819 */ /* 0x000fe200000006ff */
[----:B------:R-:W-:Y:S02]  /*1930*/  IMAD.U32 R191, R74, 0x10000, RZ ;  /* 0x000100004abf7824 */ /* 0x000fe400078e00ff */
[----:B------:R-:W-:Y:S01]  /*1940*/  FMUL.FTZ R189, R213, R190 ;  /* 0x000000bed5bd7220 */ /* 0x000fe20000410000 */
[----:B------:R-:W-:Y:S01]  /*1950*/  PRMT R168, R168, 0x7632, R168 ;  /* 0x00007632a8a87816 */ /* 0x000fe200000000a8 */
[-C--:B------:R-:W-:Y:S01]  /*1960*/  FFMA.FTZ R190, R191, R192.reuse, R198 ;  /* 0x000000c0bfbe7223 */ /* 0x080fe200000100c6 */
[----:B------:R-:W-:Y:S01]  /*1970*/  FADD.FTZ R40, R40, R192 ;  /* 0x000000c028287221 */ /* 0x000fe20000010000 */
[----:B------:R-:W-:Y:S01]  /*1980*/  FFMA.FTZ R36, R189, R192, R36 ;  /* 0x000000c0bd247223 */ /* 0x000fe20000010024 */
[----:B------:R-:W-:-:S02]  /*1990*/  IMAD.U32 R192, R171, 0x10000, RZ ;  /* 0x00010000abc07824 */ /* 0x000fc400078e00ff */
[----:B------:R-:W-:Y:S01]  /*19a0*/  FADD.FTZ R48, R48, R211 ;  /* 0x000000d330307221 */ /* 0x000fe20000010000 */
[----:B------:R-:W-:Y:S01]  /*19b0*/  FFMA.FTZ R44, R185, R211, R44 ;  /* 0x000000d3b92c7223 */ /* 0x000fe2000001002c */
[----:B------:R-:W-:Y:S01]  /*19c0*/  SHF.L.U32 R211, R175, 0x10, RZ ;  /* 0x00000010afd37819 */ /* 0x000fe200000006ff */
[----:B------:R-:W-:Y:S02]  /*19d0*/  IMAD.U32 R191, R79, 0x10000, RZ ;  /* 0x000100004fbf7824 */ /* 0x000fe400078e00ff */
[----:B------:R-:W-:Y:S01]  /*19e0*/  FADD.FTZ R192, -R225, R192 ;  /* 0x000000c0e1c07221 */ /* 0x000fe20000010100 */
[----:B------:R-:W-:Y:S02]  /*19f0*/  IMAD.U32 R168, R168, 0x10000, RZ ;  /* 0x00010000a8a87824 */ /* 0x000fe400078e00ff */
[----:B------:R-:W-:Y:S01]  /*1a00*/  FADD.FTZ R32, R32, R197 ;  /* 0x000000c520207221 */ /* 0x000fe20000010000 */
[----:B------:R-:W-:Y:S01]  /*1a10*/  FFMA.FTZ R28, R189, R197, R28 ;  /* 0x000000c5bd1c7223 */ /* 0x000fe2000001001c */
[----:B------:R-:W-:Y:S01]  /*1a20*/  FMUL.FTZ R212, R191, R211 ;  /* 0x000000d3bfd47220 */ /* 0x000fe20000410000 */
[----:B------:R-:W-:Y:S01]  /*1a30*/  SHF.L.U32 R197, R75, 0x10, RZ ;  /* 0x000000104bc57819 */ /* 0x000fe200000006ff */
[----:B------:R-:W-:-:S02]  /*1a40*/  IMAD.U32 R198, R179, 0x10000, RZ ;  /* 0x00010000b3c67824 */ /* 0x000fc400078e00ff */
[----:B------:R-:W-:Y:S01]  /*1a50*/  FMUL.FTZ R191, R213, R192 ;  /* 0x000000c0d5bf7220 */ /* 0x000fe20000410000 */
[----:B------:R-:W-:Y:S01]  /*1a60*/  FADD.FTZ R168, -R225, R168 ;  /* 0x000000a8e1a87221 */ /* 0x000fe20000010100 */
[----:B------:R-:W-:Y:S01]  /*1a70*/  PRMT R169, R169, 0x7632, R169 ;  /* 0x00007632a9a97816 */ /* 0x000fe200000000a9 */
[-C--:B------:R-:W-:Y:S01]  /*1a80*/  FFMA.FTZ R192, R197, R198.reuse, R212 ;  /* 0x000000c6c5c07223 */ /* 0x080fe200000100d4 */
[----:B------:R-:W-:Y:S01]  /*1a90*/  FADD.FTZ R42, R42, R198 ;  /* 0x000000c62a2a7221 */ /* 0x000fe20000010000 */
[----:B------:R-:W-:Y:S01]  /*1aa0*/  FFMA.FTZ R38, R191, R198, R38 ;  /* 0x000000c6bf267223 */ /* 0x000fe20000010026 */
[----:B------:R-:W-:Y:S01]  /*1ab0*/  PRMT R172, R172, 0x7632, R172 ;  /* 0x00007632acac7816 */ /* 0x000fe200000000ac */
[----:B------:R-:W-:Y:S01]  /*1ac0*/  FMUL.FTZ R198, R213, R168 ;  /* 0x000000a8d5c67220 */ /* 0x000fe20000410000 */
[----:B------:R-:W-:Y:S02]  /*1ad0*/  SHF.L.U32 R168, R169, 0x10, RZ ;  /* 0x00000010a9a87819 */ /* 0x000fe400000006ff */
[----:B------:R-:W-:-:S02]  /*1ae0*/  SHF.L.U32 R212, R172, 0x10, RZ ;  /* 0x00000010acd47819 */ /* 0x000fc400000006ff */
[----:B------:R-:W-:Y:S01]  /*1af0*/  SHF.L.U32 R172, R17, 0x10, RZ ;  /* 0x0000001011ac7819 */ /* 0x000fe200000006ff */
[----:B------:R-:W-:Y:S01]  /*1b00*/  FADD.FTZ R168, -R225, R168 ;  /* 0x000000a8e1a87221 */ /* 0x000fe20000010100 */
[----:B------:R-:W-:Y:S01]  /*1b10*/  PRMT R174, R174, 0x7632, R174 ;  /* 0x00007632aeae7816 */ /* 0x000fe200000000ae */
[----:B------:R-:W-:Y:S01]  /*1b20*/  FADD.FTZ R49, R49, R212 ;  /* 0x000000d431317221 */ /* 0x000fe20000010000 */
[-C--:B------:R-:W-:Y:S01]  /*1b30*/  FFMA.FTZ R45, R198, R212.reuse, R45 ;  /* 0x000000d4c62d7223 */ /* 0x080fe2000001002d */
[----:B------:R-:W-:Y:S01]  /*1b40*/  FMUL.FTZ R172, R172, R212 ;  /* 0x000000d4acac7220 */ /* 0x000fe20000410000 */
[----:B------:R-:W-:Y:S01]  /*1b50*/  PRMT R176, R176, 0x7632, R176 ;  /* 0x00007632b0b07816 */ /* 0x000fe200000000b0 */
[----:B------:R-:W-:Y:S01]  /*1b60*/  FMUL.FTZ R212, R213, R168 ;  /* 0x000000a8d5d47220 */ /* 0x000fe20000410000 */
[----:B------:R-:W-:Y:S02]  /*1b70*/  PRMT R178, R178, 0x7632, R178 ;  /* 0x00007632b2b27816 */ /* 0x000fe400000000b2 */
[----:B------:R-:W-:-:S02]  /*1b80*/  SHF.L.U32 R174, R174, 0x10, RZ ;  /* 0x00000010aeae7819 */ /* 0x000fc400000006ff */
[----:B------:R-:W-:Y:S01]  /*1b90*/  SHF.L.U32 R168, R13, 0x10, RZ ;  /* 0x000000100da87819 */ /* 0x000fe200000006ff */
[----:B------:R-:W-:Y:S01]  /*1ba0*/  IMAD.U32 R176, R176, 0x10000, RZ ;  /* 0x00010000b0b07824 */ /* 0x000fe200078e00ff */
[----:B------:R-:W-:Y:S01]  /*1bb0*/  SHF.L.U32 R197, R18, 0x10, RZ ;  /* 0x0000001012c57819 */ /* 0x000fe200000006ff */
[----:B------:R-:W-:Y:S01]  /*1bc0*/  IMAD.U32 R178, R178, 0x10000, RZ ;  /* 0x00010000b2b27824 */ /* 0x000fe200078e00ff */
[----:B------:R-:W-:Y:S01]  /*1bd0*/  PRMT R173, R173, 0x7632, R173 ;  /* 0x00007632adad7816 */ /* 0x000fe200000000ad */
[----:B------:R-:W-:Y:S01]  /*1be0*/  FMUL.FTZ R168, R168, R174 ;  /* 0x000000aea8a87220 */ /* 0x000fe20000410000 */
[----:B------:R-:W-:Y:S01]  /*1bf0*/  PRMT R170, R170, 0x7632, R170 ;  /* 0x00007632aaaa7816 */ /* 0x000fe200000000aa */
[-C--:B------:R-:W-:Y:S01]  /*1c00*/  FFMA.FTZ R197, R197, R176.reuse, R172 ;  /* 0x000000b0c5c57223 */ /* 0x080fe200000100ac */
[----:B------:R-:W-:Y:S01]  /*1c10*/  FADD.FTZ R57, R57, R176 ;  /* 0x000000b039397221 */ /* 0x000fe20000010000 */
[----:B------:R-:W-:Y:S01]  /*1c20*/  FFMA.FTZ R53, R198, R176, R53 ;  /* 0x000000b0c6357223 */ /* 0x000fe20000010035 */
[----:B------:R-:W-:Y:S01]  /*1c30*/  PRMT R177, R177, 0x7632, R177 ;  /* 0x00007632b1b17816 */ /* 0x000fe200000000b1 */
[----:B------:R-:W-:-:S02]  /*1c40*/  IMAD.U32 R176, R173, 0x10000, RZ ;  /* 0x00010000adb07824 */ /* 0x000fc400078e00ff */
[--C-:B------:R-:W-:Y:S01]  /*1c50*/  FFMA.FTZ R217, R217, R178, R168.reuse ;  /* 0x000000b2d9d97223 */ /* 0x100fe200000100a8 */
[----:B------:R-:W-:Y:S01]  /*1c60*/  IMAD.U32 R169, R15, 0x10000, RZ ;  /* 0x000100000fa97824 */ /* 0x000fe200078e00ff */
[----:B------:R-:W-:Y:S01]  /*1c70*/  PRMT R168, R175, 0x7632, R168 ;  /* 0x00007632afa87816 */ /* 0x000fe200000000a8 */
[----:B------:R-:W-:Y:S02]  /*1c80*/  IMAD.U32 R170, R170, 0x10000, RZ ;  /* 0x00010000aaaa7824 */ /* 0x000fe400078e00ff */
[----:B------:R-:W-:Y:S01]  /*1c90*/  FADD.FTZ R34, R34, R211 ;  /* 0x000000d322227221 */ /* 0x000fe20000010000 */
[----:B------:R-:W-:Y:S01]  /*1ca0*/  FFMA.FTZ R30, R191, R211, R30 ;  /* 0x000000d3bf1e7223 */ /* 0x000fe2000001001e */
[----:B------:R-:W-:Y:S01]  /*1cb0*/  SHF.L.U32 R172, R177, 0x10, RZ ;  /* 0x00000010b1ac7819 */ /* 0x000fe200000006ff */
[----:B------:R-:W-:Y:S01]  /*1cc0*/  FMUL.FTZ R220, R169, R176 ;  /* 0x000000b0a9dc7220 */ /* 0x000fe20000410000 */
[----:B------:R-:W-:Y:S02]  /*1cd0*/  IMAD.U32 R211, R16, 0x10000, RZ ;  /* 0x0001000010d37824 */ /* 0x000fe400078e00ff */
[----:B------:R-:W-:Y:S01]  /*1ce0*/  FADD.FTZ R170, -R225, R170 ;  /* 0x000000aae1aa7221 */ /* 0x000fe20000010100 */
[----:B------:R-:W-:Y:S01]  /*1cf0*/  PRMT R179, R179, 0x7632, R179 ;  /* 0x00007632b3b37816 */ /* 0x000fe200000000b3 */
[----:B------:R-:W-:Y:S01]  /*1d00*/  IMAD.U32 R168, R168, 0x10000, RZ ;  /* 0x00010000a8a87824 */ /* 0x000fe200078e00ff */
[----:B------:R-:W-:Y:S01]  /*1d10*/  SHF.L.U32 R169, R11, 0x10, RZ ;  /* 0x000000100ba97819 */ /* 0x000fe200000006ff */
[----:B------:R-:W-:Y:S01]  /*1d20*/  FFMA.FTZ R211, R211, R172, R220 ;  /* 0x000000acd3d37223 */ /* 0x000fe200000100dc */
[----:B------:R-:W-:Y:S01]  /*1d30*/  FADD.FTZ R51, R51, R176 ;  /* 0x000000b033337221 */ /* 0x000fe20000010000 */
[----:B------:R-:W-:Y:S01]  /*1d40*/  FFMA.FTZ R47, R212, R176, R47 ;  /* 0x000000b0d42f7223 */ /* 0x000fe2000001002f */
[----:B------:R-:W-:Y:S01]  /*1d50*/  FMUL.FTZ R220, R213, R170 ;  /* 0x000000aad5dc7220 */ /* 0x000fe20000410000 */
[----:B------:R-:W-:-:S02]  /*1d60*/  IMAD.U32 R176, R179, 0x10000, RZ ;  /* 0x00010000b3b07824 */ /* 0x000fc400078e00ff */
[----:B------:R-:W-:Y:S01]  /*1d70*/  FMUL.FTZ R170, R169, R168 ;  /* 0x000000a8a9aa7220 */ /* 0x000fe20000410000 */
[----:B------:R-:W-:-:S03]  /*1d80*/  FFMA.FTZ R169, R185, R186, R242 ;  /* 0x000000bab9a97223 */ /* 0x000fc600000100f2 */
[----:B------:R-:W-:Y:S01]  /*1d90*/  FFMA.FTZ R221, R221, R176, R170 ;  /* 0x000000b0dddd7223 */ /* 0x000fe200000100aa */
[----:B------:R-:W-:Y:S01]  /*1da0*/  FADD.FTZ R170, R229, R186 ;  /* 0x000000bae5aa7221 */ /* 0x000fe20000010000 */
[--C-:B------:R-:W-:Y:S01]  /*1db0*/  FADD.FTZ R59, R59, R172.reuse ;  /* 0x000000ac3b3b7221 */ /* 0x100fe20000010000 */
[----:B------:R-:W-:Y:S01]  /*1dc0*/  FFMA.FTZ R55, R212, R172, R55 ;  /* 0x000000acd4377223 */ /* 0x000fe20000010037 */
[----:B------:R-:W-:Y:S01]  /*1dd0*/  PRMT R172, R171, 0x7632, R172 ;  /* 0x00007632abac7816 */ /* 0x000fe200000000ac */
[----:B------:R-:W-:Y:S01]  /*1de0*/  FADD.FTZ R171, R170, R197 ;  /* 0x000000c5aaab7221 */ /* 0x000fe20000010000 */
[----:B------:R-:W-:Y:S01]  /*1df0*/  FFMA.FTZ R170, R198, R197, R169 ;  /* 0x000000c5c6aa7223 */ /* 0x000fe200000100a9 */
[----:B------:R-:W-:Y:S01]  /*1e00*/  FADD.FTZ R33, R33, R174 ;  /* 0x000000ae21217221 */ /* 0x000fe20000010000 */
[----:B------:R-:W-:Y:S01]  /*1e10*/  FFMA.FTZ R29, R220, R174, R29 ;  /* 0x000000aedc1d7223 */ /* 0x000fe2000001001d */
[----:B------:R-:W-:Y:S02]  /*1e20*/  IMAD.U32 R174, R172, 0x10000, RZ ;  /* 0x00010000acae7824 */ /* 0x000fe400078e00ff */
[----:B------:R-:W-:Y:S01]  /*1e30*/  FADD.FTZ R172, R171, R188 ;  /* 0x000000bcabac7221 */ /* 0x000fe20000010000 */
[----:B------:R-:W-:-:S03]  /*1e40*/  FFMA.FTZ R169, R187, R188, R170 ;  /* 0x000000bcbba97223 */ /* 0x000fc600000100aa */
[----:B------:R-:W-:Y:S01]  /*1e50*/  FADD.FTZ R171, R172, R211 ;  /* 0x000000d3acab7221 */ /* 0x000fe20000010000 */
[----:B------:R-:W-:-:S03]  /*1e60*/  FFMA.FTZ R170, R212, R211, R169 ;  /* 0x000000d3d4aa7223 */ /* 0x000fc600000100a9 */
[----:B------:R-:W-:Y:S01]  /*1e70*/  FADD.FTZ R172, R171, R190 ;  /* 0x000000beabac7221 */ /* 0x000fe20000010000 */
[----:B------:R-:W-:Y:S01]  /*1e80*/  FFMA.FTZ R169, R189, R190, R170 ;  /* 0x000000bebda97223 */ /* 0x000fe200000100aa */
[----:B------:R-:W-:Y:S02]  /*1e90*/  FADD.FTZ R174, -R225, R174 ;  /* 0x000000aee1ae7221 */ /* 0x000fe40000010100 */
[----:B------:R-:W-:Y:S01]  /*1ea0*/  FADD.FTZ R171, R172, R217 ;  /* 0x000000d9acab7221 */ /* 0x000fe20000010000 */
[C---:B------:R-:W-:Y:S01]  /*1eb0*/  FFMA.FTZ R170, R220.reuse, R217, R169 ;  /* 0x000000d9dcaa7223 */ /* 0x040fe200000100a9 */
[----:B------:R-:W-:Y:S02]  /*1ec0*/  FMUL.FTZ R230, R213, R174 ;  /* 0x000000aed5e67220 */ /* 0x000fe40000410000 */
        /* <DEDUP_REMOVED lines=9> */
[----:B------:R-:W-:-:S07]  /*1f60*/  FFMA.FTZ R242, R230, R221, R170 ;  /* 0x000000dde6f27223 */ /* 0x000fce00000100aa */
.L_x_210:
[----:B------:R-:W-:Y:S05]  /*1f70*/  BSYNC.RECONVERGENT B0 ;  /* 0x0000000000007941 */ /* 0x000fea0003800200 */
.L_x_209:
        /* <DEDUP_REMOVED lines=13> */
[----:B------:R-:W-:Y:S02]  /*2050*/  ISETP.NE.AND.EX P1, PT, RZ, UR11, PT, P1 ;  /* 0x0000000bff007c0c */ /* 0x000fe4000bf25310 */
[----:B------:R-:W-:Y:S01]  /*2060*/  ISETP.NE.U32.AND P0, PT, RZ, UR24, PT ;  /* 0x00000018ff007c0c */ /* 0x000fe2000bf05070 */
[----:B0-----:R-:W-:-:S03]  /*2070*/  IMAD.WIDE.U32 R202, R227, 0x8, R202 ;  /* 0x00000008e3ca7825 */ /* 0x001fc600078e00ca */
[----:B------:R-:W-:Y:S02]  /*2080*/  ISETP.NE.AND.EX P0, PT, RZ, UR25, PT, P0 ;  /* 0x00000019ff007c0c */ /* 0x000fe4000bf05300 */
[----:B------:R0:W5:Y:S05]  /*2090*/  LDG.E.64 R234, desc[UR8][R202.64] ;  /* 0x00000008caea7981 */ /* 0x00016a000c1e1b00 */
[----:B------:R-:W1:Y:S08]  /*20a0*/  @P1 LDC.64 R200, c[0x0][0x3b8] ;  /* 0x0000ee00ffc81b82 */ /* 0x000e700000000a00 */
[----:B------:R-:W0:Y:S01]  /*20b0*/  @P0 LDC.64 R204, c[0x0][0x438] ;  /* 0x00010e00ffcc0b82 */ /* 0x000e220000000a00 */
[----:B-1----:R-:W-:-:S05]  /*20c0*/  @P1 IMAD.WIDE.U32 R200, R227, 0x8, R200 ;  /* 0x00000008e3c81825 */ /* 0x002fca00078e00c8 */
[----:B------:R-:W5:Y:S01]  /*20d0*/  @P1 LDG.E.64 R240, desc[UR8][R200.64] ;  /* 0x00000008c8f01981 */ /* 0x000f62000c1e1b00 */
[----:B0-----:R-:W-:Y:S02]  /*20e0*/  IMAD.U32 R202, R81, 0x10000, RZ ;  /* 0x0001000051ca7824 */ /* 0x001fe400078e00ff */
[----:B------:R-:W-:-:S05]  /*20f0*/  @P0 IMAD.WIDE.U32 R204, R227, 0x10, R204 ;  /* 0x00000010e3cc0825 */ /* 0x000fca00078e00cc */
[----:B------:R0:W5:Y:S02]  /*2100*/  @P0 LDG.E.128 R164, desc[UR8][R204.64] ;  /* 0x00000008cca40981 */ /* 0x000164000c1e1d00 */
[----:B0-----:R-:W-:Y:S01]  /*2110*/  IMAD.U32 R204, R82, 0x10000, RZ ;  /* 0x0001000052cc7824 */ /* 0x001fe200078e00ff */
[----:B------:R-:W-:Y:S02]  /*2120*/  SHF.L.U32 R219, R22, 0x10, RZ ;  /* 0x0000001016db7819 */ /* 0x000fe400000006ff */
[----:B------:R-:W-:Y:S02]  /*2130*/  SHF.L.U32 R223, R20, 0x10, RZ ;  /* 0x0000001014df7819 */ /* 0x000fe400000006ff */
[----:B---3--:R-:W-:Y:S01]  /*2140*/  PRMT R209, R171, 0x7632, R209 ;  /* 0x00007632abd17816 */ /* 0x008fe200000000d1 */
[C---:B------:R-:W-:Y:S01]  /*2150*/  IMAD.U32 R206, R168.reuse, 0x10000, RZ ;  /* 0x00010000a8ce7824 */ /* 0x040fe200078e00ff */
[----:B------:R-:W-:Y:S02]  /*2160*/  PRMT R168, R168, 0x7632, R168 ;  /* 0x00007632a8a87816 */ /* 0x000fe400000000a8 */
[----:B------:R-:W-:-:S02]  /*2170*/  SHF.L.U32 R214, R169, 0x10, RZ ;  /* 0x00000010a9d67819 */ /* 0x000fc400000006ff */
[----:B------:R-:W-:Y:S02]  /*2180*/  SHF.L.U32 R226, R171, 0x10, RZ ;  /* 0x00000010abe27819 */ /* 0x000fe400000006ff */
[----:B------:R-:W-:Y:S02]  /*2190*/  PRMT R169, R169, 0x7632, R169 ;  /* 0x00007632a9a97816 */ /* 0x000fe400000000a9 */
[----:B------:R-:W-:Y:S01]  /*21a0*/  SHF.L.U32 R200, R209, 0x10, RZ ;  /* 0x00000010d1c87819 */ /* 0x000fe200000006ff */
[----:B------:R-:W-:Y:S01]  /*21b0*/  IMAD.U32 R171, R84, 0x10000, RZ ;  /* 0x0001000054ab7824 */ /* 0x000fe200078e00ff */
[----:B------:R-:W-:Y:S02]  /*21c0*/  PRMT R199, R170, 0x7632, R199 ;  /* 0x00007632aac77816 */ /* 0x000fe400000000c7 */
[----:B----4-:R-:W-:Y:S01]  /*21d0*/  SHF.L.U32 R201, R172, 0x10, RZ ;  /* 0x00000010acc97819 */ /* 0x010fe200000006ff */
[----:B------:R-:W-:Y:S01]  /*21e0*/  FADD.FTZ R206, -R225, R206 ;  /* 0x000000cee1ce7221 */ /* 0x000fe20000010100 */
[----:B------:R-:W-:Y:S01]  /*21f0*/  IMAD.U32 R210, R168, 0x10000, RZ ;  /* 0x00010000a8d27824 */ /* 0x000fe200078e00ff */
[----:B------:R-:W-:Y:S01]  /*2200*/  SHF.L.U32 R216, R169, 0x10, RZ ;  /* 0x00000010a9d87819 */ /* 0x000fe200000006ff */
[C---:B------:R-:W-:Y:S01]  /*2210*/  FADD.FTZ R168, -R225.reuse, R226 ;  /* 0x000000e2e1a87221 */ /* 0x040fe20000010100 */
[----:B------:R-:W-:Y:S01]  /*2220*/  FADD.FTZ R226, -R225, R200 ;  /* 0x000000c8e1e27221 */ /* 0x000fe20000010100 */
[----:B--2---:R-:W-:Y:S01]  /*2230*/  SHF.L.U32 R169, R176, 0x10, RZ ;  /* 0x00000010b0a97819 */ /* 0x004fe200000006ff */
[----:B------:R-:W-:-:S02]  /*2240*/  IMAD.U32 R228, R199, 0x10000, RZ ;  /* 0x00010000c7e47824 */ /* 0x000fc400078e00ff */
[----:B------:R-:W-:Y:S01]  /*2250*/  FMUL.FTZ R171, R171, R201 ;  /* 0x000000c9abab7220 */ /* 0x000fe20000410000 */
[----:B------:R-:W-:Y:S02]  /*2260*/  IMAD.U32 R200, R80, 0x10000, RZ ;  /* 0x0001000050c87824 */ /* 0x000fe400078e00ff */
[----:B-----5:R-:W-:Y:S01]  /*2270*/  FMUL.FTZ R199, R213, R206 ;  /* 0x000000ced5c77220 */ /* 0x020fe20000410000 */
[----:B------:R-:W-:Y:S01]  /*2280*/  FADD.FTZ R112, R112, R169 ;  /* 0x000000a970707221 */ /* 0x000fe20000010000 */
[-C--:B------:R-:W-:Y:S02]  /*2290*/  FFMA.FTZ R200, R200, R169.reuse, R171 ;  /* 0x000000a9c8c87223 */ /* 0x080fe400000100ab */
        /* <DEDUP_REMOVED lines=8> */
[----:B------:R-:W-:Y:S01]  /*2320*/  FMUL.FTZ R201, R213, R214 ;  /* 0x000000d6d5c97220 */ /* 0x000fe20000410000 */
[----:B------:R-:W-:Y:S01]  /*2330*/  IMAD.U32 R170, R170, 0x10000, RZ ;  /* 0x00010000aaaa7824 */ /* 0x000fe200078e00ff */
[----:B------:R-:W-:-:S02]  /*2340*/  SHF.L.U32 R205, R174, 0x10, RZ ;  /* 0x00000010aecd7819 */ /* 0x000fc400000006ff */
[-C--:B------:R-:W-:Y:S01]  /*2350*/  FFMA.FTZ R202, R202, R169.reuse, R203 ;  /* 0x000000a9caca7223 */ /* 0x080fe200000100cb */
[----:B------:R-:W-:Y:S01]  /*2360*/  FADD.FTZ R114, R114, R169 ;  /* 0x000000a972727221 */ /* 0x000fe20000010000 */
[----:B------:R-:W-:Y:S01]  /*2370*/  FFMA.FTZ R98, R201, R169, R98 ;  /* 0x000000a9c9627223 */ /* 0x000fe20000010062 */
[----:B------:R-:W-:Y:S02]  /*2380*/  IMAD.U32 R169, R86, 0x10000, RZ ;  /* 0x0001000056a97824 */ /* 0x000fe400078e00ff */
[----:B------:R-:W-:Y:S01]  /*2390*/  FADD.FTZ R170, -R225, R170 ;  /* 0x000000aae1aa7221 */ /* 0x000fe20000010100 */
[----:B------:R-:W-:Y:S01]  /*23a0*/  FADD.FTZ R146, R146, R171 ;  /* 0x000000ab92927221 */ /* 0x000fe20000010000 */
[----:B------:R-:W-:Y:S01]  /*23b0*/  FFMA.FTZ R130, R201, R171, R130 ;  /* 0x000000abc9827223 */ /* 0x000fe20000010082 */
[----:B------:R-:W-:Y:S01]  /*23c0*/  FMUL.FTZ R171, R169, R205 ;  /* 0x000000cda9ab7220 */ /* 0x000fe20000410000 */
[----:B------:R-:W-:Y:S01]  /*23d0*/  SHF.L.U32 R169, R178, 0x10, RZ ;  /* 0x00000010b2a97819 */ /* 0x000fe200000006ff */
[----:B------:R-:W-:-:S04]  /*23e0*/  FMUL.FTZ R203, R213, R170 ;  /* 0x000000aad5cb7220 */ /* 0x000fc80000410000 */
[-C--:B------:R-:W-:Y:S01]  /*23f0*/  FFMA.FTZ R204, R204, R169.reuse, R171 ;  /* 0x000000a9cccc7223 */ /* 0x080fe200000100ab */
[----:B------:R-:W-:Y:S01]  /*2400*/  FADD.FTZ R116, R116, R169 ;  /* 0x000000a974747221 */ /* 0x000fe20000010000 */
[----:B------:R-:W-:Y:S01]  /*2410*/  FFMA.FTZ R100, R203, R169, R100 ;  /* 0x000000a9cb647223 */ /* 0x000fe20000010064 */
[----:B------:R-:W-:Y:S01]  /*2420*/  SHF.L.U32 R171, R175, 0x10, RZ ;  /* 0x00000010afab7819 */ /* 0x000fe200000006ff */
[----:B------:R-:W-:Y:S01]  /*2430*/  IMAD.U32 R169, R87, 0x10000, RZ ;  /* 0x0001000057a97824 */ /* 0x000fe200078e00ff */
[----:B------:R-:W-:Y:S01]  /*2440*/  PRMT R172, R172, 0x7632, R172 ;  /* 0x00007632acac7816 */ /* 0x000fe200000000ac */
[----:B------:R-:W-:Y:S01]  /*2450*/  FADD.FTZ R148, R148, R205 ;  /* 0x000000cd94947221 */ /* 0x000fe20000010000 */
[----:B------:R-:W-:Y:S01]  /*2460*/  FFMA.FTZ R132, R203, R205, R132 ;  /* 0x000000cdcb847223 */ /* 0x000fe20000010084 */
[----:B------:R-:W-:Y:S01]  /*2470*/  FMUL.FTZ R209, R169, R171 ;  /* 0x000000aba9d17220 */ /* 0x000fe20000410000 */
[----:B------:R-:W-:Y:S01]  /*2480*/  SHF.L.U32 R169, R179, 0x10, RZ ;  /* 0x00000010b3a97819 */ /* 0x000fe200000006ff */
[----:B------:R-:W-:-:S02]  /*2490*/  IMAD.U32 R206, R83, 0x10000, RZ ;  /* 0x0001000053ce7824 */ /* 0x000fc400078e00ff */
[----:B------:R-:W-:Y:S01]  /*24a0*/  FMUL.FTZ R205, R213, R168 ;  /* 0x000000a8d5cd7220 */ /* 0x000fe20000410000 */
[----:B------:R-:W-:Y:S01]  /*24b0*/  PRMT R176, R176, 0x7632, R176 ;  /* 0x00007632b0b07816 */ /* 0x000fe200000000b0 */
[----:B------:R-:W-:Y:S01]  /*24c0*/  IMAD.U32 R172, R172, 0x10000, RZ ;  /* 0x00010000acac7824 */ /* 0x000fe200078e00ff */
[----:B------:R-:W-:Y:S01]  /*24d0*/  SHF.L.U32 R168, R25, 0x10, RZ ;  /* 0x0000001019a87819 */ /* 0x000fe200000006ff */
[----:B------:R-:W-:Y:S01]  /*24e0*/  FFMA.FTZ R206, R206, R169, R209 ;  /* 0x000000a9cece7223 */ /* 0x000fe200000100d1 */
[----:B------:R-:W-:Y:S01]  /*24f0*/  SHF.L.U32 R209, R26, 0x10, RZ ;  /* 0x000000101ad17819 */ /* 0x000fe200000006ff */
[----:B------:R-:W-:Y:S01]  /*2500*/  IMAD.U32 R176, R176, 0x10000, RZ ;  /* 0x00010000b0b07824 */ /* 0x000fe200078e00ff */
[----:B------:R-:W-:Y:S01]  /*2510*/  PRMT R173, R173, 0x7632, R173 ;  /* 0x00007632adad7816 */ /* 0x000fe200000000ad */
[----:B------:R-:W-:Y:S01]  /*2520*/  FMUL.FTZ R168, R168, R172 ;  /* 0x000000aca8a87220 */ /* 0x000fe20000410000 */
[----:B------:R-:W-:-:S03]  /*2530*/  PRMT R177, R177, 0x7632, R177 ;  /* 0x00007632b1b17816 */ /* 0x000fc600000000b1 */
[----:B------:R-:W-:Y:S01]  /*2540*/  FFMA.FTZ R209, R209, R176, R168 ;  /* 0x000000b0d1d17223 */ /* 0x000fe200000100a8 */
[----:B------:R-:W-:Y:S01]  /*2550*/  SHF.L.U32 R168, R23, 0x10, RZ ;  /* 0x0000001017a87819 */ /* 0x000fe200000006ff */
[----:B------:R-:W-:Y:S02]  /*2560*/  IMAD.U32 R173, R173, 0x10000, RZ ;  /* 0x00010000adad7824 */ /* 0x000fe400078e00ff */
[----:B------:R-:W-:Y:S01]  /*2570*/  FADD.FTZ R118, R118, R169 ;  /* 0x000000a976767221 */ /* 0x000fe20000010000 */
[----:B------:R-:W-:Y:S01]  /*2580*/  FFMA.FTZ R102, R205, R169, R102 ;  /* 0x000000a9cd667223 */ /* 0x000fe20000010066 */
[----:B------:R-:W-:Y:S01]  /*2590*/  SHF.L.U32 R214, R24, 0x10, RZ ;  /* 0x0000001018d67819 */ /* 0x000fe200000006ff */
[----:B------:R-:W-:Y:S02]  /*25a0*/  IMAD.U32 R177, R177, 0x10000, RZ ;  /* 0x00010000b1b17824 */ /* 0x000fe400078e00ff */
[----:B------:R-:W-:Y:S01]  /*25b0*/  FMUL.FTZ R169, R168, R173 ;  /* 0x000000ada8a97220 */ /* 0x000fe20000410000 */
[----:B------:R-:W-:-:S02]  /*25c0*/  PRMT R168, R174, 0x7632, R168 ;  /* 0x00007632aea87816 */ /* 0x000fc400000000a8 */
[----:B------:R-:W-:Y:S01]  /*25d0*/  PRMT R178, R178, 0x7632, R178 ;  /* 0x00007632b2b27816 */ /* 0x000fe200000000b2 */
[----:B------:R-:W-:Y:S01]  /*25e0*/  FFMA.FTZ R214, R214, R177, R169 ;  /* 0x000000b1d6d67223 */ /* 0x000fe200000100a9 */
[----:B------:R-:W-:Y:S01]  /*25f0*/  SHF.L.U32 R169, R21, 0x10, RZ ;  /* 0x0000001015a97819 */ /* 0x000fe200000006ff */
[----:B------:R-:W-:Y:S02]  /*2600*/  IMAD.U32 R168, R168, 0x10000, RZ ;  /* 0x00010000a8a87824 */ /* 0x000fe400078e00ff */
[----:B------:R-:W-:Y:S02]  /*2610*/  IMAD.U32 R178, R178, 0x10000, RZ ;  /* 0x00010000b2b27824 */ /* 0x000fe400078e00ff */
[----:B------:R-:W-:Y:S01]  /*2620*/  FMUL.FTZ R170, R169, R168 ;  /* 0x000000a8a9aa7220 */ /* 0x000fe20000410000 */
[----:B------:R-:W-:Y:S01]  /*2630*/  FADD.FTZ R210, -R225, R210 ;  /* 0x000000d2e1d27221 */ /* 0x000fe20000010100 */
[----:B------:R-:W-:Y:S02]  /*2640*/  FFMA.FTZ R169, R199, R200, R242 ;  /* 0x000000c8c7a97223 */ /* 0x000fe400000100f2 */
[----:B------:R-:W-:Y:S01]  /*2650*/  FFMA.FTZ R219, R219, R178, R170 ;  /* 0x000000b2dbdb7223 */ /* 0x000fe200000100aa */
[----:B------:R-:W-:Y:S01]  /*2660*/  FADD.FTZ R170, R229, R200 ;  /* 0x000000c8e5aa7221 */ /* 0x000fe20000010000 */
[----:B------:R-:W-:Y:S01]  /*2670*/  FMUL.FTZ R210, R213, R210 ;  /* 0x000000d2d5d27220 */ /* 0x000fe20000410000 */
[----:B------:R-:W-:Y:S01]  /*2680*/  FADD.FTZ R150, R150, R171 ;  /* 0x000000ab96967221 */ /* 0x000fe20000010000 */
[----:B------:R-:W-:Y:S01]  /*2690*/  FFMA.FTZ R134, R205, R171, R134 ;  /* 0x000000abcd867223 */ /* 0x000fe20000010086 */
[----:B------:R-:W-:Y:S01]  /*26a0*/  PRMT R175, R175, 0x7632, R175 ;  /* 0x00007632afaf7816 */ /* 0x000fe200000000af */
[----:B------:R-:W-:Y:S01]  /*26b0*/  FADD.FTZ R171, R170, R209 ;  /* 0x000000d1aaab7221 */ /* 0x000fe20000010000 */
[----:B------:R-:W-:Y:S01]  /*26c0*/  FADD.FTZ R216, -R225, R216 ;  /* 0x000000d8e1d87221 */ /* 0x000fe20000010100 */
[C---:B------:R-:W-:Y:S01]  /*26d0*/  FFMA.FTZ R170, R210.reuse, R209, R169 ;  /* 0x000000d1d2aa7223 */ /* 0x040fe200000100a9 */
[----:B------:R-:W-:Y:S01]  /*26e0*/  FADD.FTZ R145, R145, R172 ;  /* 0x000000ac91917221 */ /* 0x000fe20000010000 */
[----:B------:R-:W-:Y:S01]  /*26f0*/  FFMA.FTZ R129, R210, R172, R129 ;  /* 0x000000acd2817223 */ /* 0x000fe20000010081 */
[----:B------:R-:W-:Y:S01]  /*2700*/  PRMT R179, R179, 0x7632, R179 ;  /* 0x00007632b3b37816 */ /* 0x000fe200000000b3 */
[----:B------:R-:W-:Y:S01]  /*2710*/  IMAD.U32 R172, R19, 0x10000, RZ ;  /* 0x0001000013ac7824 */ /* 0x000fe200078e00ff */
[----:B------:R-:W-:Y:S01]  /*2720*/  SHF.L.U32 R175, R175, 0x10, RZ ;  /* 0x00000010afaf7819 */ /* 0x000fe200000006ff */
[----:B------:R-:W-:Y:S01]  /*2730*/  FMUL.FTZ R216, R213, R216 ;  /* 0x000000d8d5d87220 */ /* 0x000fe20000410000 */
[----:B------:R-:W-:Y:S01]  /*2740*/  FADD.FTZ R171, R171, R202 ;  /* 0x000000caabab7221 */ /* 0x000fe20000010000 */
[----:B------:R-:W-:Y:S01]  /*2750*/  FFMA.FTZ R169, R201, R202, R170 ;  /* 0x000000cac9a97223 */ /* 0x000fe200000100aa */
[----:B------:R-:W-:-:S02]  /*2760*/  IMAD.U32 R174, R179, 0x10000, RZ ;  /* 0x00010000b3ae7824 */ /* 0x000fc400078e00ff */
[----:B------:R-:W-:Y:S01]  /*2770*/  FMUL.FTZ R172, R172, R175 ;  /* 0x000000afacac7220 */ /* 0x000fe20000410000 */
[----:B------:R-:W-:Y:S01]  /*2780*/  FADD.FTZ R228, -R225, R228 ;  /* 0x000000e4e1e47221 */ /* 0x000fe20000010100 */
[----:B------:R-:W-:Y:S01]  /*2790*/  FADD.FTZ R171, R171, R214 ;  /* 0x000000d6abab7221 */ /* 0x000fe20000010000 */
[----:B------:R-:W-:Y:S01]  /*27a0*/  FFMA.FTZ R170, R216, R214, R169 ;  /* 0x000000d6d8aa7223 */ /* 0x000fe200000100a9 */
[----:B------:R-:W-:Y:S01]  /*27b0*/  FFMA.FTZ R223, R223, R174, R172 ;  /* 0x000000aedfdf7223 */ /* 0x000fe200000100ac */
[----:B------:R-:W-:Y:S01]  /*27c0*/  FMUL.FTZ R228, R213, R228 ;  /* 0x000000e4d5e47220 */ /* 0x000fe20000410000 */
[----:B------:R-:W-:Y:S01]  /*27d0*/  FADD.FTZ R172, R171, R204 ;  /* 0x000000ccabac7221 */ /* 0x000fe20000010000 */
[----:B------:R-:W-:-:S03]  /*27e0*/  FFMA.FTZ R170, R203, R204, R170 ;  /* 0x000000cccbaa7223 */ /* 0x000fc600000100aa */
        /* <DEDUP_REMOVED lines=21> */
.L_x_212:
[----:B------:R-:W-:Y:S05]  /*2940*/  BSYNC.RECONVERGENT B0 ;  /* 0x0000000000007941 */ /* 0x000fea0003800200 */
.L_x_211:
        /* <DEDUP_REMOVED lines=23> */
.L_x_266:
[----:B-1----:R-:W-:Y:S01]  /*2ac0*/  FADD.FTZ R168, R175, R168 ;  /* 0x000000a8afa87221 */ /* 0x002fe20000010000 */
[----:B0-2---:R-:W-:Y:S01]  /*2ad0*/  FADD.FTZ R174, R174, R169 ;  /* 0x000000a9aeae7221 */ /* 0x005fe20000010000 */
        /* <DEDUP_REMOVED lines=24> */
[----:B-----5:R-:W-:Y:S01]  /*2c60*/  FMUL.FTZ R172, R213, R172 ;  /* 0x000000acd5ac7220 */ /* 0x020fe20000410000 */
[----:B------:R-:W-:Y:S01]  /*2c70*/  LOP3.LUT P1, RZ, R239, 0xff0000, RZ, 0xc0, !PT ;  /* 0x00ff0000efff7812 */ /* 0x000fe2000782c0ff */
[C---:B------:R-:W-:Y:S01]  /*2c80*/  FMUL.FTZ R168, R213.reuse, R168 ;  /* 0x000000a8d5a87220 */ /* 0x040fe20000410000 */
[C---:B------:R-:W-:Y:S01]  /*2c90*/  FMUL.FTZ R170, R213.reuse, R170 ;  /* 0x000000aad5aa7220 */ /* 0x040fe20000410000 */
[----:B------:R-:W-:Y:S01]  /*2ca0*/  FMUL.FTZ R172, R172, UR13 ;  /* 0x0000000dacac7c20 */ /* 0x000fe20008410000 */
[----:B------:R-:W-:Y:S01]  /*2cb0*/  FMUL.FTZ R176, R213, R176 ;  /* 0x000000b0d5b07220 */ /* 0x000fe20000410000 */
[----:B------:R-:W-:Y:S01]  /*2cc0*/  FMUL.FTZ R168, R168, UR13 ;  /* 0x0000000da8a87c20 */ /* 0x000fe20008410000 */
[----:B------:R-:W-:Y:S01]  /*2cd0*/  FMUL.FTZ R170, R170, UR13 ;  /* 0x0000000daaaa7c20 */ /* 0x000fe20008410000 */
[----:B------:R-:W-:Y:S01]  /*2ce0*/  ISETP.GE.U32.AND P0, PT, R238, RZ, PT ;  /* 0x000000ffee00720c */ /* 0x000fe20003f06070 */
[----:B------:R-:W-:Y:S01]  /*2cf0*/  FMUL.FTZ R176, R176, UR13 ;  /* 0x0000000db0b07c20 */ /* 0x000fe20008410000 */
[----:B------:R-:W-:Y:S01]  /*2d00*/  FSEL R171, R172, RZ, P1 ;  /* 0x000000ffacab7208 */ /* 0x000fe20000800000 */
[----:B------:R-:W-:Y:S01]  /*2d10*/  FFMA.FTZ R172, R218, R174, R175 ;  /* 0x000000aedaac7223 */ /* 0x000fe200000100af */
[----:B------:R-:W-:-:S02]  /*2d20*/  LOP3.LUT P6, RZ, R239, 0xff, RZ, 0xc0, !PT ;  /* 0x000000ffefff7812 */ /* 0x000fc400078cc0ff */
[----:B------:R-:W-:Y:S01]  /*2d30*/  LOP3.LUT P1, RZ, R239, 0xff00, RZ, 0xc0, !PT ;  /* 0x0000ff00efff7812 */ /* 0x000fe2000782c0ff */
[----:B------:R-:W-:Y:S01]  /*2d40*/  FADD.FTZ R178, R215, -R172 ;  /* 0x800000acd7b27221 */ /* 0x000fe20000010000 */
[----:B------:R-:W-:Y:S02]  /*2d50*/  ISETP.GE.U32.AND.EX P0, PT, R239, 0x1000000, PT, P0 ;  /* 0x01000000ef00780c */ /* 0x000fe40003f06100 */
[----:B------:R-:W-:Y:S01]  /*2d60*/  FSEL R168, R168, RZ, P6 ;  /* 0x000000ffa8a87208 */ /* 0x000fe20003000000 */
[----:B------:R-:W-:Y:S01]  /*2d70*/  FMUL.FTZ R178, R213, R178 ;  /* 0x000000b2d5b27220 */ /* 0x000fe20000410000 */
[----:B------:R-:W-:Y:S02]  /*2d80*/  FSEL R169, R170, RZ, P1 ;  /* 0x000000ffaaa97208 */ /* 0x000fe40000800000 */
[----:B------:R-:W-:Y:S01]  /*2d90*/  FSEL R176, R176, RZ, P0 ;  /* 0x000000ffb0b07208 */ /* 0x000fe20000000000 */
[----:B------:R-:W-:Y:S01]  /*2da0*/  FMUL.FTZ R178, R178, UR13 ;  /* 0x0000000db2b27c20 */ /* 0x000fe20008410000 */
[----:B------:R-:W-:Y:S01]  /*2db0*/  F2FP.BF16.F32.PACK_AB R170, R169, R168 ;  /* 0x000000a8a9aa723e */ /* 0x000fe200000010ff */
[-CC-:B------:R-:W-:Y:S01]  /*2dc0*/  FFMA.FTZ R169, R181, R174.reuse, R175.reuse ;  /* 0x000000aeb5a97223 */ /* 0x180fe200000100af */
[----:B------:R-:W-:Y:S01]  /*2dd0*/  F2FP.BF16.F32.PACK_AB R171, R176, R171 ;  /* 0x000000abb0ab723e */ /* 0x000fe200000010ff */
[-C--:B------:R-:W-:Y:S01]  /*2de0*/  FFMA.FTZ R168, R208, R174.reuse, R175 ;  /* 0x000000aed0a87223 */ /* 0x080fe200000100af */
[----:B------:R-:W-:Y:S01]  /*2df0*/  LOP3.LUT P6, RZ, R238, 0xff0000, RZ, 0xc0, !PT ;  /* 0x00ff0000eeff7812 */ /* 0x000fe200078cc0ff */
[----:B------:R-:W-:Y:S01]  /*2e00*/  FADD.FTZ R176, R182, -R169 ;  /* 0x800000a9b6b07221 */ /* 0x000fe20000010000 */
[----:B------:R-:W-:Y:S01]  /*2e10*/  FFMA.FTZ R169, R3, R174, R175 ;  /* 0x000000ae03a97223 */ /* 0x000fe200000100af */
[----:B------:R-:W-:Y:S01]  /*2e20*/  FADD.FTZ R172, R207, -R168 ;  /* 0x800000a8cfac7221 */ /* 0x000fe20000010000 */
[----:B------:R-:W-:Y:S01]  /*2e30*/  LOP3.LUT P0, RZ, R238, 0xff000000, RZ, 0xc0, !PT ;  /* 0xff000000eeff7812 */ /* 0x000fe2000780c0ff */
[C---:B------:R-:W-:Y:S01]  /*2e40*/  FMUL.FTZ R176, R213.reuse, R176 ;  /* 0x000000b0d5b07220 */ /* 0x040fe20000410000 */
[----:B------:R-:W-:Y:S01]  /*2e50*/  FADD.FTZ R168, R180, -R169 ;  /* 0x800000a9b4a87221 */ /* 0x000fe20000010000 */
[C---:B------:R-:W-:Y:S01]  /*2e60*/  FMUL.FTZ R172, R213.reuse, R172 ;  /* 0x000000acd5ac7220 */ /* 0x040fe20000410000 */
[----:B------:R-:W-:Y:S01]  /*2e70*/  LOP3.LUT P1, RZ, R238, 0xff00, RZ, 0xc0, !PT ;  /* 0x0000ff00eeff7812 */ /* 0x000fe2000782c0ff */
[----:B------:R-:W-:Y:S01]  /*2e80*/  FMUL.FTZ R176, R176, UR13 ;  /* 0x0000000db0b07c20 */ /* 0x000fe20008410000 */
[----:B------:R-:W-:Y:S01]  /*2e90*/  FMUL.FTZ R168, R213, R168 ;  /* 0x000000a8d5a87220 */ /* 0x000fe20000410000 */
[----:B------:R-:W-:Y:S01]  /*2ea0*/  FMUL.FTZ R172, R172, UR13 ;  /* 0x0000000dacac7c20 */ /* 0x000fe20008410000 */
[----:B------:R-:W-:-:S02]  /*2eb0*/  FSEL R178, R178, RZ, P0 ;  /* 0x000000ffb2b27208 */ /* 0x000fc40000000000 */
[----:B------:R-:W-:Y:S01]  /*2ec0*/  FMUL.FTZ R168, R168, UR13 ;  /* 0x0000000da8a87c20 */ /* 0x000fe20008410000 */
[----:B------:R-:W-:Y:S02]  /*2ed0*/  FSEL R169, R176, RZ, P6 ;  /* 0x000000ffb0a97208 */ /* 0x000fe40003000000 */
[----:B------:R-:W-:Y:S02]  /*2ee0*/  LOP3.LUT P6, RZ, R238, 0xff, RZ, 0xc0, !PT ;  /* 0x000000ffeeff7812 */ /* 0x000fe400078cc0ff */
[----:B------:R-:W-:Y:S02]  /*2ef0*/  FSEL R173, R172, RZ, P1 ;  /* 0x000000ffacad7208 */ /* 0x000fe40000800000 */
[----:B------:R-:W-:Y:S02]  /*2f00*/  FSEL R168, R168, RZ, P6 ;  /* 0x000000ffa8a87208 */ /* 0x000fe40003000000 */
[----:B------:R-:W-:Y:S02]  /*2f10*/  F2FP.BF16.F32.PACK_AB R169, R178, R169 ;  /* 0x000000a9b2a9723e */ /* 0x000fe400000010ff */
[----:B------:R-:W-:Y:S01]  /*2f20*/  F2FP.BF16.F32.PACK_AB R168, R173, R168 ;  /* 0x000000a8ada8723e */ /* 0x000fe200000010ff */
[----:B------:R-:W-:Y:S06]  /*2f30*/  BRA `(.L_x_219) ;  /* 0x00000020007c7947 */ /* 0x000fec0003800000 */
.L_x_218:
        /* <DEDUP_REMOVED lines=8> */
[C---:B-----5:R-:W-:Y:S01]  /*2fc0*/  FMUL.FTZ R163, R213.reuse, R168 ;  /* 0x000000a8d5a37220 */ /* 0x060fe20000410000 */
[----:B------:R-:W-:Y:S01]  /*2fd0*/  FMUL.FTZ R170, R213, R170 ;  /* 0x000000aad5aa7220 */ /* 0x000fe20000410000 */
[----:B------:R-:W-:Y:S01]  /*2fe0*/  LOP3.LUT P1, RZ, R239, 0xff0000, RZ, 0xc0, !PT ;  /* 0x00ff0000efff7812 */ /* 0x000fe2000782c0ff */
[----:B------:R-:W-:Y:S01]  /*2ff0*/  FMUL.FTZ R160, R213, R160 ;  /* 0x000000a0d5a07220 */ /* 0x000fe20000410000 */
[----:B------:R-:W-:Y:S01]  /*3000*/  FMUL.FTZ R168, R163, UR13 ;  /* 0x0000000da3a87c20 */ /* 0x000fe20008410000 */
[----:B------:R-:W-:Y:S01]  /*3010*/  ISETP.GE.U32.AND P0, PT, R238, RZ, PT ;  /* 0x000000ffee00720c */ /* 0x000fe20003f06070 */
[----:B------:R-:W-:Y:S01]  /*3020*/  FMUL.FTZ R169, R213, R162 ;  /* 0x000000a2d5a97220 */ /* 0x000fe20000410000 */
[C---:B------:R-:W-:Y:S01]  /*3030*/  F2FP.BF16.F32.PACK_AB R163, R170.reuse, R163 ;  /* 0x000000a3aaa3723e */ /* 0x040fe200000010ff */
[----:B------:R-:W-:Y:S01]  /*3040*/  FMUL.FTZ R170, R170, UR13 ;  /* 0x0000000daaaa7c20 */ /* 0x000fe20008410000 */
[----:B------:R-:W-:Y:S01]  /*3050*/  ISETP.GE.U32.AND.EX P0, PT, R239, 0x1000000, PT, P0 ;  /* 0x01000000ef00780c */ /* 0x000fe20003f06100 */
[----:B------:R-:W-:Y:S01]  /*3060*/  FMUL.FTZ R161, R160, UR13 ;  /* 0x0000000da0a17c20 */ /* 0x000fe20008410000 */
[----:B------:R-:W-:Y:S01]  /*3070*/  FMUL.FTZ R162, R169, UR13 ;  /* 0x0000000da9a27c20 */ /* 0x000fe20008410000 */
[----:B------:R-:W-:-:S02]  /*3080*/  FSEL R168, R168, RZ, P1 ;  /* 0x000000ffa8a87208 */ /* 0x000fc40000800000 */
[C---:B------:R-:W-:Y:S02]  /*3090*/  LOP3.LUT P6, RZ, R239.reuse, 0xff, RZ, 0xc0, !PT ;  /* 0x000000ffefff7812 */ /* 0x040fe400078cc0ff */
[----:B------:R-:W-:Y:S02]  /*30a0*/  LOP3.LUT P1, RZ, R239, 0xff00, RZ, 0xc0, !PT ;  /* 0x0000ff00efff7812 */ /* 0x000fe4000782c0ff */
[----:B------:R-:W-:Y:S02]  /*30b0*/  FSEL R171, R170, RZ, P0 ;  /* 0x000000ffaaab7208 */ /* 0x000fe40000000000 */
[----:B------:R-:W-:Y:S02]  /*30c0*/  FSEL R161, R161, RZ, P6 ;  /* 0x000000ffa1a17208 */ /* 0x000fe40003000000 */
[----:B------:R-:W-:Y:S02]  /*30d0*/  FSEL R170, R162, RZ, P1 ;  /* 0x000000ffa2aa7208 */ /* 0x000fe40000800000 */
[----:B------:R-:W-:Y:S01]  /*30e0*/  F2FP.BF16.F32.PACK_AB R162, R169, R160 ;  /* 0x000000a0a9a2723e */ /* 0x000fe200000010ff */
[--C-:B------:R-:W-:Y:S01]  /*30f0*/  FFMA.FTZ R169, R181, R174, R175.reuse ;  /* 0x000000aeb5a97223 */ /* 0x100fe200000100af */
[----:B------:R-:W-:Y:S01]  /*3100*/  F2FP.BF16.F32.PACK_AB R171, R171, R168 ;  /* 0x000000a8abab723e */ /* 0x000fe200000010ff */
[-CC-:B------:R-:W-:Y:S01]  /*3110*/  FFMA.FTZ R160, R218, R174.reuse, R175.reuse ;  /* 0x000000aedaa07223 */ /* 0x180fe200000100af */
[----:B------:R-:W-:Y:S01]  /*3120*/  F2FP.BF16.F32.PACK_AB R170, R170, R161 ;  /* 0x000000a1aaaa723e */ /* 0x000fe200000010ff */
[-CC-:B------:R-:W-:Y:S01]  /*3130*/  FFMA.FTZ R161, R3, R174.reuse, R175.reuse ;  /* 0x000000ae03a17223 */ /* 0x180fe200000100af */
[----:B------:R-:W-:Y:S01]  /*3140*/  FFMA.FTZ R168, R208, R174, R175 ;  /* 0x000000aed0a87223 */ /* 0x000fe200000100af */
[----:B------:R-:W-:Y:S01]  /*3150*/  FADD.FTZ R172, R182, -R169 ;  /* 0x800000a9b6ac7221 */ /* 0x000fe20000010000 */
[----:B------:R-:W-:Y:S01]  /*3160*/  FADD.FTZ R176, R215, -R160 ;  /* 0x800000a0d7b07221 */ /* 0x000fe20000010000 */
[----:B------:R-:W-:Y:S01]  /*3170*/  FADD.FTZ R160, R180, -R161 ;  /* 0x800000a1b4a07221 */ /* 0x000fe20000010000 */
[----:B------:R-:W-:Y:S01]  /*3180*/  FADD.FTZ R168, R207, -R168 ;  /* 0x800000a8cfa87221 */ /* 0x000fe20000010000 */
[C---:B------:R-:W-:Y:S01]  /*3190*/  FMUL.FTZ R161, R213.reuse, R172 ;  /* 0x000000acd5a17220 */ /* 0x040fe20000410000 */
[C---:B------:R-:W-:Y:S01]  /*31a0*/  FMUL.FTZ R176, R213.reuse, R176 ;  /* 0x000000b0d5b07220 */ /* 0x040fe20000410000 */
[C---:B------:R-:W-:Y:S01]  /*31b0*/  FMUL.FTZ R160, R213.reuse, R160 ;  /* 0x000000a0d5a07220 */ /* 0x040fe20000410000 */
[----:B------:R-:W-:Y:S01]  /*31c0*/  FMUL.FTZ R169, R213, R168 ;  /* 0x000000a8d5a97220 */ /* 0x000fe20000410000 */
[----:B------:R-:W-:Y:S01]  /*31d0*/  FMUL.FTZ R172, R161, UR13 ;  /* 0x0000000da1ac7c20 */ /* 0x000fe20008410000 */
[----:B------:R-:W-:Y:S01]  /*31e0*/  LOP3.LUT P6, RZ, R238, 0xff0000, RZ, 0xc0, !PT ;  /* 0x00ff0000eeff7812 */ /* 0x000fe200078cc0ff */
[----:B------:R-:W-:Y:S01]  /*31f0*/  FMUL.FTZ R168, R160, UR13 ;  /* 0x0000000da0a87c20 */ /* 0x000fe20008410000 */
[C---:B------:R-:W-:Y:S01]  /*3200*/  F2FP.BF16.F32.PACK_AB R161, R176.reuse, R161 ;  /* 0x000000a1b0a1723e */ /* 0x040fe200000010ff */
[----:B------:R-:W-:Y:S01]  /*3210*/  FMUL.FTZ R176, R176, UR13 ;  /* 0x0000000db0b07c20 */ /* 0x000fe20008410000 */
[C---:B------:R-:W-:Y:S01]  /*3220*/  F2FP.BF16.F32.PACK_AB R160, R169.reuse, R160 ;  /* 0x000000a0a9a0723e */ /* 0x040fe200000010ff */
[----:B------:R-:W-:Y:S01]  /*3230*/  FMUL.FTZ R169, R169, UR13 ;  /* 0x0000000da9a97c20 */ /* 0x000fe20008410000 */
[----:B------:R-:W-:-:S02]  /*3240*/  FSEL R172, R172, RZ, P6 ;  /* 0x000000ffacac7208 */ /* 0x000fc40003000000 */
[C---:B------:R-:W-:Y:S02]  /*3250*/  LOP3.LUT P0, RZ, R238.reuse, 0xff000000, RZ, 0xc0, !PT ;  /* 0xff000000eeff7812 */ /* 0x040fe4000780c0ff */
[C---:B------:R-:W-:Y:S02]  /*3260*/  LOP3.LUT P1, RZ, R238.reuse, 0xff, RZ, 0xc0, !PT ;  /* 0x000000ffeeff7812 */ /* 0x040fe4000782c0ff */
[----:B------:R-:W-:Y:S02]  /*3270*/  LOP3.LUT P6, RZ, R238, 0xff00, RZ, 0xc0, !PT ;  /* 0x0000ff00eeff7812 */ /* 0x000fe400078cc0ff */
[----:B------:R-:W-:Y:S02]  /*3280*/  FSEL R177, R176, RZ, P0 ;  /* 0x000000ffb0b17208 */ /* 0x000fe40000000000 */
[----:B------:R-:W-:Y:S02]  /*3290*/  FSEL R168, R168, RZ, P1 ;  /* 0x000000ffa8a87208 */ /* 0x000fe40000800000 */
[----:B------:R-:W-:-:S02]  /*32a0*/  FSEL R173, R169, RZ, P6 ;  /* 0x000000ffa9ad7208 */ /* 0x000fc40003000000 */
[----:B------:R-:W-:Y:S02]  /*32b0*/  F2FP.BF16.F32.PACK_AB R169, R177, R172 ;  /* 0x000000acb1a9723e */ /* 0x000fe400000010ff */
[----:B------:R-:W-:Y:S01]  /*32c0*/  F2FP.BF16.F32.PACK_AB R168, R173, R168 ;  /* 0x000000a8ada8723e */ /* 0x000fe200000010ff */
[----:B------:R-:W-:Y:S06]  /*32d0*/  BRA `(.L_x_219) ;  /* 0x0000001c00947947 */ /* 0x000fec0003800000 */
.L_x_217:
[----:B------:R-:W-:Y:S01]  /*32e0*/  UMOV UR4, UR6 ;  /* 0x0000000600047c82 */ /* 0x000fe20008000000 */
[----:B------:R-:W-:Y:S01]  /*32f0*/  UMOV UR5, UR7 ;  /* 0x0000000700057c82 */ /* 0x000fe20008000000 */
[----:B------:R-:W-:-:S04]  /*3300*/  UISETP.NE.U32.AND UP0, UPT, UR4, URZ, UPT ;  /* 0x000000ff0400728c */ /* 0x000fc8000bf05070 */
[----:B------:R-:W-:-:S09]  /*3310*/  UISETP.NE.AND.EX UP0, UPT, UR5, URZ, UPT, UP0 ;  /* 0x000000ff0500728c */ /* 0x000fd2000bf05300 */
[----:B------:R-:W-:Y:S05]  /*3320*/  BRA.U UP0, `(.L_x_220) ;  /* 0x0000000500087547 */ /* 0x000fea000b800000 */
[----:B------:R-:W-:Y:S01]  /*3330*/  PRMT R168, R159, 0x7632, R168 ;  /* 0x000076329fa87816 */ /* 0x000fe200000000a8 */
[-CC-:B------:R-:W-:Y:S01]  /*3340*/  FFMA.FTZ R172, R232, R174.reuse, R175.reuse ;  /* 0x000000aee8ac7223 */ /* 0x180fe200000100af */
[-CC-:B------:R-:W-:Y:S01]  /*3350*/  FFMA.FTZ R169, R224, R174.reuse, R175.reuse ;  /* 0x000000aee0a97223 */ /* 0x180fe200000100af */
[----:B------:R-:W-:Y:S01]  /*3360*/  FFMA.FTZ R176, R208, R174, R175 ;  /* 0x000000aed0b07223 */ /* 0x000fe200000100af */
[----:B------:R-:W-:Y:S01]  /*3370*/  ISETP.GE.U32.AND P0, PT, R238, RZ, PT ;  /* 0x000000ffee00720c */ /* 0x000fe20003f06070 */
[----:B------:R-:W-:Y:S01]  /*3380*/  IMAD.U32 R170, R168, 0x10000, RZ ;  /* 0x00010000a8aa7824 */ /* 0x000fe200078e00ff */
[----:B------:R-:W-:Y:S01]  /*3390*/  PRMT R168, R158, 0x7632, R168 ;  /* 0x000076329ea87816 */ /* 0x000fe200000000a8 */
[----:B------:R-:W-:Y:S01]  /*33a0*/  FADD.FTZ R172, R27, -R172 ;  /* 0x800000ac1bac7221 */ /* 0x000fe20000010000 */
[----:B------:R-:W-:Y:S01]  /*33b0*/  FADD.FTZ R169, R222, -R169 ;  /* 0x800000a9dea97221 */ /* 0x000fe20000010000 */
[----:B------:R-:W-:Y:S01]  /*33c0*/  FADD.FTZ R173, R207, -R176 ;  /* 0x800000b0cfad7221 */ /* 0x000fe20000010000 */
[----:B------:R-:W-:Y:S01]  /*33d0*/  SHF.L.U32 R168, R168, 0x10, RZ ;  /* 0x00000010a8a87819 */ /* 0x000fe200000006ff */
[----:B-----5:R-:W-:Y:S01]  /*33e0*/  FFMA.FTZ R170, R213, R172, R170 ;  /* 0x000000acd5aa7223 */ /* 0x020fe200000100aa */
[-C--:B------:R-:W-:Y:S01]  /*33f0*/  FFMA.FTZ R172, R218, R174.reuse, R175 ;  /* 0x000000aedaac7223 */ /* 0x080fe200000100af */
[----:B------:R-:W-:Y:S01]  /*3400*/  IMAD.U32 R176, R159, 0x10000, RZ ;  /* 0x000100009fb07824 */ /* 0x000fe200078e00ff */
[----:B------:R-:W-:Y:S01]  /*3410*/  LOP3.LUT P1, RZ, R239, 0xff0000, RZ, 0xc0, !PT ;  /* 0x00ff0000efff7812 */ /* 0x000fe2000782c0ff */
[----:B------:R-:W-:Y:S01]  /*3420*/  FFMA.FTZ R171, R213, R169, R168 ;  /* 0x000000a9d5ab7223 */ /* 0x000fe200000100a8 */
[----:B------:R-:W-:Y:S01]  /*3430*/  PRMT R169, R157, 0x7632, R169 ;  /* 0x000076329da97816 */ /* 0x000fe200000000a9 */
[----:B------:R-:W-:Y:S01]  /*3440*/  FADD.FTZ R177, R215, -R172 ;  /* 0x800000acd7b17221 */ /* 0x000fe20000010000 */
[----:B------:R-:W-:Y:S01]  /*3450*/  PRMT R168, R156, 0x7632, R168 ;  /* 0x000076329ca87816 */ /* 0x000fe200000000a8 */
[----:B------:R-:W-:Y:S01]  /*3460*/  FMUL.FTZ R170, R170, UR13 ;  /* 0x0000000daaaa7c20 */ /* 0x000fe20008410000 */
[----:B------:R-:W-:Y:S01]  /*3470*/  ISETP.GE.U32.AND.EX P0, PT, R239, 0x1000000, PT, P0 ;  /* 0x01000000ef00780c */ /* 0x000fe20003f06100 */
[----:B------:R-:W-:Y:S01]  /*3480*/  IMAD.U32 R172, R169, 0x10000, RZ ;  /* 0x00010000a9ac7824 */ /* 0x000fe200078e00ff */
[----:B------:R-:W-:Y:S01]  /*3490*/  SHF.L.U32 R168, R168, 0x10, RZ ;  /* 0x00000010a8a87819 */ /* 0x000fe200000006ff */
[----:B------:R-:W-:Y:S01]  /*34a0*/  FMUL.FTZ R171, R171, UR13 ;  /* 0x0000000dabab7c20 */ /* 0x000fe20008410000 */
[----:B------:R-:W-:Y:S01]  /*34b0*/  LOP3.LUT P6, RZ, R239, 0xff, RZ, 0xc0, !PT ;  /* 0x000000ffefff7812 */ /* 0x000fe200078cc0ff */
[----:B------:R-:W-:Y:S01]  /*34c0*/  FFMA.FTZ R169, R213, R177, R172 ;  /* 0x000000b1d5a97223 */ /* 0x000fe200000100ac */
[-CC-:B------:R-:W-:Y:S01]  /*34d0*/  FFMA.FTZ R177, R195, R174.reuse, R175.reuse ;  /* 0x000000aec3b17223 */ /* 0x180fe200000100af */
[----:B------:R-:W-:Y:S01]  /*34e0*/  FFMA.FTZ R168, R213, R173, R168 ;  /* 0x000000add5a87223 */ /* 0x000fe200000100a8 */
[----:B------:R-:W-:Y:S01]  /*34f0*/  FFMA.FTZ R173, R183, R174, R175 ;  /* 0x000000aeb7ad7223 */ /* 0x000fe200000100af */
[----:B------:R-:W-:Y:S01]  /*3500*/  SHF.L.U32 R172, R158, 0x10, RZ ;  /* 0x000000109eac7819 */ /* 0x000fe200000006ff */
[----:B------:R-:W-:Y:S01]  /*3510*/  FADD.FTZ R177, R196, -R177 ;  /* 0x800000b1c4b17221 */ /* 0x000fe20000010000 */
[----:B------:R-:W-:Y:S01]  /*3520*/  FMUL.FTZ R168, R168, UR13 ;  /* 0x0000000da8a87c20 */ /* 0x000fe20008410000 */
[----:B------:R-:W-:-:S02]  /*3530*/  FADD.FTZ R173, R184, -R173 ;  /* 0x800000adb8ad7221 */ /* 0x000fc40000010000 */
[C---:B------:R-:W-:Y:S01]  /*3540*/  FFMA.FTZ R176, R213.reuse, R177, R176 ;  /* 0x000000b1d5b07223 */ /* 0x040fe200000100b0 */
[----:B------:R-:W-:Y:S01]  /*3550*/  FSEL R177, R170, RZ, P0 ;  /* 0x000000ffaab17208 */ /* 0x000fe20000000000 */
[----:B------:R-:W-:Y:S01]  /*3560*/  FFMA.FTZ R172, R213, R173, R172 ;  /* 0x000000add5ac7223 */ /* 0x000fe200000100ac */
[----:B------:R-:W-:Y:S01]  /*3570*/  LOP3.LUT P0, RZ, R238, 0xff000000, RZ, 0xc0, !PT ;  /* 0xff000000eeff7812 */ /* 0x000fe2000780c0ff */
[----:B------:R-:W-:Y:S02]  /*3580*/  FMUL.FTZ R176, R176, UR13 ;  /* 0x0000000db0b07c20 */ /* 0x000fe40008410000 */
[----:B------:R-:W-:-:S03]  /*3590*/  FMUL.FTZ R172, R172, UR13 ;  /* 0x0000000dacac7c20 */ /* 0x000fc60008410000 */
[----:B------:R-:W-:Y:S02]  /*35a0*/  FSEL R176, R176, RZ, P1 ;  /* 0x000000ffb0b07208 */ /* 0x000fe40000800000 */
[----:B------:R-:W-:Y:S02]  /*35b0*/  LOP3.LUT P1, RZ, R239, 0xff00, RZ, 0xc0, !PT ;  /* 0x0000ff00efff7812 */ /* 0x000fe4000782c0ff */
[----:B------:R-:W-:Y:S02]  /*35c0*/  FSEL R170, R172, RZ, P6 ;  /* 0x000000ffacaa7208 */ /* 0x000fe40003000000 */
[----:B------:R-:W-:Y:S02]  /*35d0*/  FSEL R173, R171, RZ, P1 ;  /* 0x000000ffabad7208 */ /* 0x000fe40000800000 */
[----:B------:R-:W-:Y:S01]  /*35e0*/  F2FP.BF16.F32.PACK_AB R171, R177, R176 ;  /* 0x000000b0b1ab723e */ /* 0x000fe200000010ff */
[----:B------:R-:W-:Y:S01]  /*35f0*/  FFMA.FTZ R177, R181, R174, R175 ;  /* 0x000000aeb5b17223 */ /* 0x000fe200000100af */
[----:B------:R-:W-:Y:S01]  /*3600*/  F2FP.BF16.F32.PACK_AB R170, R173, R170 ;  /* 0x000000aaadaa723e */ /* 0x000fe200000010ff */
[----:B------:R-:W-:-:S02]  /*3610*/  IMAD.U32 R176, R157, 0x10000, RZ ;  /* 0x000100009db07824 */ /* 0x000fc400078e00ff */
[----:B------:R-:W-:Y:S01]  /*3620*/  FFMA.FTZ R173, R3, R174, R175 ;  /* 0x000000ae03ad7223 */ /* 0x000fe200000100af */
[----:B------:R-:W-:Y:S01]  /*3630*/  FADD.FTZ R177, R182, -R177 ;  /* 0x800000b1b6b17221 */ /* 0x000fe20000010000 */
[----:B------:R-:W-:Y:S02]  /*3640*/  SHF.L.U32 R172, R156, 0x10, RZ ;  /* 0x000000109cac7819 */ /* 0x000fe400000006ff */
[----:B------:R-:W-:Y:S01]  /*3650*/  FADD.FTZ R173, R180, -R173 ;  /* 0x800000adb4ad7221 */ /* 0x000fe20000010000 */
[C---:B------:R-:W-:Y:S01]  /*3660*/  FFMA.FTZ R176, R213.reuse, R177, R176 ;  /* 0x000000b1d5b07223 */ /* 0x040fe200000100b0 */
[----:B------:R-:W-:Y:S02]  /*3670*/  LOP3.LUT P6, RZ, R238, 0xff0000, RZ, 0xc0, !PT ;  /* 0x00ff0000eeff7812 */ /* 0x000fe400078cc0ff */
[----:B------:R-:W-:Y:S01]  /*3680*/  FFMA.FTZ R172, R213, R173, R172 ;  /* 0x000000add5ac7223 */ /* 0x000fe200000100ac */
[----:B------:R-:W-:Y:S01]  /*3690*/  FMUL.FTZ R176, R176, UR13 ;  /* 0x0000000db0b07c20 */ /* 0x000fe20008410000 */
[----:B------:R-:W-:Y:S01]  /*36a0*/  FMUL.FTZ R173, R169, UR13 ;  /* 0x0000000da9ad7c20 */ /* 0x000fe20008410000 */
[----:B------:R-:W-:Y:S01]  /*36b0*/  LOP3.LUT P1, RZ, R238, 0xff00, RZ, 0xc0, !PT ;  /* 0x0000ff00eeff7812 */ /* 0x000fe2000782c0ff */
[----:B------:R-:W-:-:S02]  /*36c0*/  FMUL.FTZ R172, R172, UR13 ;  /* 0x0000000dacac7c20 */ /* 0x000fc40008410000 */
[----:B------:R-:W-:Y:S02]  /*36d0*/  FSEL R169, R176, RZ, P6 ;  /* 0x000000ffb0a97208 */ /* 0x000fe40003000000 */
[----:B------:R-:W-:Y:S02]  /*36e0*/  LOP3.LUT P6, RZ, R238, 0xff, RZ, 0xc0, !PT ;  /* 0x000000ffeeff7812 */ /* 0x000fe400078cc0ff */
[----:B------:R-:W-:Y:S02]  /*36f0*/  FSEL R176, R173, RZ, P0 ;  /* 0x000000ffadb07208 */ /* 0x000fe40000000000 */
[----:B------:R-:W-:Y:S02]  /*3700*/  FSEL R173, R168, RZ, P1 ;  /* 0x000000ffa8ad7208 */ /* 0x000fe40000800000 */
[----:B------:R-:W-:Y:S02]  /*3710*/  FSEL R168, R172, RZ, P6 ;  /* 0x000000ffaca87208 */ /* 0x000fe40003000000 */
[----:B------:R-:W-:-:S02]  /*3720*/  F2FP.BF16.F32.PACK_AB R169, R176, R169 ;  /* 0x000000a9b0a9723e */ /* 0x000fc400000010ff */
[----:B------:R-:W-:Y:S01]  /*3730*/  F2FP.BF16.F32.PACK_AB R168, R173, R168 ;  /* 0x000000a8ada8723e */ /* 0x000fe200000010ff */
[----:B------:R-:W-:Y:S06]  /*3740*/  BRA `(.L_x_219) ;  /* 0x0000001800787947 */ /* 0x000fec0003800000 */
.L_x_220:
[-CC-:B------:R-:W-:Y:S01]  /*3750*/  FFMA.FTZ R169, R195, R174.reuse, R175.reuse ;  /* 0x000000aec3a97223 */ /* 0x180fe200000100af */
[-CC-:B------:R-:W-:Y:S01]  /*3760*/  FFMA.FTZ R168, R232, R174.reuse, R175.reuse ;  /* 0x000000aee8a87223 */ /* 0x180fe200000100af */
[----:B------:R-:W-:Y:S01]  /*3770*/  PRMT R162, R159, 0x7632, R162 ;  /* 0x000076329fa27816 */ /* 0x000fe200000000a2 */
[-C--:B------:R-:W-:Y:S01]  /*3780*/  FFMA.FTZ R163, R224, R174.reuse, R175 ;  /* 0x000000aee0a37223 */ /* 0x080fe200000100af */
[----:B------:R-:W-:Y:S01]  /*3790*/  PRMT R161, R158, 0x7632, R161 ;  /* 0x000076329ea17816 */ /* 0x000fe200000000a1 */
[----:B------:R-:W-:Y:S01]  /*37a0*/  FADD.FTZ R170, R196, -R169 ;  /* 0x800000a9c4aa7221 */ /* 0x000fe20000010000 */
[----:B------:R-:W-:Y:S01]  /*37b0*/  PRMT R160, R157, 0x7632, R160 ;  /* 0x000076329da07816 */ /* 0x000fe200000000a0 */
[----:B------:R-:W-:Y:S01]  /*37c0*/  FADD.FTZ R176, R27, -R168 ;  /* 0x800000a81bb07221 */ /* 0x000fe20000010000 */
[----:B------:R-:W-:Y:S01]  /*37d0*/  SHF.L.U32 R169, R162, 0x10, RZ ;  /* 0x00000010a2a97819 */ /* 0x000fe200000006ff */
[----:B------:R-:W-:Y:S01]  /*37e0*/  FFMA.FTZ R162, R218, R174, R175 ;  /* 0x000000aedaa27223 */ /* 0x000fe200000100af */
[----:B------:R-:W-:Y:S01]  /*37f0*/  FADD.FTZ R168, R222, -R163 ;  /* 0x800000a3dea87221 */ /* 0x000fe20000010000 */
[----:B------:R-:W-:Y:S01]  /*3800*/  IMAD.U32 R163, R161, 0x10000, RZ ;  /* 0x00010000a1a37824 */ /* 0x000fe200078e00ff */
[----:B------:R-:W-:Y:S01]  /*3810*/  SHF.L.U32 R161, R160, 0x10, RZ ;  /* 0x00000010a0a17819 */ /* 0x000fe200000006ff */
[----:B------:R-:W-:Y:S01]  /*3820*/  FADD.FTZ R160, R215, -R162 ;  /* 0x800000a2d7a07221 */ /* 0x000fe20000010000 */
[----:B-----5:R-:W-:Y:S01]  /*3830*/  FFMA.FTZ R171, R213, R176, R169 ;  /* 0x000000b0d5ab7223 */ /* 0x020fe200000100a9 */
[----:B------:R-:W-:-:S02]  /*3840*/  IMAD.U32 R172, R159, 0x10000, RZ ;  /* 0x000100009fac7824 */ /* 0x000fc400078e00ff */
[----:B------:R-:W-:Y:S01]  /*3850*/  FFMA.FTZ R169, R213, R168, R163 ;  /* 0x000000a8d5a97223 */ /* 0x000fe200000100a3 */
[----:B------:R-:W-:Y:S01]  /*3860*/  FFMA.FTZ R163, R183, R174, R175 ;  /* 0x000000aeb7a37223 */ /* 0x000fe200000100af */
[C-C-:B------:R-:W-:Y:S01]  /*3870*/  FFMA.FTZ R160, R213.reuse, R160, R161.reuse ;  /* 0x000000a0d5a07223 */ /* 0x140fe200000100a1 */
[----:B------:R-:W-:Y:S01]  /*3880*/  FFMA.FTZ R172, R213, R170, R172 ;  /* 0x000000aad5ac7223 */ /* 0x000fe200000100ac */
[----:B------:R-:W-:Y:S01]  /*3890*/  PRMT R161, R156, 0x7632, R161 ;  /* 0x000076329ca17816 */ /* 0x000fe200000000a1 */
[----:B------:R-:W-:Y:S01]  /*38a0*/  FFMA.FTZ R162, R208, R174, R175 ;  /* 0x000000aed0a27223 */ /* 0x000fe200000100af */
[----:B------:R-:W-:Y:S02]  /*38b0*/  IMAD.U32 R170, R158, 0x10000, RZ ;  /* 0x000100009eaa7824 */ /* 0x000fe400078e00ff */
[----:B------:R-:W-:Y:S01]  /*38c0*/  FADD.FTZ R168, R184, -R163 ;  /* 0x800000a3b8a87221 */ /* 0x000fe20000010000 */
[----:B------:R-:W-:Y:S01]  /*38d0*/  ISETP.GE.U32.AND P0, PT, R238, RZ, PT ;  /* 0x000000ffee00720c */ /* 0x000fe20003f06070 */
[----:B------:R-:W-:Y:S01]  /*38e0*/  FADD.FTZ R162, R207, -R162 ;  /* 0x800000a2cfa27221 */ /* 0x000fe20000010000 */
[----:B------:R-:W-:Y:S01]  /*38f0*/  SHF.L.U32 R161, R161, 0x10, RZ ;  /* 0x00000010a1a17819 */ /* 0x000fe200000006ff */
[----:B------:R-:W-:Y:S01]  /*3900*/  FFMA.FTZ R170, R213, R168, R170 ;  /* 0x000000a8d5aa7223 */ /* 0x000fe200000100aa */
[----:B------:R-:W-:Y:S01]  /*3910*/  FMUL.FTZ R173, R171, UR13 ;  /* 0x0000000dabad7c20 */ /* 0x000fe20008410000 */
[----:B------:R-:W-:Y:S01]  /*3920*/  ISETP.GE.U32.AND.EX P0, PT, R239, 0x1000000, PT, P0 ;  /* 0x01000000ef00780c */ /* 0x000fe20003f06100 */
[----:B------:R-:W-:-:S02]  /*3930*/  IMAD.U32 R178, R157, 0x10000, RZ ;  /* 0x000100009db27824 */ /* 0x000fc400078e00ff */
[----:B------:R-:W-:Y:S01]  /*3940*/  FFMA.FTZ R168, R213, R162, R161 ;  /* 0x000000a2d5a87223 */ /* 0x000fe200000100a1 */
[C---:B------:R-:W-:Y:S01]  /*3950*/  F2FP.BF16.F32.PACK_AB R162, R169.reuse, R170 ;  /* 0x000000aaa9a2723e */ /* 0x040fe200000010ff */
[----:B------:R-:W-:Y:S01]  /*3960*/  FMUL.FTZ R161, R170, UR13 ;  /* 0x0000000daaa17c20 */ /* 0x000fe20008410000 */
[----:B------:R-:W-:Y:S01]  /*3970*/  FMUL.FTZ R169, R169, UR13 ;  /* 0x0000000da9a97c20 */ /* 0x000fe20008410000 */
[----:B------:R-:W-:Y:S02]  /*3980*/  FSEL R176, R173, RZ, P0 ;  /* 0x000000ffadb07208 */ /* 0x000fe40000000000 */
[C---:B------:R-:W-:Y:S02]  /*3990*/  LOP3.LUT P6, RZ, R239.reuse, 0xff, RZ, 0xc0, !PT ;  /* 0x000000ffefff7812 */ /* 0x040fe400078cc0ff */
[----:B------:R-:W-:Y:S02]  /*39a0*/  LOP3.LUT P0, RZ, R239, 0xff00, RZ, 0xc0, !PT ;  /* 0x0000ff00efff7812 */ /* 0x000fe4000780c0ff */
[----:B------:R-:W-:Y:S01]  /*39b0*/  F2FP.BF16.F32.PACK_AB R163, R171, R172 ;  /* 0x000000acaba3723e */ /* 0x000fe200000010ff */
[----:B------:R-:W-:Y:S01]  /*39c0*/  FMUL.FTZ R172, R172, UR13 ;  /* 0x0000000dacac7c20 */ /* 0x000fe20008410000 */
[----:B------:R-:W-:-:S02]  /*39d0*/  LOP3.LUT P1, RZ, R239, 0xff0000, RZ, 0xc0, !PT ;  /* 0x00ff0000efff7812 */ /* 0x000fc4000782c0ff */
[----:B------:R-:W-:Y:S02]  /*39e0*/  FSEL R161, R161, RZ, P6 ;  /* 0x000000ffa1a17208 */ /* 0x000fe40003000000 */
[----:B------:R-:W-:Y:S01]  /*39f0*/  FSEL R170, R169, RZ, P0 ;  /* 0x000000ffa9aa7208 */ /* 0x000fe20000000000 */
[-CC-:B------:R-:W-:Y:S01]  /*3a00*/  FFMA.FTZ R169, R181, R174.reuse, R175.reuse ;  /* 0x000000aeb5a97223 */ /* 0x180fe200000100af */
[----:B------:R-:W-:Y:S02]  /*3a10*/  FSEL R171, R172, RZ, P1 ;  /* 0x000000ffacab7208 */ /* 0x000fe40000800000 */
[----:B------:R-:W-:Y:S01]  /*3a20*/  F2FP.BF16.F32.PACK_AB R170, R170, R161 ;  /* 0x000000a1aaaa723e */ /* 0x000fe200000010ff */
[----:B------:R-:W-:Y:S01]  /*3a30*/  FFMA.FTZ R161, R3, R174, R175 ;  /* 0x000000ae03a17223 */ /* 0x000fe200000100af */
[----:B------:R-:W-:Y:S01]  /*3a40*/  F2FP.BF16.F32.PACK_AB R171, R176, R171 ;  /* 0x000000abb0ab723e */ /* 0x000fe200000010ff */
[----:B------:R-:W-:Y:S01]  /*3a50*/  FADD.FTZ R176, R182, -R169 ;  /* 0x800000a9b6b07221 */ /* 0x000fe20000010000 */
[----:B------:R-:W-:Y:S01]  /*3a60*/  LOP3.LUT P6, RZ, R238, 0xff0000, RZ, 0xc0, !PT ;  /* 0x00ff0000eeff7812 */ /* 0x000fe200078cc0ff */
[----:B------:R-:W-:Y:S01]  /*3a70*/  FADD.FTZ R172, R180, -R161 ;  /* 0x800000a1b4ac7221 */ /* 0x000fe20000010000 */
[----:B------:R-:W-:Y:S01]  /*3a80*/  SHF.L.U32 R161, R156, 0x10, RZ ;  /* 0x000000109ca17819 */ /* 0x000fe200000006ff */
[----:B------:R-:W-:Y:S01]  /*3a90*/  FFMA.FTZ R173, R213, R176, R178 ;  /* 0x000000b0d5ad7223 */ /* 0x000fe200000100b2 */
[----:B------:R-:W-:-:S02]  /*3aa0*/  LOP3.LUT P0, RZ, R238, 0xff000000, RZ, 0xc0, !PT ;  /* 0xff000000eeff7812 */ /* 0x000fc4000780c0ff */
[----:B------:R-:W-:Y:S01]  /*3ab0*/  LOP3.LUT P1, RZ, R238, 0xff, RZ, 0xc0, !PT ;  /* 0x000000ffeeff7812 */ /* 0x000fe2000782c0ff */
[----:B------:R-:W-:Y:S01]  /*3ac0*/  FFMA.FTZ R169, R213, R172, R161 ;  /* 0x000000acd5a97223 */ /* 0x000fe200000100a1 */
[----:B------:R-:W-:Y:S01]  /*3ad0*/  FMUL.FTZ R176, R173, UR13 ;  /* 0x0000000dadb07c20 */ /* 0x000fe20008410000 */
[C---:B------:R-:W-:Y:S01]  /*3ae0*/  F2FP.BF16.F32.PACK_AB R161, R160.reuse, R173 ;  /* 0x000000ada0a1723e */ /* 0x040fe200000010ff */
[----:B------:R-:W-:Y:S01]  /*3af0*/  FMUL.FTZ R173, R160, UR13 ;  /* 0x0000000da0ad7c20 */ /* 0x000fe20008410000 */
[----:B------:R-:W-:Y:S01]  /*3b00*/  FMUL.FTZ R172, R169, UR13 ;  /* 0x0000000da9ac7c20 */ /* 0x000fe20008410000 */
[C---:B------:R-:W-:Y:S01]  /*3b10*/  F2FP.BF16.F32.PACK_AB R160, R168.reuse, R169 ;  /* 0x000000a9a8a0723e */ /* 0x040fe200000010ff */
[----:B------:R-:W-:Y:S01]  /*3b20*/  FMUL.FTZ R169, R168, UR13 ;  /* 0x0000000da8a97c20 */ /* 0x000fe20008410000 */
[----:B------:R-:W-:Y:S02]  /*3b30*/  FSEL R176, R176, RZ, P6 ;  /* 0x000000ffb0b07208 */ /* 0x000fe40003000000 */
[----:B------:R-:W-:-:S02]  /*3b40*/  LOP3.LUT P6, RZ, R238, 0xff00, RZ, 0xc0, !PT ;  /* 0x0000ff00eeff7812 */ /* 0x000fc400078cc0ff */
[----:B------:R-:W-:Y:S02]  /*3b50*/  FSEL R177, R173, RZ, P0 ;  /* 0x000000ffadb17208 */ /* 0x000fe40000000000 */
[----:B------:R-:W-:Y:S02]  /*3b60*/  FSEL R168, R172, RZ, P1 ;  /* 0x000000ffaca87208 */ /* 0x000fe40000800000 */
[----:B------:R-:W-:Y:S02]  /*3b70*/  FSEL R173, R169, RZ, P6 ;  /* 0x000000ffa9ad7208 */ /* 0x000fe40003000000 */
[----:B------:R-:W-:Y:S02]  /*3b80*/  F2FP.BF16.F32.PACK_AB R169, R177, R176 ;  /* 0x000000b0b1a9723e */ /* 0x000fe400000010ff */
[----:B------:R-:W-:Y:S01]  /*3b90*/  F2FP.BF16.F32.PACK_AB R168, R173, R168 ;  /* 0x000000a8ada8723e */ /* 0x000fe200000010ff */
[----:B------:R-:W-:Y:S06]  /*3ba0*/  BRA `(.L_x_219) ;  /* 0x0000001400607947 */ /* 0x000fec0003800000 */
.L_x_216:
        /* <DEDUP_REMOVED lines=10> */
[----:B------:R-:W-:Y:S01]  /*3c50*/  ISETP.GE.U32.AND P0, PT, R246, RZ, PT ;  /* 0x000000fff600720c */ /* 0x000fe20003f06070 */
[-C--:B------:R-:W-:Y:S01]  /*3c60*/  FFMA.FTZ R169, R224, R174.reuse, R175 ;  /* 0x000000aee0a97223 */ /* 0x080fe200000100af */
[----:B------:R-:W-:Y:S01]  /*3c70*/  FADD.FTZ R152, R196, -R153 ;  /* 0x80000099c4987221 */ /* 0x000fe20000010000 */
[----:B------:R-:W-:Y:S01]  /*3c80*/  FADD.FTZ R154, R27, -R154 ;  /* 0x8000009a1b9a7221 */ /* 0x000fe20000010000 */
[----:B------:R-:W-:Y:S01]  /*3c90*/  LOP3.LUT P1, RZ, R247, 0xff0000, RZ, 0xc0, !PT ;  /* 0x00ff0000f7ff7812 */ /* 0x000fe2000782c0ff */
[--C-:B------:R-:W-:Y:S01]  /*3ca0*/  FFMA.FTZ R153, R183, R174, R175.reuse ;  /* 0x000000aeb7997223 */ /* 0x100fe200000100af */
[C---:B-----5:R-:W-:Y:S01]  /*3cb0*/  FMUL.FTZ R152, R213.reuse, R152 ;  /* 0x00000098d5987220 */ /* 0x060fe20000410000 */
[----:B------:R-:W-:Y:S01]  /*3cc0*/  FMUL.FTZ R154, R213, R154 ;  /* 0x0000009ad59a7220 */ /* 0x000fe20000410000 */
[----:B------:R-:W-:Y:S01]  /*3cd0*/  ISETP.GE.U32.AND.EX P0, PT, R247, 0x1000000, PT, P0 ;  /* 0x01000000f700780c */ /* 0x000fe20003f06100 */
[-C--:B------:R-:W-:Y:S01]  /*3ce0*/  FFMA.FTZ R173, R3, R174.reuse, R175 ;  /* 0x000000ae03ad7223 */ /* 0x080fe200000100af */
[----:B------:R-:W-:Y:S01]  /*3cf0*/  FMUL.FTZ R168, R152, UR13 ;  /* 0x0000000d98a87c20 */ /* 0x000fe20008410000 */
[----:B------:R-:W-:Y:S01]  /*3d00*/  FMUL.FTZ R170, R154, UR13 ;  /* 0x0000000d9aaa7c20 */ /* 0x000fe20008410000 */
[----:B------:R-:W-:Y:S01]  /*3d10*/  LOP3.LUT P6, RZ, R239, 0xff0000, RZ, 0xc0, !PT ;  /* 0x00ff0000efff7812 */ /* 0x000fe200078cc0ff */
[----:B------:R-:W-:Y:S01]  /*3d20*/  FADD.FTZ R154, R222, -R169 ;  /* 0x800000a9de9a7221 */ /* 0x000fe20000010000 */
[----:B------:R-:W-:Y:S01]  /*3d30*/  FFMA.FTZ R169, R181, R174, R175 ;  /* 0x000000aeb5a97223 */ /* 0x000fe200000100af */
[----:B------:R-:W-:-:S02]  /*3d40*/  FSEL R155, R168, RZ, P1 ;  /* 0x000000ffa89b7208 */ /* 0x000fc40000800000 */
[----:B------:R-:W-:Y:S01]  /*3d50*/  FSEL R152, R170, RZ, P0 ;  /* 0x000000ffaa987208 */ /* 0x000fe20000000000 */
[----:B------:R-:W-:Y:S01]  /*3d60*/  FMUL.FTZ R154, R213, R154 ;  /* 0x0000009ad59a7220 */ /* 0x000fe20000410000 */
[----:B------:R-:W-:Y:S02]  /*3d70*/  ISETP.GE.U32.AND P0, PT, R238, RZ, PT ;  /* 0x000000ffee00720c */ /* 0x000fe40003f06070 */
[----:B------:R-:W-:Y:S01]  /*3d80*/  F2FP.BF16.F32.PACK_AB R155, R152, R155 ;  /* 0x0000009b989b723e */ /* 0x000fe200000010ff */
[----:B------:R-:W-:Y:S01]  /*3d90*/  FADD.FTZ R152, R184, -R153 ;  /* 0x80000099b8987221 */ /* 0x000fe20000010000 */
[----:B------:R-:W-:Y:S01]  /*3da0*/  ISETP.GE.U32.AND.EX P0, PT, R239, 0x1000000, PT, P0 ;  /* 0x01000000ef00780c */ /* 0x000fe20003f06100 */
[----:B------:R-:W-:Y:S01]  /*3db0*/  FMUL.FTZ R172, R154, UR13 ;  /* 0x0000000d9aac7c20 */ /* 0x000fe20008410000 */
[----:B------:R-:W-:Y:S01]  /*3dc0*/  FSEL R171, R168, RZ, P6 ;  /* 0x000000ffa8ab7208 */ /* 0x000fe20003000000 */
[----:B------:R-:W-:Y:S01]  /*3dd0*/  FMUL.FTZ R152, R213, R152 ;  /* 0x00000098d5987220 */ /* 0x000fe20000410000 */
[----:B------:R-:W-:-:S02]  /*3de0*/  FSEL R168, R170, RZ, P0 ;  /* 0x000000ffaaa87208 */ /* 0x000fc40000000000 */
[C---:B------:R-:W-:Y:S01]  /*3df0*/  LOP3.LUT P1, RZ, R247.reuse, 0xff, RZ, 0xc0, !PT ;  /* 0x000000fff7ff7812 */ /* 0x040fe2000782c0ff */
[----:B------:R-:W-:Y:S01]  /*3e00*/  FMUL.FTZ R170, R152, UR13 ;  /* 0x0000000d98aa7c20 */ /* 0x000fe20008410000 */
[----:B------:R-:W-:Y:S01]  /*3e10*/  LOP3.LUT P0, RZ, R247, 0xff00, RZ, 0xc0, !PT ;  /* 0x0000ff00f7ff7812 */ /* 0x000fe2000780c0ff */
[----:B------:R-:W-:Y:S01]  /*3e20*/  FADD.FTZ R152, R182, -R169 ;  /* 0x800000a9b6987221 */ /* 0x000fe20000010000 */
[----:B------:R-:W-:Y:S01]  /*3e30*/  F2FP.BF16.F32.PACK_AB R171, R168, R171 ;  /* 0x000000aba8ab723e */ /* 0x000fe200000010ff */
[----:B------:R-:W-:Y:S01]  /*3e40*/  FFMA.FTZ R168, R218, R174, R175 ;  /* 0x000000aedaa87223 */ /* 0x000fe200000100af */
[----:B------:R-:W-:Y:S01]  /*3e50*/  FSEL R154, R170, RZ, P1 ;  /* 0x000000ffaa9a7208 */ /* 0x000fe20000800000 */
[----:B------:R-:W-:Y:S01]  /*3e60*/  FMUL.FTZ R152, R213, R152 ;  /* 0x00000098d5987220 */ /* 0x000fe20000410000 */
[----:B------:R-:W-:Y:S01]  /*3e70*/  FSEL R153, R172, RZ, P0 ;  /* 0x000000ffac997208 */ /* 0x000fe20000000000 */
[----:B------:R-:W-:Y:S01]  /*3e80*/  FADD.FTZ R168, R215, -R168 ;  /* 0x800000a8d7a87221 */ /* 0x000fe20000010000 */
[----:B------:R-:W-:-:S02]  /*3e90*/  LOP3.LUT P6, RZ, R239, 0xff00, RZ, 0xc0, !PT ;  /* 0x0000ff00efff7812 */ /* 0x000fc400078cc0ff */
[----:B------:R-:W-:Y:S01]  /*3ea0*/  F2FP.BF16.F32.PACK_AB R154, R153, R154 ;  /* 0x0000009a999a723e */ /* 0x000fe200000010ff */
[----:B------:R-:W-:Y:S01]  /*3eb0*/  FMUL.FTZ R153, R213, R168 ;  /* 0x000000a8d5997220 */ /* 0x000fe20000410000 */
[----:B------:R-:W-:Y:S01]  /*3ec0*/  LOP3.LUT P1, RZ, R239, 0xff, RZ, 0xc0, !PT ;  /* 0x000000ffefff7812 */ /* 0x000fe2000782c0ff */
[----:B------:R-:W-:Y:S01]  /*3ed0*/  FMUL.FTZ R168, R152, UR13 ;  /* 0x0000000d98a87c20 */ /* 0x000fe20008410000 */
[----:B------:R-:W-:Y:S01]  /*3ee0*/  FSEL R169, R172, RZ, P6 ;  /* 0x000000ffaca97208 */ /* 0x000fe20003000000 */
[----:B------:R-:W-:Y:S01]  /*3ef0*/  FMUL.FTZ R172, R153, UR13 ;  /* 0x0000000d99ac7c20 */ /* 0x000fe20008410000 */
[----:B------:R-:W-:Y:S02]  /*3f00*/  FSEL R170, R170, RZ, P1 ;  /* 0x000000ffaaaa7208 */ /* 0x000fe40000800000 */
[C---:B------:R-:W-:Y:S02]  /*3f10*/  LOP3.LUT P0, RZ, R246.reuse, 0xff0000, RZ, 0xc0, !PT ;  /* 0x00ff0000f6ff7812 */ /* 0x040fe4000780c0ff */
[----:B------:R-:W-:-:S02]  /*3f20*/  LOP3.LUT P1, RZ, R246, 0xff000000, RZ, 0xc0, !PT ;  /* 0xff000000f6ff7812 */ /* 0x000fc4000782c0ff */
[----:B------:R-:W-:Y:S02]  /*3f30*/  FSEL R153, R168, RZ, P0 ;  /* 0x000000ffa8997208 */ /* 0x000fe40000000000 */
[----:B------:R-:W-:Y:S02]  /*3f40*/  FSEL R152, R172, RZ, P1 ;  /* 0x000000ffac987208 */ /* 0x000fe40000800000 */
[----:B------:R-:W-:Y:S02]  /*3f50*/  LOP3.LUT P0, RZ, R238, 0xff0000, RZ, 0xc0, !PT ;  /* 0x00ff0000eeff7812 */ /* 0x000fe4000780c0ff */
[----:B------:R-:W-:Y:S01]  /*3f60*/  F2FP.BF16.F32.PACK_AB R153, R152, R153 ;  /* 0x000000999899723e */ /* 0x000fe200000010ff */
[----:B------:R-:W-:Y:S01]  /*3f70*/  FFMA.FTZ R152, R208, R174, R175 ;  /* 0x000000aed0987223 */ /* 0x000fe200000100af */
[----:B------:R-:W-:Y:S02]  /*3f80*/  F2FP.BF16.F32.PACK_AB R170, R169, R170 ;  /* 0x000000aaa9aa723e */ /* 0x000fe400000010ff */
[----:B------:R-:W-:Y:S01]  /*3f90*/  FSEL R169, R168, RZ, P0 ;  /* 0x000000ffa8a97208 */ /* 0x000fe20000000000 */
[----:B------:R-:W-:Y:S01]  /*3fa0*/  FADD.FTZ R168, R207, -R152 ;  /* 0x80000098cfa87221 */ /* 0x000fe20000010000 */
[----:B------:R-:W-:Y:S01]  /*3fb0*/  FADD.FTZ R152, R180, -R173 ;  /* 0x800000adb4987221 */ /* 0x000fe20000010000 */
[----:B------:R-:W-:-:S02]  /*3fc0*/  LOP3.LUT P1, RZ, R238, 0xff000000, RZ, 0xc0, !PT ;  /* 0xff000000eeff7812 */ /* 0x000fc4000782c0ff */
[C---:B------:R-:W-:Y:S01]  /*3fd0*/  FMUL.FTZ R168, R213.reuse, R168 ;  /* 0x000000a8d5a87220 */ /* 0x040fe20000410000 */
[----:B------:R-:W-:Y:S01]  /*3fe0*/  FMUL.FTZ R152, R213, R152 ;  /* 0x00000098d5987220 */ /* 0x000fe20000410000 */
[----:B------:R-:W-:Y:S02]  /*3ff0*/  LOP3.LUT P6, RZ, R238, 0xff00, RZ, 0xc0, !PT ;  /* 0x0000ff00eeff7812 */ /* 0x000fe400078cc0ff */
[----:B------:R-:W-:Y:S01]  /*4000*/  FMUL.FTZ R173, R168, UR13 ;  /* 0x0000000da8ad7c20 */ /* 0x000fe20008410000 */
[----:B------:R-:W-:Y:S01]  /*4010*/  FSEL R172, R172, RZ, P1 ;  /* 0x000000ffacac7208 */ /* 0x000fe20000800000 */
[----:B------:R-:W-:Y:S01]  /*4020*/  FMUL.FTZ R168, R152, UR13 ;  /* 0x0000000d98a87c20 */ /* 0x000fe20008410000 */
[C---:B------:R-:W-:Y:S02]  /*4030*/  LOP3.LUT P1, RZ, R246.reuse, 0xff, RZ, 0xc0, !PT ;  /* 0x000000fff6ff7812 */ /* 0x040fe4000782c0ff */
[----:B------:R-:W-:Y:S02]  /*4040*/  FSEL R177, R173, RZ, P6 ;  /* 0x000000ffadb17208 */ /* 0x000fe40003000000 */
[----:B------:R-:W-:-:S02]  /*4050*/  LOP3.LUT P0, RZ, R246, 0xff00, RZ, 0xc0, !PT ;  /* 0x0000ff00f6ff7812 */ /* 0x000fc4000780c0ff */
[----:B------:R-:W-:Y:S02]  /*4060*/  LOP3.LUT P6, RZ, R238, 0xff, RZ, 0xc0, !PT ;  /* 0x000000ffeeff7812 */ /* 0x000fe400078cc0ff */
[C---:B------:R-:W-:Y:S02]  /*4070*/  FSEL R152, R168.reuse, RZ, P1 ;  /* 0x000000ffa8987208 */ /* 0x040fe40000800000 */
[----:B------:R-:W-:Y:S02]  /*4080*/  FSEL R173, R173, RZ, P0 ;  /* 0x000000ffadad7208 */ /* 0x000fe40000000000 */
[----:B------:R-:W-:Y:S02]  /*4090*/  FSEL R168, R168, RZ, P6 ;  /* 0x000000ffa8a87208 */ /* 0x000fe40003000000 */
[----:B------:R-:W-:Y:S02]  /*40a0*/  F2FP.BF16.F32.PACK_AB R169, R172, R169 ;  /* 0x000000a9aca9723e */ /* 0x000fe400000010ff */
[----:B------:R-:W-:-:S02]  /*40b0*/  F2FP.BF16.F32.PACK_AB R152, R173, R152 ;  /* 0x00000098ad98723e */ /* 0x000fc400000010ff */
[----:B------:R-:W-:Y:S01]  /*40c0*/  F2FP.BF16.F32.PACK_AB R168, R177, R168 ;  /* 0x000000a8b1a8723e */ /* 0x000fe200000010ff */
[----:B------:R-:W-:Y:S06]  /*40d0*/  BRA `(.L_x_219) ;  /* 0x0000001000147947 */ /* 0x000fec0003800000 */
.L_x_222:
[-CC-:B------:R-:W-:Y:S01]  /*40e0*/  FFMA.FTZ R153, R195, R174.reuse, R175.reuse ;  /* 0x000000aec3997223 */ /* 0x180fe200000100af */
[-CC-:B------:R-:W-:Y:S01]  /*40f0*/  FFMA.FTZ R154, R232, R174.reuse, R175.reuse ;  /* 0x000000aee89a7223 */ /* 0x180fe200000100af */
[-C--:B------:R-:W-:Y:S01]  /*4100*/  FFMA.FTZ R155, R224, R174.reuse, R175 ;  /* 0x000000aee09b7223 */ /* 0x080fe200000100af */
[----:B------:R-:W-:Y:S01]  /*4110*/  LOP3.LUT P1, RZ, R239, 0xff0000, RZ, 0xc0, !PT ;  /* 0x00ff0000efff7812 */ /* 0x000fe2000782c0ff */
[----:B------:R-:W-:Y:S01]  /*4120*/  FADD.FTZ R152, R196, -R153 ;  /* 0x80000099c4987221 */ /* 0x000fe20000010000 */
[----:B------:R-:W-:Y:S01]  /*4130*/  FADD.FTZ R162, R27, -R154 ;  /* 0x8000009a1ba27221 */ /* 0x000fe20000010000 */
[----:B------:R-:W-:Y:S01]  /*4140*/  FFMA.FTZ R153, R183, R174, R175 ;  /* 0x000000aeb7997223 */ /* 0x000fe200000100af */
[----:B------:R-:W-:Y:S01]  /*4150*/  FADD.FTZ R154, R222, -R155 ;  /* 0x8000009bde9a7221 */ /* 0x000fe20000010000 */
[C---:B-----5:R-:W-:Y:S01]  /*4160*/  FMUL.FTZ R163, R213.reuse, R152 ;  /* 0x00000098d5a37220 */ /* 0x060fe20000410000 */
[----:B------:R-:W-:Y:S01]  /*4170*/  FMUL.FTZ R162, R213, R162 ;  /* 0x000000a2d5a27220 */ /* 0x000fe20000410000 */
[----:B------:R-:W-:Y:S01]  /*4180*/  ISETP.GE.U32.AND P0, PT, R246, RZ, PT ;  /* 0x000000fff600720c */ /* 0x000fe20003f06070 */
[----:B------:R-:W-:Y:S01]  /*4190*/  FADD.FTZ R152, R184, -R153 ;  /* 0x80000099b8987221 */ /* 0x000fe20000010000 */
[----:B------:R-:W-:Y:S01]  /*41a0*/  FMUL.FTZ R160, R163, UR13 ;  /* 0x0000000da3a07c20 */ /* 0x000fe20008410000 */
[----:B------:R-:W-:Y:S01]  /*41b0*/  FMUL.FTZ R153, R213, R154 ;  /* 0x0000009ad5997220 */ /* 0x000fe20000410000 */
[C---:B------:R-:W-:Y:S01]  /*41c0*/  LOP3.LUT P6, RZ, R247.reuse, 0xff0000, RZ, 0xc0, !PT ;  /* 0x00ff0000f7ff7812 */ /* 0x040fe200078cc0ff */
[----:B------:R-:W-:Y:S01]  /*41d0*/  FMUL.FTZ R154, R162, UR13 ;  /* 0x0000000da29a7c20 */ /* 0x000fe20008410000 */
[----:B------:R-:W-:Y:S01]  /*41e0*/  ISETP.GE.U32.AND.EX P0, PT, R247, 0x1000000, PT, P0 ;  /* 0x01000000f700780c */ /* 0x000fe20003f06100 */
[----:B------:R-:W-:Y:S01]  /*41f0*/  FMUL.FTZ R152, R213, R152 ;  /* 0x00000098d5987220 */ /* 0x000fe20000410000 */
[----:B------:R-:W-:Y:S01]  /*4200*/  FSEL R171, R160, RZ, P1 ;  /* 0x000000ffa0ab7208 */ /* 0x000fe20000800000 */
[----:B------:R-:W-:Y:S01]  /*4210*/  FMUL.FTZ R168, R153, UR13 ;  /* 0x0000000d99a87c20 */ /* 0x000fe20008410000 */
[----:B------:R-:W-:Y:S01]  /*4220*/  ISETP.GE.U32.AND P1, PT, R238, RZ, PT ;  /* 0x000000ffee00720c */ /* 0x000fe20003f26070 */
[----:B------:R-:W-:Y:S01]  /*4230*/  FMUL.FTZ R161, R152, UR13 ;  /* 0x0000000d98a17c20 */ /* 0x000fe20008410000 */
[----:B------:R-:W-:-:S02]  /*4240*/  FSEL R155, R160, RZ, P6 ;  /* 0x000000ffa09b7208 */ /* 0x000fc40003000000 */
[----:B------:R-:W-:Y:S02]  /*4250*/  ISETP.GE.U32.AND.EX P1, PT, R239, 0x1000000, PT, P1 ;  /* 0x01000000ef00780c */ /* 0x000fe40003f26110 */
[----:B------:R-:W-:Y:S02]  /*4260*/  FSEL R160, R154, RZ, P0 ;  /* 0x000000ff9aa07208 */ /* 0x000fe40000000000 */
[----:B------:R-:W-:Y:S02]  /*4270*/  F2FP.BF16.F32.PACK_AB R163, R162, R163 ;  /* 0x000000a3a2a3723e */ /* 0x000fe400000010ff */
[----:B------:R-:W-:Y:S01]  /*4280*/  F2FP.BF16.F32.PACK_AB R162, R153, R152 ;  /* 0x0000009899a2723e */ /* 0x000fe200000010ff */
[----:B------:R-:W-:Y:S01]  /*4290*/  FFMA.FTZ R153, R181, R174, R175 ;  /* 0x000000aeb5997223 */ /* 0x000fe200000100af */
[C---:B------:R-:W-:Y:S02]  /*42a0*/  LOP3.LUT P6, RZ, R247.reuse, 0xff, RZ, 0xc0, !PT ;  /* 0x000000fff7ff7812 */ /* 0x040fe400078cc0ff */
[----:B------:R-:W-:-:S02]  /*42b0*/  LOP3.LUT P0, RZ, R247, 0xff00, RZ, 0xc0, !PT ;  /* 0x0000ff00f7ff7812 */ /* 0x000fc4000780c0ff */
[----:B------:R-:W-:Y:S01]  /*42c0*/  F2FP.BF16.F32.PACK_AB R155, R160, R155 ;  /* 0x0000009ba09b723e */ /* 0x000fe200000010ff */
[----:B------:R-:W-:Y:S01]  /*42d0*/  FFMA.FTZ R160, R218, R174, R175 ;  /* 0x000000aedaa07223 */ /* 0x000fe200000100af */
[----:B------:R-:W-:Y:S02]  /*42e0*/  FSEL R152, R154, RZ, P1 ;  /* 0x000000ff9a987208 */ /* 0x000fe40000800000 */
[----:B------:R-:W-:Y:S01]  /*42f0*/  FSEL R154, R161, RZ, P6 ;  /* 0x000000ffa19a7208 */ /* 0x000fe20003000000 */
[----:B------:R-:W-:Y:S01]  /*4300*/  FADD.FTZ R160, R215, -R160 ;  /* 0x800000a0d7a07221 */ /* 0x000fe20000010000 */
[----:B------:R-:W-:Y:S02]  /*4310*/  FSEL R169, R168, RZ, P0 ;  /* 0x000000ffa8a97208 */ /* 0x000fe40000000000 */
[----:B------:R-:W-:Y:S01]  /*4320*/  F2FP.BF16.F32.PACK_AB R171, R152, R171 ;  /* 0x000000ab98ab723e */ /* 0x000fe200000010ff */
[----:B------:R-:W-:Y:S01]  /*4330*/  FADD.FTZ R152, R182, -R153 ;  /* 0x80000099b6987221 */ /* 0x000fe20000010000 */
[----:B------:R-:W-:Y:S01]  /*4340*/  F2FP.BF16.F32.PACK_AB R154, R169, R154 ;  /* 0x0000009aa99a723e */ /* 0x000fe200000010ff */
[----:B------:R-:W-:Y:S01]  /*4350*/  FMUL.FTZ R169, R213, R160 ;  /* 0x000000a0d5a97220 */ /* 0x000fe20000410000 */
[----:B------:R-:W-:Y:S01]  /*4360*/  LOP3.LUT P1, RZ, R239, 0xff, RZ, 0xc0, !PT ;  /* 0x000000ffefff7812 */ /* 0x000fe2000782c0ff */
[----:B------:R-:W-:Y:S01]  /*4370*/  FMUL.FTZ R152, R213, R152 ;  /* 0x00000098d5987220 */ /* 0x000fe20000410000 */
[----:B------:R-:W-:Y:S01]  /*4380*/  LOP3.LUT P6, RZ, R239, 0xff00, RZ, 0xc0, !PT ;  /* 0x0000ff00efff7812 */ /* 0x000fe200078cc0ff */
[----:B------:R-:W-:Y:S01]  /*4390*/  FMUL.FTZ R160, R169, UR13 ;  /* 0x0000000da9a07c20 */ /* 0x000fe20008410000 */
[----:B------:R-:W-:Y:S01]  /*43a0*/  FSEL R170, R161, RZ, P1 ;  /* 0x000000ffa1aa7208 */ /* 0x000fe20000800000 */
[----:B------:R-:W-:Y:S01]  /*43b0*/  FMUL.FTZ R153, R152, UR13 ;  /* 0x0000000d98997c20 */ /* 0x000fe20008410000 */
[----:B------:R-:W-:-:S02]  /*43c0*/  F2FP.BF16.F32.PACK_AB R161, R169, R152 ;  /* 0x00000098a9a1723e */ /* 0x000fc400000010ff */
[----:B------:R-:W-:Y:S02]  /*43d0*/  LOP3.LUT P1, RZ, R246, 0xff0000, RZ, 0xc0, !PT ;  /* 0x00ff0000f6ff7812 */ /* 0x000fe4000782c0ff */
[----:B------:R-:W-:Y:S02]  /*43e0*/  FSEL R169, R168, RZ, P6 ;  /* 0x000000ffa8a97208 */ /* 0x000fe40003000000 */
[----:B------:R-:W-:Y:S02]  /*43f0*/  LOP3.LUT P6, RZ, R246, 0xff000000, RZ, 0xc0, !PT ;  /* 0xff000000f6ff7812 */ /* 0x000fe400078cc0ff */
[C---:B------:R-:W-:Y:S02]  /*4400*/  LOP3.LUT P0, RZ, R238.reuse, 0xff0000, RZ, 0xc0, !PT ;  /* 0x00ff0000eeff7812 */ /* 0x040fe4000780c0ff */
[----:B------:R-:W-:Y:S02]  /*4410*/  FSEL R152, R153, RZ, P1 ;  /* 0x000000ff99987208 */ /* 0x000fe40000800000 */
[----:B------:R-:W-:-:S02]  /*4420*/  LOP3.LUT P1, RZ, R238, 0xff000000, RZ, 0xc0, !PT ;  /* 0xff000000eeff7812 */ /* 0x000fc4000782c0ff */
[C---:B------:R-:W-:Y:S02]  /*4430*/  FSEL R173, R160.reuse, RZ, P6 ;  /* 0x000000ffa0ad7208 */ /* 0x040fe40003000000 */
[----:B------:R-:W-:Y:S02]  /*4440*/  F2FP.BF16.F32.PACK_AB R170, R169, R170 ;  /* 0x000000aaa9aa723e */ /* 0x000fe400000010ff */
[----:B------:R-:W-:Y:S02]  /*4450*/  FSEL R169, R153, RZ, P0 ;  /* 0x000000ff99a97208 */ /* 0x000fe40000000000 */
[----:B------:R-:W-:Y:S02]  /*4460*/  FSEL R160, R160, RZ, P1 ;  /* 0x000000ffa0a07208 */ /* 0x000fe40000800000 */
[----:B------:R-:W-:Y:S01]  /*4470*/  F2FP.BF16.F32.PACK_AB R153, R173, R152 ;  /* 0x00000098ad99723e */ /* 0x000fe200000010ff */
[-CC-:B------:R-:W-:Y:S01]  /*4480*/  FFMA.FTZ R152, R208, R174.reuse, R175.reuse ;  /* 0x000000aed0987223 */ /* 0x180fe200000100af */
[----:B------:R-:W-:Y:S01]  /*4490*/  F2FP.BF16.F32.PACK_AB R169, R160, R169 ;  /* 0x000000a9a0a9723e */ /* 0x000fe200000010ff */
[----:B------:R-:W-:Y:S01]  /*44a0*/  FFMA.FTZ R173, R3, R174, R175 ;  /* 0x000000ae03ad7223 */ /* 0x000fe200000100af */
[----:B------:R-:W-:Y:S01]  /*44b0*/  LOP3.LUT P6, RZ, R238, 0xff00, RZ, 0xc0, !PT ;  /* 0x0000ff00eeff7812 */ /* 0x000fe200078cc0ff */
[----:B------:R-:W-:Y:S01]  /*44c0*/  FADD.FTZ R160, R207, -R152 ;  /* 0x80000098cfa07221 */ /* 0x000fe20000010000 */
[----:B------:R-:W-:Y:S01]  /*44d0*/  LOP3.LUT P0, RZ, R246, 0xff00, RZ, 0xc0, !PT ;  /* 0x0000ff00f6ff7812 */ /* 0x000fe2000780c0ff */
[----:B------:R-:W-:Y:S01]  /*44e0*/  FADD.FTZ R152, R180, -R173 ;  /* 0x800000adb4987221 */ /* 0x000fe20000010000 */
[----:B------:R-:W-:Y:S01]  /*44f0*/  LOP3.LUT P1, RZ, R246, 0xff, RZ, 0xc0, !PT ;  /* 0x000000fff6ff7812 */ /* 0x000fe2000782c0ff */
[----:B------:R-:W-:-:S02]  /*4500*/  FMUL.FTZ R173, R213, R160 ;  /* 0x000000a0d5ad7220 */ /* 0x000fc40000410000 */
[----:B------:R-:W-:Y:S02]  /*4510*/  FMUL.FTZ R152, R213, R152 ;  /* 0x00000098d5987220 */ /* 0x000fe40000410000 */
[----:B------:R-:W-:-:S03]  /*4520*/  FMUL.FTZ R168, R173, UR13 ;  /* 0x0000000dada87c20 */ /* 0x000fc60008410000 */
[----:B------:R-:W-:Y:S01]  /*4530*/  F2FP.BF16.F32.PACK_AB R160, R173, R152 ;  /* 0x00000098ada0723e */ /* 0x000fe200000010ff */
[----:B------:R-:W-:Y:S01]  /*4540*/  FMUL.FTZ R152, R152, UR13 ;  /* 0x0000000d98987c20 */ /* 0x000fe20008410000 */
[----:B------:R-:W-:Y:S02]  /*4550*/  FSEL R173, R168, RZ, P6 ;  /* 0x000000ffa8ad7208 */ /* 0x000fe40003000000 */
[----:B------:R-:W-:Y:S02]  /*4560*/  LOP3.LUT P6, RZ, R238, 0xff, RZ, 0xc0, !PT ;  /* 0x000000ffeeff7812 */ /* 0x000fe400078cc0ff */
[----:B------:R-:W-:Y:S02]  /*4570*/  FSEL R177, R168, RZ, P0 ;  /* 0x000000ffa8b17208 */ /* 0x000fe40000000000 */
[C---:B------:R-:W-:Y:S02]  /*4580*/  FSEL R172, R152.reuse, RZ, P1 ;  /* 0x000000ff98ac7208 */ /* 0x040fe40000800000 */
[----:B------:R-:W-:-:S02]  /*4590*/  FSEL R168, R152, RZ, P6 ;  /* 0x000000ff98a87208 */ /* 0x000fc40003000000 */
[----:B------:R-:W-:Y:S02]  /*45a0*/  F2FP.BF16.F32.PACK_AB R152, R177, R172 ;  /* 0x000000acb198723e */ /* 0x000fe400000010ff */
[----:B------:R-:W-:Y:S01]  /*45b0*/  F2FP.BF16.F32.PACK_AB R168, R173, R168 ;  /* 0x000000a8ada8723e */ /* 0x000fe200000010ff */
[----:B------:R-:W-:Y:S06]  /*45c0*/  BRA `(.L_x_219) ;  /* 0x0000000800d87947 */ /* 0x000fec0003800000 */
.L_x_221:
[----:B------:R-:W-:Y:S01]  /*45d0*/  UMOV UR4, UR6 ;  /* 0x0000000600047c82 */ /* 0x000fe20008000000 */
[----:B------:R-:W-:Y:S01]  /*45e0*/  UMOV UR5, UR7 ;  /* 0x0000000700057c82 */ /* 0x000fe20008000000 */
[----:B------:R-:W-:-:S04]  /*45f0*/  UISETP.NE.U32.AND UP0, UPT, UR4, URZ, UPT ;  /* 0x000000ff0400728c */ /* 0x000fc8000bf05070 */
[----:B------:R-:W-:-:S09]  /*4600*/  UISETP.NE.AND.EX UP0, UPT, UR5, URZ, UPT, UP0 ;  /* 0x000000ff0500728c */ /* 0x000fd2000bf05300 */
[----:B------:R-:W-:Y:S05]  /*4610*/  BRA.U UP0, `(.L_x_223) ;  /* 0x00000005005c7547 */ /* 0x000fea000b800000 */
[----:B------:R-:W-:Y:S01]  /*4620*/  PRMT R154, R159, 0x7632, R154 ;  /* 0x000076329f9a7816 */ /* 0x000fe2000000009a */
[-CC-:B------:R-:W-:Y:S01]  /*4630*/  FFMA.FTZ R168, R232, R174.reuse, R175.reuse ;  /* 0x000000aee8a87223 */ /* 0x180fe200000100af */
[-C--:B------:R-:W-:Y:S01]  /*4640*/  FFMA.FTZ R155, R224, R174.reuse, R175 ;  /* 0x000000aee09b7223 */ /* 0x080fe200000100af */
[----:B------:R-:W-:Y:S01]  /*4650*/  PRMT R153, R158, 0x7632, R153 ;  /* 0x000076329e997816 */ /* 0x000fe20000000099 */
[-CC-:B------:R-:W-:Y:S01]  /*4660*/  FFMA.FTZ R169, R195, R174.reuse, R175.reuse ;  /* 0x000000aec3a97223 */ /* 0x180fe200000100af */
        /* <DEDUP_REMOVED lines=8> */
[----:B------:R-:W-:-:S02]  /*46f0*/  IMAD.U32 R172, R159, 0x10000, RZ ;  /* 0x000100009fac7824 */ /* 0x000fc400078e00ff */
[----:B------:R-:W-:Y:S01]  /*4700*/  FADD.FTZ R170, R196, -R169 ;  /* 0x800000a9c4aa7221 */ /* 0x000fe20000010000 */
[C---:B-----5:R-:W-:Y:S01]  /*4710*/  FFMA.FTZ R154, R213.reuse, R168, R155 ;  /* 0x000000a8d59a7223 */ /* 0x060fe2000001009b */
[----:B------:R-:W-:Y:S01]  /*4720*/  FFMA.FTZ R153, R213, R152, R153 ;  /* 0x00000098d5997223 */ /* 0x000fe20000010099 */
[----:B------:R-:W-:Y:S01]  /*4730*/  FFMA.FTZ R155, R183, R174, R175 ;  /* 0x000000aeb79b7223 */ /* 0x000fe200000100af */
[----:B------:R-:W-:Y:S01]  /*4740*/  PRMT R152, R156, 0x7632, R152 ;  /* 0x000076329c987816 */ /* 0x000fe20000000098 */
[C---:B------:R-:W-:Y:S01]  /*4750*/  FFMA.FTZ R169, R213.reuse, R170, R172 ;  /* 0x000000aad5a97223 */ /* 0x040fe200000100ac */
[----:B------:R-:W-:Y:S01]  /*4760*/  FFMA.FTZ R176, R213, R176, R171 ;  /* 0x000000b0d5b07223 */ /* 0x000fe200000100ab */
[----:B------:R-:W-:Y:S01]  /*4770*/  FFMA.FTZ R168, R208, R174, R175 ;  /* 0x000000aed0a87223 */ /* 0x000fe200000100af */
[----:B------:R-:W-:Y:S01]  /*4780*/  ISETP.GE.U32.AND P0, PT, R246, RZ, PT ;  /* 0x000000fff600720c */ /* 0x000fe20003f06070 */
[----:B------:R-:W-:Y:S01]  /*4790*/  FADD.FTZ R170, R184, -R155 ;  /* 0x8000009bb8aa7221 */ /* 0x000fe20000010000 */
[----:B------:R-:W-:Y:S01]  /*47a0*/  SHF.L.U32 R155, R152, 0x10, RZ ;  /* 0x00000010989b7819 */ /* 0x000fe200000006ff */
[----:B------:R-:W-:Y:S01]  /*47b0*/  FADD.FTZ R168, R207, -R168 ;  /* 0x800000a8cfa87221 */ /* 0x000fe20000010000 */
[----:B------:R-:W-:Y:S01]  /*47c0*/  FMUL.FTZ R171, R169, UR13 ;  /* 0x0000000da9ab7c20 */ /* 0x000fe20008410000 */
[----:B------:R-:W-:Y:S01]  /*47d0*/  FMUL.FTZ R176, R176, UR13 ;  /* 0x0000000db0b07c20 */ /* 0x000fe20008410000 */
[C---:B------:R-:W-:Y:S01]  /*47e0*/  LOP3.LUT P1, RZ, R247.reuse, 0xff0000, RZ, 0xc0, !PT ;  /* 0x00ff0000f7ff7812 */ /* 0x040fe2000782c0ff */
[----:B------:R-:W-:Y:S01]  /*47f0*/  IMAD.U32 R172, R158, 0x10000, RZ ;  /* 0x000100009eac7824 */ /* 0x000fe200078e00ff */
[----:B------:R-:W-:Y:S01]  /*4800*/  ISETP.GE.U32.AND.EX P0, PT, R247, 0x1000000, PT, P0 ;  /* 0x01000000f700780c */ /* 0x000fe20003f06100 */
[----:B------:R-:W-:Y:S01]  /*4810*/  FFMA.FTZ R152, R213, R168, R155 ;  /* 0x000000a8d5987223 */ /* 0x000fe2000001009b */
[----:B------:R-:W-:Y:S01]  /*4820*/  FSEL R155, R171, RZ, P1 ;  /* 0x000000ffab9b7208 */ /* 0x000fe20000800000 */
[----:B------:R-:W-:Y:S01]  /*4830*/  FFMA.FTZ R172, R213, R170, R172 ;  /* 0x000000aad5ac7223 */ /* 0x000fe200000100ac */
[----:B------:R-:W-:Y:S01]  /*4840*/  FSEL R168, R176, RZ, P0 ;  /* 0x000000ffb0a87208 */ /* 0x000fe20000000000 */
[----:B------:R-:W-:Y:S01]  /*4850*/  FFMA.FTZ R169, R181, R174, R175 ;  /* 0x000000aeb5a97223 */ /* 0x000fe200000100af */
[----:B------:R-:W-:Y:S01]  /*4860*/  ISETP.GE.U32.AND P0, PT, R238, RZ, PT ;  /* 0x000000ffee00720c */ /* 0x000fe20003f06070 */
[----:B------:R-:W-:Y:S01]  /*4870*/  IMAD.U32 R170, R157, 0x10000, RZ ;  /* 0x000100009daa7824 */ /* 0x000fe200078e00ff */
[----:B------:R-:W-:Y:S01]  /*4880*/  F2FP.BF16.F32.PACK_AB R155, R168, R155 ;  /* 0x0000009ba89b723e */ /* 0x000fe200000010ff */
[----:B------:R-:W-:Y:S01]  /*4890*/  FADD.FTZ R168, R182, -R169 ;  /* 0x800000a9b6a87221 */ /* 0x000fe20000010000 */
[C---:B------:R-:W-:Y:S01]  /*48a0*/  ISETP.GE.U32.AND.EX P0, PT, R239.reuse, 0x1000000, PT, P0 ;  /* 0x01000000ef00780c */ /* 0x040fe20003f06100 */
[----:B------:R-:W-:Y:S01]  /*48b0*/  FMUL.FTZ R172, R172, UR13 ;  /* 0x0000000dacac7c20 */ /* 0x000fe20008410000 */
[----:B------:R-:W-:Y:S01]  /*48c0*/  LOP3.LUT P1, RZ, R239, 0xff0000, RZ, 0xc0, !PT ;  /* 0x00ff0000efff7812 */ /* 0x000fe2000782c0ff */
[----:B------:R-:W-:Y:S01]  /*48d0*/  FFMA.FTZ R168, R213, R168, R170 ;  /* 0x000000a8d5a87223 */ /* 0x000fe200000100aa */
[----:B------:R-:W-:Y:S01]  /*48e0*/  LOP3.LUT P6, RZ, R239, 0xff, RZ, 0xc0, !PT ;  /* 0x000000ffefff7812 */ /* 0x000fe200078cc0ff */
[----:B------:R-:W-:Y:S01]  /*48f0*/  FMUL.FTZ R173, R154, UR13 ;  /* 0x0000000d9aad7c20 */ /* 0x000fe20008410000 */
[----:B------:R-:W-:Y:S01]  /*4900*/  FSEL R176, R176, RZ, P0 ;  /* 0x000000ffb0b07208 */ /* 0x000fe20000000000 */
[----:B------:R-:W-:Y:S01]  /*4910*/  FMUL.FTZ R168, R168, UR13 ;  /* 0x0000000da8a87c20 */ /* 0x000fe20008410000 */
[----:B------:R-:W-:Y:S01]  /*4920*/  FSEL R171, R171, RZ, P1 ;  /* 0x000000ffabab7208 */ /* 0x000fe20000800000 */
[----:B------:R-:W-:Y:S01]  /*4930*/  FMUL.FTZ R152, R152, UR13 ;  /* 0x0000000d98987c20 */ /* 0x000fe20008410000 */
[----:B------:R-:W-:-:S02]  /*4940*/  LOP3.LUT P0, RZ, R247, 0xff00, RZ, 0xc0, !PT ;  /* 0x0000ff00f7ff7812 */ /* 0x000fc4000780c0ff */
[C---:B------:R-:W-:Y:S02]  /*4950*/  FSEL R170, R172.reuse, RZ, P6 ;  /* 0x000000ffacaa7208 */ /* 0x040fe40003000000 */
[----:B------:R-:W-:Y:S02]  /*4960*/  LOP3.LUT P1, RZ, R247, 0xff, RZ, 0xc0, !PT ;  /* 0x000000fff7ff7812 */ /* 0x000fe4000782c0ff */
[----:B------:R-:W-:Y:S02]  /*4970*/  LOP3.LUT P6, RZ, R239, 0xff00, RZ, 0xc0, !PT ;  /* 0x0000ff00efff7812 */ /* 0x000fe400078cc0ff */
[----:B------:R-:W-:Y:S02]  /*4980*/  FSEL R169, R173, RZ, P0 ;  /* 0x000000ffada97208 */ /* 0x000fe40000000000 */
[----:B------:R-:W-:Y:S01]  /*4990*/  FSEL R154, R172, RZ, P1 ;  /* 0x000000ffac9a7208 */ /* 0x000fe20000800000 */
[----:B------:R-:W-:Y:S01]  /*49a0*/  FMUL.FTZ R172, R153, UR13 ;  /* 0x0000000d99ac7c20 */ /* 0x000fe20008410000 */
[----:B------:R-:W-:-:S02]  /*49b0*/  FSEL R173, R173, RZ, P6 ;  /* 0x000000ffadad7208 */ /* 0x000fc40003000000 */
[----:B------:R-:W-:Y:S02]  /*49c0*/  LOP3.LUT P6, RZ, R238, 0xff0000, RZ, 0xc0, !PT ;  /* 0x00ff0000eeff7812 */ /* 0x000fe400078cc0ff */
[----:B------:R-:W-:Y:S02]  /*49d0*/  F2FP.BF16.F32.PACK_AB R154, R169, R154 ;  /* 0x0000009aa99a723e */ /* 0x000fe400000010ff */
[C---:B------:R-:W-:Y:S02]  /*49e0*/  LOP3.LUT P1, RZ, R246.reuse, 0xff0000, RZ, 0xc0, !PT ;  /* 0x00ff0000f6ff7812 */ /* 0x040fe4000782c0ff */
[----:B------:R-:W-:Y:S02]  /*49f0*/  LOP3.LUT P0, RZ, R246, 0xff000000, RZ, 0xc0, !PT ;  /* 0xff000000f6ff7812 */ /* 0x000fe4000780c0ff */
[----:B------:R-:W-:Y:S02]  /*4a00*/  FSEL R169, R168, RZ, P6 ;  /* 0x000000ffa8a97208 */ /* 0x000fe40003000000 */
[----:B------:R-:W-:-:S02]  /*4a10*/  LOP3.LUT P6, RZ, R238, 0xff000000, RZ, 0xc0, !PT ;  /* 0xff000000eeff7812 */ /* 0x000fc400078cc0ff */
[----:B------:R-:W-:Y:S02]  /*4a20*/  FSEL R153, R168, RZ, P1 ;  /* 0x000000ffa8997208 */ /* 0x000fe40000800000 */
[C---:B------:R-:W-:Y:S02]  /*4a30*/  FSEL R168, R172.reuse, RZ, P0 ;  /* 0x000000ffaca87208 */ /* 0x040fe40000000000 */
[----:B------:R-:W-:Y:S02]  /*4a40*/  FSEL R172, R172, RZ, P6 ;  /* 0x000000ffacac7208 */ /* 0x000fe40003000000 */
[----:B------:R-:W-:Y:S01]  /*4a50*/  F2FP.BF16.F32.PACK_AB R170, R173, R170 ;  /* 0x000000aaadaa723e */ /* 0x000fe200000010ff */
[----:B------:R-:W-:Y:S01]  /*4a60*/  FFMA.FTZ R173, R3, R174, R175 ;  /* 0x000000ae03ad7223 */ /* 0x000fe200000100af */
[----:B------:R-:W-:Y:S02]  /*4a70*/  F2FP.BF16.F32.PACK_AB R169, R172, R169 ;  /* 0x000000a9aca9723e */ /* 0x000fe400000010ff */
[----:B------:R-:W-:Y:S01]  /*4a80*/  F2FP.BF16.F32.PACK_AB R153, R168, R153 ;  /* 0x00000099a899723e */ /* 0x000fe200000010ff */
[----:B------:R-:W-:Y:S01]  /*4a90*/  FADD.FTZ R168, R180, -R173 ;  /* 0x800000adb4a87221 */ /* 0x000fe20000010000 */
[----:B------:R-:W-:-:S02]  /*4aa0*/  SHF.L.U32 R172, R156, 0x10, RZ ;  /* 0x000000109cac7819 */ /* 0x000fc400000006ff */
[----:B------:R-:W-:Y:S02]  /*4ab0*/  LOP3.LUT P6, RZ, R238, 0xff00, RZ, 0xc0, !PT ;  /* 0x0000ff00eeff7812 */ /* 0x000fe400078cc0ff */
[C---:B------:R-:W-:Y:S01]  /*4ac0*/  LOP3.LUT P0, RZ, R246.reuse, 0xff00, RZ, 0xc0, !PT ;  /* 0x0000ff00f6ff7812 */ /* 0x040fe2000780c0ff */
[----:B------:R-:W-:Y:S01]  /*4ad0*/  FFMA.FTZ R168, R213, R168, R172 ;  /* 0x000000a8d5a87223 */ /* 0x000fe200000100ac */
[----:B------:R-:W-:Y:S02]  /*4ae0*/  LOP3.LUT P1, RZ, R246, 0xff, RZ, 0xc0, !PT ;  /* 0x000000fff6ff7812 */ /* 0x000fe4000782c0ff */
[----:B------:R-:W-:Y:S01]  /*4af0*/  FSEL R177, R152, RZ, P6 ;  /* 0x000000ff98b17208 */ /* 0x000fe20003000000 */
[----:B------:R-:W-:Y:S01]  /*4b00*/  FMUL.FTZ R168, R168, UR13 ;  /* 0x0000000da8a87c20 */ /* 0x000fe20008410000 */
[----:B------:R-:W-:Y:S02]  /*4b10*/  LOP3.LUT P6, RZ, R238, 0xff, RZ, 0xc0, !PT ;  /* 0x000000ffeeff7812 */ /* 0x000fe400078cc0ff */
[----:B------:R-:W-:-:S02]  /*4b20*/  FSEL R173, R152, RZ, P0 ;  /* 0x000000ff98ad7208 */ /* 0x000fc40000000000 */
[C---:B------:R-:W-:Y:S02]  /*4b30*/  FSEL R152, R168.reuse, RZ, P1 ;  /* 0x000000ffa8987208 */ /* 0x040fe40000800000 */
[----:B------:R-:W-:Y:S02]  /*4b40*/  FSEL R168, R168, RZ, P6 ;  /* 0x000000ffa8a87208 */ /* 0x000fe40003000000 */
[----:B------:R-:W-:Y:S02]  /*4b50*/  F2FP.BF16.F32.PACK_AB R171, R176, R171 ;  /* 0x000000abb0ab723e */ /* 0x000fe400000010ff */
[----:B------:R-:W-:Y:S02]  /*4b60*/  F2FP.BF16.F32.PACK_AB R152, R173, R152 ;  /* 0x00000098ad98723e */ /* 0x000fe400000010ff */
[----:B------:R-:W-:Y:S01]  /*4b70*/  F2FP.BF16.F32.PACK_AB R168, R177, R168 ;  /* 0x000000a8b1a8723e */ /* 0x000fe200000010ff */
[----:B------:R-:W-:Y:S06]  /*4b80*/  BRA `(.L_x_219) ;  /* 0x0000000400687947 */ /* 0x000fec0003800000 */
.L_x_223:
[----:B------:R-:W-:Y:S01]  /*4b90*/  PRMT R154, R159, 0x7632, R154 ;  /* 0x000076329f9a7816 */ /* 0x000fe2000000009a */
[-CC-:B------:R-:W-:Y:S01]  /*4ba0*/  FFMA.FTZ R162, R232, R174.reuse, R175.reuse ;  /* 0x000000aee8a27223 */ /* 0x180fe200000100af */
[-CC-:B------:R-:W-:Y:S01]  /*4bb0*/  FFMA.FTZ R153, R195, R174.reuse, R175.reuse ;  /* 0x000000aec3997223 */ /* 0x180fe200000100af */
[----:B------:R-:W-:Y:S01]  /*4bc0*/  FFMA.FTZ R161, R224, R174, R175 ;  /* 0x000000aee0a17223 */ /* 0x000fe200000100af */
[----:B------:R-:W-:Y:S01]  /*4bd0*/  SHF.L.U32 R155, R154, 0x10, RZ ;  /* 0x000000109a9b7819 */ /* 0x000fe200000006ff */
[----:B------:R-:W-:Y:S01]  /*4be0*/  FADD.FTZ R162, R27, -R162 ;  /* 0x800000a21ba27221 */ /* 0x000fe20000010000 */
[----:B------:R-:W-:Y:S02]  /*4bf0*/  IMAD.U32 R160, R159, 0x10000, RZ ;  /* 0x000100009fa07824 */ /* 0x000fe400078e00ff */
[----:B------:R-:W-:Y:S01]  /*4c00*/  FADD.FTZ R152, R196, -R153 ;  /* 0x80000099c4987221 */ /* 0x000fe20000010000 */
[----:B------:R-:W-:Y:S01]  /*4c10*/  FADD.FTZ R168, R222, -R161 ;  /* 0x800000a1dea87221 */ /* 0x000fe20000010000 */
[C-C-:B-----5:R-:W-:Y:S01]  /*4c20*/  FFMA.FTZ R170, R213.reuse, R162, R155.reuse ;  /* 0x000000a2d5aa7223 */ /* 0x160fe2000001009b */
[----:B------:R-:W-:Y:S01]  /*4c30*/  PRMT R155, R158, 0x7632, R155 ;  /* 0x000076329e9b7816 */ /* 0x000fe2000000009b */
[----:B------:R-:W-:Y:S01]  /*4c40*/  FFMA.FTZ R163, R213, R152, R160 ;  /* 0x00000098d5a37223 */ /* 0x000fe200000100a0 */
[-CC-:B------:R-:W-:Y:S01]  /*4c50*/  FFMA.FTZ R153, R183, R174.reuse, R175.reuse ;  /* 0x000000aeb7997223 */ /* 0x180fe200000100af */
[----:B------:R-:W-:Y:S01]  /*4c60*/  PRMT R152, R157, 0x7632, R152 ;  /* 0x000076329d987816 */ /* 0x000fe20000000098 */
[----:B------:R-:W-:Y:S01]  /*4c70*/  FFMA.FTZ R154, R218, R174, R175 ;  /* 0x000000aeda9a7223 */ /* 0x000fe200000100af */
[----:B------:R-:W-:Y:S01]  /*4c80*/  SHF.L.U32 R155, R155, 0x10, RZ ;  /* 0x000000109b9b7819 */ /* 0x000fe200000006ff */
[----:B------:R-:W-:Y:S01]  /*4c90*/  FADD.FTZ R160, R184, -R153 ;  /* 0x80000099b8a07221 */ /* 0x000fe20000010000 */
[----:B------:R-:W-:Y:S01]  /*4ca0*/  LOP3.LUT P0, RZ, R239, 0xff0000, RZ, 0xc0, !PT ;  /* 0x00ff0000efff7812 */ /* 0x000fe2000780c0ff */
[----:B------:R-:W-:-:S02]  /*4cb0*/  IMAD.U32 R153, R152, 0x10000, RZ ;  /* 0x0001000098997824 */ /* 0x000fc400078e00ff */
[----:B------:R-:W-:Y:S01]  /*4cc0*/  FADD.FTZ R152, R215, -R154 ;  /* 0x8000009ad7987221 */ /* 0x000fe20000010000 */
[----:B------:R-:W-:Y:S01]  /*4cd0*/  FFMA.FTZ R161, R213, R168, R155 ;  /* 0x000000a8d5a17223 */ /* 0x000fe2000001009b */
[----:B------:R-:W-:Y:S01]  /*4ce0*/  FMUL.FTZ R155, R163, UR13 ;  /* 0x0000000da39b7c20 */ /* 0x000fe20008410000 */
[----:B------:R-:W-:Y:S01]  /*4cf0*/  ISETP.GE.U32.AND P1, PT, R238, RZ, PT ;  /* 0x000000ffee00720c */ /* 0x000fe20003f26070 */
[----:B------:R-:W-:Y:S01]  /*4d00*/  FMUL.FTZ R168, R170, UR13 ;  /* 0x0000000daaa87c20 */ /* 0x000fe20008410000 */
[----:B------:R-:W-:Y:S01]  /*4d10*/  LOP3.LUT P6, RZ, R247, 0xff0000, RZ, 0xc0, !PT ;  /* 0x00ff0000f7ff7812 */ /* 0x000fe200078cc0ff */
[----:B------:R-:W-:Y:S01]  /*4d20*/  IMAD.U32 R162, R158, 0x10000, RZ ;  /* 0x000100009ea27824 */ /* 0x000fe200078e00ff */
[----:B------:R-:W-:Y:S01]  /*4d30*/  FSEL R171, R155, RZ, P0 ;  /* 0x000000ff9bab7208 */ /* 0x000fe20000000000 */
[C---:B------:R-:W-:Y:S01]  /*4d40*/  FFMA.FTZ R152, R213.reuse, R152, R153 ;  /* 0x00000098d5987223 */ /* 0x040fe20000010099 */
[----:B------:R-:W-:Y:S01]  /*4d50*/  ISETP.GE.U32.AND P0, PT, R246, RZ, PT ;  /* 0x000000fff600720c */ /* 0x000fe20003f06070 */
[----:B------:R-:W-:Y:S01]  /*4d60*/  FFMA.FTZ R154, R208, R174, R175 ;  /* 0x000000aed09a7223 */ /* 0x000fe200000100af */
[----:B------:R-:W-:Y:S01]  /*4d70*/  PRMT R153, R156, 0x7632, R153 ;  /* 0x000076329c997816 */ /* 0x000fe20000000099 */
[----:B------:R-:W-:Y:S01]  /*4d80*/  FFMA.FTZ R162, R213, R160, R162 ;  /* 0x000000a0d5a27223 */ /* 0x000fe200000100a2 */
[----:B------:R-:W-:Y:S01]  /*4d90*/  ISETP.GE.U32.AND.EX P0, PT, R247, 0x1000000, PT, P0 ;  /* 0x01000000f700780c */ /* 0x000fe20003f06100 */
[----:B------:R-:W-:Y:S01]  /*4da0*/  FADD.FTZ R154, R207, -R154 ;  /* 0x8000009acf9a7221 */ /* 0x000fe20000010000 */
[----:B------:R-:W-:Y:S01]  /*4db0*/  ISETP.GE.U32.AND.EX P1, PT, R239, 0x1000000, PT, P1 ;  /* 0x01000000ef00780c */ /* 0x000fe20003f26110 */
[----:B------:R-:W-:Y:S01]  /*4dc0*/  FMUL.FTZ R169, R162, UR13 ;  /* 0x0000000da2a97c20 */ /* 0x000fe20008410000 */
[----:B------:R-:W-:-:S02]  /*4dd0*/  FSEL R155, R155, RZ, P6 ;  /* 0x000000ff9b9b7208 */ /* 0x000fc40003000000 */
[C---:B------:R-:W-:Y:S02]  /*4de0*/  FSEL R172, R168.reuse, RZ, P0 ;  /* 0x000000ffa8ac7208 */ /* 0x040fe40000000000 */
[----:B------:R-:W-:Y:S01]  /*4df0*/  SHF.L.U32 R160, R153, 0x10, RZ ;  /* 0x0000001099a07819 */ /* 0x000fe200000006ff */
[----:B------:R-:W-:Y:S01]  /*4e00*/  FFMA.FTZ R153, R181, R174, R175 ;  /* 0x000000aeb5997223 */ /* 0x000fe200000100af */
[----:B------:R-:W-:Y:S02]  /*4e10*/  FSEL R168, R168, RZ, P1 ;  /* 0x000000ffa8a87208 */ /* 0x000fe40000800000 */
[----:B------:R-:W-:Y:S01]  /*4e20*/  F2FP.BF16.F32.PACK_AB R155, R172, R155 ;  /* 0x0000009bac9b723e */ /* 0x000fe200000010ff */
[----:B------:R-:W-:Y:S01]  /*4e30*/  FMUL.FTZ R172, R161, UR13 ;  /* 0x0000000da1ac7c20 */ /* 0x000fe20008410000 */
[----:B------:R-:W-:Y:S01]  /*4e40*/  LOP3.LUT P0, RZ, R247, 0xff, RZ, 0xc0, !PT ;  /* 0x000000fff7ff7812 */ /* 0x000fe2000780c0ff */
[----:B------:R-:W-:Y:S01]  /*4e50*/  FFMA.FTZ R160, R213, R154, R160 ;  /* 0x0000009ad5a07223 */ /* 0x000fe200000100a0 */
[----:B------:R-:W-:Y:S01]  /*4e60*/  LOP3.LUT P1, RZ, R247, 0xff00, RZ, 0xc0, !PT ;  /* 0x0000ff00f7ff7812 */ /* 0x000fe2000782c0ff */
[----:B------:R-:W-:Y:S01]  /*4e70*/  FADD.FTZ R154, R182, -R153 ;  /* 0x80000099b69a7221 */ /* 0x000fe20000010000 */
[----:B------:R-:W-:Y:S01]  /*4e80*/  F2FP.BF16.F32.PACK_AB R171, R168, R171 ;  /* 0x000000aba8ab723e */ /* 0x000fe200000010ff */
[----:B------:R-:W-:Y:S01]  /*4e90*/  IMAD.U32 R168, R157, 0x10000, RZ ;  /* 0x000100009da87824 */ /* 0x000fe200078e00ff */
[----:B------:R-:W-:-:S02]  /*4ea0*/  F2FP.BF16.F32.PACK_AB R163, R170, R163 ;  /* 0x000000a3aaa3723e */ /* 0x000fc400000010ff */
[----:B------:R-:W-:Y:S02]  /*4eb0*/  FSEL R153, R169, RZ, P0 ;  /* 0x000000ffa9997208 */ /* 0x000fe40000000000 */
[----:B------:R-:W-:Y:S02]  /*4ec0*/  FSEL R170, R172, RZ, P1 ;  /* 0x000000ffacaa7208 */ /* 0x000fe40000800000 */
[----:B------:R-:W-:Y:S01]  /*4ed0*/  F2FP.BF16.F32.PACK_AB R162, R161, R162 ;  /* 0x000000a2a1a2723e */ /* 0x000fe200000010ff */
[----:B------:R-:W-:Y:S01]  /*4ee0*/  FFMA.FTZ R161, R213, R154, R168 ;  /* 0x0000009ad5a17223 */ /* 0x000fe200000100a8 */
[C---:B------:R-:W-:Y:S02]  /*4ef0*/  LOP3.LUT P6, RZ, R239.reuse, 0xff00, RZ, 0xc0, !PT ;  /* 0x0000ff00efff7812 */ /* 0x040fe400078cc0ff */
[----:B------:R-:W-:Y:S01]  /*4f00*/  LOP3.LUT P1, RZ, R239, 0xff, RZ, 0xc0, !PT ;  /* 0x000000ffefff7812 */ /* 0x000fe2000782c0ff */
[----:B------:R-:W-:Y:S01]  /*4f10*/  FMUL.FTZ R168, R161, UR13 ;  /* 0x0000000da1a87c20 */ /* 0x000fe20008410000 */
[----:B------:R-:W-:-:S02]  /*4f20*/  F2FP.BF16.F32.PACK_AB R154, R170, R153 ;  /* 0x00000099aa9a723e */ /* 0x000fc400000010ff */
[----:B------:R-:W-:Y:S01]  /*4f30*/  FSEL R153, R172, RZ, P6 ;  /* 0x000000ffac997208 */ /* 0x000fe20003000000 */
[----:B------:R-:W-:Y:S01]  /*4f40*/  FMUL.FTZ R172, R152, UR13 ;  /* 0x0000000d98ac7c20 */ /* 0x000fe20008410000 */
[----:B------:R-:W-:Y:S01]  /*4f50*/  FSEL R170, R169, RZ, P1 ;  /* 0x000000ffa9aa7208 */ /* 0x000fe20000800000 */
[----:B------:R-:W-:Y:S01]  /*4f60*/  FFMA.FTZ R169, R3, R174, R175 ;  /* 0x000000ae03a97223 */ /* 0x000fe200000100af */
[C---:B------:R-:W-:Y:S02]  /*4f70*/  LOP3.LUT P0, RZ, R246.reuse, 0xff0000, RZ, 0xc0, !PT ;  /* 0x00ff0000f6ff7812 */ /* 0x040fe4000780c0ff */
[----:B------:R-:W-:Y:S02]  /*4f80*/  LOP3.LUT P1, RZ, R246, 0xff000000, RZ, 0xc0, !PT ;  /* 0xff000000f6ff7812 */ /* 0x000fe4000782c0ff */
[----:B------:R-:W-:Y:S02]  /*4f90*/  F2FP.BF16.F32.PACK_AB R161, R152, R161 ;  /* 0x000000a198a1723e */ /* 0x000fe400000010ff */
[----:B------:R-:W-:-:S02]  /*4fa0*/  F2FP.BF16.F32.PACK_AB R170, R153, R170 ;  /* 0x000000aa99aa723e */ /* 0x000fc400000010ff */
[----:B------:R-:W-:Y:S02]  /*4fb0*/  FSEL R153, R168, RZ, P0 ;  /* 0x000000ffa8997208 */ /* 0x000fe40000000000 */
[----:B------:R-:W-:Y:S02]  /*4fc0*/  FSEL R152, R172, RZ, P1 ;  /* 0x000000ffac987208 */ /* 0x000fe40000800000 */
[----:B------:R-:W-:Y:S02]  /*4fd0*/  LOP3.LUT P0, RZ, R238, 0xff0000, RZ, 0xc0, !PT ;  /* 0x00ff0000eeff7812 */ /* 0x000fe4000780c0ff */
[----:B------:R-:W-:Y:S01]  /*4fe0*/  F2FP.BF16.F32.PACK_AB R153, R152, R153 ;  /* 0x000000999899723e */ /* 0x000fe200000010ff */
[----:B------:R-:W-:Y:S01]  /*4ff0*/  FADD.FTZ R152, R180, -R169 ;  /* 0x800000a9b4987221 */ /* 0x000fe20000010000 */
[----:B------:R-:W-:Y:S02]  /*5000*/  FSEL R169, R168, RZ, P0 ;  /* 0x000000ffa8a97208 */ /* 0x000fe40000000000 */
[----:B------:R-:W-:-:S02]  /*5010*/  SHF.L.U32 R168, R156, 0x10, RZ ;  /* 0x000000109ca87819 */ /* 0x000fc400000006ff */
[C---:B------:R-:W-:Y:S02]  /*5020*/  LOP3.LUT P1, RZ, R238.reuse, 0xff000000, RZ, 0xc0, !PT ;  /* 0xff000000eeff7812 */ /* 0x040fe4000782c0ff */
[----:B------:R-:W-:Y:S01]  /*5030*/  LOP3.LUT P6, RZ, R238, 0xff00, RZ, 0xc0, !PT ;  /* 0x0000ff00eeff7812 */ /* 0x000fe200078cc0ff */
[----:B------:R-:W-:Y:S01]  /*5040*/  FFMA.FTZ R173, R213, R152, R168 ;  /* 0x00000098d5ad7223 */ /* 0x000fe200000100a8 */
[----:B------:R-:W-:Y:S01]  /*5050*/  FMUL.FTZ R152, R160, UR13 ;  /* 0x0000000da0987c20 */ /* 0x000fe20008410000 */
[----:B------:R-:W-:Y:S02]  /*5060*/  FSEL R172, R172, RZ, P1 ;  /* 0x000000ffacac7208 */ /* 0x000fe40000800000 */
[----:B------:R-:W-:Y:S02]  /*5070*/  LOP3.LUT P0, RZ, R246, 0xff00, RZ, 0xc0, !PT ;  /* 0x0000ff00f6ff7812 */ /* 0x000fe4000780c0ff */
[----:B------:R-:W-:Y:S01]  /*5080*/  F2FP.BF16.F32.PACK_AB R160, R160, R173 ;  /* 0x000000ada0a0723e */ /* 0x000fe200000010ff */
[----:B------:R-:W-:Y:S01]  /*5090*/  FMUL.FTZ R173, R173, UR13 ;  /* 0x0000000dadad7c20 */ /* 0x000fe20008410000 */
[----:B------:R-:W-:-:S02]  /*50a0*/  FSEL R177, R152, RZ, P6 ;  /* 0x000000ff98b17208 */ /* 0x000fc40003000000 */
[----:B------:R-:W-:Y:S02]  /*50b0*/  LOP3.LUT P1, RZ, R246, 0xff, RZ, 0xc0, !PT ;  /* 0x000000fff6ff7812 */ /* 0x000fe4000782c0ff */
[----:B------:R-:W-:Y:S02]  /*50c0*/  LOP3.LUT P6, RZ, R238, 0xff, RZ, 0xc0, !PT ;  /* 0x000000ffeeff7812 */ /* 0x000fe400078cc0ff */
[----:B------:R-:W-:Y:S02]  /*50d0*/  FSEL R179, R152, RZ, P0 ;  /* 0x000000ff98b37208 */ /* 0x000fe40000000000 */
[C---:B------:R-:W-:Y:S02]  /*50e0*/  FSEL R152, R173.reuse, RZ, P1 ;  /* 0x000000ffad987208 */ /* 0x040fe40000800000 */
[----:B------:R-:W-:Y:S02]  /*50f0*/  FSEL R168, R173, RZ, P6 ;  /* 0x000000ffada87208 */ /* 0x000fe40003000000 */
[----:B------:R-:W-:-:S02]  /*5100*/  F2FP.BF16.F32.PACK_AB R169, R172, R169 ;  /* 0x000000a9aca9723e */ /* 0x000fc400000010ff */
[----:B------:R-:W-:Y:S02]  /*5110*/  F2FP.BF16.F32.PACK_AB R152, R179, R152 ;  /* 0x00000098b398723e */ /* 0x000fe400000010ff */
[----:B------:R-:W-:-:S07]  /*5120*/  F2FP.BF16.F32.PACK_AB R168, R177, R168 ;  /* 0x000000a8b1a8723e */ /* 0x000fce00000010ff */
.L_x_219:
        /* <DEDUP_REMOVED lines=14> */
.L_x_215:
[----:B------:R-:W-:Y:S05]  /*5210*/  BSYNC.RECONVERGENT B0 ;  /* 0x0000000000007941 */ /* 0x000fea0003800200 */
.L_x_214:
[----:B------:R-:W-:Y:S04]  /*5220*/  BSSY.RECONVERGENT B0, `(.L_x_224) ;  /* 0x0000268000007945 */ /* 0x000fe80003800200 */
[----:B------:R-:W-:Y:S05]  /*5230*/  @!P2 BRA `(.L_x_225) ;  /* 0x000000240098a947 */ /* 0x000fea0003800000 */
[----:B------:R-:W-:-:S04]  /*5240*/  ISETP.NE.U32.AND P0, PT, RZ, UR10, PT ;  /* 0x0000000aff007c0c */ /* 0x000fc8000bf05070 */
[----:B------:R-:W-:-:S13]  /*5250*/  ISETP.NE.AND.EX P0, PT, RZ, UR11, PT, P0 ;  /* 0x0000000bff007c0c */ /* 0x000fda000bf05300 */
        /* <DEDUP_REMOVED lines=8> */
[-CC-:B0-----:R-:W-:Y:S01]  /*52e0*/  FFMA.FTZ R153, R191, R174.reuse, R175.reuse ;  /* 0x000000aebf997223 */ /* 0x181fe200000100af */
[C---:B------:R-:W-:Y:S01]  /*52f0*/  PRMT R154, R63.reuse, 0x7632, R154 ;  /* 0x000076323f9a7816 */ /* 0x040fe2000000009a */
[-C--:B------:R-:W-:Y:S01]  /*5300*/  FFMA.FTZ R162, R230, R174.reuse, R175 ;  /* 0x000000aee6a27223 */ /* 0x080fe200000100af */
[----:B------:R-:W-:Y:S02]  /*5310*/  IMAD.U32 R160, R63, 0x10000, RZ ;  /* 0x000100003fa07824 */ /* 0x000fe400078e00ff */
[----:B------:R-:W-:Y:S01]  /*5320*/  FADD.FTZ R152, R192, -R153 ;  /* 0x80000099c0987221 */ /* 0x000fe20000010000 */
[----:B------:R-:W-:Y:S01]  /*5330*/  SHF.L.U32 R155, R154, 0x10, RZ ;  /* 0x000000109a9b7819 */ /* 0x000fe200000006ff */
[----:B------:R-:W-:Y:S01]  /*5340*/  FADD.FTZ R162, R221, -R162 ;  /* 0x800000a2dda27221 */ /* 0x000fe20000010000 */
[----:B------:R-:W-:Y:S01]  /*5350*/  FFMA.FTZ R153, R189, R174, R175 ;  /* 0x000000aebd997223 */ /* 0x000fe200000100af */
[----:B------:R-:W-:Y:S01]  /*5360*/  PRMT R154, R62, 0x7632, R154 ;  /* 0x000076323e9a7816 */ /* 0x000fe2000000009a */
[C---:B-----5:R-:W-:Y:S01]  /*5370*/  FFMA.FTZ R163, R213.reuse, R152, R160 ;  /* 0x00000098d5a37223 */ /* 0x060fe200000100a0 */
[----:B------:R-:W-:Y:S01]  /*5380*/  FFMA.FTZ R168, R213, R162, R155 ;  /* 0x000000a2d5a87223 */ /* 0x000fe2000001009b */
[----:B------:R-:W-:Y:S01]  /*5390*/  FADD.FTZ R152, R190, -R153 ;  /* 0x80000099be987221 */ /* 0x000fe20000010000 */
[----:B------:R-:W-:Y:S01]  /*53a0*/  FFMA.FTZ R162, R220, R174, R175 ;  /* 0x000000aedca27223 */ /* 0x000fe200000100af */
[----:B------:R-:W-:-:S02]  /*53b0*/  IMAD.U32 R153, R154, 0x10000, RZ ;  /* 0x000100009a997824 */ /* 0x000fc400078e00ff */
[----:B------:R-:W-:Y:S01]  /*53c0*/  FMUL.FTZ R154, R163, UR13 ;  /* 0x0000000da39a7c20 */ /* 0x000fe20008410000 */
[----:B------:R-:W-:Y:S01]  /*53d0*/  LOP3.LUT P2, RZ, R245, 0xff0000, RZ, 0xc0, !PT ;  /* 0x00ff0000f5ff7812 */ /* 0x000fe2000784c0ff */
[----:B------:R-:W-:Y:S01]  /*53e0*/  FADD.FTZ R162, R217, -R162 ;  /* 0x800000a2d9a27221 */ /* 0x000fe20000010000 */
[----:B------:R-:W-:Y:S01]  /*53f0*/  LOP3.LUT P6, RZ, R237, 0xff0000, RZ, 0xc0, !PT ;  /* 0x00ff0000edff7812 */ /* 0x000fe200078cc0ff */
[----:B------:R-:W-:Y:S01]  /*5400*/  FMUL.FTZ R172, R168, UR13 ;  /* 0x0000000da8ac7c20 */ /* 0x000fe20008410000 */
[----:B------:R-:W-:Y:S01]  /*5410*/  SHF.L.U32 R160, R62, 0x10, RZ ;  /* 0x000000103ea07819 */ /* 0x000fe200000006ff */
[C---:B------:R-:W-:Y:S01]  /*5420*/  FFMA.FTZ R170, R213.reuse, R162, R153 ;  /* 0x000000a2d5aa7223 */ /* 0x040fe20000010099 */
[C---:B------:R-:W-:Y:S02]  /*5430*/  FSEL R155, R154.reuse, RZ, P2 ;  /* 0x000000ff9a9b7208 */ /* 0x040fe40001000000 */
[----:B------:R-:W-:Y:S01]  /*5440*/  FSEL R171, R154, RZ, P6 ;  /* 0x000000ff9aab7208 */ /* 0x000fe20003000000 */
[----:B------:R-:W-:Y:S01]  /*5450*/  FFMA.FTZ R161, R213, R152, R160 ;  /* 0x00000098d5a17223 */ /* 0x000fe200000100a0 */
[----:B------:R-:W-:Y:S01]  /*5460*/  ISETP.GE.U32.AND P2, PT, R244, RZ, PT ;  /* 0x000000fff400720c */ /* 0x000fe20003f46070 */
[-CC-:B------:R-:W-:Y:S01]  /*5470*/  FFMA.FTZ R160, R212, R174.reuse, R175.reuse ;  /* 0x000000aed4a07223 */ /* 0x180fe200000100af */
[----:B------:R-:W-:Y:S01]  /*5480*/  ISETP.GE.U32.AND P6, PT, R236, RZ, PT ;  /* 0x000000ffec00720c */ /* 0x000fe20003fc6070 */
[----:B------:R-:W-:Y:S01]  /*5490*/  FFMA.FTZ R154, R198, R174, R175 ;  /* 0x000000aec69a7223 */ /* 0x000fe200000100af */
[----:B------:R-:W-:Y:S01]  /*54a0*/  PRMT R153, R61, 0x7632, R153 ;  /* 0x000076323d997816 */ /* 0x000fe20000000099 */
[----:B------:R-:W-:Y:S01]  /*54b0*/  FADD.FTZ R160, R211, -R160 ;  /* 0x800000a0d3a07221 */ /* 0x000fe20000010000 */
[----:B------:R-:W-:Y:S01]  /*54c0*/  PRMT R152, R60, 0x7632, R152 ;  /* 0x000076323c987816 */ /* 0x000fe20000000098 */
[----:B------:R-:W-:Y:S01]  /*54d0*/  FADD.FTZ R154, R197, -R154 ;  /* 0x8000009ac59a7221 */ /* 0x000fe20000010000 */
[----:B------:R-:W-:-:S02]  /*54e0*/  ISETP.GE.U32.AND.EX P2, PT, R245, 0x1000000, PT, P2 ;  /* 0x01000000f500780c */ /* 0x000fc40003f46120 */
[----:B------:R-:W-:Y:S02]  /*54f0*/  ISETP.GE.U32.AND.EX P6, PT, R237, 0x1000000, PT, P6 ;  /* 0x01000000ed00780c */ /* 0x000fe40003fc6160 */
[----:B------:R-:W-:Y:S02]  /*5500*/  SHF.L.U32 R162, R153, 0x10, RZ ;  /* 0x0000001099a27819 */ /* 0x000fe400000006ff */
[----:B------:R-:W-:Y:S02]  /*5510*/  SHF.L.U32 R153, R152, 0x10, RZ ;  /* 0x0000001098997819 */ /* 0x000fe400000006ff */
[C---:B------:R-:W-:Y:S01]  /*5520*/  FSEL R152, R172.reuse, RZ, P2 ;  /* 0x000000ffac987208 */ /* 0x040fe20001000000 */
[C---:B------:R-:W-:Y:S01]  /*5530*/  FFMA.FTZ R169, R213.reuse, R160, R162 ;  /* 0x000000a0d5a97223 */ /* 0x040fe200000100a2 */
[----:B------:R-:W-:Y:S01]  /*5540*/  FSEL R172, R172, RZ, P6 ;  /* 0x000000ffacac7208 */ /* 0x000fe20003000000 */
[----:B------:R-:W-:Y:S01]  /*5550*/  FFMA.FTZ R160, R213, R154, R153 ;  /* 0x0000009ad5a07223 */ /* 0x000fe20000010099 */
[----:B------:R-:W-:Y:S01]  /*5560*/  F2FP.BF16.F32.PACK_AB R163, R168, R163 ;  /* 0x000000a3a8a3723e */ /* 0x000fe200000010ff */
[----:B------:R-:W-:Y:S01]  /*5570*/  FFMA.FTZ R153, R187, R174, R175 ;  /* 0x000000aebb997223 */ /* 0x000fe200000100af */
[----:B------:R-:W-:Y:S01]  /*5580*/  F2FP.BF16.F32.PACK_AB R171, R172, R171 ;  /* 0x000000abacab723e */ /* 0x000fe200000010ff */
[----:B------:R-:W-:Y:S01]  /*5590*/  FMUL.FTZ R168, R161, UR13 ;  /* 0x0000000da1a87c20 */ /* 0x000fe20008410000 */
[----:B------:R-:W-:Y:S01]  /*55a0*/  FMUL.FTZ R172, R170, UR13 ;  /* 0x0000000daaac7c20 */ /* 0x000fe20008410000 */
[----:B------:R-:W-:Y:S01]  /*55b0*/  LOP3.LUT P2, RZ, R245, 0xff, RZ, 0xc0, !PT ;  /* 0x000000fff5ff7812 */ /* 0x000fe2000784c0ff */
[----:B------:R-:W-:Y:S01]  /*55c0*/  IMAD.U32 R154, R61, 0x10000, RZ ;  /* 0x000100003d9a7824 */ /* 0x000fe200078e00ff */
[----:B------:R-:W-:-:S02]  /*55d0*/  LOP3.LUT P6, RZ, R245, 0xff00, RZ, 0xc0, !PT ;  /* 0x0000ff00f5ff7812 */ /* 0x000fc400078cc0ff */
[----:B------:R-:W-:Y:S01]  /*55e0*/  F2FP.BF16.F32.PACK_AB R155, R152, R155 ;  /* 0x0000009b989b723e */ /* 0x000fe200000010ff */
[----:B------:R-:W-:Y:S01]  /*55f0*/  FADD.FTZ R152, R188, -R153 ;  /* 0x80000099bc987221 */ /* 0x000fe20000010000 */
[----:B------:R-:W-:Y:S02]  /*5600*/  F2FP.BF16.F32.PACK_AB R162, R170, R161 ;  /* 0x000000a1aaa2723e */ /* 0x000fe400000010ff */
[----:B------:R-:W-:Y:S01]  /*5610*/  FSEL R153, R168, RZ, P2 ;  /* 0x000000ffa8997208 */ /* 0x000fe20001000000 */
[----:B------:R-:W-:Y:S01]  /*5620*/  FFMA.FTZ R152, R213, R152, R154 ;  /* 0x00000098d5987223 */ /* 0x000fe2000001009a */
[----:B------:R-:W-:Y:S02]  /*5630*/  FSEL R170, R172, RZ, P6 ;  /* 0x000000ffacaa7208 */ /* 0x000fe40003000000 */
[C---:B------:R-:W-:Y:S02]  /*5640*/  LOP3.LUT P2, RZ, R237.reuse, 0xff, RZ, 0xc0, !PT ;  /* 0x000000ffedff7812 */ /* 0x040fe4000784c0ff */
[----:B------:R-:W-:-:S02]  /*5650*/  LOP3.LUT P6, RZ, R237, 0xff00, RZ, 0xc0, !PT ;  /* 0x0000ff00edff7812 */ /* 0x000fc400078cc0ff */
[----:B------:R-:W-:Y:S02]  /*5660*/  F2FP.BF16.F32.PACK_AB R154, R170, R153 ;  /* 0x00000099aa9a723e */ /* 0x000fe400000010ff */
[----:B------:R-:W-:Y:S01]  /*5670*/  FSEL R170, R168, RZ, P2 ;  /* 0x000000ffa8aa7208 */ /* 0x000fe20001000000 */
[----:B------:R-:W-:Y:S01]  /*5680*/  FMUL.FTZ R168, R152, UR13 ;  /* 0x0000000d98a87c20 */ /* 0x000fe20008410000 */
[----:B------:R-:W-:Y:S01]  /*5690*/  FSEL R153, R172, RZ, P6 ;  /* 0x000000ffac997208 */ /* 0x000fe20003000000 */
[C---:B------:R-:W-:Y:S01]  /*56a0*/  FMUL.FTZ R172, R169.reuse, UR13 ;  /* 0x0000000da9ac7c20 */ /* 0x040fe20008410000 */
[C---:B------:R-:W-:Y:S02]  /*56b0*/  LOP3.LUT P2, RZ, R244.reuse, 0xff0000, RZ, 0xc0, !PT ;  /* 0x00ff0000f4ff7812 */ /* 0x040fe4000784c0ff */
[----:B------:R-:W-:Y:S02]  /*56c0*/  LOP3.LUT P6, RZ, R244, 0xff000000, RZ, 0xc0, !PT ;  /* 0xff000000f4ff7812 */ /* 0x000fe400078cc0ff */
[----:B------:R-:W-:Y:S01]  /*56d0*/  F2FP.BF16.F32.PACK_AB R161, R169, R152 ;  /* 0x00000098a9a1723e */ /* 0x000fe200000010ff */
[----:B------:R-:W-:Y:S01]  /*56e0*/  FFMA.FTZ R169, R185, R174, R175 ;  /* 0x000000aeb9a97223 */ /* 0x000fe200000100af */
        /* <DEDUP_REMOVED lines=11> */
[----:B------:R-:W-:Y:S01]  /*57a0*/  FSEL R172, R172, RZ, P6 ;  /* 0x000000ffacac7208 */ /* 0x000fe20003000000 */
[----:B------:R-:W-:Y:S01]  /*57b0*/  FMUL.FTZ R152, R160, UR13 ;  /* 0x0000000da0987c20 */ /* 0x000fe20008410000 */
[----:B------:R-:W-:Y:S02]  /*57c0*/  LOP3.LUT P6, RZ, R244, 0xff00, RZ, 0xc0, !PT ;  /* 0x0000ff00f4ff7812 */ /* 0x000fe400078cc0ff */
[----:B------:R-:W-:Y:S01]  /*57d0*/  F2FP.BF16.F32.PACK_AB R160, R160, R173 ;  /* 0x000000ada0a0723e */ /* 0x000fe200000010ff */
[----:B------:R-:W-:Y:S01]  /*57e0*/  FMUL.FTZ R173, R173, UR13 ;  /* 0x0000000dadad7c20 */ /* 0x000fe20008410000 */
[----:B------:R-:W-:-:S02]  /*57f0*/  FSEL R177, R152, RZ, P2 ;  /* 0x000000ff98b17208 */ /* 0x000fc40001000000 */
[----:B------:R-:W-:Y:S02]  /*5800*/  FSEL R179, R152, RZ, P6 ;  /* 0x000000ff98b37208 */ /* 0x000fe40003000000 */
[----:B------:R-:W-:Y:S02]  /*5810*/  LOP3.LUT P2, RZ, R244, 0xff, RZ, 0xc0, !PT ;  /* 0x000000fff4ff7812 */ /* 0x000fe4000784c0ff */
[----:B------:R-:W-:Y:S02]  /*5820*/  LOP3.LUT P6, RZ, R236, 0xff, RZ, 0xc0, !PT ;  /* 0x000000ffecff7812 */ /* 0x000fe400078cc0ff */
[C---:B------:R-:W-:Y:S02]  /*5830*/  FSEL R152, R173.reuse, RZ, P2 ;  /* 0x000000ffad987208 */ /* 0x040fe40001000000 */
[----:B------:R-:W-:Y:S02]  /*5840*/  FSEL R168, R173, RZ, P6 ;  /* 0x000000ffada87208 */ /* 0x000fe40003000000 */
[----:B------:R-:W-:-:S02]  /*5850*/  F2FP.BF16.F32.PACK_AB R169, R172, R169 ;  /* 0x000000a9aca9723e */ /* 0x000fc400000010ff */
[----:B------:R-:W-:Y:S02]  /*5860*/  F2FP.BF16.F32.PACK_AB R152, R179, R152 ;  /* 0x00000098b398723e */ /* 0x000fe400000010ff */
[----:B------:R-:W-:Y:S01]  /*5870*/  F2FP.BF16.F32.PACK_AB R168, R177, R168 ;  /* 0x000000a8b1a8723e */ /* 0x000fe200000010ff */
[----:B------:R-:W-:Y:S06]  /*5880*/  BRA `(.L_x_229) ;  /* 0x0000001c00dc7947 */ /* 0x000fec0003800000 */
.L_x_228:
[----:B0-----:R-:W-:Y:S01]  /*5890*/  PRMT R153, R63, 0x7632, R153 ;  /* 0x000076323f997816 */ /* 0x001fe20000000099 */
[-CC-:B------:R-:W-:Y:S01]  /*58a0*/  FFMA.FTZ R168, R230, R174.reuse, R175.reuse ;  /* 0x000000aee6a87223 */ /* 0x180fe200000100af */
[----:B------:R-:W-:Y:S01]  /*58b0*/  PRMT R152, R62, 0x7632, R152 ;  /* 0x000076323e987816 */ /* 0x000fe20000000098 */
[-CC-:B------:R-:W-:Y:S01]  /*58c0*/  FFMA.FTZ R154, R220, R174.reuse, R175.reuse ;  /* 0x000000aedc9a7223 */ /* 0x180fe200000100af */
[----:B------:R-:W-:Y:S01]  /*58d0*/  SHF.L.U32 R170, R153, 0x10, RZ ;  /* 0x0000001099aa7819 */ /* 0x000fe200000006ff */
[----:B------:R-:W-:Y:S01]  /*58e0*/  FADD.FTZ R168, R221, -R168 ;  /* 0x800000a8dda87221 */ /* 0x000fe20000010000 */
[--C-:B------:R-:W-:Y:S01]  /*58f0*/  FFMA.FTZ R155, R191, R174, R175.reuse ;  /* 0x000000aebf9b7223 */ /* 0x100fe200000100af */
[----:B------:R-:W-:Y:S02]  /*5900*/  IMAD.U32 R153, R152, 0x10000, RZ ;  /* 0x0001000098997824 */ /* 0x000fe400078e00ff */
[----:B------:R-:W-:Y:S01]  /*5910*/  FADD.FTZ R154, R217, -R154 ;  /* 0x8000009ad99a7221 */ /* 0x000fe20000010000 */
[----:B------:R-:W-:Y:S01]  /*5920*/  PRMT R152, R60, 0x7632, R152 ;  /* 0x000076323c987816 */ /* 0x000fe20000000098 */
[----:B-----5:R-:W-:Y:S01]  /*5930*/  FFMA.FTZ R171, R213, R168, R170 ;  /* 0x000000a8d5ab7223 */ /* 0x020fe200000100aa */
[----:B------:R-:W-:Y:S01]  /*5940*/  FFMA.FTZ R168, R198, R174, R175 ;  /* 0x000000aec6a87223 */ /* 0x000fe200000100af */
[----:B------:R-:W-:Y:S01]  /*5950*/  SHF.L.U32 R176, R63, 0x10, RZ ;  /* 0x000000103fb07819 */ /* 0x000fe200000006ff */
[----:B------:R-:W-:Y:S01]  /*5960*/  FFMA.FTZ R154, R213, R154, R153 ;  /* 0x0000009ad59a7223 */ /* 0x000fe20000010099 */
[----:B------:R-:W-:Y:S01]  /*5970*/  FADD.FTZ R172, R192, -R155 ;  /* 0x8000009bc0ac7221 */ /* 0x000fe20000010000 */
[----:B------:R-:W-:Y:S01]  /*5980*/  PRMT R153, R61, 0x7632, R153 ;  /* 0x000076323d997816 */ /* 0x000fe20000000099 */
[----:B------:R-:W-:Y:S01]  /*5990*/  FFMA.FTZ R170, R212, R174, R175 ;  /* 0x000000aed4aa7223 */ /* 0x000fe200000100af */
[----:B------:R-:W-:-:S02]  /*59a0*/  IMAD.U32 R155, R152, 0x10000, RZ ;  /* 0x00010000989b7824 */ /* 0x000fc400078e00ff */
[----:B------:R-:W-:Y:S01]  /*59b0*/  FADD.FTZ R152, R197, -R168 ;  /* 0x800000a8c5987221 */ /* 0x000fe20000010000 */
[----:B------:R-:W-:Y:S01]  /*59c0*/  FFMA.FTZ R172, R213, R172, R176 ;  /* 0x000000acd5ac7223 */ /* 0x000fe200000100b0 */
[----:B------:R-:W-:Y:S01]  /*59d0*/  SHF.L.U32 R153, R153, 0x10, RZ ;  /* 0x0000001099997819 */ /* 0x000fe200000006ff */
[----:B------:R-:W-:Y:S01]  /*59e0*/  FADD.FTZ R170, R211, -R170 ;  /* 0x800000aad3aa7221 */ /* 0x000fe20000010000 */
[----:B------:R-:W-:Y:S01]  /*59f0*/  FFMA.FTZ R152, R213, R152, R155 ;  /* 0x00000098d5987223 */ /* 0x000fe2000001009b */
[----:B------:R-:W-:Y:S01]  /*5a00*/  FFMA.FTZ R155, R189, R174, R175 ;  /* 0x000000aebd9b7223 */ /* 0x000fe200000100af */
[----:B------:R-:W-:Y:S01]  /*5a10*/  FMUL.FTZ R169, R172, UR13 ;  /* 0x0000000daca97c20 */ /* 0x000fe20008410000 */
[----:B------:R-:W-:Y:S01]  /*5a20*/  LOP3.LUT P2, RZ, R245, 0xff0000, RZ, 0xc0, !PT ;  /* 0x00ff0000f5ff7812 */ /* 0x000fe2000784c0ff */
[----:B------:R-:W-:Y:S01]  /*5a30*/  FFMA.FTZ R153, R213, R170, R153 ;  /* 0x000000aad5997223 */ /* 0x000fe20000010099 */
[----:B------:R-:W-:Y:S01]  /*5a40*/  ISETP.GE.U32.AND P6, PT, R244, RZ, PT ;  /* 0x000000fff400720c */ /* 0x000fe20003fc6070 */
[----:B------:R-:W-:Y:S01]  /*5a50*/  FADD.FTZ R168, R190, -R155 ;  /* 0x8000009bbea87221 */ /* 0x000fe20000010000 */
[----:B------:R-:W-:Y:S01]  /*5a60*/  SHF.L.U32 R170, R62, 0x10, RZ ;  /* 0x000000103eaa7819 */ /* 0x000fe200000006ff */
[----:B------:R-:W-:Y:S01]  /*5a70*/  FMUL.FTZ R173, R171, UR13 ;  /* 0x0000000dabad7c20 */ /* 0x000fe20008410000 */
[----:B------:R-:W-:Y:S01]  /*5a80*/  ISETP.GE.U32.AND.EX P6, PT, R245, 0x1000000, PT, P6 ;  /* 0x01000000f500780c */ /* 0x000fe20003fc6160 */
[----:B------:R-:W-:Y:S01]  /*5a90*/  FMUL.FTZ R152, R152, UR13 ;  /* 0x0000000d98987c20 */ /* 0x000fe20008410000 */
[----:B------:R-:W-:Y:S01]  /*5aa0*/  FSEL R155, R169, RZ, P2 ;  /* 0x000000ffa99b7208 */ /* 0x000fe20001000000 */
[----:B------:R-:W-:Y:S01]  /*5ab0*/  FFMA.FTZ R172, R213, R168, R170 ;  /* 0x000000a8d5ac7223 */ /* 0x000fe200000100aa */
[----:B------:R-:W-:-:S02]  /*5ac0*/  ISETP.GE.U32.AND P2, PT, R236, RZ, PT ;  /* 0x000000ffec00720c */ /* 0x000fc40003f46070 */
[----:B------:R-:W-:Y:S01]  /*5ad0*/  FSEL R168, R173, RZ, P6 ;  /* 0x000000ffada87208 */ /* 0x000fe20003000000 */
[----:B------:R-:W-:Y:S01]  /*5ae0*/  FMUL.FTZ R172, R172, UR13 ;  /* 0x0000000dacac7c20 */ /* 0x000fe20008410000 */
[C---:B------:R-:W-:Y:S02]  /*5af0*/  LOP3.LUT P6, RZ, R237.reuse, 0xff0000, RZ, 0xc0, !PT ;  /* 0x00ff0000edff7812 */ /* 0x040fe400078cc0ff */
[----:B------:R-:W-:Y:S02]  /*5b00*/  ISETP.GE.U32.AND.EX P2, PT, R237, 0x1000000, PT, P2 ;  /* 0x01000000ed00780c */ /* 0x000fe40003f46120 */
[----:B------:R-:W-:Y:S02]  /*5b10*/  F2FP.BF16.F32.PACK_AB R155, R168, R155 ;  /* 0x0000009ba89b723e */ /* 0x000fe400000010ff */
[----:B------:R-:W-:Y:S01]  /*5b20*/  FSEL R171, R169, RZ, P6 ;  /* 0x000000ffa9ab7208 */ /* 0x000fe20003000000 */
[----:B------:R-:W-:Y:S01]  /*5b30*/  FFMA.FTZ R169, R187, R174, R175 ;  /* 0x000000aebba97223 */ /* 0x000fe200000100af */
[----:B------:R-:W-:-:S02]  /*5b40*/  FSEL R168, R173, RZ, P2 ;  /* 0x000000ffada87208 */ /* 0x000fc40001000000 */
[----:B------:R-:W-:Y:S02]  /*5b50*/  SHF.L.U32 R170, R61, 0x10, RZ ;  /* 0x000000103daa7819 */ /* 0x000fe400000006ff */
[----:B------:R-:W-:Y:S01]  /*5b60*/  F2FP.BF16.F32.PACK_AB R171, R168, R171 ;  /* 0x000000aba8ab723e */ /* 0x000fe200000010ff */
[----:B------:R-:W-:Y:S01]  /*5b70*/  FADD.FTZ R168, R188, -R169 ;  /* 0x800000a9bca87221 */ /* 0x000fe20000010000 */
[----:B------:R-:W-:Y:S01]  /*5b80*/  FMUL.FTZ R169, R154, UR13 ;  /* 0x0000000d9aa97c20 */ /* 0x000fe20008410000 */
[C---:B------:R-:W-:Y:S02]  /*5b90*/  LOP3.LUT P6, RZ, R245.reuse, 0xff, RZ, 0xc0, !PT ;  /* 0x000000fff5ff7812 */ /* 0x040fe400078cc0ff */
[----:B------:R-:W-:Y:S01]  /*5ba0*/  LOP3.LUT P2, RZ, R245, 0xff00, RZ, 0xc0, !PT ;  /* 0x0000ff00f5ff7812 */ /* 0x000fe2000784c0ff */
[----:B------:R-:W-:Y:S01]  /*5bb0*/  FFMA.FTZ R168, R213, R168, R170 ;  /* 0x000000a8d5a87223 */ /* 0x000fe200000100aa */
[----:B------:R-:W-:Y:S02]  /*5bc0*/  FSEL R154, R172, RZ, P6 ;  /* 0x000000ffac9a7208 */ /* 0x000fe40003000000 */
[----:B------:R-:W-:Y:S01]  /*5bd0*/  FSEL R173, R169, RZ, P2 ;  /* 0x000000ffa9ad7208 */ /* 0x000fe20001000000 */
[----:B------:R-:W-:Y:S01]  /*5be0*/  FMUL.FTZ R168, R168, UR13 ;  /* 0x0000000da8a87c20 */ /* 0x000fe20008410000 */
[----:B------:R-:W-:-:S02]  /*5bf0*/  LOP3.LUT P6, RZ, R237, 0xff, RZ, 0xc0, !PT ;  /* 0x000000ffedff7812 */ /* 0x000fc400078cc0ff */
[----:B------:R-:W-:Y:S02]  /*5c00*/  LOP3.LUT P2, RZ, R237, 0xff00, RZ, 0xc0, !PT ;  /* 0x0000ff00edff7812 */ /* 0x000fe4000784c0ff */
[----:B------:R-:W-:Y:S01]  /*5c10*/  FSEL R170, R172, RZ, P6 ;  /* 0x000000ffacaa7208 */ /* 0x000fe20003000000 */
[----:B------:R-:W-:Y:S01]  /*5c20*/  FMUL.FTZ R172, R153, UR13 ;  /* 0x0000000d99ac7c20 */ /* 0x000fe20008410000 */
[----:B------:R-:W-:Y:S02]  /*5c30*/  FSEL R169, R169, RZ, P2 ;  /* 0x000000ffa9a97208 */ /* 0x000fe40001000000 */
[----:B------:R-:W-:Y:S02]  /*5c40*/  LOP3.LUT P6, RZ, R236, 0xff0000, RZ, 0xc0, !PT ;  /* 0x00ff0000ecff7812 */ /* 0x000fe400078cc0ff */
[----:B------:R-:W-:Y:S02]  /*5c50*/  LOP3.LUT P2, RZ, R244, 0xff0000, RZ, 0xc0, !PT ;  /* 0x00ff0000f4ff7812 */ /* 0x000fe4000784c0ff */
[----:B------:R-:W-:-:S02]  /*5c60*/  F2FP.BF16.F32.PACK_AB R170, R169, R170 ;  /* 0x000000aaa9aa723e */ /* 0x000fc400000010ff */
[----:B------:R-:W-:Y:S02]  /*5c70*/  FSEL R169, R168, RZ, P6 ;  /* 0x000000ffa8a97208 */ /* 0x000fe40003000000 */
[----:B------:R-:W-:Y:S02]  /*5c80*/  LOP3.LUT P6, RZ, R244, 0xff000000, RZ, 0xc0, !PT ;  /* 0xff000000f4ff7812 */ /* 0x000fe400078cc0ff */
[----:B------:R-:W-:Y:S02]  /*5c90*/  FSEL R153, R168, RZ, P2 ;  /* 0x000000ffa8997208 */ /* 0x000fe40001000000 */
[----:B------:R-:W-:Y:S02]  /*5ca0*/  LOP3.LUT P2, RZ, R236, 0xff000000, RZ, 0xc0, !PT ;  /* 0xff000000ecff7812 */ /* 0x000fe4000784c0ff */
[C---:B------:R-:W-:Y:S02]  /*5cb0*/  FSEL R168, R172.reuse, RZ, P6 ;  /* 0x000000ffaca87208 */ /* 0x040fe40003000000 */
[----:B------:R-:W-:Y:S01]  /*5cc0*/  F2FP.BF16.F32.PACK_AB R154, R173, R154 ;  /* 0x0000009aad9a723e */ /* 0x000fe200000010ff */
[----:B------:R-:W-:Y:S01]  /*5cd0*/  FFMA.FTZ R173, R185, R174, R175 ;  /* 0x000000aeb9ad7223 */ /* 0x000fe200000100af */
[----:B------:R-:W-:-:S02]  /*5ce0*/  FSEL R172, R172, RZ, P2 ;  /* 0x000000ffacac7208 */ /* 0x000fc40001000000 */
[----:B------:R-:W-:Y:S01]  /*5cf0*/  F2FP.BF16.F32.PACK_AB R153, R168, R153 ;  /* 0x00000099a899723e */ /* 0x000fe200000010ff */
[----:B------:R-:W-:Y:S01]  /*5d00*/  FADD.FTZ R168, R186, -R173 ;  /* 0x800000adbaa87221 */ /* 0x000fe20000010000 */
[----:B------:R-:W-:Y:S01]  /*5d10*/  F2FP.BF16.F32.PACK_AB R169, R172, R169 ;  /* 0x000000a9aca9723e */ /* 0x000fe200000010ff */
[----:B------:R-:W-:Y:S01]  /*5d20*/  IMAD.U32 R172, R60, 0x10000, RZ ;  /* 0x000100003cac7824 */ /* 0x000fe200078e00ff */
[----:B------:R-:W-:Y:S02]  /*5d30*/  LOP3.LUT P2, RZ, R236, 0xff00, RZ, 0xc0, !PT ;  /* 0x0000ff00ecff7812 */ /* 0x000fe4000784c0ff */
[----:B------:R-:W-:Y:S01]  /*5d40*/  LOP3.LUT P6, RZ, R244, 0xff00, RZ, 0xc0, !PT ;  /* 0x0000ff00f4ff7812 */ /* 0x000fe200078cc0ff */
[----:B------:R-:W-:Y:S01]  /*5d50*/  FFMA.FTZ R168, R213, R168, R172 ;  /* 0x000000a8d5a87223 */ /* 0x000fe200000100ac */
[----:B------:R-:W-:Y:S02]  /*5d60*/  FSEL R173, R152, RZ, P2 ;  /* 0x000000ff98ad7208 */ /* 0x000fe40001000000 */
[----:B------:R-:W-:Y:S01]  /*5d70*/  LOP3.LUT P2, RZ, R244, 0xff, RZ, 0xc0, !PT ;  /* 0x000000fff4ff7812 */ /* 0x000fe2000784c0ff */
[----:B------:R-:W-:Y:S01]  /*5d80*/  FMUL.FTZ R168, R168, UR13 ;  /* 0x0000000da8a87c20 */ /* 0x000fe20008410000 */
[----:B------:R-:W-:-:S02]  /*5d90*/  FSEL R177, R152, RZ, P6 ;  /* 0x000000ff98b17208 */ /* 0x000fc40003000000 */
[----:B------:R-:W-:Y:S02]  /*5da0*/  LOP3.LUT P6, RZ, R236, 0xff, RZ, 0xc0, !PT ;  /* 0x000000ffecff7812 */ /* 0x000fe400078cc0ff */
[C---:B------:R-:W-:Y:S02]  /*5db0*/  FSEL R152, R168.reuse, RZ, P2 ;  /* 0x000000ffa8987208 */ /* 0x040fe40001000000 */
[----:B------:R-:W-:Y:S02]  /*5dc0*/  FSEL R168, R168, RZ, P6 ;  /* 0x000000ffa8a87208 */ /* 0x000fe40003000000 */
[----:B------:R-:W-:Y:S02]  /*5dd0*/  F2FP.BF16.F32.PACK_AB R152, R177, R152 ;  /* 0x00000098b198723e */ /* 0x000fe400000010ff */
[----:B------:R-:W-:Y:S01]  /*5de0*/  F2FP.BF16.F32.PACK_AB R168, R173, R168 ;  /* 0x000000a8ada8723e */ /* 0x000fe200000010ff */
[----:B------:R-:W-:Y:S06]  /*5df0*/  BRA `(.L_x_229) ;  /* 0x0000001800807947 */ /* 0x000fec0003800000 */
.L_x_227:
[----:B0-----:R-:W0:Y:S02]  /*5e00*/  LDC.64 R152, c[0x0][0x478] ;  /* 0x00011e00ff987b82 */ /* 0x001e240000000a00 */
[----:B0-----:R-:W-:-:S04]  /*5e10*/  ISETP.NE.U32.AND P1, PT, R152, RZ, PT ;  /* 0x000000ff9800720c */ /* 0x001fc80003f25070 */
[----:B------:R-:W-:-:S13]  /*5e20*/  ISETP.NE.AND.EX P1, PT, R153, RZ, PT, P1 ;  /* 0x000000ff9900720c */ /* 0x000fda0003f25310 */
[----:B------:R-:W-:Y:S05]  /*5e30*/  @!P1 BRA `(.L_x_230) ;  /* 0x00000004003c9947 */ /* 0x000fea0003800000 */
[-CC-:B------:R-:W-:Y:S01]  /*5e40*/  FFMA.FTZ R153, R191, R174.reuse, R175.reuse ;  /* 0x000000aebf997223 */ /* 0x180fe200000100af */
[-CC-:B------:R-:W-:Y:S01]  /*5e50*/  FFMA.FTZ R154, R230, R174.reuse, R175.reuse ;  /* 0x000000aee69a7223 */ /* 0x180fe200000100af */
[----:B------:R-:W-:Y:S01]  /*5e60*/  LOP3.LUT P2, RZ, R237, 0xff0000, RZ, 0xc0, !PT ;  /* 0x00ff0000edff7812 */ /* 0x000fe2000784c0ff */
[-C--:B------:R-:W-:Y:S01]  /*5e70*/  FFMA.FTZ R160, R220, R174.reuse, R175 ;  /* 0x000000aedca07223 */ /* 0x080fe200000100af */
[----:B------:R-:W-:Y:S01]  /*5e80*/  FADD.FTZ R152, R192, -R153 ;  /* 0x80000099c0987221 */ /* 0x000fe20000010000 */
[----:B------:R-:W-:Y:S01]  /*5e90*/  FADD.FTZ R154, R221, -R154 ;  /* 0x8000009add9a7221 */ /* 0x000fe20000010000 */
[----:B------:R-:W-:Y:S01]  /*5ea0*/  LOP3.LUT P6, RZ, R245, 0xff0000, RZ, 0xc0, !PT ;  /* 0x00ff0000f5ff7812 */ /* 0x000fe200078cc0ff */
[----:B------:R-:W-:Y:S01]  /*5eb0*/  FFMA.FTZ R153, R189, R174, R175 ;  /* 0x000000aebd997223 */ /* 0x000fe200000100af */
[C---:B-----5:R-:W-:Y:S01]  /*5ec0*/  FMUL.FTZ R163, R213.reuse, R152 ;  /* 0x00000098d5a37220 */ /* 0x060fe20000410000 */
[----:B------:R-:W-:Y:S01]  /*5ed0*/  FMUL.FTZ R154, R213, R154 ;  /* 0x0000009ad59a7220 */ /* 0x000fe20000410000 */
[----:B------:R-:W-:Y:S01]  /*5ee0*/  FADD.FTZ R160, R217, -R160 ;  /* 0x800000a0d9a07221 */ /* 0x000fe20000010000 */
[----:B------:R-:W-:Y:S01]  /*5ef0*/  FADD.FTZ R162, R190, -R153 ;  /* 0x80000099bea27221 */ /* 0x000fe20000010000 */
[----:B------:R-:W-:Y:S01]  /*5f00*/  FMUL.FTZ R152, R163, UR13 ;  /* 0x0000000da3987c20 */ /* 0x000fe20008410000 */
[--C-:B------:R-:W-:Y:S01]  /*5f10*/  FFMA.FTZ R161, R187, R174, R175.reuse ;  /* 0x000000aebba17223 */ /* 0x100fe200000100af */
[C---:B------:R-:W-:Y:S01]  /*5f20*/  F2FP.BF16.F32.PACK_AB R163, R154.reuse, R163 ;  /* 0x000000a39aa3723e */ /* 0x040fe200000010ff */
[----:B------:R-:W-:Y:S01]  /*5f30*/  FMUL.FTZ R154, R154, UR13 ;  /* 0x0000000d9a9a7c20 */ /* 0x000fe20008410000 */
[C---:B------:R-:W-:Y:S01]  /*5f40*/  FMUL.FTZ R153, R213.reuse, R160 ;  /* 0x000000a0d5997220 */ /* 0x040fe20000410000 */
[----:B------:R-:W-:Y:S01]  /*5f50*/  FSEL R171, R152, RZ, P2 ;  /* 0x000000ff98ab7208 */ /* 0x000fe20001000000 */
[----:B------:R-:W-:Y:S01]  /*5f60*/  FMUL.FTZ R162, R213, R162 ;  /* 0x000000a2d5a27220 */ /* 0x000fe20000410000 */
[----:B------:R-:W-:Y:S01]  /*5f70*/  ISETP.GE.U32.AND P2, PT, R236, RZ, PT ;  /* 0x000000ffec00720c */ /* 0x000fe20003f46070 */
[----:B------:R-:W-:Y:S01]  /*5f80*/  FMUL.FTZ R168, R153, UR13 ;  /* 0x0000000d99a87c20 */ /* 0x000fe20008410000 */
[----:B------:R-:W-:Y:S01]  /*5f90*/  FSEL R155, R152, RZ, P6 ;  /* 0x000000ff989b7208 */ /* 0x000fe20003000000 */
[-CC-:B------:R-:W-:Y:S01]  /*5fa0*/  FFMA.FTZ R170, R212, R174.reuse, R175.reuse ;  /* 0x000000aed4aa7223 */ /* 0x180fe200000100af */
[----:B------:R-:W-:Y:S01]  /*5fb0*/  ISETP.GE.U32.AND P6, PT, R244, RZ, PT ;  /* 0x000000fff400720c */ /* 0x000fe20003fc6070 */
[----:B------:R-:W-:Y:S01]  /*5fc0*/  FMUL.FTZ R152, R162, UR13 ;  /* 0x0000000da2987c20 */ /* 0x000fe20008410000 */
[----:B------:R-:W-:Y:S01]  /*5fd0*/  ISETP.GE.U32.AND.EX P2, PT, R237, 0x1000000, PT, P2 ;  /* 0x01000000ed00780c */ /* 0x000fe20003f46120 */
[----:B------:R-:W-:Y:S01]  /*5fe0*/  FADD.FTZ R170, R211, -R170 ;  /* 0x800000aad3aa7221 */ /* 0x000fe20000010000 */
[----:B------:R-:W-:Y:S01]  /*5ff0*/  ISETP.GE.U32.AND.EX P6, PT, R245, 0x1000000, PT, P6 ;  /* 0x01000000f500780c */ /* 0x000fe20003fc6160 */
[----:B------:R-:W-:Y:S01]  /*6000*/  FFMA.FTZ R177, R185, R174, R175 ;  /* 0x000000aeb9b17223 */ /* 0x000fe200000100af */
[----:B------:R-:W-:-:S02]  /*6010*/  FSEL R160, R154, RZ, P2 ;  /* 0x000000ff9aa07208 */ /* 0x000fc40001000000 */
[----:B------:R-:W-:Y:S02]  /*6020*/  FSEL R154, R154, RZ, P6 ;  /* 0x000000ff9a9a7208 */ /* 0x000fe40003000000 */
[----:B------:R-:W-:Y:S02]  /*6030*/  LOP3.LUT P6, RZ, R245, 0xff00, RZ, 0xc0, !PT ;  /* 0x0000ff00f5ff7812 */ /* 0x000fe400078cc0ff */
[----:B------:R-:W-:Y:S01]  /*6040*/  F2FP.BF16.F32.PACK_AB R171, R160, R171 ;  /* 0x000000aba0ab723e */ /* 0x000fe200000010ff */
[----:B------:R-:W-:Y:S01]  /*6050*/  FADD.FTZ R160, R188, -R161 ;  /* 0x800000a1bca07221 */ /* 0x000fe20000010000 */
[----:B------:R-:W-:Y:S02]  /*6060*/  F2FP.BF16.F32.PACK_AB R162, R153, R162 ;  /* 0x000000a299a2723e */ /* 0x000fe400000010ff */
[----:B------:R-:W-:Y:S01]  /*6070*/  FSEL R153, R168, RZ, P6 ;  /* 0x000000ffa8997208 */ /* 0x000fe20003000000 */
[----:B------:R-:W-:Y:S01]  /*6080*/  FMUL.FTZ R161, R213, R160 ;  /* 0x000000a0d5a17220 */ /* 0x000fe20000410000 */
[----:B------:R-:W-:Y:S01]  /*6090*/  LOP3.LUT P2, RZ, R245, 0xff, RZ, 0xc0, !PT ;  /* 0x000000fff5ff7812 */ /* 0x000fe2000784c0ff */
[----:B------:R-:W-:Y:S01]  /*60a0*/  FMUL.FTZ R160, R213, R170 ;  /* 0x000000aad5a07220 */ /* 0x000fe20000410000 */
[----:B------:R-:W-:-:S02]  /*60b0*/  LOP3.LUT P6, RZ, R237, 0xff, RZ, 0xc0, !PT ;  /* 0x000000ffedff7812 */ /* 0x000fc400078cc0ff */
[----:B------:R-:W-:Y:S02]  /*60c0*/  F2FP.BF16.F32.PACK_AB R155, R154, R155 ;  /* 0x0000009b9a9b723e */ /* 0x000fe400000010ff */
[C---:B------:R-:W-:Y:S02]  /*60d0*/  FSEL R154, R152.reuse, RZ, P2 ;  /* 0x000000ff989a7208 */ /* 0x040fe40001000000 */
[----:B------:R-:W-:Y:S01]  /*60e0*/  FSEL R170, R152, RZ, P6 ;  /* 0x000000ff98aa7208 */ /* 0x000fe20003000000 */
[----:B------:R-:W-:Y:S01]  /*60f0*/  FMUL.FTZ R152, R161, UR13 ;  /* 0x0000000da1987c20 */ /* 0x000fe20008410000 */
[----:B------:R-:W-:Y:S02]  /*6100*/  LOP3.LUT P2, RZ, R237, 0xff00, RZ, 0xc0, !PT ;  /* 0x0000ff00edff7812 */ /* 0x000fe4000784c0ff */
[----:B------:R-:W-:Y:S02]  /*6110*/  LOP3.LUT P6, RZ, R236, 0xff0000, RZ, 0xc0, !PT ;  /* 0x00ff0000ecff7812 */ /* 0x000fe400078cc0ff */
[----:B------:R-:W-:Y:S01]  /*6120*/  FSEL R173, R168, RZ, P2 ;  /* 0x000000ffa8ad7208 */ /* 0x000fe20001000000 */
[----:B------:R-:W-:Y:S01]  /*6130*/  FFMA.FTZ R168, R198, R174, R175 ;  /* 0x000000aec6a87223 */ /* 0x000fe200000100af */
[C---:B------:R-:W-:Y:S01]  /*6140*/  F2FP.BF16.F32.PACK_AB R161, R160.reuse, R161 ;  /* 0x000000a1a0a1723e */ /* 0x040fe200000010ff */
[----:B------:R-:W-:Y:S01]  /*6150*/  FMUL.FTZ R160, R160, UR13 ;  /* 0x0000000da0a07c20 */ /* 0x000fe20008410000 */
[----:B------:R-:W-:Y:S01]  /*6160*/  LOP3.LUT P2, RZ, R244, 0xff0000, RZ, 0xc0, !PT ;  /* 0x00ff0000f4ff7812 */ /* 0x000fe2000784c0ff */
[----:B------:R-:W-:Y:S01]  /*6170*/  FADD.FTZ R168, R197, -R168 ;  /* 0x800000a8c5a87221 */ /* 0x000fe20000010000 */
[----:B------:R-:W-:-:S02]  /*6180*/  FSEL R169, R152, RZ, P6 ;  /* 0x000000ff98a97208 */ /* 0x000fc40003000000 */
[----:B------:R-:W-:Y:S02]  /*6190*/  LOP3.LUT P6, RZ, R244, 0xff000000, RZ, 0xc0, !PT ;  /* 0xff000000f4ff7812 */ /* 0x000fe400078cc0ff */
[----:B------:R-:W-:Y:S02]  /*61a0*/  F2FP.BF16.F32.PACK_AB R154, R153, R154 ;  /* 0x0000009a999a723e */ /* 0x000fe400000010ff */
[----:B------:R-:W-:Y:S02]  /*61b0*/  FSEL R153, R152, RZ, P2 ;  /* 0x000000ff98997208 */ /* 0x000fe40001000000 */
[----:B------:R-:W-:Y:S02]  /*61c0*/  FSEL R152, R160, RZ, P6 ;  /* 0x000000ffa0987208 */ /* 0x000fe40003000000 */
[----:B------:R-:W-:Y:S02]  /*61d0*/  LOP3.LUT P2, RZ, R236, 0xff000000, RZ, 0xc0, !PT ;  /* 0xff000000ecff7812 */ /* 0x000fe4000784c0ff */
[----:B------:R-:W-:Y:S01]  /*61e0*/  F2FP.BF16.F32.PACK_AB R153, R152, R153 ;  /* 0x000000999899723e */ /* 0x000fe200000010ff */
[----:B------:R-:W-:Y:S01]  /*61f0*/  FADD.FTZ R152, R186, -R177 ;  /* 0x800000b1ba987221 */ /* 0x000fe20000010000 */
[----:B------:R-:W-:Y:S01]  /*6200*/  F2FP.BF16.F32.PACK_AB R170, R173, R170 ;  /* 0x000000aaadaa723e */ /* 0x000fe200000010ff */
[C---:B------:R-:W-:Y:S01]  /*6210*/  FMUL.FTZ R173, R213.reuse, R168 ;  /* 0x000000a8d5ad7220 */ /* 0x040fe20000410000 */
[----:B------:R-:W-:Y:S01]  /*6220*/  FSEL R160, R160, RZ, P2 ;  /* 0x000000ffa0a07208 */ /* 0x000fe20001000000 */
[----:B------:R-:W-:Y:S01]  /*6230*/  FMUL.FTZ R152, R213, R152 ;  /* 0x00000098d5987220 */ /* 0x000fe20000410000 */
[----:B------:R-:W-:Y:S01]  /*6240*/  LOP3.LUT P2, RZ, R236, 0xff00, RZ, 0xc0, !PT ;  /* 0x0000ff00ecff7812 */ /* 0x000fe2000784c0ff */
[----:B------:R-:W-:Y:S01]  /*6250*/  FMUL.FTZ R168, R173, UR13 ;  /* 0x0000000dada87c20 */ /* 0x000fe20008410000 */
[----:B------:R-:W-:-:S02]  /*6260*/  LOP3.LUT P6, RZ, R244, 0xff00, RZ, 0xc0, !PT ;  /* 0x0000ff00f4ff7812 */ /* 0x000fc400078cc0ff */
[----:B------:R-:W-:Y:S02]  /*6270*/  F2FP.BF16.F32.PACK_AB R169, R160, R169 ;  /* 0x000000a9a0a9723e */ /* 0x000fe400000010ff */
[----:B------:R-:W-:Y:S01]  /*6280*/  F2FP.BF16.F32.PACK_AB R160, R173, R152 ;  /* 0x00000098ada0723e */ /* 0x000fe200000010ff */
[----:B------:R-:W-:Y:S01]  /*6290*/  FMUL.FTZ R152, R152, UR13 ;  /* 0x0000000d98987c20 */ /* 0x000fe20008410000 */
[C---:B------:R-:W-:Y:S02]  /*62a0*/  FSEL R177, R168.reuse, RZ, P2 ;  /* 0x000000ffa8b17208 */ /* 0x040fe40001000000 */
[----:B------:R-:W-:Y:S02]  /*62b0*/  FSEL R173, R168, RZ, P6 ;  /* 0x000000ffa8ad7208 */ /* 0x000fe40003000000 */
[----:B------:R-:W-:Y:S02]  /*62c0*/  LOP3.LUT P2, RZ, R244, 0xff, RZ, 0xc0, !PT ;  /* 0x000000fff4ff7812 */ /* 0x000fe4000784c0ff */
[----:B------:R-:W-:-:S02]  /*62d0*/  LOP3.LUT P6, RZ, R236, 0xff, RZ, 0xc0, !PT ;  /* 0x000000ffecff7812 */ /* 0x000fc400078cc0ff */
[C---:B------:R-:W-:Y:S02]  /*62e0*/  FSEL R172, R152.reuse, RZ, P2 ;  /* 0x000000ff98ac7208 */ /* 0x040fe40001000000 */
[----:B------:R-:W-:Y:S02]  /*62f0*/  FSEL R168, R152, RZ, P6 ;  /* 0x000000ff98a87208 */ /* 0x000fe40003000000 */
[----:B------:R-:W-:Y:S02]  /*6300*/  F2FP.BF16.F32.PACK_AB R152, R173, R172 ;  /* 0x000000acad98723e */ /* 0x000fe400000010ff */
[----:B------:R-:W-:Y:S01]  /*6310*/  F2FP.BF16.F32.PACK_AB R168, R177, R168 ;  /* 0x000000a8b1a8723e */ /* 0x000fe200000010ff */
[----:B------:R-:W-:Y:S06]  /*6320*/  BRA `(.L_x_229) ;  /* 0x0000001400347947 */ /* 0x000fec0003800000 */
.L_x_230:
[-CC-:B------:R-:W-:Y:S01]  /*6330*/  FFMA.FTZ R153, R191, R174.reuse, R175.reuse ;  /* 0x000000aebf997223 */ /* 0x180fe200000100af */
[-C--:B------:R-:W-:Y:S01]  /*6340*/  FFMA.FTZ R154, R230, R174.reuse, R175 ;  /* 0x000000aee69a7223 */ /* 0x080fe200000100af */
[----:B------:R-:W-:Y:S02]  /*6350*/  LOP3.LUT P2, RZ, R237, 0xff0000, RZ, 0xc0, !PT ;  /* 0x00ff0000edff7812 */ /* 0x000fe4000784c0ff */
[----:B------:R-:W-:Y:S01]  /*6360*/  FADD.FTZ R152, R192, -R153 ;  /* 0x80000099c0987221 */ /* 0x000fe20000010000 */
[----:B------:R-:W-:Y:S01]  /*6370*/  FADD.FTZ R168, R221, -R154 ;  /* 0x8000009adda87221 */ /* 0x000fe20000010000 */
[----:B------:R-:W-:Y:S01]  /*6380*/  LOP3.LUT P6, RZ, R245, 0xff0000, RZ, 0xc0, !PT ;  /* 0x00ff0000f5ff7812 */ /* 0x000fe200078cc0ff */
[--C-:B------:R-:W-:Y:S01]  /*6390*/  FFMA.FTZ R153, R189, R174, R175.reuse ;  /* 0x000000aebd997223 */ /* 0x100fe200000100af */
[C---:B-----5:R-:W-:Y:S01]  /*63a0*/  FMUL.FTZ R152, R213.reuse, R152 ;  /* 0x00000098d5987220 */ /* 0x060fe20000410000 */
[----:B------:R-:W-:Y:S01]  /*63b0*/  FMUL.FTZ R168, R213, R168 ;  /* 0x000000a8d5a87220 */ /* 0x000fe20000410000 */
[----:B------:R-:W-:-:S02]  /*63c0*/  FFMA.FTZ R154, R220, R174, R175 ;  /* 0x000000aedc9a7223 */ /* 0x000fc400000100af */
[----:B------:R-:W-:Y:S01]  /*63d0*/  FMUL.FTZ R152, R152, UR13 ;  /* 0x0000000d98987c20 */ /* 0x000fe20008410000 */
[----:B------:R-:W-:Y:S01]  /*63e0*/  FMUL.FTZ R168, R168, UR13 ;  /* 0x0000000da8a87c20 */ /* 0x000fe20008410000 */
[----:B------:R-:W-:-:S03]  /*63f0*/  FADD.FTZ R154, R217, -R154 ;  /* 0x8000009ad99a7221 */ /* 0x000fc60000010000 */
[----:B------:R-:W-:Y:S01]  /*6400*/  FSEL R171, R152, RZ, P2 ;  /* 0x000000ff98ab7208 */ /* 0x000fe20001000000 */
[----:B------:R-:W-:Y:S01]  /*6410*/  FMUL.FTZ R154, R213, R154 ;  /* 0x0000009ad59a7220 */ /* 0x000fe20000410000 */
[----:B------:R-:W-:Y:S02]  /*6420*/  ISETP.GE.U32.AND P2, PT, R236, RZ, PT ;  /* 0x000000ffec00720c */ /* 0x000fe40003f46070 */
[----:B------:R-:W-:Y:S01]  /*6430*/  FSEL R155, R152, RZ, P6 ;  /* 0x000000ff989b7208 */ /* 0x000fe20003000000 */
[----:B------:R-:W-:Y:S01]  /*6440*/  FADD.FTZ R152, R190, -R153 ;  /* 0x80000099be987221 */ /* 0x000fe20000010000 */
[----:B------:R-:W-:Y:S01]  /*6450*/  ISETP.GE.U32.AND P6, PT, R244, RZ, PT ;  /* 0x000000fff400720c */ /* 0x000fe20003fc6070 */
[----:B------:R-:W-:Y:S01]  /*6460*/  FFMA.FTZ R153, R187, R174, R175 ;  /* 0x000000aebb997223 */ /* 0x000fe200000100af */
[----:B------:R-:W-:Y:S01]  /*6470*/  ISETP.GE.U32.AND.EX P2, PT, R237, 0x1000000, PT, P2 ;  /* 0x01000000ed00780c */ /* 0x000fe20003f46120 */
[----:B------:R-:W-:Y:S01]  /*6480*/  FMUL.FTZ R152, R213, R152 ;  /* 0x00000098d5987220 */ /* 0x000fe20000410000 */
[C---:B------:R-:W-:Y:S01]  /*6490*/  ISETP.GE.U32.AND.EX P6, PT, R245.reuse, 0x1000000, PT, P6 ;  /* 0x01000000f500780c */ /* 0x040fe20003fc6160 */
[----:B------:R-:W-:Y:S01]  /*64a0*/  FMUL.FTZ R172, R154, UR13 ;  /* 0x0000000d9aac7c20 */ /* 0x000fe20008410000 */
[----:B------:R-:W-:Y:S01]  /*64b0*/  FSEL R170, R168, RZ, P2 ;  /* 0x000000ffa8aa7208 */ /* 0x000fe20001000000 */
[----:B------:R-:W-:Y:S01]  /*64c0*/  FMUL.FTZ R169, R152, UR13 ;  /* 0x0000000d98a97c20 */ /* 0x000fe20008410000 */
[----:B------:R-:W-:Y:S01]  /*64d0*/  FSEL R168, R168, RZ, P6 ;  /* 0x000000ffa8a87208 */ /* 0x000fe20003000000 */
[----:B------:R-:W-:Y:S01]  /*64e0*/  FADD.FTZ R152, R188, -R153 ;  /* 0x80000099bc987221 */ /* 0x000fe20000010000 */
[----:B------:R-:W-:-:S02]  /*64f0*/  LOP3.LUT P2, RZ, R245, 0xff, RZ, 0xc0, !PT ;  /* 0x000000fff5ff7812 */ /* 0x000fc4000784c0ff */
[----:B------:R-:W-:Y:S01]  /*6500*/  F2FP.BF16.F32.PACK_AB R155, R168, R155 ;  /* 0x0000009ba89b723e */ /* 0x000fe200000010ff */
[----:B------:R-:W-:Y:S01]  /*6510*/  FFMA.FTZ R168, R212, R174, R175 ;  /* 0x000000aed4a87223 */ /* 0x000fe200000100af */
[----:B------:R-:W-:Y:S01]  /*6520*/  LOP3.LUT P6, RZ, R245, 0xff00, RZ, 0xc0, !PT ;  /* 0x0000ff00f5ff7812 */ /* 0x000fe200078cc0ff */
[----:B------:R-:W-:Y:S01]  /*6530*/  FMUL.FTZ R152, R213, R152 ;  /* 0x00000098d5987220 */ /* 0x000fe20000410000 */
[----:B------:R-:W-:Y:S01]  /*6540*/  FSEL R154, R169, RZ, P2 ;  /* 0x000000ffa99a7208 */ /* 0x000fe20001000000 */
[----:B------:R-:W-:Y:S01]  /*6550*/  FADD.FTZ R168, R211, -R168 ;  /* 0x800000a8d3a87221 */ /* 0x000fe20000010000 */
[----:B------:R-:W-:Y:S02]  /*6560*/  FSEL R173, R172, RZ, P6 ;  /* 0x000000ffacad7208 */ /* 0x000fe40003000000 */
[----:B------:R-:W-:Y:S01]  /*6570*/  LOP3.LUT P2, RZ, R237, 0xff, RZ, 0xc0, !PT ;  /* 0x000000ffedff7812 */ /* 0x000fe2000784c0ff */
[----:B------:R-:W-:Y:S01]  /*6580*/  FMUL.FTZ R153, R213, R168 ;  /* 0x000000a8d5997220 */ /* 0x000fe20000410000 */
[----:B------:R-:W-:Y:S01]  /*6590*/  LOP3.LUT P6, RZ, R237, 0xff00, RZ, 0xc0, !PT ;  /* 0x0000ff00edff7812 */ /* 0x000fe200078cc0ff */
[----:B------:R-:W-:Y:S01]  /*65a0*/  FMUL.FTZ R168, R152, UR13 ;  /* 0x0000000d98a87c20 */ /* 0x000fe20008410000 */
[----:B------:R-:W-:-:S02]  /*65b0*/  F2FP.BF16.F32.PACK_AB R171, R170, R171 ;  /* 0x000000abaaab723e */ /* 0x000fc400000010ff */
[----:B------:R-:W-:Y:S02]  /*65c0*/  FSEL R170, R169, RZ, P2 ;  /* 0x000000ffa9aa7208 */ /* 0x000fe40001000000 */
[----:B------:R-:W-:Y:S01]  /*65d0*/  FSEL R169, R172, RZ, P6 ;  /* 0x000000ffaca97208 */ /* 0x000fe20003000000 */
[----:B------:R-:W-:Y:S01]  /*65e0*/  FMUL.FTZ R172, R153, UR13 ;  /* 0x0000000d99ac7c20 */ /* 0x000fe20008410000 */
[C---:B------:R-:W-:Y:S02]  /*65f0*/  LOP3.LUT P2, RZ, R244.reuse, 0xff0000, RZ, 0xc0, !PT ;  /* 0x00ff0000f4ff7812 */ /* 0x040fe4000784c0ff */
[----:B------:R-:W-:Y:S02]  /*6600*/  LOP3.LUT P6, RZ, R244, 0xff000000, RZ, 0xc0, !PT ;  /* 0xff000000f4ff7812 */ /* 0x000fe400078cc0ff */
[----:B------:R-:W-:Y:S02]  /*6610*/  FSEL R153, R168, RZ, P2 ;  /* 0x000000ffa8997208 */ /* 0x000fe40001000000 */
[----:B------:R-:W-:-:S02]  /*6620*/  FSEL R152, R172, RZ, P6 ;  /* 0x000000ffac987208 */ /* 0x000fc40003000000 */
[----:B------:R-:W-:Y:S02]  /*6630*/  LOP3.LUT P2, RZ, R236, 0xff0000, RZ, 0xc0, !PT ;  /* 0x00ff0000ecff7812 */ /* 0x000fe4000784c0ff */
[----:B------:R-:W-:Y:S01]  /*6640*/  F2FP.BF16.F32.PACK_AB R153, R152, R153 ;  /* 0x000000999899723e */ /* 0x000fe200000010ff */
[--C-:B------:R-:W-:Y:S01]  /*6650*/  FFMA.FTZ R152, R198, R174, R175.reuse ;  /* 0x000000aec6987223 */ /* 0x100fe200000100af */
[----:B------:R-:W-:Y:S01]  /*6660*/  F2FP.BF16.F32.PACK_AB R154, R173, R154 ;  /* 0x0000009aad9a723e */ /* 0x000fe200000010ff */
[----:B------:R-:W-:Y:S01]  /*6670*/  FFMA.FTZ R173, R185, R174, R175 ;  /* 0x000000aeb9ad7223 */ /* 0x000fe200000100af */
[----:B------:R-:W-:Y:S01]  /*6680*/  F2FP.BF16.F32.PACK_AB R170, R169, R170 ;  /* 0x000000aaa9aa723e */ /* 0x000fe200000010ff */
[----:B------:R-:W-:Y:S01]  /*6690*/  FADD.FTZ R152, R197, -R152 ;  /* 0x80000098c5987221 */ /* 0x000fe20000010000 */
[----:B------:R-:W-:Y:S02]  /*66a0*/  FSEL R169, R168, RZ, P2 ;  /* 0x000000ffa8a97208 */ /* 0x000fe40001000000 */
[----:B------:R-:W-:Y:S01]  /*66b0*/  LOP3.LUT P6, RZ, R236, 0xff000000, RZ, 0xc0, !PT ;  /* 0xff000000ecff7812 */ /* 0x000fe200078cc0ff */
[----:B------:R-:W-:Y:S01]  /*66c0*/  FMUL.FTZ R168, R213, R152 ;  /* 0x00000098d5a87220 */ /* 0x000fe20000410000 */
[----:B------:R-:W-:Y:S01]  /*66d0*/  FADD.FTZ R152, R186, -R173 ;  /* 0x800000adba987221 */ /* 0x000fe20000010000 */
[----:B------:R-:W-:-:S02]  /*66e0*/  LOP3.LUT P2, RZ, R236, 0xff00, RZ, 0xc0, !PT ;  /* 0x0000ff00ecff7812 */ /* 0x000fc4000784c0ff */
[----:B------:R-:W-:Y:S01]  /*66f0*/  FSEL R172, R172, RZ, P6 ;  /* 0x000000ffacac7208 */ /* 0x000fe20003000000 */
[----:B------:R-:W-:Y:S01]  /*6700*/  FMUL.FTZ R168, R168, UR13 ;  /* 0x0000000da8a87c20 */ /* 0x000fe20008410000 */
[----:B------:R-:W-:Y:S01]  /*6710*/  FMUL.FTZ R152, R213, R152 ;  /* 0x00000098d5987220 */ /* 0x000fe20000410000 */
[----:B------:R-:W-:Y:S02]  /*6720*/  LOP3.LUT P6, RZ, R244, 0xff00, RZ, 0xc0, !PT ;  /* 0x0000ff00f4ff7812 */ /* 0x000fe400078cc0ff */
[----:B------:R-:W-:Y:S01]  /*6730*/  F2FP.BF16.F32.PACK_AB R169, R172, R169 ;  /* 0x000000a9aca9723e */ /* 0x000fe200000010ff */
[----:B------:R-:W-:Y:S01]  /*6740*/  FMUL.FTZ R152, R152, UR13 ;  /* 0x0000000d98987c20 */ /* 0x000fe20008410000 */
[C---:B------:R-:W-:Y:S02]  /*6750*/  FSEL R173, R168.reuse, RZ, P2 ;  /* 0x000000ffa8ad7208 */ /* 0x040fe40001000000 */
[----:B------:R-:W-:Y:S02]  /*6760*/  FSEL R177, R168, RZ, P6 ;  /* 0x000000ffa8b17208 */ /* 0x000fe40003000000 */
[----:B------:R-:W-:-:S02]  /*6770*/  LOP3.LUT P2, RZ, R244, 0xff, RZ, 0xc0, !PT ;  /* 0x000000fff4ff7812 */ /* 0x000fc4000784c0ff */
[----:B------:R-:W-:Y:S02]  /*6780*/  LOP3.LUT P6, RZ, R236, 0xff, RZ, 0xc0, !PT ;  /* 0x000000ffecff7812 */ /* 0x000fe400078cc0ff */
[C---:B------:R-:W-:Y:S02]  /*6790*/  FSEL R172, R152.reuse, RZ, P2 ;  /* 0x000000ff98ac7208 */ /* 0x040fe40001000000 */
[----:B------:R-:W-:Y:S02]  /*67a0*/  FSEL R168, R152, RZ, P6 ;  /* 0x000000ff98a87208 */ /* 0x000fe40003000000 */
[----:B------:R-:W-:Y:S02]  /*67b0*/  F2FP.BF16.F32.PACK_AB R152, R177, R172 ;  /* 0x000000acb198723e */ /* 0x000fe400000010ff */
[----:B------:R-:W-:Y:S01]  /*67c0*/  F2FP.BF16.F32.PACK_AB R168, R173, R168 ;  /* 0x000000a8ada8723e */ /* 0x000fe200000010ff */
[----:B------:R-:W-:Y:S06]  /*67d0*/  BRA `(.L_x_229) ;  /* 0x0000001000087947 */ /* 0x000fec0003800000 */
.L_x_226:
[----:B------:R-:W-:-:S04]  /*67e0*/  UISETP.NE.U32.AND UP0, UPT, UR24, URZ, UPT ;  /* 0x000000ff1800728c */ /* 0x000fc8000bf05070 */
[----:B------:R-:W-:-:S09]  /*67f0*/  UISETP.NE.AND.EX UP0, UPT, UR25, URZ, UPT, UP0 ;  /* 0x000000ff1900728c */ /* 0x000fd2000bf05300 */
[----:B------:R-:W-:Y:S05]  /*6800*/  BRA.U !UP0, `(.L_x_231) ;  /* 0x0000000908307547 */ /* 0x000fea000b800000 */
[----:B0-----:R-:W0:Y:S02]  /*6810*/  LDC.64 R168, c[0x0][0x478] ;  /* 0x00011e00ffa87b82 */ /* 0x001e240000000a00 */
[----:B0-----:R-:W-:-:S04]  /*6820*/  ISETP.NE.U32.AND P1, PT, R168, RZ, PT ;  /* 0x000000ffa800720c */ /* 0x001fc80003f25070 */
[----:B------:R-:W-:-:S13]  /*6830*/  ISETP.NE.AND.EX P1, PT, R169, RZ, PT, P1 ;  /* 0x000000ffa900720c */ /* 0x000fda0003f25310 */
[----:B------:R-:W-:Y:S05]  /*6840*/  @!P1 BRA `(.L_x_232) ;  /* 0x0000000400189947 */ /* 0x000fea0003800000 */
[-CC-:B------:R-:W-:Y:S01]  /*6850*/  FFMA.FTZ R161, R191, R174.reuse, R175.reuse ;  /* 0x000000aebfa17223 */ /* 0x180fe200000100af */
[C---:B------:R-:W-:Y:S01]  /*6860*/  SHF.L.U32 R162, R63.reuse, 0x10, RZ ;  /* 0x000000103fa27819 */ /* 0x040fe200000006ff */
[-C--:B------:R-:W-:Y:S01]  /*6870*/  FFMA.FTZ R168, R220, R174.reuse, R175 ;  /* 0x000000aedca87223 */ /* 0x080fe200000100af */
[----:B------:R-:W-:Y:S01]  /*6880*/  PRMT R169, R63, 0x7632, R169 ;  /* 0x000076323fa97816 */ /* 0x000fe200000000a9 */
[----:B------:R-:W-:Y:S01]  /*6890*/  FADD.FTZ R160, R192, -R161 ;  /* 0x800000a1c0a07221 */ /* 0x000fe20000010000 */
[----:B------:R-:W-:Y:S01]  /*68a0*/  PRMT R163, R62, 0x7632, R163 ;  /* 0x000076323ea37816 */ /* 0x000fe200000000a3 */
[--C-:B------:R-:W-:Y:S01]  /*68b0*/  FFMA.FTZ R170, R230, R174, R175.reuse ;  /* 0x000000aee6aa7223 */ /* 0x100fe200000100af */
[----:B------:R-:W-:Y:S01]  /*68c0*/  SHF.L.U32 R172, R169, 0x10, RZ ;  /* 0x00000010a9ac7819 */ /* 0x000fe200000006ff */
[----:B-----5:R-:W-:Y:S01]  /*68d0*/  FFMA.FTZ R161, R213, R160, R162 ;  /* 0x000000a0d5a17223 */ /* 0x020fe200000100a2 */
[----:B------:R-:W-:Y:S01]  /*68e0*/  FADD.FTZ R168, R217, -R168 ;  /* 0x800000a8d9a87221 */ /* 0x000fe20000010000 */
[----:B------:R-:W-:Y:S01]  /*68f0*/  IMAD.U32 R169, R163, 0x10000, RZ ;  /* 0x00010000a3a97824 */ /* 0x000fe200078e00ff */
[----:B------:R-:W-:Y:S01]  /*6900*/  PRMT R160, R61, 0x7632, R160 ;  /* 0x000076323da07816 */ /* 0x000fe200000000a0 */
[----:B------:R-:W-:Y:S01]  /*6910*/  FFMA.FTZ R162, R212, R174, R175 ;  /* 0x000000aed4a27223 */ /* 0x000fe200000100af */
[----:B------:R-:W-:Y:S01]  /*6920*/  FADD.FTZ R170, R221, -R170 ;  /* 0x800000aaddaa7221 */ /* 0x000fe20000010000 */
[----:B------:R-:W-:Y:S01]  /*6930*/  FFMA.FTZ R171, R213, R168, R169 ;  /* 0x000000a8d5ab7223 */ /* 0x000fe200000100a9 */
[----:B------:R-:W-:Y:S01]  /*6940*/  SHF.L.U32 R163, R160, 0x10, RZ ;  /* 0x00000010a0a37819 */ /* 0x000fe200000006ff */
[----:B------:R-:W-:Y:S01]  /*6950*/  FFMA.FTZ R169, R189, R174, R175 ;  /* 0x000000aebda97223 */ /* 0x000fe200000100af */
[----:B------:R-:W-:Y:S01]  /*6960*/  FADD.FTZ R160, R211, -R162 ;  /* 0x800000a2d3a07221 */ /* 0x000fe20000010000 */
[C---:B------:R-:W-:Y:S01]  /*6970*/  FFMA.FTZ R176, R213.reuse, R170, R172 ;  /* 0x000000aad5b07223 */ /* 0x040fe200000100ac */
[----:B------:R-:W-:Y:S01]  /*6980*/  PRMT R162, R60, 0x7632, R162 ;  /* 0x000076323ca27816 */ /* 0x000fe200000000a2 */
[----:B------:R-:W-:Y:S01]  /*6990*/  FADD.FTZ R170, R190, -R169 ;  /* 0x800000a9beaa7221 */ /* 0x000fe20000010000 */
[----:B------:R-:W-:Y:S01]  /*69a0*/  SHF.L.U32 R172, R62, 0x10, RZ ;  /* 0x000000103eac7819 */ /* 0x000fe200000006ff */
[----:B------:R-:W-:Y:S01]  /*69b0*/  FFMA.FTZ R168, R198, R174, R175 ;  /* 0x000000aec6a87223 */ /* 0x000fe200000100af */
[----:B------:R-:W-:Y:S01]  /*69c0*/  FFMA.FTZ R160, R213, R160, R163 ;  /* 0x000000a0d5a07223 */ /* 0x000fe200000100a3 */
[----:B------:R-:W-:Y:S01]  /*69d0*/  ISETP.GE.U32.AND P2, PT, R236, RZ, PT ;  /* 0x000000ffec00720c */ /* 0x000fe20003f46070 */
[----:B------:R-:W-:-:S02]  /*69e0*/  IMAD.U32 R163, R162, 0x10000, RZ ;  /* 0x00010000a2a37824 */ /* 0x000fc400078e00ff */
[----:B------:R-:W-:Y:S01]  /*69f0*/  FFMA.FTZ R162, R213, R170, R172 ;  /* 0x000000aad5a27223 */ /* 0x000fe200000100ac */
[----:B------:R-:W-:Y:S01]  /*6a00*/  FADD.FTZ R168, R197, -R168 ;  /* 0x800000a8c5a87221 */ /* 0x000fe20000010000 */
[C---:B------:R-:W-:Y:S01]  /*6a10*/  FMUL.FTZ R170, R176.reuse, UR13 ;  /* 0x0000000db0aa7c20 */ /* 0x040fe20008410000 */
[----:B------:R-:W-:Y:S01]  /*6a20*/  ISETP.GE.U32.AND.EX P2, PT, R237, 0x1000000, PT, P2 ;  /* 0x01000000ed00780c */ /* 0x000fe20003f46120 */
[----:B------:R-:W-:Y:S01]  /*6a30*/  FMUL.FTZ R169, R161, UR13 ;  /* 0x0000000da1a97c20 */ /* 0x000fe20008410000 */
[----:B------:R-:W-:Y:S01]  /*6a40*/  LOP3.LUT P6, RZ, R237, 0xff0000, RZ, 0xc0, !PT ;  /* 0x00ff0000edff7812 */ /* 0x000fe200078cc0ff */
[----:B------:R-:W-:Y:S01]  /*6a50*/  FFMA.FTZ R168, R213, R168, R163 ;  /* 0x000000a8d5a87223 */ /* 0x000fe200000100a3 */
[----:B------:R-:W-:Y:S01]  /*6a60*/  F2FP.BF16.F32.PACK_AB R163, R176, R161 ;  /* 0x000000a1b0a3723e */ /* 0x000fe200000010ff */
[----:B------:R-:W-:Y:S01]  /*6a70*/  FMUL.FTZ R161, R162, UR13 ;  /* 0x0000000da2a17c20 */ /* 0x000fe20008410000 */
[----:B------:R-:W-:Y:S02]  /*6a80*/  FSEL R173, R170, RZ, P2 ;  /* 0x000000ffaaad7208 */ /* 0x000fe40001000000 */
[----:B------:R-:W-:Y:S01]  /*6a90*/  FSEL R170, R169, RZ, P6 ;  /* 0x000000ffa9aa7208 */ /* 0x000fe20003000000 */
[----:B------:R-:W-:Y:S01]  /*6aa0*/  FMUL.FTZ R169, R171, UR13 ;  /* 0x0000000daba97c20 */ /* 0x000fe20008410000 */
[----:B------:R-:W-:-:S02]  /*6ab0*/  LOP3.LUT P2, RZ, R237, 0xff, RZ, 0xc0, !PT ;  /* 0x000000ffedff7812 */ /* 0x000fc4000784c0ff */
[----:B------:R-:W-:Y:S02]  /*6ac0*/  F2FP.BF16.F32.PACK_AB R162, R171, R162 ;  /* 0x000000a2aba2723e */ /* 0x000fe400000010ff */
[----:B------:R-:W-:Y:S02]  /*6ad0*/  F2FP.BF16.F32.PACK_AB R171, R173, R170 ;  /* 0x000000aaadab723e */ /* 0x000fe400000010ff */
[----:B------:R-:W-:Y:S01]  /*6ae0*/  FSEL R170, R161, RZ, P2 ;  /* 0x000000ffa1aa7208 */ /* 0x000fe20001000000 */
[-C--:B------:R-:W-:Y:S01]  /*6af0*/  FFMA.FTZ R161, R187, R174.reuse, R175 ;  /* 0x000000aebba17223 */ /* 0x080fe200000100af */
[----:B------:R-:W-:Y:S02]  /*6b00*/  SHF.L.U32 R176, R61, 0x10, RZ ;  /* 0x000000103db07819 */ /* 0x000fe400000006ff */
[----:B------:R-:W-:Y:S01]  /*6b10*/  LOP3.LUT P6, RZ, R237, 0xff00, RZ, 0xc0, !PT ;  /* 0x0000ff00edff7812 */ /* 0x000fe200078cc0ff */
[----:B------:R-:W-:Y:S01]  /*6b20*/  FADD.FTZ R172, R188, -R161 ;  /* 0x800000a1bcac7221 */ /* 0x000fe20000010000 */
[----:B------:R-:W-:Y:S01]  /*6b30*/  FFMA.FTZ R161, R185, R174, R175 ;  /* 0x000000aeb9a17223 */ /* 0x000fe200000100af */
[----:B------:R-:W-:-:S02]  /*6b40*/  LOP3.LUT P2, RZ, R236, 0xff0000, RZ, 0xc0, !PT ;  /* 0x00ff0000ecff7812 */ /* 0x000fc4000784c0ff */
[----:B------:R-:W-:Y:S01]  /*6b50*/  FFMA.FTZ R173, R213, R172, R176 ;  /* 0x000000acd5ad7223 */ /* 0x000fe200000100b0 */
[----:B------:R-:W-:Y:S01]  /*6b60*/  FADD.FTZ R172, R186, -R161 ;  /* 0x800000a1baac7221 */ /* 0x000fe20000010000 */
[----:B------:R-:W-:Y:S02]  /*6b70*/  FSEL R169, R169, RZ, P6 ;  /* 0x000000ffa9a97208 */ /* 0x000fe40003000000 */
[----:B------:R-:W-:Y:S02]  /*6b80*/  SHF.L.U32 R161, R60, 0x10, RZ ;  /* 0x000000103ca17819 */ /* 0x000fe400000006ff */
[----:B------:R-:W-:Y:S02]  /*6b90*/  F2FP.BF16.F32.PACK_AB R170, R169, R170 ;  /* 0x000000aaa9aa723e */ /* 0x000fe400000010ff */
[----:B------:R-:W-:Y:S01]  /*6ba0*/  LOP3.LUT P6, RZ, R236, 0xff000000, RZ, 0xc0, !PT ;  /* 0xff000000ecff7812 */ /* 0x000fe200078cc0ff */
[----:B------:R-:W-:Y:S01]  /*6bb0*/  FFMA.FTZ R169, R213, R172, R161 ;  /* 0x000000acd5a97223 */ /* 0x000fe200000100a1 */
[----:B------:R-:W-:Y:S01]  /*6bc0*/  FMUL.FTZ R172, R173, UR13 ;  /* 0x0000000dadac7c20 */ /* 0x000fe20008410000 */
[C---:B------:R-:W-:Y:S01]  /*6bd0*/  F2FP.BF16.F32.PACK_AB R161, R160.reuse, R173 ;  /* 0x000000ada0a1723e */ /* 0x040fe200000010ff */
[----:B------:R-:W-:-:S02]  /*6be0*/  FMUL.FTZ R173, R160, UR13 ;  /* 0x0000000da0ad7c20 */ /* 0x000fc40008410000 */
[----:B------:R-:W-:Y:S02]  /*6bf0*/  F2FP.BF16.F32.PACK_AB R160, R168, R169 ;  /* 0x000000a9a8a0723e */ /* 0x000fe400000010ff */
[----:B------:R-:W-:Y:S01]  /*6c00*/  FSEL R176, R172, RZ, P2 ;  /* 0x000000ffacb07208 */ /* 0x000fe20001000000 */
[----:B------:R-:W-:Y:S01]  /*6c10*/  FMUL.FTZ R172, R169, UR13 ;  /* 0x0000000da9ac7c20 */ /* 0x000fe20008410000 */
[----:B------:R-:W-:Y:S01]  /*6c20*/  FMUL.FTZ R169, R168, UR13 ;  /* 0x0000000da8a97c20 */ /* 0x000fe20008410000 */
[----:B------:R-:W-:Y:S02]  /*6c30*/  FSEL R177, R173, RZ, P6 ;  /* 0x000000ffadb17208 */ /* 0x000fe40003000000 */
[C---:B------:R-:W-:Y:S02]  /*6c40*/  LOP3.LUT P2, RZ, R236.reuse, 0xff, RZ, 0xc0, !PT ;  /* 0x000000ffecff7812 */ /* 0x040fe4000784c0ff */
[----:B------:R-:W-:Y:S02]  /*6c50*/  LOP3.LUT P6, RZ, R236, 0xff00, RZ, 0xc0, !PT ;  /* 0x0000ff00ecff7812 */ /* 0x000fe400078cc0ff */
[----:B------:R-:W-:-:S02]  /*6c60*/  FSEL R168, R172, RZ, P2 ;  /* 0x000000ffaca87208 */ /* 0x000fc40001000000 */
[----:B------:R-:W-:Y:S02]  /*6c70*/  FSEL R173, R169, RZ, P6 ;  /* 0x000000ffa9ad7208 */ /* 0x000fe40003000000 */
[----:B------:R-:W-:Y:S02]  /*6c80*/  F2FP.BF16.F32.PACK_AB R169, R177, R176 ;  /* 0x000000b0b1a9723e */ /* 0x000fe400000010ff */
[----:B------:R-:W-:Y:S01]  /*6c90*/  F2FP.BF16.F32.PACK_AB R168, R173, R168 ;  /* 0x000000a8ada8723e */ /* 0x000fe200000010ff */
[----:B------:R-:W-:Y:S06]  /*6ca0*/  BRA `(.L_x_229) ;  /* 0x0000000800d47947 */ /* 0x000fec0003800000 */
.L_x_232:
[----:B------:R-:W-:Y:S01]  /*6cb0*/  PRMT R168, R63, 0x7632, R168 ;  /* 0x000076323fa87816 */ /* 0x000fe200000000a8 */
[-CC-:B------:R-:W-:Y:S01]  /*6cc0*/  FFMA.FTZ R170, R230, R174.reuse, R175.reuse ;  /* 0x000000aee6aa7223 */ /* 0x180fe200000100af */
[----:B------:R-:W-:Y:S01]  /*6cd0*/  FFMA.FTZ R172, R220, R174, R175 ;  /* 0x000000aedcac7223 */ /* 0x000fe200000100af */
[----:B------:R-:W-:Y:S02]  /*6ce0*/  PRMT R169, R61, 0x7632, R169 ;  /* 0x000076323da97816 */ /* 0x000fe400000000a9 */
[----:B------:R-:W-:Y:S02]  /*6cf0*/  IMAD.U32 R176, R168, 0x10000, RZ ;  /* 0x00010000a8b07824 */ /* 0x000fe400078e00ff */
[----:B------:R-:W-:Y:S01]  /*6d00*/  FADD.FTZ R170, R221, -R170 ;  /* 0x800000aaddaa7221 */ /* 0x000fe20000010000 */
[----:B------:R-:W-:Y:S01]  /*6d10*/  PRMT R168, R62, 0x7632, R168 ;  /* 0x000076323ea87816 */ /* 0x000fe200000000a8 */
[----:B------:R-:W-:Y:S01]  /*6d20*/  FADD.FTZ R172, R217, -R172 ;  /* 0x800000acd9ac7221 */ /* 0x000fe20000010000 */
[----:B------:R-:W-:Y:S01]  /*6d30*/  SHF.L.U32 R178, R169, 0x10, RZ ;  /* 0x00000010a9b27819 */ /* 0x000fe200000006ff */
[----:B-----5:R-:W-:Y:S01]  /*6d40*/  FFMA.FTZ R170, R213, R170, R176 ;  /* 0x000000aad5aa7223 */ /* 0x020fe200000100b0 */
[----:B------:R-:W-:Y:S01]  /*6d50*/  SHF.L.U32 R176, R168, 0x10, RZ ;  /* 0x00000010a8b07819 */ /* 0x000fe200000006ff */
[--C-:B------:R-:W-:Y:S01]  /*6d60*/  FFMA.FTZ R168, R212, R174, R175.reuse ;  /* 0x000000aed4a87223 */ /* 0x100fe200000100af */
[----:B------:R-:W-:Y:S01]  /*6d70*/  ISETP.GE.U32.AND P2, PT, R236, RZ, PT ;  /* 0x000000ffec00720c */ /* 0x000fe20003f46070 */
[----:B------:R-:W-:Y:S01]  /*6d80*/  FMUL.FTZ R170, R170, UR13 ;  /* 0x0000000daaaa7c20 */ /* 0x000fe20008410000 */
[----:B------:R-:W-:Y:S01]  /*6d90*/  LOP3.LUT P6, RZ, R237, 0xff0000, RZ, 0xc0, !PT ;  /* 0x00ff0000edff7812 */ /* 0x000fe200078cc0ff */
[----:B------:R-:W-:Y:S01]  /*6da0*/  FFMA.FTZ R171, R213, R172, R176 ;  /* 0x000000acd5ab7223 */ /* 0x000fe200000100b0 */
[--C-:B------:R-:W-:Y:S01]  /*6db0*/  FADD.FTZ R176, R211, -R168.reuse ;  /* 0x800000a8d3b07221 */ /* 0x100fe20000010000 */
[----:B------:R-:W-:Y:S01]  /*6dc0*/  PRMT R168, R60, 0x7632, R168 ;  /* 0x000076323ca87816 */ /* 0x000fe200000000a8 */
[----:B------:R-:W-:Y:S01]  /*6dd0*/  FFMA.FTZ R172, R198, R174, R175 ;  /* 0x000000aec6ac7223 */ /* 0x000fe200000100af */
[----:B------:R-:W-:Y:S01]  /*6de0*/  ISETP.GE.U32.AND.EX P2, PT, R237, 0x1000000, PT, P2 ;  /* 0x01000000ed00780c */ /* 0x000fe20003f46120 */
[----:B------:R-:W-:Y:S01]  /*6df0*/  FFMA.FTZ R169, R213, R176, R178 ;  /* 0x000000b0d5a97223 */ /* 0x000fe200000100b2 */
[----:B------:R-:W-:Y:S01]  /*6e00*/  SHF.L.U32 R176, R63, 0x10, RZ ;  /* 0x000000103fb07819 */ /* 0x000fe200000006ff */
[----:B------:R-:W-:-:S02]  /*6e10*/  IMAD.U32 R173, R168, 0x10000, RZ ;  /* 0x00010000a8ad7824 */ /* 0x000fc400078e00ff */
[----:B------:R-:W-:Y:S01]  /*6e20*/  FADD.FTZ R168, R197, -R172 ;  /* 0x800000acc5a87221 */ /* 0x000fe20000010000 */
[----:B------:R-:W-:-:S03]  /*6e30*/  FMUL.FTZ R171, R171, UR13 ;  /* 0x0000000dabab7c20 */ /* 0x000fc60008410000 */
[----:B------:R-:W-:Y:S01]  /*6e40*/  FFMA.FTZ R168, R213, R168, R173 ;  /* 0x000000a8d5a87223 */ /* 0x000fe200000100ad */
[----:B------:R-:W-:-:S03]  /*6e50*/  FFMA.FTZ R173, R191, R174, R175 ;  /* 0x000000aebfad7223 */ /* 0x000fc600000100af */
[----:B------:R-:W-:Y:S01]  /*6e60*/  FMUL.FTZ R168, R168, UR13 ;  /* 0x0000000da8a87c20 */ /* 0x000fe20008410000 */
[----:B------:R-:W-:Y:S01]  /*6e70*/  FADD.FTZ R172, R192, -R173 ;  /* 0x800000adc0ac7221 */ /* 0x000fe20000010000 */
[----:B------:R-:W-:-:S03]  /*6e80*/  FFMA.FTZ R173, R189, R174, R175 ;  /* 0x000000aebdad7223 */ /* 0x000fc600000100af */
[----:B------:R-:W-:Y:S01]  /*6e90*/  FFMA.FTZ R177, R213, R172, R176 ;  /* 0x000000acd5b17223 */ /* 0x000fe200000100b0 */
[----:B------:R-:W-:Y:S01]  /*6ea0*/  SHF.L.U32 R176, R62, 0x10, RZ ;  /* 0x000000103eb07819 */ /* 0x000fe200000006ff */
[----:B------:R-:W-:Y:S02]  /*6eb0*/  FADD.FTZ R172, R190, -R173 ;  /* 0x800000adbeac7221 */ /* 0x000fe40000010000 */
[----:B------:R-:W-:Y:S02]  /*6ec0*/  FMUL.FTZ R177, R177, UR13 ;  /* 0x0000000db1b17c20 */ /* 0x000fe40008410000 */
[----:B------:R-:W-:Y:S01]  /*6ed0*/  FFMA.FTZ R172, R213, R172, R176 ;  /* 0x000000acd5ac7223 */ /* 0x000fe200000100b0 */
[----:B------:R-:W-:Y:S02]  /*6ee0*/  FSEL R176, R170, RZ, P2 ;  /* 0x000000ffaab07208 */ /* 0x000fe40001000000 */
[----:B------:R-:W-:Y:S01]  /*6ef0*/  FSEL R177, R177, RZ, P6 ;  /* 0x000000ffb1b17208 */ /* 0x000fe20003000000 */
[----:B------:R-:W-:Y:S01]  /*6f00*/  FMUL.FTZ R172, R172, UR13 ;  /* 0x0000000dacac7c20 */ /* 0x000fe20008410000 */
[----:B------:R-:W-:-:S02]  /*6f10*/  LOP3.LUT P6, RZ, R237, 0xff, RZ, 0xc0, !PT ;  /* 0x000000ffedff7812 */ /* 0x000fc400078cc0ff */
[----:B------:R-:W-:Y:S02]  /*6f20*/  LOP3.LUT P2, RZ, R237, 0xff00, RZ, 0xc0, !PT ;  /* 0x0000ff00edff7812 */ /* 0x000fe4000784c0ff */
[----:B------:R-:W-:Y:S02]  /*6f30*/  FSEL R170, R172, RZ, P6 ;  /* 0x000000ffacaa7208 */ /* 0x000fe40003000000 */
[----:B------:R-:W-:Y:S02]  /*6f40*/  FSEL R173, R171, RZ, P2 ;  /* 0x000000ffabad7208 */ /* 0x000fe40001000000 */
[----:B------:R-:W-:Y:S01]  /*6f50*/  F2FP.BF16.F32.PACK_AB R171, R176, R177 ;  /* 0x000000b1b0ab723e */ /* 0x000fe200000010ff */
[----:B------:R-:W-:Y:S01]  /*6f60*/  IMAD.U32 R176, R61, 0x10000, RZ ;  /* 0x000100003db07824 */ /* 0x000fe200078e00ff */
[----:B------:R-:W-:Y:S01]  /*6f70*/  F2FP.BF16.F32.PACK_AB R170, R173, R170 ;  /* 0x000000aaadaa723e */ /* 0x000fe200000010ff */
[----:B------:R-:W-:Y:S01]  /*6f80*/  FFMA.FTZ R173, R187, R174, R175 ;  /* 0x000000aebbad7223 */ /* 0x000fe200000100af */
[----:B------:R-:W-:-:S02]  /*6f90*/  LOP3.LUT P2, RZ, R236, 0xff0000, RZ, 0xc0, !PT ;  /* 0x00ff0000ecff7812 */ /* 0x000fc4000784c0ff */
[----:B------:R-:W-:Y:S01]  /*6fa0*/  LOP3.LUT P6, RZ, R236, 0xff000000, RZ, 0xc0, !PT ;  /* 0xff000000ecff7812 */ /* 0x000fe200078cc0ff */
[----:B------:R-:W-:Y:S01]  /*6fb0*/  FADD.FTZ R172, R188, -R173 ;  /* 0x800000adbcac7221 */ /* 0x000fe20000010000 */
[----:B------:R-:W-:-:S03]  /*6fc0*/  FFMA.FTZ R173, R185, R174, R175 ;  /* 0x000000aeb9ad7223 */ /* 0x000fc600000100af */
[----:B------:R-:W-:Y:S01]  /*6fd0*/  FFMA.FTZ R177, R213, R172, R176 ;  /* 0x000000acd5b17223 */ /* 0x000fe200000100b0 */
[----:B------:R-:W-:Y:S01]  /*6fe0*/  SHF.L.U32 R176, R60, 0x10, RZ ;  /* 0x000000103cb07819 */ /* 0x000fe200000006ff */
[----:B------:R-:W-:Y:S01]  /*6ff0*/  FADD.FTZ R172, R186, -R173 ;  /* 0x800000adbaac7221 */ /* 0x000fe20000010000 */
[----:B------:R-:W-:Y:S01]  /*7000*/  FMUL.FTZ R173, R169, UR13 ;  /* 0x0000000da9ad7c20 */ /* 0x000fe20008410000 */
[----:B------:R-:W-:Y:S02]  /*7010*/  FMUL.FTZ R177, R177, UR13 ;  /* 0x0000000db1b17c20 */ /* 0x000fe40008410000 */
[----:B------:R-:W-:Y:S02]  /*7020*/  FFMA.FTZ R172, R213, R172, R176 ;  /* 0x000000acd5ac7223 */ /* 0x000fe400000100b0 */
[----:B------:R-:W-:Y:S02]  /*7030*/  FSEL R176, R173, RZ, P6 ;  /* 0x000000ffadb07208 */ /* 0x000fe40003000000 */
[----:B------:R-:W-:Y:S01]  /*7040*/  FSEL R169, R177, RZ, P2 ;  /* 0x000000ffb1a97208 */ /* 0x000fe20001000000 */
[----:B------:R-:W-:Y:S01]  /*7050*/  FMUL.FTZ R172, R172, UR13 ;  /* 0x0000000dacac7c20 */ /* 0x000fe20008410000 */
[----:B------:R-:W-:-:S02]  /*7060*/  LOP3.LUT P2, RZ, R236, 0xff00, RZ, 0xc0, !PT ;  /* 0x0000ff00ecff7812 */ /* 0x000fc4000784c0ff */
[----:B------:R-:W-:Y:S02]  /*7070*/  LOP3.LUT P6, RZ, R236, 0xff, RZ, 0xc0, !PT ;  /* 0x000000ffecff7812 */ /* 0x000fe400078cc0ff */
[----:B------:R-:W-:Y:S02]  /*7080*/  FSEL R173, R168, RZ, P2 ;  /* 0x000000ffa8ad7208 */ /* 0x000fe40001000000 */
[----:B------:R-:W-:Y:S02]  /*7090*/  FSEL R168, R172, RZ, P6 ;  /* 0x000000ffaca87208 */ /* 0x000fe40003000000 */
[----:B------:R-:W-:Y:S02]  /*70a0*/  F2FP.BF16.F32.PACK_AB R169, R176, R169 ;  /* 0x000000a9b0a9723e */ /* 0x000fe400000010ff */
[----:B------:R-:W-:Y:S01]  /*70b0*/  F2FP.BF16.F32.PACK_AB R168, R173, R168 ;  /* 0x000000a8ada8723e */ /* 0x000fe200000010ff */
[----:B------:R-:W-:Y:S06]  /*70c0*/  BRA `(.L_x_229) ;  /* 0x0000000400cc7947 */ /* 0x000fec0003800000 */
.L_x_231:
[----:B0-----:R-:W0:Y:S02]  /*70d0*/  LDC.64 R168, c[0x0][0x478] ;  /* 0x00011e00ffa87b82 */ /* 0x001e240000000a00 */
[----:B0-----:R-:W-:-:S04]  /*70e0*/  ISETP.NE.U32.AND P1, PT, R168, RZ, PT ;  /* 0x000000ffa800720c */ /* 0x001fc80003f25070 */
[----:B------:R-:W-:-:S13]  /*70f0*/  ISETP.NE.AND.EX P1, PT, R169, RZ, PT, P1 ;  /* 0x000000ffa900720c */ /* 0x000fda0003f25310 */
[----:B------:R-:W-:Y:S05]  /*7100*/  @!P1 BRA `(.L_x_233) ;  /* 0x0000000000e89947 */ /* 0x000fea0003800000 */
[-CC-:B------:R-:W-:Y:S01]  /*7110*/  FFMA.FTZ R161, R191, R174.reuse, R175.reuse ;  /* 0x000000aebfa17223 */ /* 0x180fe200000100af */
[-CC-:B------:R-:W-:Y:S01]  /*7120*/  FFMA.FTZ R168, R230, R174.reuse, R175.reuse ;  /* 0x000000aee6a87223 */ /* 0x180fe200000100af */
[-C--:B------:R-:W-:Y:S01]  /*7130*/  FFMA.FTZ R162, R220, R174.reuse, R175 ;  /* 0x000000aedca27223 */ /* 0x080fe200000100af */
[----:B------:R-:W-:Y:S01]  /*7140*/  ISETP.GE.U32.AND P2, PT, R236, RZ, PT ;  /* 0x000000ffec00720c */ /* 0x000fe20003f46070 */
[----:B------:R-:W-:Y:S01]  /*7150*/  FADD.FTZ R160, R192, -R161 ;  /* 0x800000a1c0a07221 */ /* 0x000fe20000010000 */
[----:B------:R-:W-:Y:S01]  /*7160*/  FADD.FTZ R168, R221, -R168 ;  /* 0x800000a8dda87221 */ /* 0x000fe20000010000 */
[----:B------:R-:W-:Y:S01]  /*7170*/  FFMA.FTZ R161, R189, R174, R175 ;  /* 0x000000aebda17223 */ /* 0x000fe200000100af */
[----:B------:R-:W-:Y:S01]  /*7180*/  FADD.FTZ R162, R217, -R162 ;  /* 0x800000a2d9a27221 */ /* 0x000fe20000010000 */
[C---:B-----5:R-:W-:Y:S01]  /*7190*/  FMUL.FTZ R163, R213.reuse, R160 ;  /* 0x000000a0d5a37220 */ /* 0x060fe20000410000 */
[----:B------:R-:W-:Y:S01]  /*71a0*/  FMUL.FTZ R168, R213, R168 ;  /* 0x000000a8d5a87220 */ /* 0x000fe20000410000 */
[----:B------:R-:W-:Y:S01]  /*71b0*/  FADD.FTZ R160, R190, -R161 ;  /* 0x800000a1bea07221 */ /* 0x000fe20000010000 */
[----:B------:R-:W-:Y:S01]  /*71c0*/  LOP3.LUT P6, RZ, R237, 0xff0000, RZ, 0xc0, !PT ;  /* 0x00ff0000edff7812 */ /* 0x000fe200078cc0ff */
[----:B------:R-:W-:Y:S01]  /*71d0*/  FMUL.FTZ R161, R163, UR13 ;  /* 0x0000000da3a17c20 */ /* 0x000fe20008410000 */
[----:B------:R-:W-:Y:S01]  /*71e0*/  FMUL.FTZ R170, R168, UR13 ;  /* 0x0000000da8aa7c20 */ /* 0x000fe20008410000 */
[----:B------:R-:W-:Y:S01]  /*71f0*/  ISETP.GE.U32.AND.EX P2, PT, R237, 0x1000000, PT, P2 ;  /* 0x01000000ed00780c */ /* 0x000fe20003f46120 */
[C---:B------:R-:W-:Y:S01]  /*7200*/  FMUL.FTZ R160, R213.reuse, R160 ;  /* 0x000000a0d5a07220 */ /* 0x040fe20000410000 */
[----:B------:R-:W-:Y:S01]  /*7210*/  FMUL.FTZ R169, R213, R162 ;  /* 0x000000a2d5a97220 */ /* 0x000fe20000410000 */
[----:B------:R-:W-:-:S02]  /*7220*/  FSEL R171, R161, RZ, P6 ;  /* 0x000000ffa1ab7208 */ /* 0x000fc40003000000 */
[----:B------:R-:W-:Y:S01]  /*7230*/  FMUL.FTZ R161, R160, UR13 ;  /* 0x0000000da0a17c20 */ /* 0x000fe20008410000 */
[----:B------:R-:W-:Y:S01]  /*7240*/  FSEL R172, R170, RZ, P2 ;  /* 0x000000ffaaac7208 */ /* 0x000fe20001000000 */
[----:B------:R-:W-:Y:S01]  /*7250*/  FMUL.FTZ R162, R169, UR13 ;  /* 0x0000000da9a27c20 */ /* 0x000fe20008410000 */
[C---:B------:R-:W-:Y:S02]  /*7260*/  LOP3.LUT P6, RZ, R237.reuse, 0xff, RZ, 0xc0, !PT ;  /* 0x000000ffedff7812 */ /* 0x040fe400078cc0ff */
[----:B------:R-:W-:Y:S02]  /*7270*/  LOP3.LUT P2, RZ, R237, 0xff00, RZ, 0xc0, !PT ;  /* 0x0000ff00edff7812 */ /* 0x000fe4000784c0ff */
[----:B------:R-:W-:Y:S02]  /*7280*/  FSEL R161, R161, RZ, P6 ;  /* 0x000000ffa1a17208 */ /* 0x000fe40003000000 */
[----:B------:R-:W-:Y:S02]  /*7290*/  FSEL R170, R162, RZ, P2 ;  /* 0x000000ffa2aa7208 */ /* 0x000fe40001000000 */
[----:B------:R-:W-:Y:S01]  /*72a0*/  F2FP.BF16.F32.PACK_AB R162, R169, R160 ;  /* 0x000000a0a9a2723e */ /* 0x000fe200000010ff */
[-CC-:B------:R-:W-:Y:S01]  /*72b0*/  FFMA.FTZ R169, R187, R174.reuse, R175.reuse ;  /* 0x000000aebba97223 */ /* 0x180fe200000100af */
[-CC-:B------:R-:W-:Y:S01]  /*72c0*/  FFMA.FTZ R160, R212, R174.reuse, R175.reuse ;  /* 0x000000aed4a07223 */ /* 0x180fe200000100af */
[----:B------:R-:W-:Y:S01]  /*72d0*/  F2FP.BF16.F32.PACK_AB R170, R170, R161 ;  /* 0x000000a1aaaa723e */ /* 0x000fe200000010ff */
[-C--:B------:R-:W-:Y:S01]  /*72e0*/  FFMA.FTZ R161, R185, R174.reuse, R175 ;  /* 0x000000aeb9a17223 */ /* 0x080fe200000100af */
[----:B------:R-:W-:Y:S01]  /*72f0*/  F2FP.BF16.F32.PACK_AB R171, R172, R171 ;  /* 0x000000abacab723e */ /* 0x000fe200000010ff */
[----:B------:R-:W-:Y:S01]  /*7300*/  FADD.FTZ R172, R188, -R169 ;  /* 0x800000a9bcac7221 */ /* 0x000fe20000010000 */
[----:B------:R-:W-:Y:S01]  /*7310*/  F2FP.BF16.F32.PACK_AB R163, R168, R163 ;  /* 0x000000a3a8a3723e */ /* 0x000fe200000010ff */
[----:B------:R-:W-:Y:S01]  /*7320*/  FADD.FTZ R176, R211, -R160 ;  /* 0x800000a0d3b07221 */ /* 0x000fe20000010000 */
[----:B------:R-:W-:Y:S01]  /*7330*/  FFMA.FTZ R168, R198, R174, R175 ;  /* 0x000000aec6a87223 */ /* 0x000fe200000100af */
[----:B------:R-:W-:Y:S01]  /*7340*/  FADD.FTZ R160, R186, -R161 ;  /* 0x800000a1baa07221 */ /* 0x000fe20000010000 */
[C---:B------:R-:W-:Y:S01]  /*7350*/  FMUL.FTZ R161, R213.reuse, R172 ;  /* 0x000000acd5a17220 */ /* 0x040fe20000410000 */
[----:B------:R-:W-:Y:S01]  /*7360*/  FMUL.FTZ R176, R213, R176 ;  /* 0x000000b0d5b07220 */ /* 0x000fe20000410000 */
[----:B------:R-:W-:Y:S01]  /*7370*/  FADD.FTZ R168, R197, -R168 ;  /* 0x800000a8c5a87221 */ /* 0x000fe20000010000 */
[----:B------:R-:W-:Y:S01]  /*7380*/  FMUL.FTZ R160, R213, R160 ;  /* 0x000000a0d5a07220 */ /* 0x000fe20000410000 */
[----:B------:R-:W-:Y:S01]  /*7390*/  FMUL.FTZ R172, R161, UR13 ;  /* 0x0000000da1ac7c20 */ /* 0x000fe20008410000 */
[----:B------:R-:W-:Y:S01]  /*73a0*/  LOP3.LUT P2, RZ, R236, 0xff0000, RZ, 0xc0, !PT ;  /* 0x00ff0000ecff7812 */ /* 0x000fe2000784c0ff */
[----:B------:R-:W-:Y:S01]  /*73b0*/  FMUL.FTZ R169, R213, R168 ;  /* 0x000000a8d5a97220 */ /* 0x000fe20000410000 */
[C---:B------:R-:W-:Y:S01]  /*73c0*/  F2FP.BF16.F32.PACK_AB R161, R176.reuse, R161 ;  /* 0x000000a1b0a1723e */ /* 0x040fe200000010ff */
[----:B------:R-:W-:Y:S01]  /*73d0*/  FMUL.FTZ R176, R176, UR13 ;  /* 0x0000000db0b07c20 */ /* 0x000fe20008410000 */
[----:B------:R-:W-:Y:S01]  /*73e0*/  LOP3.LUT P6, RZ, R236, 0xff000000, RZ, 0xc0, !PT ;  /* 0xff000000ecff7812 */ /* 0x000fe200078cc0ff */
[----:B------:R-:W-:Y:S01]  /*73f0*/  FMUL.FTZ R168, R160, UR13 ;  /* 0x0000000da0a87c20 */ /* 0x000fe20008410000 */
[C---:B------:R-:W-:Y:S01]  /*7400*/  F2FP.BF16.F32.PACK_AB R160, R169.reuse, R160 ;  /* 0x000000a0a9a0723e */ /* 0x040fe200000010ff */
[----:B------:R-:W-:Y:S01]  /*7410*/  FMUL.FTZ R169, R169, UR13 ;  /* 0x0000000da9a97c20 */ /* 0x000fe20008410000 */
[----:B------:R-:W-:-:S02]  /*7420*/  FSEL R172, R172, RZ, P2 ;  /* 0x000000ffacac7208 */ /* 0x000fc40001000000 */
[----:B------:R-:W-:Y:S02]  /*7430*/  FSEL R177, R176, RZ, P6 ;  /* 0x000000ffb0b17208 */ /* 0x000fe40003000000 */
[C---:B------:R-:W-:Y:S02]  /*7440*/  LOP3.LUT P2, RZ, R236.reuse, 0xff, RZ, 0xc0, !PT ;  /* 0x000000ffecff7812 */ /* 0x040fe4000784c0ff */
[----:B------:R-:W-:Y:S02]  /*7450*/  LOP3.LUT P6, RZ, R236, 0xff00, RZ, 0xc0, !PT ;  /* 0x0000ff00ecff7812 */ /* 0x000fe400078cc0ff */
[----:B------:R-:W-:Y:S02]  /*7460*/  FSEL R168, R168, RZ, P2 ;  /* 0x000000ffa8a87208 */ /* 0x000fe40001000000 */
[----:B------:R-:W-:Y:S02]  /*7470*/  FSEL R173, R169, RZ, P6 ;  /* 0x000000ffa9ad7208 */ /* 0x000fe40003000000 */
[----:B------:R-:W-:-:S02]  /*7480*/  F2FP.BF16.F32.PACK_AB R169, R177, R172 ;  /* 0x000000acb1a9723e */ /* 0x000fc400000010ff */
[----:B------:R-:W-:Y:S01]  /*7490*/  F2FP.BF16.F32.PACK_AB R168, R173, R168 ;  /* 0x000000a8ada8723e */ /* 0x000fe200000010ff */
[----:B------:R-:W-:Y:S06]  /*74a0*/  BRA `(.L_x_229) ;  /* 0x0000000000d47947 */ /* 0x000fec0003800000 */
.L_x_233:
        /* <DEDUP_REMOVED lines=19> */
[----:B------:R-:W-:Y:S01]  /*75e0*/  FMUL.FTZ R170, R170, UR13 ;  /* 0x0000000daaaa7c20 */ /* 0x000fe20008410000 */
[----:B------:R-:W-:Y:S02]  /*75f0*/  FSEL R172, R172, RZ, P2 ;  /* 0x000000ffacac7208 */ /* 0x000fe40001000000 */
[C---:B------:R-:W-:Y:S02]  /*7600*/  LOP3.LUT P6, RZ, R237.reuse, 0xff, RZ, 0xc0, !PT ;  /* 0x000000ffedff7812 */ /* 0x040fe400078cc0ff */
[----:B------:R-:W-:Y:S02]  /*7610*/  LOP3.LUT P2, RZ, R237, 0xff00, RZ, 0xc0, !PT ;  /* 0x0000ff00edff7812 */ /* 0x000fe4000784c0ff */
[----:B------:R-:W-:Y:S02]  /*7620*/  FSEL R168, R168, RZ, P6 ;  /* 0x000000ffa8a87208 */ /* 0x000fe40003000000 */
[----:B------:R-:W-:-:S02]  /*7630*/  FSEL R169, R170, RZ, P2 ;  /* 0x000000ffaaa97208 */ /* 0x000fc40001000000 */
[----:B------:R-:W-:Y:S02]  /*7640*/  F2FP.BF16.F32.PACK_AB R171, R172, R171 ;  /* 0x000000abacab723e */ /* 0x000fe400000010ff */
[----:B------:R-:W-:Y:S01]  /*7650*/  F2FP.BF16.F32.PACK_AB R170, R169, R168 ;  /* 0x000000a8a9aa723e */ /* 0x000fe200000010ff */
[-CC-:B------:R-:W-:Y:S01]  /*7660*/  FFMA.FTZ R169, R187, R174.reuse, R175.reuse ;  /* 0x000000aebba97223 */ /* 0x180fe200000100af */
[-C--:B------:R-:W-:Y:S01]  /*7670*/  FFMA.FTZ R168, R212, R174.reuse, R175 ;  /* 0x000000aed4a87223 */ /* 0x080fe200000100af */
[----:B------:R-:W-:Y:S02]  /*7680*/  LOP3.LUT P2, RZ, R236, 0xff0000, RZ, 0xc0, !PT ;  /* 0x00ff0000ecff7812 */ /* 0x000fe4000784c0ff */
[----:B------:R-:W-:Y:S01]  /*7690*/  FADD.FTZ R172, R188, -R169 ;  /* 0x800000a9bcac7221 */ /* 0x000fe20000010000 */
[----:B------:R-:W-:Y:S01]  /*76a0*/  FADD.FTZ R176, R211, -R168 ;  /* 0x800000a8d3b07221 */ /* 0x000fe20000010000 */
[-CC-:B------:R-:W-:Y:S01]  /*76b0*/  FFMA.FTZ R168, R198, R174.reuse, R175.reuse ;  /* 0x000000aec6a87223 */ /* 0x180fe200000100af */
[----:B------:R-:W-:Y:S01]  /*76c0*/  FFMA.FTZ R169, R185, R174, R175 ;  /* 0x000000aeb9a97223 */ /* 0x000fe200000100af */
[C---:B------:R-:W-:Y:S01]  /*76d0*/  FMUL.FTZ R173, R213.reuse, R172 ;  /* 0x000000acd5ad7220 */ /* 0x040fe20000410000 */
[----:B------:R-:W-:Y:S01]  /*76e0*/  FMUL.FTZ R176, R213, R176 ;  /* 0x000000b0d5b07220 */ /* 0x000fe20000410000 */
[----:B------:R-:W-:Y:S01]  /*76f0*/  FADD.FTZ R172, R197, -R168 ;  /* 0x800000a8c5ac7221 */ /* 0x000fe20000010000 */
[----:B------:R-:W-:Y:S01]  /*7700*/  FADD.FTZ R168, R186, -R169 ;  /* 0x800000a9baa87221 */ /* 0x000fe20000010000 */
[----:B------:R-:W-:Y:S01]  /*7710*/  FMUL.FTZ R173, R173, UR13 ;  /* 0x0000000dadad7c20 */ /* 0x000fe20008410000 */
[----:B------:R-:W-:Y:S01]  /*7720*/  FMUL.FTZ R176, R176, UR13 ;  /* 0x0000000db0b07c20 */ /* 0x000fe20008410000 */
[----:B------:R-:W-:Y:S01]  /*7730*/  LOP3.LUT P6, RZ, R236, 0xff000000, RZ, 0xc0, !PT ;  /* 0xff000000ecff7812 */ /* 0x000fe200078cc0ff */
        /* <DEDUP_REMOVED lines=11> */
[----:B------:R-:W-:-:S07]  /*77f0*/  F2FP.BF16.F32.PACK_AB R168, R173, R168 ;  /* 0x000000a8ada8723e */ /* 0x000fce00000010ff */
.L_x_229:
        /* <DEDUP_REMOVED lines=10> */
.L_x_225:
[----:B------:R-:W-:Y:S05]  /*78a0*/  BSYNC.RECONVERGENT B0 ;  /* 0x0000000000007941 */ /* 0x000fea0003800200 */
.L_x_224:
        /* <DEDUP_REMOVED lines=12> */
[----:B0--3--:R-:W-:Y:S01]  /*7970*/  PRMT R152, R167, 0x7632, R152 ;  /* 0x00007632a7987816 */ /* 0x009fe20000000098 */
[-CC-:B------:R-:W-:Y:S01]  /*7980*/  FFMA.FTZ R154, R226, R174.reuse, R175.reuse ;  /* 0x000000aee29a7223 */ /* 0x180fe200000100af */
[-CC-:B------:R-:W-:Y:S01]  /*7990*/  FFMA.FTZ R163, R205, R174.reuse, R175.reuse ;  /* 0x000000aecda37223 */ /* 0x180fe200000100af */
[-CC-:B------:R-:W-:Y:S01]  /*79a0*/  FFMA.FTZ R161, R203, R174.reuse, R175.reuse ;  /* 0x000000aecba17223 */ /* 0x180fe200000100af */
[----:B------:R-:W-:Y:S01]  /*79b0*/  SHF.L.U32 R170, R152, 0x10, RZ ;  /* 0x0000001098aa7819 */ /* 0x000fe200000006ff */
[----:B------:R-:W-:Y:S01]  /*79c0*/  FADD.FTZ R168, R223, -R154 ;  /* 0x8000009adfa87221 */ /* 0x000fe20000010000 */
[----:B------:R-:W-:Y:S01]  /*79d0*/  FFMA.FTZ R160, R228, R174, R175 ;  /* 0x000000aee4a07223 */ /* 0x000fe200000100af */
[----:B------:R-:W-:Y:S01]  /*79e0*/  FADD.FTZ R154, R206, -R163 ;  /* 0x800000a3ce9a7221 */ /* 0x000fe20000010000 */
[----:B------:R-:W-:Y:S01]  /*79f0*/  IMAD.U32 R173, R167, 0x10000, RZ ;  /* 0x00010000a7ad7824 */ /* 0x000fe200078e00ff */
[----:B------:R-:W-:Y:S01]  /*7a00*/  SHF.L.U32 R171, R166, 0x10, RZ ;  /* 0x00000010a6ab7819 */ /* 0x000fe200000006ff */
[----:B-----5:R-:W-:Y:S01]  /*7a10*/  FFMA.FTZ R163, R213, R168, R170 ;  /* 0x000000a8d5a37223 */ /* 0x020fe200000100aa */
[----:B------:R-:W-:Y:S01]  /*7a20*/  FADD.FTZ R162, R204, -R161 ;  /* 0x800000a1cca27221 */ /* 0x000fe20000010000 */
[----:B------:R-:W-:Y:S01]  /*7a30*/  FADD.FTZ R168, R219, -R160 ;  /* 0x800000a0dba87221 */ /* 0x000fe20000010000 */
[----:B------:R-:W-:Y:S01]  /*7a40*/  PRMT R152, R166, 0x7632, R152 ;  /* 0x00007632a6987816 */ /* 0x000fe20000000098 */
[----:B------:R-:W-:Y:S01]  /*7a50*/  FFMA.FTZ R169, R216, R174, R175 ;  /* 0x000000aed8a97223 */ /* 0x000fe200000100af */
[----:B------:R-:W-:Y:S01]  /*7a60*/  PRMT R160, R165, 0x7632, R160 ;  /* 0x00007632a5a07816 */ /* 0x000fe200000000a0 */
[C---:B------:R-:W-:Y:S01]  /*7a70*/  FFMA.FTZ R154, R213.reuse, R154, R173 ;  /* 0x0000009ad59a7223 */ /* 0x040fe200000100ad */
[----:B------:R-:W-:Y:S01]  /*7a80*/  FFMA.FTZ R162, R213, R162, R171 ;  /* 0x000000a2d5a27223 */ /* 0x000fe200000100ab */
[----:B------:R-:W-:Y:S01]  /*7a90*/  IMAD.U32 R170, R152, 0x10000, RZ ;  /* 0x0001000098aa7824 */ /* 0x000fe200078e00ff */
[----:B------:R-:W-:Y:S01]  /*7aa0*/  SHF.L.U32 R171, R160, 0x10, RZ ;  /* 0x00000010a0ab7819 */ /* 0x000fe200000006ff */
[----:B------:R-:W-:Y:S01]  /*7ab0*/  FADD.FTZ R160, R214, -R169 ;  /* 0x800000a9d6a07221 */ /* 0x000fe20000010000 */
[----:B------:R-:W-:Y:S01]  /*7ac0*/  FFMA.FTZ R155, R201, R174, R175 ;  /* 0x000000aec99b7223 */ /* 0x000fe200000100af */
[----:B------:R-:W-:Y:S01]  /*7ad0*/  FMUL.FTZ R169, R154, UR13 ;  /* 0x0000000d9aa97c20 */ /* 0x000fe20008410000 */
[----:B------:R-:W-:Y:S01]  /*7ae0*/  LOP3.LUT P2, RZ, R235, 0xff0000, RZ, 0xc0, !PT ;  /* 0x00ff0000ebff7812 */ /* 0x000fe2000784c0ff */
[----:B------:R-:W-:Y:S01]  /*7af0*/  FFMA.FTZ R173, R213, R168, R170 ;  /* 0x000000a8d5ad7223 */ /* 0x000fe200000100aa */
[----:B------:R-:W-:Y:S01]  /*7b00*/  SHF.L.U32 R161, R165, 0x10, RZ ;  /* 0x00000010a5a17819 */ /* 0x000fe200000006ff */
[----:B------:R-:W-:Y:S01]  /*7b10*/  FADD.FTZ R152, R202, -R155 ;  /* 0x8000009bca987221 */ /* 0x000fe20000010000 */
[----:B------:R-:W-:Y:S01]  /*7b20*/  FFMA.FTZ R168, R213, R160, R171 ;  /* 0x000000a0d5a87223 */ /* 0x000fe200000100ab */
[----:B------:R-:W-:Y:S01]  /*7b30*/  FFMA.FTZ R153, R199, R174, R175 ;  /* 0x000000aec7997223 */ /* 0x000fe200000100af */
[----:B------:R-:W-:Y:S01]  /*7b40*/  FSEL R171, R169, RZ, P2 ;  /* 0x000000ffa9ab7208 */ /* 0x000fe20001000000 */
[----:B------:R-:W-:Y:S01]  /*7b50*/  FFMA.FTZ R161, R213, R152, R161 ;  /* 0x00000098d5a17223 */ /* 0x000fe200000100a1 */
[----:B------:R-:W-:Y:S01]  /*7b60*/  ISETP.GE.U32.AND P2, PT, R240, RZ, PT ;  /* 0x000000fff000720c */ /* 0x000fe20003f46070 */
[--C-:B------:R-:W-:Y:S01]  /*7b70*/  FADD.FTZ R152, R200, -R153.reuse ;  /* 0x80000099c8987221 */ /* 0x100fe20000010000 */
[----:B------:R-:W-:Y:S01]  /*7b80*/  ISETP.GE.U32.AND P5, PT, R234, RZ, PT ;  /* 0x000000ffea00720c */ /* 0x000fe20003fa6070 */
[----:B------:R-:W-:Y:S01]  /*7b90*/  FMUL.FTZ R170, R163, UR13 ;  /* 0x0000000da3aa7c20 */ /* 0x000fe20008410000 */
[C---:B------:R-:W-:Y:S01]  /*7ba0*/  PRMT R153, R164.reuse, 0x7632, R153 ;  /* 0x00007632a4997816 */ /* 0x040fe20000000099 */
[----:B------:R-:W-:Y:S01]  /*7bb0*/  IMAD.U32 R155, R164, 0x10000, RZ ;  /* 0x00010000a49b7824 */ /* 0x000fe200078e00ff */
[----:B------:R-:W-:Y:S01]  /*7bc0*/  ISETP.GE.U32.AND.EX P2, PT, R241, 0x1000000, PT, P2 ;  /* 0x01000000f100780c */ /* 0x000fe20003f46120 */
[----:B------:R-:W-:Y:S01]  /*7bd0*/  FFMA.FTZ R174, R210, R174, R175 ;  /* 0x000000aed2ae7223 */ /* 0x000fe200000100af */
[----:B------:R-:W-:Y:S01]  /*7be0*/  ISETP.GE.U32.AND.EX P5, PT, R235, 0x1000000, PT, P5 ;  /* 0x01000000eb00780c */ /* 0x000fe20003fa6150 */
[----:B------:R-:W-:Y:S01]  /*7bf0*/  FFMA.FTZ R152, R213, R152, R155 ;  /* 0x00000098d5987223 */ /* 0x000fe2000001009b */
[----:B------:R-:W-:Y:S01]  /*7c00*/  SHF.L.U32 R160, R153, 0x10, RZ ;  /* 0x0000001099a07819 */ /* 0x000fe200000006ff */
[----:B------:R-:W-:Y:S01]  /*7c10*/  FMUL.FTZ R153, R162, UR13 ;  /* 0x0000000da2997c20 */ /* 0x000fe20008410000 */
[----:B------:R-:W-:Y:S01]  /*7c20*/  FSEL R172, R170, RZ, P2 ;  /* 0x000000ffaaac7208 */ /* 0x000fe20001000000 */
[----:B------:R-:W-:Y:S01]  /*7c30*/  FADD.FTZ R174, R209, -R174 ;  /* 0x800000aed1ae7221 */ /* 0x000fe20000010000 */
[----:B------:R-:W-:-:S02]  /*7c40*/  LOP3.LUT P6, RZ, R241, 0xff0000, RZ, 0xc0, !PT ;  /* 0x00ff0000f1ff7812 */ /* 0x000fc400078cc0ff */
[----:B------:R-:W-:Y:S01]  /*7c50*/  FSEL R170, R170, RZ, P5 ;  /* 0x000000ffaaaa7208 */ /* 0x000fe20002800000 */
[----:B------:R-:W-:Y:S01]  /*7c60*/  FFMA.FTZ R213, R213, R174, R160 ;  /* 0x000000aed5d57223 */ /* 0x000fe200000100a0 */
[----:B------:R-:W-:Y:S01]  /*7c70*/  LOP3.LUT P5, RZ, R235, 0xff, RZ, 0xc0, !PT ;  /* 0x000000ffebff7812 */ /* 0x000fe200078ac0ff */
[----:B------:R-:W-:Y:S01]  /*7c80*/  FMUL.FTZ R160, R161, UR13 ;  /* 0x0000000da1a07c20 */ /* 0x000fe20008410000 */
[----:B------:R-:W-:Y:S02]  /*7c90*/  FSEL R155, R169, RZ, P6 ;  /* 0x000000ffa99b7208 */ /* 0x000fe40003000000 */
[----:B------:R-:W-:Y:S02]  /*7ca0*/  F2FP.BF16.F32.PACK_AB R171, R170, R171 ;  /* 0x000000abaaab723e */ /* 0x000fe400000010ff */
[C---:B------:R-:W-:Y:S01]  /*7cb0*/  F2FP.BF16.F32.PACK_AB R162, R173.reuse, R162 ;  /* 0x000000a2ada2723e */ /* 0x040fe200000010ff */
[----:B------:R-:W-:Y:S01]  /*7cc0*/  FMUL.FTZ R173, R173, UR13 ;  /* 0x0000000dadad7c20 */ /* 0x000fe20008410000 */
[----:B------:R-:W-:-:S02]  /*7cd0*/  LOP3.LUT P6, RZ, R241, 0xff, RZ, 0xc0, !PT ;  /* 0x000000fff1ff7812 */ /* 0x000fc400078cc0ff */
[----:B------:R-:W-:Y:S02]  /*7ce0*/  FSEL R170, R153, RZ, P5 ;  /* 0x000000ff99aa7208 */ /* 0x000fe40002800000 */
[----:B------:R-:W-:Y:S02]  /*7cf0*/  LOP3.LUT P5, RZ, R241, 0xff00, RZ, 0xc0, !PT ;  /* 0x0000ff00f1ff7812 */ /* 0x000fe400078ac0ff */
[----:B------:R-:W-:Y:S02]  /*7d00*/  F2FP.BF16.F32.PACK_AB R163, R163, R154 ;  /* 0x0000009aa3a3723e */ /* 0x000fe400000010ff */
[----:B------:R-:W-:Y:S01]  /*7d10*/  F2FP.BF16.F32.PACK_AB R155, R172, R155 ;  /* 0x0000009bac9b723e */ /* 0x000fe200000010ff */
[----:B------:R-:W-:Y:S01]  /*7d20*/  FMUL.FTZ R172, R168, UR13 ;  /* 0x0000000da8ac7c20 */ /* 0x000fe20008410000 */
[----:B------:R-:W-:Y:S02]  /*7d30*/  FSEL R154, R153, RZ, P6 ;  /* 0x000000ff999a7208 */ /* 0x000fe40003000000 */
[----:B------:R-:W-:-:S02]  /*7d40*/  FSEL R153, R173, RZ, P5 ;  /* 0x000000ffad997208 */ /* 0x000fc40002800000 */
[C---:B------:R-:W-:Y:S02]  /*7d50*/  LOP3.LUT P6, RZ, R240.reuse, 0xff0000, RZ, 0xc0, !PT ;  /* 0x00ff0000f0ff7812 */ /* 0x040fe400078cc0ff */
[----:B------:R-:W-:Y:S02]  /*7d60*/  LOP3.LUT P5, RZ, R240, 0xff000000, RZ, 0xc0, !PT ;  /* 0xff000000f0ff7812 */ /* 0x000fe400078ac0ff */
[----:B------:R-:W-:Y:S02]  /*7d70*/  F2FP.BF16.F32.PACK_AB R161, R168, R161 ;  /* 0x000000a1a8a1723e */ /* 0x000fe400000010ff */
[----:B------:R-:W-:Y:S02]  /*7d80*/  F2FP.BF16.F32.PACK_AB R154, R153, R154 ;  /* 0x0000009a999a723e */ /* 0x000fe400000010ff */
[----:B------:R-:W-:Y:S02]  /*7d90*/  FSEL R153, R160, RZ, P6 ;  /* 0x000000ffa0997208 */ /* 0x000fe40003000000 */
[----:B------:R-:W-:-:S02]  /*7da0*/  FSEL R168, R172, RZ, P5 ;  /* 0x000000ffaca87208 */ /* 0x000fc40002800000 */
[----:B------:R-:W-:Y:S02]  /*7db0*/  LOP3.LUT P2, RZ, R235, 0xff00, RZ, 0xc0, !PT ;  /* 0x0000ff00ebff7812 */ /* 0x000fe4000784c0ff */
[----:B------:R-:W-:Y:S02]  /*7dc0*/  LOP3.LUT P5, RZ, R234, 0xff0000, RZ, 0xc0, !PT ;  /* 0x00ff0000eaff7812 */ /* 0x000fe400078ac0ff */
[----:B------:R-:W-:Y:S01]  /*7dd0*/  F2FP.BF16.F32.PACK_AB R153, R168, R153 ;  /* 0x00000099a899723e */ /* 0x000fe200000010ff */
[----:B------:R-:W-:Y:S01]  /*7de0*/  FMUL.FTZ R168, R213, UR13 ;  /* 0x0000000dd5a87c20 */ /* 0x000fe20008410000 */
[----:B------:R-:W-:Y:S02]  /*7df0*/  FSEL R173, R173, RZ, P2 ;  /* 0x000000ffadad7208 */ /* 0x000fe40001000000 */
[C---:B------:R-:W-:Y:S02]  /*7e00*/  LOP3.LUT P6, RZ, R234.reuse, 0xff000000, RZ, 0xc0, !PT ;  /* 0xff000000eaff7812 */ /* 0x040fe400078cc0ff */
[----:B------:R-:W-:-:S02]  /*7e10*/  LOP3.LUT P2, RZ, R234, 0xff00, RZ, 0xc0, !PT ;  /* 0x0000ff00eaff7812 */ /* 0x000fc4000784c0ff */
[----:B------:R-:W-:Y:S02]  /*7e20*/  FSEL R169, R160, RZ, P5 ;  /* 0x000000ffa0a97208 */ /* 0x000fe40002800000 */
[----:B------:R-:W-:Y:S02]  /*7e30*/  F2FP.BF16.F32.PACK_AB R170, R173, R170 ;  /* 0x000000aaadaa723e */ /* 0x000fe400000010ff */
[----:B------:R-:W-:Y:S01]  /*7e40*/  F2FP.BF16.F32.PACK_AB R160, R213, R152 ;  /* 0x00000098d5a0723e */ /* 0x000fe200000010ff */
[----:B------:R-:W-:Y:S01]  /*7e50*/  FMUL.FTZ R152, R152, UR13 ;  /* 0x0000000d98987c20 */ /* 0x000fe20008410000 */
[----:B------:R-:W-:Y:S02]  /*7e60*/  LOP3.LUT P5, RZ, R240, 0xff00, RZ, 0xc0, !PT ;  /* 0x0000ff00f0ff7812 */ /* 0x000fe400078ac0ff */
[----:B------:R-:W-:Y:S02]  /*7e70*/  FSEL R174, R172, RZ, P6 ;  /* 0x000000ffacae7208 */ /* 0x000fe40003000000 */
        /* <DEDUP_REMOVED lines=8> */
[----:B------:R-:W-:Y:S01]  /*7f00*/  F2FP.BF16.F32.PACK_AB R168, R173, R168 ;  /* 0x000000a8ada8723e */ /* 0x000fe200000010ff */
[----:B------:R-:W-:Y:S06]  /*7f10*/  BRA `(.L_x_239) ;  /* 0x0000001c00dc7947 */ /* 0x000fec0003800000 */
.L_x_238:
[----:B0--3--:R-:W-:Y:S01]  /*7f20*/  PRMT R152, R167, 0x7632, R152 ;  /* 0x00007632a7987816 */ /* 0x009fe20000000098 */
[-CC-:B------:R-:W-:Y:S01]  /*7f30*/  FFMA.FTZ R154, R226, R174.reuse, R175.reuse ;  /* 0x000000aee29a7223 */ /* 0x180fe200000100af */
[-CC-:B------:R-:W-:Y:S01]  /*7f40*/  FFMA.FTZ R168, R228, R174.reuse, R175.reuse ;  /* 0x000000aee4a87223 */ /* 0x180fe200000100af */
[-CC-:B------:R-:W-:Y:S01]  /*7f50*/  FFMA.FTZ R169, R205, R174.reuse, R175.reuse ;  /* 0x000000aecda97223 */ /* 0x180fe200000100af */
[----:B------:R-:W-:Y:S01]  /*7f60*/  SHF.L.U32 R170, R152, 0x10, RZ ;  /* 0x0000001098aa7819 */ /* 0x000fe200000006ff */
[--C-:B------:R-:W-:Y:S01]  /*7f70*/  FADD.FTZ R152, R223, -R154.reuse ;  /* 0x8000009adf987221 */ /* 0x100fe20000010000 */
[----:B------:R-:W-:Y:S01]  /*7f80*/  PRMT R154, R166, 0x7632, R154 ;  /* 0x00007632a69a7816 */ /* 0x000fe2000000009a */
[-CC-:B------:R-:W-:Y:S01]  /*7f90*/  FFMA.FTZ R173, R203, R174.reuse, R175.reuse ;  /* 0x000000aecbad7223 */ /* 0x180fe200000100af */
[-CC-:B------:R-:W-:Y:S01]  /*7fa0*/  FFMA.FTZ R155, R201, R174.reuse, R175.reuse ;  /* 0x000000aec99b7223 */ /* 0x180fe200000100af */
[-CC-:B------:R-:W-:Y:S01]  /*7fb0*/  FFMA.FTZ R171, R216, R174.reuse, R175.reuse ;  /* 0x000000aed8ab7223 */ /* 0x180fe200000100af */
[--C-:B------:R-:W-:Y:S01]  /*7fc0*/  FFMA.FTZ R153, R199, R174, R175.reuse ;  /* 0x000000aec7997223 */ /* 0x100fe200000100af */
[----:B-----5:R-:W-:Y:S01]  /*7fd0*/  FFMA.FTZ R152, R213, R152, R170 ;  /* 0x00000098d5987223 */ /* 0x020fe200000100aa */
[----:B------:R-:W-:Y:S01]  /*7fe0*/  FFMA.FTZ R174, R210, R174, R175 ;  /* 0x000000aed2ae7223 */ /* 0x000fe200000100af */
[----:B------:R-:W-:-:S02]  /*7ff0*/  IMAD.U32 R170, R154, 0x10000, RZ ;  /* 0x000100009aaa7824 */ /* 0x000fc400078e00ff */
[----:B------:R-:W-:Y:S01]  /*8000*/  FADD.FTZ R154, R219, -R168 ;  /* 0x800000a8db9a7221 */ /* 0x000fe20000010000 */
[----:B------:R-:W-:Y:S01]  /*8010*/  SHF.L.U32 R175, R167, 0x10, RZ ;  /* 0x00000010a7af7819 */ /* 0x000fe200000006ff */
[--C-:B------:R-:W-:Y:S01]  /*8020*/  FADD.FTZ R168, R206, -R169.reuse ;  /* 0x800000a9cea87221 */ /* 0x100fe20000010000 */
[----:B------:R-:W-:Y:S01]  /*8030*/  PRMT R169, R165, 0x7632, R169 ;  /* 0x00007632a5a97816 */ /* 0x000fe200000000a9 */
[C---:B------:R-:W-:Y:S01]  /*8040*/  FFMA.FTZ R154, R213.reuse, R154, R170 ;  /* 0x0000009ad59a7223 */ /* 0x040fe200000100aa */
[----:B------:R-:W-:Y:S01]  /*8050*/  FADD.FTZ R170, R214, -R171 ;  /* 0x800000abd6aa7221 */ /* 0x000fe20000010000 */
[----:B------:R-:W-:Y:S01]  /*8060*/  FFMA.FTZ R175, R213, R168, R175 ;  /* 0x000000a8d5af7223 */ /* 0x000fe200000100af */
[----:B------:R-:W-:Y:S01]  /*8070*/  FADD.FTZ R168, R202, -R155 ;  /* 0x8000009bcaa87221 */ /* 0x000fe20000010000 */
[----:B------:R-:W-:Y:S01]  /*8080*/  SHF.L.U32 R155, R169, 0x10, RZ ;  /* 0x00000010a99b7819 */ /* 0x000fe200000006ff */
[----:B------:R-:W-:Y:S01]  /*8090*/  FADD.FTZ R172, R204, -R173 ;  /* 0x800000adccac7221 */ /* 0x000fe20000010000 */
[----:B------:R-:W-:Y:S01]  /*80a0*/  IMAD.U32 R176, R166, 0x10000, RZ ;  /* 0x00010000a6b07824 */ /* 0x000fe200078e00ff */
[----:B------:R-:W-:Y:S01]  /*80b0*/  SHF.L.U32 R169, R165, 0x10, RZ ;  /* 0x00000010a5a97819 */ /* 0x000fe200000006ff */
[----:B------:R-:W-:Y:S01]  /*80c0*/  FMUL.FTZ R175, R175, UR13 ;  /* 0x0000000dafaf7c20 */ /* 0x000fe20008410000 */
[C-C-:B------:R-:W-:Y:S01]  /*80d0*/  FFMA.FTZ R170, R213.reuse, R170, R155.reuse ;  /* 0x000000aad5aa7223 */ /* 0x140fe2000001009b */
[----:B------:R-:W-:Y:S01]  /*80e0*/  PRMT R155, R164, 0x7632, R155 ;  /* 0x00007632a49b7816 */ /* 0x000fe2000000009b */
[----:B------:R-:W-:Y:S01]  /*80f0*/  FFMA.FTZ R176, R213, R172, R176 ;  /* 0x000000acd5b07223 */ /* 0x000fe200000100b0 */
[----:B------:R-:W-:Y:S01]  /*8100*/  LOP3.LUT P6, RZ, R235, 0xff0000, RZ, 0xc0, !PT ;  /* 0x00ff0000ebff7812 */ /* 0x000fe200078cc0ff */
[----:B------:R-:W-:Y:S01]  /*8110*/  FFMA.FTZ R169, R213, R168, R169 ;  /* 0x000000a8d5a97223 */ /* 0x000fe200000100a9 */
[----:B------:R-:W-:Y:S01]  /*8120*/  ISETP.GE.U32.AND P5, PT, R240, RZ, PT ;  /* 0x000000fff000720c */ /* 0x000fe20003fa6070 */
[----:B------:R-:W-:Y:S01]  /*8130*/  FADD.FTZ R168, R200, -R153 ;  /* 0x80000099c8a87221 */ /* 0x000fe20000010000 */
[----:B------:R-:W-:Y:S01]  /*8140*/  ISETP.GE.U32.AND P2, PT, R234, RZ, PT ;  /* 0x000000ffea00720c */ /* 0x000fe20003f46070 */
[----:B------:R-:W-:Y:S01]  /*8150*/  FMUL.FTZ R152, R152, UR13 ;  /* 0x0000000d98987c20 */ /* 0x000fe20008410000 */
[----:B------:R-:W-:Y:S01]  /*8160*/  SHF.L.U32 R172, R164, 0x10, RZ ;  /* 0x00000010a4ac7819 */ /* 0x000fe200000006ff */
[----:B------:R-:W-:-:S02]  /*8170*/  IMAD.U32 R155, R155, 0x10000, RZ ;  /* 0x000100009b9b7824 */ /* 0x000fc400078e00ff */
[----:B------:R-:W-:Y:S01]  /*8180*/  FADD.FTZ R174, R209, -R174 ;  /* 0x800000aed1ae7221 */ /* 0x000fe20000010000 */
[----:B------:R-:W-:Y:S01]  /*8190*/  FSEL R171, R175, RZ, P6 ;  /* 0x000000ffafab7208 */ /* 0x000fe20003000000 */
[----:B------:R-:W-:Y:S01]  /*81a0*/  FMUL.FTZ R176, R176, UR13 ;  /* 0x0000000db0b07c20 */ /* 0x000fe20008410000 */
[----:B------:R-:W-:Y:S01]  /*81b0*/  ISETP.GE.U32.AND.EX P5, PT, R241, 0x1000000, PT, P5 ;  /* 0x01000000f100780c */ /* 0x000fe20003fa6150 */
[----:B------:R-:W-:Y:S01]  /*81c0*/  FFMA.FTZ R168, R213, R168, R172 ;  /* 0x000000a8d5a87223 */ /* 0x000fe200000100ac */
[----:B------:R-:W-:Y:S01]  /*81d0*/  LOP3.LUT P6, RZ, R241, 0xff0000, RZ, 0xc0, !PT ;  /* 0x00ff0000f1ff7812 */ /* 0x000fe200078cc0ff */
[----:B------:R-:W-:Y:S01]  /*81e0*/  FFMA.FTZ R174, R213, R174, R155 ;  /* 0x000000aed5ae7223 */ /* 0x000fe2000001009b */
[----:B------:R-:W-:Y:S01]  /*81f0*/  ISETP.GE.U32.AND.EX P2, PT, R235, 0x1000000, PT, P2 ;  /* 0x01000000eb00780c */ /* 0x000fe20003f46120 */
[----:B------:R-:W-:Y:S01]  /*8200*/  FMUL.FTZ R153, R154, UR13 ;  /* 0x0000000d9a997c20 */ /* 0x000fe20008410000 */
[----:B------:R-:W-:Y:S01]  /*8210*/  FSEL R172, R152, RZ, P5 ;  /* 0x000000ff98ac7208 */ /* 0x000fe20002800000 */
[----:B------:R-:W-:Y:S01]  /*8220*/  FMUL.FTZ R169, R169, UR13 ;  /* 0x0000000da9a97c20 */ /* 0x000fe20008410000 */
[----:B------:R-:W-:Y:S01]  /*8230*/  FSEL R155, R175, RZ, P6 ;  /* 0x000000ffaf9b7208 */ /* 0x000fe20003000000 */
[----:B------:R-:W-:Y:S01]  /*8240*/  FMUL.FTZ R174, R174, UR13 ;  /* 0x0000000daeae7c20 */ /* 0x000fe20008410000 */
[----:B------:R-:W-:Y:S01]  /*8250*/  FSEL R152, R152, RZ, P2 ;  /* 0x000000ff98987208 */ /* 0x000fe20001000000 */
[----:B------:R-:W-:Y:S01]  /*8260*/  FMUL.FTZ R168, R168, UR13 ;  /* 0x0000000da8a87c20 */ /* 0x000fe20008410000 */
[----:B------:R-:W-:-:S02]  /*8270*/  LOP3.LUT P5, RZ, R235, 0xff, RZ, 0xc0, !PT ;  /* 0x000000ffebff7812 */ /* 0x000fc400078ac0ff */
[C---:B------:R-:W-:Y:S02]  /*8280*/  LOP3.LUT P6, RZ, R241.reuse, 0xff, RZ, 0xc0, !PT ;  /* 0x000000fff1ff7812 */ /* 0x040fe400078cc0ff */
[----:B------:R-:W-:Y:S02]  /*8290*/  LOP3.LUT P2, RZ, R241, 0xff00, RZ, 0xc0, !PT ;  /* 0x0000ff00f1ff7812 */ /* 0x000fe4000784c0ff */
[----:B------:R-:W-:Y:S01]  /*82a0*/  F2FP.BF16.F32.PACK_AB R171, R152, R171 ;  /* 0x000000ab98ab723e */ /* 0x000fe200000010ff */
[----:B------:R-:W-:Y:S01]  /*82b0*/  FMUL.FTZ R152, R170, UR13 ;  /* 0x0000000daa987c20 */ /* 0x000fe20008410000 */
[C---:B------:R-:W-:Y:S02]  /*82c0*/  FSEL R173, R176.reuse, RZ, P5 ;  /* 0x000000ffb0ad7208 */ /* 0x040fe40002800000 */
[----:B------:R-:W-:Y:S02]  /*82d0*/  LOP3.LUT P5, RZ, R235, 0xff00, RZ, 0xc0, !PT ;  /* 0x0000ff00ebff7812 */ /* 0x000fe400078ac0ff */
[----:B------:R-:W-:-:S02]  /*82e0*/  FSEL R154, R176, RZ, P6 ;  /* 0x000000ffb09a7208 */ /* 0x000fc40003000000 */
[C---:B------:R-:W-:Y:S02]  /*82f0*/  FSEL R175, R153.reuse, RZ, P2 ;  /* 0x000000ff99af7208 */ /* 0x040fe40001000000 */
[C---:B------:R-:W-:Y:S02]  /*8300*/  LOP3.LUT P6, RZ, R240.reuse, 0xff0000, RZ, 0xc0, !PT ;  /* 0x00ff0000f0ff7812 */ /* 0x040fe400078cc0ff */
[----:B------:R-:W-:Y:S02]  /*8310*/  LOP3.LUT P2, RZ, R240, 0xff000000, RZ, 0xc0, !PT ;  /* 0xff000000f0ff7812 */ /* 0x000fe4000784c0ff */
[----:B------:R-:W-:Y:S02]  /*8320*/  F2FP.BF16.F32.PACK_AB R155, R172, R155 ;  /* 0x0000009bac9b723e */ /* 0x000fe400000010ff */
[----:B------:R-:W-:Y:S02]  /*8330*/  FSEL R170, R153, RZ, P5 ;  /* 0x000000ff99aa7208 */ /* 0x000fe40002800000 */
[----:B------:R-:W-:-:S02]  /*8340*/  FSEL R153, R169, RZ, P6 ;  /* 0x000000ffa9997208 */ /* 0x000fc40003000000 */
[----:B------:R-:W-:Y:S02]  /*8350*/  FSEL R172, R152, RZ, P2 ;  /* 0x000000ff98ac7208 */ /* 0x000fe40001000000 */
[C---:B------:R-:W-:Y:S02]  /*8360*/  LOP3.LUT P6, RZ, R234.reuse, 0xff000000, RZ, 0xc0, !PT ;  /* 0xff000000eaff7812 */ /* 0x040fe400078cc0ff */
[C---:B------:R-:W-:Y:S02]  /*8370*/  LOP3.LUT P5, RZ, R234.reuse, 0xff0000, RZ, 0xc0, !PT ;  /* 0x00ff0000eaff7812 */ /* 0x040fe400078ac0ff */
[----:B------:R-:W-:Y:S02]  /*8380*/  LOP3.LUT P2, RZ, R234, 0xff00, RZ, 0xc0, !PT ;  /* 0x0000ff00eaff7812 */ /* 0x000fe4000784c0ff */
[----:B------:R-:W-:Y:S02]  /*8390*/  F2FP.BF16.F32.PACK_AB R153, R172, R153 ;  /* 0x00000099ac99723e */ /* 0x000fe400000010ff */
[----:B------:R-:W-:-:S02]  /*83a0*/  F2FP.BF16.F32.PACK_AB R170, R170, R173 ;  /* 0x000000adaaaa723e */ /* 0x000fc400000010ff */
[----:B------:R-:W-:Y:S02]  /*83b0*/  FSEL R172, R152, RZ, P6 ;  /* 0x000000ff98ac7208 */ /* 0x000fe40003000000 */
[----:B------:R-:W-:Y:S02]  /*83c0*/  FSEL R169, R169, RZ, P5 ;  /* 0x000000ffa9a97208 */ /* 0x000fe40002800000 */
[----:B------:R-:W-:Y:S02]  /*83d0*/  LOP3.LUT P6, RZ, R240, 0xff, RZ, 0xc0, !PT ;  /* 0x000000fff0ff7812 */ /* 0x000fe400078cc0ff */
[----:B------:R-:W-:Y:S02]  /*83e0*/  FSEL R173, R174, RZ, P2 ;  /* 0x000000ffaead7208 */ /* 0x000fe40001000000 */
[----:B------:R-:W-:Y:S02]  /*83f0*/  LOP3.LUT P5, RZ, R240, 0xff00, RZ, 0xc0, !PT ;  /* 0x0000ff00f0ff7812 */ /* 0x000fe400078ac0ff */
[----:B------:R-:W-:-:S02]  /*8400*/  LOP3.LUT P2, RZ, R234, 0xff, RZ, 0xc0, !PT ;  /* 0x000000ffeaff7812 */ /* 0x000fc4000784c0ff */
[----:B------:R-:W-:Y:S02]  /*8410*/  F2FP.BF16.F32.PACK_AB R154, R175, R154 ;  /* 0x0000009aaf9a723e */ /* 0x000fe400000010ff */
[----:B------:R-:W-:Y:S02]  /*8420*/  FSEL R152, R168, RZ, P6 ;  /* 0x000000ffa8987208 */ /* 0x000fe40003000000 */
[----:B------:R-:W-:Y:S02]  /*8430*/  FSEL R175, R174, RZ, P5 ;  /* 0x000000ffaeaf7208 */ /* 0x000fe40002800000 */
[----:B------:R-:W-:Y:S02]  /*8440*/  FSEL R168, R168, RZ, P2 ;  /* 0x000000ffa8a87208 */ /* 0x000fe40001000000 */
[----:B------:R-:W-:Y:S02]  /*8450*/  F2FP.BF16.F32.PACK_AB R169, R172, R169 ;  /* 0x000000a9aca9723e */ /* 0x000fe400000010ff */
[----:B------:R-:W-:-:S02]  /*8460*/  F2FP.BF16.F32.PACK_AB R152, R175, R152 ;  /* 0x00000098af98723e */ /* 0x000fc400000010ff */
[----:B------:R-:W-:Y:S01]  /*8470*/  F2FP.BF16.F32.PACK_AB R168, R173, R168 ;  /* 0x000000a8ada8723e */ /* 0x000fe200000010ff */
[----:B------:R-:W-:Y:S06]  /*8480*/  BRA `(.L_x_239) ;  /* 0x0000001800807947 */ /* 0x000fec0003800000 */
.L_x_237:
[----:B0--3--:R-:W0:Y:S02]  /*8490*/  LDC.64 R152, c[0x0][0x478] ;  /* 0x00011e00ff987b82 */ /* 0x009e240000000a00 */
[----:B0-----:R-:W-:-:S04]  /*84a0*/  ISETP.NE.U32.AND P1, PT, R152, RZ, PT ;  /* 0x000000ff9800720c */ /* 0x001fc80003f25070 */
[----:B------:R-:W-:-:S13]  /*84b0*/  ISETP.NE.AND.EX P1, PT, R153, RZ, PT, P1 ;  /* 0x000000ff9900720c */ /* 0x000fda0003f25310 */
[----:B------:R-:W-:Y:S05]  /*84c0*/  @!P1 BRA `(.L_x_240) ;  /* 0x00000004003c9947 */ /* 0x000fea0003800000 */
[-CC-:B------:R-:W-:Y:S01]  /*84d0*/  FFMA.FTZ R152, R226, R174.reuse, R175.reuse ;  /* 0x000000aee2987223 */ /* 0x180fe200000100af */
[-CC-:B------:R-:W-:Y:S01]  /*84e0*/  FFMA.FTZ R169, R205, R174.reuse, R175.reuse ;  /* 0x000000aecda97223 */ /* 0x180fe200000100af */
[-CC-:B------:R-:W-:Y:S01]  /*84f0*/  FFMA.FTZ R163, R203, R174.reuse, R175.reuse ;  /* 0x000000aecba37223 */ /* 0x180fe200000100af */
[-CC-:B------:R-:W-:Y:S01]  /*8500*/  FFMA.FTZ R154, R228, R174.reuse, R175.reuse ;  /* 0x000000aee49a7223 */ /* 0x180fe200000100af */
[----:B------:R-:W-:Y:S01]  /*8510*/  FADD.FTZ R152, R223, -R152 ;  /* 0x80000098df987221 */ /* 0x000fe20000010000 */
[-CC-:B------:R-:W-:Y:S01]  /*8520*/  FFMA.FTZ R153, R201, R174.reuse, R175.reuse ;  /* 0x000000aec9997223 */ /* 0x180fe200000100af */
[--C-:B------:R-:W-:Y:S01]  /*8530*/  FFMA.FTZ R161, R216, R174, R175.reuse ;  /* 0x000000aed8a17223 */ /* 0x100fe200000100af */
[----:B------:R-:W-:Y:S01]  /*8540*/  ISETP.GE.U32.AND P2, PT, R234, RZ, PT ;  /* 0x000000ffea00720c */ /* 0x000fe20003f46070 */
[----:B-----5:R-:W-:Y:S01]  /*8550*/  FMUL.FTZ R168, R213, R152 ;  /* 0x00000098d5a87220 */ /* 0x020fe20000410000 */
[-CC-:B------:R-:W-:Y:S01]  /*8560*/  FFMA.FTZ R152, R210, R174.reuse, R175.reuse ;  /* 0x000000aed2987223 */ /* 0x180fe200000100af */
[----:B------:R-:W-:Y:S01]  /*8570*/  FFMA.FTZ R175, R199, R174, R175 ;  /* 0x000000aec7af7223 */ /* 0x000fe200000100af */
[----:B------:R-:W-:Y:S01]  /*8580*/  FADD.FTZ R174, R206, -R169 ;  /* 0x800000a9ceae7221 */ /* 0x000fe20000010000 */
[----:B------:R-:W-:Y:S01]  /*8590*/  FMUL.FTZ R155, R168, UR13 ;  /* 0x0000000da89b7c20 */ /* 0x000fe20008410000 */
[----:B------:R-:W-:Y:S01]  /*85a0*/  ISETP.GE.U32.AND.EX P5, PT, R235, 0x1000000, PT, P2 ;  /* 0x01000000eb00780c */ /* 0x000fe20003fa6120 */
[----:B------:R-:W-:Y:S01]  /*85b0*/  FADD.FTZ R162, R204, -R163 ;  /* 0x800000a3cca27221 */ /* 0x000fe20000010000 */
[----:B------:R-:W-:Y:S01]  /*85c0*/  ISETP.GE.U32.AND P2, PT, R240, RZ, PT ;  /* 0x000000fff000720c */ /* 0x000fe20003f46070 */
[----:B------:R-:W-:Y:S01]  /*85d0*/  FMUL.FTZ R163, R213, R174 ;  /* 0x000000aed5a37220 */ /* 0x000fe20000410000 */
[----:B------:R-:W-:Y:S01]  /*85e0*/  FADD.FTZ R176, R219, -R154 ;  /* 0x8000009adbb07221 */ /* 0x000fe20000010000 */
[----:B------:R-:W-:Y:S01]  /*85f0*/  FADD.FTZ R154, R202, -R153 ;  /* 0x80000099ca9a7221 */ /* 0x000fe20000010000 */
[----:B------:R-:W-:Y:S01]  /*8600*/  FADD.FTZ R172, R214, -R161 ;  /* 0x800000a1d6ac7221 */ /* 0x000fe20000010000 */
[----:B------:R-:W-:Y:S01]  /*8610*/  FADD.FTZ R160, R209, -R152 ;  /* 0x80000098d1a07221 */ /* 0x000fe20000010000 */
[----:B------:R-:W-:Y:S01]  /*8620*/  FSEL R170, R155, RZ, P5 ;  /* 0x000000ff9baa7208 */ /* 0x000fe20002800000 */
[----:B------:R-:W-:Y:S01]  /*8630*/  FMUL.FTZ R152, R163, UR13 ;  /* 0x0000000da3987c20 */ /* 0x000fe20008410000 */
[----:B------:R-:W-:Y:S01]  /*8640*/  ISETP.GE.U32.AND.EX P2, PT, R241, 0x1000000, PT, P2 ;  /* 0x01000000f100780c */ /* 0x000fe20003f46120 */
[----:B------:R-:W-:Y:S01]  /*8650*/  FMUL.FTZ R162, R213, R162 ;  /* 0x000000a2d5a27220 */ /* 0x000fe20000410000 */
[----:B------:R-:W-:Y:S01]  /*8660*/  LOP3.LUT P6, RZ, R235, 0xff0000, RZ, 0xc0, !PT ;  /* 0x00ff0000ebff7812 */ /* 0x000fe200078cc0ff */
[----:B------:R-:W-:Y:S01]  /*8670*/  FMUL.FTZ R161, R213, R154 ;  /* 0x0000009ad5a17220 */ /* 0x000fe20000410000 */
[----:B------:R-:W-:Y:S01]  /*8680*/  LOP3.LUT P5, RZ, R241, 0xff0000, RZ, 0xc0, !PT ;  /* 0x00ff0000f1ff7812 */ /* 0x000fe200078ac0ff */
[----:B------:R-:W-:Y:S01]  /*8690*/  FMUL.FTZ R154, R213, R172 ;  /* 0x000000acd59a7220 */ /* 0x000fe20000410000 */
[----:B------:R-:W-:Y:S01]  /*86a0*/  FSEL R172, R155, RZ, P2 ;  /* 0x000000ff9bac7208 */ /* 0x000fe20001000000 */
[----:B------:R-:W-:Y:S01]  /*86b0*/  FMUL.FTZ R153, R213, R176 ;  /* 0x000000b0d5997220 */ /* 0x000fe20000410000 */
[----:B------:R-:W-:Y:S01]  /*86c0*/  FSEL R155, R152, RZ, P5 ;  /* 0x000000ff989b7208 */ /* 0x000fe20002800000 */
[----:B------:R-:W-:Y:S01]  /*86d0*/  FADD.FTZ R174, R200, -R175 ;  /* 0x800000afc8ae7221 */ /* 0x000fe20000010000 */
[----:B------:R-:W-:Y:S01]  /*86e0*/  FSEL R171, R152, RZ, P6 ;  /* 0x000000ff98ab7208 */ /* 0x000fe20003000000 */
[----:B------:R-:W-:Y:S01]  /*86f0*/  FMUL.FTZ R152, R162, UR13 ;  /* 0x0000000da2987c20 */ /* 0x000fe20008410000 */
[----:B------:R-:W-:Y:S01]  /*8700*/  LOP3.LUT P5, RZ, R235, 0xff, RZ, 0xc0, !PT ;  /* 0x000000ffebff7812 */ /* 0x000fe200078ac0ff */
[----:B------:R-:W-:Y:S01]  /*8710*/  FMUL.FTZ R169, R153, UR13 ;  /* 0x0000000d99a97c20 */ /* 0x000fe20008410000 */
[----:B------:R-:W-:Y:S01]  /*8720*/  F2FP.BF16.F32.PACK_AB R171, R170, R171 ;  /* 0x000000abaaab723e */ /* 0x000fe200000010ff */
[C---:B------:R-:W-:Y:S01]  /*8730*/  FMUL.FTZ R160, R213.reuse, R160 ;  /* 0x000000a0d5a07220 */ /* 0x040fe20000410000 */
[----:B------:R-:W-:Y:S01]  /*8740*/  FSEL R170, R152, RZ, P5 ;  /* 0x000000ff98aa7208 */ /* 0x000fe20002800000 */
[----:B------:R-:W-:Y:S01]  /*8750*/  FMUL.FTZ R213, R213, R174 ;  /* 0x000000aed5d57220 */ /* 0x000fe20000410000 */
[----:B------:R-:W-:-:S02]  /*8760*/  LOP3.LUT P6, RZ, R241, 0xff, RZ, 0xc0, !PT ;  /* 0x000000fff1ff7812 */ /* 0x000fc400078cc0ff */
[----:B------:R-:W-:Y:S02]  /*8770*/  LOP3.LUT P5, RZ, R241, 0xff00, RZ, 0xc0, !PT ;  /* 0x0000ff00f1ff7812 */ /* 0x000fe400078ac0ff */
[----:B------:R-:W-:Y:S01]  /*8780*/  F2FP.BF16.F32.PACK_AB R163, R168, R163 ;  /* 0x000000a3a8a3723e */ /* 0x000fe200000010ff */
[----:B------:R-:W-:Y:S01]  /*8790*/  FMUL.FTZ R168, R154, UR13 ;  /* 0x0000000d9aa87c20 */ /* 0x000fe20008410000 */
[----:B------:R-:W-:Y:S02]  /*87a0*/  F2FP.BF16.F32.PACK_AB R155, R172, R155 ;  /* 0x0000009bac9b723e */ /* 0x000fe400000010ff */
[----:B------:R-:W-:Y:S02]  /*87b0*/  F2FP.BF16.F32.PACK_AB R162, R153, R162 ;  /* 0x000000a299a2723e */ /* 0x000fe400000010ff */
[----:B------:R-:W-:Y:S01]  /*87c0*/  FSEL R153, R152, RZ, P6 ;  /* 0x000000ff98997208 */ /* 0x000fe20003000000 */
[----:B------:R-:W-:Y:S01]  /*87d0*/  FMUL.FTZ R152, R161, UR13 ;  /* 0x0000000da1987c20 */ /* 0x000fe20008410000 */
[----:B------:R-:W-:-:S02]  /*87e0*/  FSEL R172, R169, RZ, P5 ;  /* 0x000000ffa9ac7208 */ /* 0x000fc40002800000 */
[----:B------:R-:W-:Y:S02]  /*87f0*/  LOP3.LUT P2, RZ, R235, 0xff00, RZ, 0xc0, !PT ;  /* 0x0000ff00ebff7812 */ /* 0x000fe4000784c0ff */
[----:B------:R-:W-:Y:S02]  /*8800*/  LOP3.LUT P5, RZ, R240, 0xff000000, RZ, 0xc0, !PT ;  /* 0xff000000f0ff7812 */ /* 0x000fe400078ac0ff */
[----:B------:R-:W-:Y:S02]  /*8810*/  F2FP.BF16.F32.PACK_AB R161, R154, R161 ;  /* 0x000000a19aa1723e */ /* 0x000fe400000010ff */
[----:B------:R-:W-:Y:S02]  /*8820*/  F2FP.BF16.F32.PACK_AB R154, R172, R153 ;  /* 0x00000099ac9a723e */ /* 0x000fe400000010ff */
[----:B------:R-:W-:Y:S02]  /*8830*/  FSEL R169, R169, RZ, P2 ;  /* 0x000000ffa9a97208 */ /* 0x000fe40001000000 */
[----:B------:R-:W-:-:S02]  /*8840*/  FSEL R172, R168, RZ, P5 ;  /* 0x000000ffa8ac7208 */ /* 0x000fc40002800000 */
[----:B------:R-:W-:Y:S02]  /*8850*/  LOP3.LUT P6, RZ, R240, 0xff0000, RZ, 0xc0, !PT ;  /* 0x00ff0000f0ff7812 */ /* 0x000fe400078cc0ff */
[----:B------:R-:W-:Y:S02]  /*8860*/  LOP3.LUT P5, RZ, R234, 0xff0000, RZ, 0xc0, !PT ;  /* 0x00ff0000eaff7812 */ /* 0x000fe400078ac0ff */
[----:B------:R-:W-:Y:S02]  /*8870*/  F2FP.BF16.F32.PACK_AB R170, R169, R170 ;  /* 0x000000aaa9aa723e */ /* 0x000fe400000010ff */
[C---:B------:R-:W-:Y:S02]  /*8880*/  FSEL R153, R152.reuse, RZ, P6 ;  /* 0x000000ff98997208 */ /* 0x040fe40003000000 */
[----:B------:R-:W-:Y:S01]  /*8890*/  FSEL R169, R152, RZ, P5 ;  /* 0x000000ff98a97208 */ /* 0x000fe20002800000 */
[----:B------:R-:W-:Y:S01]  /*88a0*/  FMUL.FTZ R152, R160, UR13 ;  /* 0x0000000da0987c20 */ /* 0x000fe20008410000 */
[----:B------:R-:W-:-:S02]  /*88b0*/  LOP3.LUT P6, RZ, R234, 0xff000000, RZ, 0xc0, !PT ;  /* 0xff000000eaff7812 */ /* 0x000fc400078cc0ff */
[----:B------:R-:W-:Y:S02]  /*88c0*/  LOP3.LUT P2, RZ, R234, 0xff00, RZ, 0xc0, !PT ;  /* 0x0000ff00eaff7812 */ /* 0x000fe4000784c0ff */
        /* <DEDUP_REMOVED lines=15> */
.L_x_240:
[-CC-:B------:R-:W-:Y:S01]  /*89c0*/  FFMA.FTZ R153, R205, R174.reuse, R175.reuse ;  /* 0x000000aecd997223 */ /* 0x180fe200000100af */
[-CC-:B------:R-:W-:Y:S01]  /*89d0*/  FFMA.FTZ R168, R226, R174.reuse, R175.reuse ;  /* 0x000000aee2a87223 */ /* 0x180fe200000100af */
[-CC-:B------:R-:W-:Y:S01]  /*89e0*/  FFMA.FTZ R169, R203, R174.reuse, R175.reuse ;  /* 0x000000aecba97223 */ /* 0x180fe200000100af */
[-C--:B------:R-:W-:Y:S01]  /*89f0*/  FFMA.FTZ R154, R228, R174.reuse, R175 ;  /* 0x000000aee49a7223 */ /* 0x080fe200000100af */
[----:B------:R-:W-:Y:S01]  /*8a00*/  FADD.FTZ R152, R206, -R153 ;  /* 0x80000099ce987221 */ /* 0x000fe20000010000 */
[----:B------:R-:W-:Y:S01]  /*8a10*/  FADD.FTZ R176, R223, -R168 ;  /* 0x800000a8dfb07221 */ /* 0x000fe20000010000 */
[----:B------:R-:W-:Y:S01]  /*8a20*/  LOP3.LUT P6, RZ, R235, 0xff0000, RZ, 0xc0, !PT ;  /* 0x00ff0000ebff7812 */ /* 0x000fe200078cc0ff */
[--C-:B------:R-:W-:Y:S01]  /*8a30*/  FFMA.FTZ R153, R201, R174, R175.reuse ;  /* 0x000000aec9997223 */ /* 0x100fe200000100af */
[C---:B-----5:R-:W-:Y:S01]  /*8a40*/  FMUL.FTZ R152, R213.reuse, R152 ;  /* 0x00000098d5987220 */ /* 0x060fe20000410000 */
[----:B------:R-:W-:Y:S01]  /*8a50*/  FMUL.FTZ R176, R213, R176 ;  /* 0x000000b0d5b07220 */ /* 0x000fe20000410000 */
[-CC-:B------:R-:W-:Y:S01]  /*8a60*/  FFMA.FTZ R155, R216, R174.reuse, R175.reuse ;  /* 0x000000aed89b7223 */ /* 0x180fe200000100af */
[----:B------:R-:W-:Y:S01]  /*8a70*/  ISETP.GE.U32.AND P2, PT, R240, RZ, PT ;  /* 0x000000fff000720c */ /* 0x000fe20003f46070 */
[----:B------:R-:W-:Y:S01]  /*8a80*/  FMUL.FTZ R171, R152, UR13 ;  /* 0x0000000d98ab7c20 */ /* 0x000fe20008410000 */
[-CC-:B------:R-:W-:Y:S01]  /*8a90*/  FFMA.FTZ R152, R210, R174.reuse, R175.reuse ;  /* 0x000000aed2987223 */ /* 0x180fe200000100af */
[----:B------:R-:W-:Y:S01]  /*8aa0*/  FFMA.FTZ R175, R199, R174, R175 ;  /* 0x000000aec7af7223 */ /* 0x000fe200000100af */
[----:B------:R-:W-:Y:S01]  /*8ab0*/  ISETP.GE.U32.AND P5, PT, R234, RZ, PT ;  /* 0x000000ffea00720c */ /* 0x000fe20003fa6070 */
[----:B------:R-:W-:Y:S01]  /*8ac0*/  FADD.FTZ R172, R204, -R169 ;  /* 0x800000a9ccac7221 */ /* 0x000fe20000010000 */
[----:B------:R-:W-:Y:S01]  /*8ad0*/  FADD.FTZ R174, R219, -R154 ;  /* 0x8000009adbae7221 */ /* 0x000fe20000010000 */
[----:B------:R-:W-:Y:S01]  /*8ae0*/  FMUL.FTZ R176, R176, UR13 ;  /* 0x0000000db0b07c20 */ /* 0x000fe20008410000 */
[----:B------:R-:W-:Y:S01]  /*8af0*/  FSEL R173, R171, RZ, P6 ;  /* 0x000000ffabad7208 */ /* 0x000fe20003000000 */
[----:B------:R-:W-:Y:S01]  /*8b00*/  FMUL.FTZ R172, R213, R172 ;  /* 0x000000acd5ac7220 */ /* 0x000fe20000410000 */
[----:B------:R-:W-:Y:S01]  /*8b10*/  ISETP.GE.U32.AND.EX P2, PT, R241, 0x1000000, PT, P2 ;  /* 0x01000000f100780c */ /* 0x000fe20003f46120 */
[----:B------:R-:W-:Y:S01]  /*8b20*/  FMUL.FTZ R174, R213, R174 ;  /* 0x000000aed5ae7220 */ /* 0x000fe20000410000 */
[----:B------:R-:W-:Y:S01]  /*8b30*/  LOP3.LUT P6, RZ, R241, 0xff0000, RZ, 0xc0, !PT ;  /* 0x00ff0000f1ff7812 */ /* 0x000fe200078cc0ff */
[----:B------:R-:W-:Y:S01]  /*8b40*/  FADD.FTZ R168, R202, -R153 ;  /* 0x80000099caa87221 */ /* 0x000fe20000010000 */
[----:B------:R-:W-:Y:S01]  /*8b50*/  ISETP.GE.U32.AND.EX P5, PT, R235, 0x1000000, PT, P5 ;  /* 0x01000000eb00780c */ /* 0x000fe20003fa6150 */
[----:B------:R-:W-:Y:S01]  /*8b60*/  FADD.FTZ R170, R214, -R155 ;  /* 0x8000009bd6aa7221 */ /* 0x000fe20000010000 */
[----:B------:R-:W-:Y:S01]  /*8b70*/  FSEL R178, R176, RZ, P2 ;  /* 0x000000ffb0b27208 */ /* 0x000fe20001000000 */
[----:B------:R-:W-:Y:S01]  /*8b80*/  FADD.FTZ R154, R209, -R152 ;  /* 0x80000098d19a7221 */ /* 0x000fe20000010000 */
[----:B------:R-:W-:Y:S01]  /*8b90*/  FSEL R155, R171, RZ, P6 ;  /* 0x000000ffab9b7208 */ /* 0x000fe20003000000 */
[----:B------:R-:W-:Y:S01]  /*8ba0*/  FMUL.FTZ R172, R172, UR13 ;  /* 0x0000000dacac7c20 */ /* 0x000fe20008410000 */
[----:B------:R-:W-:Y:S01]  /*8bb0*/  FSEL R176, R176, RZ, P5 ;  /* 0x000000ffb0b07208 */ /* 0x000fe20002800000 */
[----:B------:R-:W-:Y:S01]  /*8bc0*/  FMUL.FTZ R174, R174, UR13 ;  /* 0x0000000daeae7c20 */ /* 0x000fe20008410000 */
[----:B------:R-:W-:Y:S01]  /*8bd0*/  LOP3.LUT P5, RZ, R235, 0xff, RZ, 0xc0, !PT ;  /* 0x000000ffebff7812 */ /* 0x000fe200078ac0ff */
[----:B------:R-:W-:Y:S01]  /*8be0*/  FMUL.FTZ R153, R213, R168 ;  /* 0x000000a8d5997220 */ /* 0x000fe20000410000 */
[----:B------:R-:W-:Y:S01]  /*8bf0*/  LOP3.LUT P6, RZ, R241, 0xff, RZ, 0xc0, !PT ;  /* 0x000000fff1ff7812 */ /* 0x000fe200078cc0ff */
[----:B------:R-:W-:Y:S01]  /*8c00*/  FMUL.FTZ R170, R213, R170 ;  /* 0x000000aad5aa7220 */ /* 0x000fe20000410000 */
[----:B------:R-:W-:Y:S01]  /*8c10*/  LOP3.LUT P2, RZ, R241, 0xff00, RZ, 0xc0, !PT ;  /* 0x0000ff00f1ff7812 */ /* 0x000fe2000784c0ff */
[----:B------:R-:W-:Y:S01]  /*8c20*/  FMUL.FTZ R168, R213, R154 ;  /* 0x0000009ad5a87220 */ /* 0x000fe20000410000 */
[----:B------:R-:W-:Y:S01]  /*8c30*/  F2FP.BF16.F32.PACK_AB R171, R176, R173 ;  /* 0x000000adb0ab723e */ /* 0x000fe200000010ff */
[----:B------:R-:W-:Y:S01]  /*8c40*/  FADD.FTZ R152, R200, -R175 ;  /* 0x800000afc8987221 */ /* 0x000fe20000010000 */
[C---:B------:R-:W-:Y:S01]  /*8c50*/  FSEL R173, R172.reuse, RZ, P5 ;  /* 0x000000ffacad7208 */ /* 0x040fe20002800000 */
[----:B------:R-:W-:Y:S01]  /*8c60*/  FMUL.FTZ R169, R153, UR13 ;  /* 0x0000000d99a97c20 */ /* 0x000fe20008410000 */
[----:B------:R-:W-:Y:S01]  /*8c70*/  FSEL R154, R172, RZ, P6 ;  /* 0x000000ffac9a7208 */ /* 0x000fe20003000000 */
[----:B------:R-:W-:Y:S01]  /*8c80*/  FMUL.FTZ R172, R170, UR13 ;  /* 0x0000000daaac7c20 */ /* 0x000fe20008410000 */
[----:B------:R-:W-:Y:S01]  /*8c90*/  LOP3.LUT P5, RZ, R235, 0xff00, RZ, 0xc0, !PT ;  /* 0x0000ff00ebff7812 */ /* 0x000fe200078ac0ff */
[----:B------:R-:W-:Y:S01]  /*8ca0*/  FMUL.FTZ R168, R168, UR13 ;  /* 0x0000000da8a87c20 */ /* 0x000fe20008410000 */
[----:B------:R-:W-:Y:S01]  /*8cb0*/  FSEL R175, R174, RZ, P2 ;  /* 0x000000ffaeaf7208 */ /* 0x000fe20001000000 */
[----:B------:R-:W-:Y:S01]  /*8cc0*/  FMUL.FTZ R152, R213, R152 ;  /* 0x00000098d5987220 */ /* 0x000fe20000410000 */
[----:B------:R-:W-:-:S02]  /*8cd0*/  LOP3.LUT P6, RZ, R240, 0xff0000, RZ, 0xc0, !PT ;  /* 0x00ff0000f0ff7812 */ /* 0x000fc400078cc0ff */
[----:B------:R-:W-:Y:S01]  /*8ce0*/  LOP3.LUT P2, RZ, R240, 0xff000000, RZ, 0xc0, !PT ;  /* 0xff000000f0ff7812 */ /* 0x000fe2000784c0ff */
[----:B------:R-:W-:Y:S01]  /*8cf0*/  FMUL.FTZ R152, R152, UR13 ;  /* 0x0000000d98987c20 */ /* 0x000fe20008410000 */
[----:B------:R-:W-:Y:S02]  /*8d00*/  FSEL R170, R174, RZ, P5 ;  /* 0x000000ffaeaa7208 */ /* 0x000fe40002800000 */
[----:B------:R-:W-:Y:S02]  /*8d10*/  FSEL R153, R169, RZ, P6 ;  /* 0x000000ffa9997208 */ /* 0x000fe40003000000 */
[----:B------:R-:W-:Y:S02]  /*8d20*/  FSEL R174, R172, RZ, P2 ;  /* 0x000000ffacae7208 */ /* 0x000fe40001000000 */
[C---:B------:R-:W-:Y:S02]  /*8d30*/  LOP3.LUT P5, RZ, R234.reuse, 0xff0000, RZ, 0xc0, !PT ;  /* 0x00ff0000eaff7812 */ /* 0x040fe400078ac0ff */
[----:B------:R-:W-:-:S02]  /*8d40*/  LOP3.LUT P6, RZ, R234, 0xff000000, RZ, 0xc0, !PT ;  /* 0xff000000eaff7812 */ /* 0x000fc400078cc0ff */
[----:B------:R-:W-:Y:S02]  /*8d50*/  LOP3.LUT P2, RZ, R234, 0xff00, RZ, 0xc0, !PT ;  /* 0x0000ff00eaff7812 */ /* 0x000fe4000784c0ff */
[----:B------:R-:W-:Y:S02]  /*8d60*/  F2FP.BF16.F32.PACK_AB R170, R170, R173 ;  /* 0x000000adaaaa723e */ /* 0x000fe400000010ff */
[----:B------:R-:W-:Y:S02]  /*8d70*/  F2FP.BF16.F32.PACK_AB R153, R174, R153 ;  /* 0x00000099ae99723e */ /* 0x000fe400000010ff */
[----:B------:R-:W-:Y:S02]  /*8d80*/  FSEL R169, R169, RZ, P5 ;  /* 0x000000ffa9a97208 */ /* 0x000fe40002800000 */
[----:B------:R-:W-:Y:S02]  /*8d90*/  LOP3.LUT P5, RZ, R240, 0xff00, RZ, 0xc0, !PT ;  /* 0x0000ff00f0ff7812 */ /* 0x000fe400078ac0ff */
[----:B------:R-:W-:-:S02]  /*8da0*/  FSEL R174, R172, RZ, P6 ;  /* 0x000000ffacae7208 */ /* 0x000fc40003000000 */
[----:B------:R-:W-:Y:S02]  /*8db0*/  FSEL R173, R168, RZ, P2 ;  /* 0x000000ffa8ad7208 */ /* 0x000fe40001000000 */
[----:B------:R-:W-:Y:S02]  /*8dc0*/  LOP3.LUT P6, RZ, R240, 0xff, RZ, 0xc0, !PT ;  /* 0x000000fff0ff7812 */ /* 0x000fe400078cc0ff */
[----:B------:R-:W-:Y:S02]  /*8dd0*/  LOP3.LUT P2, RZ, R234, 0xff, RZ, 0xc0, !PT ;  /* 0x000000ffeaff7812 */ /* 0x000fe4000784c0ff */
[----:B------:R-:W-:Y:S02]  /*8de0*/  F2FP.BF16.F32.PACK_AB R154, R175, R154 ;  /* 0x0000009aaf9a723e */ /* 0x000fe400000010ff */
[----:B------:R-:W-:Y:S02]  /*8df0*/  FSEL R175, R168, RZ, P5 ;  /* 0x000000ffa8af7208 */ /* 0x000fe40002800000 */
[----:B------:R-:W-:-:S02]  /*8e00*/  FSEL R172, R152, RZ, P6 ;  /* 0x000000ff98ac7208 */ /* 0x000fc40003000000 */
[----:B------:R-:W-:Y:S02]  /*8e10*/  FSEL R168, R152, RZ, P2 ;  /* 0x000000ff98a87208 */ /* 0x000fe40001000000 */
[----:B------:R-:W-:Y:S02]  /*8e20*/  F2FP.BF16.F32.PACK_AB R155, R178, R155 ;  /* 0x0000009bb29b723e */ /* 0x000fe400000010ff */
[----:B------:R-:W-:Y:S02]  /*8e30*/  F2FP.BF16.F32.PACK_AB R169, R174, R169 ;  /* 0x000000a9aea9723e */ /* 0x000fe400000010ff */
[----:B------:R-:W-:Y:S02]  /*8e40*/  F2FP.BF16.F32.PACK_AB R152, R175, R172 ;  /* 0x000000acaf98723e */ /* 0x000fe400000010ff */
[----:B------:R-:W-:Y:S01]  /*8e50*/  F2FP.BF16.F32.PACK_AB R168, R173, R168 ;  /* 0x000000a8ada8723e */ /* 0x000fe200000010ff */
[----:B------:R-:W-:Y:S06]  /*8e60*/  BRA `(.L_x_239) ;  /* 0x0000001000087947 */ /* 0x000fec0003800000 */
.L_x_236:
[----:B------:R-:W-:-:S04]  /*8e70*/  UISETP.NE.U32.AND UP0, UPT, UR24, URZ, UPT ;  /* 0x000000ff1800728c */ /* 0x000fc8000bf05070 */
[----:B------:R-:W-:-:S09]  /*8e80*/  UISETP.NE.AND.EX UP0, UPT, UR25, URZ, UPT, UP0 ;  /* 0x000000ff1900728c */ /* 0x000fd2000bf05300 */
[----:B------:R-:W-:Y:S05]  /*8e90*/  BRA.U !UP0, `(.L_x_241) ;  /* 0x0000000908307547 */ /* 0x000fea000b800000 */
[----:B0--3--:R-:W0:Y:S02]  /*8ea0*/  LDC.64 R168, c[0x0][0x478] ;  /* 0x00011e00ffa87b82 */ /* 0x009e240000000a00 */
[----:B0-----:R-:W-:-:S04]  /*8eb0*/  ISETP.NE.U32.AND P1, PT, R168, RZ, PT ;  /* 0x000000ffa800720c */ /* 0x001fc80003f25070 */
[----:B------:R-:W-:-:S13]  /*8ec0*/  ISETP.NE.AND.EX P1, PT, R169, RZ, PT, P1 ;  /* 0x000000ffa900720c */ /* 0x000fda0003f25310 */
[----:B------:R-:W-:Y:S05]  /*8ed0*/  @!P1 BRA `(.L_x_242) ;  /* 0x0000000400189947 */ /* 0x000fea0003800000 */
[----:B------:R-:W-:Y:S01]  /*8ee0*/  PRMT R161, R167, 0x7632, R161 ;  /* 0x00007632a7a17816 */ /* 0x000fe200000000a1 */
[-CC-:B------:R-:W-:Y:S01]  /*8ef0*/  FFMA.FTZ R168, R226, R174.reuse, R175.reuse ;  /* 0x000000aee2a87223 */ /* 0x180fe200000100af */
[----:B------:R-:W-:Y:S01]  /*8f00*/  PRMT R160, R166, 0x7632, R160 ;  /* 0x00007632a6a07816 */ /* 0x000fe200000000a0 */
[-CC-:B------:R-:W-:Y:S01]  /*8f10*/  FFMA.FTZ R162, R228, R174.reuse, R175.reuse ;  /* 0x000000aee4a27223 */ /* 0x180fe200000100af */
[----:B------:R-:W-:Y:S01]  /*8f20*/  SHF.L.U32 R170, R161, 0x10, RZ ;  /* 0x00000010a1aa7819 */ /* 0x000fe200000006ff */
[----:B------:R-:W-:Y:S01]  /*8f30*/  FADD.FTZ R168, R223, -R168 ;  /* 0x800000a8dfa87221 */ /* 0x000fe20000010000 */
[----:B------:R-:W-:Y:S01]  /*8f40*/  SHF.L.U32 R161, R160, 0x10, RZ ;  /* 0x00000010a0a17819 */ /* 0x000fe200000006ff */
[----:B------:R-:W-:Y:S01]  /*8f50*/  FADD.FTZ R162, R219, -R162 ;  /* 0x800000a2dba27221 */ /* 0x000fe20000010000 */
[----:B------:R-:W-:Y:S01]  /*8f60*/  FFMA.FTZ R179, R205, R174, R175 ;  /* 0x000000aecdb37223 */ /* 0x000fe200000100af */
[----:B-----5:R-:W-:Y:S01]  /*8f70*/  FFMA.FTZ R163, R213, R168, R170 ;  /* 0x000000a8d5a37223 */ /* 0x020fe200000100aa */
[----:B------:R-:W-:Y:S01]  /*8f80*/  PRMT R160, R165, 0x7632, R160 ;  /* 0x00007632a5a07816 */ /* 0x000fe200000000a0 */
[----:B------:R-:W-:Y:S01]  /*8f90*/  FFMA.FTZ R161, R213, R162, R161 ;  /* 0x000000a2d5a17223 */ /* 0x000fe200000100a1 */
[----:B------:R-:W-:Y:S01]  /*8fa0*/  FADD.FTZ R162, R206, -R179 ;  /* 0x800000b3cea27221 */ /* 0x000fe20000010000 */
[----:B------:R-:W-:-:S02]  /*8fb0*/  IMAD.U32 R168, R167, 0x10000, RZ ;  /* 0x00010000a7a87824 */ /* 0x000fc400078e00ff */
[-CC-:B------:R-:W-:Y:S01]  /*8fc0*/  FFMA.FTZ R177, R203, R174.reuse, R175.reuse ;  /* 0x000000aecbb17223 */ /* 0x180fe200000100af */
[-CC-:B------:R-:W-:Y:S01]  /*8fd0*/  FFMA.FTZ R173, R216, R174.reuse, R175.reuse ;  /* 0x000000aed8ad7223 */ /* 0x180fe200000100af */
[-CC-:B------:R-:W-:Y:S01]  /*8fe0*/  FFMA.FTZ R171, R201, R174.reuse, R175.reuse ;  /* 0x000000aec9ab7223 */ /* 0x180fe200000100af */
[-CC-:B------:R-:W-:Y:S01]  /*8ff0*/  FFMA.FTZ R169, R199, R174.reuse, R175.reuse ;  /* 0x000000aec7a97223 */ /* 0x180fe200000100af */
[----:B------:R-:W-:Y:S01]  /*9000*/  FFMA.FTZ R174, R210, R174, R175 ;  /* 0x000000aed2ae7223 */ /* 0x000fe200000100af */
[----:B------:R-:W-:Y:S01]  /*9010*/  SHF.L.U32 R175, R160, 0x10, RZ ;  /* 0x00000010a0af7819 */ /* 0x000fe200000006ff */
[----:B------:R-:W-:Y:S01]  /*9020*/  FFMA.FTZ R176, R213, R162, R168 ;  /* 0x000000a2d5b07223 */ /* 0x000fe200000100a8 */
[----:B------:R-:W-:Y:S01]  /*9030*/  SHF.L.U32 R170, R166, 0x10, RZ ;  /* 0x00000010a6aa7819 */ /* 0x000fe200000006ff */
[----:B------:R-:W-:Y:S01]  /*9040*/  FADD.FTZ R160, R214, -R173 ;  /* 0x800000add6a07221 */ /* 0x000fe20000010000 */
[----:B------:R-:W-:Y:S01]  /*9050*/  FADD.FTZ R168, R204, -R177 ;  /* 0x800000b1cca87221 */ /* 0x000fe20000010000 */
[----:B------:R-:W-:-:S02]  /*9060*/  IMAD.U32 R173, R165, 0x10000, RZ ;  /* 0x00010000a5ad7824 */ /* 0x000fc400078e00ff */
[----:B------:R-:W-:Y:S01]  /*9070*/  FADD.FTZ R162, R202, -R171 ;  /* 0x800000abcaa27221 */ /* 0x000fe20000010000 */
[----:B------:R-:W-:Y:S01]  /*9080*/  ISETP.GE.U32.AND P2, PT, R234, RZ, PT ;  /* 0x000000ffea00720c */ /* 0x000fe20003f46070 */
[C---:B------:R-:W-:Y:S01]  /*9090*/  FFMA.FTZ R172, R213.reuse, R168, R170 ;  /* 0x000000a8d5ac7223 */ /* 0x040fe200000100aa */
[C---:B------:R-:W-:Y:S01]  /*90a0*/  SHF.L.U32 R170, R164.reuse, 0x10, RZ ;  /* 0x00000010a4aa7819 */ /* 0x040fe200000006ff */
[----:B------:R-:W-:Y:S01]  /*90b0*/  FFMA.FTZ R173, R213, R162, R173 ;  /* 0x000000a2d5ad7223 */ /* 0x000fe200000100ad */
[----:B------:R-:W-:Y:S01]  /*90c0*/  PRMT R168, R164, 0x7632, R168 ;  /* 0x00007632a4a87816 */ /* 0x000fe200000000a8 */
[----:B------:R-:W-:Y:S01]  /*90d0*/  FADD.FTZ R162, R200, -R169 ;  /* 0x800000a9c8a27221 */ /* 0x000fe20000010000 */
[----:B------:R-:W-:Y:S01]  /*90e0*/  ISETP.GE.U32.AND.EX P2, PT, R235, 0x1000000, PT, P2 ;  /* 0x01000000eb00780c */ /* 0x000fe20003f46120 */
[----:B------:R-:W-:Y:S01]  /*90f0*/  FADD.FTZ R174, R209, -R174 ;  /* 0x800000aed1ae7221 */ /* 0x000fe20000010000 */
[----:B------:R-:W-:Y:S01]  /*9100*/  SHF.L.U32 R169, R168, 0x10, RZ ;  /* 0x00000010a8a97819 */ /* 0x000fe200000006ff */
[----:B------:R-:W-:Y:S01]  /*9110*/  FFMA.FTZ R170, R213, R162, R170 ;  /* 0x000000a2d5aa7223 */ /* 0x000fe200000100aa */
[----:B------:R-:W-:Y:S01]  /*9120*/  FMUL.FTZ R168, R163, UR13 ;  /* 0x0000000da3a87c20 */ /* 0x000fe20008410000 */
[----:B------:R-:W-:Y:S01]  /*9130*/  FMUL.FTZ R162, R176, UR13 ;  /* 0x0000000db0a27c20 */ /* 0x000fe20008410000 */
[----:B------:R-:W-:Y:S01]  /*9140*/  LOP3.LUT P5, RZ, R235, 0xff0000, RZ, 0xc0, !PT ;  /* 0x00ff0000ebff7812 */ /* 0x000fe200078ac0ff */
[----:B------:R-:W-:Y:S01]  /*9150*/  FFMA.FTZ R160, R213, R160, R175 ;  /* 0x000000a0d5a07223 */ /* 0x000fe200000100af */
[----:B------:R-:W-:Y:S01]  /*9160*/  LOP3.LUT P6, RZ, R235, 0xff00, RZ, 0xc0, !PT ;  /* 0x0000ff00ebff7812 */ /* 0x000fe200078cc0ff */
[----:B------:R-:W-:Y:S01]  /*9170*/  FFMA.FTZ R169, R213, R174, R169 ;  /* 0x000000aed5a97223 */ /* 0x000fe200000100a9 */
[----:B------:R-:W-:Y:S01]  /*9180*/  FSEL R171, R168, RZ, P2 ;  /* 0x000000ffa8ab7208 */ /* 0x000fe20001000000 */
[----:B------:R-:W-:Y:S01]  /*9190*/  FMUL.FTZ R168, R172, UR13 ;  /* 0x0000000daca87c20 */ /* 0x000fe20008410000 */
[----:B------:R-:W-:-:S02]  /*91a0*/  FSEL R162, R162, RZ, P5 ;  /* 0x000000ffa2a27208 */ /* 0x000fc40002800000 */
[----:B------:R-:W-:Y:S02]  /*91b0*/  LOP3.LUT P5, RZ, R235, 0xff, RZ, 0xc0, !PT ;  /* 0x000000ffebff7812 */ /* 0x000fe400078ac0ff */
[----:B------:R-:W-:Y:S02]  /*91c0*/  F2FP.BF16.F32.PACK_AB R171, R171, R162 ;  /* 0x000000a2abab723e */ /* 0x000fe400000010ff */
[C---:B------:R-:W-:Y:S01]  /*91d0*/  F2FP.BF16.F32.PACK_AB R162, R161.reuse, R172 ;  /* 0x000000aca1a2723e */ /* 0x040fe200000010ff */
[----:B------:R-:W-:Y:S01]  /*91e0*/  FMUL.FTZ R161, R161, UR13 ;  /* 0x0000000da1a17c20 */ /* 0x000fe20008410000 */
[----:B------:R-:W-:Y:S01]  /*91f0*/  FMUL.FTZ R172, R173, UR13 ;  /* 0x0000000dadac7c20 */ /* 0x000fe20008410000 */
[----:B------:R-:W-:Y:S02]  /*9200*/  LOP3.LUT P2, RZ, R234, 0xff0000, RZ, 0xc0, !PT ;  /* 0x00ff0000eaff7812 */ /* 0x000fe4000784c0ff */
[----:B------:R-:W-:Y:S01]  /*9210*/  FSEL R174, R168, RZ, P5 ;  /* 0x000000ffa8ae7208 */ /* 0x000fe20002800000 */
[----:B------:R-:W-:Y:S01]  /*9220*/  FMUL.FTZ R168, R170, UR13 ;  /* 0x0000000daaa87c20 */ /* 0x000fe20008410000 */
[----:B------:R-:W-:-:S02]  /*9230*/  FSEL R177, R161, RZ, P6 ;  /* 0x000000ffa1b17208 */ /* 0x000fc40003000000 */
[C---:B------:R-:W-:Y:S01]  /*9240*/  F2FP.BF16.F32.PACK_AB R161, R160.reuse, R173 ;  /* 0x000000ada0a1723e */ /* 0x040fe200000010ff */
[----:B------:R-:W-:Y:S01]  /*9250*/  FMUL.FTZ R173, R160, UR13 ;  /* 0x0000000da0ad7c20 */ /* 0x000fe20008410000 */
[C---:B------:R-:W-:Y:S01]  /*9260*/  F2FP.BF16.F32.PACK_AB R160, R169.reuse, R170 ;  /* 0x000000aaa9a0723e */ /* 0x040fe200000010ff */
[----:B------:R-:W-:Y:S01]  /*9270*/  FMUL.FTZ R169, R169, UR13 ;  /* 0x0000000da9a97c20 */ /* 0x000fe20008410000 */
[----:B------:R-:W-:Y:S02]  /*9280*/  LOP3.LUT P5, RZ, R234, 0xff000000, RZ, 0xc0, !PT ;  /* 0xff000000eaff7812 */ /* 0x000fe400078ac0ff */
[----:B------:R-:W-:Y:S02]  /*9290*/  FSEL R172, R172, RZ, P2 ;  /* 0x000000ffacac7208 */ /* 0x000fe40001000000 */
[C---:B------:R-:W-:Y:S02]  /*92a0*/  LOP3.LUT P6, RZ, R234.reuse, 0xff, RZ, 0xc0, !PT ;  /* 0x000000ffeaff7812 */ /* 0x040fe400078cc0ff */
[----:B------:R-:W-:-:S02]  /*92b0*/  LOP3.LUT P2, RZ, R234, 0xff00, RZ, 0xc0, !PT ;  /* 0x0000ff00eaff7812 */ /* 0x000fc4000784c0ff */
[----:B------:R-:W-:Y:S02]  /*92c0*/  FSEL R175, R173, RZ, P5 ;  /* 0x000000ffadaf7208 */ /* 0x000fe40002800000 */
[----:B------:R-:W-:Y:S02]  /*92d0*/  FSEL R168, R168, RZ, P6 ;  /* 0x000000ffa8a87208 */ /* 0x000fe40003000000 */
[----:B------:R-:W-:Y:S02]  /*92e0*/  FSEL R173, R169, RZ, P2 ;  /* 0x000000ffa9ad7208 */ /* 0x000fe40001000000 */
[----:B------:R-:W-:Y:S02]  /*92f0*/  F2FP.BF16.F32.PACK_AB R163, R163, R176 ;  /* 0x000000b0a3a3723e */ /* 0x000fe400000010ff */
[----:B------:R-:W-:Y:S02]  /*9300*/  F2FP.BF16.F32.PACK_AB R170, R177, R174 ;  /* 0x000000aeb1aa723e */ /* 0x000fe400000010ff */
[----:B------:R-:W-:-:S02]  /*9310*/  F2FP.BF16.F32.PACK_AB R169, R175, R172 ;  /* 0x000000acafa9723e */ /* 0x000fc400000010ff */
[----:B------:R-:W-:Y:S01]  /*9320*/  F2FP.BF16.F32.PACK_AB R168, R173, R168 ;  /* 0x000000a8ada8723e */ /* 0x000fe200000010ff */
[----:B------:R-:W-:Y:S06]  /*9330*/  BRA `(.L_x_239) ;  /* 0x0000000800d47947 */ /* 0x000fec0003800000 */
.L_x_242:
[----:B------:R-:W-:Y:S01]  /*9340*/  PRMT R168, R167, 0x7632, R168 ;  /* 0x00007632a7a87816 */ /* 0x000fe200000000a8 */
[-CC-:B------:R-:W-:Y:S01]  /*9350*/  FFMA.FTZ R170, R226, R174.reuse, R175.reuse ;  /* 0x000000aee2aa7223 */ /* 0x180fe200000100af */
[-C--:B------:R-:W-:Y:S01]  /*9360*/  FFMA.FTZ R172, R228, R174.reuse, R175 ;  /* 0x000000aee4ac7223 */ /* 0x080fe200000100af */
[----:B------:R-:W-:Y:S01]  /*9370*/  PRMT R169, R165, 0x7632, R169 ;  /* 0x00007632a5a97816 */ /* 0x000fe200000000a9 */
[-CC-:B------:R-:W-:Y:S01]  /*9380*/  FFMA.FTZ R177, R216, R174.reuse, R175.reuse ;  /* 0x000000aed8b17223 */ /* 0x180fe200000100af */
[----:B------:R-:W-:Y:S01]  /*9390*/  FADD.FTZ R170, R223, -R170 ;  /* 0x800000aadfaa7221 */ /* 0x000fe20000010000 */
[----:B------:R-:W-:Y:S02]  /*93a0*/  IMAD.U32 R168, R168, 0x10000, RZ ;  /* 0x00010000a8a87824 */ /* 0x000fe400078e00ff */
[----:B------:R-:W-:Y:S01]  /*93b0*/  FADD.FTZ R176, R219, -R172 ;  /* 0x800000acdbb07221 */ /* 0x000fe20000010000 */
[----:B------:R-:W-:Y:S01]  /*93c0*/  SHF.L.U32 R169, R169, 0x10, RZ ;  /* 0x00000010a9a97819 */ /* 0x000fe200000006ff */
[----:B------:R-:W-:Y:S01]  /*93d0*/  FFMA.FTZ R225, R205, R174, R175 ;  /* 0x000000aecde17223 */ /* 0x000fe200000100af */
[----:B-----5:R-:W-:Y:S01]  /*93e0*/  FFMA.FTZ R168, R213, R170, R168 ;  /* 0x000000aad5a87223 */ /* 0x020fe200000100a8 */
[----:B------:R-:W-:Y:S01]  /*93f0*/  PRMT R170, R166, 0x7632, R170 ;  /* 0x00007632a6aa7816 */ /* 0x000fe200000000aa */
[----:B------:R-:W-:Y:S01]  /*9400*/  FADD.FTZ R172, R214, -R177 ;  /* 0x800000b1d6ac7221 */ /* 0x000fe20000010000 */
[-CC-:B------:R-:W-:Y:S01]  /*9410*/  FFMA.FTZ R179, R203, R174.reuse, R175.reuse ;  /* 0x000000aecbb37223 */ /* 0x180fe200000100af */
[-CC-:B------:R-:W-:Y:S01]  /*9420*/  FFMA.FTZ R173, R201, R174.reuse, R175.reuse ;  /* 0x000000aec9ad7223 */ /* 0x180fe200000100af */
[----:B------:R-:W-:Y:S01]  /*9430*/  SHF.L.U32 R170, R170, 0x10, RZ ;  /* 0x00000010aaaa7819 */ /* 0x000fe200000006ff */
[-CC-:B------:R-:W-:Y:S01]  /*9440*/  FFMA.FTZ R171, R199, R174.reuse, R175.reuse ;  /* 0x000000aec7ab7223 */ /* 0x180fe200000100af */
[----:B------:R-:W-:Y:S01]  /*9450*/  FFMA.FTZ R174, R210, R174, R175 ;  /* 0x000000aed2ae7223 */ /* 0x000fe200000100af */
[----:B------:R-:W-:Y:S01]  /*9460*/  FFMA.FTZ R169, R213, R172, R169 ;  /* 0x000000acd5a97223 */ /* 0x000fe200000100a9 */
[----:B------:R-:W-:-:S02]  /*9470*/  IMAD.U32 R178, R167, 0x10000, RZ ;  /* 0x00010000a7b27824 */ /* 0x000fc400078e00ff */
[C---:B------:R-:W-:Y:S01]  /*9480*/  FFMA.FTZ R170, R213.reuse, R176, R170 ;  /* 0x000000b0d5aa7223 */ /* 0x040fe200000100aa */
[----:B------:R-:W-:Y:S01]  /*9490*/  FADD.FTZ R176, R206, -R225 ;  /* 0x800000e1ceb07221 */ /* 0x000fe20000010000 */
[----:B------:R-:W-:Y:S01]  /*94a0*/  SHF.L.U32 R175, R166, 0x10, RZ ;  /* 0x00000010a6af7819 */ /* 0x000fe200000006ff */
[----:B------:R-:W-:Y:S01]  /*94b0*/  FADD.FTZ R172, R204, -R179 ;  /* 0x800000b3ccac7221 */ /* 0x000fe20000010000 */
[----:B------:R-:W-:Y:S01]  /*94c0*/  ISETP.GE.U32.AND P2, PT, R234, RZ, PT ;  /* 0x000000ffea00720c */ /* 0x000fe20003f46070 */
[C---:B------:R-:W-:Y:S01]  /*94d0*/  FFMA.FTZ R179, R213.reuse, R176, R178 ;  /* 0x000000b0d5b37223 */ /* 0x040fe200000100b2 */
[----:B------:R-:W-:Y:S01]  /*94e0*/  FMUL.FTZ R168, R168, UR13 ;  /* 0x0000000da8a87c20 */ /* 0x000fe20008410000 */
[----:B------:R-:W-:Y:S01]  /*94f0*/  FFMA.FTZ R177, R213, R172, R175 ;  /* 0x000000acd5b17223 */ /* 0x000fe200000100af */
[----:B------:R-:W-:Y:S01]  /*9500*/  FADD.FTZ R172, R200, -R171 ;  /* 0x800000abc8ac7221 */ /* 0x000fe20000010000 */
[----:B------:R-:W-:Y:S01]  /*9510*/  SHF.L.U32 R171, R164, 0x10, RZ ;  /* 0x00000010a4ab7819 */ /* 0x000fe200000006ff */
[----:B------:R-:W-:Y:S01]  /*9520*/  FMUL.FTZ R179, R179, UR13 ;  /* 0x0000000db3b37c20 */ /* 0x000fe20008410000 */
[C---:B------:R-:W-:Y:S01]  /*9530*/  LOP3.LUT P5, RZ, R235.reuse, 0xff0000, RZ, 0xc0, !PT ;  /* 0x00ff0000ebff7812 */ /* 0x040fe200078ac0ff */
[----:B------:R-:W-:Y:S01]  /*9540*/  FADD.FTZ R176, R202, -R173 ;  /* 0x800000adcab07221 */ /* 0x000fe20000010000 */
[----:B------:R-:W-:Y:S01]  /*9550*/  ISETP.GE.U32.AND.EX P2, PT, R235, 0x1000000, PT, P2 ;  /* 0x01000000eb00780c */ /* 0x000fe20003f46120 */
[----:B------:R-:W-:Y:S01]  /*9560*/  IMAD.U32 R178, R165, 0x10000, RZ ;  /* 0x00010000a5b27824 */ /* 0x000fe200078e00ff */
[----:B------:R-:W-:Y:S01]  /*9570*/  PRMT R175, R164, 0x7632, R175 ;  /* 0x00007632a4af7816 */ /* 0x000fe200000000af */
[----:B------:R-:W-:Y:S01]  /*9580*/  FFMA.FTZ R172, R213, R172, R171 ;  /* 0x000000acd5ac7223 */ /* 0x000fe200000100ab */
[----:B------:R-:W-:Y:S01]  /*9590*/  FSEL R171, R179, RZ, P5 ;  /* 0x000000ffb3ab7208 */ /* 0x000fe20002800000 */
[----:B------:R-:W-:Y:S01]  /*95a0*/  FFMA.FTZ R176, R213, R176, R178 ;  /* 0x000000b0d5b07223 */ /* 0x000fe200000100b2 */
[----:B------:R-:W-:Y:S01]  /*95b0*/  FSEL R168, R168, RZ, P2 ;  /* 0x000000ffa8a87208 */ /* 0x000fe20001000000 */
[----:B------:R-:W-:Y:S01]  /*95c0*/  FADD.FTZ R174, R209, -R174 ;  /* 0x800000aed1ae7221 */ /* 0x000fe20000010000 */
[----:B------:R-:W-:Y:S01]  /*95d0*/  SHF.L.U32 R175, R175, 0x10, RZ ;  /* 0x00000010afaf7819 */ /* 0x000fe200000006ff */
[----:B------:R-:W-:Y:S01]  /*95e0*/  FMUL.FTZ R177, R177, UR13 ;  /* 0x0000000db1b17c20 */ /* 0x000fe20008410000 */
[----:B------:R-:W-:Y:S01]  /*95f0*/  F2FP.BF16.F32.PACK_AB R171, R168, R171 ;  /* 0x000000aba8ab723e */ /* 0x000fe200000010ff */
[----:B------:R-:W-:Y:S01]  /*9600*/  FMUL.FTZ R168, R170, UR13 ;  /* 0x0000000daaa87c20 */ /* 0x000fe20008410000 */
[C---:B------:R-:W-:Y:S01]  /*9610*/  LOP3.LUT P6, RZ, R235.reuse, 0xff00, RZ, 0xc0, !PT ;  /* 0x0000ff00ebff7812 */ /* 0x040fe200078cc0ff */
        /* <DEDUP_REMOVED lines=10> */
[----:B------:R-:W-:Y:S02]  /*96c0*/  FSEL R169, R176, RZ, P2 ;  /* 0x000000ffb0a97208 */ /* 0x000fe40001000000 */
[C---:B------:R-:W-:Y:S02]  /*96d0*/  LOP3.LUT P6, RZ, R234.reuse, 0xff00, RZ, 0xc0, !PT ;  /* 0x0000ff00eaff7812 */ /* 0x040fe400078cc0ff */
[----:B------:R-:W-:Y:S02]  /*96e0*/  LOP3.LUT P2, RZ, R234, 0xff, RZ, 0xc0, !PT ;  /* 0x000000ffeaff7812 */ /* 0x000fe4000784c0ff */
[----:B------:R-:W-:Y:S02]  /*96f0*/  FSEL R176, R168, RZ, P5 ;  /* 0x000000ffa8b07208 */ /* 0x000fe40002800000 */
[----:B------:R-:W-:Y:S02]  /*9700*/  FSEL R173, R174, RZ, P6 ;  /* 0x000000ffaead7208 */ /* 0x000fe40003000000 */
[----:B------:R-:W-:-:S02]  /*9710*/  FSEL R168, R172, RZ, P2 ;  /* 0x000000ffaca87208 */ /* 0x000fc40001000000 */
[----:B------:R-:W-:Y:S02]  /*9720*/  F2FP.BF16.F32.PACK_AB R170, R175, R170 ;  /* 0x000000aaafaa723e */ /* 0x000fe400000010ff */
[----:B------:R-:W-:Y:S02]  /*9730*/  F2FP.BF16.F32.PACK_AB R169, R176, R169 ;  /* 0x000000a9b0a9723e */ /* 0x000fe400000010ff */
[----:B------:R-:W-:Y:S01]  /*9740*/  F2FP.BF16.F32.PACK_AB R168, R173, R168 ;  /* 0x000000a8ada8723e */ /* 0x000fe200000010ff */
[----:B------:R-:W-:Y:S06]  /*9750*/  BRA `(.L_x_239) ;  /* 0x0000000400cc7947 */ /* 0x000fec0003800000 */
.L_x_241:
[----:B0--3--:R-:W0:Y:S02]  /*9760*/  LDC.64 R168, c[0x0][0x478] ;  /* 0x00011e00ffa87b82 */ /* 0x009e240000000a00 */
[----:B0-----:R-:W-:-:S04]  /*9770*/  ISETP.NE.U32.AND P1, PT, R168, RZ, PT ;  /* 0x000000ffa800720c */ /* 0x001fc80003f25070 */
[----:B------:R-:W-:-:S13]  /*9780*/  ISETP.NE.AND.EX P1, PT, R169, RZ, PT, P1 ;  /* 0x000000ffa900720c */ /* 0x000fda0003f25310 */
[----:B------:R-:W-:Y:S05]  /*9790*/  @!P1 BRA `(.L_x_243) ;  /* 0x0000000000e89947 */ /* 0x000fea0003800000 */
[-CC-:B------:R-:W-:Y:S01]  /*97a0*/  FFMA.FTZ R162, R226, R174.reuse, R175.reuse ;  /* 0x000000aee2a27223 */ /* 0x180fe200000100af */
[-CC-:B------:R-:W-:Y:S01]  /*97b0*/  FFMA.FTZ R173, R205, R174.reuse, R175.reuse ;  /* 0x000000aecdad7223 */ /* 0x180fe200000100af */
[-CC-:B------:R-:W-:Y:S01]  /*97c0*/  FFMA.FTZ R163, R201, R174.reuse, R175.reuse ;  /* 0x000000aec9a37223 */ /* 0x180fe200000100af */
[-C--:B------:R-:W-:Y:S01]  /*97d0*/  FFMA.FTZ R171, R203, R174.reuse, R175 ;  /* 0x000000aecbab7223 */ /* 0x080fe200000100af */
[----:B------:R-:W-:Y:S01]  /*97e0*/  FADD.FTZ R178, R223, -R162 ;  /* 0x800000a2dfb27221 */ /* 0x000fe20000010000 */
[----:B------:R-:W-:Y:S01]  /*97f0*/  FADD.FTZ R176, R206, -R173 ;  /* 0x800000adceb07221 */ /* 0x000fe20000010000 */
[----:B------:R-:W-:Y:S01]  /*9800*/  FFMA.FTZ R169, R216, R174, R175 ;  /* 0x000000aed8a97223 */ /* 0x000fe200000100af */
[----:B------:R-:W-:Y:S01]  /*9810*/  FADD.FTZ R162, R202, -R163 ;  /* 0x800000a3caa27221 */ /* 0x000fe20000010000 */
[C---:B-----5:R-:W-:Y:S01]  /*9820*/  FMUL.FTZ R178, R213.reuse, R178 ;  /* 0x000000b2d5b27220 */ /* 0x060fe20000410000 */
[----:B------:R-:W-:Y:S01]  /*9830*/  FMUL.FTZ R163, R213, R176 ;  /* 0x000000b0d5a37220 */ /* 0x000fe20000410000 */
[----:B------:R-:W-:Y:S01]  /*9840*/  ISETP.GE.U32.AND P2, PT, R234, RZ, PT ;  /* 0x000000ffea00720c */ /* 0x000fe20003f46070 */
[-CC-:B------:R-:W-:Y:S01]  /*9850*/  FFMA.FTZ R160, R228, R174.reuse, R175.reuse ;  /* 0x000000aee4a07223 */ /* 0x180fe200000100af */
[----:B------:R-:W-:Y:S01]  /*9860*/  FFMA.FTZ R161, R199, R174, R175 ;  /* 0x000000aec7a17223 */ /* 0x000fe200000100af */
[----:B------:R-:W-:Y:S01]  /*9870*/  FADD.FTZ R170, R204, -R171 ;  /* 0x800000abccaa7221 */ /* 0x000fe20000010000 */
[----:B------:R-:W-:Y:S01]  /*9880*/  FADD.FTZ R168, R214, -R169 ;  /* 0x800000a9d6a87221 */ /* 0x000fe20000010000 */
[----:B------:R-:W-:Y:S01]  /*9890*/  FMUL.FTZ R171, R178, UR13 ;  /* 0x0000000db2ab7c20 */ /* 0x000fe20008410000 */
[----:B------:R-:W-:Y:S01]  /*98a0*/  FMUL.FTZ R169, R163, UR13 ;  /* 0x0000000da3a97c20 */ /* 0x000fe20008410000 */
[----:B------:R-:W-:Y:S01]  /*98b0*/  LOP3.LUT P5, RZ, R235, 0xff0000, RZ, 0xc0, !PT ;  /* 0x00ff0000ebff7812 */ /* 0x000fe200078ac0ff */
[----:B------:R-:W-:Y:S01]  /*98c0*/  FADD.FTZ R172, R219, -R160 ;  /* 0x800000a0dbac7221 */ /* 0x000fe20000010000 */
[----:B------:R-:W-:Y:S01]  /*98d0*/  ISETP.GE.U32.AND.EX P2, PT, R235, 0x1000000, PT, P2 ;  /* 0x01000000eb00780c */ /* 0x000fe20003f46120 */
[----:B------:R-:W-:Y:S01]  /*98e0*/  FADD.FTZ R160, R200, -R161 ;  /* 0x800000a1c8a07221 */ /* 0x000fe20000010000 */
[----:B------:R-:W-:Y:S01]  /*98f0*/  FMUL.FTZ R161, R213, R162 ;  /* 0x000000a2d5a17220 */ /* 0x000fe20000410000 */
[----:B------:R-:W-:Y:S01]  /*9900*/  FSEL R169, R169, RZ, P5 ;  /* 0x000000ffa9a97208 */ /* 0x000fe20002800000 */
[----:B------:R-:W-:Y:S01]  /*9910*/  FMUL.FTZ R170, R213, R170 ;  /* 0x000000aad5aa7220 */ /* 0x000fe20000410000 */
[----:B------:R-:W-:Y:S01]  /*9920*/  FSEL R162, R171, RZ, P2 ;  /* 0x000000ffaba27208 */ /* 0x000fe20001000000 */
[----:B------:R-:W-:Y:S01]  /*9930*/  FMUL.FTZ R173, R213, R172 ;  /* 0x000000acd5ad7220 */ /* 0x000fe20000410000 */
[----:B------:R-:W-:Y:S01]  /*9940*/  FFMA.FTZ R174, R210, R174, R175 ;  /* 0x000000aed2ae7223 */ /* 0x000fe200000100af */
[----:B------:R-:W-:Y:S01]  /*9950*/  LOP3.LUT P5, RZ, R235, 0xff, RZ, 0xc0, !PT ;  /* 0x000000ffebff7812 */ /* 0x000fe200078ac0ff */
[----:B------:R-:W-:Y:S01]  /*9960*/  FMUL.FTZ R168, R213, R168 ;  /* 0x000000a8d5a87220 */ /* 0x000fe20000410000 */
[----:B------:R-:W-:Y:S01]  /*9970*/  F2FP.BF16.F32.PACK_AB R171, R162, R169 ;  /* 0x000000a9a2ab723e */ /* 0x000fe200000010ff */
[----:B------:R-:W-:Y:S01]  /*9980*/  FMUL.FTZ R169, R170, UR13 ;  /* 0x0000000daaa97c20 */ /* 0x000fe20008410000 */
[----:B------:R-:W-:Y:S01]  /*9990*/  FADD.FTZ R174, R209, -R174 ;  /* 0x800000aed1ae7221 */ /* 0x000fe20000010000 */
[C---:B------:R-:W-:Y:S01]  /*99a0*/  F2FP.BF16.F32.PACK_AB R162, R173.reuse, R170 ;  /* 0x000000aaada2723e */ /* 0x040fe200000010ff */
[----:B------:R-:W-:Y:S01]  /*99b0*/  FMUL.FTZ R170, R173, UR13 ;  /* 0x0000000dadaa7c20 */ /* 0x000fe20008410000 */
[----:B------:R-:W-:Y:S01]  /*99c0*/  LOP3.LUT P6, RZ, R235, 0xff00, RZ, 0xc0, !PT ;  /* 0x0000ff00ebff7812 */ /* 0x000fe200078cc0ff */
[C---:B------:R-:W-:Y:S01]  /*99d0*/  FMUL.FTZ R160, R213.reuse, R160 ;  /* 0x000000a0d5a07220 */ /* 0x040fe20000410000 */
[----:B------:R-:W-:Y:S01]  /*99e0*/  FMUL.FTZ R213, R213, R174 ;  /* 0x000000aed5d57220 */ /* 0x000fe20000410000 */
[----:B------:R-:W-:Y:S01]  /*99f0*/  FSEL R173, R169, RZ, P5 ;  /* 0x000000ffa9ad7208 */ /* 0x000fe20002800000 */
[----:B------:R-:W-:Y:S01]  /*9a00*/  FMUL.FTZ R169, R161, UR13 ;  /* 0x0000000da1a97c20 */ /* 0x000fe20008410000 */
[----:B------:R-:W-:-:S02]  /*9a10*/  LOP3.LUT P2, RZ, R234, 0xff0000, RZ, 0xc0, !PT ;  /* 0x00ff0000eaff7812 */ /* 0x000fc4000784c0ff */
[----:B------:R-:W-:Y:S01]  /*9a20*/  FSEL R174, R170, RZ, P6 ;  /* 0x000000ffaaae7208 */ /* 0x000fe20003000000 */
[C---:B------:R-:W-:Y:S01]  /*9a30*/  FMUL.FTZ R170, R168.reuse, UR13 ;  /* 0x0000000da8aa7c20 */ /* 0x040fe20008410000 */
[----:B------:R-:W-:Y:S01]  /*9a40*/  F2FP.BF16.F32.PACK_AB R161, R168, R161 ;  /* 0x000000a1a8a1723e */ /* 0x000fe200000010ff */
[----:B------:R-:W-:Y:S01]  /*9a50*/  FMUL.FTZ R168, R160, UR13 ;  /* 0x0000000da0a87c20 */ /* 0x000fe20008410000 */
[C---:B------:R-:W-:Y:S01]  /*9a60*/  F2FP.BF16.F32.PACK_AB R160, R213.reuse, R160 ;  /* 0x000000a0d5a0723e */ /* 0x040fe200000010ff */
[----:B------:R-:W-:Y:S01]  /*9a70*/  FMUL.FTZ R213, R213, UR13 ;  /* 0x0000000dd5d57c20 */ /* 0x000fe20008410000 */
[----:B------:R-:W-:Y:S02]  /*9a80*/  FSEL R169, R169, RZ, P2 ;  /* 0x000000ffa9a97208 */ /* 0x000fe40001000000 */
[C---:B------:R-:W-:Y:S02]  /*9a90*/  LOP3.LUT P5, RZ, R234.reuse, 0xff000000, RZ, 0xc0, !PT ;  /* 0xff000000eaff7812 */ /* 0x040fe400078ac0ff */
[----:B------:R-:W-:-:S02]  /*9aa0*/  LOP3.LUT P6, RZ, R234, 0xff, RZ, 0xc0, !PT ;  /* 0x000000ffeaff7812 */ /* 0x000fc400078cc0ff */
[----:B------:R-:W-:Y:S02]  /*9ab0*/  LOP3.LUT P2, RZ, R234, 0xff00, RZ, 0xc0, !PT ;  /* 0x0000ff00eaff7812 */ /* 0x000fe4000784c0ff */
[----:B------:R-:W-:Y:S02]  /*9ac0*/  FSEL R172, R170, RZ, P5 ;  /* 0x000000ffaaac7208 */ /* 0x000fe40002800000 */
[----:B------:R-:W-:Y:S02]  /*9ad0*/  FSEL R168, R168, RZ, P6 ;  /* 0x000000ffa8a87208 */ /* 0x000fe40003000000 */
[----:B------:R-:W-:Y:S02]  /*9ae0*/  FSEL R213, R213, RZ, P2 ;  /* 0x000000ffd5d57208 */ /* 0x000fe40001000000 */
[----:B------:R-:W-:Y:S02]  /*9af0*/  F2FP.BF16.F32.PACK_AB R163, R178, R163 ;  /* 0x000000a3b2a3723e */ /* 0x000fe400000010ff */
[----:B------:R-:W-:-:S02]  /*9b00*/  F2FP.BF16.F32.PACK_AB R170, R174, R173 ;  /* 0x000000adaeaa723e */ /* 0x000fc400000010ff */
[----:B------:R-:W-:Y:S02]  /*9b10*/  F2FP.BF16.F32.PACK_AB R169, R172, R169 ;  /* 0x000000a9aca9723e */ /* 0x000fe400000010ff */
[----:B------:R-:W-:Y:S01]  /*9b20*/  F2FP.BF16.F32.PACK_AB R168, R213, R168 ;  /* 0x000000a8d5a8723e */ /* 0x000fe200000010ff */
[----:B------:R-:W-:Y:S06]  /*9b30*/  BRA `(.L_x_239) ;  /* 0x0000000000d47947 */ /* 0x000fec0003800000 */
.L_x_243:
[-CC-:B------:R-:W-:Y:S01]  /*9b40*/  FFMA.FTZ R172, R226, R174.reuse, R175.reuse ;  /* 0x000000aee2ac7223 */ /* 0x180fe200000100af */
[-CC-:B------:R-:W-:Y:S01]  /*9b50*/  FFMA.FTZ R177, R205, R174.reuse, R175.reuse ;  /* 0x000000aecdb17223 */ /* 0x180fe200000100af */
[-CC-:B------:R-:W-:Y:S01]  /*9b60*/  FFMA.FTZ R173, R203, R174.reuse, R175.reuse ;  /* 0x000000aecbad7223 */ /* 0x180fe200000100af */
[-C--:B------:R-:W-:Y:S01]  /*9b70*/  FFMA.FTZ R170, R228, R174.reuse, R175 ;  /* 0x000000aee4aa7223 */ /* 0x080fe200000100af */
[----:B------:R-:W-:Y:S01]  /*9b80*/  FADD.FTZ R248, R223, -R172 ;  /* 0x800000acdff87221 */ /* 0x000fe20000010000 */
[----:B------:R-:W-:Y:S01]  /*9b90*/  FADD.FTZ R242, R206, -R177 ;  /* 0x800000b1cef27221 */ /* 0x000fe20000010000 */
[-CC-:B------:R-:W-:Y:S01]  /*9ba0*/  FFMA.FTZ R169, R201, R174.reuse, R175.reuse ;  /* 0x000000aec9a97223 */ /* 0x180fe200000100af */
[--C-:B------:R-:W-:Y:S01]  /*9bb0*/  FFMA.FTZ R171, R216, R174, R175.reuse ;  /* 0x000000aed8ab7223 */ /* 0x100fe200000100af */
[C---:B-----5:R-:W-:Y:S01]  /*9bc0*/  FMUL.FTZ R248, R213.reuse, R248 ;  /* 0x000000f8d5f87220 */ /* 0x060fe20000410000 */
[----:B------:R-:W-:Y:S01]  /*9bd0*/  FMUL.FTZ R242, R213, R242 ;  /* 0x000000f2d5f27220 */ /* 0x000fe20000410000 */
[-C--:B------:R-:W-:Y:S01]  /*9be0*/  FFMA.FTZ R168, R210, R174.reuse, R175 ;  /* 0x000000aed2a87223 */ /* 0x080fe200000100af */
[----:B------:R-:W-:Y:S01]  /*9bf0*/  ISETP.GE.U32.AND P2, PT, R234, RZ, PT ;  /* 0x000000ffea00720c */ /* 0x000fe20003f46070 */
[----:B------:R-:W-:Y:S01]  /*9c00*/  FADD.FTZ R176, R204, -R173 ;  /* 0x800000adccb07221 */ /* 0x000fe20000010000 */
[----:B------:R-:W-:Y:S01]  /*9c10*/  FADD.FTZ R178, R219, -R170 ;  /* 0x800000aadbb27221 */ /* 0x000fe20000010000 */
[----:B------:R-:W-:Y:S01]  /*9c20*/  FADD.FTZ R172, R202, -R169 ;  /* 0x800000a9caac7221 */ /* 0x000fe20000010000 */
[----:B------:R-:W-:Y:S01]  /*9c30*/  FFMA.FTZ R175, R199, R174, R175 ;  /* 0x000000aec7af7223 */ /* 0x000fe200000100af */
[----:B------:R-:W-:Y:S01]  /*9c40*/  FMUL.FTZ R242, R242, UR13 ;  /* 0x0000000df2f27c20 */ /* 0x000fe20008410000 */
[----:B------:R-:W-:Y:S01]  /*9c50*/  FMUL.FTZ R248, R248, UR13 ;  /* 0x0000000df8f87c20 */ /* 0x000fe20008410000 */
[----:B------:R-:W-:Y:S01]  /*9c60*/  LOP3.LUT P5, RZ, R235, 0xff0000, RZ, 0xc0, !PT ;  /* 0x00ff0000ebff7812 */ /* 0x000fe200078ac0ff */
[----:B------:R-:W-:Y:S01]  /*9c70*/  FADD.FTZ R170, R209, -R168 ;  /* 0x800000a8d1aa7221 */ /* 0x000fe20000010000 */
[----:B------:R-:W-:Y:S01]  /*9c80*/  ISETP.GE.U32.AND.EX P2, PT, R235, 0x1000000, PT, P2 ;  /* 0x01000000eb00780c */ /* 0x000fe20003f46120 */
[C---:B------:R-:W-:Y:S01]  /*9c90*/  FMUL.FTZ R176, R213.reuse, R176 ;  /* 0x000000b0d5b07220 */ /* 0x040fe20000410000 */
[C---:B------:R-:W-:Y:S01]  /*9ca0*/  FMUL.FTZ R178, R213.reuse, R178 ;  /* 0x000000b2d5b27220 */ /* 0x040fe20000410000 */
[C---:B------:R-:W-:Y:S01]  /*9cb0*/  FMUL.FTZ R172, R213.reuse, R172 ;  /* 0x000000acd5ac7220 */ /* 0x040fe20000410000 */
[----:B------:R-:W-:Y:S01]  /*9cc0*/  FADD.FTZ R174, R214, -R171 ;  /* 0x800000abd6ae7221 */ /* 0x000fe20000010000 */
[----:B------:R-:W-:Y:S01]  /*9cd0*/  FADD.FTZ R168, R200, -R175 ;  /* 0x800000afc8a87221 */ /* 0x000fe20000010000 */
[----:B------:R-:W-:Y:S01]  /*9ce0*/  FSEL R171, R242, RZ, P5 ;  /* 0x000000fff2ab7208 */ /* 0x000fe20002800000 */
[----:B------:R-:W-:Y:S01]  /*9cf0*/  FMUL.FTZ R176, R176, UR13 ;  /* 0x0000000db0b07c20 */ /* 0x000fe20008410000 */
[----:B------:R-:W-:Y:S01]  /*9d00*/  FSEL R248, R248, RZ, P2 ;  /* 0x000000fff8f87208 */ /* 0x000fe20001000000 */
[----:B------:R-:W-:Y:S01]  /*9d10*/  FMUL.FTZ R178, R178, UR13 ;  /* 0x0000000db2b27c20 */ /* 0x000fe20008410000 */
[----:B------:R-:W-:Y:S01]  /*9d20*/  FMUL.FTZ R172, R172, UR13 ;  /* 0x0000000dacac7c20 */ /* 0x000fe20008410000 */
[C---:B------:R-:W-:Y:S01]  /*9d30*/  FMUL.FTZ R174, R213.reuse, R174 ;  /* 0x000000aed5ae7220 */ /* 0x040fe20000410000 */
[C---:B------:R-:W-:Y:S01]  /*9d40*/  FMUL.FTZ R170, R213.reuse, R170 ;  /* 0x000000aad5aa7220 */ /* 0x040fe20000410000 */
[----:B------:R-:W-:Y:S01]  /*9d50*/  FMUL.FTZ R168, R213, R168 ;  /* 0x000000a8d5a87220 */ /* 0x000fe20000410000 */
[C---:B------:R-:W-:Y:S01]  /*9d60*/  LOP3.LUT P5, RZ, R235.reuse, 0xff, RZ, 0xc0, !PT ;  /* 0x000000ffebff7812 */ /* 0x040fe200078ac0ff */
[----:B------:R-:W-:Y:S01]  /*9d70*/  FMUL.FTZ R174, R174, UR13 ;  /* 0x0000000daeae7c20 */ /* 0x000fe20008410000 */
[----:B------:R-:W-:Y:S01]  /*9d80*/  LOP3.LUT P6, RZ, R235, 0xff00, RZ, 0xc0, !PT ;  /* 0x0000ff00ebff7812 */ /* 0x000fe200078cc0ff */
[----:B------:R-:W-:Y:S01]  /*9d90*/  FMUL.FTZ R170, R170, UR13 ;  /* 0x0000000daaaa7c20 */ /* 0x000fe20008410000 */
[----:B------:R-:W-:Y:S01]  /*9da0*/  LOP3.LUT P2, RZ, R234, 0xff0000, RZ, 0xc0, !PT ;  /* 0x00ff0000eaff7812 */ /* 0x000fe2000784c0ff */
[----:B------:R-:W-:Y:S01]  /*9db0*/  FMUL.FTZ R168, R168, UR13 ;  /* 0x0000000da8a87c20 */ /* 0x000fe20008410000 */
[----:B------:R-:W-:-:S02]  /*9dc0*/  FSEL R176, R176, RZ, P5 ;  /* 0x000000ffb0b07208 */ /* 0x000fc40002800000 */
[----:B------:R-:W-:Y:S02]  /*9dd0*/  FSEL R175, R178, RZ, P6 ;  /* 0x000000ffb2af7208 */ /* 0x000fe40003000000 */
[----:B------:R-:W-:Y:S02]  /*9de0*/  FSEL R169, R172, RZ, P2 ;  /* 0x000000ffaca97208 */ /* 0x000fe40001000000 */
[C---:B------:R-:W-:Y:S02]  /*9df0*/  LOP3.LUT P5, RZ, R234.reuse, 0xff000000, RZ, 0xc0, !PT ;  /* 0xff000000eaff7812 */ /* 0x040fe400078ac0ff */
[C---:B------:R-:W-:Y:S02]  /*9e00*/  LOP3.LUT P6, RZ, R234.reuse, 0xff00, RZ, 0xc0, !PT ;  /* 0x0000ff00eaff7812 */ /* 0x040fe400078cc0ff */
[----:B------:R-:W-:Y:S02]  /*9e10*/  LOP3.LUT P2, RZ, R234, 0xff, RZ, 0xc0, !PT ;  /* 0x000000ffeaff7812 */ /* 0x000fe4000784c0ff */
[----:B------:R-:W-:-:S02]  /*9e20*/  FSEL R174, R174, RZ, P5 ;  /* 0x000000ffaeae7208 */ /* 0x000fc40002800000 */
[----:B------:R-:W-:Y:S02]  /*9e30*/  FSEL R173, R170, RZ, P6 ;  /* 0x000000ffaaad7208 */ /* 0x000fe40003000000 */
[----:B------:R-:W-:Y:S02]  /*9e40*/  FSEL R168, R168, RZ, P2 ;  /* 0x000000ffa8a87208 */ /* 0x000fe40001000000 */
[----:B------:R-:W-:Y:S02]  /*9e50*/  F2FP.BF16.F32.PACK_AB R171, R248, R171 ;  /* 0x000000abf8ab723e */ /* 0x000fe400000010ff */
[----:B------:R-:W-:Y:S02]  /*9e60*/  F2FP.BF16.F32.PACK_AB R170, R175, R176 ;  /* 0x000000b0afaa723e */ /* 0x000fe400000010ff */
[----:B------:R-:W-:Y:S02]  /*9e70*/  F2FP.BF16.F32.PACK_AB R169, R174, R169 ;  /* 0x000000a9aea9723e */ /* 0x000fe400000010ff */
[----:B------:R-:W-:-:S07]  /*9e80*/  F2FP.BF16.F32.PACK_AB R168, R173, R168 ;  /* 0x000000a8ada8723e */ /* 0x000fce00000010ff */
.L_x_239:
        /* <DEDUP_REMOVED lines=9> */
.L_x_235:
[----:B------:R-:W-:Y:S05]  /*9f20*/  BSYNC.RECONVERGENT B0 ;  /* 0x0000000000007941 */ /* 0x000fea0003800200 */
.L_x_234:
[----:B0--34-:R-:W0:Y:S02]  /*9f30*/  LDC.64 R168, c[0x0][0x380] ;  /* 0x0000e000ffa87b82 */ /* 0x019e240000000a00 */
[----:B0-----:R-:W-:-:S04]  /*9f40*/  LEA R193, R168, R193, 0x2 ;  /* 0x000000c1a8c17211 */ /* 0x001fc800078e10ff */
[----:B------:R-:W-:-:S13]  /*9f50*/  ISETP.GE.AND P0, PT, R193, R169, PT ;  /* 0x000000a9c100720c */ /* 0x000fda0003f06270 */
[----:B------:R-:W-:Y:S05]  /*9f60*/  @!P0 BRA `(.L_x_244) ;  /* 0xffffff6800c88947 */ /* 0x000fea000383ffff */
.L_x_206:
[----:B------:R-:W0:Y:S01]  /*9f70*/  S2R R8, SR_TID.X ;  /* 0x0000000000087919 */ /* 0x000e220000002100 */
[----:B------:R-:W-:Y:S01]  /*9f80*/  MOV R3, 0x400 ;  /* 0x0000040000037802 */ /* 0x000fe20000000f00 */
[----:B------:R-:W-:Y:S05]  /*9f90*/  WARPSYNC.ALL ;  /* 0x0000000000007948 */ /* 0x000fea0003800000 */
[----:B------:R-:W1:Y:S01]  /*9fa0*/  S2R R4, SR_CgaCtaId ;  /* 0x0000000000047919 */ /* 0x000e620000008800 */
[----:B------:R-:W2:Y:S01]  /*9fb0*/  S2UR UR4, SR_CTAID.X ;  /* 0x00000000000479c3 */ /* 0x000ea20000002500 */
[----:B------:R-:W3:Y:S01]  /*9fc0*/  LDCU.128 UR16, c[0x0][0x440] ;  /* 0x00008800ff1077ac */ /* 0x000ee20008000c00 */
[----:B------:R-:W-:Y:S01]  /*9fd0*/  BSSY.RECONVERGENT B0, `(.L_x_245) ;  /* 0x000010d000007945 */ /* 0x000fe20003800200 */
[----:B------:R-:W4:Y:S01]  /*9fe0*/  LDCU.128 UR20, c[0x0][0x450] ;  /* 0x00008a00ff1477ac */ /* 0x000f220008000c00 */
[----:B0-----:R-:W-:Y:S01]  /*9ff0*/  SHF.R.U32.HI R2, RZ, 0x5, R8 ;  /* 0x00000005ff027819 */ /* 0x001fe20000011608 */
[----:B--2---:R-:W-:Y:S01]  /*a000*/  IMAD R9, R0, UR4, RZ ;  /* 0x0000000400097c24 */ /* 0x004fe2000f8e02ff */
[----:B------:R-:W-:-:S05]  /*a010*/  LOP3.LUT R5, R8, 0x1f, RZ, 0xc0, !PT ;  /* 0x0000001f08057812 */ /* 0x000fca00078ec0ff */
[----:B------:R-:W-:Y:S01]  /*a020*/  IMAD R2, R2, 0x60, R5 ;  /* 0x0000006002027824 */ /* 0x000fe200078e0205 */
[----:B-1----:R-:W-:Y:S02]  /*a030*/  LEA R3, R4, R3, 0x18 ;  /* 0x0000000304037211 */ /* 0x002fe400078ec0ff */
[----:B------:R-:W-:Y:S02]  /*a040*/  LOP3.LUT R5, R8, 0x7f, RZ, 0x3c, !PT ;  /* 0x0000007f08057812 */ /* 0x000fe400078e3cff */
[----:B------:R-:W-:-:S03]  /*a050*/  LEA R7, R2, R3, 0x5 ;  /* 0x0000000302077211 */ /* 0x000fc600078e28ff */
[----:B------:R-:W-:Y:S01]  /*a060*/  IMAD.IADD R5, R5, 0x1, R0 ;  /* 0x0000000105057824 */ /* 0x000fe200078e0200 */
[----:B------:R-:W-:Y:S01]  /*a070*/  LEA R0, R8, R3, 0x2 ;  /* 0x0000000308007211 */ /* 0x000fe200078e10ff */
[----:B------:R-:W-:Y:S01]  /*a080*/  STS.128 [R7], R104 ;  /* 0x0000006807007388 */ /* 0x000fe20000000c00 */
[----:B------:R-:W-:Y:S02]  /*a090*/  IADD3 R8, P6, PT, R9, R8, RZ ;  /* 0x0000000809087210 */ /* 0x000fe40007fde0ff */
[C---:B------:R-:W-:Y:S01]  /*a0a0*/  ISETP.GE.U32.AND P5, PT, R5.reuse, 0x80, PT ;  /* 0x000000800500780c */ /* 0x040fe20003fa6070 */
[----:B------:R-:W-:Y:S01]  /*a0b0*/  STS.128 [R7+0x10], R108 ;  /* 0x0000106c07007388 */ /* 0x000fe20000000c00 */
[C---:B------:R-:W-:Y:S01]  /*a0c0*/  ISETP.GE.U32.AND P0, PT, R5.reuse, 0x100, PT ;  /* 0x000001000500780c */ /* 0x040fe20003f06070 */
[----:B------:R-:W-:Y:S01]  /*a0d0*/  IMAD.X R3, RZ, RZ, RZ, P6 ;  /* 0x000000ffff037224 */ /* 0x000fe200030e06ff */
[C---:B------:R-:W-:Y:S01]  /*a0e0*/  ISETP.GE.U32.AND P1, PT, R5.reuse, 0x180, PT ;  /* 0x000001800500780c */ /* 0x040fe20003f26070 */
[----:B------:R-:W-:Y:S01]  /*a0f0*/  STS.128 [R7+0x400], R56 ;  /* 0x0004003807007388 */ /* 0x000fe20000000c00 */
[----:B------:R-:W-:-:S02]  /*a100*/  ISETP.GE.U32.AND P2, PT, R5, 0x200, PT ;  /* 0x000002000500780c */ /* 0x000fc40003f46070 */
[C---:B------:R-:W-:Y:S01]  /*a110*/  ISETP.GE.U32.AND P3, PT, R5.reuse, 0x280, PT ;  /* 0x000002800500780c */ /* 0x040fe20003f66070 */
[----:B------:R-:W-:Y:S01]  /*a120*/  STS.128 [R7+0x410], R40 ;  /* 0x0004102807007388 */ /* 0x000fe20000000c00 */
[----:B------:R-:W-:-:S03]  /*a130*/  ISETP.GE.U32.AND P4, PT, R5, 0x300, PT ;  /* 0x000003000500780c */ /* 0x000fc60003f86070 */
        /* <DEDUP_REMOVED lines=48> */
[----:B------:R2:W-:Y:S04]  /*a440*/  STS.128 [R7], R88 ;  /* 0x0000005807007388 */ /* 0x0005e80000000c00 */
[----:B------:R-:W-:Y:S01]  /*a450*/  STS.128 [R7+0x10], R92 ;  /* 0x0000105c07007388 */ /* 0x000fe20000000c00 */
[----:B------:R-:W-:-:S03]  /*a460*/  FADD.FTZ R41, R12, R41 ;  /* 0x000000290c297221 */ /* 0x000fc60000010000 */
[----:B------:R-:W-:Y:S01]  /*a470*/  STS.128 [R7+0x400], R52 ;  /* 0x0004003407007388 */ /* 0x000fe20000000c00 */
[----:B0-----:R-:W-:-:S03]  /*a480*/  FADD.FTZ R17, R13, R56 ;  /* 0x000000380d117221 */ /* 0x001fc60000010000 */
[----:B------:R-:W-:Y:S01]  /*a490*/  STS.128 [R7+0x410], R36 ;  /* 0x0004102407007388 */ /* 0x000fe20000000c00 */
[----:B-1----:R-:W-:-:S03]  /*a4a0*/  FADD.FTZ R43, R14, R43 ;  /* 0x0000002b0e2b7221 */ /* 0x002fc60000010000 */
[----:B------:R-:W-:Y:S01]  /*a4b0*/  STS.128 [R7+0x800], R96 ;  /* 0x0008006007007388 */ /* 0x000fe20000000c00 */
[C---:B--2---:R-:W-:Y:S02]  /*a4c0*/  SHF.L.U64.HI R89, R8.reuse, 0x2, R3 ;  /* 0x0000000208597819 */ /* 0x044fe40000010203 */
[----:B------:R-:W-:Y:S01]  /*a4d0*/  SHF.L.U32 R8, R8, 0x2, RZ ;  /* 0x0000000208087819 */ /* 0x000fe200000006ff */
[----:B------:R-:W-:Y:S01]  /*a4e0*/  STS.128 [R7+0x810], R100 ;  /* 0x0008106407007388 */ /* 0x000fe20000000c00 */
[----:B------:R-:W-:Y:S02]  /*a4f0*/  BAR.SYNC.DEFER_BLOCKING 0x0 ;  /* 0x0000000000007b1d */ /* 0x000fe40000010000 */
[----:B------:R-:W-:-:S04]  /*a500*/  IADD3 R2, P6, PT, R8, UR18, RZ ;  /* 0x0000001208027c10 */ /* 0x000fc8000ffde0ff */
[----:B------:R-:W-:Y:S02]  /*a510*/  IADD3.X R3, PT, PT, R89, UR19, RZ, P6, !PT ;  /* 0x0000001359037c10 */ /* 0x000fe4000b7fe4ff */
[----:B------:R-:W-:-:S04]  /*a520*/  IADD3 R4, P6, PT, R8, UR16, RZ ;  /* 0x0000001008047c10 */ /* 0x000fc8000ffde0ff */
[----:B------:R-:W-:Y:S02]  /*a530*/  IADD3.X R5, PT, PT, R89, UR17, RZ, P6, !PT ;  /* 0x0000001159057c10 */ /* 0x000fe4000b7fe4ff */
[----:B------:R-:W-:-:S04]  /*a540*/  IADD3 R6, P6, PT, R8, UR22, RZ ;  /* 0x0000001608067c10 */ /* 0x000fc8000ffde0ff */
[----:B------:R-:W-:Y:S02]  /*a550*/  IADD3.X R91, PT, PT, R89, UR23, RZ, P6, !PT ;  /* 0x00000017595b7c10 */ /* 0x000fe4000b7fe4ff */
[----:B------:R-:W-:-:S04]  /*a560*/  IADD3 R8, P6, PT, R8, UR20, RZ ;  /* 0x0000001408087c10 */ /* 0x000fc8000ffde0ff */
[----:B------:R-:W-:Y:S01]  /*a570*/  IADD3.X R89, PT, PT, R89, UR21, RZ, P6, !PT ;  /* 0x0000001559597c10 */ /* 0x000fe2000b7fe4ff */
        /* <DEDUP_REMOVED lines=18> */
[----:B-----5:R-:W3:Y:S01]  /*a6a0*/  LDS R64, [R0+0x1c00] ;  /* 0x001c000000407984 */ /* 0x020ee20000000800 */
        /* <DEDUP_REMOVED lines=139> */
[----:B------:R-:W-:Y:S01]  /*af60*/  MOV R10, R2 ;  /* 0x00000002000a7202 */ /* 0x000fe20000000f00 */
[----:B------:R-:W-:Y:S01]  /*af70*/  IMAD.MOV.U32 R11, RZ, RZ, R3 ;  /* 0x000000ffff0b7224 */ /* 0x000fe200078e0003 */
[----:B------:R-:W-:Y:S01]  /*af80*/  MOV R12, R4 ;  /* 0x00000004000c7202 */ /* 0x000fe20000000f00 */
[----:B------:R-:W-:Y:S01]  /*af90*/  IMAD.MOV.U32 R14, RZ, RZ, R6 ;  /* 0x000000ffff0e7224 */ /* 0x000fe200078e0006 */
[----:B------:R-:W-:Y:S02]  /*afa0*/  MOV R13, R5 ;  /* 0x00000005000d7202 */ /* 0x000fe40000000f00 */
[----:B------:R-:W-:Y:S01]  /*afb0*/  MOV R15, R91 ;  /* 0x0000005b000f7202 */ /* 0x000fe20000000f00 */
[----:B------:R1:W-:Y:S01]  /*afc0*/  STG.E desc[UR8][R10.64], R57 ;  /* 0x000000390a007986 */ /* 0x0003e2000c101908 */
[----:B------:R-:W-:Y:S02]  /*afd0*/  IADD3 R2, P6, PT, R2, 0x200, RZ ;  /* 0x0000020002027810 */ /* 0x000fe40007fde0ff */
[----:B------:R-:W-:Y:S01]  /*afe0*/  IADD3 R4, P5, PT, R4, 0x200, RZ ;  /* 0x0000020004047810 */ /* 0x000fe20007fbe0ff */
[----:B------:R2:W-:Y:S01]  /*aff0*/  STG.E desc[UR8][R12.64], R9 ;  /* 0x000000090c007986 */ /* 0x0005e2000c101908 */
[----:B------:R-:W-:-:S02]  /*b000*/  IADD3.X R3, PT, PT, RZ, R3, RZ, P6, !PT ;  /* 0x00000003ff037210 */ /* 0x000fc400037fe4ff */
[----:B------:R-:W-:Y:S01]  /*b010*/  IADD3 R6, P6, PT, R6, 0x200, RZ ;  /* 0x0000020006067810 */ /* 0x000fe20007fde0ff */
[----:B------:R2:W-:Y:S01]  /*b020*/  STG.E desc[UR8][R14.64], R45 ;  /* 0x0000002d0e007986 */ /* 0x0005e2000c101908 */
[----:B------:R-:W-:Y:S02]  /*b030*/  IADD3.X R5, PT, PT, RZ, R5, RZ, P5, !PT ;  /* 0x00000005ff057210 */ /* 0x000fe40002ffe4ff */
[----:B-1----:R-:W-:Y:S01]  /*b040*/  MOV R10, R8 ;  /* 0x00000008000a7202 */ /* 0x002fe20000000f00 */
[----:B------:R-:W-:Y:S01]  /*b050*/  IMAD.MOV.U32 R11, RZ, RZ, R89 ;  /* 0x000000ffff0b7224 */ /* 0x000fe200078e0059 */
[----:B------:R-:W-:Y:S01]  /*b060*/  IADD3 R8, P5, PT, R8, 0x200, RZ ;  /* 0x0000020008087810 */ /* 0x000fe20007fbe0ff */
[----:B------:R-:W-:-:S03]  /*b070*/  IMAD.X R91, RZ, RZ, R91, P6 ;  /* 0x000000ffff5b7224 */ /* 0x000fc600030e065b */
[----:B------:R2:W-:Y:S01]  /*b080*/  STG.E desc[UR8][R10.64], R73 ;  /* 0x000000490a007986 */ /* 0x0005e2000c101908 */
[----:B------:R-:W-:-:S08]  /*b090*/  IADD3.X R89, PT, PT, RZ, R89, RZ, P5, !PT ;  /* 0x00000059ff597210 */ /* 0x000fd00002ffe4ff */
.L_x_246:
[----:B------:R-:W-:Y:S05]  /*b0a0*/  BSYNC.RECONVERGENT B0 ;  /* 0x0000000000007941 */ /* 0x000fea0003800200 */
.L_x_245:
[----:B------:R-:W-:Y:S01]  /*b0b0*/  BSSY.RECONVERGENT B0, `(.L_x_247) ;  /* 0x0000017000007945 */ /* 0x000fe20003800200 */
[----:B------:R-:W-:-:S03]  /*b0c0*/  FADD.FTZ R47, R22, R47 ;  /* 0x0000002f162f7221 */ /* 0x000fc60000010000 */
[----:B------:R-:W-:Y:S05]  /*b0d0*/  @!P0 BRA `(.L_x_248) ;  /* 0x0000000000508947 */ /* 0x000fea0003800000 */
[----:B--2---:R-:W-:Y:S01]  /*b0e0*/  MOV R10, R2 ;  /* 0x00000002000a7202 */ /* 0x004fe20000000f00 */
        /* <DEDUP_REMOVED lines=12> */
[----:B------:R-:W-:Y:S02]  /*b1b0*/  IMAD.X R91, RZ, RZ, R91, P0 ;  /* 0x000000ffff5b7224 */ /* 0x000fe400000e065b */
[----:B------:R-:W-:Y:S01]  /*b1c0*/  IADD3.X R5, PT, PT, RZ, R5, RZ, P5, !PT ;  /* 0x00000005ff057210 */ /* 0x000fe20002ffe4ff */
[----:B-1----:R-:W-:Y:S01]  /*b1d0*/  IMAD.MOV.U32 R11, RZ, RZ, R89 ;  /* 0x000000ffff0b7224 */ /* 0x002fe200078e0059 */
[----:B------:R-:W-:Y:S02]  /*b1e0*/  MOV R10, R8 ;  /* 0x00000008000a7202 */ /* 0x000fe40000000f00 */
[----:B------:R-:W-:-:S03]  /*b1f0*/  IADD3 R8, P6, PT, R8, 0x200, RZ ;  /* 0x0000020008087810 */ /* 0x000fc60007fde0ff */
[----:B------:R3:W-:Y:S01]  /*b200*/  STG.E desc[UR8][R10.64], R83 ;  /* 0x000000530a007986 */ /* 0x0007e2000c101908 */
[----:B------:R-:W-:-:S09]  /*b210*/  IADD3.X R89, PT, PT, RZ, R89, RZ, P6, !PT ;  /* 0x00000059ff597210 */ /* 0x000fd200037fe4ff */
.L_x_248:
[----:B------:R-:W-:Y:S05]  /*b220*/  BSYNC.RECONVERGENT B0 ;  /* 0x0000000000007941 */ /* 0x000fea0003800200 */
.L_x_247:
[----:B------:R-:W-:Y:S01]  /*b230*/  BSSY.RECONVERGENT B0, `(.L_x_249) ;  /* 0x0000017000007945 */ /* 0x000fe20003800200 */
[----:B------:R-:W-:-:S03]  /*b240*/  FADD.FTZ R29, R29, R28 ;  /* 0x0000001c1d1d7221 */ /* 0x000fc60000010000 */
[----:B------:R-:W-:Y:S05]  /*b250*/  @!P1 BRA `(.L_x_250) ;  /* 0x0000000000509947 */ /* 0x000fea0003800000 */
[----:B--23--:R-:W-:Y:S01]  /*b260*/  MOV R10, R2 ;  /* 0x00000002000a7202 */ /* 0x00cfe20000000f00 */
        /* <DEDUP_REMOVED lines=9> */
[----:B------:R-:W-:Y:S01]  /*b300*/  IADD3 R4, P1, PT, R4, 0x200, RZ ;  /* 0x0000020004047810 */ /* 0x000fe20007f3e0ff */
[----:B------:R-:W-:Y:S01]  /*b310*/  IMAD.X R91, RZ, RZ, R91, P5 ;  /* 0x000000ffff5b7224 */ /* 0x000fe200028e065b */
[----:B------:R-:W-:Y:S01]  /*b320*/  IADD3.X R3, PT, PT, RZ, R3, RZ, P0, !PT ;  /* 0x00000003ff037210 */ /* 0x000fe200007fe4ff */
[----:B------:R4:W-:Y:S01]  /*b330*/  STG.E desc[UR8][R14.64], R29 ;  /* 0x0000001d0e007986 */ /* 0x0009e2000c101908 */
[----:B------:R-:W-:-:S02]  /*b340*/  IADD3.X R5, PT, PT, RZ, R5, RZ, P1, !PT ;  /* 0x00000005ff057210 */ /* 0x000fc40000ffe4ff */
[----:B-1----:R-:W-:Y:S01]  /*b350*/  MOV R10, R8 ;  /* 0x00000008000a7202 */ /* 0x002fe20000000f00 */
[----:B------:R-:W-:Y:S01]  /*b360*/  IMAD.MOV.U32 R11, RZ, RZ, R89 ;  /* 0x000000ffff0b7224 */ /* 0x000fe200078e0059 */
[----:B------:R-:W-:-:S04]  /*b370*/  IADD3 R8, P6, PT, R8, 0x200, RZ ;  /* 0x0000020008087810 */ /* 0x000fc80007fde0ff */
[----:B------:R4:W-:Y:S01]  /*b380*/  STG.E desc[UR8][R10.64], R85 ;  /* 0x000000550a007986 */ /* 0x0009e2000c101908 */
[----:B------:R-:W-:-:S08]  /*b390*/  IADD3.X R89, PT, PT, RZ, R89, RZ, P6, !PT ;  /* 0x00000059ff597210 */ /* 0x000fd000037fe4ff */
.L_x_250:
[----:B------:R-:W-:Y:S05]  /*b3a0*/  BSYNC.RECONVERGENT B0 ;  /* 0x0000000000007941 */ /* 0x000fea0003800200 */
.L_x_249:
[----:B------:R-:W-:Y:S01]  /*b3b0*/  BSSY.RECONVERGENT B0, `(.L_x_251) ;  /* 0x0000017000007945 */ /* 0x000fe20003800200 */
[----:B0-----:R-:W-:-:S03]  /*b3c0*/  FADD.FTZ R49, R24, R49 ;  /* 0x0000003118317221 */ /* 0x001fc60000010000 */
[----:B------:R-:W-:Y:S05]  /*b3d0*/  @!P2 BRA `(.L_x_252) ;  /* 0x000000000050a947 */ /* 0x000fea0003800000 */
[----:B--234-:R-:W-:Y:S01]  /*b3e0*/  MOV R10, R2 ;  /* 0x00000002000a7202 */ /* 0x01cfe20000000f00 */
        /* <DEDUP_REMOVED lines=14> */
[----:B0-----:R-:W-:Y:S01]  /*b4d0*/  MOV R10, R8 ;  /* 0x00000008000a7202 */ /* 0x001fe20000000f00 */
[----:B------:R-:W-:Y:S01]  /*b4e0*/  IMAD.MOV.U32 R11, RZ, RZ, R89 ;  /* 0x000000ffff0b7224 */ /* 0x000fe200078e0059 */
[----:B------:R-:W-:-:S04]  /*b4f0*/  IADD3 R8, P5, PT, R8, 0x200, RZ ;  /* 0x0000020008087810 */ /* 0x000fc80007fbe0ff */
[----:B------:R1:W-:Y:S01]  /*b500*/  STG.E desc[UR8][R10.64], R33 ;  /* 0x000000210a007986 */ /* 0x0003e2000c101908 */
[----:B------:R-:W-:-:S08]  /*b510*/  IADD3.X R89, PT, PT, RZ, R89, RZ, P5, !PT ;  /* 0x00000059ff597210 */ /* 0x000fd00002ffe4ff */
.L_x_252:
[----:B------:R-:W-:Y:S05]  /*b520*/  BSYNC.RECONVERGENT B0 ;  /* 0x0000000000007941 */ /* 0x000fea0003800200 */
.L_x_251:
[----:B------:R-:W-:Y:S01]  /*b530*/  BSSY.RECONVERGENT B0, `(.L_x_253) ;  /* 0x0000017000007945 */ /* 0x000fe20003800200 */
[----:B------:R-:W-:-:S03]  /*b540*/  FADD.FTZ R31, R31, R30 ;  /* 0x0000001e1f1f7221 */ /* 0x000fc60000010000 */
[----:B------:R-:W-:Y:S05]  /*b550*/  @!P3 BRA `(.L_x_254) ;  /* 0x000000000050b947 */ /* 0x000fea0003800000 */
[----:B-1234-:R-:W-:Y:S01]  /*b560*/  MOV R10, R2 ;  /* 0x00000002000a7202 */ /* 0x01efe20000000f00 */
        /* <DEDUP_REMOVED lines=19> */
.L_x_254:
[----:B------:R-:W-:Y:S05]  /*b6a0*/  BSYNC.RECONVERGENT B0 ;  /* 0x0000000000007941 */ /* 0x000fea0003800200 */
.L_x_253:
[----:B------:R-:W-:Y:S05]  /*b6b0*/  @!P4 EXIT ;  /* 0x000000000000c94d */ /* 0x000fea0003800000 */
[----:B----4-:R-:W-:Y:S01]  /*b6c0*/  MOV R7, R91 ;  /* 0x0000005b00077202 */ /* 0x010fe20000000f00 */
[----:B--2---:R-:W-:Y:S01]  /*b6d0*/  IMAD.MOV.U32 R9, RZ, RZ, R89 ;  /* 0x000000ffff097224 */ /* 0x004fe200078e0059 */
[----:B------:R-:W-:Y:S04]  /*b6e0*/  STG.E desc[UR8][R2.64], R71 ;  /* 0x0000004702007986 */ /* 0x000fe8000c101908 */
[----:B------:R-:W-:Y:S04]  /*b6f0*/  STG.E desc[UR8][R4.64], R43 ;  /* 0x0000002b04007986 */ /* 0x000fe8000c101908 */
[----:B------:R-:W-:Y:S04]  /*b700*/  STG.E desc[UR8][R6.64], R51 ;  /* 0x0000003306007986 */ /* 0x000fe8000c101908 */
[----:B------:R-:W-:Y:S01]  /*b710*/  STG.E desc[UR8][R8.64], R35 ;  /* 0x0000002308007986 */ /* 0x000fe2000c101908 */
[----:B------:R-:W-:Y:S05]  /*b720*/  EXIT ;  /* 0x000000000000794d */ /* 0x000fea0003800000 */
.L_x_213:
[----:B------:R-:W-:Y:S01]  /*b730*/  HFMA2 R178, -RZ, RZ, 0, 5.9604644775390625e-08 ;  /* 0x00000001ffb27431 */ /* 0x000fe200000001ff */
[----:B------:R-:W-:Y:S01]  /*b740*/  BSSY B0, `(.L_x_255) ;  /* 0x0000006000007945 */ /* 0x000fe20003800000 */
[----:B------:R-:W-:Y:S01]  /*b750*/  MOV R179, 0x1f ;  /* 0x0000001f00b37802 */ /* 0x000fe20000000f00 */
[----:B------:R-:W-:-:S07]  /*b760*/  IMAD.MOV.U32 R176, RZ, RZ, -0x1 ;  /* 0xffffffffffb07424 */ /* 0x000fce00078e00ff */
[----:B-----5:R-:W-:Y:S05]  /*b770*/  WARPSYNC.COLLECTIVE R176, `(.L_x_256) ;  /* 0x00000000b0087348 */ /* 0x020fea0003c00000 */
[----:B------:R0:W1:Y:S02]  /*b780*/  SHFL.BFLY P0, R177, R229, R178, R179 ;  /* 0x0c0000b2e5b17389 */ /* 0x00006400000000b3 */
[----:B01---5:R-:W-:Y:S05]  /*b790*/  ENDCOLLECTIVE ;  /* 0x000000000000791b */ /* 0x023fea0003800000 */
.L_x_256:
[----:B------:R-:W-:Y:S05]  /*b7a0*/  BSYNC B0 ;  /* 0x0000000000007941 */ /* 0x000fea0003800000 */
.L_x_255:
[----:B------:R-:W-:Y:S01]  /*b7b0*/  MOV R168, R177 ;  /* 0x000000b100a87202 */ /* 0x000fe20000000f00 */
[----:B------:R-:W-:Y:S02]  /*b7c0*/  IMAD.MOV.U32 R178, RZ, RZ, 0x1 ;  /* 0x00000001ffb27424 */ /* 0x000fe400078e00ff */
[----:B------:R-:W-:Y:S01]  /*b7d0*/  HFMA2 R179, -RZ, RZ, 0, 1.847743988037109375e-06 ;  /* 0x0000001fffb37431 */ /* 0x000fe200000001ff */
[----:B------:R-:W-:Y:S01]  /*b7e0*/  MOV R176, 0xffffffff ;  /* 0xffffffff00b07802 */ /* 0x000fe20000000f00 */
[----:B------:R-:W-:Y:S01]  /*b7f0*/  FADD.FTZ R168, R168, R229 ;  /* 0x000000e5a8a87221 */ /* 0x000fe20000010000 */
[----:B------:R-:W-:-:S07]  /*b800*/  MOV R229, R242 ;  /* 0x000000f200e57202 */ /* 0x000fce0000000f00 */
[----:B------:R-:W-:Y:S05]  /*b810*/  WARPSYNC.COLLECTIVE R176, `(.L_x_257) ;  /* 0x00000000b0087348 */ /* 0x000fea0003c00000 */
[----:B------:R0:W1:Y:S02]  /*b820*/  SHFL.BFLY P0, R177, R229, R178, R179 ;  /* 0x0c0000b2e5b17389 */ /* 0x00006400000000b3 */
[----:B01----:R-:W-:Y:S05]  /*b830*/  ENDCOLLECTIVE ;  /* 0x000000000000791b */ /* 0x003fea0003800000 */
.L_x_257:
[----:B------:R-:W-:Y:S01]  /*b840*/  MOV R229, R168 ;  /* 0x000000a800e57202 */ /* 0x000fe20000000f00 */
[----:B------:R-:W-:Y:S02]  /*b850*/  HFMA2 R178, -RZ, RZ, 0, 1.1920928955078125e-07 ;  /* 0x00000002ffb27431 */ /* 0x000fe400000001ff */
[----:B------:R-:W-:-:S07]  /*b860*/  IMAD.MOV.U32 R169, RZ, RZ, R177 ;  /* 0x000000ffffa97224 */ /* 0x000fce00078e00b1 */
[----:B------:R-:W-:Y:S05]  /*b870*/  WARPSYNC.COLLECTIVE R176, `(.L_x_258) ;  /* 0x00000000b0087348 */ /* 0x000fea0003c00000 */
[----:B------:R0:W1:Y:S02]  /*b880*/  SHFL.BFLY P0, R177, R229, R178, R179 ;  /* 0x0c0000b2e5b17389 */ /* 0x00006400000000b3 */
[----:B01----:R-:W-:Y:S05]  /*b890*/  ENDCOLLECTIVE ;  /* 0x000000000000791b */ /* 0x003fea0003800000 */
.L_x_258:
[----:B------:R-:W-:-:S05]  /*b8a0*/  FADD.FTZ R169, R169, R242 ;  /* 0x000000f2a9a97221 */ /* 0x000fca0000010000 */
[----:B------:R-:W-:Y:S01]  /*b8b0*/  MOV R229, R169 ;  /* 0x000000a900e57202 */ /* 0x000fe20000000f00 */
[----:B------:R-:W-:-:S07]  /*b8c0*/  IMAD.MOV.U32 R171, RZ, RZ, R177 ;  /* 0x000000ffffab7224 */ /* 0x000fce00078e00b1 */
[----:B------:R-:W-:Y:S05]  /*b8d0*/  WARPSYNC.COLLECTIVE R176, `(.L_x_259) ;  /* 0x00000000b0087348 */ /* 0x000fea0003c00000 */
[----:B------:R0:W1:Y:S02]  /*b8e0*/  SHFL.BFLY P0, R177, R229, R178, R179 ;  /* 0x0c0000b2e5b17389 */ /* 0x00006400000000b3 */
[----:B01----:R-:W-:Y:S05]  /*b8f0*/  ENDCOLLECTIVE ;  /* 0x000000000000791b */ /* 0x003fea0003800000 */
.L_x_259:
[----:B------:R-:W-:-:S04]  /*b900*/  FADD.FTZ R171, R168, R171 ;  /* 0x000000aba8ab7221 */ /* 0x000fc80000010000 */
[----:B------:R-:W-:Y:S02]  /*b910*/  IMAD.MOV.U32 R229, RZ, RZ, R171 ;  /* 0x000000ffffe57224 */ /* 0x000fe400078e00ab */
[----:B------:R-:W-:Y:S01]  /*b920*/  HFMA2 R178, -RZ, RZ, 0, 2.384185791015625e-07 ;  /* 0x00000004ffb27431 */ /* 0x000fe200000001ff */
[----:B------:R-:W-:-:S07]  /*b930*/  MOV R170, R177 ;  /* 0x000000b100aa7202 */ /* 0x000fce0000000f00 */
[----:B------:R-:W-:Y:S05]  /*b940*/  WARPSYNC.COLLECTIVE R176, `(.L_x_260) ;  /* 0x00000000b0087348 */ /* 0x000fea0003c00000 */
[----:B------:R0:W1:Y:S02]  /*b950*/  SHFL.BFLY P0, R177, R229, R178, R179 ;  /* 0x0c0000b2e5b17389 */ /* 0x00006400000000b3 */
[----:B01----:R-:W-:Y:S05]  /*b960*/  ENDCOLLECTIVE ;  /* 0x000000000000791b */ /* 0x003fea0003800000 */
.L_x_260:
[----:B------:R-:W-:-:S04]  /*b970*/  FADD.FTZ R170, R169, R170 ;  /* 0x000000aaa9aa7221 */ /* 0x000fc80000010000 */
[----:B------:R-:W-:Y:S01]  /*b980*/  IMAD.MOV.U32 R229, RZ, RZ, R170 ;  /* 0x000000ffffe57224 */ /* 0x000fe200078e00aa */
[----:B------:R-:W-:-:S07]  /*b990*/  MOV R172, R177 ;  /* 0x000000b100ac7202 */ /* 0x000fce0000000f00 */
[----:B------:R-:W-:Y:S05]  /*b9a0*/  WARPSYNC.COLLECTIVE R176, `(.L_x_261) ;  /* 0x00000000b0087348 */ /* 0x000fea0003c00000 */
[----:B------:R0:W1:Y:S02]  /*b9b0*/  SHFL.BFLY P0, R177, R229, R178, R179 ;  /* 0x0c0000b2e5b17389 */ /* 0x00006400000000b3 */
[----:B01----:R-:W-:Y:S05]  /*b9c0*/  ENDCOLLECTIVE ;  /* 0x000000000000791b */ /* 0x003fea0003800000 */
.L_x_261:
[----:B------:R-:W-:-:S05]  /*b9d0*/  FADD.FTZ R172, R171, R172 ;  /* 0x000000acabac7221 */ /* 0x000fca0000010000 */
[----:B------:R-:W-:Y:S01]  /*b9e0*/  MOV R229, R172 ;  /* 0x000000ac00e57202 */ /* 0x000fe20000000f00 */
[----:B------:R-:W-:Y:S01]  /*b9f0*/  IMAD.MOV.U32 R178, RZ, RZ, 0x8 ;  /* 0x00000008ffb27424 */ /* 0x000fe200078e00ff */
[----:B------:R-:W-:-:S07]  /*ba00*/  MOV R173, R177 ;  /* 0x000000b100ad7202 */ /* 0x000fce0000000f00 */
[----:B------:R-:W-:Y:S05]  /*ba10*/  WARPSYNC.COLLECTIVE R176, `(.L_x_262) ;  /* 0x00000000b0087348 */ /* 0x000fea0003c00000 */
[----:B------:R0:W1:Y:S02]  /*ba20*/  SHFL.BFLY P0, R177, R229, R178, R179 ;  /* 0x0c0000b2e5b17389 */ /* 0x00006400000000b3 */
[----:B01----:R-:W-:Y:S05]  /*ba30*/  ENDCOLLECTIVE ;  /* 0x000000000000791b */ /* 0x003fea0003800000 */
.L_x_262:
[----:B------:R-:W-:-:S05]  /*ba40*/  FADD.FTZ R173, R170, R173 ;  /* 0x000000adaaad7221 */ /* 0x000fca0000010000 */
[----:B------:R-:W-:Y:S02]  /*ba50*/  MOV R229, R173 ;  /* 0x000000ad00e57202 */ /* 0x000fe40000000f00 */
[----:B------:R-:W-:-:S07]  /*ba60*/  MOV R175, R177 ;  /* 0x000000b100af7202 */ /* 0x000fce0000000f00 */
[----:B------:R-:W-:Y:S05]  /*ba70*/  WARPSYNC.COLLECTIVE R176, `(.L_x_263) ;  /* 0x00000000b0087348 */ /* 0x000fea0003c00000 */
[----:B------:R0:W1:Y:S02]  /*ba80*/  SHFL.BFLY P0, R177, R229, R178, R179 ;  /* 0x0c0000b2e5b17389 */ /* 0x00006400000000b3 */
[----:B01----:R-:W-:Y:S05]  /*ba90*/  ENDCOLLECTIVE ;  /* 0x000000000000791b */ /* 0x003fea0003800000 */
.L_x_263:
[----:B------:R-:W-:-:S05]  /*baa0*/  FADD.FTZ R175, R172, R175 ;  /* 0x000000afacaf7221 */ /* 0x000fca0000010000 */
[----:B------:R-:W-:Y:S01]  /*bab0*/  MOV R229, R175 ;  /* 0x000000af00e57202 */ /* 0x000fe20000000f00 */
[----:B------:R-:W-:Y:S02]  /*bac0*/  HFMA2 R178, -RZ, RZ, 0, 9.5367431640625e-07 ;  /* 0x00000010ffb27431 */ /* 0x000fe400000001ff */
[----:B------:R-:W-:-:S07]  /*bad0*/  IMAD.MOV.U32 R174, RZ, RZ, R177 ;  /* 0x000000ffffae7224 */ /* 0x000fce00078e00b1 */
[----:B------:R-:W-:Y:S05]  /*bae0*/  WARPSYNC.COLLECTIVE R176, `(.L_x_264) ;  /* 0x00000000b0087348 */ /* 0x000fea0003c00000 */
[----:B------:R0:W1:Y:S02]  /*baf0*/  SHFL.BFLY P0, R177, R229, R178, R179 ;  /* 0x0c0000b2e5b17389 */ /* 0x00006400000000b3 */
[----:B01----:R-:W-:Y:S05]  /*bb00*/  ENDCOLLECTIVE ;  /* 0x000000000000791b */ /* 0x003fea0003800000 */
.L_x_264:
[----:B------:R-:W-:-:S05]  /*bb10*/  FADD.FTZ R174, R173, R174 ;  /* 0x000000aeadae7221 */ /* 0x000fca0000010000 */
[----:B------:R-:W-:Y:S01]  /*bb20*/  MOV R229, R174 ;  /* 0x000000ae00e57202 */ /* 0x000fe20000000f00 */
[----:B------:R-:W-:-:S07]  /*bb30*/  IMAD.MOV.U32 R168, RZ, RZ, R177 ;  /* 0x000000ffffa87224 */ /* 0x000fce00078e00b1 */
[----:B------:R-:W-:Y:S05]  /*bb40*/  WARPSYNC.COLLECTIVE R176, `(.L_x_265) ;  /* 0x00000000b0087348 */ /* 0x000fea0003c00000 */
[----:B------:R0:W1:Y:S02]  /*bb50*/  SHFL.BFLY P0, R177, R229, R178, R179 ;  /* 0x0c0000b2e5b17389 */ /* 0x00006400000000b3 */
[----:B01----:R-:W-:Y:S05]  /*bb60*/  ENDCOLLECTIVE ;  /* 0x000000000000791b */ /* 0x003fea0003800000 */
.L_x_265:
[----:B------:R-:W-:Y:S01]  /*bb70*/  MOV R169, R177 ;  /* 0x000000b100a97202 */ /* 0x000fe20000000f00 */
[----:B------:R-:W-:Y:S06]  /*bb80*/  BRA `(.L_x_266) ;  /* 0xffffff6c00cc7947 */ /* 0x000fec000383ffff */
.L_x_267:
        /* <DEDUP_REMOVED lines=15> */
.L_x_4926:


//--------------------- .text._ZN10layer_norm31ln_parallel_residual_bwd_kernelINS_13Kernel_traitsI13__nv_bfloat16S2_S2_S2_fjLj768ELj1ELj4ELj1ELj16ENS_18Kernel_traits_baseILj768ES2_S2_S2_S2_fjLj128EEEEELb1ELb0ELb1EEEvNS_9BwdParamsE --------------------------
	.section	.text._ZN10layer_norm31ln_parallel_residual_bwd_kernelINS_13Kernel_traitsI13__nv_bfloat16S2_S2_S2_fjLj768ELj1ELj4ELj1ELj16ENS_18Kernel_traits_baseILj768ES2_S2_S2_S2_fjLj128EEEEELb1ELb0ELb1EEEvNS_9BwdParamsE,"ax",@progbits
	.align	128
        .global         _ZN10layer_norm31ln_parallel_residual_bwd_kernelINS_13Kernel_traitsI13__nv_bfloat16S2_S2_S2_fjLj768ELj1ELj4ELj1ELj16ENS_18Kernel_traits_baseILj768ES2_S2_S2_S2_fjLj128EEEEELb1ELb0ELb1EEEvNS_9BwdParamsE
        .type           _ZN10layer_norm31ln_parallel_residual_bwd_kernelINS_13Kernel_traitsI13__nv_bfloat16S2_S2_S2_fjLj768ELj1ELj4ELj1ELj16ENS_18Kernel_traits_baseILj768ES2_S2_S2_S2_fjLj128EEEEELb1ELb0ELb1EEEvNS_9BwdParamsE,@function
        .size           _ZN10layer_norm31ln_parallel_residual_bwd_kernelINS_13Kernel_traitsI13__nv_bfloat16S2_S2_S2_fjLj768ELj1ELj4ELj1ELj16ENS_18Kernel_traits_baseILj768ES2_S2_S2_S2_fjLj128EEEEELb1ELb0ELb1EEEvNS_9BwdParamsE,(.L_x_4927 - _ZN10layer_norm31ln_parallel_residual_bwd_kernelINS_13Kernel_traitsI13__nv_bfloat16S2_S2_S2_fjLj768ELj1ELj4ELj1ELj16ENS_18Kernel_traits_baseILj768ES2_S2_S2_S2_fjLj128EEEEELb1ELb0ELb1EEEvNS_9BwdParamsE)
        .other          _ZN10layer_norm31ln_parallel_residual_bwd_kernelINS_13Kernel_traitsI13__nv_bfloat16S2_S2_S2_fjLj768ELj1ELj4ELj1ELj16ENS_18Kernel_traits_baseILj768ES2_S2_S2_S2_fjLj128EEEEELb1ELb0ELb1EEEvNS_9BwdParamsE,@"STO_CUDA_ENTRY STV_DEFAULT"
_ZN10layer_norm31ln_parallel_residual_bwd_kernelINS_13Kernel_traitsI13__nv_bfloat16S2_S2_S2_fjLj768ELj1ELj4ELj1ELj16ENS_18Kernel_traits_baseILj768ES2_S2_S2_S2_fjLj128EEEEELb1ELb0ELb1EEEvNS_9BwdParamsE:
.text._ZN10layer_norm31ln_parallel_residual_bwd_kernelINS_13Kernel_traitsI13__nv_bfloat16S2_S2_S2_fjLj768ELj1ELj4ELj1ELj16ENS_18Kernel_traits_baseILj768ES2_S2_S2_S2_fjLj128EEEEELb1ELb0ELb1EEEvNS_9BwdParamsE:
        /* <DEDUP_REMOVED lines=15> */
[----:B------:R-:W0:Y:S01]  /*00f0*/  LDCU UR12, c[0x0][0x388] ;  /* 0x00007100ff0c77ac */ /* 0x000e220008000800 */
[----:B------:R-:W-:Y:S02]  /*0100*/  CS2R R118, SRZ ;  /* 0x0000000000767805 */ /* 0x000fe4000001ff00 */
[----:B------:R-:W-:Y:S02]  /*0110*/  CS2R R20, SRZ ;  /* 0x0000000000147805 */ /* 0x000fe4000001ff00 */
[----:B------:R-:W-:Y:S01]  /*0120*/  CS2R R22, SRZ ;  /* 0x0000000000167805 */ /* 0x000fe2000001ff00 */
[----:B------:R-:W0:Y:S01]  /*0130*/  LDCU.U8 UR7, c[0x0][0x410] ;  /* 0x00008200ff0777ac */ /* 0x000e220008000000 */
[----:B------:R-:W-:Y:S02]  /*0140*/  CS2R R96, SRZ ;  /* 0x0000000000607805 */ /* 0x000fe4000001ff00 */
[----:B------:R-:W-:-:S02]  /*0150*/  CS2R R10, SRZ ;  /* 0x00000000000a7805 */ /* 0x000fc4000001ff00 */
[----:B------:R-:W-:Y:S01]  /*0160*/  CS2R R8, SRZ ;  /* 0x0000000000087805 */ /* 0x000fe2000001ff00 */
[----:B------:R-:W2:Y:S01]  /*0170*/  LDCU UR13, c[0x0][0x400] ;  /* 0x00008000ff0d77ac */ /* 0x000ea20008000800 */
        /* <DEDUP_REMOVED lines=50> */
[----:B------:R0:W5:Y:S04]  /*04a0*/  LDG.E.128 R12, desc[UR10][R2.64+0x400] ;  /* 0x0004000a020c7981 */ /* 0x000168000c1e1d00 */
        /* <DEDUP_REMOVED lines=12> */
[----:B0-----:R-:W-:Y:S02]  /*0570*/  CS2R R2, SRZ ;  /* 0x0000000000027805 */ /* 0x001fe4000001ff00 */
[----:B-1----:R-:W-:Y:S02]  /*0580*/  CS2R R4, SRZ ;  /* 0x0000000000047805 */ /* 0x002fe4000001ff00 */
        /* <DEDUP_REMOVED lines=17> */
[----:B------:R-:W-:Y:S01]  /*06a0*/  CS2R R154, SRZ ;  /* 0x00000000009a7805 */ /* 0x000fe2000001ff00 */
[----:B------:R-:W-:Y:S01]  /*06b0*/  IMAD.MOV.U32 R158, RZ, RZ, RZ ;  /* 0x000000ffff9e7224 */ /* 0x000fe200078e00ff */
[----:B------:R-:W-:Y:S02]  /*06c0*/  CS2R R38, SRZ ;  /* 0x0000000000267805 */ /* 0x000fe4000001ff00 */
[----:B------:R-:W-:-:S02]  /*06d0*/  CS2R R40, SRZ ;  /* 0x0000000000287805 */ /* 0x000fc4000001ff00 */
[----:B------:R-:W-:Y:S02]  /*06e0*/  CS2R R42, SRZ ;  /* 0x00000000002a7805 */ /* 0x000fe4000001ff00 */
[----:B------:R-:W-:Y:S02]  /*06f0*/  CS2R R44, SRZ ;  /* 0x00000000002c7805 */ /* 0x000fe4000001ff00 */
[----:B------:R-:W-:Y:S02]  /*0700*/  CS2R R46, SRZ ;  /* 0x00000000002e7805 */ /* 0x000fe4000001ff00 */
[----:B------:R-:W-:Y:S02]  /*0710*/  CS2R R48, SRZ ;  /* 0x0000000000307805 */ /* 0x000fe4000001ff00 */
[----:B--2---:R-:W-:Y:S02]  /*0720*/  PRMT R182, R29, 0x7632, R182 ;  /* 0x000076321db67816 */ /* 0x004fe400000000b6 */
[----:B------:R-:W-:-:S02]  /*0730*/  PRMT R183, R28, 0x7632, R183 ;  /* 0x000076321cb77816 */ /* 0x000fc400000000b7 */
[----:B---3--:R-:W-:Y:S02]  /*0740*/  PRMT R173, R22, 0x7632, R173 ;  /* 0x0000763216ad7816 */ /* 0x008fe400000000ad */
[----:B------:R-:W-:Y:S02]  /*0750*/  PRMT R181, R30, 0x7632, R181 ;  /* 0x000076321eb57816 */ /* 0x000fe400000000b5 */
[----:B----4-:R-:W-:Y:S02]  /*0760*/  PRMT R179, R24, 0x7632, R179 ;  /* 0x0000763218b37816 */ /* 0x010fe400000000b3 */
[----:B------:R-:W-:Y:S02]  /*0770*/  PRMT R176, R27, 0x7632, R176 ;  /* 0x000076321bb07816 */ /* 0x000fe400000000b0 */
[----:B-----5:R-:W-:Y:S02]  /*0780*/  PRMT R170, R17, 0x7632, R170 ;  /* 0x0000763211aa7816 */ /* 0x020fe400000000aa */
[----:B------:R-:W-:-:S02]  /*0790*/  PRMT R180, R31, 0x7632, R180 ;  /* 0x000076321fb47816 */ /* 0x000fc400000000b4 */
        /* <DEDUP_REMOVED lines=15> */
[----:B------:R-:W-:Y:S01]  /*0890*/  PRMT R160, R11, 0x7632, R160 ;  /* 0x000076320ba07816 */ /* 0x000fe200000000a0 */
[----:B------:R-:W-:Y:S01]  /*08a0*/  IMAD.U32 R207, R30, 0x10000, RZ ;  /* 0x000100001ecf7824 */ /* 0x000fe200078e00ff */
[----:B------:R-:W-:Y:S01]  /*08b0*/  SHF.L.U32 R209, R28, 0x10, RZ ;  /* 0x000000101cd17819 */ /* 0x000fe200000006ff */
        /* <DEDUP_REMOVED lines=13> */
[----:B------:R-:W-:-:S02]  /*0990*/  SHF.L.U32 R198, R23, 0x10, RZ ;  /* 0x0000001017c67819 */ /* 0x000fc400000006ff */
[----:B------:R-:W-:Y:S02]  /*09a0*/  CS2R R20, SRZ ;  /* 0x0000000000147805 */ /* 0x000fe4000001ff00 */
[----:B------:R-:W-:Y:S02]  /*09b0*/  SHF.L.U32 R196, R17, 0x10, RZ ;  /* 0x0000001011c47819 */ /* 0x000fe400000006ff */
[----:B------:R-:W-:Y:S02]  /*09c0*/  CS2R R16, SRZ ;  /* 0x0000000000107805 */ /* 0x000fe4000001ff00 */
[----:B------:R-:W-:Y:S02]  /*09d0*/  SHF.L.U32 R195, R18, 0x10, RZ ;  /* 0x0000001012c37819 */ /* 0x000fe400000006ff */
[----:B------:R-:W-:Y:S02]  /*09e0*/  CS2R R18, SRZ ;  /* 0x0000000000127805 */ /* 0x000fe4000001ff00 */
        /* <DEDUP_REMOVED lines=12> */
[----:B------:R-:W-:-:S02]  /*0ab0*/  CS2R R26, SRZ ;  /* 0x00000000001a7805 */ /* 0x000fc4000001ff00 */
[----:B------:R-:W-:Y:S02]  /*0ac0*/  CS2R R28, SRZ ;  /* 0x00000000001c7805 */ /* 0x000fe4000001ff00 */
[----:B------:R-:W-:Y:S02]  /*0ad0*/  CS2R R30, SRZ ;  /* 0x00000000001e7805 */ /* 0x000fe4000001ff00 */
        /* <DEDUP_REMOVED lines=17> */
[----:B------:R-:W-:Y:S02]  /*0bf0*/  SHF.L.U32 R169, R169, 0x10, RZ ;  /* 0x00000010a9a97819 */ /* 0x000fe400000006ff */
[----:B------:R-:W-:Y:S02]  /*0c00*/  SHF.L.U32 R168, R168, 0x10, RZ ;  /* 0x00000010a8a87819 */ /* 0x000fe400000006ff */
[----:B------:R-:W-:Y:S02]  /*0c10*/  SHF.L.U32 R166, R166, 0x10, RZ ;  /* 0x00000010a6a67819 */ /* 0x000fe400000006ff */
[----:B------:R-:W-:Y:S02]  /*0c20*/  SHF.L.U32 R165, R165, 0x10, RZ ;  /* 0x00000010a5a57819 */ /* 0x000fe400000006ff */
[----:B------:R-:W-:Y:S02]  /*0c30*/  SHF.L.U32 R163, R163, 0x10, RZ ;  /* 0x00000010a3a37819 */ /* 0x000fe400000006ff */
[----:B------:R-:W-:-:S02]  /*0c40*/  SHF.L.U32 R162, R162, 0x10, RZ ;  /* 0x00000010a2a27819 */ /* 0x000fc400000006ff */
[----:B------:R-:W-:-:S07]  /*0c50*/  SHF.L.U32 R160, R160, 0x10, RZ ;  /* 0x00000010a0a07819 */ /* 0x000fce00000006ff */
.L_x_296:
[----:B------:R-:W-:Y:S01]  /*0c60*/  IMAD R0, R184, UR12, RZ ;  /* 0x0000000cb8007c24 */ /* 0x000fe2000f8e02ff */
[----:B------:R-:W0:Y:S04]  /*0c70*/  LDC.64 R84, c[0x0][0x3a8] ;  /* 0x0000ea00ff547b82 */ /* 0x000e280000000a00 */
[----:B------:R-:W-:-:S04]  /*0c80*/  SHF.R.S32.HI R73, RZ, 0x1f, R0 ;  /* 0x0000001fff497819 */ /* 0x000fc80000011400 */
[----:B------:R-:W1:Y:S01]  /*0c90*/  LDC.64 R86, c[0x0][0x3c0] ;  /* 0x0000f000ff567b82 */ /* 0x000e620000000a00 */
[----:B------:R-:W-:-:S04]  /*0ca0*/  LEA.HI R73, R73, R0, RZ, 0x3 ;  /* 0x0000000049497211 */ /* 0x000fc800078f18ff */
[----:B------:R-:W-:-:S03]  /*0cb0*/  LEA.HI.SX32 R213, R73, R210, 0x1d ;  /* 0x000000d249d57211 */ /* 0x000fc600078feaff */
        /* <DEDUP_REMOVED lines=14> */
[----:B------:R-:W-:-:S04]  /*0da0*/  IMAD.WIDE.U32 R72, R211, 0x10, R84 ;  /* 0x00000010d3487825 */ /* 0x000fc800078e0054 */
[C---:B------:R-:W-:Y:S02]  /*0db0*/  IMAD.WIDE.U32 R76, R211.reuse, 0x10, R88 ;  /* 0x00000010d34c7825 */ /* 0x040fe400078e0058 */
[----:B------:R-:W3:Y:S04]  /*0dc0*/  LDG.E.128 R72, desc[UR10][R72.64] ;  /* 0x0000000a48487981 */ /* 0x000ee8000c1e1d00 */
[----:B------:R-:W3:Y:S01]  /*0dd0*/  LDG.E.128 R76, desc[UR10][R76.64] ;  /* 0x0000000a4c4c7981 */ /* 0x000ee2000c1e1d00 */
[----:B------:R-:W-:-:S06]  /*0de0*/  IMAD.WIDE.U32 R80, R211, 0x10, R92 ;  /* 0x00000010d3507825 */ /* 0x000fcc00078e005c */
[----:B------:R-:W3:Y:S01]  /*0df0*/  LDG.E.128 R80, desc[UR10][R80.64] ;  /* 0x0000000a50507981 */ /* 0x000ee2000c1e1d00 */
[----:B------:R-:W-:-:S04]  /*0e00*/  VIADD R159, R213, 0x40 ;  /* 0x00000040d59f7836 */ /* 0x000fc80000000000 */
[----:B------:R-:W-:-:S06]  /*0e10*/  IMAD.WIDE.U32 R84, R159, 0x10, R84 ;  /* 0x000000109f547825 */ /* 0x000fcc00078e0054 */
[----:B------:R-:W3:Y:S01]  /*0e20*/  LDG.E.128 R84, desc[UR10][R84.64] ;  /* 0x0000000a54547981 */ /* 0x000ee2000c1e1d00 */
[----:B------:R-:W-:-:S04]  /*0e30*/  IMAD.WIDE.U32 R88, R159, 0x10, R88 ;  /* 0x000000109f587825 */ /* 0x000fc800078e0058 */
[----:B------:R-:W-:Y:S02]  /*0e40*/  IMAD.WIDE.U32 R92, R159, 0x10, R92 ;  /* 0x000000109f5c7825 */ /* 0x000fe400078e005c */
[----:B------:R-:W3:Y:S04]  /*0e50*/  LDG.E.128 R88, desc[UR10][R88.64] ;  /* 0x0000000a58587981 */ /* 0x000ee8000c1e1d00 */
[----:B------:R-:W3:Y:S01]  /*0e60*/  LDG.E.128 R92, desc[UR10][R92.64] ;  /* 0x0000000a5c5c7981 */ /* 0x000ee2000c1e1d00 */
[----:B------:R-:W-:Y:S02]  /*0e70*/  ISETP.NE.AND P3, PT, RZ, UR7, PT ;  /* 0x00000007ff007c0c */ /* 0x000fe4000bf65270 */
[----:B------:R-:W-:-:S04]  /*0e80*/  ISETP.NE.U32.AND P0, PT, RZ, UR14, PT ;  /* 0x0000000eff007c0c */ /* 0x000fc8000bf05070 */
[----:B------:R-:W-:Y:S02]  /*0e90*/  ISETP.NE.AND.EX P0, PT, RZ, UR15, PT, P0 ;  /* 0x0000000fff007c0c */ /* 0x000fe4000bf05300 */
[----:B----4-:R-:W-:Y:S02]  /*0ea0*/  SHF.L.U32 R0, R96, 0x10, RZ ;  /* 0x0000001060007819 */ /* 0x010fe400000006ff */
[C---:B------:R-:W-:Y:S02]  /*0eb0*/  PRMT R215, R97.reuse, 0x7632, R215 ;  /* 0x0000763261d77816 */ /* 0x040fe400000000d7 */
[----:B------:R-:W-:Y:S02]  /*0ec0*/  SHF.L.U32 R220, R97, 0x10, RZ ;  /* 0x0000001061dc7819 */ /* 0x000fe400000006ff */
[----:B------:R-:W-:Y:S02]  /*0ed0*/  FSEL R229, R229, RZ, !P3 ;  /* 0x000000ffe5e57208 */ /* 0x000fe40005800000 */
[----:B--2---:R-:W-:-:S02]  /*0ee0*/  PRMT R97, R103, 0x7632, R97 ;  /* 0x0000763267617816 */ /* 0x004fc40000000061 */
[----:B------:R-:W-:Y:S01]  /*0ef0*/  SHF.L.U32 R221, R103, 0x10, RZ ;  /* 0x0000001067dd7819 */ /* 0x000fe200000006ff */
[----:B------:R-:W-:Y:S01]  /*0f00*/  FADD.FTZ R103, -R229, R0 ;  /* 0x00000000e5677221 */ /* 0x000fe20000010100 */
[C---:B---3--:R-:W-:Y:S02]  /*0f10*/  PRMT R231, R105.reuse, 0x7632, R231 ;  /* 0x0000763269e77816 */ /* 0x048fe400000000e7 */
[----:B------:R-:W-:Y:S01]  /*0f20*/  SHF.L.U32 R105, R105, 0x10, RZ ;  /* 0x0000001069697819 */ /* 0x000fe200000006ff */
[C---:B------:R-:W-:Y:S01]  /*0f30*/  FMUL.FTZ R0, R212.reuse, R103 ;  /* 0x00000067d4007220 */ /* 0x040fe20000410000 */
[----:B------:R-:W-:Y:S01]  /*0f40*/  FADD.FTZ R103, -R229, R220 ;  /* 0x000000dce5677221 */ /* 0x000fe20000010100 */
[----:B------:R-:W-:Y:S01]  /*0f50*/  IMAD.U32 R225, R101, 0x10000, RZ ;  /* 0x0001000065e17824 */ /* 0x000fe200078e00ff */
[----:B------:R-:W-:Y:S02]  /*0f60*/  SHF.L.U32 R224, R99, 0x10, RZ ;  /* 0x0000001063e07819 */ /* 0x000fe400000006ff */
[----:B------:R-:W-:Y:S01]  /*0f70*/  FMUL.FTZ R228, R212, R103 ;  /* 0x00000067d4e47220 */ /* 0x000fe20000410000 */
[----:B------:R-:W-:Y:S01]  /*0f80*/  FMUL.FTZ R103, R204, R105 ;  /* 0x00000069cc677220 */ /* 0x000fe20000410000 */
[C---:B------:R-:W-:Y:S01]  /*0f90*/  PRMT R214, R98.reuse, 0x7632, R214 ;  /* 0x0000763262d67816 */ /* 0x040fe200000000d6 */
[----:B------:R-:W-:Y:S01]  /*0fa0*/  IMAD.U32 R222, R98, 0x10000, RZ ;  /* 0x0001000062de7824 */ /* 0x000fe200078e00ff */
[C---:B------:R-:W-:Y:S01]  /*0fb0*/  PRMT R98, R102.reuse, 0x7632, R98 ;  /* 0x0000763266627816 */ /* 0x040fe20000000062 */
[----:B------:R-:W-:Y:S01]  /*0fc0*/  FADD.FTZ R144, R225, R144 ;  /* 0x00000090e1907221 */ /* 0x000fe20000010000 */
[----:B------:R-:W-:Y:S01]  /*0fd0*/  SHF.L.U32 R223, R102, 0x10, RZ ;  /* 0x0000001066df7819 */ /* 0x000fe200000006ff */
[-C--:B------:R-:W-:Y:S01]  /*0fe0*/  FFMA.FTZ R145, R228, R225.reuse, R145 ;  /* 0x000000e1e4917223 */ /* 0x080fe20000010091 */
[C---:B------:R-:W-:Y:S01]  /*0ff0*/  PRMT R102, R104.reuse, 0x7632, R102 ;  /* 0x0000763268667816 */ /* 0x040fe20000000066 */
[----:B------:R-:W-:Y:S01]  /*1000*/  IMAD.U32 R104, R104, 0x10000, RZ ;  /* 0x0001000068687824 */ /* 0x000fe200078e00ff */
[----:B------:R-:W-:Y:S01]  /*1010*/  PRMT R217, R96, 0x7632, R217 ;  /* 0x0000763260d97816 */ /* 0x000fe200000000d9 */
[----:B------:R-:W-:Y:S01]  /*1020*/  FFMA.FTZ R225, R208, R225, R103 ;  /* 0x000000e1d0e17223 */ /* 0x000fe20000010067 */
[----:B------:R-:W-:Y:S01]  /*1030*/  PRMT R96, R99, 0x7632, R96 ;  /* 0x0000763263607816 */ /* 0x000fe20000000060 */
[----:B------:R-:W-:Y:S01]  /*1040*/  FADD.FTZ R103, -R229, R224 ;  /* 0x000000e0e5677221 */ /* 0x000fe20000010100 */
[----:B------:R-:W-:-:S02]  /*1050*/  SHF.L.U32 R227, R100, 0x10, RZ ;  /* 0x0000001064e37819 */ /* 0x000fc400000006ff */
[----:B------:R-:W-:Y:S01]  /*1060*/  PRMT R99, R101, 0x7632, R99 ;  /* 0x0000763265637816 */ /* 0x000fe20000000063 */
[----:B------:R-:W-:Y:S01]  /*1070*/  FMUL.FTZ R218, R205, R104 ;  /* 0x00000068cdda7220 */ /* 0x000fe20000410000 */
[----:B------:R-:W-:Y:S01]  /*1080*/  PRMT R216, R100, 0x7632, R216 ;  /* 0x0000763264d87816 */ /* 0x000fe200000000d8 */
[----:B------:R-:W-:Y:S01]  /*1090*/  FADD.FTZ R219, -R229, R222 ;  /* 0x000000dee5db7221 */ /* 0x000fe20000010100 */
[----:B------:R-:W-:Y:S01]  /*10a0*/  PRMT R101, R106, 0x7632, R101 ;  /* 0x000076326a657816 */ /* 0x000fe20000000065 */
[----:B------:R-:W-:Y:S01]  /*10b0*/  FMUL.FTZ R224, R212, R103 ;  /* 0x00000067d4e07220 */ /* 0x000fe20000410000 */
[----:B------:R-:W-:Y:S02]  /*10c0*/  SHF.L.U32 R106, R106, 0x10, RZ ;  /* 0x000000106a6a7819 */ /* 0x000fe400000006ff */
[C---:B------:R-:W-:Y:S01]  /*10d0*/  PRMT R100, R107.reuse, 0x7632, R100 ;  /* 0x000076326b647816 */ /* 0x040fe20000000064 */
[----:B------:R-:W-:Y:S01]  /*10e0*/  IMAD.U32 R107, R107, 0x10000, RZ ;  /* 0x000100006b6b7824 */ /* 0x000fe200078e00ff */
[----:B------:R-:W-:Y:S01]  /*10f0*/  SHF.L.U32 R96, R96, 0x10, RZ ;  /* 0x0000001060607819 */ /* 0x000fe200000006ff */
[----:B------:R-:W-:Y:S01]  /*1100*/  FADD.FTZ R158, R227, R158 ;  /* 0x0000009ee39e7221 */ /* 0x000fe20000010000 */
[-C--:B------:R-:W-:Y:S01]  /*1110*/  FFMA.FTZ R185, R0, R227.reuse, R185 ;  /* 0x000000e300b97223 */ /* 0x080fe200000100b9 */
[----:B------:R-:W-:Y:S01]  /*1120*/  FFMA.FTZ R227, R209, R227, R218 ;  /* 0x000000e3d1e37223 */ /* 0x000fe200000100da */
[----:B------:R-:W-:Y:S01]  /*1130*/  FMUL.FTZ R226, R212, R219 ;  /* 0x000000dbd4e27220 */ /* 0x000fe20000410000 */
[----:B------:R-:W-:Y:S01]  /*1140*/  FMUL.FTZ R218, R203, R106 ;  /* 0x0000006acbda7220 */ /* 0x000fe20000410000 */
[-C--:B------:R-:W-:Y:S01]  /*1150*/  FMUL.FTZ R103, R202, R107.reuse ;  /* 0x0000006bca677220 */ /* 0x080fe20000410000 */
[----:B------:R-:W-:Y:S01]  /*1160*/  FADD.FTZ R126, R107, R126 ;  /* 0x0000007e6b7e7221 */ /* 0x000fe20000010000 */
[----:B------:R-:W-:Y:S01]  /*1170*/  FFMA.FTZ R127, R224, R107, R127 ;  /* 0x0000006be07f7223 */ /* 0x000fe2000001007f */
[----:B------:R-:W-:Y:S01]  /*1180*/  FADD.FTZ R107, -R229, R96 ;  /* 0x00000060e56b7221 */ /* 0x000fe20000010100 */
[----:B------:R-:W-:-:S02]  /*1190*/  IMAD.U32 R233, R97, 0x10000, RZ ;  /* 0x0001000061e97824 */ /* 0x000fc400078e00ff */
[----:B------:R-:W-:Y:S01]  /*11a0*/  FADD.FTZ R136, R223, R136 ;  /* 0x00000088df887221 */ /* 0x000fe20000010000 */
[----:B------:R-:W0:Y:S01]  /*11b0*/  @P0 LDC.64 R96, c[0x0][0x3b8] ;  /* 0x0000ee00ff600b82 */ /* 0x000e220000000a00 */
[-C--:B------:R-:W-:Y:S01]  /*11c0*/  FFMA.FTZ R137, R226, R223.reuse, R137 ;  /* 0x000000dfe2897223 */ /* 0x080fe20000010089 */
[----:B------:R-:W-:Y:S01]  /*11d0*/  FFMA.FTZ R223, R207, R223, R218 ;  /* 0x000000dfcfdf7223 */ /* 0x000fe200000100da */
[----:B------:R-:W-:Y:S01]  /*11e0*/  SHF.L.U32 R218, R217, 0x10, RZ ;  /* 0x00000010d9da7819 */ /* 0x000fe200000006ff */
[----:B------:R-:W-:Y:S01]  /*11f0*/  FADD.FTZ R156, R104, R156 ;  /* 0x0000009c689c7221 */ /* 0x000fe20000010000 */
[----:B------:R-:W-:Y:S01]  /*1200*/  FFMA.FTZ R157, R0, R104, R157 ;  /* 0x00000068009d7223 */ /* 0x000fe2000001009d */
[----:B------:R-:W-:Y:S01]  /*1210*/  SHF.L.U32 R104, R102, 0x10, RZ ;  /* 0x0000001066687819 */ /* 0x000fe200000006ff */
[----:B------:R-:W-:Y:S01]  /*1220*/  FADD.FTZ R128, R221, R128 ;  /* 0x00000080dd807221 */ /* 0x000fe20000010000 */
[----:B------:R-:W-:Y:S01]  /*1230*/  SHF.L.U32 R214, R214, 0x10, RZ ;  /* 0x00000010d6d67819 */ /* 0x000fe200000006ff */
[-C--:B------:R-:W-:Y:S01]  /*1240*/  FFMA.FTZ R129, R224, R221.reuse, R129 ;  /* 0x000000dde0817223 */ /* 0x080fe20000010081 */
[----:B------:R-:W-:Y:S01]  /*1250*/  FFMA.FTZ R221, R206, R221, R103 ;  /* 0x000000ddcedd7223 */ /* 0x000fe20000010067 */
[----:B------:R-:W-:Y:S01]  /*1260*/  FADD.FTZ R103, -R229, R218 ;  /* 0x000000dae5677221 */ /* 0x000fe20000010100 */
[----:B------:R-:W-:Y:S01]  /*1270*/  SHF.L.U32 R216, R216, 0x10, RZ ;  /* 0x00000010d8d87819 */ /* 0x000fe200000006ff */
[----:B------:R-:W-:Y:S01]  /*1280*/  FADD.FTZ R142, R105, R142 ;  /* 0x0000008e698e7221 */ /* 0x000fe20000010000 */
[----:B------:R-:W-:Y:S01]  /*1290*/  FFMA.FTZ R143, R228, R105, R143 ;  /* 0x00000069e48f7223 */ /* 0x000fe2000001008f */
[----:B------:R-:W-:-:S02]  /*12a0*/  IMAD.U32 R218, R215, 0x10000, RZ ;  /* 0x00010000d7da7824 */ /* 0x000fc400078e00ff */
[----:B------:R-:W-:Y:S01]  /*12b0*/  FMUL.FTZ R102, R179, R104 ;  /* 0x00000068b3667220 */ /* 0x000fe20000410000 */
[----:B------:R-:W-:Y:S01]  /*12c0*/  SHF.L.U32 R105, R101, 0x10, RZ ;  /* 0x0000001065697819 */ /* 0x000fe200000006ff */
[C---:B------:R-:W-:Y:S01]  /*12d0*/  FADD.FTZ R101, -R229.reuse, R214 ;  /* 0x000000d6e5657221 */ /* 0x040fe20000010100 */
[----:B------:R-:W-:Y:S01]  /*12e0*/  FMUL.FTZ R222, R212, R103 ;  /* 0x00000067d4de7220 */ /* 0x000fe20000410000 */
[----:B------:R-:W-:Y:S01]  /*12f0*/  FADD.FTZ R103, -R229, R218 ;  /* 0x000000dae5677221 */ /* 0x000fe20000010100 */
[-C--:B------:R-:W-:Y:S01]  /*1300*/  FFMA.FTZ R219, R183, R216.reuse, R102 ;  /* 0x000000d8b7db7223 */ /* 0x080fe20000010066 */
[----:B------:R-:W-:Y:S02]  /*1310*/  IMAD.U32 R215, R98, 0x10000, RZ ;  /* 0x0001000062d77824 */ /* 0x000fe400078e00ff */
[----:B------:R-:W-:Y:S01]  /*1320*/  FMUL.FTZ R218, R212, R101 ;  /* 0x00000065d4da7220 */ /* 0x000fe20000410000 */
[----:B------:R-:W-:Y:S01]  /*1330*/  FMUL.FTZ R102, R177, R105 ;  /* 0x00000069b1667220 */ /* 0x000fe20000410000 */
[----:B------:R-:W-:Y:S01]  /*1340*/  FADD.FTZ R154, R216, R154 ;  /* 0x0000009ad89a7221 */ /* 0x000fe20000010000 */
[----:B------:R-:W-:Y:S01]  /*1350*/  FFMA.FTZ R155, R222, R216, R155 ;  /* 0x000000d8de9b7223 */ /* 0x000fe2000001009b */
[----:B------:R-:W-:Y:S01]  /*1360*/  FADD.FTZ R132, R215, R132 ;  /* 0x00000084d7847221 */ /* 0x000fe20000010000 */
[----:B------:R-:W-:Y:S01]  /*1370*/  FFMA.FTZ R133, R218, R215, R133 ;  /* 0x000000d7da857223 */ /* 0x000fe20000010085 */
[----:B------:R-:W-:Y:S01]  /*1380*/  SHF.L.U32 R235, R100, 0x10, RZ ;  /* 0x0000001064eb7819 */ /* 0x000fe200000006ff */
[C---:B------:R-:W-:Y:S01]  /*1390*/  FMUL.FTZ R220, R212.reuse, R103 ;  /* 0x00000067d4dc7220 */ /* 0x040fe20000410000 */
[----:B------:R-:W-:Y:S01]  /*13a0*/  FFMA.FTZ R215, R181, R215, R102 ;  /* 0x000000d7b5d77223 */ /* 0x000fe20000010066 */
[----:B------:R-:W1:Y:S01]  /*13b0*/  @P0 LDC.64 R100, c[0x0][0x3b8] ;  /* 0x0000ee00ff640b82 */ /* 0x000e620000000a00 */
[----:B------:R-:W-:Y:S01]  /*13c0*/  FMUL.FTZ R216, R212, R107 ;  /* 0x0000006bd4d87220 */ /* 0x000fe20000410000 */
[----:B------:R-:W-:Y:S01]  /*13d0*/  FADD.FTZ R152, R104, R152 ;  /* 0x0000009868987221 */ /* 0x000fe20000010000 */
[----:B------:R-:W-:Y:S01]  /*13e0*/  FFMA.FTZ R153, R222, R104, R153 ;  /* 0x00000068de997223 */ /* 0x000fe20000010099 */
[----:B------:R-:W-:Y:S01]  /*13f0*/  SHF.L.U32 R104, R72, 0x10, RZ ;  /* 0x0000001048687819 */ /* 0x000fe200000006ff */
[----:B------:R-:W-:-:S03]  /*1400*/  FMUL.FTZ R107, R176, R235 ;  /* 0x000000ebb06b7220 */ /* 0x000fc60000410000 */
[----:B------:R-:W2:Y:S01]  /*1410*/  @P0 LDC.64 R102, c[0x0][0x3b8] ;  /* 0x0000ee00ff660b82 */ /* 0x000ea20000000a00 */
[----:B------:R-:W-:Y:S01]  /*1420*/  FADD.FTZ R122, R235, R122 ;  /* 0x0000007aeb7a7221 */ /* 0x000fe20000010000 */
[----:B------:R-:W-:Y:S01]  /*1430*/  FFMA.FTZ R123, R216, R235, R123 ;  /* 0x000000ebd87b7223 */ /* 0x000fe2000001007b */
[----:B0-----:R-:W-:-:S04]  /*1440*/  @P0 IMAD.WIDE.U32 R234, R159, 0x8, R96 ;  /* 0x000000089fea0825 */ /* 0x001fc800078e0060 */
[----:B------:R-:W-:Y:S01]  /*1450*/  FADD.FTZ R130, R105, R130 ;  /* 0x0000008269827221 */ /* 0x000fe20000010000 */
[----:B------:R-:W-:Y:S01]  /*1460*/  FFMA.FTZ R131, R218, R105, R131 ;  /* 0x00000069da837223 */ /* 0x000fe20000010083 */
[----:B------:R-:W-:Y:S01]  /*1470*/  SHF.L.U32 R96, R73, 0x10, RZ ;  /* 0x0000001049607819 */ /* 0x000fe200000006ff */
[C---:B------:R-:W-:Y:S01]  /*1480*/  FADD.FTZ R105, -R229.reuse, R104 ;  /* 0x00000068e5697221 */ /* 0x040fe20000010100 */
[----:B------:R-:W-:Y:S01]  /*1490*/  FADD.FTZ R134, R106, R134 ;  /* 0x000000866a867221 */ /* 0x000fe20000010000 */
[----:B------:R-:W-:Y:S01]  /*14a0*/  FFMA.FTZ R135, R226, R106, R135 ;  /* 0x0000006ae2877223 */ /* 0x000fe20000010087 */
[----:B------:R-:W-:Y:S01]  /*14b0*/  SHF.L.U32 R106, R76, 0x10, RZ ;  /* 0x000000104c6a7819 */ /* 0x000fe200000006ff */
[----:B------:R-:W-:Y:S01]  /*14c0*/  FMUL.FTZ R214, R212, R105 ;  /* 0x00000069d4d67220 */ /* 0x000fe20000410000 */
[----:B------:R-:W-:Y:S01]  /*14d0*/  FADD.FTZ R97, -R229, R96 ;  /* 0x00000060e5617221 */ /* 0x000fe20000010100 */
[----:B------:R-:W-:Y:S01]  /*14e0*/  SHF.L.U32 R241, R77, 0x10, RZ ;  /* 0x000000104df17819 */ /* 0x000fe200000006ff */
[----:B------:R-:W5:Y:S01]  /*14f0*/  @P0 LDG.E.64 R150, desc[UR10][R234.64] ;  /* 0x0000000aea960981 */ /* 0x000f62000c1e1b00 */
[-C--:B------:R-:W-:Y:S01]  /*1500*/  FMUL.FTZ R230, R197, R106.reuse ;  /* 0x0000006ac5e67220 */ /* 0x080fe20000410000 */
[----:B------:R-:W-:Y:S01]  /*1510*/  FADD.FTZ R118, R106, R118 ;  /* 0x000000766a767221 */ /* 0x000fe20000010000 */
[----:B------:R-:W-:Y:S01]  /*1520*/  FFMA.FTZ R119, R214, R106, R119 ;  /* 0x0000006ad6777223 */ /* 0x000fe20000010077 */
[----:B------:R-:W-:-:S02]  /*1530*/  FMUL.FTZ R106, R212, R97 ;  /* 0x00000061d46a7220 */ /* 0x000fc40000410000 */
[----:B------:R-:W0:Y:S01]  /*1540*/  LDC.64 R96, c[0x0][0x3b0] ;  /* 0x0000ec00ff607b82 */ /* 0x000e220000000a00 */
[----:B-1----:R-:W-:-:S04]  /*1550*/  @P0 IMAD.WIDE.U32 R100, R211, 0x8, R100 ;  /* 0x00000008d3640825 */ /* 0x002fc800078e0064 */
[----:B--2---:R-:W-:Y:S01]  /*1560*/  @P0 IMAD.WIDE.U32 R102, R213, 0x8, R102 ;  /* 0x00000008d5660825 */ /* 0x004fe200078e0066 */
[----:B------:R1:W5:Y:S04]  /*1570*/  @P0 LDG.E.64 R148, desc[UR10][R100.64] ;  /* 0x0000000a64940981 */ /* 0x000368000c1e1b00 */
[----:B------:R2:W5:Y:S01]  /*1580*/  @P0 LDG.E.64 R146, desc[UR10][R102.64] ;  /* 0x0000000a66920981 */ /* 0x000562000c1e1b00 */
[----:B------:R-:W-:Y:S01]  /*1590*/  IMAD.U32 R104, R80, 0x10000, RZ ;  /* 0x0001000050687824 */ /* 0x000fe200078e00ff */
[----:B-1----:R-:W-:Y:S02]  /*15a0*/  SHF.L.U32 R100, R74, 0x10, RZ ;  /* 0x000000104a647819 */ /* 0x002fe400000006ff */
[----:B--2---:R-:W-:-:S03]  /*15b0*/  SHF.L.U32 R102, R78, 0x10, RZ ;  /* 0x000000104e667819 */ /* 0x004fc600000006ff */
[----:B------:R-:W-:Y:S01]  /*15c0*/  FADD.FTZ R101, -R229, R100 ;  /* 0x00000064e5657221 */ /* 0x000fe20000010100 */
[----:B------:R-:W-:Y:S02]  /*15d0*/  IMAD.U32 R237, R81, 0x10000, RZ ;  /* 0x0001000051ed7824 */ /* 0x000fe400078e00ff */
[----:B------:R-:W-:Y:S01]  /*15e0*/  FMUL.FTZ R103, R196, R241 ;  /* 0x000000f1c4677220 */ /* 0x000fe20000410000 */
[----:B------:R-:W-:Y:S02]  /*15f0*/  IMAD.U32 R100, R82, 0x10000, RZ ;  /* 0x0001000052647824 */ /* 0x000fe400078e00ff */
[----:B------:R-:W-:Y:S01]  /*1600*/  FMUL.FTZ R234, R195, R102 ;  /* 0x00000066c3ea7220 */ /* 0x000fe20000410000 */
[----:B------:R-:W-:Y:S01]  /*1610*/  FADD.FTZ R120, R104, R120 ;  /* 0x0000007868787221 */ /* 0x000fe20000010000 */
[-C--:B------:R-:W-:Y:S01]  /*1620*/  FFMA.FTZ R121, R214, R104.reuse, R121 ;  /* 0x00000068d6797223 */ /* 0x080fe20000010079 */
[----:B------:R-:W-:Y:S01]  /*1630*/  FFMA.FTZ R105, R201, R104, R230 ;  /* 0x00000068c9697223 */ /* 0x000fe200000100e6 */
[----:B------:R-:W-:Y:S01]  /*1640*/  FMUL.FTZ R104, R212, R101 ;  /* 0x00000065d4687220 */ /* 0x000fe20000410000 */
[----:B------:R-:W-:Y:S01]  /*1650*/  FADD.FTZ R112, R237, R112 ;  /* 0x00000070ed707221 */ /* 0x000fe20000010000 */
[-C--:B------:R-:W-:Y:S01]  /*1660*/  FFMA.FTZ R113, R106, R237.reuse, R113 ;  /* 0x000000ed6a717223 */ /* 0x080fe20000010071 */
[----:B------:R-:W-:Y:S01]  /*1670*/  FFMA.FTZ R103, R200, R237, R103 ;  /* 0x000000edc8677223 */ /* 0x000fe20000010067 */
[----:B------:R-:W-:Y:S01]  /*1680*/  FFMA.FTZ R101, R199, R100, R234 ;  /* 0x00000064c7657223 */ /* 0x000fe200000100ea */
[----:B0-----:R-:W-:-:S04]  /*1690*/  IMAD.WIDE.U32 R236, R213, 0x8, R96 ;  /* 0x00000008d5ec7825 */ /* 0x001fc800078e0060 */
[--C-:B------:R-:W-:Y:S02]  /*16a0*/  IMAD.WIDE.U32 R234, R211, 0x8, R96.reuse ;  /* 0x00000008d3ea7825 */ /* 0x100fe400078e0060 */
[----:B------:R-:W5:Y:S02]  /*16b0*/  LDG.E.64 R236, desc[UR10][R236.64] ;  /* 0x0000000aecec7981 */ /* 0x000f64000c1e1b00 */
[----:B------:R-:W-:Y:S02]  /*16c0*/  IMAD.WIDE.U32 R96, R159, 0x8, R96 ;  /* 0x000000089f607825 */ /* 0x000fe400078e0060 */
[----:B------:R-:W5:Y:S04]  /*16d0*/  LDG.E.64 R234, desc[UR10][R234.64] ;  /* 0x0000000aeaea7981 */ /* 0x000f68000c1e1b00 */
[----:B------:R-:W5:Y:S01]  /*16e0*/  LDG.E.64 R96, desc[UR10][R96.64] ;  /* 0x0000000a60607981 */ /* 0x000f62000c1e1b00 */
[----:B------:R-:W-:Y:S01]  /*16f0*/  SHF.L.U32 R231, R231, 0x10, RZ ;  /* 0x00000010e7e77819 */ /* 0x000fe200000006ff */
[----:B------:R-:W-:-:S04]  /*1700*/  IMAD.U32 R99, R99, 0x10000, RZ ;  /* 0x0001000063637824 */ /* 0x000fc800078e00ff */
[----:B------:R-:W-:Y:S01]  /*1710*/  FMUL.FTZ R217, R178, R231 ;  /* 0x000000e7b2d97220 */ /* 0x000fe20000410000 */
[----:B------:R-:W-:Y:S01]  /*1720*/  FADD.FTZ R140, R99, R140 ;  /* 0x0000008c638c7221 */ /* 0x000fe20000010000 */
[-C--:B------:R-:W-:Y:S02]  /*1730*/  FFMA.FTZ R141, R220, R99.reuse, R141 ;  /* 0x00000063dc8d7223 */ /* 0x080fe4000001008d */
[----:B------:R-:W-:Y:S02]  /*1740*/  FFMA.FTZ R217, R182, R99, R217 ;  /* 0x00000063b6d97223 */ /* 0x000fe400000100d9 */
[----:B------:R-:W0:Y:S01]  /*1750*/  LDC.64 R98, c[0x0][0x438] ;  /* 0x00010e00ff627b82 */ /* 0x000e220000000a00 */
[----:B------:R-:W-:Y:S01]  /*1760*/  FADD.FTZ R138, R231, R138 ;  /* 0x0000008ae78a7221 */ /* 0x000fe20000010000 */
[----:B------:R-:W-:Y:S01]  /*1770*/  FFMA.FTZ R139, R220, R231, R139 ;  /* 0x000000e7dc8b7223 */ /* 0x000fe2000001008b */
[----:B------:R-:W-:Y:S01]  /*1780*/  FADD.FTZ R124, R233, R124 ;  /* 0x0000007ce97c7221 */ /* 0x000fe20000010000 */
[----:B0-----:R-:W-:-:S04]  /*1790*/  ISETP.NE.U32.AND P1, PT, R98, RZ, PT ;  /* 0x000000ff6200720c */ /* 0x001fc80003f25070 */
[----:B------:R-:W-:Y:S01]  /*17a0*/  ISETP.NE.AND.EX P1, PT, R99, RZ, PT, P1 ;  /* 0x000000ff6300720c */ /* 0x000fe20003f25310 */
[-C--:B------:R-:W-:Y:S01]  /*17b0*/  FFMA.FTZ R125, R216, R233.reuse, R125 ;  /* 0x000000e9d87d7223 */ /* 0x080fe2000001007d */
[----:B------:R-:W-:-:S11]  /*17c0*/  FFMA.FTZ R107, R180, R233, R107 ;  /* 0x000000e9b46b7223 */ /* 0x000fd6000001006b */
[----:B------:R-:W0:Y:S08]  /*17d0*/  @P1 LDC.64 R230, c[0x0][0x438] ;  /* 0x00010e00ffe61b82 */ /* 0x000e300000000a00 */
[----:B------:R-:W1:Y:S01]  /*17e0*/  @P1 LDC.64 R232, c[0x0][0x438] ;  /* 0x00010e00ffe81b82 */ /* 0x000e620000000a00 */
[----:B------:R-:W-:Y:S02]  /*17f0*/  PRMT R72, R72, 0x7632, R72 ;  /* 0x0000763248487816 */ /* 0x000fe40000000048 */
[----:B------:R-:W-:-:S02]  /*1800*/  PRMT R76, R76, 0x7632, R76 ;  /* 0x000076324c4c7816 */ /* 0x000fc4000000004c */
[----:B------:R-:W-:Y:S02]  /*1810*/  PRMT R73, R73, 0x7632, R73 ;  /* 0x0000763249497816 */ /* 0x000fe40000000049 */
[----:B------:R-:W-:Y:S01]  /*1820*/  PRMT R80, R80, 0x7632, R80 ;  /* 0x0000763250507816 */ /* 0x000fe20000000050 */
[----:B------:R-:W2:Y:S01]  /*1830*/  @P1 LDC.64 R238, c[0x0][0x438] ;  /* 0x00010e00ffee1b82 */ /* 0x000ea20000000a00 */
[----:B0-----:R-:W-:-:S05]  /*1840*/  @P1 IMAD.WIDE.U32 R230, R159, 0x10, R230 ;  /* 0x000000109fe61825 */ /* 0x001fca00078e00e6 */
[----:B------:R0:W5:Y:S01]  /*1850*/  @P1 LDG.E.128 R68, desc[UR10][R230.64] ;  /* 0x0000000ae6441981 */ /* 0x000162000c1e1d00 */
[----:B-1----:R-:W-:Y:S01]  /*1860*/  @P1 IMAD.WIDE.U32 R232, R211, 0x10, R232 ;  /* 0x00000010d3e81825 */ /* 0x002fe200078e00e8 */
[----:B------:R-:W-:Y:S02]  /*1870*/  PRMT R74, R77, 0x7632, R74 ;  /* 0x000076324d4a7816 */ /* 0x000fe4000000004a */
[----:B------:R-:W-:Y:S02]  /*1880*/  PRMT R81, R81, 0x7632, R81 ;  /* 0x0000763251517816 */ /* 0x000fe40000000051 */
[----:B------:R1:W5:Y:S01]  /*1890*/  @P1 LDG.E.128 R64, desc[UR10][R232.64] ;  /* 0x0000000ae8401981 */ /* 0x000362000c1e1d00 */
[----:B0-----:R-:W-:Y:S01]  /*18a0*/  SHF.L.U32 R230, R72, 0x10, RZ ;  /* 0x0000001048e67819 */ /* 0x001fe200000006ff */
[----:B------:R-:W-:Y:S01]  /*18b0*/  IMAD.U32 R72, R76, 0x10000, RZ ;  /* 0x000100004c487824 */ /* 0x000fe200078e00ff */
[----:B------:R-:W-:-:S03]  /*18c0*/  SHF.L.U32 R80, R80, 0x10, RZ ;  /* 0x0000001050507819 */ /* 0x000fc600000006ff */
[----:B------:R-:W-:Y:S01]  /*18d0*/  FADD.FTZ R77, -R229, R230 ;  /* 0x000000e6e54d7221 */ /* 0x000fe20000010100 */
[----:B-1----:R-:W-:-:S03]  /*18e0*/  SHF.L.U32 R232, R73, 0x10, RZ ;  /* 0x0000001049e87819 */ /* 0x002fc600000006ff */
[----:B------:R-:W-:Y:S01]  /*18f0*/  FMUL.FTZ R230, R212, R77 ;  /* 0x0000004dd4e67220 */ /* 0x000fe20000410000 */
[----:B------:R-:W-:Y:S01]  /*1900*/  SHF.L.U32 R231, R81, 0x10, RZ ;  /* 0x0000001051e77819 */ /* 0x000fe200000006ff */
[----:B------:R-:W-:Y:S01]  /*1910*/  FMUL.FTZ R76, R171, R72 ;  /* 0x00000048ab4c7220 */ /* 0x000fe20000410000 */
[----:B------:R-:W-:Y:S02]  /*1920*/  IMAD.U32 R73, R74, 0x10000, RZ ;  /* 0x000100004a497824 */ /* 0x000fe400078e00ff */
[----:B------:R-:W-:Y:S01]  /*1930*/  FADD.FTZ R81, -R229, R232 ;  /* 0x000000e8e5517221 */ /* 0x000fe20000010100 */
[----:B------:R-:W-:Y:S01]  /*1940*/  FADD.FTZ R116, R80, R116 ;  /* 0x0000007450747221 */ /* 0x000fe20000010000 */
[-C--:B------:R-:W-:Y:S01]  /*1950*/  FFMA.FTZ R117, R230, R80.reuse, R117 ;  /* 0x00000050e6757223 */ /* 0x080fe20000010075 */
[----:B------:R-:W-:Y:S01]  /*1960*/  FFMA.FTZ R77, R175, R80, R76 ;  /* 0x00000050af4d7223 */ /* 0x000fe2000001004c */
[----:B------:R-:W-:Y:S01]  /*1970*/  PRMT R74, R74, 0x7632, R74 ;  /* 0x000076324a4a7816 */ /* 0x000fe2000000004a */
[----:B------:R-:W-:Y:S01]  /*1980*/  FADD.FTZ R37, R100, R37 ;  /* 0x0000002564257221 */ /* 0x000fe20000010000 */
[----:B------:R-:W-:Y:S01]  /*1990*/  FFMA.FTZ R49, R104, R100, R49 ;  /* 0x0000006468317223 */ /* 0x000fe20000010031 */
[----:B------:R-:W-:Y:S01]  /*19a0*/  FMUL.FTZ R80, R212, R81 ;  /* 0x00000051d4507220 */ /* 0x000fe20000410000 */
[----:B------:R-:W-:Y:S01]  /*19b0*/  SHF.L.U32 R100, R75, 0x10, RZ ;  /* 0x000000104b647819 */ /* 0x000fe200000006ff */
[----:B------:R-:W-:Y:S01]  /*19c0*/  FMUL.FTZ R81, R170, R73 ;  /* 0x00000049aa517220 */ /* 0x000fe20000410000 */
[----:B------:R-:W-:-:S02]  /*19d0*/  SHF.L.U32 R240, R79, 0x10, RZ ;  /* 0x000000104ff07819 */ /* 0x000fc400000006ff */
[----:B------:R-:W-:Y:S02]  /*19e0*/  PRMT R79, R83, 0x7632, R79 ;  /* 0x00007632534f7816 */ /* 0x000fe4000000004f */
[----:B------:R-:W-:Y:S02]  /*19f0*/  PRMT R75, R75, 0x7632, R75 ;  /* 0x000076324b4b7816 */ /* 0x000fe4000000004b */
[----:B------:R-:W-:Y:S01]  /*1a00*/  SHF.L.U32 R74, R74, 0x10, RZ ;  /* 0x000000104a4a7819 */ /* 0x000fe200000006ff */
[----:B------:R-:W-:Y:S01]  /*1a10*/  FADD.FTZ R110, R241, R110 ;  /* 0x0000006ef16e7221 */ /* 0x000fe20000010000 */
[----:B------:R-:W-:Y:S01]  /*1a20*/  PRMT R78, R78, 0x7632, R78 ;  /* 0x000076324e4e7816 */ /* 0x000fe2000000004e */
[----:B------:R-:W-:Y:S01]  /*1a30*/  FFMA.FTZ R111, R106, R241, R111 ;  /* 0x000000f16a6f7223 */ /* 0x000fe2000001006f */
[--C-:B------:R-:W-:Y:S01]  /*1a40*/  FFMA.FTZ R76, R174, R231, R81.reuse ;  /* 0x000000e7ae4c7223 */ /* 0x100fe20000010051 */
[----:B------:R-:W-:Y:S01]  /*1a50*/  FADD.FTZ R241, -R229, R100 ;  /* 0x00000064e5f17221 */ /* 0x000fe20000010100 */
[----:B------:R-:W-:Y:S01]  /*1a60*/  PRMT R81, R79, 0x7632, R81 ;  /* 0x000076324f517816 */ /* 0x000fe20000000051 */
[----:B------:R-:W-:Y:S01]  /*1a70*/  IMAD.U32 R100, R83, 0x10000, RZ ;  /* 0x0001000053647824 */ /* 0x000fe200078e00ff */
[----:B------:R-:W-:Y:S01]  /*1a80*/  PRMT R82, R82, 0x7632, R82 ;  /* 0x0000763252527816 */ /* 0x000fe20000000052 */
[----:B------:R-:W-:Y:S01]  /*1a90*/  FADD.FTZ R83, -R229, R74 ;  /* 0x0000004ae5537221 */ /* 0x000fe20000010100 */
[----:B------:R-:W-:Y:S01]  /*1aa0*/  SHF.L.U32 R232, R75, 0x10, RZ ;  /* 0x000000104be87819 */ /* 0x000fe200000006ff */
[----:B------:R-:W-:Y:S01]  /*1ab0*/  IMAD.U32 R78, R78, 0x10000, RZ ;  /* 0x000100004e4e7824 */ /* 0x000fe200078e00ff */
[----:B------:R-:W-:Y:S01]  /*1ac0*/  SHF.L.U32 R82, R82, 0x10, RZ ;  /* 0x0000001052527819 */ /* 0x000fe200000006ff */
[----:B------:R-:W-:-:S02]  /*1ad0*/  IMAD.U32 R75, R81, 0x10000, RZ ;  /* 0x00010000514b7824 */ /* 0x000fc400078e00ff */
[----:B------:R-:W-:Y:S01]  /*1ae0*/  FMUL.FTZ R83, R212, R83 ;  /* 0x00000053d4537220 */ /* 0x000fe20000410000 */
[----:B------:R-:W-:Y:S01]  /*1af0*/  FADD.FTZ R81, -R229, R232 ;  /* 0x000000e8e5517221 */ /* 0x000fe20000010100 */
[----:B------:R-:W-:Y:S01]  /*1b00*/  FMUL.FTZ R74, R169, R78 ;  /* 0x0000004ea94a7220 */ /* 0x000fe20000410000 */
[----:B------:R-:W-:Y:S01]  /*1b10*/  SHF.L.U32 R79, R79, 0x10, RZ ;  /* 0x000000104f4f7819 */ /* 0x000fe200000006ff */
[----:B------:R-:W-:Y:S01]  /*1b20*/  FADD.FTZ R108, R231, R108 ;  /* 0x0000006ce76c7221 */ /* 0x000fe20000010000 */
[----:B------:R-:W-:Y:S01]  /*1b30*/  FFMA.FTZ R109, R80, R231, R109 ;  /* 0x000000e7506d7223 */ /* 0x000fe2000001006d */
[----:B------:R-:W-:Y:S01]  /*1b40*/  FADD.FTZ R36, R82, R36 ;  /* 0x0000002452247221 */ /* 0x000fe20000010000 */
[-C--:B------:R-:W-:Y:S01]  /*1b50*/  FFMA.FTZ R48, R83, R82.reuse, R48 ;  /* 0x0000005253307223 */ /* 0x080fe20000010030 */
[----:B------:R-:W-:Y:S01]  /*1b60*/  FMUL.FTZ R81, R212, R81 ;  /* 0x00000051d4517220 */ /* 0x000fe20000410000 */
[----:B------:R-:W-:Y:S01]  /*1b70*/  FFMA.FTZ R82, R173, R82, R74 ;  /* 0x00000052ad527223 */ /* 0x000fe2000001004a */
[----:B------:R-:W-:Y:S01]  /*1b80*/  FMUL.FTZ R231, R168, R75 ;  /* 0x0000004ba8e77220 */ /* 0x000fe20000410000 */
[----:B------:R-:W-:Y:S01]  /*1b90*/  FADD.FTZ R50, R73, R50 ;  /* 0x0000003249327221 */ /* 0x000fe20000010000 */
[----:B------:R-:W-:Y:S01]  /*1ba0*/  FFMA.FTZ R51, R80, R73, R51 ;  /* 0x0000004950337223 */ /* 0x000fe20000010033 */
[C---:B------:R-:W-:Y:S01]  /*1bb0*/  SHF.L.U32 R74, R85.reuse, 0x10, RZ ;  /* 0x00000010554a7819 */ /* 0x040fe200000006ff */
[----:B------:R-:W-:Y:S01]  /*1bc0*/  FADD.FTZ R114, R72, R114 ;  /* 0x0000007248727221 */ /* 0x000fe20000010000 */
[----:B------:R-:W-:Y:S01]  /*1bd0*/  FFMA.FTZ R115, R230, R72, R115 ;  /* 0x00000048e6737223 */ /* 0x000fe20000010073 */
[----:B------:R-:W-:Y:S01]  /*1be0*/  PRMT R73, R85, 0x7632, R73 ;  /* 0x0000763255497816 */ /* 0x000fe20000000049 */
[----:B------:R-:W-:Y:S01]  /*1bf0*/  FADD.FTZ R34, R79, R34 ;  /* 0x000000224f227221 */ /* 0x000fe20000010000 */
[-C--:B------:R-:W-:Y:S01]  /*1c00*/  FFMA.FTZ R46, R81, R79.reuse, R46 ;  /* 0x0000004f512e7223 */ /* 0x080fe2000001002e */
[----:B------:R-:W-:Y:S01]  /*1c10*/  PRMT R72, R84, 0x7632, R72 ;  /* 0x0000763254487816 */ /* 0x000fe20000000048 */
[----:B------:R-:W-:Y:S01]  /*1c20*/  FFMA.FTZ R79, R172, R79, R231 ;  /* 0x0000004fac4f7223 */ /* 0x000fe200000100e7 */
[----:B------:R-:W-:Y:S01]  /*1c30*/  FADD.FTZ R5, R75, R5 ;  /* 0x000000054b057221 */ /* 0x000fe20000010000 */
[----:B------:R-:W-:Y:S01]  /*1c40*/  FFMA.FTZ R22, R81, R75, R22 ;  /* 0x0000004b51167223 */ /* 0x000fe20000010016 */
[----:B------:R-:W-:Y:S01]  /*1c50*/  SHF.L.U32 R84, R84, 0x10, RZ ;  /* 0x0000001054547819 */ /* 0x000fe200000006ff */
[----:B--2---:R-:W-:Y:S01]  /*1c60*/  @P1 IMAD.WIDE.U32 R238, R213, 0x10, R238 ;  /* 0x00000010d5ee1825 */ /* 0x004fe200078e00ee */
[----:B------:R-:W-:-:S02]  /*1c70*/  PRMT R75, R86, 0x7632, R75 ;  /* 0x00007632564b7816 */ /* 0x000fc4000000004b */
[C---:B------:R-:W-:Y:S02]  /*1c80*/  PRMT R231, R87.reuse, 0x7632, R231 ;  /* 0x0000763257e77816 */ /* 0x040fe400000000e7 */
[----:B------:R-:W-:Y:S01]  /*1c90*/  SHF.L.U32 R232, R87, 0x10, RZ ;  /* 0x0000001057e87819 */ /* 0x000fe200000006ff */
[----:B------:R-:W-:Y:S01]  /*1ca0*/  FADD.FTZ R87, -R229, R74 ;  /* 0x0000004ae5577221 */ /* 0x000fe20000010100 */
[----:B------:R-:W-:Y:S01]  /*1cb0*/  FADD.FTZ R2, R102, R2 ;  /* 0x0000000266027221 */ /* 0x000fe20000010000 */
[----:B------:R-:W-:Y:S01]  /*1cc0*/  FFMA.FTZ R25, R104, R102, R25 ;  /* 0x0000006668197223 */ /* 0x000fe20000010019 */
[----:B------:R-:W-:Y:S02]  /*1cd0*/  IMAD.U32 R74, R73, 0x10000, RZ ;  /* 0x00010000494a7824 */ /* 0x000fe400078e00ff */
[----:B------:R-:W-:Y:S01]  /*1ce0*/  FMUL.FTZ R102, R212, R241 ;  /* 0x000000f1d4667220 */ /* 0x000fe20000410000 */
[----:B------:R-:W-:Y:S01]  /*1cf0*/  FADD.FTZ R3, R78, R3 ;  /* 0x000000034e037221 */ /* 0x000fe20000010000 */
[----:B------:R-:W-:Y:S01]  /*1d00*/  FFMA.FTZ R24, R83, R78, R24 ;  /* 0x0000004e53187223 */ /* 0x000fe20000010018 */
[----:B------:R-:W-:Y:S01]  /*1d10*/  FMUL.FTZ R233, R194, R240 ;  /* 0x000000f0c2e97220 */ /* 0x000fe20000410000 */
[----:B------:R-:W-:Y:S01]  /*1d20*/  FADD.FTZ R85, -R229, R84 ;  /* 0x00000054e5557221 */ /* 0x000fe20000010100 */
[----:B------:R-:W-:Y:S01]  /*1d30*/  SHF.L.U32 R72, R72, 0x10, RZ ;  /* 0x0000001048487819 */ /* 0x000fe200000006ff */
[----:B------:R0:W5:Y:S01]  /*1d40*/  @P1 LDG.E.128 R60, desc[UR10][R238.64] ;  /* 0x0000000aee3c1981 */ /* 0x000162000c1e1d00 */
[----:B------:R-:W-:-:S02]  /*1d50*/  SHF.L.U32 R78, R75, 0x10, RZ ;  /* 0x000000104b4e7819 */ /* 0x000fc400000006ff */
[----:B------:R-:W-:Y:S01]  /*1d60*/  SHF.L.U32 R84, R231, 0x10, RZ ;  /* 0x00000010e7547819 */ /* 0x000fe200000006ff */
[----:B------:R-:W-:Y:S01]  /*1d70*/  FADD.FTZ R35, R100, R35 ;  /* 0x0000002364237221 */ /* 0x000fe20000010000 */
[-C--:B------:R-:W-:Y:S01]  /*1d80*/  FFMA.FTZ R47, R102, R100.reuse, R47 ;  /* 0x00000064662f7223 */ /* 0x080fe2000001002f */
[----:B------:R-:W-:Y:S01]  /*1d90*/  FFMA.FTZ R100, R198, R100, R233 ;  /* 0x00000064c6647223 */ /* 0x000fe200000100e9 */
[C---:B------:R-:W-:Y:S01]  /*1da0*/  FADD.FTZ R233, -R229.reuse, R72 ;  /* 0x00000048e5e97221 */ /* 0x040fe20000010100 */
[C---:B0-----:R-:W-:Y:S01]  /*1db0*/  FADD.FTZ R239, -R229.reuse, R74 ;  /* 0x0000004ae5ef7221 */ /* 0x041fe20000010100 */
[----:B------:R-:W-:Y:S02]  /*1dc0*/  IMAD.U32 R74, R88, 0x10000, RZ ;  /* 0x00010000584a7824 */ /* 0x000fe400078e00ff */
[C---:B------:R-:W-:Y:S01]  /*1dd0*/  FADD.FTZ R75, -R229.reuse, R78 ;  /* 0x0000004ee54b7221 */ /* 0x040fe20000010100 */
[----:B------:R-:W-:Y:S01]  /*1de0*/  FADD.FTZ R73, -R229, R84 ;  /* 0x00000054e5497221 */ /* 0x000fe20000010100 */
[----:B------:R-:W-:Y:S01]  /*1df0*/  SHF.L.U32 R72, R92, 0x10, RZ ;  /* 0x000000105c487819 */ /* 0x000fe200000006ff */
[----:B------:R-:W-:Y:S01]  /*1e00*/  FMUL.FTZ R78, R212, R85 ;  /* 0x00000055d44e7220 */ /* 0x000fe20000410000 */
[----:B------:R-:W-:Y:S01]  /*1e10*/  FMUL.FTZ R84, R189, R74 ;  /* 0x0000004abd547220 */ /* 0x000fe20000410000 */
[----:B------:R-:W-:Y:S01]  /*1e20*/  FADD.FTZ R6, R74, R6 ;  /* 0x000000064a067221 */ /* 0x000fe20000010000 */
[----:B------:R-:W-:-:S02]  /*1e30*/  IMAD.U32 R86, R86, 0x10000, RZ ;  /* 0x0001000056567824 */ /* 0x000fc400078e00ff */
[----:B------:R-:W-:Y:S01]  /*1e40*/  FFMA.FTZ R21, R78, R74, R21 ;  /* 0x0000004a4e157223 */ /* 0x000fe20000010015 */
[-C--:B------:R-:W-:Y:S01]  /*1e50*/  FFMA.FTZ R85, R193, R72.reuse, R84 ;  /* 0x00000048c1557223 */ /* 0x080fe20000010054 */
[----:B------:R-:W-:Y:S01]  /*1e60*/  SHF.L.U32 R74, R89, 0x10, RZ ;  /* 0x00000010594a7819 */ /* 0x000fe200000006ff */
[----:B------:R-:W-:Y:S01]  /*1e70*/  FMUL.FTZ R84, R212, R87 ;  /* 0x00000057d4547220 */ /* 0x000fe20000410000 */
[----:B------:R-:W-:Y:S01]  /*1e80*/  FADD.FTZ R241, -R229, R86 ;  /* 0x00000056e5f17221 */ /* 0x000fe20000010100 */
[----:B------:R-:W-:Y:S01]  /*1e90*/  FADD.FTZ R33, R72, R33 ;  /* 0x0000002148217221 */ /* 0x000fe20000010000 */
[----:B------:R-:W-:Y:S01]  /*1ea0*/  FFMA.FTZ R45, R78, R72, R45 ;  /* 0x000000484e2d7223 */ /* 0x000fe2000001002d */
[----:B------:R-:W-:Y:S02]  /*1eb0*/  IMAD.U32 R72, R93, 0x10000, RZ ;  /* 0x000100005d487824 */ /* 0x000fe400078e00ff */
[-C--:B------:R-:W-:Y:S01]  /*1ec0*/  FMUL.FTZ R87, R188, R74.reuse ;  /* 0x0000004abc577220 */ /* 0x080fe20000410000 */
[----:B------:R-:W-:Y:S01]  /*1ed0*/  FADD.FTZ R8, R74, R8 ;  /* 0x000000084a087221 */ /* 0x000fe20000010000 */
[----:B------:R-:W-:Y:S01]  /*1ee0*/  FFMA.FTZ R19, R84, R74, R19 ;  /* 0x0000004a54137223 */ /* 0x000fe20000010013 */
[----:B------:R-:W-:Y:S01]  /*1ef0*/  SHF.L.U32 R74, R90, 0x10, RZ ;  /* 0x000000105a4a7819 */ /* 0x000fe200000006ff */
[----:B------:R-:W-:Y:S01]  /*1f00*/  FMUL.FTZ R86, R212, R241 ;  /* 0x000000f1d4567220 */ /* 0x000fe20000410000 */
[----:B------:R-:W-:Y:S01]  /*1f10*/  FADD.FTZ R31, R72, R31 ;  /* 0x0000001f481f7221 */ /* 0x000fe20000010000 */
[-C--:B------:R-:W-:Y:S01]  /*1f20*/  FFMA.FTZ R43, R84, R72.reuse, R43 ;  /* 0x00000048542b7223 */ /* 0x080fe2000001002b */
[----:B------:R-:W-:Y:S01]  /*1f30*/  FFMA.FTZ R87, R192, R72, R87 ;  /* 0x00000048c0577223 */ /* 0x000fe20000010057 */
[----:B------:R-:W-:Y:S01]  /*1f40*/  FADD.FTZ R231, -R229, R232 ;  /* 0x000000e8e5e77221 */ /* 0x000fe20000010100 */
[----:B------:R-:W-:Y:S01]  /*1f50*/  SHF.L.U32 R72, R94, 0x10, RZ ;  /* 0x000000105e487819 */ /* 0x000fe200000006ff */
[-C--:B------:R-:W-:Y:S01]  /*1f60*/  FMUL.FTZ R232, R187, R74.reuse ;  /* 0x0000004abbe87220 */ /* 0x080fe20000410000 */
[----:B------:R-:W-:Y:S01]  /*1f70*/  FADD.FTZ R10, R74, R10 ;  /* 0x0000000a4a0a7221 */ /* 0x000fe20000010000 */
[----:B------:R-:W-:Y:S01]  /*1f80*/  FFMA.FTZ R17, R86, R74, R17 ;  /* 0x0000004a56117223 */ /* 0x000fe20000010011 */
[----:B------:R-:W-:-:S02]  /*1f90*/  IMAD.U32 R74, R91, 0x10000, RZ ;  /* 0x000100005b4a7824 */ /* 0x000fc400078e00ff */
[----:B------:R-:W-:Y:S01]  /*1fa0*/  FADD.FTZ R29, R72, R29 ;  /* 0x0000001d481d7221 */ /* 0x000fe20000010000 */
[-C--:B------:R-:W-:Y:S01]  /*1fb0*/  FFMA.FTZ R41, R86, R72.reuse, R41 ;  /* 0x0000004856297223 */ /* 0x080fe20000010029 */
[----:B------:R-:W-:Y:S01]  /*1fc0*/  FFMA.FTZ R229, R191, R72, R232 ;  /* 0x00000048bfe57223 */ /* 0x000fe200000100e8 */
[----:B------:R-:W-:Y:S01]  /*1fd0*/  SHF.L.U32 R72, R95, 0x10, RZ ;  /* 0x000000105f487819 */ /* 0x000fe200000006ff */
[----:B------:R-:W-:Y:S01]  /*1fe0*/  FMUL.FTZ R232, R212, R231 ;  /* 0x000000e7d4e87220 */ /* 0x000fe20000410000 */
[----:B------:R-:W-:Y:S01]  /*1ff0*/  FMUL.FTZ R231, R186, R74 ;  /* 0x0000004abae77220 */ /* 0x000fe20000410000 */
[----:B------:R-:W-:Y:S02]  /*2000*/  PRMT R88, R88, 0x7632, R88 ;  /* 0x0000763258587816 */ /* 0x000fe40000000058 */
[----:B------:R-:W-:Y:S01]  /*2010*/  PRMT R89, R89, 0x7632, R89 ;  /* 0x0000763259597816 */ /* 0x000fe20000000059 */
[----:B------:R-:W-:Y:S01]  /*2020*/  FADD.FTZ R27, R72, R27 ;  /* 0x0000001b481b7221 */ /* 0x000fe20000010000 */
[-C--:B------:R-:W-:Y:S01]  /*2030*/  FFMA.FTZ R39, R232, R72.reuse, R39 ;  /* 0x00000048e8277223 */ /* 0x080fe20000010027 */
[----:B------:R-:W-:Y:S01]  /*2040*/  FFMA.FTZ R231, R190, R72, R231 ;  /* 0x00000048bee77223 */ /* 0x000fe200000100e7 */
[----:B------:R-:W-:-:S02]  /*2050*/  PRMT R92, R92, 0x7632, R92 ;  /* 0x000076325c5c7816 */ /* 0x000fc4000000005c */
[----:B------:R-:W-:Y:S02]  /*2060*/  SHF.L.U32 R72, R88, 0x10, RZ ;  /* 0x0000001058487819 */ /* 0x000fe400000006ff */
[----:B------:R-:W-:Y:S02]  /*2070*/  PRMT R93, R93, 0x7632, R93 ;  /* 0x000076325d5d7816 */ /* 0x000fe4000000005d */
[----:B------:R-:W-:Y:S01]  /*2080*/  SHF.L.U32 R241, R89, 0x10, RZ ;  /* 0x0000001059f17819 */ /* 0x000fe200000006ff */
[----:B------:R-:W-:Y:S02]  /*2090*/  IMAD.U32 R92, R92, 0x10000, RZ ;  /* 0x000100005c5c7824 */ /* 0x000fe400078e00ff */
[C---:B------:R-:W-:Y:S01]  /*20a0*/  FMUL.FTZ R233, R212.reuse, R233 ;  /* 0x000000e9d4e97220 */ /* 0x040fe20000410000 */
[----:B------:R-:W-:Y:S01]  /*20b0*/  FMUL.FTZ R88, R163, R72 ;  /* 0x00000048a3587220 */ /* 0x000fe20000410000 */
[----:B------:R-:W-:Y:S01]  /*20c0*/  SHF.L.U32 R93, R93, 0x10, RZ ;  /* 0x000000105d5d7819 */ /* 0x000fe200000006ff */
[----:B------:R-:W-:Y:S01]  /*20d0*/  FMUL.FTZ R89, R212, R239 ;  /* 0x000000efd4597220 */ /* 0x000fe20000410000 */
[----:B------:R-:W-:Y:S01]  /*20e0*/  FMUL.FTZ R239, R162, R241 ;  /* 0x000000f1a2ef7220 */ /* 0x000fe20000410000 */
[----:B------:R-:W-:Y:S01]  /*20f0*/  PRMT R90, R90, 0x7632, R90 ;  /* 0x000076325a5a7816 */ /* 0x000fe2000000005a */
[----:B------:R-:W-:Y:S01]  /*2100*/  FADD.FTZ R32, R92, R32 ;  /* 0x000000205c207221 */ /* 0x000fe20000010000 */
[----:B------:R-:W-:Y:S01]  /*2110*/  PRMT R91, R91, 0x7632, R91 ;  /* 0x000076325b5b7816 */ /* 0x000fe2000000005b */
[-C--:B------:R-:W-:Y:S01]  /*2120*/  FFMA.FTZ R44, R233, R92.reuse, R44 ;  /* 0x0000005ce92c7223 */ /* 0x080fe2000001002c */
[----:B------:R-:W-:Y:S01]  /*2130*/  FFMA.FTZ R88, R167, R92, R88 ;  /* 0x0000005ca7587223 */ /* 0x000fe20000010058 */
[----:B------:R-:W-:Y:S01]  /*2140*/  FADD.FTZ R30, R93, R30 ;  /* 0x0000001e5d1e7221 */ /* 0x000fe20000010000 */
[-C--:B------:R-:W-:Y:S01]  /*2150*/  FFMA.FTZ R42, R89, R93.reuse, R42 ;  /* 0x0000005d592a7223 */ /* 0x080fe2000001002a */
[----:B------:R-:W-:Y:S01]  /*2160*/  FFMA.FTZ R92, R166, R93, R239 ;  /* 0x0000005da65c7223 */ /* 0x000fe200000100ef */
[----:B------:R-:W-:Y:S01]  /*2170*/  FADD.FTZ R7, R72, R7 ;  /* 0x0000000748077221 */ /* 0x000fe20000010000 */
[----:B------:R-:W-:Y:S01]  /*2180*/  FFMA.FTZ R20, R233, R72, R20 ;  /* 0x00000048e9147223 */ /* 0x000fe20000010014 */
[----:B------:R-:W-:Y:S01]  /*2190*/  PRMT R94, R94, 0x7632, R94 ;  /* 0x000076325e5e7816 */ /* 0x000fe2000000005e */
[----:B------:R-:W-:Y:S01]  /*21a0*/  FMUL.FTZ R93, R212, R75 ;  /* 0x0000004bd45d7220 */ /* 0x000fe20000410000 */
[----:B------:R-:W-:Y:S01]  /*21b0*/  IMAD.U32 R72, R90, 0x10000, RZ ;  /* 0x000100005a487824 */ /* 0x000fe200078e00ff */
[----:B------:R-:W-:-:S02]  /*21c0*/  PRMT R95, R95, 0x7632, R95 ;  /* 0x000076325f5f7816 */ /* 0x000fc4000000005f */
[----:B------:R-:W-:Y:S01]  /*21d0*/  SHF.L.U32 R75, R91, 0x10, RZ ;  /* 0x000000105b4b7819 */ /* 0x000fe200000006ff */
[----:B------:R-:W-:Y:S01]  /*21e0*/  FMUL.FTZ R90, R161, R72 ;  /* 0x00000048a15a7220 */ /* 0x000fe20000410000 */
[----:B------:R-:W-:Y:S01]  /*21f0*/  SHF.L.U32 R94, R94, 0x10, RZ ;  /* 0x000000105e5e7819 */ /* 0x000fe200000006ff */
[----:B------:R-:W-:Y:S01]  /*2200*/  FMUL.FTZ R91, R212, R73 ;  /* 0x00000049d45b7220 */ /* 0x000fe20000410000 */
[----:B------:R-:W-:Y:S02]  /*2210*/  IMAD.U32 R95, R95, 0x10000, RZ ;  /* 0x000100005f5f7824 */ /* 0x000fe400078e00ff */
[----:B------:R-:W-:Y:S01]  /*2220*/  FMUL.FTZ R73, R160, R75 ;  /* 0x0000004ba0497220 */ /* 0x000fe20000410000 */
[----:B------:R-:W-:Y:S01]  /*2230*/  FADD.FTZ R28, R94, R28 ;  /* 0x0000001c5e1c7221 */ /* 0x000fe20000010000 */
[-C--:B------:R-:W-:Y:S01]  /*2240*/  FFMA.FTZ R40, R93, R94.reuse, R40 ;  /* 0x0000005e5d287223 */ /* 0x080fe20000010028 */
[----:B------:R-:W-:Y:S01]  /*2250*/  FFMA.FTZ R90, R165, R94, R90 ;  /* 0x0000005ea55a7223 */ /* 0x000fe2000001005a */
[----:B------:R-:W-:Y:S01]  /*2260*/  FFMA.FTZ R94, R164, R95, R73 ;  /* 0x0000005fa45e7223 */ /* 0x000fe20000010049 */
[----:B------:R-:W-:Y:S01]  /*2270*/  FADD.FTZ R11, R72, R11 ;  /* 0x0000000b480b7221 */ /* 0x000fe20000010000 */
        /* <DEDUP_REMOVED lines=21> */
[----:B------:R-:W-:Y:S01]  /*23d0*/  FADD.FTZ R13, R75, R13 ;  /* 0x0000000d4b0d7221 */ /* 0x000fe20000010000 */
[----:B------:R-:W-:Y:S01]  /*23e0*/  FFMA.FTZ R14, R91, R75, R14 ;  /* 0x0000004b5b0e7223 */ /* 0x000fe2000001000e */
[----:B------:R-:W-:Y:S01]  /*23f0*/  FFMA.FTZ R73, R106, R103, R73 ;  /* 0x000000676a497223 */ /* 0x000fe20000010049 */
[----:B------:R-:W-:Y:S01]  /*2400*/  FADD.FTZ R75, R103, R72 ;  /* 0x00000048674b7221 */ /* 0x000fe20000010000 */
[----:B------:R-:W-:Y:S01]  /*2410*/  FADD.FTZ R12, R74, R12 ;  /* 0x0000000c4a0c7221 */ /* 0x000fe20000010000 */
[----:B------:R-:W-:Y:S01]  /*2420*/  FFMA.FTZ R15, R232, R74, R15 ;  /* 0x0000004ae80f7223 */ /* 0x000fe2000001000f */
        /* <DEDUP_REMOVED lines=22> */
[----:B------:R-:W-:Y:S01]  /*2590*/  UMOV UR4, 0xffffffff ;  /* 0xffffffff00047882 */ /* 0x000fe20000000000 */
[----:B------:R-:W-:Y:S01]  /*25a0*/  ISETP.NE.U32.AND P2, PT, RZ, UR14, PT ;  /* 0x0000000eff007c0c */ /* 0x000fe2000bf45070 */
[----:B------:R-:W-:Y:S01]  /*25b0*/  FFMA.FTZ R74, R232, R231, R75 ;  /* 0x000000e7e84a7223 */ /* 0x000fe2000001004b */
[----:B------:R-:W-:Y:S01]  /*25c0*/  FADD.FTZ R73, R72, R231 ;  /* 0x000000e748497221 */ /* 0x000fe20000010000 */
[----:B------:R-:W-:Y:S01]  /*25d0*/  FADD.FTZ R26, R95, R26 ;  /* 0x0000001a5f1a7221 */ /* 0x000fe20000010000 */
[----:B------:R-:W-:Y:S01]  /*25e0*/  FFMA.FTZ R38, R91, R95, R38 ;  /* 0x0000005f5b267223 */ /* 0x000fe20000010026 */
[----:B------:R-:W-:Y:S01]  /*25f0*/  FADD.FTZ R4, R240, R4 ;  /* 0x00000004f0047221 */ /* 0x000fe20000010000 */
[----:B------:R-:W-:Y:S01]  /*2600*/  FFMA.FTZ R23, R102, R240, R23 ;  /* 0x000000f066177223 */ /* 0x000fe20000010017 */
[----:B------:R-:W-:Y:S01]  /*2610*/  FADD.FTZ R9, R241, R9 ;  /* 0x00000009f1097221 */ /* 0x000fe20000010000 */
[----:B------:R-:W-:Y:S01]  /*2620*/  FFMA.FTZ R18, R89, R241, R18 ;  /* 0x000000f159127223 */ /* 0x000fe20000010012 */
[----:B------:R-:W-:Y:S01]  /*2630*/  ISETP.NE.AND.EX P2, PT, RZ, UR15, PT, P2 ;  /* 0x0000000fff007c0c */ /* 0x000fe2000bf45320 */
[----:B------:R-:W-:Y:S01]  /*2640*/  FFMA.FTZ R72, R91, R94, R74 ;  /* 0x0000005e5b487223 */ /* 0x000fe2000001004a */
[----:B------:R-:W-:Y:S01]  /*2650*/  FADD.FTZ R95, R73, R94 ;  /* 0x0000005e495f7221 */ /* 0x000fe20000010000 */
[----:B------:R-:W-:Y:S10]  /*2660*/  BRA.DIV UR4, `(.L_x_271) ;  /* 0x0000008a04747947 */ /* 0x000ff4000b800000 */
        /* <DEDUP_REMOVED lines=18> */
.L_x_308:
[----:B-1----:R-:W-:Y:S01]  /*2790*/  FADD.FTZ R239, R72, R239 ;  /* 0x000000ef48ef7221 */ /* 0x002fe20000010000 */
[----:B--2---:R-:W-:-:S03]  /*27a0*/  FADD.FTZ R95, R73, R240 ;  /* 0x000000f0495f7221 */ /* 0x004fc60000010000 */
[----:B------:R-:W-:Y:S01]  /*27b0*/  FMUL.FTZ R239, R239, UR13 ;  /* 0x0000000defef7c20 */ /* 0x000fe20008410000 */
[----:B------:R-:W-:-:S04]  /*27c0*/  FMUL.FTZ R95, R95, UR13 ;  /* 0x0000000d5f5f7c20 */ /* 0x000fc80008410000 */
[----:B------:R-:W-:Y:S01]  /*27d0*/  FSEL R239, R239, RZ, !P3 ;  /* 0x000000ffefef7208 */ /* 0x000fe20005800000 */
[----:B------:R-:W-:Y:S06]  /*27e0*/  @P2 BRA `(.L_x_272) ;  /* 0x0000001000142947 */ /* 0x000fec0003800000 */
[----:B------:R-:W-:-:S04]  /*27f0*/  ISETP.NE.U32.AND P2, PT, R98, RZ, PT ;  /* 0x000000ff6200720c */ /* 0x000fc80003f45070 */
[----:B------:R-:W-:-:S13]  /*2800*/  ISETP.NE.AND.EX P2, PT, R99, RZ, PT, P2 ;  /* 0x000000ff6300720c */ /* 0x000fda0003f45320 */
[----:B------:R-:W-:Y:S05]  /*2810*/  @P2 BRA `(.L_x_273) ;  /* 0x0000000400d42947 */ /* 0x000fea0003800000 */
        /* <DEDUP_REMOVED lines=8> */
[-CC-:B------:R-:W-:Y:S01]  /*28a0*/  FFMA.FTZ R222, R222, R95.reuse, R239.reuse ;  /* 0x0000005fdede7223 */ /* 0x180fe200000100ef */
[----:B------:R-:W-:Y:S01]  /*28b0*/  FADD.FTZ R223, R223, -R226 ;  /* 0x800000e2dfdf7221 */ /* 0x000fe20000010000 */
[----:B------:R-:W-:Y:S01]  /*28c0*/  FADD.FTZ R221, R221, -R224 ;  /* 0x800000e0dddd7221 */ /* 0x000fe20000010000 */
[----:B------:R-:W-:Y:S01]  /*28d0*/  FADD.FTZ R107, R107, -R216 ;  /* 0x800000d86b6b7221 */ /* 0x000fe20000010000 */
[-CC-:B------:R-:W-:Y:S01]  /*28e0*/  FFMA.FTZ R228, R228, R95.reuse, R239.reuse ;  /* 0x0000005fe4e47223 */ /* 0x180fe200000100ef */
[-CC-:B------:R-:W-:Y:S01]  /*28f0*/  FFMA.FTZ R218, R218, R95.reuse, R239.reuse ;  /* 0x0000005fdada7223 */ /* 0x180fe200000100ef */
[-CC-:B------:R-:W-:Y:S01]  /*2900*/  FFMA.FTZ R220, R220, R95.reuse, R239.reuse ;  /* 0x0000005fdcdc7223 */ /* 0x180fe200000100ef */
[----:B------:R-:W-:Y:S01]  /*2910*/  FFMA.FTZ R0, R0, R95, R239 ;  /* 0x0000005f00007223 */ /* 0x000fe200000100ef */
[C---:B------:R-:W-:Y:S01]  /*2920*/  FMUL.FTZ R107, R212.reuse, R107 ;  /* 0x0000006bd46b7220 */ /* 0x040fe20000410000 */
[C---:B------:R-:W-:Y:S01]  /*2930*/  FMUL.FTZ R221, R212.reuse, R221 ;  /* 0x000000ddd4dd7220 */ /* 0x040fe20000410000 */
[----:B------:R-:W-:Y:S01]  /*2940*/  FMUL.FTZ R223, R212, R223 ;  /* 0x000000dfd4df7220 */ /* 0x000fe20000410000 */
[----:B-----5:R-:W-:Y:S01]  /*2950*/  ISETP.GE.U32.AND P2, PT, R236, RZ, PT ;  /* 0x000000ffec00720c */ /* 0x020fe20003f46070 */
[----:B------:R-:W-:Y:S01]  /*2960*/  FADD.FTZ R219, R219, -R222 ;  /* 0x800000dedbdb7221 */ /* 0x000fe20000010000 */
[----:B------:R-:W-:Y:S01]  /*2970*/  FADD.FTZ R225, R225, -R228 ;  /* 0x800000e4e1e17221 */ /* 0x000fe20000010000 */
[----:B------:R-:W-:Y:S01]  /*2980*/  FADD.FTZ R215, R215, -R218 ;  /* 0x800000dad7d77221 */ /* 0x000fe20000010000 */
[----:B------:R-:W-:Y:S01]  /*2990*/  FADD.FTZ R217, R217, -R220 ;  /* 0x800000dcd9d97221 */ /* 0x000fe20000010000 */
[----:B------:R-:W-:Y:S01]  /*29a0*/  FADD.FTZ R227, R227, -R0 ;  /* 0x80000000e3e37221 */ /* 0x000fe20000010000 */
[----:B------:R-:W-:Y:S01]  /*29b0*/  FMUL.FTZ R75, R107, UR6 ;  /* 0x000000066b4b7c20 */ /* 0x000fe20008410000 */
[----:B0-----:R-:W-:Y:S01]  /*29c0*/  FMUL.FTZ R72, R221, UR6 ;  /* 0x00000006dd487c20 */ /* 0x001fe20008410000 */
[----:B------:R-:W-:Y:S01]  /*29d0*/  FMUL.FTZ R74, R223, UR6 ;  /* 0x00000006df4a7c20 */ /* 0x000fe20008410000 */
[C---:B------:R-:W-:Y:S01]  /*29e0*/  LOP3.LUT P5, RZ, R237.reuse, 0xff0000, RZ, 0xc0, !PT ;  /* 0x00ff0000edff7812 */ /* 0x040fe200078ac0ff */
[C---:B------:R-:W-:Y:S01]  /*29f0*/  FMUL.FTZ R219, R212.reuse, R219 ;  /* 0x000000dbd4db7220 */ /* 0x040fe20000410000 */
[C---:B------:R-:W-:Y:S01]  /*2a00*/  LOP3.LUT P4, RZ, R237.reuse, 0xff, RZ, 0xc0, !PT ;  /* 0x000000ffedff7812 */ /* 0x040fe2000788c0ff */
[C---:B------:R-:W-:Y:S01]  /*2a10*/  FMUL.FTZ R215, R212.reuse, R215 ;  /* 0x000000d7d4d77220 */ /* 0x040fe20000410000 */
[----:B------:R-:W-:Y:S01]  /*2a20*/  ISETP.GE.U32.AND.EX P2, PT, R237, 0x1000000, PT, P2 ;  /* 0x01000000ed00780c */ /* 0x000fe20003f46120 */
[C---:B------:R-:W-:Y:S01]  /*2a30*/  FMUL.FTZ R225, R212.reuse, R225 ;  /* 0x000000e1d4e17220 */ /* 0x040fe20000410000 */
[C---:B------:R-:W-:Y:S01]  /*2a40*/  FMUL.FTZ R217, R212.reuse, R217 ;  /* 0x000000d9d4d97220 */ /* 0x040fe20000410000 */
[----:B------:R-:W-:Y:S01]  /*2a50*/  FMUL.FTZ R227, R212, R227 ;  /* 0x000000e3d4e37220 */ /* 0x000fe20000410000 */
[----:B------:R-:W-:Y:S01]  /*2a60*/  FSEL R75, R75, RZ, P2 ;  /* 0x000000ff4b4b7208 */ /* 0x000fe20001000000 */
[----:B------:R-:W-:Y:S01]  /*2a70*/  FMUL.FTZ R215, R215, UR6 ;  /* 0x00000006d7d77c20 */ /* 0x000fe20008410000 */
[----:B------:R-:W-:Y:S01]  /*2a80*/  FSEL R72, R72, RZ, P5 ;  /* 0x000000ff48487208 */ /* 0x000fe20002800000 */
[----:B------:R-:W-:Y:S01]  /*2a90*/  FMUL.FTZ R225, R225, UR6 ;  /* 0x00000006e1e17c20 */ /* 0x000fe20008410000 */
[----:B------:R-:W-:Y:S01]  /*2aa0*/  FSEL R74, R74, RZ, P4 ;  /* 0x000000ff4a4a7208 */ /* 0x000fe20002000000 */
[----:B------:R-:W-:Y:S01]  /*2ab0*/  FMUL.FTZ R217, R217, UR6 ;  /* 0x00000006d9d97c20 */ /* 0x000fe20008410000 */
[----:B------:R-:W-:Y:S01]  /*2ac0*/  FMUL.FTZ R227, R227, UR6 ;  /* 0x00000006e3e37c20 */ /* 0x000fe20008410000 */
[----:B------:R-:W-:Y:S01]  /*2ad0*/  FMUL.FTZ R219, R219, UR6 ;  /* 0x00000006dbdb7c20 */ /* 0x000fe20008410000 */
[----:B------:R-:W-:-:S02]  /*2ae0*/  LOP3.LUT P3, RZ, R237, 0xff00, RZ, 0xc0, !PT ;  /* 0x0000ff00edff7812 */ /* 0x000fc4000786c0ff */
[C---:B------:R-:W-:Y:S02]  /*2af0*/  LOP3.LUT P6, RZ, R236.reuse, 0xff0000, RZ, 0xc0, !PT ;  /* 0x00ff0000ecff7812 */ /* 0x040fe400078cc0ff */
[C---:B------:R-:W-:Y:S02]  /*2b00*/  LOP3.LUT P2, RZ, R236.reuse, 0xff000000, RZ, 0xc0, !PT ;  /* 0xff000000ecff7812 */ /* 0x040fe4000784c0ff */
[C---:B------:R-:W-:Y:S02]  /*2b10*/  LOP3.LUT P5, RZ, R236.reuse, 0xff, RZ, 0xc0, !PT ;  /* 0x000000ffecff7812 */ /* 0x040fe400078ac0ff */
[----:B------:R-:W-:Y:S02]  /*2b20*/  LOP3.LUT P4, RZ, R236, 0xff00, RZ, 0xc0, !PT ;  /* 0x0000ff00ecff7812 */ /* 0x000fe4000788c0ff */
[----:B------:R-:W-:Y:S02]  /*2b30*/  FSEL R215, R215, RZ, P3 ;  /* 0x000000ffd7d77208 */ /* 0x000fe40001800000 */
[----:B------:R-:W-:-:S02]  /*2b40*/  FSEL R73, R225, RZ, P6 ;  /* 0x000000ffe1497208 */ /* 0x000fc40003000000 */
        /* <DEDUP_REMOVED lines=8> */
.L_x_274:
[-CC-:B------:R-:W-:Y:S01]  /*2bd0*/  FFMA.FTZ R224, R224, R95.reuse, R239.reuse ;  /* 0x0000005fe0e07223 */ /* 0x180fe200000100ef */
[-CC-:B------:R-:W-:Y:S01]  /*2be0*/  FFMA.FTZ R216, R216, R95.reuse, R239.reuse ;  /* 0x0000005fd8d87223 */ /* 0x180fe200000100ef */
[-CC-:B------:R-:W-:Y:S01]  /*2bf0*/  FFMA.FTZ R226, R226, R95.reuse, R239.reuse ;  /* 0x0000005fe2e27223 */ /* 0x180fe200000100ef */
[-CC-:B------:R-:W-:Y:S01]  /*2c00*/  FFMA.FTZ R228, R228, R95.reuse, R239.reuse ;  /* 0x0000005fe4e47223 */ /* 0x180fe200000100ef */
[----:B------:R-:W-:Y:S01]  /*2c10*/  FADD.FTZ R221, R221, -R224 ;  /* 0x800000e0dddd7221 */ /* 0x000fe20000010000 */
[----:B------:R-:W-:Y:S01]  /*2c20*/  FADD.FTZ R107, R107, -R216 ;  /* 0x800000d86b6b7221 */ /* 0x000fe20000010000 */
[-CC-:B------:R-:W-:Y:S01]  /*2c30*/  FFMA.FTZ R220, R220, R95.reuse, R239.reuse ;  /* 0x0000005fdcdc7223 */ /* 0x180fe200000100ef */
[-CC-:B------:R-:W-:Y:S01]  /*2c40*/  FFMA.FTZ R222, R222, R95.reuse, R239.reuse ;  /* 0x0000005fdede7223 */ /* 0x180fe200000100ef */
[-CC-:B------:R-:W-:Y:S01]  /*2c50*/  FFMA.FTZ R218, R218, R95.reuse, R239.reuse ;  /* 0x0000005fdada7223 */ /* 0x180fe200000100ef */
[----:B------:R-:W-:Y:S01]  /*2c60*/  FFMA.FTZ R0, R0, R95, R239 ;  /* 0x0000005f00007223 */ /* 0x000fe200000100ef */
[----:B------:R-:W-:Y:S01]  /*2c70*/  FADD.FTZ R223, R223, -R226 ;  /* 0x800000e2dfdf7221 */ /* 0x000fe20000010000 */
[C---:B------:R-:W-:Y:S01]  /*2c80*/  FMUL.FTZ R52, R212.reuse, R107 ;  /* 0x0000006bd4347220 */ /* 0x040fe20000410000 */
[C---:B------:R-:W-:Y:S01]  /*2c90*/  FMUL.FTZ R55, R212.reuse, R221 ;  /* 0x000000ddd4377220 */ /* 0x040fe20000410000 */
[----:B------:R-:W-:Y:S01]  /*2ca0*/  FADD.FTZ R225, R225, -R228 ;  /* 0x800000e4e1e17221 */ /* 0x000fe20000010000 */
[----:B------:R-:W-:Y:S01]  /*2cb0*/  FADD.FTZ R217, R217, -R220 ;  /* 0x800000dcd9d97221 */ /* 0x000fe20000010000 */
[----:B------:R-:W-:Y:S01]  /*2cc0*/  FADD.FTZ R219, R219, -R222 ;  /* 0x800000dedbdb7221 */ /* 0x000fe20000010000 */
[----:B------:R-:W-:Y:S01]  /*2cd0*/  FADD.FTZ R215, R215, -R218 ;  /* 0x800000dad7d77221 */ /* 0x000fe20000010000 */
[----:B------:R-:W-:Y:S01]  /*2ce0*/  FADD.FTZ R227, R227, -R0 ;  /* 0x80000000e3e37221 */ /* 0x000fe20000010000 */
[----:B------:R-:W-:Y:S01]  /*2cf0*/  FMUL.FTZ R54, R212, R223 ;  /* 0x000000dfd4367220 */ /* 0x000fe20000410000 */
[----:B-----5:R-:W-:Y:S01]  /*2d00*/  ISETP.GE.U32.AND P2, PT, R236, RZ, PT ;  /* 0x000000ffec00720c */ /* 0x020fe20003f46070 */
[----:B0-----:R-:W-:Y:S01]  /*2d10*/  FMUL.FTZ R72, R55, UR6 ;  /* 0x0000000637487c20 */ /* 0x001fe20008410000 */
[C---:B------:R-:W-:Y:S01]  /*2d20*/  FMUL.FTZ R53, R212.reuse, R225 ;  /* 0x000000e1d4357220 */ /* 0x040fe20000410000 */
[----:B------:R-:W-:Y:S01]  /*2d30*/  FMUL.FTZ R0, R212, R217 ;  /* 0x000000d9d4007220 */ /* 0x000fe20000410000 */
[C---:B------:R-:W-:Y:S01]  /*2d40*/  FMUL.FTZ R75, R52.reuse, UR6 ;  /* 0x00000006344b7c20 */ /* 0x040fe20008410000 */
[----:B------:R-:W-:Y:S01]  /*2d50*/  F2FP.BF16.F32.PACK_AB R55, R52, R55 ;  /* 0x000000373437723e */ /* 0x000fe200000010ff */
[C---:B------:R-:W-:Y:S01]  /*2d60*/  FMUL.FTZ R215, R212.reuse, R215 ;  /* 0x000000d7d4d77220 */ /* 0x040fe20000410000 */
[C---:B------:R-:W-:Y:S01]  /*2d70*/  FMUL.FTZ R219, R212.reuse, R219 ;  /* 0x000000dbd4db7220 */ /* 0x040fe20000410000 */
[----:B------:R-:W-:Y:S01]  /*2d80*/  FMUL.FTZ R52, R212, R227 ;  /* 0x000000e3d4347220 */ /* 0x000fe20000410000 */
[----:B------:R-:W-:Y:S01]  /*2d90*/  FMUL.FTZ R74, R54, UR6 ;  /* 0x00000006364a7c20 */ /* 0x000fe20008410000 */
[----:B------:R-:W-:Y:S01]  /*2da0*/  LOP3.LUT P5, RZ, R237, 0xff0000, RZ, 0xc0, !PT ;  /* 0x00ff0000edff7812 */ /* 0x000fe200078ac0ff */
[----:B------:R-:W-:Y:S01]  /*2db0*/  FMUL.FTZ R73, R53, UR6 ;  /* 0x0000000635497c20 */ /* 0x000fe20008410000 */
[C---:B------:R-:W-:Y:S01]  /*2dc0*/  LOP3.LUT P4, RZ, R237.reuse, 0xff, RZ, 0xc0, !PT ;  /* 0x000000ffedff7812 */ /* 0x040fe2000788c0ff */
[----:B------:R-:W-:Y:S01]  /*2dd0*/  FMUL.FTZ R98, R0, UR6 ;  /* 0x0000000600627c20 */ /* 0x000fe20008410000 */
[----:B------:R-:W-:-:S02]  /*2de0*/  ISETP.GE.U32.AND.EX P2, PT, R237, 0x1000000, PT, P2 ;  /* 0x01000000ed00780c */ /* 0x000fc40003f46120 */
[----:B------:R-:W-:Y:S01]  /*2df0*/  F2FP.BF16.F32.PACK_AB R53, R0, R53 ;  /* 0x000000350035723e */ /* 0x000fe200000010ff */
[----:B------:R-:W-:Y:S01]  /*2e00*/  FMUL.FTZ R0, R52, UR6 ;  /* 0x0000000634007c20 */ /* 0x000fe20008410000 */
[C---:B------:R-:W-:Y:S01]  /*2e10*/  F2FP.BF16.F32.PACK_AB R54, R215.reuse, R54 ;  /* 0x00000036d736723e */ /* 0x040fe200000010ff */
[----:B------:R-:W-:Y:S01]  /*2e20*/  FMUL.FTZ R215, R215, UR6 ;  /* 0x00000006d7d77c20 */ /* 0x000fe20008410000 */
[C---:B------:R-:W-:Y:S01]  /*2e30*/  F2FP.BF16.F32.PACK_AB R52, R219.reuse, R52 ;  /* 0x00000034db34723e */ /* 0x040fe200000010ff */
[----:B------:R-:W-:Y:S01]  /*2e40*/  FMUL.FTZ R219, R219, UR6 ;  /* 0x00000006dbdb7c20 */ /* 0x000fe20008410000 */
[----:B------:R-:W-:Y:S02]  /*2e50*/  FSEL R75, R75, RZ, P2 ;  /* 0x000000ff4b4b7208 */ /* 0x000fe40001000000 */
[----:B------:R-:W-:Y:S02]  /*2e60*/  FSEL R72, R72, RZ, P5 ;  /* 0x000000ff48487208 */ /* 0x000fe40002800000 */
[----:B------:R-:W-:-:S02]  /*2e70*/  FSEL R74, R74, RZ, P4 ;  /* 0x000000ff4a4a7208 */ /* 0x000fc40002000000 */
[----:B------:R-:W-:Y:S02]  /*2e80*/  LOP3.LUT P3, RZ, R237, 0xff00, RZ, 0xc0, !PT ;  /* 0x0000ff00edff7812 */ /* 0x000fe4000786c0ff */
[C---:B------:R-:W-:Y:S02]  /*2e90*/  LOP3.LUT P6, RZ, R236.reuse, 0xff0000, RZ, 0xc0, !PT ;  /* 0x00ff0000ecff7812 */ /* 0x040fe400078cc0ff */
[C---:B------:R-:W-:Y:S02]  /*2ea0*/  LOP3.LUT P2, RZ, R236.reuse, 0xff000000, RZ, 0xc0, !PT ;  /* 0xff000000ecff7812 */ /* 0x040fe4000784c0ff */
[C---:B------:R-:W-:Y:S02]  /*2eb0*/  LOP3.LUT P5, RZ, R236.reuse, 0xff, RZ, 0xc0, !PT ;  /* 0x000000ffecff7812 */ /* 0x040fe400078ac0ff */
[----:B------:R-:W-:Y:S02]  /*2ec0*/  LOP3.LUT P4, RZ, R236, 0xff00, RZ, 0xc0, !PT ;  /* 0x0000ff00ecff7812 */ /* 0x000fe4000788c0ff */
[----:B------:R-:W-:-:S02]  /*2ed0*/  FSEL R215, R215, RZ, P3 ;  /* 0x000000ffd7d77208 */ /* 0x000fc40001800000 */
[----:B------:R-:W-:Y:S02]  /*2ee0*/  FSEL R73, R73, RZ, P6 ;  /* 0x000000ff49497208 */ /* 0x000fe40003000000 */
        /* <DEDUP_REMOVED lines=8> */
.L_x_273:
[----:B------:R-:W-:Y:S01]  /*2f70*/  UMOV UR4, UR8 ;  /* 0x0000000800047c82 */ /* 0x000fe20008000000 */
[----:B------:R-:W-:Y:S01]  /*2f80*/  UMOV UR5, UR9 ;  /* 0x0000000900057c82 */ /* 0x000fe20008000000 */
[----:B------:R-:W-:-:S04]  /*2f90*/  UISETP.NE.U32.AND UP0, UPT, UR4, URZ, UPT ;  /* 0x000000ff0400728c */ /* 0x000fc8000bf05070 */
[----:B------:R-:W-:-:S09]  /*2fa0*/  UISETP.NE.AND.EX UP0, UPT, UR5, URZ, UPT, UP0 ;  /* 0x000000ff0500728c */ /* 0x000fd2000bf05300 */
[----:B------:R-:W-:Y:S05]  /*2fb0*/  BRA.U UP0, `(.L_x_276) ;  /* 0x0000000500087547 */ /* 0x000fea000b800000 */
[-CC-:B------:R-:W-:Y:S01]  /*2fc0*/  FFMA.FTZ R226, R226, R95.reuse, R239.reuse ;  /* 0x0000005fe2e27223 */ /* 0x180fe200000100ef */
[----:B0----5:R-:W-:Y:S01]  /*2fd0*/  IMAD.U32 R73, R62, 0x10000, RZ ;  /* 0x000100003e497824 */ /* 0x021fe200078e00ff */
[----:B------:R-:W-:Y:S01]  /*2fe0*/  PRMT R72, R63, 0x7632, R72 ;  /* 0x000076323f487816 */ /* 0x000fe20000000048 */
[-CC-:B------:R-:W-:Y:S01]  /*2ff0*/  FFMA.FTZ R216, R216, R95.reuse, R239.reuse ;  /* 0x0000005fd8d87223 */ /* 0x180fe200000100ef */
[----:B------:R-:W-:Y:S01]  /*3000*/  FADD.FTZ R226, R223, -R226 ;  /* 0x800000e2dfe27221 */ /* 0x000fe20000010000 */
[-C--:B------:R-:W-:Y:S01]  /*3010*/  FFMA.FTZ R224, R224, R95.reuse, R239 ;  /* 0x0000005fe0e07223 */ /* 0x080fe200000100ef */
[----:B------:R-:W-:Y:S01]  /*3020*/  SHF.L.U32 R99, R72, 0x10, RZ ;  /* 0x0000001048637819 */ /* 0x000fe200000006ff */
[----:B------:R-:W-:Y:S01]  /*3030*/  FADD.FTZ R216, R107, -R216 ;  /* 0x800000d86bd87221 */ /* 0x000fe20000010000 */
[C---:B------:R-:W-:Y:S01]  /*3040*/  FFMA.FTZ R73, R212.reuse, R226, R73 ;  /* 0x000000e2d4497223 */ /* 0x040fe20000010049 */
[----:B------:R-:W-:Y:S01]  /*3050*/  SHF.L.U32 R75, R63, 0x10, RZ ;  /* 0x000000103f4b7819 */ /* 0x000fe200000006ff */
[----:B------:R-:W-:Y:S01]  /*3060*/  FADD.FTZ R224, R221, -R224 ;  /* 0x800000e0dde07221 */ /* 0x000fe20000010000 */
[----:B------:R-:W-:Y:S01]  /*3070*/  LOP3.LUT P4, RZ, R237, 0xff, RZ, 0xc0, !PT ;  /* 0x000000ffedff7812 */ /* 0x000fe2000788c0ff */
[----:B------:R-:W-:Y:S01]  /*3080*/  FMUL.FTZ R73, R73, UR6 ;  /* 0x0000000649497c20 */ /* 0x000fe20008410000 */
[----:B------:R-:W-:Y:S01]  /*3090*/  FFMA.FTZ R99, R212, R216, R99 ;  /* 0x000000d8d4637223 */ /* 0x000fe20000010063 */
[----:B------:R-:W-:Y:S01]  /*30a0*/  ISETP.GE.U32.AND P2, PT, R236, RZ, PT ;  /* 0x000000ffec00720c */ /* 0x000fe20003f46070 */
[-C--:B------:R-:W-:Y:S01]  /*30b0*/  FFMA.FTZ R0, R0, R95.reuse, R239 ;  /* 0x0000005f00007223 */ /* 0x080fe200000100ef */
[----:B------:R-:W-:Y:S01]  /*30c0*/  FFMA.FTZ R75, R212, R224, R75 ;  /* 0x000000e0d44b7223 */ /* 0x000fe2000001004b */
[----:B------:R-:W-:Y:S01]  /*30d0*/  FSEL R74, R73, RZ, P4 ;  /* 0x000000ff494a7208 */ /* 0x000fe20002000000 */
[----:B------:R-:W-:Y:S01]  /*30e0*/  FMUL.FTZ R99, R99, UR6 ;  /* 0x0000000663637c20 */ /* 0x000fe20008410000 */
[-C--:B------:R-:W-:Y:S01]  /*30f0*/  FFMA.FTZ R218, R218, R95.reuse, R239 ;  /* 0x0000005fdada7223 */ /* 0x080fe200000100ef */
[----:B------:R-:W-:Y:S01]  /*3100*/  PRMT R73, R61, 0x7632, R73 ;  /* 0x000076323d497816 */ /* 0x000fe20000000049 */
[-CC-:B------:R-:W-:Y:S01]  /*3110*/  FFMA.FTZ R220, R220, R95.reuse, R239.reuse ;  /* 0x0000005fdcdc7223 */ /* 0x180fe200000100ef */
[----:B------:R-:W-:Y:S01]  /*3120*/  ISETP.GE.U32.AND.EX P2, PT, R237, 0x1000000, PT, P2 ;  /* 0x01000000ed00780c */ /* 0x000fe20003f46120 */
[----:B------:R-:W-:Y:S01]  /*3130*/  FADD.FTZ R216, R227, -R0 ;  /* 0x80000000e3d87221 */ /* 0x000fe20000010000 */
[----:B------:R-:W-:Y:S01]  /*3140*/  PRMT R98, R62, 0x7632, R98 ;  /* 0x000076323e627816 */ /* 0x000fe20000000062 */
[-CC-:B------:R-:W-:Y:S01]  /*3150*/  FFMA.FTZ R222, R222, R95.reuse, R239.reuse ;  /* 0x0000005fdede7223 */ /* 0x180fe200000100ef */
[----:B------:R-:W-:Y:S01]  /*3160*/  PRMT R0, R60, 0x7632, R0 ;  /* 0x000076323c007816 */ /* 0x000fe20000000000 */
[----:B------:R-:W-:Y:S01]  /*3170*/  FFMA.FTZ R228, R228, R95, R239 ;  /* 0x0000005fe4e47223 */ /* 0x000fe200000100ef */
[----:B------:R-:W-:Y:S01]  /*3180*/  FMUL.FTZ R72, R75, UR6 ;  /* 0x000000064b487c20 */ /* 0x000fe20008410000 */
[----:B------:R-:W-:Y:S01]  /*3190*/  FADD.FTZ R218, R215, -R218 ;  /* 0x800000dad7da7221 */ /* 0x000fe20000010000 */
[----:B------:R-:W-:Y:S01]  /*31a0*/  FSEL R75, R99, RZ, P2 ;  /* 0x000000ff634b7208 */ /* 0x000fe20001000000 */
[----:B------:R-:W-:Y:S01]  /*31b0*/  FADD.FTZ R220, R217, -R220 ;  /* 0x800000dcd9dc7221 */ /* 0x000fe20000010000 */
[----:B------:R-:W-:Y:S01]  /*31c0*/  IMAD.U32 R215, R73, 0x10000, RZ ;  /* 0x0001000049d77824 */ /* 0x000fe200078e00ff */
        /* <DEDUP_REMOVED lines=8> */
[----:B------:R-:W-:Y:S01]  /*3250*/  LOP3.LUT P5, RZ, R237, 0xff0000, RZ, 0xc0, !PT ;  /* 0x00ff0000edff7812 */ /* 0x000fe200078ac0ff */
[C---:B------:R-:W-:Y:S01]  /*3260*/  FFMA.FTZ R215, R212.reuse, R220, R215 ;  /* 0x000000dcd4d77223 */ /* 0x040fe200000100d7 */
[C---:B------:R-:W-:Y:S01]  /*3270*/  FFMA.FTZ R73, R212.reuse, R216, R73 ;  /* 0x000000d8d4497223 */ /* 0x040fe20000010049 */
[----:B------:R-:W-:Y:S01]  /*3280*/  FFMA.FTZ R99, R212, R222, R99 ;  /* 0x000000ded4637223 */ /* 0x000fe20000010063 */
[----:B------:R-:W-:Y:S01]  /*3290*/  FSEL R72, R72, RZ, P5 ;  /* 0x000000ff48487208 */ /* 0x000fe20002800000 */
[----:B------:R-:W-:Y:S01]  /*32a0*/  FMUL.FTZ R217, R217, UR6 ;  /* 0x00000006d9d97c20 */ /* 0x000fe20008410000 */
[----:B------:R-:W-:Y:S01]  /*32b0*/  FMUL.FTZ R107, R107, UR6 ;  /* 0x000000066b6b7c20 */ /* 0x000fe20008410000 */
        /* <DEDUP_REMOVED lines=18> */
.L_x_276:
[-CC-:B------:R-:W-:Y:S01]  /*33e0*/  FFMA.FTZ R224, R224, R95.reuse, R239.reuse ;  /* 0x0000005fe0e07223 */ /* 0x180fe200000100ef */
[C---:B-----5:R-:W-:Y:S01]  /*33f0*/  PRMT R52, R63.reuse, 0x7632, R52 ;  /* 0x000076323f347816 */ /* 0x060fe20000000034 */
[----:B------:R-:W-:Y:S02]  /*3400*/  IMAD.U32 R53, R63, 0x10000, RZ ;  /* 0x000100003f357824 */ /* 0x000fe400078e00ff */
[-CC-:B------:R-:W-:Y:S01]  /*3410*/  FFMA.FTZ R0, R0, R95.reuse, R239.reuse ;  /* 0x0000005f00007223 */ /* 0x180fe200000100ef */
[----:B------:R-:W-:Y:S01]  /*3420*/  FADD.FTZ R221, R221, -R224 ;  /* 0x800000e0dddd7221 */ /* 0x000fe20000010000 */
[-CC-:B------:R-:W-:Y:S01]  /*3430*/  FFMA.FTZ R216, R216, R95.reuse, R239.reuse ;  /* 0x0000005fd8d87223 */ /* 0x180fe200000100ef */
[----:B------:R-:W-:Y:S01]  /*3440*/  FFMA.FTZ R226, R226, R95, R239 ;  /* 0x0000005fe2e27223 */ /* 0x000fe200000100ef */
[----:B0-----:R-:W-:Y:S01]  /*3450*/  SHF.L.U32 R72, R52, 0x10, RZ ;  /* 0x0000001034487819 */ /* 0x001fe200000006ff */
[----:B------:R-:W-:Y:S01]  /*3460*/  FFMA.FTZ R52, R212, R221, R53 ;  /* 0x000000ddd4347223 */ /* 0x000fe20000010035 */
[----:B------:R-:W-:Y:S01]  /*3470*/  PRMT R73, R62, 0x7632, R73 ;  /* 0x000076323e497816 */ /* 0x000fe20000000049 */
[-C--:B------:R-:W-:Y:S01]  /*3480*/  FFMA.FTZ R218, R218, R95.reuse, R239 ;  /* 0x0000005fdada7223 */ /* 0x080fe200000100ef */
[--C-:B------:R-:W-:Y:S01]  /*3490*/  FADD.FTZ R227, R227, -R0.reuse ;  /* 0x80000000e3e37221 */ /* 0x100fe20000010000 */
[----:B------:R-:W-:Y:S01]  /*34a0*/  PRMT R53, R61, 0x7632, R53 ;  /* 0x000076323d357816 */ /* 0x000fe20000000035 */
[-CC-:B------:R-:W-:Y:S01]  /*34b0*/  FFMA.FTZ R222, R222, R95.reuse, R239.reuse ;  /* 0x0000005fdede7223 */ /* 0x180fe200000100ef */
[----:B------:R-:W-:Y:S01]  /*34c0*/  PRMT R0, R60, 0x7632, R0 ;  /* 0x000076323c007816 */ /* 0x000fe20000000000 */
[-CC-:B------:R-:W-:Y:S01]  /*34d0*/  FFMA.FTZ R228, R228, R95.reuse, R239.reuse ;  /* 0x0000005fe4e47223 */ /* 0x180fe200000100ef */
[----:B------:R-:W-:Y:S01]  /*34e0*/  SHF.L.U32 R54, R62, 0x10, RZ ;  /* 0x000000103e367819 */ /* 0x000fe200000006ff */
[----:B------:R-:W-:Y:S01]  /*34f0*/  FFMA.FTZ R220, R220, R95, R239 ;  /* 0x0000005fdcdc7223 */ /* 0x000fe200000100ef */
[----:B------:R-:W-:Y:S01]  /*3500*/  FADD.FTZ R55, R107, -R216 ;  /* 0x800000d86b377221 */ /* 0x000fe20000010000 */
[----:B------:R-:W-:Y:S01]  /*3510*/  FADD.FTZ R223, R223, -R226 ;  /* 0x800000e2dfdf7221 */ /* 0x000fe20000010000 */
[----:B------:R-:W-:Y:S01]  /*3520*/  FADD.FTZ R215, R215, -R218 ;  /* 0x800000dad7d77221 */ /* 0x000fe20000010000 */
[----:B------:R-:W-:Y:S01]  /*3530*/  IMAD.U32 R73, R73, 0x10000, RZ ;  /* 0x0001000049497824 */ /* 0x000fe200078e00ff */
[----:B------:R-:W-:Y:S01]  /*3540*/  SHF.L.U32 R216, R61, 0x10, RZ ;  /* 0x000000103dd87819 */ /* 0x000fe200000006ff */
[----:B------:R-:W-:Y:S01]  /*3550*/  FADD.FTZ R219, R219, -R222 ;  /* 0x800000dedbdb7221 */ /* 0x000fe20000010000 */
[----:B------:R-:W-:Y:S01]  /*3560*/  SHF.L.U32 R218, R53, 0x10, RZ ;  /* 0x0000001035da7819 */ /* 0x000fe200000006ff */
[----:B------:R-:W-:Y:S01]  /*3570*/  FADD.FTZ R225, R225, -R228 ;  /* 0x800000e4e1e17221 */ /* 0x000fe20000010000 */
[----:B------:R-:W-:Y:S01]  /*3580*/  SHF.L.U32 R0, R0, 0x10, RZ ;  /* 0x0000001000007819 */ /* 0x000fe200000006ff */
[----:B------:R-:W-:Y:S01]  /*3590*/  FADD.FTZ R217, R217, -R220 ;  /* 0x800000dcd9d97221 */ /* 0x000fe20000010000 */
[----:B------:R-:W-:-:S02]  /*35a0*/  IMAD.U32 R98, R60, 0x10000, RZ ;  /* 0x000100003c627824 */ /* 0x000fc400078e00ff */
[C---:B------:R-:W-:Y:S01]  /*35b0*/  FFMA.FTZ R55, R212.reuse, R55, R72 ;  /* 0x00000037d4377223 */ /* 0x040fe20000010048 */
[----:B------:R-:W-:Y:S01]  /*35c0*/  FFMA.FTZ R54, R212, R223, R54 ;  /* 0x000000dfd4367223 */ /* 0x000fe20000010036 */
[----:B------:R-:W-:Y:S01]  /*35d0*/  ISETP.GE.U32.AND P2, PT, R236, RZ, PT ;  /* 0x000000ffec00720c */ /* 0x000fe20003f46070 */
[C---:B------:R-:W-:Y:S01]  /*35e0*/  FFMA.FTZ R73, R212.reuse, R215, R73 ;  /* 0x000000d7d4497223 */ /* 0x040fe20000010049 */
[C---:B------:R-:W-:Y:S01]  /*35f0*/  FFMA.FTZ R53, R212.reuse, R225, R216 ;  /* 0x000000e1d4357223 */ /* 0x040fe200000100d8 */
[C---:B------:R-:W-:Y:S01]  /*3600*/  FFMA.FTZ R218, R212.reuse, R217, R218 ;  /* 0x000000d9d4da7223 */ /* 0x040fe200000100da */
[C---:B------:R-:W-:Y:S01]  /*3610*/  FFMA.FTZ R98, R212.reuse, R227, R98 ;  /* 0x000000e3d4627223 */ /* 0x040fe20000010062 */
[----:B------:R-:W-:Y:S01]  /*3620*/  FFMA.FTZ R219, R212, R219, R0 ;  /* 0x000000dbd4db7223 */ /* 0x000fe20000010000 */
[----:B------:R-:W-:Y:S01]  /*3630*/  FMUL.FTZ R75, R55, UR6 ;  /* 0x00000006374b7c20 */ /* 0x000fe20008410000 */
[----:B------:R-:W-:Y:S01]  /*3640*/  FMUL.FTZ R72, R52, UR6 ;  /* 0x0000000634487c20 */ /* 0x000fe20008410000 */
        /* <DEDUP_REMOVED lines=8> */
[----:B------:R-:W-:Y:S02]  /*36d0*/  F2FP.BF16.F32.PACK_AB R55, R55, R52 ;  /* 0x000000343737723e */ /* 0x000fe400000010ff */
[C---:B------:R-:W-:Y:S01]  /*36e0*/  F2FP.BF16.F32.PACK_AB R53, R218.reuse, R53 ;  /* 0x00000035da35723e */ /* 0x040fe200000010ff */
[----:B------:R-:W-:Y:S01]  /*36f0*/  FMUL.FTZ R218, R218, UR6 ;  /* 0x00000006dada7c20 */ /* 0x000fe20008410000 */
[C---:B------:R-:W-:Y:S01]  /*3700*/  F2FP.BF16.F32.PACK_AB R52, R219.reuse, R98 ;  /* 0x00000062db34723e */ /* 0x040fe200000010ff */
[----:B------:R-:W-:Y:S01]  /*3710*/  FMUL.FTZ R219, R219, UR6 ;  /* 0x00000006dbdb7c20 */ /* 0x000fe20008410000 */
[----:B------:R-:W-:Y:S02]  /*3720*/  FSEL R75, R75, RZ, P2 ;  /* 0x000000ff4b4b7208 */ /* 0x000fe40001000000 */
[----:B------:R-:W-:-:S02]  /*3730*/  FSEL R72, R72, RZ, P5 ;  /* 0x000000ff48487208 */ /* 0x000fc40002800000 */
[----:B------:R-:W-:Y:S02]  /*3740*/  FSEL R74, R74, RZ, P4 ;  /* 0x000000ff4a4a7208 */ /* 0x000fe40002000000 */
[----:B------:R-:W-:Y:S02]  /*3750*/  LOP3.LUT P3, RZ, R237, 0xff00, RZ, 0xc0, !PT ;  /* 0x0000ff00edff7812 */ /* 0x000fe4000786c0ff */
[C---:B------:R-:W-:Y:S02]  /*3760*/  LOP3.LUT P6, RZ, R236.reuse, 0xff0000, RZ, 0xc0, !PT ;  /* 0x00ff0000ecff7812 */ /* 0x040fe400078cc0ff */
[C---:B------:R-:W-:Y:S02]  /*3770*/  LOP3.LUT P2, RZ, R236.reuse, 0xff000000, RZ, 0xc0, !PT ;  /* 0xff000000ecff7812 */ /* 0x040fe4000784c0ff */
[C---:B------:R-:W-:Y:S02]  /*3780*/  LOP3.LUT P5, RZ, R236.reuse, 0xff, RZ, 0xc0, !PT ;  /* 0x000000ffecff7812 */ /* 0x040fe400078ac0ff */
[----:B------:R-:W-:-:S02]  /*3790*/  LOP3.LUT P4, RZ, R236, 0xff00, RZ, 0xc0, !PT ;  /* 0x0000ff00ecff7812 */ /* 0x000fc4000788c0ff */
[----:B------:R-:W-:Y:S02]  /*37a0*/  FSEL R99, R99, RZ, P3 ;  /* 0x000000ff63637208 */ /* 0x000fe40001800000 */
[----:B------:R-:W-:Y:S02]  /*37b0*/  FSEL R73, R73, RZ, P6 ;  /* 0x000000ff49497208 */ /* 0x000fe40003000000 */
[----:B------:R-:W-:Y:S02]  /*37c0*/  FSEL R218, R218, RZ, P2 ;  /* 0x000000ffdada7208 */ /* 0x000fe40001000000 */
[----:B------:R-:W-:Y:S02]  /*37d0*/  FSEL R0, R0, RZ, P5 ;  /* 0x000000ff00007208 */ /* 0x000fe40002800000 */
[----:B------:R-:W-:Y:S02]  /*37e0*/  FSEL R219, R219, RZ, P4 ;  /* 0x000000ffdbdb7208 */ /* 0x000fe40002000000 */
[----:B------:R-:W-:-:S02]  /*37f0*/  F2FP.BF16.F32.PACK_AB R75, R75, R72 ;  /* 0x000000484b4b723e */ /* 0x000fc400000010ff */
[----:B------:R-:W-:Y:S02]  /*3800*/  F2FP.BF16.F32.PACK_AB R74, R99, R74 ;  /* 0x0000004a634a723e */ /* 0x000fe400000010ff */
[----:B------:R-:W-:Y:S02]  /*3810*/  F2FP.BF16.F32.PACK_AB R73, R218, R73 ;  /* 0x00000049da49723e */ /* 0x000fe400000010ff */
[----:B------:R-:W-:Y:S01]  /*3820*/  F2FP.BF16.F32.PACK_AB R72, R219, R0 ;  /* 0x00000000db48723e */ /* 0x000fe200000010ff */
[----:B------:R-:W-:Y:S06]  /*3830*/  BRA `(.L_x_275) ;  /* 0x0000001400607947 */ /* 0x000fec0003800000 */
.L_x_272:
        /* <DEDUP_REMOVED lines=11> */
[--C-:B------:R-:W-:Y:S01]  /*38f0*/  FFMA.FTZ R226, R226, R95, R239.reuse ;  /* 0x0000005fe2e27223 */ /* 0x100fe200000100ef */
[----:B------:R-:W-:Y:S01]  /*3900*/  FADD.FTZ R221, R221, -R224 ;  /* 0x800000e0dddd7221 */ /* 0x000fe20000010000 */
[----:B------:R-:W-:Y:S01]  /*3910*/  FADD.FTZ R215, R215, -R218 ;  /* 0x800000dad7d77221 */ /* 0x000fe20000010000 */
[----:B------:R-:W-:Y:S01]  /*3920*/  FADD.FTZ R107, R107, -R216 ;  /* 0x800000d86b6b7221 */ /* 0x000fe20000010000 */
[----:B-----5:R-:W-:Y:S01]  /*3930*/  LOP3.LUT P3, RZ, R237, 0xff0000, RZ, 0xc0, !PT ;  /* 0x00ff0000edff7812 */ /* 0x020fe2000786c0ff */
[C---:B------:R-:W-:Y:S01]  /*3940*/  FMUL.FTZ R221, R212.reuse, R221 ;  /* 0x000000ddd4dd7220 */ /* 0x040fe20000410000 */
[C---:B------:R-:W-:Y:S01]  /*3950*/  FMUL.FTZ R215, R212.reuse, R215 ;  /* 0x000000d7d4d77220 */ /* 0x040fe20000410000 */
[----:B------:R-:W-:Y:S01]  /*3960*/  FMUL.FTZ R107, R212, R107 ;  /* 0x0000006bd46b7220 */ /* 0x000fe20000410000 */
[----:B------:R-:W-:Y:S01]  /*3970*/  FADD.FTZ R223, R223, -R226 ;  /* 0x800000e2dfdf7221 */ /* 0x000fe20000010000 */
[----:B------:R-:W-:Y:S01]  /*3980*/  FMUL.FTZ R221, R221, UR6 ;  /* 0x00000006dddd7c20 */ /* 0x000fe20008410000 */
[----:B------:R-:W-:Y:S01]  /*3990*/  ISETP.GE.U32.AND P2, PT, R236, RZ, PT ;  /* 0x000000ffec00720c */ /* 0x000fe20003f46070 */
[-CC-:B------:R-:W-:Y:S01]  /*39a0*/  FFMA.FTZ R228, R228, R95.reuse, R239.reuse ;  /* 0x0000005fe4e47223 */ /* 0x180fe200000100ef */
[--C-:B------:R-:W-:Y:S01]  /*39b0*/  FFMA.FTZ R220, R220, R95, R239.reuse ;  /* 0x0000005fdcdc7223 */ /* 0x100fe200000100ef */
[----:B------:R-:W-:Y:S01]  /*39c0*/  FMUL.FTZ R107, R107, UR6 ;  /* 0x000000066b6b7c20 */ /* 0x000fe20008410000 */
[----:B------:R-:W-:Y:S01]  /*39d0*/  FSEL R75, R221, RZ, P3 ;  /* 0x000000ffdd4b7208 */ /* 0x000fe20001800000 */
[----:B------:R-:W-:Y:S01]  /*39e0*/  FMUL.FTZ R215, R215, UR6 ;  /* 0x00000006d7d77c20 */ /* 0x000fe20008410000 */
[C---:B------:R-:W-:Y:S01]  /*39f0*/  ISETP.GE.U32.AND.EX P5, PT, R237.reuse, 0x1000000, PT, P2 ;  /* 0x01000000ed00780c */ /* 0x040fe20003fa6120 */
[----:B------:R-:W-:Y:S01]  /*3a00*/  FMUL.FTZ R223, R212, R223 ;  /* 0x000000dfd4df7220 */ /* 0x000fe20000410000 */
[----:B------:R-:W-:Y:S01]  /*3a10*/  LOP3.LUT P3, RZ, R237, 0xff00, RZ, 0xc0, !PT ;  /* 0x0000ff00edff7812 */ /* 0x000fe2000786c0ff */
[----:B------:R-:W-:Y:S01]  /*3a20*/  FADD.FTZ R225, R225, -R228 ;  /* 0x800000e4e1e17221 */ /* 0x000fe20000010000 */
[----:B------:R-:W-:Y:S01]  /*3a30*/  ISETP.GE.U32.AND P2, PT, R146, RZ, PT ;  /* 0x000000ff9200720c */ /* 0x000fe20003f46070 */
[----:B------:R-:W-:Y:S01]  /*3a40*/  FADD.FTZ R217, R217, -R220 ;  /* 0x800000dcd9d97221 */ /* 0x000fe20000010000 */
[-CC-:B------:R-:W-:Y:S01]  /*3a50*/  FFMA.FTZ R222, R222, R95.reuse, R239.reuse ;  /* 0x0000005fdede7223 */ /* 0x180fe200000100ef */
[----:B------:R-:W-:Y:S01]  /*3a60*/  FFMA.FTZ R0, R0, R95, R239 ;  /* 0x0000005f00007223 */ /* 0x000fe200000100ef */
[----:B0-----:R-:W-:Y:S01]  /*3a70*/  FSEL R72, R107, RZ, P5 ;  /* 0x000000ff6b487208 */ /* 0x001fe20002800000 */
[----:B------:R-:W-:Y:S01]  /*3a80*/  FMUL.FTZ R223, R223, UR6 ;  /* 0x00000006dfdf7c20 */ /* 0x000fe20008410000 */
[----:B------:R-:W-:Y:S01]  /*3a90*/  FSEL R73, R215, RZ, P3 ;  /* 0x000000ffd7497208 */ /* 0x000fe20001800000 */
[C---:B------:R-:W-:Y:S01]  /*3aa0*/  FMUL.FTZ R225, R212.reuse, R225 ;  /* 0x000000e1d4e17220 */ /* 0x040fe20000410000 */
[----:B------:R-:W-:Y:S01]  /*3ab0*/  LOP3.LUT P6, RZ, R147, 0xff0000, RZ, 0xc0, !PT ;  /* 0x00ff000093ff7812 */ /* 0x000fe200078cc0ff */
[C---:B------:R-:W-:Y:S01]  /*3ac0*/  FMUL.FTZ R217, R212.reuse, R217 ;  /* 0x000000d9d4d97220 */ /* 0x040fe20000410000 */
[----:B------:R-:W-:Y:S01]  /*3ad0*/  LOP3.LUT P4, RZ, R237, 0xff, RZ, 0xc0, !PT ;  /* 0x000000ffedff7812 */ /* 0x000fe2000788c0ff */
[----:B------:R-:W-:Y:S01]  /*3ae0*/  FADD.FTZ R219, R219, -R222 ;  /* 0x800000dedbdb7221 */ /* 0x000fe20000010000 */
[----:B------:R-:W-:Y:S01]  /*3af0*/  LOP3.LUT P5, RZ, R147, 0xff, RZ, 0xc0, !PT ;  /* 0x000000ff93ff7812 */ /* 0x000fe200078ac0ff */
[----:B------:R-:W-:Y:S01]  /*3b00*/  FADD.FTZ R227, R227, -R0 ;  /* 0x80000000e3e37221 */ /* 0x000fe20000010000 */
[----:B------:R-:W-:Y:S01]  /*3b10*/  ISETP.GE.U32.AND.EX P2, PT, R147, 0x1000000, PT, P2 ;  /* 0x010000009300780c */ /* 0x000fe20003f46120 */
[----:B------:R-:W-:Y:S01]  /*3b20*/  FMUL.FTZ R225, R225, UR6 ;  /* 0x00000006e1e17c20 */ /* 0x000fe20008410000 */
[----:B------:R-:W-:Y:S01]  /*3b30*/  LOP3.LUT P3, RZ, R147, 0xff00, RZ, 0xc0, !PT ;  /* 0x0000ff0093ff7812 */ /* 0x000fe2000786c0ff */
[----:B------:R-:W-:Y:S01]  /*3b40*/  FMUL.FTZ R217, R217, UR6 ;  /* 0x00000006d9d97c20 */ /* 0x000fe20008410000 */
[----:B------:R-:W-:Y:S01]  /*3b50*/  FSEL R59, R221, RZ, P6 ;  /* 0x000000ffdd3b7208 */ /* 0x000fe20003000000 */
[C---:B------:R-:W-:Y:S01]  /*3b60*/  FMUL.FTZ R219, R212.reuse, R219 ;  /* 0x000000dbd4db7220 */ /* 0x040fe20000410000 */
[----:B------:R-:W-:Y:S01]  /*3b70*/  FSEL R56, R107, RZ, P2 ;  /* 0x000000ff6b387208 */ /* 0x000fe20001000000 */
[----:B------:R-:W-:Y:S01]  /*3b80*/  FMUL.FTZ R227, R212, R227 ;  /* 0x000000e3d4e37220 */ /* 0x000fe20000410000 */
[----:B------:R-:W-:Y:S01]  /*3b90*/  FSEL R74, R223, RZ, P4 ;  /* 0x000000ffdf4a7208 */ /* 0x000fe20002000000 */
[----:B------:R-:W-:Y:S01]  /*3ba0*/  FMUL.FTZ R219, R219, UR6 ;  /* 0x00000006dbdb7c20 */ /* 0x000fe20008410000 */
[----:B------:R-:W-:Y:S01]  /*3bb0*/  FSEL R58, R223, RZ, P5 ;  /* 0x000000ffdf3a7208 */ /* 0x000fe20002800000 */
[----:B------:R-:W-:Y:S01]  /*3bc0*/  FMUL.FTZ R227, R227, UR6 ;  /* 0x00000006e3e37c20 */ /* 0x000fe20008410000 */
[----:B------:R-:W-:-:S02]  /*3bd0*/  FSEL R57, R215, RZ, P3 ;  /* 0x000000ffd7397208 */ /* 0x000fc40001800000 */
[C---:B------:R-:W-:Y:S02]  /*3be0*/  LOP3.LUT P6, RZ, R236.reuse, 0xff0000, RZ, 0xc0, !PT ;  /* 0x00ff0000ecff7812 */ /* 0x040fe400078cc0ff */
[----:B------:R-:W-:Y:S02]  /*3bf0*/  LOP3.LUT P2, RZ, R236, 0xff000000, RZ, 0xc0, !PT ;  /* 0xff000000ecff7812 */ /* 0x000fe4000784c0ff */
[----:B------:R-:W-:Y:S02]  /*3c00*/  LOP3.LUT P3, RZ, R146, 0xff0000, RZ, 0xc0, !PT ;  /* 0x00ff000092ff7812 */ /* 0x000fe4000786c0ff */
[----:B------:R-:W-:Y:S02]  /*3c10*/  F2FP.BF16.F32.PACK_AB R58, R57, R58 ;  /* 0x0000003a393a723e */ /* 0x000fe400000010ff */
[----:B------:R-:W-:Y:S02]  /*3c20*/  F2FP.BF16.F32.PACK_AB R74, R73, R74 ;  /* 0x0000004a494a723e */ /* 0x000fe400000010ff */
[----:B------:R-:W-:-:S02]  /*3c30*/  FSEL R73, R225, RZ, P6 ;  /* 0x000000ffe1497208 */ /* 0x000fc40003000000 */
[----:B------:R-:W-:Y:S02]  /*3c40*/  FSEL R57, R225, RZ, P3 ;  /* 0x000000ffe1397208 */ /* 0x000fe40001800000 */
[----:B------:R-:W-:Y:S02]  /*3c50*/  FSEL R98, R217, RZ, P2 ;  /* 0x000000ffd9627208 */ /* 0x000fe40001000000 */
[C---:B------:R-:W-:Y:S02]  /*3c60*/  LOP3.LUT P4, RZ, R236.reuse, 0xff00, RZ, 0xc0, !PT ;  /* 0x0000ff00ecff7812 */ /* 0x040fe4000788c0ff */
[----:B------:R-:W-:Y:S02]  /*3c70*/  LOP3.LUT P5, RZ, R236, 0xff, RZ, 0xc0, !PT ;  /* 0x000000ffecff7812 */ /* 0x000fe400078ac0ff */
[C---:B------:R-:W-:Y:S02]  /*3c80*/  LOP3.LUT P6, RZ, R146.reuse, 0xff000000, RZ, 0xc0, !PT ;  /* 0xff00000092ff7812 */ /* 0x040fe400078cc0ff */
[----:B------:R-:W-:-:S02]  /*3c90*/  LOP3.LUT P3, RZ, R146, 0xff00, RZ, 0xc0, !PT ;  /* 0x0000ff0092ff7812 */ /* 0x000fc4000786c0ff */
[----:B------:R-:W-:Y:S02]  /*3ca0*/  LOP3.LUT P2, RZ, R146, 0xff, RZ, 0xc0, !PT ;  /* 0x000000ff92ff7812 */ /* 0x000fe4000784c0ff */
[----:B------:R-:W-:Y:S02]  /*3cb0*/  F2FP.BF16.F32.PACK_AB R59, R56, R59 ;  /* 0x0000003b383b723e */ /* 0x000fe400000010ff */
[----:B------:R-:W-:Y:S02]  /*3cc0*/  F2FP.BF16.F32.PACK_AB R75, R72, R75 ;  /* 0x0000004b484b723e */ /* 0x000fe400000010ff */
[----:B------:R-:W-:Y:S02]  /*3cd0*/  FSEL R0, R217, RZ, P6 ;  /* 0x000000ffd9007208 */ /* 0x000fe40003000000 */
[C---:B------:R-:W-:Y:S02]  /*3ce0*/  FSEL R107, R219.reuse, RZ, P4 ;  /* 0x000000ffdb6b7208 */ /* 0x040fe40002000000 */
[----:B------:R-:W-:-:S02]  /*3cf0*/  FSEL R99, R219, RZ, P3 ;  /* 0x000000ffdb637208 */ /* 0x000fc40001800000 */
[C---:B------:R-:W-:Y:S02]  /*3d00*/  FSEL R56, R227.reuse, RZ, P2 ;  /* 0x000000ffe3387208 */ /* 0x040fe40001000000 */
[----:B------:R-:W-:Y:S02]  /*3d10*/  FSEL R72, R227, RZ, P5 ;  /* 0x000000ffe3487208 */ /* 0x000fe40002800000 */
[----:B------:R-:W-:Y:S02]  /*3d20*/  F2FP.BF16.F32.PACK_AB R57, R0, R57 ;  /* 0x000000390039723e */ /* 0x000fe400000010ff */
[----:B------:R-:W-:Y:S02]  /*3d30*/  F2FP.BF16.F32.PACK_AB R73, R98, R73 ;  /* 0x000000496249723e */ /* 0x000fe400000010ff */
[----:B------:R-:W-:Y:S02]  /*3d40*/  F2FP.BF16.F32.PACK_AB R56, R99, R56 ;  /* 0x000000386338723e */ /* 0x000fe400000010ff */
[----:B------:R-:W-:Y:S01]  /*3d50*/  F2FP.BF16.F32.PACK_AB R72, R107, R72 ;  /* 0x000000486b48723e */ /* 0x000fe200000010ff */
[----:B------:R-:W-:Y:S06]  /*3d60*/  BRA `(.L_x_275) ;  /* 0x0000001000147947 */ /* 0x000fec0003800000 */
.L_x_278:
[-CC-:B------:R-:W-:Y:S01]  /*3d70*/  FFMA.FTZ R224, R224, R95.reuse, R239.reuse ;  /* 0x0000005fe0e07223 */ /* 0x180fe200000100ef */
[-CC-:B------:R-:W-:Y:S01]  /*3d80*/  FFMA.FTZ R226, R226, R95.reuse, R239.reuse ;  /* 0x0000005fe2e27223 */ /* 0x180fe200000100ef */
[-CC-:B------:R-:W-:Y:S01]  /*3d90*/  FFMA.FTZ R218, R218, R95.reuse, R239.reuse ;  /* 0x0000005fdada7223 */ /* 0x180fe200000100ef */
[--C-:B------:R-:W-:Y:S01]  /*3da0*/  FFMA.FTZ R216, R216, R95, R239.reuse ;  /* 0x0000005fd8d87223 */ /* 0x100fe200000100ef */
[----:B------:R-:W-:Y:S01]  /*3db0*/  FADD.FTZ R221, R221, -R224 ;  /* 0x800000e0dddd7221 */ /* 0x000fe20000010000 */
[----:B------:R-:W-:Y:S01]  /*3dc0*/  FADD.FTZ R223, R223, -R226 ;  /* 0x800000e2dfdf7221 */ /* 0x000fe20000010000 */
[----:B-----5:R-:W-:Y:S01]  /*3dd0*/  LOP3.LUT P6, RZ, R237, 0xff0000, RZ, 0xc0, !PT ;  /* 0x00ff0000edff7812 */ /* 0x020fe200078cc0ff */
[----:B------:R-:W-:Y:S01]  /*3de0*/  FADD.FTZ R215, R215, -R218 ;  /* 0x800000dad7d77221 */ /* 0x000fe20000010000 */
[C---:B------:R-:W-:Y:S01]  /*3df0*/  FMUL.FTZ R55, R212.reuse, R221 ;  /* 0x000000ddd4377220 */ /* 0x040fe20000410000 */
[----:B------:R-:W-:Y:S01]  /*3e00*/  LOP3.LUT P4, RZ, R147, 0xff0000, RZ, 0xc0, !PT ;  /* 0x00ff000093ff7812 */ /* 0x000fe2000788c0ff */
[C---:B------:R-:W-:Y:S01]  /*3e10*/  FMUL.FTZ R54, R212.reuse, R223 ;  /* 0x000000dfd4367220 */ /* 0x040fe20000410000 */
[----:B------:R-:W-:Y:S01]  /*3e20*/  FADD.FTZ R107, R107, -R216 ;  /* 0x800000d86b6b7221 */ /* 0x000fe20000010000 */
[----:B------:R-:W-:Y:S01]  /*3e30*/  FMUL.FTZ R52, R55, UR6 ;  /* 0x0000000637347c20 */ /* 0x000fe20008410000 */
[----:B------:R-:W-:Y:S01]  /*3e40*/  LOP3.LUT P5, RZ, R237, 0xff, RZ, 0xc0, !PT ;  /* 0x000000ffedff7812 */ /* 0x000fe200078ac0ff */
[C---:B------:R-:W-:Y:S01]  /*3e50*/  FMUL.FTZ R215, R212.reuse, R215 ;  /* 0x000000d7d4d77220 */ /* 0x040fe20000410000 */
[----:B------:R-:W-:Y:S01]  /*3e60*/  FMUL.FTZ R56, R212, R107 ;  /* 0x0000006bd4387220 */ /* 0x000fe20000410000 */
[----:B------:R-:W-:Y:S01]  /*3e70*/  ISETP.GE.U32.AND P2, PT, R236, RZ, PT ;  /* 0x000000ffec00720c */ /* 0x000fe20003f46070 */
[-CC-:B------:R-:W-:Y:S01]  /*3e80*/  FFMA.FTZ R228, R228, R95.reuse, R239.reuse ;  /* 0x0000005fe4e47223 */ /* 0x180fe200000100ef */
[----:B------:R-:W-:Y:S01]  /*3e90*/  FSEL R75, R52, RZ, P6 ;  /* 0x000000ff344b7208 */ /* 0x000fe20003000000 */
[-CC-:B------:R-:W-:Y:S01]  /*3ea0*/  FFMA.FTZ R220, R220, R95.reuse, R239.reuse ;  /* 0x0000005fdcdc7223 */ /* 0x180fe200000100ef */
[----:B------:R-:W-:Y:S01]  /*3eb0*/  FSEL R59, R52, RZ, P4 ;  /* 0x000000ff343b7208 */ /* 0x000fe20002000000 */
[----:B------:R-:W-:Y:S01]  /*3ec0*/  FMUL.FTZ R52, R54, UR6 ;  /* 0x0000000636347c20 */ /* 0x000fe20008410000 */
[----:B------:R-:W-:Y:S01]  /*3ed0*/  LOP3.LUT P6, RZ, R147, 0xff, RZ, 0xc0, !PT ;  /* 0x000000ff93ff7812 */ /* 0x000fe200078cc0ff */
[----:B------:R-:W-:Y:S01]  /*3ee0*/  FMUL.FTZ R53, R56, UR6 ;  /* 0x0000000638357c20 */ /* 0x000fe20008410000 */
[----:B------:R-:W-:Y:S01]  /*3ef0*/  ISETP.GE.U32.AND P3, PT, R146, RZ, PT ;  /* 0x000000ff9200720c */ /* 0x000fe20003f66070 */
[----:B------:R-:W-:Y:S01]  /*3f00*/  FADD.FTZ R225, R225, -R228 ;  /* 0x800000e4e1e17221 */ /* 0x000fe20000010000 */
[C---:B------:R-:W-:Y:S01]  /*3f10*/  FSEL R74, R52.reuse, RZ, P5 ;  /* 0x000000ff344a7208 */ /* 0x040fe20002800000 */
[----:B------:R-:W-:Y:S01]  /*3f20*/  FADD.FTZ R217, R217, -R220 ;  /* 0x800000dcd9d97221 */ /* 0x000fe20000010000 */
[----:B------:R-:W-:Y:S01]  /*3f30*/  FSEL R58, R52, RZ, P6 ;  /* 0x000000ff343a7208 */ /* 0x000fe20003000000 */
[----:B------:R-:W-:Y:S01]  /*3f40*/  FMUL.FTZ R52, R215, UR6 ;  /* 0x00000006d7347c20 */ /* 0x000fe20008410000 */
[C---:B------:R-:W-:Y:S01]  /*3f50*/  ISETP.GE.U32.AND.EX P2, PT, R237.reuse, 0x1000000, PT, P2 ;  /* 0x01000000ed00780c */ /* 0x040fe20003f46120 */
[-CC-:B------:R-:W-:Y:S01]  /*3f60*/  FFMA.FTZ R222, R222, R95.reuse, R239.reuse ;  /* 0x0000005fdede7223 */ /* 0x180fe200000100ef */
[----:B------:R-:W-:Y:S01]  /*3f70*/  LOP3.LUT P4, RZ, R237, 0xff00, RZ, 0xc0, !PT ;  /* 0x0000ff00edff7812 */ /* 0x000fe2000788c0ff */
[----:B------:R-:W-:Y:S01]  /*3f80*/  FFMA.FTZ R0, R0, R95, R239 ;  /* 0x0000005f00007223 */ /* 0x000fe200000100ef */
[----:B------:R-:W-:Y:S01]  /*3f90*/  ISETP.GE.U32.AND.EX P3, PT, R147, 0x1000000, PT, P3 ;  /* 0x010000009300780c */ /* 0x000fe20003f66130 */
[----:B------:R-:W-:Y:S01]  /*3fa0*/  FADD.FTZ R219, R219, -R222 ;  /* 0x800000dedbdb7221 */ /* 0x000fe20000010000 */
[----:B0-----:R-:W-:Y:S01]  /*3fb0*/  FSEL R72, R53, RZ, P2 ;  /* 0x000000ff35487208 */ /* 0x001fe20001000000 */
[----:B------:R-:W-:Y:S01]  /*3fc0*/  FADD.FTZ R227, R227, -R0 ;  /* 0x80000000e3e37221 */ /* 0x000fe20000010000 */
[----:B------:R-:W-:Y:S01]  /*3fd0*/  FSEL R98, R53, RZ, P3 ;  /* 0x000000ff35627208 */ /* 0x000fe20001800000 */
[----:B------:R-:W-:Y:S01]  /*3fe0*/  FMUL.FTZ R53, R212, R225 ;  /* 0x000000e1d4357220 */ /* 0x000fe20000410000 */
[----:B------:R-:W-:Y:S01]  /*3ff0*/  FSEL R57, R52, RZ, P4 ;  /* 0x000000ff34397208 */ /* 0x000fe20002000000 */
[----:B------:R-:W-:Y:S01]  /*4000*/  FMUL.FTZ R227, R212, R227 ;  /* 0x000000e3d4e37220 */ /* 0x000fe20000410000 */
[----:B------:R-:W-:Y:S01]  /*4010*/  LOP3.LUT P4, RZ, R147, 0xff00, RZ, 0xc0, !PT ;  /* 0x0000ff0093ff7812 */ /* 0x000fe2000788c0ff */
[----:B------:R-:W-:Y:S01]  /*4020*/  FMUL.FTZ R0, R53, UR6 ;  /* 0x0000000635007c20 */ /* 0x000fe20008410000 */
[----:B------:R-:W-:Y:S01]  /*4030*/  F2FP.BF16.F32.PACK_AB R55, R56, R55 ;  /* 0x000000373837723e */ /* 0x000fe200000010ff */
[----:B------:R-:W-:Y:S01]  /*4040*/  FMUL.FTZ R56, R212, R217 ;  /* 0x000000d9d4387220 */ /* 0x000fe20000410000 */
[----:B------:R-:W-:Y:S01]  /*4050*/  FSEL R73, R52, RZ, P4 ;  /* 0x000000ff34497208 */ /* 0x000fe20002000000 */
[----:B------:R-:W-:Y:S01]  /*4060*/  FMUL.FTZ R52, R212, R219 ;  /* 0x000000dbd4347220 */ /* 0x000fe20000410000 */
[----:B------:R-:W-:-:S02]  /*4070*/  LOP3.LUT P2, RZ, R236, 0xff0000, RZ, 0xc0, !PT ;  /* 0x00ff0000ecff7812 */ /* 0x000fc4000784c0ff */
[----:B------:R-:W-:Y:S02]  /*4080*/  LOP3.LUT P4, RZ, R146, 0xff0000, RZ, 0xc0, !PT ;  /* 0x00ff000092ff7812 */ /* 0x000fe4000788c0ff */
[C---:B------:R-:W-:Y:S01]  /*4090*/  F2FP.BF16.F32.PACK_AB R53, R56.reuse, R53 ;  /* 0x000000353835723e */ /* 0x040fe200000010ff */
[----:B------:R-:W-:Y:S01]  /*40a0*/  FMUL.FTZ R56, R56, UR6 ;  /* 0x0000000638387c20 */ /* 0x000fe20008410000 */
[----:B------:R-:W-:Y:S02]  /*40b0*/  LOP3.LUT P3, RZ, R236, 0xff000000, RZ, 0xc0, !PT ;  /* 0xff000000ecff7812 */ /* 0x000fe4000786c0ff */
[----:B------:R-:W-:Y:S02]  /*40c0*/  F2FP.BF16.F32.PACK_AB R58, R73, R58 ;  /* 0x0000003a493a723e */ /* 0x000fe400000010ff */
[----:B------:R-:W-:Y:S02]  /*40d0*/  F2FP.BF16.F32.PACK_AB R74, R57, R74 ;  /* 0x0000004a394a723e */ /* 0x000fe400000010ff */
[----:B------:R-:W-:-:S02]  /*40e0*/  FSEL R73, R0, RZ, P2 ;  /* 0x000000ff00497208 */ /* 0x000fc40001000000 */
[----:B------:R-:W-:Y:S01]  /*40f0*/  FSEL R57, R0, RZ, P4 ;  /* 0x000000ff00397208 */ /* 0x000fe20002000000 */
[----:B------:R-:W-:Y:S01]  /*4100*/  FMUL.FTZ R0, R52, UR6 ;  /* 0x0000000634007c20 */ /* 0x000fe20008410000 */
[----:B------:R-:W-:Y:S02]  /*4110*/  F2FP.BF16.F32.PACK_AB R59, R98, R59 ;  /* 0x0000003b623b723e */ /* 0x000fe400000010ff */
[----:B------:R-:W-:Y:S01]  /*4120*/  F2FP.BF16.F32.PACK_AB R52, R52, R227 ;  /* 0x000000e33434723e */ /* 0x000fe200000010ff */
[----:B------:R-:W-:Y:S01]  /*4130*/  FMUL.FTZ R227, R227, UR6 ;  /* 0x00000006e3e37c20 */ /* 0x000fe20008410000 */
[----:B------:R-:W-:Y:S02]  /*4140*/  LOP3.LUT P2, RZ, R146, 0xff000000, RZ, 0xc0, !PT ;  /* 0xff00000092ff7812 */ /* 0x000fe4000784c0ff */
[----:B------:R-:W-:Y:S02]  /*4150*/  FSEL R98, R56, RZ, P3 ;  /* 0x000000ff38627208 */ /* 0x000fe40001800000 */
[----:B------:R-:W-:-:S02]  /*4160*/  LOP3.LUT P5, RZ, R236, 0xff00, RZ, 0xc0, !PT ;  /* 0x0000ff00ecff7812 */ /* 0x000fc400078ac0ff */
[----:B------:R-:W-:Y:S02]  /*4170*/  LOP3.LUT P6, RZ, R236, 0xff, RZ, 0xc0, !PT ;  /* 0x000000ffecff7812 */ /* 0x000fe400078cc0ff */
[C---:B------:R-:W-:Y:S02]  /*4180*/  LOP3.LUT P4, RZ, R146.reuse, 0xff00, RZ, 0xc0, !PT ;  /* 0x0000ff0092ff7812 */ /* 0x040fe4000788c0ff */
[----:B------:R-:W-:Y:S02]  /*4190*/  LOP3.LUT P3, RZ, R146, 0xff, RZ, 0xc0, !PT ;  /* 0x000000ff92ff7812 */ /* 0x000fe4000786c0ff */
[----:B------:R-:W-:Y:S02]  /*41a0*/  F2FP.BF16.F32.PACK_AB R75, R72, R75 ;  /* 0x0000004b484b723e */ /* 0x000fe400000010ff */
[----:B------:R-:W-:Y:S02]  /*41b0*/  FSEL R216, R56, RZ, P2 ;  /* 0x000000ff38d87208 */ /* 0x000fe40001000000 */
[----:B------:R-:W-:-:S02]  /*41c0*/  FSEL R99, R0, RZ, P5 ;  /* 0x000000ff00637208 */ /* 0x000fc40002800000 */
[----:B------:R-:W-:Y:S02]  /*41d0*/  FSEL R107, R0, RZ, P4 ;  /* 0x000000ff006b7208 */ /* 0x000fe40002000000 */
[C---:B------:R-:W-:Y:S02]  /*41e0*/  FSEL R56, R227.reuse, RZ, P3 ;  /* 0x000000ffe3387208 */ /* 0x040fe40001800000 */
[----:B------:R-:W-:Y:S02]  /*41f0*/  FSEL R72, R227, RZ, P6 ;  /* 0x000000ffe3487208 */ /* 0x000fe40003000000 */
[----:B------:R-:W-:Y:S02]  /*4200*/  F2FP.BF16.F32.PACK_AB R54, R215, R54 ;  /* 0x00000036d736723e */ /* 0x000fe400000010ff */
[----:B------:R-:W-:Y:S02]  /*4210*/  F2FP.BF16.F32.PACK_AB R57, R216, R57 ;  /* 0x00000039d839723e */ /* 0x000fe400000010ff */
[----:B------:R-:W-:-:S02]  /*4220*/  F2FP.BF16.F32.PACK_AB R73, R98, R73 ;  /* 0x000000496249723e */ /* 0x000fc400000010ff */
[----:B------:R-:W-:Y:S02]  /*4230*/  F2FP.BF16.F32.PACK_AB R56, R107, R56 ;  /* 0x000000386b38723e */ /* 0x000fe400000010ff */
[----:B------:R-:W-:Y:S01]  /*4240*/  F2FP.BF16.F32.PACK_AB R72, R99, R72 ;  /* 0x000000486348723e */ /* 0x000fe200000010ff */
[----:B------:R-:W-:Y:S06]  /*4250*/  BRA `(.L_x_275) ;  /* 0x0000000800d87947 */ /* 0x000fec0003800000 */
.L_x_277:
[----:B------:R-:W-:Y:S01]  /*4260*/  UMOV UR4, UR8 ;  /* 0x0000000800047c82 */ /* 0x000fe20008000000 */
[----:B------:R-:W-:Y:S01]  /*4270*/  UMOV UR5, UR9 ;  /* 0x0000000900057c82 */ /* 0x000fe20008000000 */
[----:B------:R-:W-:-:S04]  /*4280*/  UISETP.NE.U32.AND UP0, UPT, UR4, URZ, UPT ;  /* 0x000000ff0400728c */ /* 0x000fc8000bf05070 */
[----:B------:R-:W-:-:S09]  /*4290*/  UISETP.NE.AND.EX UP0, UPT, UR5, URZ, UPT, UP0 ;  /* 0x000000ff0500728c */ /* 0x000fd2000bf05300 */
[----:B------:R-:W-:Y:S05]  /*42a0*/  BRA.U UP0, `(.L_x_279) ;  /* 0x00000005005c7547 */ /* 0x000fea000b800000 */
[-CC-:B------:R-:W-:Y:S01]  /*42b0*/  FFMA.FTZ R224, R224, R95.reuse, R239.reuse ;  /* 0x0000005fe0e07223 */ /* 0x180fe200000100ef */
[----:B-----5:R-:W-:Y:S01]  /*42c0*/  SHF.L.U32 R57, R63, 0x10, RZ ;  /* 0x000000103f397819 */ /* 0x020fe200000006ff */
[-CC-:B------:R-:W-:Y:S01]  /*42d0*/  FFMA.FTZ R218, R218, R95.reuse, R239.reuse ;  /* 0x0000005fdada7223 */ /* 0x180fe200000100ef */
[----:B------:R-:W-:Y:S01]  /*42e0*/  LOP3.LUT P6, RZ, R237, 0xff0000, RZ, 0xc0, !PT ;  /* 0x00ff0000edff7812 */ /* 0x000fe200078cc0ff */
[----:B------:R-:W-:Y:S01]  /*42f0*/  FADD.FTZ R221, R221, -R224 ;  /* 0x800000e0dddd7221 */ /* 0x000fe20000010000 */
[----:B------:R-:W-:Y:S01]  /*4300*/  LOP3.LUT P4, RZ, R147, 0xff0000, RZ, 0xc0, !PT ;  /* 0x00ff000093ff7812 */ /* 0x000fe2000788c0ff */
[----:B------:R-:W-:Y:S01]  /*4310*/  FFMA.FTZ R216, R216, R95, R239 ;  /* 0x0000005fd8d87223 */ /* 0x000fe200000100ef */
[----:B------:R-:W-:Y:S01]  /*4320*/  PRMT R56, R63, 0x7632, R56 ;  /* 0x000076323f387816 */ /* 0x000fe20000000038 */
[----:B------:R-:W-:Y:S01]  /*4330*/  FFMA.FTZ R57, R212, R221, R57 ;  /* 0x000000ddd4397223 */ /* 0x000fe20000010039 */
[-CC-:B------:R-:W-:Y:S01]  /*4340*/  FFMA.FTZ R226, R226, R95.reuse, R239.reuse ;  /* 0x0000005fe2e27223 */ /* 0x180fe200000100ef */
[----:B------:R-:W-:Y:S01]  /*4350*/  FADD.FTZ R215, R215, -R218 ;  /* 0x800000dad7d77221 */ /* 0x000fe20000010000 */
[----:B------:R-:W-:Y:S01]  /*4360*/  FADD.FTZ R107, R107, -R216 ;  /* 0x800000d86b6b7221 */ /* 0x000fe20000010000 */
[----:B------:R-:W-:Y:S01]  /*4370*/  FMUL.FTZ R57, R57, UR6 ;  /* 0x0000000639397c20 */ /* 0x000fe20008410000 */
[----:B------:R-:W-:Y:S01]  /*4380*/  IMAD.U32 R58, R56, 0x10000, RZ ;  /* 0x00010000383a7824 */ /* 0x000fe200078e00ff */
[----:B------:R-:W-:Y:S01]  /*4390*/  SHF.L.U32 R56, R62, 0x10, RZ ;  /* 0x000000103e387819 */ /* 0x000fe200000006ff */
[----:B------:R-:W-:Y:S01]  /*43a0*/  FADD.FTZ R223, R223, -R226 ;  /* 0x800000e2dfdf7221 */ /* 0x000fe20000010000 */
[-CC-:B------:R-:W-:Y:S01]  /*43b0*/  FFMA.FTZ R0, R0, R95.reuse, R239.reuse ;  /* 0x0000005f00007223 */ /* 0x180fe200000100ef */
[C---:B------:R-:W-:Y:S01]  /*43c0*/  FSEL R75, R57.reuse, RZ, P6 ;  /* 0x000000ff394b7208 */ /* 0x040fe20003000000 */
[-CC-:B------:R-:W-:Y:S01]  /*43d0*/  FFMA.FTZ R228, R228, R95.reuse, R239.reuse ;  /* 0x0000005fe4e47223 */ /* 0x180fe200000100ef */
[----:B------:R-:W-:Y:S01]  /*43e0*/  FSEL R59, R57, RZ, P4 ;  /* 0x000000ff393b7208 */ /* 0x000fe20002000000 */
[----:B------:R-:W-:Y:S01]  /*43f0*/  FFMA.FTZ R220, R220, R95, R239 ;  /* 0x0000005fdcdc7223 */ /* 0x000fe200000100ef */
[----:B------:R-:W-:Y:S01]  /*4400*/  PRMT R57, R62, 0x7632, R57 ;  /* 0x000076323e397816 */ /* 0x000fe20000000039 */
[C---:B------:R-:W-:Y:S01]  /*4410*/  FFMA.FTZ R58, R212.reuse, R107, R58 ;  /* 0x0000006bd43a7223 */ /* 0x040fe2000001003a */
[----:B------:R-:W-:Y:S01]  /*4420*/  FFMA.FTZ R56, R212, R223, R56 ;  /* 0x000000dfd4387223 */ /* 0x000fe20000010038 */
[----:B------:R-:W-:Y:S01]  /*4430*/  FADD.FTZ R227, R227, -R0 ;  /* 0x80000000e3e37221 */ /* 0x000fe20000010000 */
[----:B------:R-:W-:Y:S01]  /*4440*/  SHF.L.U32 R57, R57, 0x10, RZ ;  /* 0x0000001039397819 */ /* 0x000fe200000006ff */
[----:B------:R-:W-:Y:S01]  /*4450*/  FFMA.FTZ R222, R222, R95, R239 ;  /* 0x0000005fdede7223 */ /* 0x000fe200000100ef */
[----:B------:R-:W-:Y:S01]  /*4460*/  ISETP.GE.U32.AND P2, PT, R236, RZ, PT ;  /* 0x000000ffec00720c */ /* 0x000fe20003f46070 */
[----:B------:R-:W-:Y:S01]  /*4470*/  FADD.FTZ R225, R225, -R228 ;  /* 0x800000e4e1e17221 */ /* 0x000fe20000010000 */
[----:B------:R-:W-:Y:S01]  /*4480*/  LOP3.LUT P4, RZ, R237, 0xff00, RZ, 0xc0, !PT ;  /* 0x0000ff00edff7812 */ /* 0x000fe2000788c0ff */
[--C-:B------:R-:W-:Y:S01]  /*4490*/  FFMA.FTZ R215, R212, R215, R57.reuse ;  /* 0x000000d7d4d77223 */ /* 0x100fe20000010039 */
[----:B------:R-:W-:Y:S01]  /*44a0*/  PRMT R57, R61, 0x7632, R57 ;  /* 0x000076323d397816 */ /* 0x000fe20000000039 */
[----:B------:R-:W-:Y:S01]  /*44b0*/  FADD.FTZ R217, R217, -R220 ;  /* 0x800000dcd9d97221 */ /* 0x000fe20000010000 */
[----:B------:R-:W-:Y:S01]  /*44c0*/  PRMT R0, R60, 0x7632, R0 ;  /* 0x000076323c007816 */ /* 0x000fe20000000000 */
[----:B------:R-:W-:Y:S01]  /*44d0*/  FMUL.FTZ R215, R215, UR6 ;  /* 0x00000006d7d77c20 */ /* 0x000fe20008410000 */
[----:B------:R-:W-:Y:S01]  /*44e0*/  SHF.L.U32 R57, R57, 0x10, RZ ;  /* 0x0000001039397819 */ /* 0x000fe200000006ff */
[----:B0-----:R-:W-:Y:S01]  /*44f0*/  IMAD.U32 R73, R61, 0x10000, RZ ;  /* 0x000100003d497824 */ /* 0x001fe200078e00ff */
[----:B------:R-:W-:Y:S01]  /*4500*/  ISETP.GE.U32.AND P3, PT, R146, RZ, PT ;  /* 0x000000ff9200720c */ /* 0x000fe20003f66070 */
[----:B------:R-:W-:Y:S01]  /*4510*/  FMUL.FTZ R72, R58, UR6 ;  /* 0x000000063a487c20 */ /* 0x000fe20008410000 */
[----:B------:R-:W-:Y:S01]  /*4520*/  FMUL.FTZ R58, R56, UR6 ;  /* 0x00000006383a7c20 */ /* 0x000fe20008410000 */
[----:B------:R-:W-:Y:S01]  /*4530*/  LOP3.LUT P5, RZ, R237, 0xff, RZ, 0xc0, !PT ;  /* 0x000000ffedff7812 */ /* 0x000fe200078ac0ff */
[----:B------:R-:W-:Y:S01]  /*4540*/  FADD.FTZ R219, R219, -R222 ;  /* 0x800000dedbdb7221 */ /* 0x000fe20000010000 */
[----:B------:R-:W-:Y:S01]  /*4550*/  ISETP.GE.U32.AND.EX P2, PT, R237, 0x1000000, PT, P2 ;  /* 0x01000000ed00780c */ /* 0x000fe20003f46120 */
[----:B------:R-:W-:Y:S01]  /*4560*/  FFMA.FTZ R73, R212, R225, R73 ;  /* 0x000000e1d4497223 */ /* 0x000fe20000010049 */
[----:B------:R-:W-:Y:S01]  /*4570*/  FSEL R99, R215, RZ, P4 ;  /* 0x000000ffd7637208 */ /* 0x000fe20002000000 */
[----:B------:R-:W-:Y:S01]  /*4580*/  IMAD.U32 R0, R0, 0x10000, RZ ;  /* 0x0001000000007824 */ /* 0x000fe200078e00ff */
[C---:B------:R-:W-:Y:S01]  /*4590*/  LOP3.LUT P6, RZ, R147.reuse, 0xff, RZ, 0xc0, !PT ;  /* 0x000000ff93ff7812 */ /* 0x040fe200078cc0ff */
[C---:B------:R-:W-:Y:S01]  /*45a0*/  FFMA.FTZ R217, R212.reuse, R217, R57 ;  /* 0x000000d9d4d97223 */ /* 0x040fe20000010039 */
[----:B------:R-:W-:Y:S01]  /*45b0*/  ISETP.GE.U32.AND.EX P3, PT, R147, 0x1000000, PT, P3 ;  /* 0x010000009300780c */ /* 0x000fe20003f66130 */
[----:B------:R-:W-:Y:S01]  /*45c0*/  FFMA.FTZ R0, R212, R219, R0 ;  /* 0x000000dbd4007223 */ /* 0x000fe20000010000 */
[----:B------:R-:W-:Y:S01]  /*45d0*/  SHF.L.U32 R98, R60, 0x10, RZ ;  /* 0x000000103c627819 */ /* 0x000fe200000006ff */
[----:B------:R-:W-:Y:S01]  /*45e0*/  FMUL.FTZ R73, R73, UR6 ;  /* 0x0000000649497c20 */ /* 0x000fe20008410000 */
[----:B------:R-:W-:Y:S01]  /*45f0*/  LOP3.LUT P4, RZ, R147, 0xff00, RZ, 0xc0, !PT ;  /* 0x0000ff0093ff7812 */ /* 0x000fe2000788c0ff */
[----:B------:R-:W-:Y:S01]  /*4600*/  FMUL.FTZ R217, R217, UR6 ;  /* 0x00000006d9d97c20 */ /* 0x000fe20008410000 */
[----:B------:R-:W-:Y:S01]  /*4610*/  FSEL R56, R72, RZ, P2 ;  /* 0x000000ff48387208 */ /* 0x000fe20001000000 */
[----:B------:R-:W-:Y:S01]  /*4620*/  FFMA.FTZ R98, R212, R227, R98 ;  /* 0x000000e3d4627223 */ /* 0x000fe20000010062 */
[----:B------:R-:W-:-:S02]  /*4630*/  FSEL R74, R58, RZ, P5 ;  /* 0x000000ff3a4a7208 */ /* 0x000fc40002800000 */
[----:B------:R-:W-:Y:S01]  /*4640*/  FSEL R72, R72, RZ, P3 ;  /* 0x000000ff48487208 */ /* 0x000fe20001800000 */
[----:B------:R-:W-:Y:S01]  /*4650*/  FMUL.FTZ R98, R98, UR6 ;  /* 0x0000000662627c20 */ /* 0x000fe20008410000 */
[----:B------:R-:W-:Y:S02]  /*4660*/  FSEL R58, R58, RZ, P6 ;  /* 0x000000ff3a3a7208 */ /* 0x000fe40003000000 */
[----:B------:R-:W-:Y:S02]  /*4670*/  FSEL R57, R215, RZ, P4 ;  /* 0x000000ffd7397208 */ /* 0x000fe40002000000 */
[C---:B------:R-:W-:Y:S02]  /*4680*/  LOP3.LUT P2, RZ, R236.reuse, 0xff0000, RZ, 0xc0, !PT ;  /* 0x00ff0000ecff7812 */ /* 0x040fe4000784c0ff */
[----:B------:R-:W-:Y:S02]  /*4690*/  LOP3.LUT P3, RZ, R236, 0xff000000, RZ, 0xc0, !PT ;  /* 0xff000000ecff7812 */ /* 0x000fe4000786c0ff */
[----:B------:R-:W-:-:S02]  /*46a0*/  LOP3.LUT P4, RZ, R146, 0xff0000, RZ, 0xc0, !PT ;  /* 0x00ff000092ff7812 */ /* 0x000fc4000788c0ff */
[----:B------:R-:W-:Y:S01]  /*46b0*/  F2FP.BF16.F32.PACK_AB R74, R99, R74 ;  /* 0x0000004a634a723e */ /* 0x000fe200000010ff */
[----:B------:R-:W-:Y:S01]  /*46c0*/  FMUL.FTZ R99, R0, UR6 ;  /* 0x0000000600637c20 */ /* 0x000fe20008410000 */
[----:B------:R-:W-:Y:S02]  /*46d0*/  F2FP.BF16.F32.PACK_AB R58, R57, R58 ;  /* 0x0000003a393a723e */ /* 0x000fe400000010ff */
[----:B------:R-:W-:Y:S02]  /*46e0*/  LOP3.LUT P5, RZ, R236, 0xff00, RZ, 0xc0, !PT ;  /* 0x0000ff00ecff7812 */ /* 0x000fe400078ac0ff */
[C---:B------:R-:W-:Y:S02]  /*46f0*/  FSEL R215, R73.reuse, RZ, P2 ;  /* 0x000000ff49d77208 */ /* 0x040fe40001000000 */
[----:B------:R-:W-:Y:S02]  /*4700*/  FSEL R57, R73, RZ, P4 ;  /* 0x000000ff49397208 */ /* 0x000fe40002000000 */
[----:B------:R-:W-:-:S02]  /*4710*/  FSEL R216, R217, RZ, P3 ;  /* 0x000000ffd9d87208 */ /* 0x000fc40001800000 */
[----:B------:R-:W-:Y:S02]  /*4720*/  LOP3.LUT P6, RZ, R236, 0xff, RZ, 0xc0, !PT ;  /* 0x000000ffecff7812 */ /* 0x000fe400078cc0ff */
[C---:B------:R-:W-:Y:S02]  /*4730*/  LOP3.LUT P2, RZ, R146.reuse, 0xff000000, RZ, 0xc0, !PT ;  /* 0xff00000092ff7812 */ /* 0x040fe4000784c0ff */
[C---:B------:R-:W-:Y:S02]  /*4740*/  LOP3.LUT P4, RZ, R146.reuse, 0xff00, RZ, 0xc0, !PT ;  /* 0x0000ff0092ff7812 */ /* 0x040fe4000788c0ff */
[----:B------:R-:W-:Y:S02]  /*4750*/  LOP3.LUT P3, RZ, R146, 0xff, RZ, 0xc0, !PT ;  /* 0x000000ff92ff7812 */ /* 0x000fe4000786c0ff */
[----:B------:R-:W-:Y:S02]  /*4760*/  F2FP.BF16.F32.PACK_AB R59, R72, R59 ;  /* 0x0000003b483b723e */ /* 0x000fe400000010ff */
[----:B------:R-:W-:-:S02]  /*4770*/  F2FP.BF16.F32.PACK_AB R75, R56, R75 ;  /* 0x0000004b384b723e */ /* 0x000fc400000010ff */
[----:B------:R-:W-:Y:S02]  /*4780*/  FSEL R107, R99, RZ, P5 ;  /* 0x000000ff636b7208 */ /* 0x000fe40002800000 */
[----:B------:R-:W-:Y:S02]  /*4790*/  FSEL R0, R217, RZ, P2 ;  /* 0x000000ffd9007208 */ /* 0x000fe40001000000 */
[----:B------:R-:W-:Y:S02]  /*47a0*/  FSEL R99, R99, RZ, P4 ;  /* 0x000000ff63637208 */ /* 0x000fe40002000000 */
[C---:B------:R-:W-:Y:S02]  /*47b0*/  FSEL R56, R98.reuse, RZ, P3 ;  /* 0x000000ff62387208 */ /* 0x040fe40001800000 */
[----:B------:R-:W-:Y:S02]  /*47c0*/  FSEL R72, R98, RZ, P6 ;  /* 0x000000ff62487208 */ /* 0x000fe40003000000 */
[----:B------:R-:W-:-:S02]  /*47d0*/  F2FP.BF16.F32.PACK_AB R57, R0, R57 ;  /* 0x000000390039723e */ /* 0x000fc400000010ff */
[----:B------:R-:W-:Y:S02]  /*47e0*/  F2FP.BF16.F32.PACK_AB R73, R216, R215 ;  /* 0x000000d7d849723e */ /* 0x000fe400000010ff */
[----:B------:R-:W-:Y:S02]  /*47f0*/  F2FP.BF16.F32.PACK_AB R56, R99, R56 ;  /* 0x000000386338723e */ /* 0x000fe400000010ff */
[----:B------:R-:W-:Y:S01]  /*4800*/  F2FP.BF16.F32.PACK_AB R72, R107, R72 ;  /* 0x000000486b48723e */ /* 0x000fe200000010ff */
[----:B------:R-:W-:Y:S06]  /*4810*/  BRA `(.L_x_275) ;  /* 0x0000000400687947 */ /* 0x000fec0003800000 */
.L_x_279:
[-CC-:B------:R-:W-:Y:S01]  /*4820*/  FFMA.FTZ R224, R224, R95.reuse, R239.reuse ;  /* 0x0000005fe0e07223 */ /* 0x180fe200000100ef */
[C---:B-----5:R-:W-:Y:S01]  /*4830*/  PRMT R52, R63.reuse, 0x7632, R52 ;  /* 0x000076323f347816 */ /* 0x060fe20000000034 */
[-C--:B------:R-:W-:Y:S01]  /*4840*/  FFMA.FTZ R216, R216, R95.reuse, R239 ;  /* 0x0000005fd8d87223 */ /* 0x080fe200000100ef */
[----:B------:R-:W-:Y:S01]  /*4850*/  SHF.L.U32 R55, R63, 0x10, RZ ;  /* 0x000000103f377819 */ /* 0x000fe200000006ff */
[----:B------:R-:W-:Y:S01]  /*4860*/  FADD.FTZ R221, R221, -R224 ;  /* 0x800000e0dddd7221 */ /* 0x000fe20000010000 */
[----:B------:R-:W-:Y:S01]  /*4870*/  PRMT R57, R62, 0x7632, R57 ;  /* 0x000076323e397816 */ /* 0x000fe20000000039 */
[-CC-:B------:R-:W-:Y:S01]  /*4880*/  FFMA.FTZ R218, R218, R95.reuse, R239.reuse ;  /* 0x0000005fdada7223 */ /* 0x180fe200000100ef */
[----:B------:R-:W-:Y:S01]  /*4890*/  SHF.L.U32 R56, R52, 0x10, RZ ;  /* 0x0000001034387819 */ /* 0x000fe200000006ff */
[----:B------:R-:W-:Y:S01]  /*48a0*/  FADD.FTZ R107, R107, -R216 ;  /* 0x800000d86b6b7221 */ /* 0x000fe20000010000 */
[----:B------:R-:W-:Y:S01]  /*48b0*/  FFMA.FTZ R226, R226, R95, R239 ;  /* 0x0000005fe2e27223 */ /* 0x000fe200000100ef */
[C---:B------:R-:W-:Y:S01]  /*48c0*/  FFMA.FTZ R54, R212.reuse, R221, R55 ;  /* 0x000000ddd4367223 */ /* 0x040fe20000010037 */
[----:B0-----:R-:W-:Y:S01]  /*48d0*/  SHF.L.U32 R73, R57, 0x10, RZ ;  /* 0x0000001039497819 */ /* 0x001fe200000006ff */
[----:B------:R-:W-:Y:S01]  /*48e0*/  FADD.FTZ R215, R215, -R218 ;  /* 0x800000dad7d77221 */ /* 0x000fe20000010000 */
[----:B------:R-:W-:Y:S01]  /*48f0*/  FFMA.FTZ R55, R212, R107, R56 ;  /* 0x0000006bd4377223 */ /* 0x000fe20000010038 */
[----:B------:R-:W-:-:S02]  /*4900*/  IMAD.U32 R52, R62, 0x10000, RZ ;  /* 0x000100003e347824 */ /* 0x000fc400078e00ff */
[----:B------:R-:W-:Y:S01]  /*4910*/  FADD.FTZ R53, R223, -R226 ;  /* 0x800000e2df357221 */ /* 0x000fe20000010000 */
[----:B------:R-:W-:Y:S01]  /*4920*/  FMUL.FTZ R56, R54, UR6 ;  /* 0x0000000636387c20 */ /* 0x000fe20008410000 */
[----:B------:R-:W-:Y:S01]  /*4930*/  PRMT R57, R61, 0x7632, R57 ;  /* 0x000076323d397816 */ /* 0x000fe20000000039 */
[-CC-:B------:R-:W-:Y:S01]  /*4940*/  FFMA.FTZ R0, R0, R95.reuse, R239.reuse ;  /* 0x0000005f00007223 */ /* 0x180fe200000100ef */
[----:B------:R-:W-:Y:S01]  /*4950*/  LOP3.LUT P6, RZ, R237, 0xff0000, RZ, 0xc0, !PT ;  /* 0x00ff0000edff7812 */ /* 0x000fe200078cc0ff */
[-CC-:B------:R-:W-:Y:S01]  /*4960*/  FFMA.FTZ R228, R228, R95.reuse, R239.reuse ;  /* 0x0000005fe4e47223 */ /* 0x180fe200000100ef */
[----:B------:R-:W-:Y:S01]  /*4970*/  LOP3.LUT P4, RZ, R147, 0xff0000, RZ, 0xc0, !PT ;  /* 0x00ff000093ff7812 */ /* 0x000fe2000788c0ff */
[----:B------:R-:W-:Y:S01]  /*4980*/  FFMA.FTZ R220, R220, R95, R239 ;  /* 0x0000005fdcdc7223 */ /* 0x000fe200000100ef */
[C---:B------:R-:W-:Y:S01]  /*4990*/  FFMA.FTZ R218, R212.reuse, R215, R73 ;  /* 0x000000d7d4da7223 */ /* 0x040fe20000010049 */
[----:B------:R-:W-:Y:S01]  /*49a0*/  FFMA.FTZ R53, R212, R53, R52 ;  /* 0x00000035d4357223 */ /* 0x000fe20000010034 */
[C---:B------:R-:W-:Y:S01]  /*49b0*/  FSEL R52, R56.reuse, RZ, P6 ;  /* 0x000000ff38347208 */ /* 0x040fe20003000000 */
[----:B------:R-:W-:Y:S01]  /*49c0*/  FADD.FTZ R227, R227, -R0 ;  /* 0x80000000e3e37221 */ /* 0x000fe20000010000 */
[----:B------:R-:W-:Y:S01]  /*49d0*/  SHF.L.U32 R73, R61, 0x10, RZ ;  /* 0x000000103d497819 */ /* 0x000fe200000006ff */
[----:B------:R-:W-:Y:S01]  /*49e0*/  IMAD.U32 R98, R57, 0x10000, RZ ;  /* 0x0001000039627824 */ /* 0x000fe200078e00ff */
[----:B------:R-:W-:Y:S01]  /*49f0*/  FSEL R56, R56, RZ, P4 ;  /* 0x000000ff38387208 */ /* 0x000fe20002000000 */
[----:B------:R-:W-:Y:S01]  /*4a00*/  FADD.FTZ R225, R225, -R228 ;  /* 0x800000e4e1e17221 */ /* 0x000fe20000010000 */
[----:B------:R-:W-:Y:S01]  /*4a10*/  FADD.FTZ R217, R217, -R220 ;  /* 0x800000dcd9d97221 */ /* 0x000fe20000010000 */
[----:B------:R-:W-:Y:S01]  /*4a20*/  PRMT R0, R60, 0x7632, R0 ;  /* 0x000076323c007816 */ /* 0x000fe20000000000 */
[----:B------:R-:W-:Y:S01]  /*4a30*/  FMUL.FTZ R57, R218, UR6 ;  /* 0x00000006da397c20 */ /* 0x000fe20008410000 */
[----:B------:R-:W-:Y:S01]  /*4a40*/  FFMA.FTZ R222, R222, R95, R239 ;  /* 0x0000005fdede7223 */ /* 0x000fe200000100ef */
[----:B------:R-:W-:Y:S01]  /*4a50*/  ISETP.GE.U32.AND P2, PT, R236, RZ, PT ;  /* 0x000000ffec00720c */ /* 0x000fe20003f46070 */
[----:B------:R-:W-:Y:S01]  /*4a60*/  FMUL.FTZ R59, R55, UR6 ;  /* 0x00000006373b7c20 */ /* 0x000fe20008410000 */
[----:B------:R-:W-:Y:S01]  /*4a70*/  LOP3.LUT P4, RZ, R237, 0xff00, RZ, 0xc0, !PT ;  /* 0x0000ff00edff7812 */ /* 0x000fe2000788c0ff */
[----:B------:R-:W-:Y:S01]  /*4a80*/  FMUL.FTZ R58, R53, UR6 ;  /* 0x00000006353a7c20 */ /* 0x000fe20008410000 */
[----:B------:R-:W-:Y:S01]  /*4a90*/  ISETP.GE.U32.AND P3, PT, R146, RZ, PT ;  /* 0x000000ff9200720c */ /* 0x000fe20003f66070 */
[----:B------:R-:W-:Y:S01]  /*4aa0*/  FFMA.FTZ R73, R212, R225, R73 ;  /* 0x000000e1d4497223 */ /* 0x000fe20000010049 */
[----:B------:R-:W-:Y:S01]  /*4ab0*/  SHF.L.U32 R72, R60, 0x10, RZ ;  /* 0x000000103c487819 */ /* 0x000fe200000006ff */
[----:B------:R-:W-:Y:S01]  /*4ac0*/  FFMA.FTZ R216, R212, R217, R98 ;  /* 0x000000d9d4d87223 */ /* 0x000fe20000010062 */
[----:B------:R-:W-:Y:S01]  /*4ad0*/  SHF.L.U32 R0, R0, 0x10, RZ ;  /* 0x0000001000007819 */ /* 0x000fe200000006ff */
[----:B------:R-:W-:Y:S01]  /*4ae0*/  FADD.FTZ R219, R219, -R222 ;  /* 0x800000dedbdb7221 */ /* 0x000fe20000010000 */
[C---:B------:R-:W-:Y:S01]  /*4af0*/  LOP3.LUT P5, RZ, R237.reuse, 0xff, RZ, 0xc0, !PT ;  /* 0x000000ffedff7812 */ /* 0x040fe200078ac0ff */
[C---:B------:R-:W-:Y:S01]  /*4b00*/  FFMA.FTZ R72, R212.reuse, R227, R72 ;  /* 0x000000e3d4487223 */ /* 0x040fe20000010048 */
[----:B------:R-:W-:Y:S01]  /*4b10*/  ISETP.GE.U32.AND.EX P2, PT, R237, 0x1000000, PT, P2 ;  /* 0x01000000ed00780c */ /* 0x000fe20003f46120 */
[----:B------:R-:W-:Y:S01]  /*4b20*/  FFMA.FTZ R219, R212, R219, R0 ;  /* 0x000000dbd4db7223 */ /* 0x000fe20000010000 */
[----:B------:R-:W-:Y:S01]  /*4b30*/  FSEL R99, R57, RZ, P4 ;  /* 0x000000ff39637208 */ /* 0x000fe20002000000 */
[----:B------:R-:W-:Y:S01]  /*4b40*/  FMUL.FTZ R0, R73, UR6 ;  /* 0x0000000649007c20 */ /* 0x000fe20008410000 */
[----:B------:R-:W-:-:S02]  /*4b50*/  LOP3.LUT P6, RZ, R147, 0xff, RZ, 0xc0, !PT ;  /* 0x000000ff93ff7812 */ /* 0x000fc400078cc0ff */
[C---:B------:R-:W-:Y:S02]  /*4b60*/  ISETP.GE.U32.AND.EX P3, PT, R147.reuse, 0x1000000, PT, P3 ;  /* 0x010000009300780c */ /* 0x040fe40003f66130 */
[----:B------:R-:W-:Y:S02]  /*4b70*/  LOP3.LUT P4, RZ, R147, 0xff00, RZ, 0xc0, !PT ;  /* 0x0000ff0093ff7812 */ /* 0x000fe4000788c0ff */
[----:B------:R-:W-:Y:S02]  /*4b80*/  F2FP.BF16.F32.PACK_AB R55, R55, R54 ;  /* 0x000000363737723e */ /* 0x000fe400000010ff */
[----:B------:R-:W-:Y:S02]  /*4b90*/  F2FP.BF16.F32.PACK_AB R54, R218, R53 ;  /* 0x00000035da36723e */ /* 0x000fe400000010ff */
[----:B------:R-:W-:Y:S02]  /*4ba0*/  FSEL R75, R59, RZ, P2 ;  /* 0x000000ff3b4b7208 */ /* 0x000fe40001000000 */
[----:B------:R-:W-:-:S02]  /*4bb0*/  FSEL R74, R58, RZ, P5 ;  /* 0x000000ff3a4a7208 */ /* 0x000fc40002800000 */
[C---:B------:R-:W-:Y:S01]  /*4bc0*/  F2FP.BF16.F32.PACK_AB R53, R216.reuse, R73 ;  /* 0x00000049d835723e */ /* 0x040fe200000010ff */
        /* <DEDUP_REMOVED lines=9> */
[C---:B------:R-:W-:Y:S01]  /*4c60*/  F2FP.BF16.F32.PACK_AB R52, R219.reuse, R72 ;  /* 0x00000048db34723e */ /* 0x040fe200000010ff */
[----:B------:R-:W-:Y:S01]  /*4c70*/  FMUL.FTZ R72, R72, UR6 ;  /* 0x0000000648487c20 */ /* 0x000fe20008410000 */
[C---:B------:R-:W-:Y:S02]  /*4c80*/  FSEL R98, R0.reuse, RZ, P2 ;  /* 0x000000ff00627208 */ /* 0x040fe40001000000 */
[----:B------:R-:W-:Y:S01]  /*4c90*/  FSEL R57, R0, RZ, P4 ;  /* 0x000000ff00397208 */ /* 0x000fe20002000000 */
[----:B------:R-:W-:Y:S01]  /*4ca0*/  FMUL.FTZ R0, R219, UR6 ;  /* 0x00000006db007c20 */ /* 0x000fe20008410000 */
[----:B------:R-:W-:-:S02]  /*4cb0*/  FSEL R73, R216, RZ, P3 ;  /* 0x000000ffd8497208 */ /* 0x000fc40001800000 */
[----:B------:R-:W-:Y:S02]  /*4cc0*/  LOP3.LUT P3, RZ, R146, 0xff, RZ, 0xc0, !PT ;  /* 0x000000ff92ff7812 */ /* 0x000fe4000786c0ff */
[C---:B------:R-:W-:Y:S02]  /*4cd0*/  LOP3.LUT P5, RZ, R236.reuse, 0xff00, RZ, 0xc0, !PT ;  /* 0x0000ff00ecff7812 */ /* 0x040fe400078ac0ff */
[----:B------:R-:W-:Y:S02]  /*4ce0*/  LOP3.LUT P6, RZ, R236, 0xff, RZ, 0xc0, !PT ;  /* 0x000000ffecff7812 */ /* 0x000fe400078cc0ff */
[C---:B------:R-:W-:Y:S02]  /*4cf0*/  LOP3.LUT P2, RZ, R146.reuse, 0xff000000, RZ, 0xc0, !PT ;  /* 0xff00000092ff7812 */ /* 0x040fe4000784c0ff */
[----:B------:R-:W-:Y:S02]  /*4d00*/  LOP3.LUT P4, RZ, R146, 0xff00, RZ, 0xc0, !PT ;  /* 0x0000ff0092ff7812 */ /* 0x000fe4000788c0ff */
[----:B------:R-:W-:-:S02]  /*4d10*/  F2FP.BF16.F32.PACK_AB R59, R59, R56 ;  /* 0x000000383b3b723e */ /* 0x000fc400000010ff */
[----:B------:R-:W-:Y:S02]  /*4d20*/  F2FP.BF16.F32.PACK_AB R74, R99, R74 ;  /* 0x0000004a634a723e */ /* 0x000fe400000010ff */
[----:B------:R-:W-:Y:S02]  /*4d30*/  FSEL R56, R72, RZ, P3 ;  /* 0x000000ff48387208 */ /* 0x000fe40001800000 */
[----:B------:R-:W-:Y:S02]  /*4d40*/  FSEL R216, R216, RZ, P2 ;  /* 0x000000ffd8d87208 */ /* 0x000fe40001000000 */
[C---:B------:R-:W-:Y:S02]  /*4d50*/  FSEL R99, R0.reuse, RZ, P5 ;  /* 0x000000ff00637208 */ /* 0x040fe40002800000 */
[----:B------:R-:W-:Y:S02]  /*4d60*/  FSEL R107, R0, RZ, P4 ;  /* 0x000000ff006b7208 */ /* 0x000fe40002000000 */
[----:B------:R-:W-:-:S02]  /*4d70*/  FSEL R72, R72, RZ, P6 ;  /* 0x000000ff48487208 */ /* 0x000fc40003000000 */
[----:B------:R-:W-:Y:S02]  /*4d80*/  F2FP.BF16.F32.PACK_AB R57, R216, R57 ;  /* 0x00000039d839723e */ /* 0x000fe400000010ff */
[----:B------:R-:W-:Y:S02]  /*4d90*/  F2FP.BF16.F32.PACK_AB R73, R73, R98 ;  /* 0x000000624949723e */ /* 0x000fe400000010ff */
[----:B------:R-:W-:Y:S02]  /*4da0*/  F2FP.BF16.F32.PACK_AB R56, R107, R56 ;  /* 0x000000386b38723e */ /* 0x000fe400000010ff */
[----:B------:R-:W-:-:S07]  /*4db0*/  F2FP.BF16.F32.PACK_AB R72, R99, R72 ;  /* 0x000000486348723e */ /* 0x000fce00000010ff */
.L_x_275:
[----:B------:R-:W-:Y:S01]  /*4dc0*/  ISETP.NE.U32.AND P2, PT, RZ, UR4, PT ;  /* 0x00000004ff007c0c */ /* 0x000fe2000bf45070 */
[----:B------:R-:W0:Y:S03]  /*4dd0*/  LDC.64 R98, c[0x0][0x468] ;  /* 0x00011a00ff627b82 */ /* 0x000e260000000a00 */
[----:B------:R-:W-:-:S05]  /*4de0*/  ISETP.NE.AND.EX P2, PT, RZ, UR5, PT, P2 ;  /* 0x00000005ff007c0c */ /* 0x000fca000bf45320 */
[----:B------:R-:W1:Y:S08]  /*4df0*/  @P0 LDC.64 R216, c[0x0][0x470] ;  /* 0x00011c00ffd80b82 */ /* 0x000e700000000a00 */
[----:B------:R-:W2:Y:S01]  /*4e00*/  @P2 LDC.64 R220, c[0x0][0x478] ;  /* 0x00011e00ffdc2b82 */ /* 0x000ea20000000a00 */
[----:B0-----:R-:W-:-:S04]  /*4e10*/  IMAD.WIDE.U32 R218, R213, 0x10, R98 ;  /* 0x00000010d5da7825 */ /* 0x001fc800078e0062 */
[----:B-1----:R-:W-:-:S04]  /*4e20*/  @P0 IMAD.WIDE.U32 R216, R213, 0x10, R216 ;  /* 0x00000010d5d80825 */ /* 0x002fc800078e00d8 */
[----:B--2---:R-:W-:-:S05]  /*4e30*/  @P2 IMAD.WIDE.U32 R220, R213, 0x10, R220 ;  /* 0x00000010d5dc2825 */ /* 0x004fca00078e00dc */
[----:B------:R0:W-:Y:S04]  /*4e40*/  @P2 STG.E.128 desc[UR10][R220.64], R52 ;  /* 0x00000034dc002986 */ /* 0x0001e8000c101d0a */
[----:B------:R0:W-:Y:S04]  /*4e50*/  STG.E.128 desc[UR10][R218.64], R72 ;  /* 0x00000048da007986 */ /* 0x0001e8000c101d0a */
[----:B------:R0:W-:Y:S01]  /*4e60*/  @P0 STG.E.128 desc[UR10][R216.64], R56 ;  /* 0x00000038d8000986 */ /* 0x0001e2000c101d0a */
[----:B------:R-:W-:Y:S05]  /*4e70*/  @!P0 BRA `(.L_x_280) ;  /* 0x00000014003c8947 */ /* 0x000fea0003800000 */
[----:B------:R-:W-:Y:S05]  /*4e80*/  @!P1 BRA `(.L_x_281) ;  /* 0x0000000800cc9947 */ /* 0x000fea0003800000 */
[----:B------:R-:W-:Y:S05]  /*4e90*/  @!P2 BRA `(.L_x_282) ;  /* 0x00000004006ca947 */ /* 0x000fea0003800000 */
[----:B0-----:R-:W-:Y:S01]  /*4ea0*/  PRMT R52, R67, 0x7632, R52 ;  /* 0x0000763243347816 */ /* 0x001fe20000000034 */
[-CC-:B------:R-:W-:Y:S01]  /*4eb0*/  FFMA.FTZ R0, R81, R95.reuse, R239.reuse ;  /* 0x0000005f51007223 */ /* 0x180fe200000100ef */
[-CC-:B------:R-:W-:Y:S01]  /*4ec0*/  FFMA.FTZ R104, R104, R95.reuse, R239.reuse ;  /* 0x0000005f68687223 */ /* 0x180fe200000100ef */
[-CC-:B------:R-:W-:Y:S01]  /*4ed0*/  FFMA.FTZ R83, R83, R95.reuse, R239.reuse ;  /* 0x0000005f53537223 */ /* 0x180fe200000100ef */
[----:B------:R-:W-:Y:S01]  /*4ee0*/  SHF.L.U32 R54, R52, 0x10, RZ ;  /* 0x0000001034367819 */ /* 0x000fe200000006ff */
[--C-:B------:R-:W-:Y:S01]  /*4ef0*/  FADD.FTZ R79, R79, -R0.reuse ;  /* 0x800000004f4f7221 */ /* 0x100fe20000010000 */
[----:B------:R-:W-:Y:S01]  /*4f00*/  PRMT R0, R66, 0x7632, R0 ;  /* 0x0000763242007816 */ /* 0x000fe20000000000 */
[----:B------:R-:W-:Y:S01]  /*4f10*/  FFMA.FTZ R53, R102, R95, R239 ;  /* 0x0000005f66357223 */ /* 0x000fe200000100ef */
[----:B------:R-:W-:Y:S01]  /*4f20*/  SHF.L.U32 R52, R66, 0x10, RZ ;  /* 0x0000001042347819 */ /* 0x000fe200000006ff */
[----:B------:R-:W-:Y:S01]  /*4f30*/  FADD.FTZ R101, R101, -R104 ;  /* 0x8000006865657221 */ /* 0x000fe20000010000 */
[----:B------:R-:W-:Y:S01]  /*4f40*/  FADD.FTZ R83, R82, -R83 ;  /* 0x8000005352537221 */ /* 0x000fe20000010000 */
[----:B------:R-:W-:Y:S01]  /*4f50*/  FFMA.FTZ R82, R212, R79, R54 ;  /* 0x0000004fd4527223 */ /* 0x000fe20000010036 */
[----:B------:R-:W-:Y:S01]  /*4f60*/  ISETP.GE.U32.AND P3, PT, R234, RZ, PT ;  /* 0x000000ffea00720c */ /* 0x000fe20003f66070 */
[----:B------:R-:W-:Y:S01]  /*4f70*/  IMAD.U32 R0, R0, 0x10000, RZ ;  /* 0x0001000000007824 */ /* 0x000fe200078e00ff */
[----:B------:R-:W-:Y:S01]  /*4f80*/  ISETP.GE.U32.AND P4, PT, R148, RZ, PT ;  /* 0x000000ff9400720c */ /* 0x000fe20003f86070 */
[----:B------:R-:W-:Y:S01]  /*4f90*/  FADD.FTZ R53, R100, -R53 ;  /* 0x8000003564357221 */ /* 0x000fe20000010000 */
[----:B------:R-:W-:-:S02]  /*4fa0*/  IMAD.U32 R55, R67, 0x10000, RZ ;  /* 0x0001000043377824 */ /* 0x000fc400078e00ff */
[----:B------:R-:W-:Y:S01]  /*4fb0*/  FFMA.FTZ R101, R212, R101, R52 ;  /* 0x00000065d4657223 */ /* 0x000fe20000010034 */
[----:B------:R-:W-:Y:S01]  /*4fc0*/  FMUL.FTZ R52, R82, UR6 ;  /* 0x0000000652347c20 */ /* 0x000fe20008410000 */
[----:B------:R-:W-:Y:S01]  /*4fd0*/  ISETP.GE.U32.AND.EX P3, PT, R235, 0x1000000, PT, P3 ;  /* 0x01000000eb00780c */ /* 0x000fe20003f66130 */
[C---:B------:R-:W-:Y:S01]  /*4fe0*/  FFMA.FTZ R72, R212.reuse, R83, R0 ;  /* 0x00000053d4487223 */ /* 0x040fe20000010000 */
[----:B------:R-:W-:Y:S01]  /*4ff0*/  ISETP.GE.U32.AND.EX P4, PT, R149, 0x1000000, PT, P4 ;  /* 0x010000009500780c */ /* 0x000fe20003f86140 */
[----:B------:R-:W-:Y:S01]  /*5000*/  FFMA.FTZ R59, R212, R53, R55 ;  /* 0x00000035d43b7223 */ /* 0x000fe20000010037 */
[-CC-:B------:R-:W-:Y:S01]  /*5010*/  FFMA.FTZ R53, R80, R95.reuse, R239.reuse ;  /* 0x0000005f50357223 */ /* 0x180fe200000100ef */
[----:B------:R-:W-:Y:S01]  /*5020*/  FSEL R80, R52, RZ, P3 ;  /* 0x000000ff34507208 */ /* 0x000fe20001800000 */
[-C--:B------:R-:W-:Y:S01]  /*5030*/  FFMA.FTZ R106, R106, R95.reuse, R239 ;  /* 0x0000005f6a6a7223 */ /* 0x080fe200000100ef */
[----:B------:R-:W-:Y:S01]  /*5040*/  FSEL R100, R52, RZ, P4 ;  /* 0x000000ff34647208 */ /* 0x000fe20002000000 */
[----:B------:R-:W-:Y:S01]  /*5050*/  FMUL.FTZ R52, R72, UR6 ;  /* 0x0000000648347c20 */ /* 0x000fe20008410000 */
[----:B------:R-:W-:Y:S01]  /*5060*/  LOP3.LUT P3, RZ, R235, 0xff00, RZ, 0xc0, !PT ;  /* 0x0000ff00ebff7812 */ /* 0x000fe2000786c0ff */
[----:B------:R-:W-:Y:S01]  /*5070*/  FMUL.FTZ R0, R59, UR6 ;  /* 0x000000063b007c20 */ /* 0x000fe20008410000 */
[----:B------:R-:W-:Y:S01]  /*5080*/  LOP3.LUT P4, RZ, R149, 0xff00, RZ, 0xc0, !PT ;  /* 0x0000ff0095ff7812 */ /* 0x000fe2000788c0ff */
[----:B------:R-:W-:Y:S01]  /*5090*/  FADD.FTZ R55, R76, -R53 ;  /* 0x800000354c377221 */ /* 0x000fe20000010000 */
[----:B------:R-:W-:Y:S01]  /*50a0*/  LOP3.LUT P6, RZ, R235, 0xff0000, RZ, 0xc0, !PT ;  /* 0x00ff0000ebff7812 */ /* 0x000fe200078cc0ff */
[-CC-:B------:R-:W-:Y:S01]  /*50b0*/  FFMA.FTZ R214, R214, R95.reuse, R239.reuse ;  /* 0x0000005fd6d67223 */ /* 0x180fe200000100ef */
[----:B------:R-:W-:Y:S01]  /*50c0*/  LOP3.LUT P5, RZ, R149, 0xff0000, RZ, 0xc0, !PT ;  /* 0x00ff000095ff7812 */ /* 0x000fe200078ac0ff */
[----:B------:R-:W-:Y:S01]  /*50d0*/  FADD.FTZ R103, R103, -R106 ;  /* 0x8000006a67677221 */ /* 0x000fe20000010000 */
[C---:B------:R-:W-:Y:S01]  /*50e0*/  FSEL R79, R52.reuse, RZ, P3 ;  /* 0x000000ff344f7208 */ /* 0x040fe20001800000 */
[----:B------:R-:W-:Y:S01]  /*50f0*/  FADD.FTZ R105, R105, -R214 ;  /* 0x800000d669697221 */ /* 0x000fe20000010000 */
[----:B------:R-:W-:Y:S01]  /*5100*/  FSEL R57, R52, RZ, P4 ;  /* 0x000000ff34397208 */ /* 0x000fe20002000000 */
[----:B------:R-:W-:Y:S01]  /*5110*/  FFMA.FTZ R230, R230, R95, R239 ;  /* 0x0000005fe6e67223 */ /* 0x000fe200000100ef */
[----:B------:R-:W-:-:S02]  /*5120*/  PRMT R52, R65, 0x7632, R52 ;  /* 0x0000763241347816 */ /* 0x000fc40000000034 */
[----:B------:R-:W-:Y:S01]  /*5130*/  SHF.L.U32 R53, R65, 0x10, RZ ;  /* 0x0000001041357819 */ /* 0x000fe200000006ff */
[----:B------:R-:W-:Y:S01]  /*5140*/  FADD.FTZ R77, R77, -R230 ;  /* 0x800000e64d4d7221 */ /* 0x000fe20000010000 */
[C---:B------:R-:W-:Y:S02]  /*5150*/  FSEL R75, R0.reuse, RZ, P6 ;  /* 0x000000ff004b7208 */ /* 0x040fe40003000000 */
[----:B------:R-:W-:Y:S01]  /*5160*/  FSEL R73, R0, RZ, P5 ;  /* 0x000000ff00497208 */ /* 0x000fe20002800000 */
[----:B------:R-:W-:Y:S01]  /*5170*/  FMUL.FTZ R0, R101, UR6 ;  /* 0x0000000665007c20 */ /* 0x000fe20008410000 */
[----:B------:R-:W-:Y:S01]  /*5180*/  SHF.L.U32 R54, R52, 0x10, RZ ;  /* 0x0000001034367819 */ /* 0x000fe200000006ff */
[----:B------:R-:W-:Y:S01]  /*5190*/  IMAD.U32 R52, R64, 0x10000, RZ ;  /* 0x0001000040347824 */ /* 0x000fe200078e00ff */
[----:B------:R-:W-:Y:S01]  /*51a0*/  LOP3.LUT P6, RZ, R235, 0xff, RZ, 0xc0, !PT ;  /* 0x000000ffebff7812 */ /* 0x000fe200078cc0ff */
[C---:B------:R-:W-:Y:S01]  /*51b0*/  FFMA.FTZ R53, R212.reuse, R103, R53 ;  /* 0x00000067d4357223 */ /* 0x040fe20000010035 */
[----:B------:R-:W-:Y:S01]  /*51c0*/  LOP3.LUT P5, RZ, R149, 0xff, RZ, 0xc0, !PT ;  /* 0x000000ff95ff7812 */ /* 0x000fe200078ac0ff */
[----:B------:R-:W-:Y:S01]  /*51d0*/  FFMA.FTZ R105, R212, R105, R52 ;  /* 0x00000069d4697223 */ /* 0x000fe20000010034 */
[C---:B------:R-:W-:Y:S01]  /*51e0*/  FSEL R74, R0.reuse, RZ, P6 ;  /* 0x000000ff004a7208 */ /* 0x040fe20003000000 */
[----:B------:R-:W-:Y:S01]  /*51f0*/  FMUL.FTZ R52, R53, UR6 ;  /* 0x0000000635347c20 */ /* 0x000fe20008410000 */
[----:B------:R-:W-:Y:S01]  /*5200*/  FSEL R58, R0, RZ, P5 ;  /* 0x000000ff003a7208 */ /* 0x000fe20002800000 */
[----:B------:R-:W-:Y:S01]  /*5210*/  FFMA.FTZ R56, R212, R55, R54 ;  /* 0x00000037d4387223 */ /* 0x000fe20000010036 */
[----:B------:R-:W-:-:S02]  /*5220*/  PRMT R0, R64, 0x7632, R0 ;  /* 0x0000763240007816 */ /* 0x000fc40000000000 */
[----:B------:R-:W-:Y:S02]  /*5230*/  LOP3.LUT P6, RZ, R234, 0xff0000, RZ, 0xc0, !PT ;  /* 0x00ff0000eaff7812 */ /* 0x000fe400078cc0ff */
[----:B------:R-:W-:Y:S02]  /*5240*/  F2FP.BF16.F32.PACK_AB R55, R82, R59 ;  /* 0x0000003b5237723e */ /* 0x000fe400000010ff */
[----:B------:R-:W-:Y:S02]  /*5250*/  SHF.L.U32 R0, R0, 0x10, RZ ;  /* 0x0000001000007819 */ /* 0x000fe400000006ff */
[----:B------:R-:W-:Y:S02]  /*5260*/  F2FP.BF16.F32.PACK_AB R59, R100, R73 ;  /* 0x00000049643b723e */ /* 0x000fe400000010ff */
[----:B------:R-:W-:Y:S01]  /*5270*/  FSEL R73, R52, RZ, P6 ;  /* 0x000000ff34497208 */ /* 0x000fe20003000000 */
[----:B------:R-:W-:Y:S01]  /*5280*/  FFMA.FTZ R0, R212, R77, R0 ;  /* 0x0000004dd4007223 */ /* 0x000fe20000010000 */
[----:B------:R-:W-:-:S02]  /*5290*/  LOP3.LUT P6, RZ, R148, 0xff0000, RZ, 0xc0, !PT ;  /* 0x00ff000094ff7812 */ /* 0x000fc400078cc0ff */
[----:B------:R-:W-:Y:S01]  /*52a0*/  F2FP.BF16.F32.PACK_AB R54, R72, R101 ;  /* 0x000000654836723e */ /* 0x000fe200000010ff */
[----:B------:R-:W-:Y:S01]  /*52b0*/  FMUL.FTZ R72, R56, UR6 ;  /* 0x0000000638487c20 */ /* 0x000fe20008410000 */
[----:B------:R-:W-:Y:S02]  /*52c0*/  F2FP.BF16.F32.PACK_AB R58, R57, R58 ;  /* 0x0000003a393a723e */ /* 0x000fe400000010ff */
[----:B------:R-:W-:Y:S02]  /*52d0*/  LOP3.LUT P5, RZ, R234, 0xff000000, RZ, 0xc0, !PT ;  /* 0xff000000eaff7812 */ /* 0x000fe400078ac0ff */
[----:B------:R-:W-:Y:S02]  /*52e0*/  FSEL R57, R52, RZ, P6 ;  /* 0x000000ff34397208 */ /* 0x000fe40003000000 */
[----:B------:R-:W-:Y:S02]  /*52f0*/  LOP3.LUT P6, RZ, R148, 0xff000000, RZ, 0xc0, !PT ;  /* 0xff00000094ff7812 */ /* 0x000fe400078cc0ff */
[----:B------:R-:W-:Y:S01]  /*5300*/  F2FP.BF16.F32.PACK_AB R53, R56, R53 ;  /* 0x000000353835723e */ /* 0x000fe200000010ff */
[----:B------:R-:W-:Y:S01]  /*5310*/  FMUL.FTZ R56, R0, UR6 ;  /* 0x0000000600387c20 */ /* 0x000fe20008410000 */
[----:B------:R-:W-:-:S02]  /*5320*/  FSEL R76, R72, RZ, P5 ;  /* 0x000000ff484c7208 */ /* 0x000fc40002800000 */
[----:B------:R-:W-:Y:S01]  /*5330*/  F2FP.BF16.F32.PACK_AB R52, R0, R105 ;  /* 0x000000690034723e */ /* 0x000fe200000010ff */
[----:B------:R-:W-:Y:S01]  /*5340*/  FMUL.FTZ R105, R105, UR6 ;  /* 0x0000000669697c20 */ /* 0x000fe20008410000 */
[----:B------:R-:W-:Y:S02]  /*5350*/  LOP3.LUT P3, RZ, R234, 0xff00, RZ, 0xc0, !PT ;  /* 0x0000ff00eaff7812 */ /* 0x000fe4000786c0ff */
[----:B------:R-:W-:Y:S02]  /*5360*/  LOP3.LUT P5, RZ, R148, 0xff00, RZ, 0xc0, !PT ;  /* 0x0000ff0094ff7812 */ /* 0x000fe400078ac0ff */
[----:B------:R-:W-:Y:S02]  /*5370*/  FSEL R0, R72, RZ, P6 ;  /* 0x000000ff48007208 */ /* 0x000fe40003000000 */
[----:B------:R-:W-:Y:S02]  /*5380*/  LOP3.LUT P4, RZ, R234, 0xff, RZ, 0xc0, !PT ;  /* 0x000000ffeaff7812 */ /* 0x000fe4000788c0ff */
[----:B------:R-:W-:-:S02]  /*5390*/  LOP3.LUT P6, RZ, R148, 0xff, RZ, 0xc0, !PT ;  /* 0x000000ff94ff7812 */ /* 0x000fc400078cc0ff */
[----:B------:R-:W-:Y:S02]  /*53a0*/  F2FP.BF16.F32.PACK_AB R74, R79, R74 ;  /* 0x0000004a4f4a723e */ /* 0x000fe400000010ff */
[C---:B------:R-:W-:Y:S02]  /*53b0*/  FSEL R77, R56.reuse, RZ, P3 ;  /* 0x000000ff384d7208 */ /* 0x040fe40001800000 */
[----:B------:R-:W-:Y:S02]  /*53c0*/  FSEL R79, R56, RZ, P5 ;  /* 0x000000ff384f7208 */ /* 0x000fe40002800000 */
[C---:B------:R-:W-:Y:S02]  /*53d0*/  FSEL R56, R105.reuse, RZ, P6 ;  /* 0x000000ff69387208 */ /* 0x040fe40003000000 */
[----:B------:R-:W-:Y:S02]  /*53e0*/  FSEL R72, R105, RZ, P4 ;  /* 0x000000ff69487208 */ /* 0x000fe40002000000 */
[----:B------:R-:W-:-:S02]  /*53f0*/  F2FP.BF16.F32.PACK_AB R75, R80, R75 ;  /* 0x0000004b504b723e */ /* 0x000fc400000010ff */
[----:B------:R-:W-:Y:S02]  /*5400*/  F2FP.BF16.F32.PACK_AB R57, R0, R57 ;  /* 0x000000390039723e */ /* 0x000fe400000010ff */
[----:B------:R-:W-:Y:S02]  /*5410*/  F2FP.BF16.F32.PACK_AB R73, R76, R73 ;  /* 0x000000494c49723e */ /* 0x000fe400000010ff */
[----:B------:R-:W-:Y:S02]  /*5420*/  F2FP.BF16.F32.PACK_AB R56, R79, R56 ;  /* 0x000000384f38723e */ /* 0x000fe400000010ff */
[----:B------:R-:W-:Y:S01]  /*5430*/  F2FP.BF16.F32.PACK_AB R72, R77, R72 ;  /* 0x000000484d48723e */ /* 0x000fe200000010ff */
[----:B------:R-:W-:Y:S06]  /*5440*/  BRA `(.L_x_283) ;  /* 0x0000001c00b07947 */ /* 0x000fec0003800000 */
.L_x_282:
[-CC-:B0-----:R-:W-:Y:S01]  /*5450*/  FFMA.FTZ R57, R102, R95.reuse, R239.reuse ;  /* 0x0000005f66397223 */ /* 0x181fe200000100ef */
[C---:B------:R-:W-:Y:S01]  /*5460*/  PRMT R56, R67.reuse, 0x7632, R56 ;  /* 0x0000763243387816 */ /* 0x040fe20000000038 */
[-C--:B------:R-:W-:Y:S01]  /*5470*/  FFMA.FTZ R104, R104, R95.reuse, R239 ;  /* 0x0000005f68687223 */ /* 0x080fe200000100ef */
[----:B------:R-:W-:Y:S01]  /*5480*/  SHF.L.U32 R59, R67, 0x10, RZ ;  /* 0x00000010433b7819 */ /* 0x000fe200000006ff */
[----:B------:R-:W-:Y:S01]  /*5490*/  FADD.FTZ R57, R100, -R57 ;  /* 0x8000003964397221 */ /* 0x000fe20000010000 */
[----:B------:R-:W-:Y:S01]  /*54a0*/  FFMA.FTZ R0, R81, R95, R239 ;  /* 0x0000005f51007223 */ /* 0x000fe200000100ef */
[----:B------:R-:W-:Y:S01]  /*54b0*/  IMAD.U32 R58, R56, 0x10000, RZ ;  /* 0x00010000383a7824 */ /* 0x000fe200078e00ff */
[----:B------:R-:W-:Y:S01]  /*54c0*/  SHF.L.U32 R56, R66, 0x10, RZ ;  /* 0x0000001042387819 */ /* 0x000fe200000006ff */
[----:B------:R-:W-:Y:S01]  /*54d0*/  FFMA.FTZ R57, R212, R57, R59 ;  /* 0x00000039d4397223 */ /* 0x000fe2000001003b */
[----:B------:R-:W-:Y:S01]  /*54e0*/  FADD.FTZ R101, R101, -R104 ;  /* 0x8000006865657221 */ /* 0x000fe20000010000 */
[--C-:B------:R-:W-:Y:S01]  /*54f0*/  FADD.FTZ R79, R79, -R0.reuse ;  /* 0x800000004f4f7221 */ /* 0x100fe20000010000 */
[----:B------:R-:W-:Y:S01]  /*5500*/  PRMT R0, R66, 0x7632, R0 ;  /* 0x0000763242007816 */ /* 0x000fe20000000000 */
[----:B------:R-:W-:Y:S01]  /*5510*/  FFMA.FTZ R83, R83, R95, R239 ;  /* 0x0000005f53537223 */ /* 0x000fe200000100ef */
[----:B------:R-:W-:Y:S01]  /*5520*/  FMUL.FTZ R57, R57, UR6 ;  /* 0x0000000639397c20 */ /* 0x000fe20008410000 */
[C---:B------:R-:W-:Y:S01]  /*5530*/  FFMA.FTZ R56, R212.reuse, R101, R56 ;  /* 0x00000065d4387223 */ /* 0x040fe20000010038 */
[----:B------:R-:W-:Y:S01]  /*5540*/  LOP3.LUT P6, RZ, R235, 0xff0000, RZ, 0xc0, !PT ;  /* 0x00ff0000ebff7812 */ /* 0x000fe200078cc0ff */
[----:B------:R-:W-:Y:S01]  /*5550*/  FFMA.FTZ R58, R212, R79, R58 ;  /* 0x0000004fd43a7223 */ /* 0x000fe2000001003a */
[----:B------:R-:W-:Y:S01]  /*5560*/  LOP3.LUT P5, RZ, R149, 0xff0000, RZ, 0xc0, !PT ;  /* 0x00ff000095ff7812 */ /* 0x000fe200078ac0ff */
[----:B------:R-:W-:Y:S01]  /*5570*/  FADD.FTZ R83, R82, -R83 ;  /* 0x8000005352537221 */ /* 0x000fe20000010000 */
[----:B------:R-:W-:Y:S01]  /*5580*/  SHF.L.U32 R0, R0, 0x10, RZ ;  /* 0x0000001000007819 */ /* 0x000fe200000006ff */
[--C-:B------:R-:W-:Y:S01]  /*5590*/  FFMA.FTZ R106, R106, R95, R239.reuse ;  /* 0x0000005f6a6a7223 */ /* 0x100fe200000100ef */
[----:B------:R-:W-:Y:S01]  /*55a0*/  ISETP.GE.U32.AND P3, PT, R234, RZ, PT ;  /* 0x000000ffea00720c */ /* 0x000fe20003f66070 */
[----:B------:R-:W-:Y:S01]  /*55b0*/  FMUL.FTZ R56, R56, UR6 ;  /* 0x0000000638387c20 */ /* 0x000fe20008410000 */
[----:B------:R-:W-:Y:S01]  /*55c0*/  ISETP.GE.U32.AND P4, PT, R148, RZ, PT ;  /* 0x000000ff9400720c */ /* 0x000fe20003f86070 */
[----:B------:R-:W-:Y:S01]  /*55d0*/  FMUL.FTZ R58, R58, UR6 ;  /* 0x000000063a3a7c20 */ /* 0x000fe20008410000 */
[C---:B------:R-:W-:Y:S01]  /*55e0*/  FSEL R75, R57.reuse, RZ, P6 ;  /* 0x000000ff394b7208 */ /* 0x040fe20003000000 */
[----:B------:R-:W-:Y:S01]  /*55f0*/  FFMA.FTZ R0, R212, R83, R0 ;  /* 0x00000053d4007223 */ /* 0x000fe20000010000 */
[----:B------:R-:W-:Y:S01]  /*5600*/  FSEL R72, R57, RZ, P5 ;  /* 0x000000ff39487208 */ /* 0x000fe20002800000 */
[----:B------:R-:W-:Y:S01]  /*5610*/  IMAD.U32 R57, R65, 0x10000, RZ ;  /* 0x0001000041397824 */ /* 0x000fe200078e00ff */
[----:B------:R-:W-:Y:S01]  /*5620*/  LOP3.LUT P6, RZ, R235, 0xff, RZ, 0xc0, !PT ;  /* 0x000000ffebff7812 */ /* 0x000fe200078cc0ff */
[----:B------:R-:W-:Y:S01]  /*5630*/  FADD.FTZ R103, R103, -R106 ;  /* 0x8000006a67677221 */ /* 0x000fe20000010000 */
[----:B------:R-:W-:Y:S01]  /*5640*/  LOP3.LUT P5, RZ, R149, 0xff, RZ, 0xc0, !PT ;  /* 0x000000ff95ff7812 */ /* 0x000fe200078ac0ff */
[----:B------:R-:W-:Y:S01]  /*5650*/  FMUL.FTZ R0, R0, UR6 ;  /* 0x0000000600007c20 */ /* 0x000fe20008410000 */
[----:B------:R-:W-:Y:S01]  /*5660*/  ISETP.GE.U32.AND.EX P3, PT, R235, 0x1000000, PT, P3 ;  /* 0x01000000eb00780c */ /* 0x000fe20003f66130 */
[----:B------:R-:W-:Y:S01]  /*5670*/  FFMA.FTZ R59, R80, R95, R239 ;  /* 0x0000005f503b7223 */ /* 0x000fe200000100ef */
[----:B------:R-:W-:Y:S01]  /*5680*/  ISETP.GE.U32.AND.EX P4, PT, R149, 0x1000000, PT, P4 ;  /* 0x010000009500780c */ /* 0x000fe20003f86140 */
[----:B------:R-:W-:Y:S01]  /*5690*/  FFMA.FTZ R57, R212, R103, R57 ;  /* 0x00000067d4397223 */ /* 0x000fe20000010039 */
[----:B------:R-:W-:Y:S01]  /*56a0*/  FSEL R74, R56, RZ, P6 ;  /* 0x000000ff384a7208 */ /* 0x000fe20003000000 */
[----:B------:R-:W-:Y:S01]  /*56b0*/  FADD.FTZ R59, R76, -R59 ;  /* 0x8000003b4c3b7221 */ /* 0x000fe20000010000 */
[----:B------:R-:W-:Y:S01]  /*56c0*/  FSEL R79, R56, RZ, P5 ;  /* 0x000000ff384f7208 */ /* 0x000fe20002800000 */
[----:B------:R-:W-:Y:S01]  /*56d0*/  FMUL.FTZ R57, R57, UR6 ;  /* 0x0000000639397c20 */ /* 0x000fe20008410000 */
[----:B------:R-:W-:Y:S01]  /*56e0*/  FSEL R100, R58, RZ, P3 ;  /* 0x000000ff3a647208 */ /* 0x000fe20001800000 */
[-CC-:B------:R-:W-:Y:S01]  /*56f0*/  FFMA.FTZ R230, R230, R95.reuse, R239.reuse ;  /* 0x0000005fe6e67223 */ /* 0x180fe200000100ef */
[----:B------:R-:W-:Y:S01]  /*5700*/  FSEL R83, R58, RZ, P4 ;  /* 0x000000ff3a537208 */ /* 0x000fe20002000000 */
[----:B------:R-:W-:Y:S01]  /*5710*/  FFMA.FTZ R214, R214, R95, R239 ;  /* 0x0000005fd6d67223 */ /* 0x000fe200000100ef */
[----:B------:R-:W-:Y:S01]  /*5720*/  PRMT R56, R65, 0x7632, R56 ;  /* 0x0000763241387816 */ /* 0x000fe20000000038 */
[----:B------:R-:W-:Y:S01]  /*5730*/  FADD.FTZ R77, R77, -R230 ;  /* 0x800000e64d4d7221 */ /* 0x000fe20000010000 */
[----:B------:R-:W-:Y:S01]  /*5740*/  LOP3.LUT P3, RZ, R235, 0xff00, RZ, 0xc0, !PT ;  /* 0x0000ff00ebff7812 */ /* 0x000fe2000786c0ff */
[----:B------:R-:W-:Y:S01]  /*5750*/  FADD.FTZ R105, R105, -R214 ;  /* 0x800000d669697221 */ /* 0x000fe20000010000 */
[----:B------:R-:W-:-:S02]  /*5760*/  LOP3.LUT P4, RZ, R149, 0xff00, RZ, 0xc0, !PT ;  /* 0x0000ff0095ff7812 */ /* 0x000fc4000788c0ff */
[----:B------:R-:W-:Y:S02]  /*5770*/  SHF.L.U32 R73, R56, 0x10, RZ ;  /* 0x0000001038497819 */ /* 0x000fe400000006ff */
[C---:B------:R-:W-:Y:S02]  /*5780*/  FSEL R81, R0.reuse, RZ, P3 ;  /* 0x000000ff00517208 */ /* 0x040fe40001800000 */
[----:B------:R-:W-:Y:S01]  /*5790*/  FSEL R82, R0, RZ, P4 ;  /* 0x000000ff00527208 */ /* 0x000fe20002000000 */
[----:B------:R-:W-:Y:S01]  /*57a0*/  FFMA.FTZ R58, R212, R59, R73 ;  /* 0x0000003bd43a7223 */ /* 0x000fe20000010049 */
[----:B------:R-:W-:Y:S02]  /*57b0*/  LOP3.LUT P6, RZ, R234, 0xff0000, RZ, 0xc0, !PT ;  /* 0x00ff0000eaff7812 */ /* 0x000fe400078cc0ff */
[----:B------:R-:W-:Y:S02]  /*57c0*/  PRMT R0, R64, 0x7632, R0 ;  /* 0x0000763240007816 */ /* 0x000fe40000000000 */
[----:B------:R-:W-:-:S02]  /*57d0*/  FSEL R73, R57, RZ, P6 ;  /* 0x000000ff39497208 */ /* 0x000fc40003000000 */
[----:B------:R-:W-:Y:S01]  /*57e0*/  SHF.L.U32 R56, R64, 0x10, RZ ;  /* 0x0000001040387819 */ /* 0x000fe200000006ff */
[----:B------:R-:W-:Y:S01]  /*57f0*/  IMAD.U32 R0, R0, 0x10000, RZ ;  /* 0x0001000000007824 */ /* 0x000fe200078e00ff */
[----:B------:R-:W-:Y:S02]  /*5800*/  LOP3.LUT P6, RZ, R148, 0xff0000, RZ, 0xc0, !PT ;  /* 0x00ff000094ff7812 */ /* 0x000fe400078cc0ff */
[----:B------:R-:W-:Y:S01]  /*5810*/  F2FP.BF16.F32.PACK_AB R59, R83, R72 ;  /* 0x00000048533b723e */ /* 0x000fe200000010ff */
[----:B------:R-:W-:Y:S01]  /*5820*/  FMUL.FTZ R72, R58, UR6 ;  /* 0x000000063a487c20 */ /* 0x000fe20008410000 */
[----:B------:R-:W-:Y:S01]  /*5830*/  LOP3.LUT P5, RZ, R234, 0xff000000, RZ, 0xc0, !PT ;  /* 0xff000000eaff7812 */ /* 0x000fe200078ac0ff */
[C---:B------:R-:W-:Y:S01]  /*5840*/  FFMA.FTZ R0, R212.reuse, R77, R0 ;  /* 0x0000004dd4007223 */ /* 0x040fe20000010000 */
[----:B------:R-:W-:Y:S01]  /*5850*/  FSEL R57, R57, RZ, P6 ;  /* 0x000000ff39397208 */ /* 0x000fe20003000000 */
[----:B------:R-:W-:Y:S01]  /*5860*/  FFMA.FTZ R56, R212, R105, R56 ;  /* 0x00000069d4387223 */ /* 0x000fe20000010038 */
[----:B------:R-:W-:Y:S01]  /*5870*/  LOP3.LUT P6, RZ, R148, 0xff000000, RZ, 0xc0, !PT ;  /* 0xff00000094ff7812 */ /* 0x000fe200078cc0ff */
[----:B------:R-:W-:Y:S01]  /*5880*/  FMUL.FTZ R0, R0, UR6 ;  /* 0x0000000600007c20 */ /* 0x000fe20008410000 */
[----:B------:R-:W-:Y:S01]  /*5890*/  FSEL R76, R72, RZ, P5 ;  /* 0x000000ff484c7208 */ /* 0x000fe20002800000 */
[----:B------:R-:W-:Y:S01]  /*58a0*/  FMUL.FTZ R56, R56, UR6 ;  /* 0x0000000638387c20 */ /* 0x000fe20008410000 */
[----:B------:R-:W-:-:S02]  /*58b0*/  LOP3.LUT P3, RZ, R234, 0xff00, RZ, 0xc0, !PT ;  /* 0x0000ff00eaff7812 */ /* 0x000fc4000786c0ff */
[----:B------:R-:W-:Y:S02]  /*58c0*/  LOP3.LUT P5, RZ, R148, 0xff00, RZ, 0xc0, !PT ;  /* 0x0000ff0094ff7812 */ /* 0x000fe400078ac0ff */
[----:B------:R-:W-:Y:S02]  /*58d0*/  FSEL R80, R72, RZ, P6 ;  /* 0x000000ff48507208 */ /* 0x000fe40003000000 */
[----:B------:R-:W-:Y:S02]  /*58e0*/  LOP3.LUT P4, RZ, R234, 0xff, RZ, 0xc0, !PT ;  /* 0x000000ffeaff7812 */ /* 0x000fe4000788c0ff */
[----:B------:R-:W-:Y:S02]  /*58f0*/  LOP3.LUT P6, RZ, R148, 0xff, RZ, 0xc0, !PT ;  /* 0x000000ff94ff7812 */ /* 0x000fe400078cc0ff */
[----:B------:R-:W-:Y:S02]  /*5900*/  F2FP.BF16.F32.PACK_AB R58, R82, R79 ;  /* 0x0000004f523a723e */ /* 0x000fe400000010ff */
        /* <DEDUP_REMOVED lines=8> */
[----:B------:R-:W-:Y:S02]  /*5990*/  F2FP.BF16.F32.PACK_AB R56, R79, R0 ;  /* 0x000000004f38723e */ /* 0x000fe400000010ff */
[----:B------:R-:W-:Y:S01]  /*59a0*/  F2FP.BF16.F32.PACK_AB R72, R77, R72 ;  /* 0x000000484d48723e */ /* 0x000fe200000010ff */
[----:B------:R-:W-:Y:S06]  /*59b0*/  BRA `(.L_x_283) ;  /* 0x0000001800547947 */ /* 0x000fec0003800000 */
.L_x_281:
[----:B------:R-:W-:Y:S05]  /*59c0*/  @!P2 BRA `(.L_x_284) ;  /* 0x00000004003ca947 */ /* 0x000fea0003800000 */
[-CC-:B------:R-:W-:Y:S01]  /*59d0*/  FFMA.FTZ R0, R81, R95.reuse, R239.reuse ;  /* 0x0000005f51007223 */ /* 0x180fe200000100ef */
[-CC-:B0-----:R-:W-:Y:S01]  /*59e0*/  FFMA.FTZ R53, R102, R95.reuse, R239.reuse ;  /* 0x0000005f66357223 */ /* 0x181fe200000100ef */
[-CC-:B------:R-:W-:Y:S01]  /*59f0*/  FFMA.FTZ R83, R83, R95.reuse, R239.reuse ;  /* 0x0000005f53537223 */ /* 0x180fe200000100ef */
[----:B------:R-:W-:Y:S01]  /*5a00*/  FFMA.FTZ R104, R104, R95, R239 ;  /* 0x0000005f68687223 */ /* 0x000fe200000100ef */
[----:B------:R-:W-:Y:S01]  /*5a10*/  FADD.FTZ R79, R79, -R0 ;  /* 0x800000004f4f7221 */ /* 0x000fe20000010000 */
[----:B------:R-:W-:Y:S01]  /*5a20*/  FADD.FTZ R53, R100, -R53 ;  /* 0x8000003564357221 */ /* 0x000fe20000010000 */
[----:B------:R-:W-:Y:S01]  /*5a30*/  ISETP.GE.U32.AND P3, PT, R234, RZ, PT ;  /* 0x000000ffea00720c */ /* 0x000fe20003f66070 */
[----:B------:R-:W-:Y:S01]  /*5a40*/  FADD.FTZ R57, R82, -R83 ;  /* 0x8000005352397221 */ /* 0x000fe20000010000 */
[C---:B------:R-:W-:Y:S01]  /*5a50*/  FMUL.FTZ R56, R212.reuse, R79 ;  /* 0x0000004fd4387220 */ /* 0x040fe20000410000 */
[----:B------:R-:W-:Y:S01]  /*5a60*/  FMUL.FTZ R55, R212, R53 ;  /* 0x00000035d4377220 */ /* 0x000fe20000410000 */
[----:B------:R-:W-:Y:S01]  /*5a70*/  ISETP.GE.U32.AND P4, PT, R148, RZ, PT ;  /* 0x000000ff9400720c */ /* 0x000fe20003f86070 */
[----:B------:R-:W-:Y:S01]  /*5a80*/  FADD.FTZ R101, R101, -R104 ;  /* 0x8000006865657221 */ /* 0x000fe20000010000 */
[--C-:B------:R-:W-:Y:S01]  /*5a90*/  FFMA.FTZ R106, R106, R95, R239.reuse ;  /* 0x0000005f6a6a7223 */ /* 0x100fe200000100ef */
[----:B------:R-:W-:Y:S01]  /*5aa0*/  FMUL.FTZ R52, R56, UR6 ;  /* 0x0000000638347c20 */ /* 0x000fe20008410000 */
[----:B------:R-:W-:Y:S01]  /*5ab0*/  FMUL.FTZ R0, R55, UR6 ;  /* 0x0000000637007c20 */ /* 0x000fe20008410000 */
[----:B------:R-:W-:Y:S01]  /*5ac0*/  ISETP.GE.U32.AND.EX P3, PT, R235, 0x1000000, PT, P3 ;  /* 0x01000000eb00780c */ /* 0x000fe20003f66130 */
[C---:B------:R-:W-:Y:S01]  /*5ad0*/  FMUL.FTZ R57, R212.reuse, R57 ;  /* 0x00000039d4397220 */ /* 0x040fe20000410000 */
[----:B------:R-:W-:Y:S01]  /*5ae0*/  ISETP.GE.U32.AND.EX P4, PT, R149, 0x1000000, PT, P4 ;  /* 0x010000009500780c */ /* 0x000fe20003f86140 */
[----:B------:R-:W-:Y:S01]  /*5af0*/  FMUL.FTZ R54, R212, R101 ;  /* 0x00000065d4367220 */ /* 0x000fe20000410000 */
[----:B------:R-:W-:Y:S01]  /*5b00*/  LOP3.LUT P6, RZ, R235, 0xff0000, RZ, 0xc0, !PT ;  /* 0x00ff0000ebff7812 */ /* 0x000fe200078cc0ff */
[----:B------:R-:W-:Y:S01]  /*5b10*/  FADD.FTZ R53, R103, -R106 ;  /* 0x8000006a67357221 */ /* 0x000fe20000010000 */
[----:B------:R-:W-:Y:S01]  /*5b20*/  LOP3.LUT P5, RZ, R149, 0xff0000, RZ, 0xc0, !PT ;  /* 0x00ff000095ff7812 */ /* 0x000fe200078ac0ff */
[----:B------:R-:W-:Y:S01]  /*5b30*/  FFMA.FTZ R81, R80, R95, R239 ;  /* 0x0000005f50517223 */ /* 0x000fe200000100ef */
[----:B------:R-:W-:Y:S01]  /*5b40*/  FSEL R72, R52, RZ, P3 ;  /* 0x000000ff34487208 */ /* 0x000fe20001800000 */
[----:B------:R-:W-:Y:S01]  /*5b50*/  FMUL.FTZ R53, R212, R53 ;  /* 0x00000035d4357220 */ /* 0x000fe20000410000 */
[----:B------:R-:W-:Y:S01]  /*5b60*/  FSEL R82, R52, RZ, P4 ;  /* 0x000000ff34527208 */ /* 0x000fe20002000000 */
[----:B------:R-:W-:Y:S01]  /*5b70*/  FMUL.FTZ R52, R57, UR6 ;  /* 0x0000000639347c20 */ /* 0x000fe20008410000 */
[----:B------:R-:W-:Y:S01]  /*5b80*/  FSEL R75, R0, RZ, P6 ;  /* 0x000000ff004b7208 */ /* 0x000fe20003000000 */
[----:B------:R-:W-:Y:S01]  /*5b90*/  FADD.FTZ R81, R76, -R81 ;  /* 0x800000514c517221 */ /* 0x000fe20000010000 */
[----:B------:R-:W-:Y:S01]  /*5ba0*/  FSEL R59, R0, RZ, P5 ;  /* 0x000000ff003b7208 */ /* 0x000fe20002800000 */
[----:B------:R-:W-:Y:S01]  /*5bb0*/  FMUL.FTZ R0, R54, UR6 ;  /* 0x0000000636007c20 */ /* 0x000fe20008410000 */
[----:B------:R-:W-:Y:S01]  /*5bc0*/  LOP3.LUT P3, RZ, R235, 0xff00, RZ, 0xc0, !PT ;  /* 0x0000ff00ebff7812 */ /* 0x000fe2000786c0ff */
[-CC-:B------:R-:W-:Y:S01]  /*5bd0*/  FFMA.FTZ R230, R230, R95.reuse, R239.reuse ;  /* 0x0000005fe6e67223 */ /* 0x180fe200000100ef */
[----:B------:R-:W-:Y:S01]  /*5be0*/  LOP3.LUT P4, RZ, R149, 0xff00, RZ, 0xc0, !PT ;  /* 0x0000ff0095ff7812 */ /* 0x000fe2000788c0ff */
[----:B------:R-:W-:Y:S01]  /*5bf0*/  FFMA.FTZ R214, R214, R95, R239 ;  /* 0x0000005fd6d67223 */ /* 0x000fe200000100ef */
[----:B------:R-:W-:Y:S01]  /*5c00*/  LOP3.LUT P6, RZ, R235, 0xff, RZ, 0xc0, !PT ;  /* 0x000000ffebff7812 */ /* 0x000fe200078cc0ff */
[----:B------:R-:W-:Y:S01]  /*5c10*/  FADD.FTZ R77, R77, -R230 ;  /* 0x800000e64d4d7221 */ /* 0x000fe20000010000 */
[----:B------:R-:W-:Y:S01]  /*5c20*/  LOP3.LUT P5, RZ, R149, 0xff, RZ, 0xc0, !PT ;  /* 0x000000ff95ff7812 */ /* 0x000fe200078ac0ff */
[----:B------:R-:W-:Y:S01]  /*5c30*/  FADD.FTZ R105, R105, -R214 ;  /* 0x800000d669697221 */ /* 0x000fe20000010000 */
[----:B------:R-:W-:-:S02]  /*5c40*/  FSEL R79, R52, RZ, P3 ;  /* 0x000000ff344f7208 */ /* 0x000fc40001800000 */
[----:B------:R-:W-:Y:S01]  /*5c50*/  FSEL R73, R52, RZ, P4 ;  /* 0x000000ff34497208 */ /* 0x000fe20002000000 */
[----:B------:R-:W-:Y:S01]  /*5c60*/  FMUL.FTZ R52, R53, UR6 ;  /* 0x0000000635347c20 */ /* 0x000fe20008410000 */
[C---:B------:R-:W-:Y:S02]  /*5c70*/  FSEL R74, R0.reuse, RZ, P6 ;  /* 0x000000ff004a7208 */ /* 0x040fe40003000000 */
[----:B------:R-:W-:Y:S01]  /*5c80*/  FSEL R58, R0, RZ, P5 ;  /* 0x000000ff003a7208 */ /* 0x000fe20002800000 */
[----:B------:R-:W-:Y:S01]  /*5c90*/  FMUL.FTZ R0, R212, R81 ;  /* 0x00000051d4007220 */ /* 0x000fe20000410000 */
[----:B------:R-:W-:Y:S02]  /*5ca0*/  LOP3.LUT P6, RZ, R234, 0xff0000, RZ, 0xc0, !PT ;  /* 0x00ff0000eaff7812 */ /* 0x000fe400078cc0ff */
[----:B------:R-:W-:Y:S02]  /*5cb0*/  F2FP.BF16.F32.PACK_AB R58, R73, R58 ;  /* 0x0000003a493a723e */ /* 0x000fe400000010ff */
[----:B------:R-:W-:-:S02]  /*5cc0*/  FSEL R73, R52, RZ, P6 ;  /* 0x000000ff34497208 */ /* 0x000fc40003000000 */
[----:B------:R-:W-:Y:S02]  /*5cd0*/  LOP3.LUT P6, RZ, R148, 0xff0000, RZ, 0xc0, !PT ;  /* 0x00ff000094ff7812 */ /* 0x000fe400078cc0ff */
[----:B------:R-:W-:Y:S01]  /*5ce0*/  F2FP.BF16.F32.PACK_AB R75, R72, R75 ;  /* 0x0000004b484b723e */ /* 0x000fe200000010ff */
[----:B------:R-:W-:Y:S01]  /*5cf0*/  FMUL.FTZ R72, R0, UR6 ;  /* 0x0000000600487c20 */ /* 0x000fe20008410000 */
[----:B------:R-:W-:Y:S01]  /*5d00*/  F2FP.BF16.F32.PACK_AB R54, R57, R54 ;  /* 0x000000363936723e */ /* 0x000fe200000010ff */
[----:B------:R-:W-:Y:S01]  /*5d10*/  FMUL.FTZ R57, R212, R77 ;  /* 0x0000004dd4397220 */ /* 0x000fe20000410000 */
[----:B------:R-:W-:Y:S01]  /*5d20*/  F2FP.BF16.F32.PACK_AB R53, R0, R53 ;  /* 0x000000350035723e */ /* 0x000fe200000010ff */
[----:B------:R-:W-:Y:S01]  /*5d30*/  FMUL.FTZ R0, R212, R105 ;  /* 0x00000069d4007220 */ /* 0x000fe20000410000 */
[----:B------:R-:W-:Y:S02]  /*5d40*/  LOP3.LUT P5, RZ, R234, 0xff000000, RZ, 0xc0, !PT ;  /* 0xff000000eaff7812 */ /* 0x000fe400078ac0ff */
[----:B------:R-:W-:-:S02]  /*5d50*/  FSEL R76, R52, RZ, P6 ;  /* 0x000000ff344c7208 */ /* 0x000fc40003000000 */
[----:B------:R-:W-:Y:S02]  /*5d60*/  LOP3.LUT P6, RZ, R148, 0xff000000, RZ, 0xc0, !PT ;  /* 0xff00000094ff7812 */ /* 0x000fe400078cc0ff */
[----:B------:R-:W-:Y:S01]  /*5d70*/  F2FP.BF16.F32.PACK_AB R55, R56, R55 ;  /* 0x000000373837723e */ /* 0x000fe200000010ff */
[C---:B------:R-:W-:Y:S01]  /*5d80*/  FMUL.FTZ R56, R57.reuse, UR6 ;  /* 0x0000000639387c20 */ /* 0x040fe20008410000 */
[----:B------:R-:W-:Y:S02]  /*5d90*/  FSEL R80, R72, RZ, P5 ;  /* 0x000000ff48507208 */ /* 0x000fe40002800000 */
[----:B------:R-:W-:Y:S01]  /*5da0*/  F2FP.BF16.F32.PACK_AB R52, R57, R0 ;  /* 0x000000003934723e */ /* 0x000fe200000010ff */
[----:B------:R-:W-:Y:S01]  /*5db0*/  FMUL.FTZ R0, R0, UR6 ;  /* 0x0000000600007c20 */ /* 0x000fe20008410000 */
[----:B------:R-:W-:Y:S02]  /*5dc0*/  LOP3.LUT P3, RZ, R234, 0xff00, RZ, 0xc0, !PT ;  /* 0x0000ff00eaff7812 */ /* 0x000fe4000786c0ff */
[----:B------:R-:W-:-:S02]  /*5dd0*/  LOP3.LUT P5, RZ, R148, 0xff00, RZ, 0xc0, !PT ;  /* 0x0000ff0094ff7812 */ /* 0x000fc400078ac0ff */
[----:B------:R-:W-:Y:S02]  /*5de0*/  FSEL R57, R72, RZ, P6 ;  /* 0x000000ff48397208 */ /* 0x000fe40003000000 */
[----:B------:R-:W-:Y:S02]  /*5df0*/  LOP3.LUT P4, RZ, R234, 0xff, RZ, 0xc0, !PT ;  /* 0x000000ffeaff7812 */ /* 0x000fe4000788c0ff */
[----:B------:R-:W-:Y:S02]  /*5e00*/  LOP3.LUT P6, RZ, R148, 0xff, RZ, 0xc0, !PT ;  /* 0x000000ff94ff7812 */ /* 0x000fe400078cc0ff */
[----:B------:R-:W-:Y:S02]  /*5e10*/  F2FP.BF16.F32.PACK_AB R74, R79, R74 ;  /* 0x0000004a4f4a723e */ /* 0x000fe400000010ff */
[C---:B------:R-:W-:Y:S02]  /*5e20*/  FSEL R77, R56.reuse, RZ, P3 ;  /* 0x000000ff384d7208 */ /* 0x040fe40001800000 */
[----:B------:R-:W-:-:S02]  /*5e30*/  FSEL R79, R56, RZ, P5 ;  /* 0x000000ff384f7208 */ /* 0x000fc40002800000 */
[C---:B------:R-:W-:Y:S02]  /*5e40*/  FSEL R56, R0.reuse, RZ, P6 ;  /* 0x000000ff00387208 */ /* 0x040fe40003000000 */
[----:B------:R-:W-:Y:S02]  /*5e50*/  FSEL R72, R0, RZ, P4 ;  /* 0x000000ff00487208 */ /* 0x000fe40002000000 */
[----:B------:R-:W-:Y:S02]  /*5e60*/  F2FP.BF16.F32.PACK_AB R59, R82, R59 ;  /* 0x0000003b523b723e */ /* 0x000fe400000010ff */
[----:B------:R-:W-:Y:S02]  /*5e70*/  F2FP.BF16.F32.PACK_AB R57, R57, R76 ;  /* 0x0000004c3939723e */ /* 0x000fe400000010ff */
[----:B------:R-:W-:Y:S02]  /*5e80*/  F2FP.BF16.F32.PACK_AB R73, R80, R73 ;  /* 0x000000495049723e */ /* 0x000fe400000010ff */
[----:B------:R-:W-:-:S02]  /*5e90*/  F2FP.BF16.F32.PACK_AB R56, R79, R56 ;  /* 0x000000384f38723e */ /* 0x000fc400000010ff */
[----:B------:R-:W-:Y:S01]  /*5ea0*/  F2FP.BF16.F32.PACK_AB R72, R77, R72 ;  /* 0x000000484d48723e */ /* 0x000fe200000010ff */
[----:B------:R-:W-:Y:S06]  /*5eb0*/  BRA `(.L_x_283) ;  /* 0x0000001400147947 */ /* 0x000fec0003800000 */
.L_x_284:
[-CC-:B------:R-:W-:Y:S01]  /*5ec0*/  FFMA.FTZ R0, R81, R95.reuse, R239.reuse ;  /* 0x0000005f51007223 */ /* 0x180fe200000100ef */
[-CC-:B0-----:R-:W-:Y:S01]  /*5ed0*/  FFMA.FTZ R57, R102, R95.reuse, R239.reuse ;  /* 0x0000005f66397223 */ /* 0x181fe200000100ef */
[-C--:B------:R-:W-:Y:S01]  /*5ee0*/  FFMA.FTZ R104, R104, R95.reuse, R239 ;  /* 0x0000005f68687223 */ /* 0x080fe200000100ef */
[----:B------:R-:W-:Y:S01]  /*5ef0*/  ISETP.GE.U32.AND P3, PT, R234, RZ, PT ;  /* 0x000000ffea00720c */ /* 0x000fe20003f66070 */
[----:B------:R-:W-:Y:S01]  /*5f00*/  FADD.FTZ R79, R79, -R0 ;  /* 0x800000004f4f7221 */ /* 0x000fe20000010000 */
[----:B------:R-:W-:Y:S01]  /*5f10*/  FADD.FTZ R57, R100, -R57 ;  /* 0x8000003964397221 */ /* 0x000fe20000010000 */
[----:B------:R-:W-:Y:S01]  /*5f20*/  FADD.FTZ R101, R101, -R104 ;  /* 0x8000006865657221 */ /* 0x000fe20000010000 */
[--C-:B------:R-:W-:Y:S01]  /*5f30*/  FFMA.FTZ R106, R106, R95, R239.reuse ;  /* 0x0000005f6a6a7223 */ /* 0x100fe200000100ef */
[C---:B------:R-:W-:Y:S01]  /*5f40*/  FMUL.FTZ R79, R212.reuse, R79 ;  /* 0x0000004fd44f7220 */ /* 0x040fe20000410000 */
[C---:B------:R-:W-:Y:S01]  /*5f50*/  FMUL.FTZ R57, R212.reuse, R57 ;  /* 0x00000039d4397220 */ /* 0x040fe20000410000 */
[----:B------:R-:W-:Y:S01]  /*5f60*/  ISETP.GE.U32.AND.EX P5, PT, R235, 0x1000000, PT, P3 ;  /* 0x01000000eb00780c */ /* 0x000fe20003fa6130 */
[C---:B------:R-:W-:Y:S01]  /*5f70*/  FMUL.FTZ R101, R212.reuse, R101 ;  /* 0x00000065d4657220 */ /* 0x040fe20000410000 */
[----:B------:R-:W-:Y:S01]  /*5f80*/  FMUL.FTZ R79, R79, UR6 ;  /* 0x000000064f4f7c20 */ /* 0x000fe20008410000 */
[----:B------:R-:W-:Y:S01]  /*5f90*/  FMUL.FTZ R57, R57, UR6 ;  /* 0x0000000639397c20 */ /* 0x000fe20008410000 */
[----:B------:R-:W-:Y:S01]  /*5fa0*/  FADD.FTZ R103, R103, -R106 ;  /* 0x8000006a67677221 */ /* 0x000fe20000010000 */
[----:B------:R-:W-:Y:S01]  /*5fb0*/  LOP3.LUT P4, RZ, R235, 0xff0000, RZ, 0xc0, !PT ;  /* 0x00ff0000ebff7812 */ /* 0x000fe2000788c0ff */
[----:B------:R-:W-:Y:S01]  /*5fc0*/  FMUL.FTZ R101, R101, UR6 ;  /* 0x0000000665657c20 */ /* 0x000fe20008410000 */
[----:B------:R-:W-:Y:S01]  /*5fd0*/  LOP3.LUT P6, RZ, R149, 0xff0000, RZ, 0xc0, !PT ;  /* 0x00ff000095ff7812 */ /* 0x000fe200078cc0ff */
[----:B------:R-:W-:Y:S01]  /*5fe0*/  FMUL.FTZ R103, R212, R103 ;  /* 0x00000067d4677220 */ /* 0x000fe20000410000 */
[----:B------:R-:W-:Y:S01]  /*5ff0*/  FSEL R0, R79, RZ, P5 ;  /* 0x000000ff4f007208 */ /* 0x000fe20002800000 */
[-C--:B------:R-:W-:Y:S01]  /*6000*/  FFMA.FTZ R83, R83, R95.reuse, R239 ;  /* 0x0000005f53537223 */ /* 0x080fe200000100ef */
[----:B------:R-:W-:Y:S01]  /*6010*/  LOP3.LUT P5, RZ, R235, 0xff, RZ, 0xc0, !PT ;  /* 0x000000ffebff7812 */ /* 0x000fe200078ac0ff */
[----:B------:R-:W-:Y:S01]  /*6020*/  FMUL.FTZ R103, R103, UR6 ;  /* 0x0000000667677c20 */ /* 0x000fe20008410000 */
[C---:B------:R-:W-:Y:S01]  /*6030*/  FSEL R75, R57.reuse, RZ, P4 ;  /* 0x000000ff394b7208 */ /* 0x040fe20002000000 */
[----:B------:R-:W-:Y:S01]  /*6040*/  FADD.FTZ R83, R82, -R83 ;  /* 0x8000005352537221 */ /* 0x000fe20000010000 */
[----:B------:R-:W-:Y:S01]  /*6050*/  FSEL R59, R57, RZ, P6 ;  /* 0x000000ff393b7208 */ /* 0x000fe20003000000 */
[-CC-:B------:R-:W-:Y:S01]  /*6060*/  FFMA.FTZ R57, R80, R95.reuse, R239.reuse ;  /* 0x0000005f50397223 */ /* 0x180fe200000100ef */
[----:B------:R-:W-:Y:S01]  /*6070*/  FSEL R74, R101, RZ, P5 ;  /* 0x000000ff654a7208 */ /* 0x000fe20002800000 */
[-C--:B------:R-:W-:Y:S01]  /*6080*/  FFMA.FTZ R230, R230, R95.reuse, R239 ;  /* 0x0000005fe6e67223 */ /* 0x080fe200000100ef */
[----:B------:R-:W-:Y:S01]  /*6090*/  LOP3.LUT P5, RZ, R234, 0xff0000, RZ, 0xc0, !PT ;  /* 0x00ff0000eaff7812 */ /* 0x000fe200078ac0ff */
[----:B------:R-:W-:Y:S01]  /*60a0*/  FADD.FTZ R57, R76, -R57 ;  /* 0x800000394c397221 */ /* 0x000fe20000010000 */
[----:B------:R-:W-:Y:S01]  /*60b0*/  ISETP.GE.U32.AND P3, PT, R148, RZ, PT ;  /* 0x000000ff9400720c */ /* 0x000fe20003f66070 */
[----:B------:R-:W-:Y:S01]  /*60c0*/  FFMA.FTZ R214, R214, R95, R239 ;  /* 0x0000005fd6d67223 */ /* 0x000fe200000100ef */
[----:B------:R-:W-:Y:S01]  /*60d0*/  LOP3.LUT P4, RZ, R149, 0xff, RZ, 0xc0, !PT ;  /* 0x000000ff95ff7812 */ /* 0x000fe2000788c0ff */
[C---:B------:R-:W-:Y:S01]  /*60e0*/  FMUL.FTZ R83, R212.reuse, R83 ;  /* 0x00000053d4537220 */ /* 0x040fe20000410000 */
[----:B------:R-:W-:Y:S01]  /*60f0*/  FMUL.FTZ R57, R212, R57 ;  /* 0x00000039d4397220 */ /* 0x000fe20000410000 */
[----:B------:R-:W-:Y:S01]  /*6100*/  FSEL R73, R103, RZ, P5 ;  /* 0x000000ff67497208 */ /* 0x000fe20002800000 */
[----:B------:R-:W-:Y:S01]  /*6110*/  FADD.FTZ R77, R77, -R230 ;  /* 0x800000e64d4d7221 */ /* 0x000fe20000010000 */
[----:B------:R-:W-:Y:S01]  /*6120*/  ISETP.GE.U32.AND.EX P3, PT, R149, 0x1000000, PT, P3 ;  /* 0x010000009500780c */ /* 0x000fe20003f66130 */
[----:B------:R-:W-:Y:S01]  /*6130*/  FADD.FTZ R105, R105, -R214 ;  /* 0x800000d669697221 */ /* 0x000fe20000010000 */
[----:B------:R-:W-:Y:S01]  /*6140*/  LOP3.LUT P5, RZ, R148, 0xff0000, RZ, 0xc0, !PT ;  /* 0x00ff000094ff7812 */ /* 0x000fe200078ac0ff */
[----:B------:R-:W-:Y:S01]  /*6150*/  FMUL.FTZ R83, R83, UR6 ;  /* 0x0000000653537c20 */ /* 0x000fe20008410000 */
[----:B------:R-:W-:Y:S01]  /*6160*/  F2FP.BF16.F32.PACK_AB R75, R0, R75 ;  /* 0x0000004b004b723e */ /* 0x000fe200000010ff */
[----:B------:R-:W-:Y:S01]  /*6170*/  FMUL.FTZ R0, R57, UR6 ;  /* 0x0000000639007c20 */ /* 0x000fe20008410000 */
[----:B------:R-:W-:Y:S01]  /*6180*/  FSEL R58, R101, RZ, P4 ;  /* 0x000000ff653a7208 */ /* 0x000fe20002000000 */
[C---:B------:R-:W-:Y:S01]  /*6190*/  FMUL.FTZ R77, R212.reuse, R77 ;  /* 0x0000004dd44d7220 */ /* 0x040fe20000410000 */
[----:B------:R-:W-:Y:S01]  /*61a0*/  LOP3.LUT P6, RZ, R235, 0xff00, RZ, 0xc0, !PT ;  /* 0x0000ff00ebff7812 */ /* 0x000fe200078cc0ff */
[----:B------:R-:W-:Y:S01]  /*61b0*/  FMUL.FTZ R105, R212, R105 ;  /* 0x00000069d4697220 */ /* 0x000fe20000410000 */
[----:B------:R-:W-:Y:S01]  /*61c0*/  FSEL R56, R79, RZ, P3 ;  /* 0x000000ff4f387208 */ /* 0x000fe20001800000 */
[----:B------:R-:W-:Y:S01]  /*61d0*/  FMUL.FTZ R77, R77, UR6 ;  /* 0x000000064d4d7c20 */ /* 0x000fe20008410000 */
[----:B------:R-:W-:Y:S01]  /*61e0*/  LOP3.LUT P4, RZ, R234, 0xff000000, RZ, 0xc0, !PT ;  /* 0xff000000eaff7812 */ /* 0x000fe2000788c0ff */
[----:B------:R-:W-:Y:S01]  /*61f0*/  FMUL.FTZ R105, R105, UR6 ;  /* 0x0000000669697c20 */ /* 0x000fe20008410000 */
[----:B------:R-:W-:-:S02]  /*6200*/  FSEL R57, R103, RZ, P5 ;  /* 0x000000ff67397208 */ /* 0x000fc40002800000 */
[----:B------:R-:W-:Y:S02]  /*6210*/  LOP3.LUT P3, RZ, R149, 0xff00, RZ, 0xc0, !PT ;  /* 0x0000ff0095ff7812 */ /* 0x000fe4000786c0ff */
[----:B------:R-:W-:Y:S02]  /*6220*/  LOP3.LUT P5, RZ, R148, 0xff000000, RZ, 0xc0, !PT ;  /* 0xff00000094ff7812 */ /* 0x000fe400078ac0ff */
[C---:B------:R-:W-:Y:S02]  /*6230*/  FSEL R79, R83.reuse, RZ, P6 ;  /* 0x000000ff534f7208 */ /* 0x040fe40003000000 */
[----:B------:R-:W-:Y:S02]  /*6240*/  FSEL R76, R0, RZ, P4 ;  /* 0x000000ff004c7208 */ /* 0x000fe40002000000 */
[----:B------:R-:W-:Y:S02]  /*6250*/  LOP3.LUT P6, RZ, R234, 0xff00, RZ, 0xc0, !PT ;  /* 0x0000ff00eaff7812 */ /* 0x000fe400078cc0ff */
[----:B------:R-:W-:-:S02]  /*6260*/  FSEL R83, R83, RZ, P3 ;  /* 0x000000ff53537208 */ /* 0x000fc40001800000 */
[----:B------:R-:W-:Y:S02]  /*6270*/  FSEL R0, R0, RZ, P5 ;  /* 0x000000ff00007208 */ /* 0x000fe40002800000 */
[----:B------:R-:W-:Y:S02]  /*6280*/  LOP3.LUT P3, RZ, R234, 0xff, RZ, 0xc0, !PT ;  /* 0x000000ffeaff7812 */ /* 0x000fe4000786c0ff */
[C---:B------:R-:W-:Y:S02]  /*6290*/  LOP3.LUT P4, RZ, R148.reuse, 0xff00, RZ, 0xc0, !PT ;  /* 0x0000ff0094ff7812 */ /* 0x040fe4000788c0ff */
[----:B------:R-:W-:Y:S02]  /*62a0*/  LOP3.LUT P5, RZ, R148, 0xff, RZ, 0xc0, !PT ;  /* 0x000000ff94ff7812 */ /* 0x000fe400078ac0ff */
[----:B------:R-:W-:Y:S02]  /*62b0*/  F2FP.BF16.F32.PACK_AB R74, R79, R74 ;  /* 0x0000004a4f4a723e */ /* 0x000fe400000010ff */
[----:B------:R-:W-:-:S02]  /*62c0*/  F2FP.BF16.F32.PACK_AB R59, R56, R59 ;  /* 0x0000003b383b723e */ /* 0x000fc400000010ff */
[C---:B------:R-:W-:Y:S02]  /*62d0*/  FSEL R79, R77.reuse, RZ, P6 ;  /* 0x000000ff4d4f7208 */ /* 0x040fe40003000000 */
[----:B------:R-:W-:Y:S02]  /*62e0*/  FSEL R77, R77, RZ, P4 ;  /* 0x000000ff4d4d7208 */ /* 0x000fe40002000000 */
[C---:B------:R-:W-:Y:S02]  /*62f0*/  FSEL R56, R105.reuse, RZ, P5 ;  /* 0x000000ff69387208 */ /* 0x040fe40002800000 */
[----:B------:R-:W-:Y:S02]  /*6300*/  FSEL R72, R105, RZ, P3 ;  /* 0x000000ff69487208 */ /* 0x000fe40001800000 */
[----:B------:R-:W-:Y:S02]  /*6310*/  F2FP.BF16.F32.PACK_AB R58, R83, R58 ;  /* 0x0000003a533a723e */ /* 0x000fe400000010ff */
[----:B------:R-:W-:-:S02]  /*6320*/  F2FP.BF16.F32.PACK_AB R57, R0, R57 ;  /* 0x000000390039723e */ /* 0x000fc400000010ff */
[----:B------:R-:W-:Y:S02]  /*6330*/  F2FP.BF16.F32.PACK_AB R73, R76, R73 ;  /* 0x000000494c49723e */ /* 0x000fe400000010ff */
[----:B------:R-:W-:Y:S02]  /*6340*/  F2FP.BF16.F32.PACK_AB R56, R77, R56 ;  /* 0x000000384d38723e */ /* 0x000fe400000010ff */
[----:B------:R-:W-:Y:S01]  /*6350*/  F2FP.BF16.F32.PACK_AB R72, R79, R72 ;  /* 0x000000484f48723e */ /* 0x000fe200000010ff */
[----:B------:R-:W-:Y:S06]  /*6360*/  BRA `(.L_x_283) ;  /* 0x0000000c00e87947 */ /* 0x000fec0003800000 */
.L_x_280:
[----:B------:R-:W-:Y:S05]  /*6370*/  @!P1 BRA `(.L_x_285) ;  /* 0x0000000800249947 */ /* 0x000fea0003800000 */
[----:B------:R-:W-:Y:S05]  /*6380*/  @!P2 BRA `(.L_x_286) ;  /* 0x000000040018a947 */ /* 0x000fea0003800000 */
[-CC-:B------:R-:W-:Y:S01]  /*6390*/  FFMA.FTZ R0, R81, R95.reuse, R239.reuse ;  /* 0x0000005f51007223 */ /* 0x180fe200000100ef */
[----:B0-----:R-:W-:Y:S01]  /*63a0*/  PRMT R52, R67, 0x7632, R52 ;  /* 0x0000763243347816 */ /* 0x001fe20000000034 */
[-CC-:B------:R-:W-:Y:S01]  /*63b0*/  FFMA.FTZ R83, R83, R95.reuse, R239.reuse ;  /* 0x0000005f53537223 */ /* 0x180fe200000100ef */
[-C--:B------:R-:W-:Y:S01]  /*63c0*/  FFMA.FTZ R104, R104, R95.reuse, R239 ;  /* 0x0000005f68687223 */ /* 0x080fe200000100ef */
[--C-:B------:R-:W-:Y:S01]  /*63d0*/  FADD.FTZ R79, R79, -R0.reuse ;  /* 0x800000004f4f7221 */ /* 0x100fe20000010000 */
[----:B------:R-:W-:Y:S01]  /*63e0*/  PRMT R0, R66, 0x7632, R0 ;  /* 0x0000763242007816 */ /* 0x000fe20000000000 */
[----:B------:R-:W-:Y:S01]  /*63f0*/  FADD.FTZ R83, R82, -R83 ;  /* 0x8000005352537221 */ /* 0x000fe20000010000 */
[----:B------:R-:W-:Y:S01]  /*6400*/  SHF.L.U32 R54, R52, 0x10, RZ ;  /* 0x0000001034367819 */ /* 0x000fe200000006ff */
[----:B------:R-:W-:Y:S01]  /*6410*/  FFMA.FTZ R53, R102, R95, R239 ;  /* 0x0000005f66357223 */ /* 0x000fe200000100ef */
[----:B------:R-:W-:Y:S01]  /*6420*/  SHF.L.U32 R0, R0, 0x10, RZ ;  /* 0x0000001000007819 */ /* 0x000fe200000006ff */
[----:B------:R-:W-:Y:S01]  /*6430*/  FADD.FTZ R101, R101, -R104 ;  /* 0x8000006865657221 */ /* 0x000fe20000010000 */
[----:B------:R-:W-:Y:S01]  /*6440*/  ISETP.GE.U32.AND P3, PT, R234, RZ, PT ;  /* 0x000000ffea00720c */ /* 0x000fe20003f66070 */
[----:B------:R-:W-:Y:S01]  /*6450*/  FFMA.FTZ R82, R212, R79, R54 ;  /* 0x0000004fd4527223 */ /* 0x000fe20000010036 */
[----:B------:R-:W-:-:S02]  /*6460*/  IMAD.U32 R52, R66, 0x10000, RZ ;  /* 0x0001000042347824 */ /* 0x000fc400078e00ff */
[----:B------:R-:W-:Y:S01]  /*6470*/  FFMA.FTZ R74, R212, R83, R0 ;  /* 0x00000053d44a7223 */ /* 0x000fe20000010000 */
[----:B------:R-:W-:Y:S01]  /*6480*/  SHF.L.U32 R55, R67, 0x10, RZ ;  /* 0x0000001043377819 */ /* 0x000fe200000006ff */
[----:B------:R-:W-:Y:S01]  /*6490*/  FMUL.FTZ R0, R82, UR6 ;  /* 0x0000000652007c20 */ /* 0x000fe20008410000 */
[----:B------:R-:W-:Y:S01]  /*64a0*/  FADD.FTZ R53, R100, -R53 ;  /* 0x8000003564357221 */ /* 0x000fe20000010000 */
[C---:B------:R-:W-:Y:S01]  /*64b0*/  ISETP.GE.U32.AND.EX P3, PT, R235.reuse, 0x1000000, PT, P3 ;  /* 0x01000000eb00780c */ /* 0x040fe20003f66130 */
[----:B------:R-:W-:Y:S01]  /*64c0*/  FFMA.FTZ R101, R212, R101, R52 ;  /* 0x00000065d4657223 */ /* 0x000fe20000010034 */
[----:B------:R-:W-:Y:S01]  /*64d0*/  FMUL.FTZ R52, R74, UR6 ;  /* 0x000000064a347c20 */ /* 0x000fe20008410000 */
[----:B------:R-:W-:Y:S01]  /*64e0*/  FFMA.FTZ R73, R212, R53, R55 ;  /* 0x00000035d4497223 */ /* 0x000fe20000010037 */
[----:B------:R-:W-:Y:S01]  /*64f0*/  LOP3.LUT P5, RZ, R235, 0xff00, RZ, 0xc0, !PT ;  /* 0x0000ff00ebff7812 */ /* 0x000fe200078ac0ff */
[-CC-:B------:R-:W-:Y:S01]  /*6500*/  FFMA.FTZ R53, R80, R95.reuse, R239.reuse ;  /* 0x0000005f50357223 */ /* 0x180fe200000100ef */
[----:B------:R-:W-:Y:S01]  /*6510*/  FSEL R100, R0, RZ, P3 ;  /* 0x000000ff00647208 */ /* 0x000fe20001800000 */
[----:B------:R-:W-:Y:S01]  /*6520*/  FMUL.FTZ R0, R101, UR6 ;  /* 0x0000000665007c20 */ /* 0x000fe20008410000 */
[----:B------:R-:W-:Y:S01]  /*6530*/  LOP3.LUT P6, RZ, R235, 0xff, RZ, 0xc0, !PT ;  /* 0x000000ffebff7812 */ /* 0x000fe200078cc0ff */
[----:B------:R-:W-:Y:S01]  /*6540*/  FMUL.FTZ R54, R73, UR6 ;  /* 0x0000000649367c20 */ /* 0x000fe20008410000 */
[----:B------:R-:W-:Y:S01]  /*6550*/  FSEL R80, R52, RZ, P5 ;  /* 0x000000ff34507208 */ /* 0x000fe20002800000 */
[-CC-:B------:R-:W-:Y:S01]  /*6560*/  FFMA.FTZ R106, R106, R95.reuse, R239.reuse ;  /* 0x0000005f6a6a7223 */ /* 0x180fe200000100ef */
[----:B------:R-:W-:Y:S01]  /*6570*/  LOP3.LUT P4, RZ, R235, 0xff0000, RZ, 0xc0, !PT ;  /* 0x00ff0000ebff7812 */ /* 0x000fe2000788c0ff */
[-C--:B------:R-:W-:Y:S01]  /*6580*/  FFMA.FTZ R214, R214, R95.reuse, R239 ;  /* 0x0000005fd6d67223 */ /* 0x080fe200000100ef */
[----:B------:R-:W-:Y:S01]  /*6590*/  PRMT R52, R65, 0x7632, R52 ;  /* 0x0000763241347816 */ /* 0x000fe20000000034 */
[----:B------:R-:W-:Y:S01]  /*65a0*/  FADD.FTZ R55, R76, -R53 ;  /* 0x800000354c377221 */ /* 0x000fe20000010000 */
[----:B------:R-:W-:Y:S01]  /*65b0*/  FSEL R79, R0, RZ, P6 ;  /* 0x000000ff004f7208 */ /* 0x000fe20003000000 */
[----:B------:R-:W-:Y:S01]  /*65c0*/  FFMA.FTZ R230, R230, R95, R239 ;  /* 0x0000005fe6e67223 */ /* 0x000fe200000100ef */
[----:B------:R-:W-:Y:S01]  /*65d0*/  PRMT R0, R64, 0x7632, R0 ;  /* 0x0000763240007816 */ /* 0x000fe20000000000 */
[----:B------:R-:W-:Y:S01]  /*65e0*/  FADD.FTZ R103, R103, -R106 ;  /* 0x8000006a67677221 */ /* 0x000fe20000010000 */
[----:B------:R-:W-:Y:S01]  /*65f0*/  FSEL R75, R54, RZ, P4 ;  /* 0x000000ff364b7208 */ /* 0x000fe20002000000 */
[----:B------:R-:W-:Y:S01]  /*6600*/  IMAD.U32 R54, R52, 0x10000, RZ ;  /* 0x0001000034367824 */ /* 0x000fe200078e00ff */
[----:B------:R-:W-:Y:S01]  /*6610*/  SHF.L.U32 R53, R65, 0x10, RZ ;  /* 0x0000001041357819 */ /* 0x000fe200000006ff */
[----:B------:R-:W-:Y:S01]  /*6620*/  FADD.FTZ R105, R105, -R214 ;  /* 0x800000d669697221 */ /* 0x000fe20000010000 */
[----:B------:R-:W-:Y:S01]  /*6630*/  SHF.L.U32 R52, R64, 0x10, RZ ;  /* 0x0000001040347819 */ /* 0x000fe200000006ff */
[----:B------:R-:W-:Y:S01]  /*6640*/  FADD.FTZ R77, R77, -R230 ;  /* 0x800000e64d4d7221 */ /* 0x000fe20000010000 */
[----:B------:R-:W-:Y:S01]  /*6650*/  SHF.L.U32 R0, R0, 0x10, RZ ;  /* 0x0000001000007819 */ /* 0x000fe200000006ff */
[C---:B------:R-:W-:Y:S01]  /*6660*/  FFMA.FTZ R53, R212.reuse, R103, R53 ;  /* 0x00000067d4357223 */ /* 0x040fe20000010035 */
[C---:B------:R-:W-:Y:S01]  /*6670*/  FFMA.FTZ R72, R212.reuse, R55, R54 ;  /* 0x00000037d4487223 */ /* 0x040fe20000010036 */
[----:B------:R-:W-:Y:S01]  /*6680*/  FFMA.FTZ R52, R212, R105, R52 ;  /* 0x00000069d4347223 */ /* 0x000fe20000010034 */
[----:B------:R-:W-:Y:S01]  /*6690*/  F2FP.BF16.F32.PACK_AB R55, R82, R73 ;  /* 0x000000495237723e */ /* 0x000fe200000010ff */
[----:B------:R-:W-:Y:S01]  /*66a0*/  FFMA.FTZ R77, R212, R77, R0 ;  /* 0x0000004dd44d7223 */ /* 0x000fe20000010000 */
[----:B------:R-:W-:Y:S01]  /*66b0*/  F2FP.BF16.F32.PACK_AB R54, R74, R101 ;  /* 0x000000654a36723e */ /* 0x000fe200000010ff */
[----:B------:R-:W-:Y:S01]  /*66c0*/  FMUL.FTZ R73, R53, UR6 ;  /* 0x0000000635497c20 */ /* 0x000fe20008410000 */
[C---:B------:R-:W-:Y:S01]  /*66d0*/  F2FP.BF16.F32.PACK_AB R53, R72.reuse, R53 ;  /* 0x000000354835723e */ /* 0x040fe200000010ff */
[----:B------:R-:W-:Y:S01]  /*66e0*/  FMUL.FTZ R74, R72, UR6 ;  /* 0x00000006484a7c20 */ /* 0x000fe20008410000 */
[----:B------:R-:W-:Y:S01]  /*66f0*/  FMUL.FTZ R0, R52, UR6 ;  /* 0x0000000634007c20 */ /* 0x000fe20008410000 */
[----:B------:R-:W-:Y:S01]  /*6700*/  FMUL.FTZ R72, R77, UR6 ;  /* 0x000000064d487c20 */ /* 0x000fe20008410000 */
[----:B------:R-:W-:-:S02]  /*6710*/  LOP3.LUT P3, RZ, R234, 0xff0000, RZ, 0xc0, !PT ;  /* 0x00ff0000eaff7812 */ /* 0x000fc4000786c0ff */
[C---:B------:R-:W-:Y:S02]  /*6720*/  LOP3.LUT P4, RZ, R234.reuse, 0xff000000, RZ, 0xc0, !PT ;  /* 0xff000000eaff7812 */ /* 0x040fe4000788c0ff */
[C---:B------:R-:W-:Y:S02]  /*6730*/  LOP3.LUT P6, RZ, R234.reuse, 0xff, RZ, 0xc0, !PT ;  /* 0x000000ffeaff7812 */ /* 0x040fe400078cc0ff */
[----:B------:R-:W-:Y:S02]  /*6740*/  LOP3.LUT P5, RZ, R234, 0xff00, RZ, 0xc0, !PT ;  /* 0x0000ff00eaff7812 */ /* 0x000fe400078ac0ff */
[----:B------:R-:W-:Y:S02]  /*6750*/  F2FP.BF16.F32.PACK_AB R52, R77, R52 ;  /* 0x000000344d34723e */ /* 0x000fe400000010ff */
[----:B------:R-:W-:Y:S02]  /*6760*/  FSEL R73, R73, RZ, P3 ;  /* 0x000000ff49497208 */ /* 0x000fe40001800000 */
[----:B------:R-:W-:-:S02]  /*6770*/  FSEL R76, R74, RZ, P4 ;  /* 0x000000ff4a4c7208 */ /* 0x000fc40002000000 */
[----:B------:R-:W-:Y:S02]  /*6780*/  FSEL R0, R0, RZ, P6 ;  /* 0x000000ff00007208 */ /* 0x000fe40003000000 */
[----:B------:R-:W-:Y:S02]  /*6790*/  FSEL R77, R72, RZ, P5 ;  /* 0x000000ff484d7208 */ /* 0x000fe40002800000 */
[----:B------:R-:W-:Y:S02]  /*67a0*/  F2FP.BF16.F32.PACK_AB R75, R100, R75 ;  /* 0x0000004b644b723e */ /* 0x000fe400000010ff */
[----:B------:R-:W-:Y:S02]  /*67b0*/  F2FP.BF16.F32.PACK_AB R74, R80, R79 ;  /* 0x0000004f504a723e */ /* 0x000fe400000010ff */
[----:B------:R-:W-:Y:S02]  /*67c0*/  F2FP.BF16.F32.PACK_AB R73, R76, R73 ;  /* 0x000000494c49723e */ /* 0x000fe400000010ff */
[----:B------:R-:W-:Y:S01]  /*67d0*/  F2FP.BF16.F32.PACK_AB R72, R77, R0 ;  /* 0x000000004d48723e */ /* 0x000fe200000010ff */
[----:B------:R-:W-:Y:S06]  /*67e0*/  BRA `(.L_x_283) ;  /* 0x0000000800c87947 */ /* 0x000fec0003800000 */
.L_x_286:
[-CC-:B0-----:R-:W-:Y:S01]  /*67f0*/  FFMA.FTZ R72, R81, R95.reuse, R239.reuse ;  /* 0x0000005f51487223 */ /* 0x181fe200000100ef */
[----:B------:R-:W-:Y:S01]  /*6800*/  PRMT R0, R67, 0x7632, R0 ;  /* 0x0000763243007816 */ /* 0x000fe20000000000 */
[-CC-:B------:R-:W-:Y:S01]  /*6810*/  FFMA.FTZ R75, R102, R95.reuse, R239.reuse ;  /* 0x0000005f664b7223 */ /* 0x180fe200000100ef */
[-C--:B------:R-:W-:Y:S01]  /*6820*/  FFMA.FTZ R104, R104, R95.reuse, R239 ;  /* 0x0000005f68687223 */ /* 0x080fe200000100ef */
[----:B------:R-:W-:Y:S01]  /*6830*/  FADD.FTZ R79, R79, -R72 ;  /* 0x800000484f4f7221 */ /* 0x000fe20000010000 */
[----:B------:R-:W-:Y:S01]  /*6840*/  SHF.L.U32 R72, R67, 0x10, RZ ;  /* 0x0000001043487819 */ /* 0x000fe200000006ff */
[----:B------:R-:W-:Y:S02]  /*6850*/  IMAD.U32 R81, R0, 0x10000, RZ ;  /* 0x0001000000517824 */ /* 0x000fe400078e00ff */
[----:B------:R-:W-:Y:S01]  /*6860*/  FADD.FTZ R75, R100, -R75 ;  /* 0x8000004b644b7221 */ /* 0x000fe20000010000 */
[C---:B------:R-:W-:Y:S01]  /*6870*/  SHF.L.U32 R0, R66.reuse, 0x10, RZ ;  /* 0x0000001042007819 */ /* 0x040fe200000006ff */
[----:B------:R-:W-:Y:S01]  /*6880*/  FADD.FTZ R101, R101, -R104 ;  /* 0x8000006865657221 */ /* 0x000fe20000010000 */
[----:B------:R-:W-:Y:S01]  /*6890*/  PRMT R74, R66, 0x7632, R74 ;  /* 0x00007632424a7816 */ /* 0x000fe2000000004a */
[----:B------:R-:W-:Y:S01]  /*68a0*/  FFMA.FTZ R83, R83, R95, R239 ;  /* 0x0000005f53537223 */ /* 0x000fe200000100ef */
[----:B------:R-:W-:Y:S01]  /*68b0*/  FFMA.FTZ R81, R212, R79, R81 ;  /* 0x0000004fd4517223 */ /* 0x000fe20000010051 */
[----:B------:R-:W-:Y:S01]  /*68c0*/  FFMA.FTZ R73, R80, R95, R239 ;  /* 0x0000005f50497223 */ /* 0x000fe200000100ef */
[C-C-:B------:R-:W-:Y:S01]  /*68d0*/  FFMA.FTZ R79, R212.reuse, R75, R72.reuse ;  /* 0x0000004bd44f7223 */ /* 0x140fe20000010048 */
[----:B------:R-:W-:Y:S01]  /*68e0*/  PRMT R72, R65, 0x7632, R72 ;  /* 0x0000763241487816 */ /* 0x000fe20000000048 */
[--C-:B------:R-:W-:Y:S01]  /*68f0*/  FFMA.FTZ R101, R212, R101, R0.reuse ;  /* 0x00000065d4657223 */ /* 0x100fe20000010000 */
[----:B------:R-:W-:Y:S01]  /*6900*/  FADD.FTZ R83, R82, -R83 ;  /* 0x8000005352537221 */ /* 0x000fe20000010000 */
[----:B------:R-:W-:Y:S01]  /*6910*/  PRMT R0, R64, 0x7632, R0 ;  /* 0x0000763240007816 */ /* 0x000fe20000000000 */
[----:B------:R-:W-:-:S02]  /*6920*/  IMAD.U32 R75, R74, 0x10000, RZ ;  /* 0x000100004a4b7824 */ /* 0x000fc400078e00ff */
[-CC-:B------:R-:W-:Y:S01]  /*6930*/  FFMA.FTZ R230, R230, R95.reuse, R239.reuse ;  /* 0x0000005fe6e67223 */ /* 0x180fe200000100ef */
[-C--:B------:R-:W-:Y:S01]  /*6940*/  FFMA.FTZ R106, R106, R95.reuse, R239 ;  /* 0x0000005f6a6a7223 */ /* 0x080fe200000100ef */
[----:B------:R-:W-:Y:S01]  /*6950*/  FADD.FTZ R73, R76, -R73 ;  /* 0x800000494c497221 */ /* 0x000fe20000010000 */
        /* <DEDUP_REMOVED lines=8> */
[----:B------:R-:W-:Y:S01]  /*69e0*/  IMAD.U32 R72, R64, 0x10000, RZ ;  /* 0x0001000040487824 */ /* 0x000fe200078e00ff */
[----:B------:R-:W-:Y:S01]  /*69f0*/  ISETP.GE.U32.AND P3, PT, R234, RZ, PT ;  /* 0x000000ffea00720c */ /* 0x000fe20003f66070 */
[C---:B------:R-:W-:Y:S01]  /*6a00*/  FFMA.FTZ R73, R212.reuse, R73, R76 ;  /* 0x00000049d4497223 */ /* 0x040fe2000001004c */
[----:B------:R-:W-:Y:S01]  /*6a10*/  FMUL.FTZ R81, R81, UR6 ;  /* 0x0000000651517c20 */ /* 0x000fe20008410000 */
[----:B------:R-:W-:Y:S01]  /*6a20*/  FMUL.FTZ R79, R79, UR6 ;  /* 0x000000064f4f7c20 */ /* 0x000fe20008410000 */
[----:B------:R-:W-:Y:S01]  /*6a30*/  FMUL.FTZ R101, R101, UR6 ;  /* 0x0000000665657c20 */ /* 0x000fe20008410000 */
[----:B------:R-:W-:Y:S01]  /*6a40*/  FMUL.FTZ R76, R75, UR6 ;  /* 0x000000064b4c7c20 */ /* 0x000fe20008410000 */
[C---:B------:R-:W-:Y:S01]  /*6a50*/  FFMA.FTZ R74, R212.reuse, R103, R74 ;  /* 0x00000067d44a7223 */ /* 0x040fe2000001004a */
[C---:B------:R-:W-:Y:S01]  /*6a60*/  FFMA.FTZ R72, R212.reuse, R105, R72 ;  /* 0x00000069d4487223 */ /* 0x040fe20000010048 */
[----:B------:R-:W-:Y:S01]  /*6a70*/  FFMA.FTZ R0, R212, R77, R0 ;  /* 0x0000004dd4007223 */ /* 0x000fe20000010000 */
[C---:B------:R-:W-:Y:S01]  /*6a80*/  LOP3.LUT P4, RZ, R235.reuse, 0xff0000, RZ, 0xc0, !PT ;  /* 0x00ff0000ebff7812 */ /* 0x040fe2000788c0ff */
[----:B------:R-:W-:Y:S01]  /*6a90*/  FMUL.FTZ R74, R74, UR6 ;  /* 0x000000064a4a7c20 */ /* 0x000fe20008410000 */
[----:B------:R-:W-:Y:S01]  /*6aa0*/  LOP3.LUT P5, RZ, R235, 0xff, RZ, 0xc0, !PT ;  /* 0x000000ffebff7812 */ /* 0x000fe200078ac0ff */
[----:B------:R-:W-:Y:S01]  /*6ab0*/  FMUL.FTZ R75, R73, UR6 ;  /* 0x00000006494b7c20 */ /* 0x000fe20008410000 */
[C---:B------:R-:W-:Y:S01]  /*6ac0*/  ISETP.GE.U32.AND.EX P3, PT, R235.reuse, 0x1000000, PT, P3 ;  /* 0x01000000eb00780c */ /* 0x040fe20003f66130 */
[----:B------:R-:W-:Y:S01]  /*6ad0*/  FMUL.FTZ R72, R72, UR6 ;  /* 0x0000000648487c20 */ /* 0x000fe20008410000 */
[----:B------:R-:W-:Y:S01]  /*6ae0*/  LOP3.LUT P6, RZ, R235, 0xff00, RZ, 0xc0, !PT ;  /* 0x0000ff00ebff7812 */ /* 0x000fe200078cc0ff */
[----:B------:R-:W-:Y:S01]  /*6af0*/  FMUL.FTZ R0, R0, UR6 ;  /* 0x0000000600007c20 */ /* 0x000fe20008410000 */
[----:B------:R-:W-:-:S02]  /*6b00*/  FSEL R82, R81, RZ, P3 ;  /* 0x000000ff51527208 */ /* 0x000fc40001800000 */
[----:B------:R-:W-:Y:S02]  /*6b10*/  FSEL R79, R79, RZ, P4 ;  /* 0x000000ff4f4f7208 */ /* 0x000fe40002000000 */
[----:B------:R-:W-:Y:S02]  /*6b20*/  FSEL R101, R101, RZ, P5 ;  /* 0x000000ff65657208 */ /* 0x000fe40002800000 */
[----:B------:R-:W-:Y:S02]  /*6b30*/  FSEL R80, R76, RZ, P6 ;  /* 0x000000ff4c507208 */ /* 0x000fe40003000000 */
[C---:B------:R-:W-:Y:S02]  /*6b40*/  LOP3.LUT P3, RZ, R234.reuse, 0xff0000, RZ, 0xc0, !PT ;  /* 0x00ff0000eaff7812 */ /* 0x040fe4000786c0ff */
[C---:B------:R-:W-:Y:S02]  /*6b50*/  LOP3.LUT P4, RZ, R234.reuse, 0xff000000, RZ, 0xc0, !PT ;  /* 0xff000000eaff7812 */ /* 0x040fe4000788c0ff */
[----:B------:R-:W-:-:S02]  /*6b60*/  LOP3.LUT P5, RZ, R234, 0xff, RZ, 0xc0, !PT ;  /* 0x000000ffeaff7812 */ /* 0x000fc400078ac0ff */
[----:B------:R-:W-:Y:S02]  /*6b70*/  LOP3.LUT P6, RZ, R234, 0xff00, RZ, 0xc0, !PT ;  /* 0x0000ff00eaff7812 */ /* 0x000fe400078cc0ff */
        /* <DEDUP_REMOVED lines=9> */
.L_x_285:
[----:B------:R-:W-:Y:S05]  /*6c10*/  @!P2 BRA `(.L_x_287) ;  /* 0x0000000000e8a947 */ /* 0x000fea0003800000 */
[-CC-:B0-----:R-:W-:Y:S01]  /*6c20*/  FFMA.FTZ R53, R102, R95.reuse, R239.reuse ;  /* 0x0000005f66357223 */ /* 0x181fe200000100ef */
[-CC-:B------:R-:W-:Y:S01]  /*6c30*/  FFMA.FTZ R0, R81, R95.reuse, R239.reuse ;  /* 0x0000005f51007223 */ /* 0x180fe200000100ef */
[-CC-:B------:R-:W-:Y:S01]  /*6c40*/  FFMA.FTZ R104, R104, R95.reuse, R239.reuse ;  /* 0x0000005f68687223 */ /* 0x180fe200000100ef */
[----:B------:R-:W-:Y:S01]  /*6c50*/  FFMA.FTZ R83, R83, R95, R239 ;  /* 0x0000005f53537223 */ /* 0x000fe200000100ef */
[----:B------:R-:W-:Y:S01]  /*6c60*/  FADD.FTZ R53, R100, -R53 ;  /* 0x8000003564357221 */ /* 0x000fe20000010000 */
[----:B------:R-:W-:Y:S01]  /*6c70*/  FADD.FTZ R79, R79, -R0 ;  /* 0x800000004f4f7221 */ /* 0x000fe20000010000 */
[----:B------:R-:W-:Y:S01]  /*6c80*/  FADD.FTZ R101, R101, -R104 ;  /* 0x8000006865657221 */ /* 0x000fe20000010000 */
[----:B------:R-:W-:Y:S01]  /*6c90*/  ISETP.GE.U32.AND P3, PT, R234, RZ, PT ;  /* 0x000000ffea00720c */ /* 0x000fe20003f66070 */
[C---:B------:R-:W-:Y:S01]  /*6ca0*/  FMUL.FTZ R55, R212.reuse, R53 ;  /* 0x00000035d4377220 */ /* 0x040fe20000410000 */
[----:B------:R-:W-:Y:S01]  /*6cb0*/  FMUL.FTZ R72, R212, R79 ;  /* 0x0000004fd4487220 */ /* 0x000fe20000410000 */
[----:B------:R-:W-:Y:S01]  /*6cc0*/  LOP3.LUT P4, RZ, R235, 0xff0000, RZ, 0xc0, !PT ;  /* 0x00ff0000ebff7812 */ /* 0x000fe2000788c0ff */
[----:B------:R-:W-:Y:S01]  /*6cd0*/  FADD.FTZ R83, R82, -R83 ;  /* 0x8000005352537221 */ /* 0x000fe20000010000 */
[----:B------:R-:W-:Y:S01]  /*6ce0*/  FMUL.FTZ R53, R55, UR6 ;  /* 0x0000000637357c20 */ /* 0x000fe20008410000 */
[----:B------:R-:W-:Y:S01]  /*6cf0*/  FMUL.FTZ R54, R212, R101 ;  /* 0x00000065d4367220 */ /* 0x000fe20000410000 */
[----:B------:R-:W-:Y:S01]  /*6d00*/  FMUL.FTZ R52, R72, UR6 ;  /* 0x0000000648347c20 */ /* 0x000fe20008410000 */
[----:B------:R-:W-:Y:S01]  /*6d10*/  ISETP.GE.U32.AND.EX P3, PT, R235, 0x1000000, PT, P3 ;  /* 0x01000000eb00780c */ /* 0x000fe20003f66130 */
[----:B------:R-:W-:Y:S01]  /*6d20*/  FMUL.FTZ R83, R212, R83 ;  /* 0x00000053d4537220 */ /* 0x000fe20000410000 */
[----:B------:R-:W-:Y:S01]  /*6d30*/  FSEL R75, R53, RZ, P4 ;  /* 0x000000ff354b7208 */ /* 0x000fe20002000000 */
[-CC-:B------:R-:W-:Y:S01]  /*6d40*/  FFMA.FTZ R106, R106, R95.reuse, R239.reuse ;  /* 0x0000005f6a6a7223 */ /* 0x180fe200000100ef */
[-CC-:B------:R-:W-:Y:S01]  /*6d50*/  FFMA.FTZ R53, R80, R95.reuse, R239.reuse ;  /* 0x0000005f50357223 */ /* 0x180fe200000100ef */
[----:B------:R-:W-:Y:S01]  /*6d60*/  FMUL.FTZ R0, R54, UR6 ;  /* 0x0000000636007c20 */ /* 0x000fe20008410000 */
[-CC-:B------:R-:W-:Y:S01]  /*6d70*/  FFMA.FTZ R230, R230, R95.reuse, R239.reuse ;  /* 0x0000005fe6e67223 */ /* 0x180fe200000100ef */
[----:B------:R-:W-:Y:S01]  /*6d80*/  FFMA.FTZ R214, R214, R95, R239 ;  /* 0x0000005fd6d67223 */ /* 0x000fe200000100ef */
[----:B------:R-:W-:Y:S01]  /*6d90*/  LOP3.LUT P6, RZ, R235, 0xff, RZ, 0xc0, !PT ;  /* 0x000000ffebff7812 */ /* 0x000fe200078cc0ff */
[----:B------:R-:W-:Y:S01]  /*6da0*/  FADD.FTZ R103, R103, -R106 ;  /* 0x8000006a67677221 */ /* 0x000fe20000010000 */
[----:B------:R-:W-:Y:S01]  /*6db0*/  FSEL R100, R52, RZ, P3 ;  /* 0x000000ff34647208 */ /* 0x000fe20001800000 */
[----:B------:R-:W-:Y:S01]  /*6dc0*/  FMUL.FTZ R52, R83, UR6 ;  /* 0x0000000653347c20 */ /* 0x000fe20008410000 */
[----:B------:R-:W-:Y:S01]  /*6dd0*/  FADD.FTZ R73, R76, -R53 ;  /* 0x800000354c497221 */ /* 0x000fe20000010000 */
[----:B------:R-:W-:Y:S01]  /*6de0*/  LOP3.LUT P5, RZ, R235, 0xff00, RZ, 0xc0, !PT ;  /* 0x0000ff00ebff7812 */ /* 0x000fe200078ac0ff */
[----:B------:R-:W-:Y:S01]  /*6df0*/  FADD.FTZ R77, R77, -R230 ;  /* 0x800000e64d4d7221 */ /* 0x000fe20000010000 */
[----:B------:R-:W-:Y:S01]  /*6e00*/  FADD.FTZ R105, R105, -R214 ;  /* 0x800000d669697221 */ /* 0x000fe20000010000 */
[----:B------:R-:W-:Y:S01]  /*6e10*/  FSEL R79, R0, RZ, P6 ;  /* 0x000000ff004f7208 */ /* 0x000fe20003000000 */
[C---:B------:R-:W-:Y:S01]  /*6e20*/  FMUL.FTZ R53, R212.reuse, R103 ;  /* 0x00000067d4357220 */ /* 0x040fe20000410000 */
[----:B------:R-:W-:Y:S01]  /*6e30*/  FMUL.FTZ R0, R212, R73 ;  /* 0x00000049d4007220 */ /* 0x000fe20000410000 */
[----:B------:R-:W-:Y:S01]  /*6e40*/  FSEL R82, R52, RZ, P5 ;  /* 0x000000ff34527208 */ /* 0x000fe20002800000 */
[C---:B------:R-:W-:Y:S01]  /*6e50*/  FMUL.FTZ R77, R212.reuse, R77 ;  /* 0x0000004dd44d7220 */ /* 0x040fe20000410000 */
[----:B------:R-:W-:Y:S01]  /*6e60*/  FMUL.FTZ R52, R212, R105 ;  /* 0x00000069d4347220 */ /* 0x000fe20000410000 */
[----:B------:R-:W-:Y:S01]  /*6e70*/  FMUL.FTZ R73, R53, UR6 ;  /* 0x0000000635497c20 */ /* 0x000fe20008410000 */
[----:B------:R-:W-:Y:S01]  /*6e80*/  F2FP.BF16.F32.PACK_AB R55, R72, R55 ;  /* 0x000000374837723e */ /* 0x000fe200000010ff */
[C---:B------:R-:W-:Y:S01]  /*6e90*/  FMUL.FTZ R74, R0.reuse, UR6 ;  /* 0x00000006004a7c20 */ /* 0x040fe20008410000 */
[----:B------:R-:W-:Y:S01]  /*6ea0*/  F2FP.BF16.F32.PACK_AB R53, R0, R53 ;  /* 0x000000350035723e */ /* 0x000fe200000010ff */
        /* <DEDUP_REMOVED lines=14> */
[----:B------:R-:W-:-:S02]  /*6f90*/  F2FP.BF16.F32.PACK_AB R73, R76, R73 ;  /* 0x000000494c49723e */ /* 0x000fc400000010ff */
[----:B------:R-:W-:Y:S01]  /*6fa0*/  F2FP.BF16.F32.PACK_AB R72, R77, R0 ;  /* 0x000000004d48723e */ /* 0x000fe200000010ff */
[----:B------:R-:W-:Y:S06]  /*6fb0*/  BRA `(.L_x_283) ;  /* 0x0000000000d47947 */ /* 0x000fec0003800000 */
.L_x_287:
[-CC-:B------:R-:W-:Y:S01]  /*6fc0*/  FFMA.FTZ R104, R104, R95.reuse, R239.reuse ;  /* 0x0000005f68687223 */ /* 0x180fe200000100ef */
[-CC-:B------:R-:W-:Y:S01]  /*6fd0*/  FFMA.FTZ R83, R83, R95.reuse, R239.reuse ;  /* 0x0000005f53537223 */ /* 0x180fe200000100ef */
[-CC-:B0-----:R-:W-:Y:S01]  /*6fe0*/  FFMA.FTZ R75, R102, R95.reuse, R239.reuse ;  /* 0x0000005f664b7223 */ /* 0x181fe200000100ef */
[-C--:B------:R-:W-:Y:S01]  /*6ff0*/  FFMA.FTZ R0, R81, R95.reuse, R239 ;  /* 0x0000005f51007223 */ /* 0x080fe200000100ef */
[----:B------:R-:W-:Y:S01]  /*7000*/  FADD.FTZ R101, R101, -R104 ;  /* 0x8000006865657221 */ /* 0x000fe20000010000 */
        /* <DEDUP_REMOVED lines=9> */
[C---:B------:R-:W-:Y:S01]  /*70a0*/  FMUL.FTZ R101, R212.reuse, R101 ;  /* 0x00000065d4657220 */ /* 0x040fe20000410000 */
[----:B------:R-:W-:Y:S01]  /*70b0*/  FMUL.FTZ R83, R212, R83 ;  /* 0x00000053d4537220 */ /* 0x000fe20000410000 */
[----:B------:R-:W-:Y:S01]  /*70c0*/  FADD.FTZ R77, R77, -R230 ;  /* 0x800000e64d4d7221 */ /* 0x000fe20000010000 */
[----:B------:R-:W-:Y:S01]  /*70d0*/  FADD.FTZ R103, R103, -R106 ;  /* 0x8000006a67677221 */ /* 0x000fe20000010000 */
[----:B------:R-:W-:Y:S01]  /*70e0*/  FADD.FTZ R73, R76, -R73 ;  /* 0x800000494c497221 */ /* 0x000fe20000010000 */
[----:B------:R-:W-:Y:S01]  /*70f0*/  FADD.FTZ R105, R105, -R214 ;  /* 0x800000d669697221 */ /* 0x000fe20000010000 */
[----:B------:R-:W-:Y:S01]  /*7100*/  ISETP.GE.U32.AND P3, PT, R234, RZ, PT ;  /* 0x000000ffea00720c */ /* 0x000fe20003f66070 */
[----:B------:R-:W-:Y:S01]  /*7110*/  FMUL.FTZ R79, R79, UR6 ;  /* 0x000000064f4f7c20 */ /* 0x000fe20008410000 */
[----:B------:R-:W-:Y:S01]  /*7120*/  FMUL.FTZ R75, R75, UR6 ;  /* 0x000000064b4b7c20 */ /* 0x000fe20008410000 */
[----:B------:R-:W-:Y:S01]  /*7130*/  FMUL.FTZ R101, R101, UR6 ;  /* 0x0000000665657c20 */ /* 0x000fe20008410000 */
[----:B------:R-:W-:Y:S01]  /*7140*/  FMUL.FTZ R83, R83, UR6 ;  /* 0x0000000653537c20 */ /* 0x000fe20008410000 */
[C---:B------:R-:W-:Y:S01]  /*7150*/  LOP3.LUT P4, RZ, R235.reuse, 0xff0000, RZ, 0xc0, !PT ;  /* 0x00ff0000ebff7812 */ /* 0x040fe2000788c0ff */
[C---:B------:R-:W-:Y:S01]  /*7160*/  FMUL.FTZ R77, R212.reuse, R77 ;  /* 0x0000004dd44d7220 */ /* 0x040fe20000410000 */
[C---:B------:R-:W-:Y:S01]  /*7170*/  LOP3.LUT P5, RZ, R235.reuse, 0xff, RZ, 0xc0, !PT ;  /* 0x000000ffebff7812 */ /* 0x040fe200078ac0ff */
[C---:B------:R-:W-:Y:S01]  /*7180*/  FMUL.FTZ R103, R212.reuse, R103 ;  /* 0x00000067d4677220 */ /* 0x040fe20000410000 */
[C---:B------:R-:W-:Y:S01]  /*7190*/  ISETP.GE.U32.AND.EX P3, PT, R235.reuse, 0x1000000, PT, P3 ;  /* 0x01000000eb00780c */ /* 0x040fe20003f66130 */
[C---:B------:R-:W-:Y:S01]  /*71a0*/  FMUL.FTZ R73, R212.reuse, R73 ;  /* 0x00000049d4497220 */ /* 0x040fe20000410000 */
[----:B------:R-:W-:Y:S01]  /*71b0*/  LOP3.LUT P6, RZ, R235, 0xff00, RZ, 0xc0, !PT ;  /* 0x0000ff00ebff7812 */ /* 0x000fe200078cc0ff */
        /* <DEDUP_REMOVED lines=8> */
[----:B------:R-:W-:-:S02]  /*7240*/  FSEL R83, R83, RZ, P6 ;  /* 0x000000ff53537208 */ /* 0x000fc40003000000 */
        /* <DEDUP_REMOVED lines=8> */
[----:B------:R-:W-:Y:S02]  /*72d0*/  F2FP.BF16.F32.PACK_AB R75, R76, R75 ;  /* 0x0000004b4c4b723e */ /* 0x000fe400000010ff */
[----:B------:R-:W-:Y:S02]  /*72e0*/  F2FP.BF16.F32.PACK_AB R74, R83, R74 ;  /* 0x0000004a534a723e */ /* 0x000fe400000010ff */
[----:B------:R-:W-:Y:S02]  /*72f0*/  F2FP.BF16.F32.PACK_AB R73, R0, R73 ;  /* 0x000000490049723e */ /* 0x000fe400000010ff */
[----:B------:R-:W-:-:S07]  /*7300*/  F2FP.BF16.F32.PACK_AB R72, R77, R72 ;  /* 0x000000484d48723e */ /* 0x000fce00000010ff */
.L_x_283:
        /* <DEDUP_REMOVED lines=11> */
[-CC-:B------:R-:W-:Y:S01]  /*73c0*/  FFMA.FTZ R232, R232, R95.reuse, R239.reuse ;  /* 0x0000005fe8e87223 */ /* 0x180fe200000100ef */
[C---:B------:R-:W-:Y:S01]  /*73d0*/  PRMT R0, R71.reuse, 0x7632, R0 ;  /* 0x0000763247007816 */ /* 0x040fe20000000000 */
[-CC-:B------:R-:W-:Y:S01]  /*73e0*/  FFMA.FTZ R86, R86, R95.reuse, R239.reuse ;  /* 0x0000005f56567223 */ /* 0x180fe200000100ef */
[----:B0-----:R-:W-:Y:S01]  /*73f0*/  SHF.L.U32 R53, R71, 0x10, RZ ;  /* 0x0000001047357819 */ /* 0x001fe200000006ff */
[----:B------:R-:W-:Y:S01]  /*7400*/  FFMA.FTZ R91, R91, R95, R239 ;  /* 0x0000005f5b5b7223 */ /* 0x000fe200000100ef */
[----:B------:R-:W-:Y:S01]  /*7410*/  FADD.FTZ R231, R231, -R232 ;  /* 0x800000e8e7e77221 */ /* 0x000fe20000010000 */
[----:B------:R-:W-:Y:S01]  /*7420*/  IMAD.U32 R52, R0, 0x10000, RZ ;  /* 0x0001000000347824 */ /* 0x000fe200078e00ff */
[----:B------:R-:W-:Y:S01]  /*7430*/  SHF.L.U32 R0, R70, 0x10, RZ ;  /* 0x0000001046007819 */ /* 0x000fe200000006ff */
[----:B------:R-:W-:Y:S01]  /*7440*/  FADD.FTZ R229, R229, -R86 ;  /* 0x80000056e5e57221 */ /* 0x000fe20000010000 */
[----:B------:R-:W-:Y:S01]  /*7450*/  FADD.FTZ R91, R94, -R91 ;  /* 0x8000005b5e5b7221 */ /* 0x000fe20000010000 */
[----:B------:R-:W-:Y:S01]  /*7460*/  FFMA.FTZ R55, R212, R231, R53 ;  /* 0x000000e7d4377223 */ /* 0x000fe20000010035 */
[----:B------:R-:W-:Y:S01]  /*7470*/  ISETP.GE.U32.AND P1, PT, R96, RZ, PT ;  /* 0x000000ff6000720c */ /* 0x000fe20003f26070 */
[C---:B------:R-:W-:Y:S01]  /*7480*/  FFMA.FTZ R229, R212.reuse, R229, R0 ;  /* 0x000000e5d4e57223 */ /* 0x040fe20000010000 */
[----:B------:R-:W-:Y:S01]  /*7490*/  FFMA.FTZ R76, R212, R91, R52 ;  /* 0x0000005bd44c7223 */ /* 0x000fe20000010034 */
[----:B------:R-:W-:Y:S01]  /*74a0*/  FMUL.FTZ R0, R55, UR6 ;  /* 0x0000000637007c20 */ /* 0x000fe20008410000 */
[----:B------:R-:W-:Y:S01]  /*74b0*/  LOP3.LUT P6, RZ, R97, 0xff0000, RZ, 0xc0, !PT ;  /* 0x00ff000061ff7812 */ /* 0x000fe200078cc0ff */
[-C--:B------:R-:W-:Y:S01]  /*74c0*/  FFMA.FTZ R93, R93, R95.reuse, R239 ;  /* 0x0000005f5d5d7223 */ /* 0x080fe200000100ef */
[----:B------:R-:W-:Y:S01]  /*74d0*/  LOP3.LUT P4, RZ, R151, 0xff0000, RZ, 0xc0, !PT ;  /* 0x00ff000097ff7812 */ /* 0x000fe2000788c0ff */
[----:B------:R-:W-:Y:S01]  /*74e0*/  FMUL.FTZ R53, R76, UR6 ;  /* 0x000000064c357c20 */ /* 0x000fe20008410000 */
[----:B------:R-:W-:Y:S01]  /*74f0*/  ISETP.GE.U32.AND P3, PT, R150, RZ, PT ;  /* 0x000000ff9600720c */ /* 0x000fe20003f66070 */
[----:B------:R-:W-:Y:S01]  /*7500*/  FADD.FTZ R93, R90, -R93 ;  /* 0x8000005d5a5d7221 */ /* 0x000fe20000010000 */
[----:B------:R-:W-:Y:S01]  /*7510*/  FSEL R75, R0, RZ, P6 ;  /* 0x000000ff004b7208 */ /* 0x000fe20003000000 */
[----:B------:R-:W-:Y:S01]  /*7520*/  FMUL.FTZ R52, R229, UR6 ;  /* 0x00000006e5347c20 */ /* 0x000fe20008410000 */
[----:B------:R-:W-:Y:S01]  /*7530*/  ISETP.GE.U32.AND.EX P1, PT, R97, 0x1000000, PT, P1 ;  /* 0x010000006100780c */ /* 0x000fe20003f26110 */
[-CC-:B------:R-:W-:Y:S01]  /*7540*/  FFMA.FTZ R84, R84, R95.reuse, R239.reuse ;  /* 0x0000005f54547223 */ /* 0x180fe200000100ef */
[----:B------:R-:W-:Y:S01]  /*7550*/  FSEL R59, R0, RZ, P4 ;  /* 0x000000ff003b7208 */ /* 0x000fe20002000000 */
[-CC-:B------:R-:W-:Y:S01]  /*7560*/  FFMA.FTZ R89, R89, R95.reuse, R239.reuse ;  /* 0x0000005f59597223 */ /* 0x180fe200000100ef */
[----:B------:R-:W-:Y:S01]  /*7570*/  ISETP.GE.U32.AND.EX P3, PT, R151, 0x1000000, PT, P3 ;  /* 0x010000009700780c */ /* 0x000fe20003f66130 */
[-CC-:B------:R-:W-:Y:S01]  /*7580*/  FFMA.FTZ R78, R78, R95.reuse, R239.reuse ;  /* 0x0000005f4e4e7223 */ /* 0x180fe200000100ef */
[----:B------:R-:W-:Y:S01]  /*7590*/  PRMT R0, R70, 0x7632, R0 ;  /* 0x0000763246007816 */ /* 0x000fe20000000000 */
[----:B------:R-:W-:Y:S01]  /*75a0*/  FADD.FTZ R87, R87, -R84 ;  /* 0x8000005457577221 */ /* 0x000fe20000010000 */
[----:B------:R-:W-:Y:S01]  /*75b0*/  FSEL R80, R53, RZ, P1 ;  /* 0x000000ff35507208 */ /* 0x000fe20000800000 */
[----:B------:R-:W-:Y:S01]  /*75c0*/  FFMA.FTZ R233, R233, R95, R239 ;  /* 0x0000005fe9e97223 */ /* 0x000fe200000100ef */
[----:B------:R-:W-:Y:S01]  /*75d0*/  FSEL R82, R53, RZ, P3 ;  /* 0x000000ff35527208 */ /* 0x000fe20001800000 */
[----:B------:R-:W-:Y:S01]  /*75e0*/  FADD.FTZ R89, R92, -R89 ;  /* 0x800000595c597221 */ /* 0x000fe20000010000 */
[----:B------:R-:W-:Y:S01]  /*75f0*/  SHF.L.U32 R53, R0, 0x10, RZ ;  /* 0x0000001000357819 */ /* 0x000fe200000006ff */
[----:B------:R-:W-:Y:S01]  /*7600*/  FADD.FTZ R85, R85, -R78 ;  /* 0x8000004e55557221 */ /* 0x000fe20000010000 */
[----:B------:R-:W-:Y:S01]  /*7610*/  LOP3.LUT P5, RZ, R97, 0xff, RZ, 0xc0, !PT ;  /* 0x000000ff61ff7812 */ /* 0x000fe200078ac0ff */
[----:B------:R-:W-:Y:S01]  /*7620*/  FADD.FTZ R233, R88, -R233 ;  /* 0x800000e958e97221 */ /* 0x000fe20000010000 */
[----:B------:R-:W-:Y:S01]  /*7630*/  LOP3.LUT P6, RZ, R151, 0xff, RZ, 0xc0, !PT ;  /* 0x000000ff97ff7812 */ /* 0x000fe200078cc0ff */
[----:B------:R-:W-:Y:S01]  /*7640*/  FFMA.FTZ R72, R212, R93, R53 ;  /* 0x0000005dd4487223 */ /* 0x000fe20000010035 */
[C---:B------:R-:W-:Y:S01]  /*7650*/  FSEL R74, R52.reuse, RZ, P5 ;  /* 0x000000ff344a7208 */ /* 0x040fe20002800000 */
[C---:B------:R-:W-:Y:S01]  /*7660*/  IMAD.U32 R53, R69.reuse, 0x10000, RZ ;  /* 0x0001000045357824 */ /* 0x040fe200078e00ff */
[----:B------:R-:W-:Y:S01]  /*7670*/  FSEL R58, R52, RZ, P6 ;  /* 0x000000ff343a7208 */ /* 0x000fe20003000000 */
[----:B------:R-:W-:Y:S01]  /*7680*/  FMUL.FTZ R57, R72, UR6 ;  /* 0x0000000648397c20 */ /* 0x000fe20008410000 */
[----:B------:R-:W-:Y:S01]  /*7690*/  PRMT R52, R69, 0x7632, R52 ;  /* 0x0000763245347816 */ /* 0x000fe20000000034 */
[----:B------:R-:W-:Y:S01]  /*76a0*/  FFMA.FTZ R53, R212, R87, R53 ;  /* 0x00000057d4357223 */ /* 0x000fe20000010035 */
[----:B------:R-:W-:-:S02]  /*76b0*/  LOP3.LUT P4, RZ, R97, 0xff00, RZ, 0xc0, !PT ;  /* 0x0000ff0061ff7812 */ /* 0x000fc4000788c0ff */
[----:B------:R-:W-:Y:S02]  /*76c0*/  PRMT R0, R68, 0x7632, R0 ;  /* 0x0000763244007816 */ /* 0x000fe40000000000 */
[----:B------:R-:W-:Y:S02]  /*76d0*/  SHF.L.U32 R54, R52, 0x10, RZ ;  /* 0x0000001034367819 */ /* 0x000fe400000006ff */
[----:B------:R-:W-:Y:S01]  /*76e0*/  SHF.L.U32 R52, R68, 0x10, RZ ;  /* 0x0000001044347819 */ /* 0x000fe200000006ff */
[----:B------:R-:W-:Y:S01]  /*76f0*/  IMAD.U32 R0, R0, 0x10000, RZ ;  /* 0x0001000000007824 */ /* 0x000fe200078e00ff */
[----:B------:R-:W-:Y:S01]  /*7700*/  FSEL R73, R57, RZ, P4 ;  /* 0x000000ff39497208 */ /* 0x000fe20002000000 */
[C---:B------:R-:W-:Y:S01]  /*7710*/  FFMA.FTZ R56, R212.reuse, R89, R54 ;  /* 0x00000059d4387223 */ /* 0x040fe20000010036 */
[----:B------:R-:W-:Y:S01]  /*7720*/  LOP3.LUT P4, RZ, R151, 0xff00, RZ, 0xc0, !PT ;  /* 0x0000ff0097ff7812 */ /* 0x000fe2000788c0ff */
[----:B------:R-:W-:Y:S01]  /*7730*/  FFMA.FTZ R85, R212, R85, R52 ;  /* 0x00000055d4557223 */ /* 0x000fe20000010034 */
[----:B------:R-:W-:Y:S01]  /*7740*/  FMUL.FTZ R52, R53, UR6 ;  /* 0x0000000635347c20 */ /* 0x000fe20008410000 */
[----:B------:R-:W-:Y:S01]  /*7750*/  LOP3.LUT P1, RZ, R96, 0xff0000, RZ, 0xc0, !PT ;  /* 0x00ff000060ff7812 */ /* 0x000fe2000782c0ff */
[----:B------:R-:W-:Y:S01]  /*7760*/  FFMA.FTZ R0, R212, R233, R0 ;  /* 0x000000e9d4007223 */ /* 0x000fe20000010000 */
[----:B------:R-:W-:-:S02]  /*7770*/  FSEL R57, R57, RZ, P4 ;  /* 0x000000ff39397208 */ /* 0x000fc40002000000 */
[----:B------:R-:W-:Y:S01]  /*7780*/  F2FP.BF16.F32.PACK_AB R54, R72, R229 ;  /* 0x000000e54836723e */ /* 0x000fe200000010ff */
[----:B------:R-:W-:Y:S01]  /*7790*/  FMUL.FTZ R72, R56, UR6 ;  /* 0x0000000638487c20 */ /* 0x000fe20008410000 */
[----:B------:R-:W-:Y:S02]  /*77a0*/  LOP3.LUT P4, RZ, R150, 0xff0000, RZ, 0xc0, !PT ;  /* 0x00ff000096ff7812 */ /* 0x000fe4000788c0ff */
[----:B------:R-:W-:Y:S02]  /*77b0*/  LOP3.LUT P3, RZ, R96, 0xff000000, RZ, 0xc0, !PT ;  /* 0xff00000060ff7812 */ /* 0x000fe4000786c0ff */
[----:B------:R-:W-:Y:S02]  /*77c0*/  F2FP.BF16.F32.PACK_AB R58, R57, R58 ;  /* 0x0000003a393a723e */ /* 0x000fe400000010ff */
[----:B------:R-:W-:Y:S02]  /*77d0*/  F2FP.BF16.F32.PACK_AB R74, R73, R74 ;  /* 0x0000004a494a723e */ /* 0x000fe400000010ff */
[----:B------:R-:W-:-:S02]  /*77e0*/  FSEL R73, R52, RZ, P1 ;  /* 0x000000ff34497208 */ /* 0x000fc40000800000 */
[----:B------:R-:W-:Y:S01]  /*77f0*/  F2FP.BF16.F32.PACK_AB R53, R56, R53 ;  /* 0x000000353835723e */ /* 0x000fe200000010ff */
[----:B------:R-:W-:Y:S01]  /*7800*/  FMUL.FTZ R56, R0, UR6 ;  /* 0x0000000600387c20 */ /* 0x000fe20008410000 */
[----:B------:R-:W-:Y:S02]  /*7810*/  FSEL R57, R52, RZ, P4 ;  /* 0x000000ff34397208 */ /* 0x000fe40002000000 */
[----:B------:R-:W-:Y:S01]  /*7820*/  F2FP.BF16.F32.PACK_AB R52, R0, R85 ;  /* 0x000000550034723e */ /* 0x000fe200000010ff */
[----:B------:R-:W-:Y:S01]  /*7830*/  FMUL.FTZ R85, R85, UR6 ;  /* 0x0000000655557c20 */ /* 0x000fe20008410000 */
[----:B------:R-:W-:Y:S02]  /*7840*/  LOP3.LUT P5, RZ, R96, 0xff00, RZ, 0xc0, !PT ;  /* 0x0000ff0060ff7812 */ /* 0x000fe400078ac0ff */
[C---:B------:R-:W-:Y:S02]  /*7850*/  LOP3.LUT P1, RZ, R150.reuse, 0xff000000, RZ, 0xc0, !PT ;  /* 0xff00000096ff7812 */ /* 0x040fe4000782c0ff */
[----:B------:R-:W-:-:S02]  /*7860*/  LOP3.LUT P4, RZ, R150, 0xff00, RZ, 0xc0, !PT ;  /* 0x0000ff0096ff7812 */ /* 0x000fc4000788c0ff */
[----:B------:R-:W-:Y:S02]  /*7870*/  FSEL R0, R72, RZ, P3 ;  /* 0x000000ff48007208 */ /* 0x000fe40001800000 */
[----:B------:R-:W-:Y:S02]  /*7880*/  LOP3.LUT P6, RZ, R96, 0xff, RZ, 0xc0, !PT ;  /* 0x000000ff60ff7812 */ /* 0x000fe400078cc0ff */
        /* <DEDUP_REMOVED lines=14> */
.L_x_290:
[----:B------:R-:W-:Y:S01]  /*7970*/  PRMT R0, R71, 0x7632, R0 ;  /* 0x0000763247007816 */ /* 0x000fe20000000000 */
[-CC-:B------:R-:W-:Y:S01]  /*7980*/  FFMA.FTZ R91, R91, R95.reuse, R239.reuse ;  /* 0x0000005f5b5b7223 */ /* 0x180fe200000100ef */
[-CC-:B------:R-:W-:Y:S01]  /*7990*/  FFMA.FTZ R232, R232, R95.reuse, R239.reuse ;  /* 0x0000005fe8e87223 */ /* 0x180fe200000100ef */
[----:B------:R-:W-:Y:S01]  /*79a0*/  FFMA.FTZ R86, R86, R95, R239 ;  /* 0x0000005f56567223 */ /* 0x000fe200000100ef */
[----:B0-----:R-:W-:Y:S01]  /*79b0*/  SHF.L.U32 R57, R0, 0x10, RZ ;  /* 0x0000001000397819 */ /* 0x001fe200000006ff */
[----:B------:R-:W-:Y:S01]  /*79c0*/  FADD.FTZ R91, R94, -R91 ;  /* 0x8000005b5e5b7221 */ /* 0x000fe20000010000 */
[----:B------:R-:W-:Y:S01]  /*79d0*/  SHF.L.U32 R56, R71, 0x10, RZ ;  /* 0x0000001047387819 */ /* 0x000fe200000006ff */
[----:B------:R-:W-:Y:S01]  /*79e0*/  FADD.FTZ R231, R231, -R232 ;  /* 0x800000e8e7e77221 */ /* 0x000fe20000010000 */
[----:B------:R-:W-:Y:S01]  /*79f0*/  FADD.FTZ R229, R229, -R86 ;  /* 0x80000056e5e57221 */ /* 0x000fe20000010000 */
[----:B------:R-:W-:Y:S02]  /*7a00*/  IMAD.U32 R0, R70, 0x10000, RZ ;  /* 0x0001000046007824 */ /* 0x000fe400078e00ff */
[C---:B------:R-:W-:Y:S01]  /*7a10*/  FFMA.FTZ R57, R212.reuse, R91, R57 ;  /* 0x0000005bd4397223 */ /* 0x040fe20000010039 */
[----:B------:R-:W-:Y:S01]  /*7a20*/  FFMA.FTZ R56, R212, R231, R56 ;  /* 0x000000e7d4387223 */ /* 0x000fe20000010038 */
[----:B------:R-:W-:Y:S01]  /*7a30*/  ISETP.GE.U32.AND P1, PT, R96, RZ, PT ;  /* 0x000000ff6000720c */ /* 0x000fe20003f26070 */
[----:B------:R-:W-:Y:S01]  /*7a40*/  FFMA.FTZ R0, R212, R229, R0 ;  /* 0x000000e5d4007223 */ /* 0x000fe20000010000 */
[----:B------:R-:W-:Y:S01]  /*7a50*/  FMUL.FTZ R58, R57, UR6 ;  /* 0x00000006393a7c20 */ /* 0x000fe20008410000 */
[----:B------:R-:W-:Y:S01]  /*7a60*/  FMUL.FTZ R57, R56, UR6 ;  /* 0x0000000638397c20 */ /* 0x000fe20008410000 */
[----:B------:R-:W-:Y:S01]  /*7a70*/  LOP3.LUT P3, RZ, R97, 0xff0000, RZ, 0xc0, !PT ;  /* 0x00ff000061ff7812 */ /* 0x000fe2000786c0ff */
[----:B------:R-:W-:Y:S01]  /*7a80*/  FMUL.FTZ R56, R0, UR6 ;  /* 0x0000000600387c20 */ /* 0x000fe20008410000 */
[----:B------:R-:W-:Y:S01]  /*7a90*/  LOP3.LUT P6, RZ, R151, 0xff0000, RZ, 0xc0, !PT ;  /* 0x00ff000097ff7812 */ /* 0x000fe200078cc0ff */
[-CC-:B------:R-:W-:Y:S01]  /*7aa0*/  FFMA.FTZ R93, R93, R95.reuse, R239.reuse ;  /* 0x0000005f5d5d7223 */ /* 0x180fe200000100ef */
[----:B------:R-:W-:Y:S01]  /*7ab0*/  ISETP.GE.U32.AND.EX P5, PT, R97, 0x1000000, PT, P1 ;  /* 0x010000006100780c */ /* 0x000fe20003fa6110 */
[-C--:B------:R-:W-:Y:S01]  /*7ac0*/  FFMA.FTZ R84, R84, R95.reuse, R239 ;  /* 0x0000005f54547223 */ /* 0x080fe200000100ef */
[----:B------:R-:W-:Y:S01]  /*7ad0*/  PRMT R0, R70, 0x7632, R0 ;  /* 0x0000763246007816 */ /* 0x000fe20000000000 */
[----:B------:R-:W-:Y:S01]  /*7ae0*/  FADD.FTZ R93, R90, -R93 ;  /* 0x8000005d5a5d7221 */ /* 0x000fe20000010000 */
[----:B------:R-:W-:Y:S01]  /*7af0*/  ISETP.GE.U32.AND P1, PT, R150, RZ, PT ;  /* 0x000000ff9600720c */ /* 0x000fe20003f26070 */
[-CC-:B------:R-:W-:Y:S01]  /*7b00*/  FFMA.FTZ R89, R89, R95.reuse, R239.reuse ;  /* 0x0000005f59597223 */ /* 0x180fe200000100ef */
[----:B------:R-:W-:Y:S01]  /*7b10*/  FSEL R75, R57, RZ, P3 ;  /* 0x000000ff394b7208 */ /* 0x000fe20001800000 */
[----:B------:R-:W-:Y:S01]  /*7b20*/  FADD.FTZ R87, R87, -R84 ;  /* 0x8000005457577221 */ /* 0x000fe20000010000 */
[----:B------:R-:W-:Y:S01]  /*7b30*/  FSEL R72, R57, RZ, P6 ;  /* 0x000000ff39487208 */ /* 0x000fe20003000000 */
[-C--:B------:R-:W-:Y:S01]  /*7b40*/  FFMA.FTZ R233, R233, R95.reuse, R239 ;  /* 0x0000005fe9e97223 */ /* 0x080fe200000100ef */
[----:B------:R-:W-:Y:S01]  /*7b50*/  SHF.L.U32 R57, R0, 0x10, RZ ;  /* 0x0000001000397819 */ /* 0x000fe200000006ff */
[----:B------:R-:W-:Y:S01]  /*7b60*/  FADD.FTZ R89, R92, -R89 ;  /* 0x800000595c597221 */ /* 0x000fe20000010000 */
[----:B------:R-:W-:Y:S01]  /*7b70*/  FSEL R76, R58, RZ, P5 ;  /* 0x000000ff3a4c7208 */ /* 0x000fe20002800000 */
[----:B------:R-:W-:Y:S01]  /*7b80*/  FFMA.FTZ R78, R78, R95, R239 ;  /* 0x0000005f4e4e7223 */ /* 0x000fe200000100ef */
[----:B------:R-:W-:Y:S01]  /*7b90*/  ISETP.GE.U32.AND.EX P1, PT, R151, 0x1000000, PT, P1 ;  /* 0x010000009700780c */ /* 0x000fe20003f26110 */
[----:B------:R-:W-:Y:S01]  /*7ba0*/  FFMA.FTZ R93, R212, R93, R57 ;  /* 0x0000005dd45d7223 */ /* 0x000fe20000010039 */
[----:B------:R-:W-:Y:S01]  /*7bb0*/  LOP3.LUT P4, RZ, R97, 0xff, RZ, 0xc0, !PT ;  /* 0x000000ff61ff7812 */ /* 0x000fe2000788c0ff */
[----:B------:R-:W-:Y:S01]  /*7bc0*/  FADD.FTZ R233, R88, -R233 ;  /* 0x800000e958e97221 */ /* 0x000fe20000010000 */
[----:B------:R-:W-:Y:S01]  /*7bd0*/  LOP3.LUT P5, RZ, R151, 0xff, RZ, 0xc0, !PT ;  /* 0x000000ff97ff7812 */ /* 0x000fe200078ac0ff */
[----:B------:R-:W-:Y:S01]  /*7be0*/  FMUL.FTZ R93, R93, UR6 ;  /* 0x000000065d5d7c20 */ /* 0x000fe20008410000 */
[----:B------:R-:W-:Y:S01]  /*7bf0*/  FSEL R77, R58, RZ, P1 ;  /* 0x000000ff3a4d7208 */ /* 0x000fe20000800000 */
[----:B------:R-:W-:Y:S01]  /*7c00*/  FADD.FTZ R85, R85, -R78 ;  /* 0x8000004e55557221 */ /* 0x000fe20000010000 */
[----:B------:R-:W-:-:S02]  /*7c10*/  FSEL R74, R56, RZ, P4 ;  /* 0x000000ff384a7208 */ /* 0x000fc40002000000 */
[----:B------:R-:W-:Y:S02]  /*7c20*/  FSEL R58, R56, RZ, P5 ;  /* 0x000000ff383a7208 */ /* 0x000fe40002800000 */
[C---:B------:R-:W-:Y:S02]  /*7c30*/  PRMT R56, R69.reuse, 0x7632, R56 ;  /* 0x0000763245387816 */ /* 0x040fe40000000038 */
[----:B------:R-:W-:Y:S02]  /*7c40*/  SHF.L.U32 R57, R69, 0x10, RZ ;  /* 0x0000001045397819 */ /* 0x000fe400000006ff */
[----:B------:R-:W-:Y:S01]  /*7c50*/  LOP3.LUT P3, RZ, R97, 0xff00, RZ, 0xc0, !PT ;  /* 0x0000ff0061ff7812 */ /* 0x000fe2000786c0ff */
[----:B------:R-:W-:Y:S01]  /*7c60*/  IMAD.U32 R59, R56, 0x10000, RZ ;  /* 0x00010000383b7824 */ /* 0x000fe200078e00ff */
[----:B------:R-:W-:Y:S01]  /*7c70*/  PRMT R0, R68, 0x7632, R0 ;  /* 0x0000763244007816 */ /* 0x000fe20000000000 */
[C---:B------:R-:W-:Y:S01]  /*7c80*/  FFMA.FTZ R57, R212.reuse, R87, R57 ;  /* 0x00000057d4397223 */ /* 0x040fe20000010039 */
[----:B------:R-:W-:Y:S01]  /*7c90*/  FSEL R73, R93, RZ, P3 ;  /* 0x000000ff5d497208 */ /* 0x000fe20001800000 */
[----:B------:R-:W-:Y:S01]  /*7ca0*/  FFMA.FTZ R89, R212, R89, R59 ;  /* 0x00000059d4597223 */ /* 0x000fe2000001003b */
[----:B------:R-:W-:Y:S01]  /*7cb0*/  SHF.L.U32 R0, R0, 0x10, RZ ;  /* 0x0000001000007819 */ /* 0x000fe200000006ff */
[----:B------:R-:W-:Y:S01]  /*7cc0*/  FMUL.FTZ R57, R57, UR6 ;  /* 0x0000000639397c20 */ /* 0x000fe20008410000 */
[----:B------:R-:W-:Y:S01]  /*7cd0*/  LOP3.LUT P3, RZ, R151, 0xff00, RZ, 0xc0, !PT ;  /* 0x0000ff0097ff7812 */ /* 0x000fe2000786c0ff */
[----:B------:R-:W-:Y:S01]  /*7ce0*/  FMUL.FTZ R89, R89, UR6 ;  /* 0x0000000659597c20 */ /* 0x000fe20008410000 */
[----:B------:R-:W-:Y:S01]  /*7cf0*/  SHF.L.U32 R56, R68, 0x10, RZ ;  /* 0x0000001044387819 */ /* 0x000fe200000006ff */
[----:B------:R-:W-:Y:S01]  /*7d00*/  FFMA.FTZ R0, R212, R233, R0 ;  /* 0x000000e9d4007223 */ /* 0x000fe20000010000 */
[----:B------:R-:W-:-:S02]  /*7d10*/  LOP3.LUT P6, RZ, R96, 0xff0000, RZ, 0xc0, !PT ;  /* 0x00ff000060ff7812 */ /* 0x000fc400078cc0ff */
[----:B------:R-:W-:Y:S01]  /*7d20*/  FSEL R93, R93, RZ, P3 ;  /* 0x000000ff5d5d7208 */ /* 0x000fe20001800000 */
[----:B------:R-:W-:Y:S01]  /*7d30*/  FFMA.FTZ R56, R212, R85, R56 ;  /* 0x00000055d4387223 */ /* 0x000fe20000010038 */
[----:B------:R-:W-:Y:S01]  /*7d40*/  LOP3.LUT P3, RZ, R150, 0xff0000, RZ, 0xc0, !PT ;  /* 0x00ff000096ff7812 */ /* 0x000fe2000786c0ff */
[----:B------:R-:W-:Y:S01]  /*7d50*/  FMUL.FTZ R0, R0, UR6 ;  /* 0x0000000600007c20 */ /* 0x000fe20008410000 */
[----:B------:R-:W-:Y:S01]  /*7d60*/  LOP3.LUT P1, RZ, R96, 0xff000000, RZ, 0xc0, !PT ;  /* 0xff00000060ff7812 */ /* 0x000fe2000782c0ff */
[----:B------:R-:W-:Y:S01]  /*7d70*/  FMUL.FTZ R56, R56, UR6 ;  /* 0x0000000638387c20 */ /* 0x000fe20008410000 */
[----:B------:R-:W-:Y:S02]  /*7d80*/  F2FP.BF16.F32.PACK_AB R74, R73, R74 ;  /* 0x0000004a494a723e */ /* 0x000fe400000010ff */
[----:B------:R-:W-:Y:S02]  /*7d90*/  FSEL R73, R57, RZ, P6 ;  /* 0x000000ff39497208 */ /* 0x000fe40003000000 */
[----:B------:R-:W-:-:S02]  /*7da0*/  F2FP.BF16.F32.PACK_AB R75, R76, R75 ;  /* 0x0000004b4c4b723e */ /* 0x000fc400000010ff */
[----:B------:R-:W-:Y:S02]  /*7db0*/  FSEL R57, R57, RZ, P3 ;  /* 0x000000ff39397208 */ /* 0x000fe40001800000 */
[----:B------:R-:W-:Y:S02]  /*7dc0*/  LOP3.LUT P4, RZ, R96, 0xff00, RZ, 0xc0, !PT ;  /* 0x0000ff0060ff7812 */ /* 0x000fe4000788c0ff */
[----:B------:R-:W-:Y:S02]  /*7dd0*/  LOP3.LUT P3, RZ, R150, 0xff00, RZ, 0xc0, !PT ;  /* 0x0000ff0096ff7812 */ /* 0x000fe4000786c0ff */
[----:B------:R-:W-:Y:S02]  /*7de0*/  FSEL R76, R89, RZ, P1 ;  /* 0x000000ff594c7208 */ /* 0x000fe40000800000 */
[----:B------:R-:W-:Y:S02]  /*7df0*/  LOP3.LUT P5, RZ, R96, 0xff, RZ, 0xc0, !PT ;  /* 0x000000ff60ff7812 */ /* 0x000fe400078ac0ff */
[----:B------:R-:W-:-:S02]  /*7e00*/  LOP3.LUT P6, RZ, R150, 0xff000000, RZ, 0xc0, !PT ;  /* 0xff00000096ff7812 */ /* 0x000fc400078cc0ff */
[----:B------:R-:W-:Y:S02]  /*7e10*/  LOP3.LUT P1, RZ, R150, 0xff, RZ, 0xc0, !PT ;  /* 0x000000ff96ff7812 */ /* 0x000fe4000782c0ff */
[----:B------:R-:W-:Y:S02]  /*7e20*/  F2FP.BF16.F32.PACK_AB R59, R77, R72 ;  /* 0x000000484d3b723e */ /* 0x000fe400000010ff */
[C---:B------:R-:W-:Y:S02]  /*7e30*/  FSEL R77, R0.reuse, RZ, P4 ;  /* 0x000000ff004d7208 */ /* 0x040fe40002000000 */
[----:B------:R-:W-:Y:S02]  /*7e40*/  FSEL R79, R0, RZ, P3 ;  /* 0x000000ff004f7208 */ /* 0x000fe40001800000 */
[----:B------:R-:W-:Y:S02]  /*7e50*/  FSEL R78, R89, RZ, P6 ;  /* 0x000000ff594e7208 */ /* 0x000fe40003000000 */
[----:B------:R-:W-:-:S02]  /*7e60*/  FSEL R0, R56, RZ, P1 ;  /* 0x000000ff38007208 */ /* 0x000fc40000800000 */
[----:B------:R-:W-:Y:S02]  /*7e70*/  FSEL R72, R56, RZ, P5 ;  /* 0x000000ff38487208 */ /* 0x000fe40002800000 */
[----:B------:R-:W-:Y:S02]  /*7e80*/  F2FP.BF16.F32.PACK_AB R58, R93, R58 ;  /* 0x0000003a5d3a723e */ /* 0x000fe400000010ff */
[----:B------:R-:W-:Y:S02]  /*7e90*/  F2FP.BF16.F32.PACK_AB R57, R78, R57 ;  /* 0x000000394e39723e */ /* 0x000fe400000010ff */
[----:B------:R-:W-:Y:S02]  /*7ea0*/  F2FP.BF16.F32.PACK_AB R73, R76, R73 ;  /* 0x000000494c49723e */ /* 0x000fe400000010ff */
[----:B------:R-:W-:Y:S02]  /*7eb0*/  F2FP.BF16.F32.PACK_AB R56, R79, R0 ;  /* 0x000000004f38723e */ /* 0x000fe400000010ff */
[----:B------:R-:W-:Y:S01]  /*7ec0*/  F2FP.BF16.F32.PACK_AB R72, R77, R72 ;  /* 0x000000484d48723e */ /* 0x000fe200000010ff */
[----:B------:R-:W-:Y:S06]  /*7ed0*/  BRA `(.L_x_291) ;  /* 0x0000001800547947 */ /* 0x000fec0003800000 */
.L_x_289:
[----:B------:R-:W-:Y:S05]  /*7ee0*/  @!P2 BRA `(.L_x_292) ;  /* 0x00000004003ca947 */ /* 0x000fea0003800000 */
[-CC-:B------:R-:W-:Y:S01]  /*7ef0*/  FFMA.FTZ R232, R232, R95.reuse, R239.reuse ;  /* 0x0000005fe8e87223 */ /* 0x180fe200000100ef */
[-CC-:B------:R-:W-:Y:S01]  /*7f00*/  FFMA.FTZ R86, R86, R95.reuse, R239.reuse ;  /* 0x0000005f56567223 */ /* 0x180fe200000100ef */
[-CC-:B------:R-:W-:Y:S01]  /*7f10*/  FFMA.FTZ R93, R93, R95.reuse, R239.reuse ;  /* 0x0000005f5d5d7223 */ /* 0x180fe200000100ef */
[----:B------:R-:W-:Y:S01]  /*7f20*/  LOP3.LUT P6, RZ, R97, 0xff0000, RZ, 0xc0, !PT ;  /* 0x00ff000061ff7812 */ /* 0x000fe200078cc0ff */
[----:B0-----:R-:W-:Y:S01]  /*7f30*/  FADD.FTZ R55, R231, -R232 ;  /* 0x800000e8e7377221 */ /* 0x001fe20000010000 */
[----:B------:R-:W-:Y:S01]  /*7f40*/  FADD.FTZ R229, R229, -R86 ;  /* 0x80000056e5e57221 */ /* 0x000fe20000010000 */
[----:B------:R-:W-:Y:S01]  /*7f50*/  LOP3.LUT P4, RZ, R151, 0xff0000, RZ, 0xc0, !PT ;  /* 0x00ff000097ff7812 */ /* 0x000fe2000788c0ff */
[----:B------:R-:W-:Y:S01]  /*7f60*/  FFMA.FTZ R91, R91, R95, R239 ;  /* 0x0000005f5b5b7223 */ /* 0x000fe200000100ef */
[C---:B------:R-:W-:Y:S01]  /*7f70*/  FMUL.FTZ R55, R212.reuse, R55 ;  /* 0x00000037d4377220 */ /* 0x040fe20000410000 */
[----:B------:R-:W-:Y:S01]  /*7f80*/  FMUL.FTZ R54, R212, R229 ;  /* 0x000000e5d4367220 */ /* 0x000fe20000410000 */
[----:B------:R-:W-:Y:S01]  /*7f90*/  FADD.FTZ R59, R90, -R93 ;  /* 0x8000005d5a3b7221 */ /* 0x000fe20000010000 */
[----:B------:R-:W-:Y:S01]  /*7fa0*/  FADD.FTZ R91, R94, -R91 ;  /* 0x8000005b5e5b7221 */ /* 0x000fe20000010000 */
[----:B------:R-:W-:Y:S01]  /*7fb0*/  FMUL.FTZ R0, R55, UR6 ;  /* 0x0000000637007c20 */ /* 0x000fe20008410000 */
[----:B------:R-:W-:Y:S01]  /*7fc0*/  LOP3.LUT P5, RZ, R97, 0xff, RZ, 0xc0, !PT ;  /* 0x000000ff61ff7812 */ /* 0x000fe200078ac0ff */
[C---:B------:R-:W-:Y:S01]  /*7fd0*/  FMUL.FTZ R59, R212.reuse, R59 ;  /* 0x0000003bd43b7220 */ /* 0x040fe20000410000 */
[----:B------:R-:W-:Y:S01]  /*7fe0*/  FMUL.FTZ R72, R212, R91 ;  /* 0x0000005bd4487220 */ /* 0x000fe20000410000 */
[-CC-:B------:R-:W-:Y:S01]  /*7ff0*/  FFMA.FTZ R84, R84, R95.reuse, R239.reuse ;  /* 0x0000005f54547223 */ /* 0x180fe200000100ef */
[C---:B------:R-:W-:Y:S01]  /*8000*/  FSEL R75, R0.reuse, RZ, P6 ;  /* 0x000000ff004b7208 */ /* 0x040fe20003000000 */
[-CC-:B------:R-:W-:Y:S01]  /*8010*/  FFMA.FTZ R89, R89, R95.reuse, R239.reuse ;  /* 0x0000005f59597223 */ /* 0x180fe200000100ef */
[----:B------:R-:W-:Y:S01]  /*8020*/  FSEL R56, R0, RZ, P4 ;  /* 0x000000ff00387208 */ /* 0x000fe20002000000 */
[----:B------:R-:W-:Y:S01]  /*8030*/  FMUL.FTZ R0, R54, UR6 ;  /* 0x0000000636007c20 */ /* 0x000fe20008410000 */
[----:B------:R-:W-:Y:S01]  /*8040*/  LOP3.LUT P6, RZ, R151, 0xff, RZ, 0xc0, !PT ;  /* 0x000000ff97ff7812 */ /* 0x000fe200078cc0ff */
[-CC-:B------:R-:W-:Y:S01]  /*8050*/  FFMA.FTZ R233, R233, R95.reuse, R239.reuse ;  /* 0x0000005fe9e97223 */ /* 0x180fe200000100ef */
[----:B------:R-:W-:Y:S01]  /*8060*/  ISETP.GE.U32.AND P1, PT, R96, RZ, PT ;  /* 0x000000ff6000720c */ /* 0x000fe20003f26070 */
[----:B------:R-:W-:Y:S01]  /*8070*/  FMUL.FTZ R52, R72, UR6 ;  /* 0x0000000648347c20 */ /* 0x000fe20008410000 */
[----:B------:R-:W-:Y:S01]  /*8080*/  ISETP.GE.U32.AND P3, PT, R150, RZ, PT ;  /* 0x000000ff9600720c */ /* 0x000fe20003f66070 */
[----:B------:R-:W-:Y:S01]  /*8090*/  FFMA.FTZ R78, R78, R95, R239 ;  /* 0x0000005f4e4e7223 */ /* 0x000fe200000100ef */
[C---:B------:R-:W-:Y:S01]  /*80a0*/  FSEL R74, R0.reuse, RZ, P5 ;  /* 0x000000ff004a7208 */ /* 0x040fe20002800000 */
[----:B------:R-:W-:Y:S01]  /*80b0*/  FADD.FTZ R53, R87, -R84 ;  /* 0x8000005457357221 */ /* 0x000fe20000010000 */
[----:B------:R-:W-:Y:S01]  /*80c0*/  FSEL R58, R0, RZ, P6 ;  /* 0x000000ff003a7208 */ /* 0x000fe20003000000 */
[----:B------:R-:W-:Y:S01]  /*80d0*/  FMUL.FTZ R0, R59, UR6 ;  /* 0x000000063b007c20 */ /* 0x000fe20008410000 */
[C---:B------:R-:W-:Y:S01]  /*80e0*/  LOP3.LUT P4, RZ, R97.reuse, 0xff00, RZ, 0xc0, !PT ;  /* 0x0000ff0061ff7812 */ /* 0x040fe2000788c0ff */
[----:B------:R-:W-:Y:S01]  /*80f0*/  FADD.FTZ R89, R92, -R89 ;  /* 0x800000595c597221 */ /* 0x000fe20000010000 */
[----:B------:R-:W-:Y:S01]  /*8100*/  ISETP.GE.U32.AND.EX P1, PT, R97, 0x1000000, PT, P1 ;  /* 0x010000006100780c */ /* 0x000fe20003f26110 */
[----:B------:R-:W-:Y:S01]  /*8110*/  FADD.FTZ R57, R88, -R233 ;  /* 0x800000e958397221 */ /* 0x000fe20000010000 */
[----:B------:R-:W-:Y:S01]  /*8120*/  ISETP.GE.U32.AND.EX P3, PT, R151, 0x1000000, PT, P3 ;  /* 0x010000009700780c */ /* 0x000fe20003f66130 */
[----:B------:R-:W-:Y:S01]  /*8130*/  FADD.FTZ R85, R85, -R78 ;  /* 0x8000004e55557221 */ /* 0x000fe20000010000 */
[----:B------:R-:W-:Y:S01]  /*8140*/  FSEL R73, R0, RZ, P4 ;  /* 0x000000ff00497208 */ /* 0x000fe20002000000 */
[C---:B------:R-:W-:Y:S01]  /*8150*/  FMUL.FTZ R53, R212.reuse, R53 ;  /* 0x00000035d4357220 */ /* 0x040fe20000410000 */
[----:B------:R-:W-:Y:S01]  /*8160*/  LOP3.LUT P4, RZ, R151, 0xff00, RZ, 0xc0, !PT ;  /* 0x0000ff0097ff7812 */ /* 0x000fe2000788c0ff */
[----:B------:R-:W-:Y:S01]  /*8170*/  FMUL.FTZ R57, R212, R57 ;  /* 0x00000039d4397220 */ /* 0x000fe20000410000 */
[----:B------:R-:W-:-:S02]  /*8180*/  FSEL R76, R52, RZ, P1 ;  /* 0x000000ff344c7208 */ /* 0x000fc40000800000 */
[----:B------:R-:W-:Y:S01]  /*8190*/  FSEL R79, R52, RZ, P3 ;  /* 0x000000ff344f7208 */ /* 0x000fe20001800000 */
[C---:B------:R-:W-:Y:S01]  /*81a0*/  FMUL.FTZ R52, R212.reuse, R89 ;  /* 0x00000059d4347220 */ /* 0x040fe20000410000 */
[----:B------:R-:W-:Y:S01]  /*81b0*/  F2FP.BF16.F32.PACK_AB R54, R59, R54 ;  /* 0x000000363b36723e */ /* 0x000fe200000010ff */
[----:B------:R-:W-:Y:S01]  /*81c0*/  FMUL.FTZ R212, R212, R85 ;  /* 0x00000055d4d47220 */ /* 0x000fe20000410000 */
[----:B------:R-:W-:Y:S01]  /*81d0*/  FSEL R77, R0, RZ, P4 ;  /* 0x000000ff004d7208 */ /* 0x000fe20002000000 */
[----:B------:R-:W-:Y:S01]  /*81e0*/  FMUL.FTZ R0, R53, UR6 ;  /* 0x0000000635007c20 */ /* 0x000fe20008410000 */
[----:B------:R-:W-:Y:S01]  /*81f0*/  F2FP.BF16.F32.PACK_AB R59, R79, R56 ;  /* 0x000000384f3b723e */ /* 0x000fe200000010ff */
[----:B------:R-:W-:Y:S01]  /*8200*/  FMUL.FTZ R56, R52, UR6 ;  /* 0x0000000634387c20 */ /* 0x000fe20008410000 */
[----:B------:R-:W-:Y:S02]  /*8210*/  LOP3.LUT P1, RZ, R96, 0xff0000, RZ, 0xc0, !PT ;  /* 0x00ff000060ff7812 */ /* 0x000fe4000782c0ff */
[----:B------:R-:W-:-:S02]  /*8220*/  LOP3.LUT P4, RZ, R150, 0xff0000, RZ, 0xc0, !PT ;  /* 0x00ff000096ff7812 */ /* 0x000fc4000788c0ff */
[----:B------:R-:W-:Y:S02]  /*8230*/  LOP3.LUT P3, RZ, R96, 0xff000000, RZ, 0xc0, !PT ;  /* 0xff00000060ff7812 */ /* 0x000fe4000786c0ff */
[----:B------:R-:W-:Y:S02]  /*8240*/  F2FP.BF16.F32.PACK_AB R75, R76, R75 ;  /* 0x0000004b4c4b723e */ /* 0x000fe400000010ff */
[----:B------:R-:W-:Y:S02]  /*8250*/  F2FP.BF16.F32.PACK_AB R74, R73, R74 ;  /* 0x0000004a494a723e */ /* 0x000fe400000010ff */
[----:B------:R-:W-:Y:S02]  /*8260*/  F2FP.BF16.F32.PACK_AB R53, R52, R53 ;  /* 0x000000353435723e */ /* 0x000fe400000010ff */
[C---:B------:R-:W-:Y:S02]  /*8270*/  FSEL R73, R0.reuse, RZ, P1 ;  /* 0x000000ff00497208 */ /* 0x040fe40000800000 */
[----:B------:R-:W-:Y:S01]  /*8280*/  FSEL R76, R0, RZ, P4 ;  /* 0x000000ff004c7208 */ /* 0x000fe20002000000 */
[C---:B------:R-:W-:Y:S01]  /*8290*/  FMUL.FTZ R0, R57.reuse, UR6 ;  /* 0x0000000639007c20 */ /* 0x040fe20008410000 */
[----:B------:R-:W-:Y:S01]  /*82a0*/  F2FP.BF16.F32.PACK_AB R52, R57, R212 ;  /* 0x000000d43934723e */ /* 0x000fe200000010ff */
[----:B------:R-:W-:Y:S01]  /*82b0*/  FMUL.FTZ R212, R212, UR6 ;  /* 0x00000006d4d47c20 */ /* 0x000fe20008410000 */
[----:B------:R-:W-:-:S02]  /*82c0*/  LOP3.LUT P1, RZ, R150, 0xff000000, RZ, 0xc0, !PT ;  /* 0xff00000096ff7812 */ /* 0x000fc4000782c0ff */
[----:B------:R-:W-:Y:S02]  /*82d0*/  FSEL R78, R56, RZ, P3 ;  /* 0x000000ff384e7208 */ /* 0x000fe40001800000 */
[C---:B------:R-:W-:Y:S02]  /*82e0*/  LOP3.LUT P5, RZ, R96.reuse, 0xff00, RZ, 0xc0, !PT ;  /* 0x0000ff0060ff7812 */ /* 0x040fe400078ac0ff */
[----:B------:R-:W-:Y:S02]  /*82f0*/  LOP3.LUT P6, RZ, R96, 0xff, RZ, 0xc0, !PT ;  /* 0x000000ff60ff7812 */ /* 0x000fe400078cc0ff */
[C---:B------:R-:W-:Y:S02]  /*8300*/  LOP3.LUT P4, RZ, R150.reuse, 0xff00, RZ, 0xc0, !PT ;  /* 0x0000ff0096ff7812 */ /* 0x040fe4000788c0ff */
[----:B------:R-:W-:Y:S02]  /*8310*/  LOP3.LUT P3, RZ, R150, 0xff, RZ, 0xc0, !PT ;  /* 0x000000ff96ff7812 */ /* 0x000fe4000786c0ff */
[----:B------:R-:W-:-:S02]  /*8320*/  F2FP.BF16.F32.PACK_AB R55, R72, R55 ;  /* 0x000000374837723e */ /* 0x000fc400000010ff */
[----:B------:R-:W-:Y:S02]  /*8330*/  F2FP.BF16.F32.PACK_AB R58, R77, R58 ;  /* 0x0000003a4d3a723e */ /* 0x000fe400000010ff */
[----:B------:R-:W-:Y:S02]  /*8340*/  FSEL R57, R56, RZ, P1 ;  /* 0x000000ff38397208 */ /* 0x000fe40000800000 */
[C---:B------:R-:W-:Y:S02]  /*8350*/  FSEL R77, R0.reuse, RZ, P5 ;  /* 0x000000ff004d7208 */ /* 0x040fe40002800000 */
[----:B------:R-:W-:Y:S02]  /*8360*/  FSEL R79, R0, RZ, P4 ;  /* 0x000000ff004f7208 */ /* 0x000fe40002000000 */
[C---:B------:R-:W-:Y:S02]  /*8370*/  FSEL R56, R212.reuse, RZ, P3 ;  /* 0x000000ffd4387208 */ /* 0x040fe40001800000 */
[----:B------:R-:W-:-:S02]  /*8380*/  FSEL R72, R212, RZ, P6 ;  /* 0x000000ffd4487208 */ /* 0x000fc40003000000 */
[----:B------:R-:W-:Y:S02]  /*8390*/  F2FP.BF16.F32.PACK_AB R57, R57, R76 ;  /* 0x0000004c3939723e */ /* 0x000fe400000010ff */
[----:B------:R-:W-:Y:S02]  /*83a0*/  F2FP.BF16.F32.PACK_AB R73, R78, R73 ;  /* 0x000000494e49723e */ /* 0x000fe400000010ff */
[----:B------:R-:W-:Y:S02]  /*83b0*/  F2FP.BF16.F32.PACK_AB R56, R79, R56 ;  /* 0x000000384f38723e */ /* 0x000fe400000010ff */
[----:B------:R-:W-:Y:S01]  /*83c0*/  F2FP.BF16.F32.PACK_AB R72, R77, R72 ;  /* 0x000000484d48723e */ /* 0x000fe200000010ff */
[----:B------:R-:W-:Y:S06]  /*83d0*/  BRA `(.L_x_291) ;  /* 0x0000001400147947 */ /* 0x000fec0003800000 */
.L_x_292:
[-CC-:B------:R-:W-:Y:S01]  /*83e0*/  FFMA.FTZ R232, R232, R95.reuse, R239.reuse ;  /* 0x0000005fe8e87223 */ /* 0x180fe200000100ef */
[-CC-:B------:R-:W-:Y:S01]  /*83f0*/  FFMA.FTZ R93, R93, R95.reuse, R239.reuse ;  /* 0x0000005f5d5d7223 */ /* 0x180fe200000100ef */
[-CC-:B------:R-:W-:Y:S01]  /*8400*/  FFMA.FTZ R86, R86, R95.reuse, R239.reuse ;  /* 0x0000005f56567223 */ /* 0x180fe200000100ef */
[----:B------:R-:W-:Y:S01]  /*8410*/  FFMA.FTZ R91, R91, R95, R239 ;  /* 0x0000005f5b5b7223 */ /* 0x000fe200000100ef */
[----:B------:R-:W-:Y:S01]  /*8420*/  FADD.FTZ R231, R231, -R232 ;  /* 0x800000e8e7e77221 */ /* 0x000fe20000010000 */
[----:B------:R-:W-:Y:S01]  /*8430*/  FADD.FTZ R93, R90, -R93 ;  /* 0x8000005d5a5d7221 */ /* 0x000fe20000010000 */
[----:B------:R-:W-:Y:S01]  /*8440*/  LOP3.LUT P3, RZ, R97, 0xff0000, RZ, 0xc0, !PT ;  /* 0x00ff000061ff7812 */ /* 0x000fe2000786c0ff */
[----:B------:R-:W-:Y:S01]  /*8450*/  FADD.FTZ R229, R229, -R86 ;  /* 0x80000056e5e57221 */ /* 0x000fe20000010000 */
[C---:B------:R-:W-:Y:S01]  /*8460*/  FMUL.FTZ R231, R212.reuse, R231 ;  /* 0x000000e7d4e77220 */ /* 0x040fe20000410000 */
[----:B------:R-:W-:Y:S01]  /*8470*/  FMUL.FTZ R93, R212, R93 ;  /* 0x0000005dd45d7220 */ /* 0x000fe20000410000 */
[----:B------:R-:W-:Y:S01]  /*8480*/  FADD.FTZ R91, R94, -R91 ;  /* 0x8000005b5e5b7221 */ /* 0x000fe20000010000 */
[----:B------:R-:W-:Y:S01]  /*8490*/  ISETP.GE.U32.AND P1, PT, R96, RZ, PT ;  /* 0x000000ff6000720c */ /* 0x000fe20003f26070 */
[----:B------:R-:W-:Y:S01]  /*84a0*/  FMUL.FTZ R231, R231, UR6 ;  /* 0x00000006e7e77c20 */ /* 0x000fe20008410000 */
[-CC-:B------:R-:W-:Y:S01]  /*84b0*/  FFMA.FTZ R84, R84, R95.reuse, R239.reuse ;  /* 0x0000005f54547223 */ /* 0x180fe200000100ef */
[--C-:B------:R-:W-:Y:S01]  /*84c0*/  FFMA.FTZ R89, R89, R95, R239.reuse ;  /* 0x0000005f59597223 */ /* 0x100fe200000100ef */
[----:B------:R-:W-:Y:S01]  /*84d0*/  FMUL.FTZ R93, R93, UR6 ;  /* 0x000000065d5d7c20 */ /* 0x000fe20008410000 */
[C---:B------:R-:W-:Y:S01]  /*84e0*/  FMUL.FTZ R91, R212.reuse, R91 ;  /* 0x0000005bd45b7220 */ /* 0x040fe20000410000 */
[----:B0-----:R-:W-:Y:S01]  /*84f0*/  FSEL R75, R231, RZ, P3 ;  /* 0x000000ffe74b7208 */ /* 0x001fe20001800000 */
[----:B------:R-:W-:Y:S01]  /*8500*/  FMUL.FTZ R229, R212, R229 ;  /* 0x000000e5d4e57220 */ /* 0x000fe20000410000 */
[----:B------:R-:W-:Y:S01]  /*8510*/  ISETP.GE.U32.AND.EX P5, PT, R97, 0x1000000, PT, P1 ;  /* 0x010000006100780c */ /* 0x000fe20003fa6110 */
[-C--:B------:R-:W-:Y:S01]  /*8520*/  FFMA.FTZ R233, R233, R95.reuse, R239 ;  /* 0x0000005fe9e97223 */ /* 0x080fe200000100ef */
[----:B------:R-:W-:Y:S01]  /*8530*/  LOP3.LUT P3, RZ, R97, 0xff00, RZ, 0xc0, !PT ;  /* 0x0000ff0061ff7812 */ /* 0x000fe2000786c0ff */
[----:B------:R-:W-:Y:S01]  /*8540*/  FADD.FTZ R87, R87, -R84 ;  /* 0x8000005457577221 */ /* 0x000fe20000010000 */
[----:B------:R-:W-:Y:S01]  /*8550*/  ISETP.GE.U32.AND P1, PT, R150, RZ, PT ;  /* 0x000000ff9600720c */ /* 0x000fe20003f26070 */
[----:B------:R-:W-:Y:S01]  /*8560*/  FADD.FTZ R89, R92, -R89 ;  /* 0x800000595c597221 */ /* 0x000fe20000010000 */
[----:B------:R-:W-:Y:S01]  /*8570*/  FFMA.FTZ R78, R78, R95, R239 ;  /* 0x0000005f4e4e7223 */ /* 0x000fe200000100ef */
[----:B------:R-:W-:Y:S01]  /*8580*/  FMUL.FTZ R91, R91, UR6 ;  /* 0x000000065b5b7c20 */ /* 0x000fe20008410000 */
[----:B------:R-:W-:Y:S01]  /*8590*/  FMUL.FTZ R229, R229, UR6 ;  /* 0x00000006e5e57c20 */ /* 0x000fe20008410000 */
[----:B------:R-:W-:Y:S01]  /*85a0*/  FSEL R57, R93, RZ, P3 ;  /* 0x000000ff5d397208 */ /* 0x000fe20001800000 */
[----:B------:R-:W-:Y:S01]  /*85b0*/  FADD.FTZ R233, R88, -R233 ;  /* 0x800000e958e97221 */ /* 0x000fe20000010000 */
[----:B------:R-:W-:Y:S01]  /*85c0*/  LOP3.LUT P6, RZ, R151, 0xff0000, RZ, 0xc0, !PT ;  /* 0x00ff000097ff7812 */ /* 0x000fe200078cc0ff */
[C---:B------:R-:W-:Y:S01]  /*85d0*/  FMUL.FTZ R87, R212.reuse, R87 ;  /* 0x00000057d4577220 */ /* 0x040fe20000410000 */
[----:B------:R-:W-:Y:S01]  /*85e0*/  LOP3.LUT P4, RZ, R97, 0xff, RZ, 0xc0, !PT ;  /* 0x000000ff61ff7812 */ /* 0x000fe2000788c0ff */
[C---:B------:R-:W-:Y:S01]  /*85f0*/  FMUL.FTZ R89, R212.reuse, R89 ;  /* 0x00000059d4597220 */ /* 0x040fe20000410000 */
[----:B------:R-:W-:Y:S01]  /*8600*/  ISETP.GE.U32.AND.EX P1, PT, R151, 0x1000000, PT, P1 ;  /* 0x010000009700780c */ /* 0x000fe20003f26110 */
[----:B------:R-:W-:Y:S01]  /*8610*/  FADD.FTZ R85, R85, -R78 ;  /* 0x8000004e55557221 */ /* 0x000fe20000010000 */
[----:B------:R-:W-:Y:S01]  /*8620*/  LOP3.LUT P3, RZ, R151, 0xff00, RZ, 0xc0, !PT ;  /* 0x0000ff0097ff7812 */ /* 0x000fe2000786c0ff */
[C---:B------:R-:W-:Y:S01]  /*8630*/  FMUL.FTZ R233, R212.reuse, R233 ;  /* 0x000000e9d4e97220 */ /* 0x040fe20000410000 */
[----:B------:R-:W-:Y:S01]  /*8640*/  FSEL R0, R91, RZ, P5 ;  /* 0x000000ff5b007208 */ /* 0x000fe20002800000 */
[----:B------:R-:W-:Y:S01]  /*8650*/  FMUL.FTZ R87, R87, UR6 ;  /* 0x0000000657577c20 */ /* 0x000fe20008410000 */
[----:B------:R-:W-:Y:S01]  /*8660*/  FSEL R59, R231, RZ, P6 ;  /* 0x000000ffe73b7208 */ /* 0x000fe20003000000 */
[----:B------:R-:W-:Y:S01]  /*8670*/  FMUL.FTZ R89, R89, UR6 ;  /* 0x0000000659597c20 */ /* 0x000fe20008410000 */
[----:B------:R-:W-:Y:S01]  /*8680*/  FSEL R56, R91, RZ, P1 ;  /* 0x000000ff5b387208 */ /* 0x000fe20000800000 */
[----:B------:R-:W-:Y:S01]  /*8690*/  FMUL.FTZ R85, R212, R85 ;  /* 0x00000055d4557220 */ /* 0x000fe20000410000 */
[----:B------:R-:W-:Y:S01]  /*86a0*/  FSEL R74, R229, RZ, P4 ;  /* 0x000000ffe54a7208 */ /* 0x000fe20002000000 */
[----:B------:R-:W-:Y:S01]  /*86b0*/  FMUL.FTZ R233, R233, UR6 ;  /* 0x00000006e9e97c20 */ /* 0x000fe20008410000 */
[----:B------:R-:W-:Y:S01]  /*86c0*/  FSEL R93, R93, RZ, P3 ;  /* 0x000000ff5d5d7208 */ /* 0x000fe20001800000 */
[----:B------:R-:W-:Y:S01]  /*86d0*/  FMUL.FTZ R85, R85, UR6 ;  /* 0x0000000655557c20 */ /* 0x000fe20008410000 */
[----:B------:R-:W-:-:S02]  /*86e0*/  LOP3.LUT P5, RZ, R151, 0xff, RZ, 0xc0, !PT ;  /* 0x000000ff97ff7812 */ /* 0x000fc400078ac0ff */
[C---:B------:R-:W-:Y:S02]  /*86f0*/  LOP3.LUT P6, RZ, R96.reuse, 0xff0000, RZ, 0xc0, !PT ;  /* 0x00ff000060ff7812 */ /* 0x040fe400078cc0ff */
[----:B------:R-:W-:Y:S02]  /*8700*/  LOP3.LUT P1, RZ, R96, 0xff000000, RZ, 0xc0, !PT ;  /* 0xff00000060ff7812 */ /* 0x000fe4000782c0ff */
[----:B------:R-:W-:Y:S02]  /*8710*/  LOP3.LUT P3, RZ, R150, 0xff0000, RZ, 0xc0, !PT ;  /* 0x00ff000096ff7812 */ /* 0x000fe4000786c0ff */
[----:B------:R-:W-:Y:S02]  /*8720*/  F2FP.BF16.F32.PACK_AB R75, R0, R75 ;  /* 0x0000004b004b723e */ /* 0x000fe400000010ff */
[----:B------:R-:W-:Y:S02]  /*8730*/  F2FP.BF16.F32.PACK_AB R74, R57, R74 ;  /* 0x0000004a394a723e */ /* 0x000fe400000010ff */
[----:B------:R-:W-:-:S02]  /*8740*/  LOP3.LUT P4, RZ, R96, 0xff00, RZ, 0xc0, !PT ;  /* 0x0000ff0060ff7812 */ /* 0x000fc4000788c0ff */
[----:B------:R-:W-:Y:S02]  /*8750*/  FSEL R58, R229, RZ, P5 ;  /* 0x000000ffe53a7208 */ /* 0x000fe40002800000 */
[C---:B------:R-:W-:Y:S02]  /*8760*/  FSEL R73, R87.reuse, RZ, P6 ;  /* 0x000000ff57497208 */ /* 0x040fe40003000000 */
[----:B------:R-:W-:Y:S02]  /*8770*/  FSEL R57, R87, RZ, P3 ;  /* 0x000000ff57397208 */ /* 0x000fe40001800000 */
[----:B------:R-:W-:Y:S02]  /*8780*/  FSEL R0, R89, RZ, P1 ;  /* 0x000000ff59007208 */ /* 0x000fe40000800000 */
[----:B------:R-:W-:Y:S02]  /*8790*/  LOP3.LUT P5, RZ, R96, 0xff, RZ, 0xc0, !PT ;  /* 0x000000ff60ff7812 */ /* 0x000fe400078ac0ff */
[----:B------:R-:W-:-:S02]  /*87a0*/  LOP3.LUT P6, RZ, R150, 0xff000000, RZ, 0xc0, !PT ;  /* 0xff00000096ff7812 */ /* 0x000fc400078cc0ff */
[C---:B------:R-:W-:Y:S02]  /*87b0*/  LOP3.LUT P3, RZ, R150.reuse, 0xff00, RZ, 0xc0, !PT ;  /* 0x0000ff0096ff7812 */ /* 0x040fe4000786c0ff */
[----:B------:R-:W-:Y:S02]  /*87c0*/  LOP3.LUT P1, RZ, R150, 0xff, RZ, 0xc0, !PT ;  /* 0x000000ff96ff7812 */ /* 0x000fe4000782c0ff */
[----:B------:R-:W-:Y:S02]  /*87d0*/  F2FP.BF16.F32.PACK_AB R59, R56, R59 ;  /* 0x0000003b383b723e */ /* 0x000fe400000010ff */
[----:B------:R-:W-:Y:S02]  /*87e0*/  FSEL R77, R233, RZ, P4 ;  /* 0x000000ffe94d7208 */ /* 0x000fe40002000000 */
[----:B------:R-:W-:Y:S02]  /*87f0*/  FSEL R76, R89, RZ, P6 ;  /* 0x000000ff594c7208 */ /* 0x000fe40003000000 */
        /* <DEDUP_REMOVED lines=9> */
.L_x_288:
[----:B------:R-:W-:Y:S05]  /*8890*/  @!P1 BRA `(.L_x_293) ;  /* 0x0000000800249947 */ /* 0x000fea0003800000 */
[----:B------:R-:W-:Y:S05]  /*88a0*/  @!P2 BRA `(.L_x_294) ;  /* 0x000000040018a947 */ /* 0x000fea0003800000 */
[----:B------:R-:W-:Y:S01]  /*88b0*/  PRMT R0, R71, 0x7632, R0 ;  /* 0x0000763247007816 */ /* 0x000fe20000000000 */
[-CC-:B------:R-:W-:Y:S01]  /*88c0*/  FFMA.FTZ R91, R91, R95.reuse, R239.reuse ;  /* 0x0000005f5b5b7223 */ /* 0x180fe200000100ef */
[-CC-:B------:R-:W-:Y:S01]  /*88d0*/  FFMA.FTZ R232, R232, R95.reuse, R239.reuse ;  /* 0x0000005fe8e87223 */ /* 0x180fe200000100ef */
[----:B------:R-:W-:Y:S01]  /*88e0*/  FFMA.FTZ R86, R86, R95, R239 ;  /* 0x0000005f56567223 */ /* 0x000fe200000100ef */
[----:B0-----:R-:W-:Y:S01]  /*88f0*/  SHF.L.U32 R52, R71, 0x10, RZ ;  /* 0x0000001047347819 */ /* 0x001fe200000006ff */
[----:B------:R-:W-:Y:S01]  /*8900*/  FADD.FTZ R91, R94, -R91 ;  /* 0x8000005b5e5b7221 */ /* 0x000fe20000010000 */
[----:B------:R-:W-:Y:S02]  /*8910*/  IMAD.U32 R53, R0, 0x10000, RZ ;  /* 0x0001000000357824 */ /* 0x000fe400078e00ff */
[----:B------:R-:W-:Y:S01]  /*8920*/  FADD.FTZ R231, R231, -R232 ;  /* 0x800000e8e7e77221 */ /* 0x000fe20000010000 */
[----:B------:R-:W-:Y:S01]  /*8930*/  SHF.L.U32 R0, R70, 0x10, RZ ;  /* 0x0000001046007819 */ /* 0x000fe200000006ff */
[----:B------:R-:W-:Y:S01]  /*8940*/  FADD.FTZ R229, R229, -R86 ;  /* 0x80000056e5e57221 */ /* 0x000fe20000010000 */
[C---:B------:R-:W-:Y:S01]  /*8950*/  FFMA.FTZ R80, R212.reuse, R91, R53 ;  /* 0x0000005bd4507223 */ /* 0x040fe20000010035 */
[----:B------:R-:W-:Y:S01]  /*8960*/  FFMA.FTZ R55, R212, R231, R52 ;  /* 0x000000e7d4377223 */ /* 0x000fe20000010034 */
[----:B------:R-:W-:Y:S01]  /*8970*/  ISETP.GE.U32.AND P1, PT, R96, RZ, PT ;  /* 0x000000ff6000720c */ /* 0x000fe20003f26070 */
[----:B------:R-:W-:Y:S01]  /*8980*/  FFMA.FTZ R229, R212, R229, R0 ;  /* 0x000000e5d4e57223 */ /* 0x000fe20000010000 */
[----:B------:R-:W-:Y:S01]  /*8990*/  FMUL.FTZ R53, R80, UR6 ;  /* 0x0000000650357c20 */ /* 0x000fe20008410000 */
[----:B------:R-:W-:Y:S01]  /*89a0*/  FMUL.FTZ R52, R55, UR6 ;  /* 0x0000000637347c20 */ /* 0x000fe20008410000 */
[----:B------:R-:W-:Y:S01]  /*89b0*/  ISETP.GE.U32.AND.EX P1, PT, R97, 0x1000000, PT, P1 ;  /* 0x010000006100780c */ /* 0x000fe20003f26110 */
[----:B------:R-:W-:Y:S01]  /*89c0*/  FMUL.FTZ R0, R229, UR6 ;  /* 0x00000006e5007c20 */ /* 0x000fe20008410000 */
[----:B------:R-:W-:Y:S01]  /*89d0*/  LOP3.LUT P5, RZ, R97, 0xff0000, RZ, 0xc0, !PT ;  /* 0x00ff000061ff7812 */ /* 0x000fe200078ac0ff */
[-CC-:B------:R-:W-:Y:S01]  /*89e0*/  FFMA.FTZ R93, R93, R95.reuse, R239.reuse ;  /* 0x0000005f5d5d7223 */ /* 0x180fe200000100ef */
[----:B------:R-:W-:Y:S01]  /*89f0*/  LOP3.LUT P4, RZ, R97, 0xff, RZ, 0xc0, !PT ;  /* 0x000000ff61ff7812 */ /* 0x000fe2000788c0ff */
[-CC-:B------:R-:W-:Y:S01]  /*8a00*/  FFMA.FTZ R84, R84, R95.reuse, R239.reuse ;  /* 0x0000005f54547223 */ /* 0x180fe200000100ef */
[----:B------:R-:W-:Y:S01]  /*8a10*/  FSEL R82, R53, RZ, P1 ;  /* 0x000000ff35527208 */ /* 0x000fe20000800000 */
[-CC-:B------:R-:W-:Y:S01]  /*8a20*/  FFMA.FTZ R89, R89, R95.reuse, R239.reuse ;  /* 0x0000005f59597223 */ /* 0x180fe200000100ef */
[----:B------:R-:W-:Y:S01]  /*8a30*/  FSEL R75, R52, RZ, P5 ;  /* 0x000000ff344b7208 */ /* 0x000fe20002800000 */
[-C--:B------:R-:W-:Y:S01]  /*8a40*/  FFMA.FTZ R233, R233, R95.reuse, R239 ;  /* 0x0000005fe9e97223 */ /* 0x080fe200000100ef */
[----:B------:R-:W-:Y:S01]  /*8a50*/  PRMT R53, R70, 0x7632, R53 ;  /* 0x0000763246357816 */ /* 0x000fe20000000035 */
[----:B------:R-:W-:Y:S01]  /*8a60*/  FFMA.FTZ R78, R78, R95, R239 ;  /* 0x0000005f4e4e7223 */ /* 0x000fe200000100ef */
[----:B------:R-:W-:Y:S01]  /*8a70*/  FSEL R76, R0, RZ, P4 ;  /* 0x000000ff004c7208 */ /* 0x000fe20002000000 */
[----:B------:R-:W-:Y:S01]  /*8a80*/  FADD.FTZ R93, R90, -R93 ;  /* 0x8000005d5a5d7221 */ /* 0x000fe20000010000 */
[----:B------:R-:W-:Y:S01]  /*8a90*/  PRMT R52, R69, 0x7632, R52 ;  /* 0x0000763245347816 */ /* 0x000fe20000000034 */
[----:B------:R-:W-:Y:S01]  /*8aa0*/  IMAD.U32 R53, R53, 0x10000, RZ ;  /* 0x0001000035357824 */ /* 0x000fe200078e00ff */
[----:B------:R-:W-:Y:S01]  /*8ab0*/  PRMT R0, R68, 0x7632, R0 ;  /* 0x0000763244007816 */ /* 0x000fe20000000000 */
[----:B------:R-:W-:Y:S01]  /*8ac0*/  FADD.FTZ R87, R87, -R84 ;  /* 0x8000005457577221 */ /* 0x000fe20000010000 */
        /* <DEDUP_REMOVED lines=8> */
[C---:B------:R-:W-:Y:S01]  /*8b50*/  FFMA.FTZ R53, R212.reuse, R87, R54 ;  /* 0x00000057d4357223 */ /* 0x040fe20000010036 */
[C---:B------:R-:W-:Y:S01]  /*8b60*/  FFMA.FTZ R74, R212.reuse, R89, R72 ;  /* 0x00000059d44a7223 */ /* 0x040fe20000010048 */
[C---:B------:R-:W-:Y:S01]  /*8b70*/  FFMA.FTZ R52, R212.reuse, R85, R52 ;  /* 0x00000055d4347223 */ /* 0x040fe20000010034 */
[----:B------:R-:W-:Y:S01]  /*8b80*/  FFMA.FTZ R233, R212, R233, R0 ;  /* 0x000000e9d4e97223 */ /* 0x000fe20000010000 */
[----:B------:R-:W-:Y:S01]  /*8b90*/  FMUL.FTZ R72, R53, UR6 ;  /* 0x0000000635487c20 */ /* 0x000fe20008410000 */
[----:B------:R-:W-:Y:S01]  /*8ba0*/  F2FP.BF16.F32.PACK_AB R54, R78, R229 ;  /* 0x000000e54e36723e */ /* 0x000fe200000010ff */
[----:B------:R-:W-:Y:S01]  /*8bb0*/  FMUL.FTZ R0, R52, UR6 ;  /* 0x0000000634007c20 */ /* 0x000fe20008410000 */
[C---:B------:R-:W-:Y:S01]  /*8bc0*/  F2FP.BF16.F32.PACK_AB R53, R74.reuse, R53 ;  /* 0x000000354a35723e */ /* 0x040fe200000010ff */
[----:B------:R-:W-:Y:S01]  /*8bd0*/  FMUL.FTZ R74, R74, UR6 ;  /* 0x000000064a4a7c20 */ /* 0x000fe20008410000 */
[C---:B------:R-:W-:Y:S01]  /*8be0*/  F2FP.BF16.F32.PACK_AB R52, R233.reuse, R52 ;  /* 0x00000034e934723e */ /* 0x040fe200000010ff */
[----:B------:R-:W-:Y:S01]  /*8bf0*/  FMUL.FTZ R78, R78, UR6 ;  /* 0x000000064e4e7c20 */ /* 0x000fe20008410000 */
[C---:B------:R-:W-:Y:S01]  /*8c00*/  LOP3.LUT P6, RZ, R96.reuse, 0xff0000, RZ, 0xc0, !PT ;  /* 0x00ff000060ff7812 */ /* 0x040fe200078cc0ff */
[----:B------:R-:W-:Y:S01]  /*8c10*/  FMUL.FTZ R233, R233, UR6 ;  /* 0x00000006e9e97c20 */ /* 0x000fe20008410000 */
[----:B------:R-:W-:-:S02]  /*8c20*/  LOP3.LUT P1, RZ, R96, 0xff000000, RZ, 0xc0, !PT ;  /* 0xff00000060ff7812 */ /* 0x000fc4000782c0ff */
[----:B------:R-:W-:Y:S02]  /*8c30*/  LOP3.LUT P3, RZ, R97, 0xff00, RZ, 0xc0, !PT ;  /* 0x0000ff0061ff7812 */ /* 0x000fe4000786c0ff */
[C---:B------:R-:W-:Y:S02]  /*8c40*/  LOP3.LUT P5, RZ, R96.reuse, 0xff, RZ, 0xc0, !PT ;  /* 0x000000ff60ff7812 */ /* 0x040fe400078ac0ff */
[----:B------:R-:W-:Y:S02]  /*8c50*/  LOP3.LUT P4, RZ, R96, 0xff00, RZ, 0xc0, !PT ;  /* 0x0000ff0060ff7812 */ /* 0x000fe4000788c0ff */
[----:B------:R-:W-:Y:S02]  /*8c60*/  FSEL R72, R72, RZ, P6 ;  /* 0x000000ff48487208 */ /* 0x000fe40003000000 */
        /* <DEDUP_REMOVED lines=10> */
.L_x_294:
[----:B------:R-:W-:Y:S01]  /*8d10*/  PRMT R0, R71, 0x7632, R0 ;  /* 0x0000763247007816 */ /* 0x000fe20000000000 */
[-CC-:B------:R-:W-:Y:S01]  /*8d20*/  FFMA.FTZ R232, R232, R95.reuse, R239.reuse ;  /* 0x0000005fe8e87223 */ /* 0x180fe200000100ef */
[-CC-:B------:R-:W-:Y:S01]  /*8d30*/  FFMA.FTZ R91, R91, R95.reuse, R239.reuse ;  /* 0x0000005f5b5b7223 */ /* 0x180fe200000100ef */
[----:B------:R-:W-:Y:S01]  /*8d40*/  FFMA.FTZ R86, R86, R95, R239 ;  /* 0x0000005f56567223 */ /* 0x000fe200000100ef */
[----:B0-----:R-:W-:Y:S01]  /*8d50*/  SHF.L.U32 R73, R0, 0x10, RZ ;  /* 0x0000001000497819 */ /* 0x001fe200000006ff */
[----:B------:R-:W-:Y:S01]  /*8d60*/  FADD.FTZ R231, R231, -R232 ;  /* 0x800000e8e7e77221 */ /* 0x000fe20000010000 */
[----:B------:R-:W-:Y:S01]  /*8d70*/  FADD.FTZ R91, R94, -R91 ;  /* 0x8000005b5e5b7221 */ /* 0x000fe20000010000 */
[----:B------:R-:W-:Y:S01]  /*8d80*/  IMAD.U32 R72, R71, 0x10000, RZ ;  /* 0x0001000047487824 */ /* 0x000fe200078e00ff */
        /* <DEDUP_REMOVED lines=8> */
[C---:B------:R-:W-:Y:S01]  /*8e10*/  LOP3.LUT P5, RZ, R97.reuse, 0xff0000, RZ, 0xc0, !PT ;  /* 0x00ff000061ff7812 */ /* 0x040fe200078ac0ff */
[----:B------:R-:W-:Y:S01]  /*8e20*/  FMUL.FTZ R0, R0, UR6 ;  /* 0x0000000600007c20 */ /* 0x000fe20008410000 */
[----:B------:R-:W-:Y:S01]  /*8e30*/  ISETP.GE.U32.AND.EX P1, PT, R97, 0x1000000, PT, P1 ;  /* 0x010000006100780c */ /* 0x000fe20003f26110 */
[-CC-:B------:R-:W-:Y:S01]  /*8e40*/  FFMA.FTZ R93, R93, R95.reuse, R239.reuse ;  /* 0x0000005f5d5d7223 */ /* 0x180fe200000100ef */
[----:B------:R-:W-:Y:S01]  /*8e50*/  LOP3.LUT P4, RZ, R97, 0xff, RZ, 0xc0, !PT ;  /* 0x000000ff61ff7812 */ /* 0x000fe2000788c0ff */
[-CC-:B------:R-:W-:Y:S01]  /*8e60*/  FFMA.FTZ R233, R233, R95.reuse, R239.reuse ;  /* 0x0000005fe9e97223 */ /* 0x180fe200000100ef */
[----:B------:R-:W-:Y:S01]  /*8e70*/  FSEL R80, R73, RZ, P1 ;  /* 0x000000ff49507208 */ /* 0x000fe20000800000 */
[-CC-:B------:R-:W-:Y:S01]  /*8e80*/  FFMA.FTZ R84, R84, R95.reuse, R239.reuse ;  /* 0x0000005f54547223 */ /* 0x180fe200000100ef */
[----:B------:R-:W-:Y:S01]  /*8e90*/  FSEL R75, R72, RZ, P5 ;  /* 0x000000ff484b7208 */ /* 0x000fe20002800000 */
[-CC-:B------:R-:W-:Y:S01]  /*8ea0*/  FFMA.FTZ R89, R89, R95.reuse, R239.reuse ;  /* 0x0000005f59597223 */ /* 0x180fe200000100ef */
[----:B------:R-:W-:Y:S01]  /*8eb0*/  FSEL R79, R0, RZ, P4 ;  /* 0x000000ff004f7208 */ /* 0x000fe20002000000 */
[----:B------:R-:W-:Y:S01]  /*8ec0*/  FFMA.FTZ R78, R78, R95, R239 ;  /* 0x0000005f4e4e7223 */ /* 0x000fe200000100ef */
[----:B------:R-:W-:Y:S01]  /*8ed0*/  PRMT R73, R70, 0x7632, R73 ;  /* 0x0000763246497816 */ /* 0x000fe20000000049 */
[----:B------:R-:W-:Y:S01]  /*8ee0*/  FADD.FTZ R93, R90, -R93 ;  /* 0x8000005d5a5d7221 */ /* 0x000fe20000010000 */
[----:B------:R-:W-:Y:S01]  /*8ef0*/  PRMT R72, R69, 0x7632, R72 ;  /* 0x0000763245487816 */ /* 0x000fe20000000048 */
[----:B------:R-:W-:Y:S01]  /*8f00*/  FADD.FTZ R233, R88, -R233 ;  /* 0x800000e958e97221 */ /* 0x000fe20000010000 */
[----:B------:R-:W-:Y:S01]  /*8f10*/  PRMT R0, R68, 0x7632, R0 ;  /* 0x0000763244007816 */ /* 0x000fe20000000000 */
[----:B------:R-:W-:Y:S01]  /*8f20*/  FADD.FTZ R87, R87, -R84 ;  /* 0x8000005457577221 */ /* 0x000fe20000010000 */
[----:B------:R-:W-:Y:S01]  /*8f30*/  SHF.L.U32 R73, R73, 0x10, RZ ;  /* 0x0000001049497819 */ /* 0x000fe200000006ff */
[----:B------:R-:W-:Y:S01]  /*8f40*/  FADD.FTZ R89, R92, -R89 ;  /* 0x800000595c597221 */ /* 0x000fe20000010000 */
[----:B------:R-:W-:Y:S01]  /*8f50*/  SHF.L.U32 R76, R72, 0x10, RZ ;  /* 0x00000010484c7819 */ /* 0x000fe200000006ff */
[----:B------:R-:W-:Y:S01]  /*8f60*/  FADD.FTZ R85, R85, -R78 ;  /* 0x8000004e55557221 */ /* 0x000fe20000010000 */
[----:B------:R-:W-:Y:S01]  /*8f70*/  SHF.L.U32 R72, R68, 0x10, RZ ;  /* 0x0000001044487819 */ /* 0x000fe200000006ff */
[----:B------:R-:W-:-:S02]  /*8f80*/  IMAD.U32 R74, R69, 0x10000, RZ ;  /* 0x00010000454a7824 */ /* 0x000fc400078e00ff */
[----:B------:R-:W-:Y:S01]  /*8f90*/  FFMA.FTZ R73, R212, R93, R73 ;  /* 0x0000005dd4497223 */ /* 0x000fe20000010049 */
[----:B------:R-:W-:Y:S02]  /*8fa0*/  IMAD.U32 R0, R0, 0x10000, RZ ;  /* 0x0001000000007824 */ /* 0x000fe400078e00ff */
[C---:B------:R-:W-:Y:S01]  /*8fb0*/  FFMA.FTZ R76, R212.reuse, R89, R76 ;  /* 0x00000059d44c7223 */ /* 0x040fe2000001004c */
[C---:B------:R-:W-:Y:S01]  /*8fc0*/  FFMA.FTZ R74, R212.reuse, R87, R74 ;  /* 0x00000057d44a7223 */ /* 0x040fe2000001004a */
[C---:B------:R-:W-:Y:S01]  /*8fd0*/  FFMA.FTZ R72, R212.reuse, R85, R72 ;  /* 0x00000055d4487223 */ /* 0x040fe20000010048 */
[----:B------:R-:W-:Y:S01]  /*8fe0*/  FFMA.FTZ R0, R212, R233, R0 ;  /* 0x000000e9d4007223 */ /* 0x000fe20000010000 */
[----:B------:R-:W-:Y:S01]  /*8ff0*/  FMUL.FTZ R73, R73, UR6 ;  /* 0x0000000649497c20 */ /* 0x000fe20008410000 */
[----:B------:R-:W-:Y:S01]  /*9000*/  LOP3.LUT P3, RZ, R97, 0xff00, RZ, 0xc0, !PT ;  /* 0x0000ff0061ff7812 */ /* 0x000fe2000786c0ff */
[----:B------:R-:W-:Y:S01]  /*9010*/  FMUL.FTZ R74, R74, UR6 ;  /* 0x000000064a4a7c20 */ /* 0x000fe20008410000 */
[----:B------:R-:W-:Y:S01]  /*9020*/  FMUL.FTZ R76, R76, UR6 ;  /* 0x000000064c4c7c20 */ /* 0x000fe20008410000 */
[----:B------:R-:W-:Y:S01]  /*9030*/  FMUL.FTZ R72, R72, UR6 ;  /* 0x0000000648487c20 */ /* 0x000fe20008410000 */
[----:B------:R-:W-:Y:S01]  /*9040*/  FMUL.FTZ R0, R0, UR6 ;  /* 0x0000000600007c20 */ /* 0x000fe20008410000 */
[----:B------:R-:W-:-:S02]  /*9050*/  LOP3.LUT P6, RZ, R96, 0xff0000, RZ, 0xc0, !PT ;  /* 0x00ff000060ff7812 */ /* 0x000fc400078cc0ff */
[C---:B------:R-:W-:Y:S02]  /*9060*/  LOP3.LUT P1, RZ, R96.reuse, 0xff000000, RZ, 0xc0, !PT ;  /* 0xff00000060ff7812 */ /* 0x040fe4000782c0ff */
        /* <DEDUP_REMOVED lines=12> */
.L_x_293:
[----:B------:R-:W-:Y:S05]  /*9130*/  @!P2 BRA `(.L_x_295) ;  /* 0x0000000000e8a947 */ /* 0x000fea0003800000 */
[-CC-:B------:R-:W-:Y:S01]  /*9140*/  FFMA.FTZ R86, R86, R95.reuse, R239.reuse ;  /* 0x0000005f56567223 */ /* 0x180fe200000100ef */
[-CC-:B------:R-:W-:Y:S01]  /*9150*/  FFMA.FTZ R91, R91, R95.reuse, R239.reuse ;  /* 0x0000005f5b5b7223 */ /* 0x180fe200000100ef */
[-C--:B------:R-:W-:Y:S01]  /*9160*/  FFMA.FTZ R232, R232, R95.reuse, R239 ;  /* 0x0000005fe8e87223 */ /* 0x080fe200000100ef */
[----:B------:R-:W-:Y:S01]  /*9170*/  ISETP.GE.U32.AND P1, PT, R96, RZ, PT ;  /* 0x000000ff6000720c */ /* 0x000fe20003f26070 */
[----:B------:R-:W-:Y:S01]  /*9180*/  FADD.FTZ R229, R229, -R86 ;  /* 0x80000056e5e57221 */ /* 0x000fe20000010000 */
[----:B------:R-:W-:Y:S01]  /*9190*/  FADD.FTZ R91, R94, -R91 ;  /* 0x8000005b5e5b7221 */ /* 0x000fe20000010000 */
[----:B------:R-:W-:Y:S01]  /*91a0*/  FADD.FTZ R231, R231, -R232 ;  /* 0x800000e8e7e77221 */ /* 0x000fe20000010000 */
[--C-:B------:R-:W-:Y:S01]  /*91b0*/  FFMA.FTZ R84, R84, R95, R239.reuse ;  /* 0x0000005f54547223 */ /* 0x100fe200000100ef */
[C---:B0-----:R-:W-:Y:S01]  /*91c0*/  FMUL.FTZ R54, R212.reuse, R229 ;  /* 0x000000e5d4367220 */ /* 0x041fe20000410000 */
[C---:B------:R-:W-:Y:S01]  /*91d0*/  FMUL.FTZ R72, R212.reuse, R91 ;  /* 0x0000005bd4487220 */ /* 0x040fe20000410000 */
[--C-:B------:R-:W-:Y:S01]  /*91e0*/  FFMA.FTZ R89, R89, R95, R239.reuse ;  /* 0x0000005f59597223 */ /* 0x100fe200000100ef */
[----:B------:R-:W-:Y:S01]  /*91f0*/  FMUL.FTZ R55, R212, R231 ;  /* 0x000000e7d4377220 */ /* 0x000fe20000410000 */
[-CC-:B------:R-:W-:Y:S01]  /*9200*/  FFMA.FTZ R233, R233, R95.reuse, R239.reuse ;  /* 0x0000005fe9e97223 */ /* 0x180fe200000100ef */
[-CC-:B------:R-:W-:Y:S01]  /*9210*/  FFMA.FTZ R93, R93, R95.reuse, R239.reuse ;  /* 0x0000005f5d5d7223 */ /* 0x180fe200000100ef */
[----:B------:R-:W-:Y:S01]  /*9220*/  FFMA.FTZ R78, R78, R95, R239 ;  /* 0x0000005f4e4e7223 */ /* 0x000fe200000100ef */
[----:B------:R-:W-:Y:S01]  /*9230*/  FMUL.FTZ R53, R72, UR6 ;  /* 0x0000000648357c20 */ /* 0x000fe20008410000 */
[----:B------:R-:W-:Y:S01]  /*9240*/  FMUL.FTZ R0, R54, UR6 ;  /* 0x0000000636007c20 */ /* 0x000fe20008410000 */
[----:B------:R-:W-:Y:S01]  /*9250*/  LOP3.LUT P4, RZ, R97, 0xff, RZ, 0xc0, !PT ;  /* 0x000000ff61ff7812 */ /* 0x000fe2000788c0ff */
[----:B------:R-:W-:Y:S01]  /*9260*/  FMUL.FTZ R52, R55, UR6 ;  /* 0x0000000637347c20 */ /* 0x000fe20008410000 */
[----:B------:R-:W-:Y:S01]  /*9270*/  ISETP.GE.U32.AND.EX P1, PT, R97, 0x1000000, PT, P1 ;  /* 0x010000006100780c */ /* 0x000fe20003f26110 */
[----:B------:R-:W-:Y:S01]  /*9280*/  FADD.FTZ R87, R87, -R84 ;  /* 0x8000005457577221 */ /* 0x000fe20000010000 */
[----:B------:R-:W-:Y:S01]  /*9290*/  FADD.FTZ R89, R92, -R89 ;  /* 0x800000595c597221 */ /* 0x000fe20000010000 */
[----:B------:R-:W-:Y:S01]  /*92a0*/  LOP3.LUT P5, RZ, R97, 0xff0000, RZ, 0xc0, !PT ;  /* 0x00ff000061ff7812 */ /* 0x000fe200078ac0ff */
[----:B------:R-:W-:Y:S01]  /*92b0*/  FADD.FTZ R233, R88, -R233 ;  /* 0x800000e958e97221 */ /* 0x000fe20000010000 */
[----:B------:R-:W-:Y:S01]  /*92c0*/  FADD.FTZ R93, R90, -R93 ;  /* 0x8000005d5a5d7221 */ /* 0x000fe20000010000 */
[----:B------:R-:W-:Y:S01]  /*92d0*/  FADD.FTZ R85, R85, -R78 ;  /* 0x8000004e55557221 */ /* 0x000fe20000010000 */
[----:B------:R-:W-:Y:S01]  /*92e0*/  FSEL R76, R53, RZ, P1 ;  /* 0x000000ff354c7208 */ /* 0x000fe20000800000 */
[----:B------:R-:W-:Y:S01]  /*92f0*/  FMUL.FTZ R53, R212, R87 ;  /* 0x00000057d4357220 */ /* 0x000fe20000410000 */
[----:B------:R-:W-:Y:S01]  /*9300*/  FSEL R74, R0, RZ, P4 ;  /* 0x000000ff004a7208 */ /* 0x000fe20002000000 */
[----:B------:R-:W-:Y:S01]  /*9310*/  FMUL.FTZ R0, R212, R89 ;  /* 0x00000059d4007220 */ /* 0x000fe20000410000 */
[----:B------:R-:W-:Y:S01]  /*9320*/  FSEL R75, R52, RZ, P5 ;  /* 0x000000ff344b7208 */ /* 0x000fe20002800000 */
[C---:B------:R-:W-:Y:S01]  /*9330*/  FMUL.FTZ R233, R212.reuse, R233 ;  /* 0x000000e9d4e97220 */ /* 0x040fe20000410000 */
[C---:B------:R-:W-:Y:S01]  /*9340*/  FMUL.FTZ R93, R212.reuse, R93 ;  /* 0x0000005dd45d7220 */ /* 0x040fe20000410000 */
[----:B------:R-:W-:Y:S01]  /*9350*/  FMUL.FTZ R52, R212, R85 ;  /* 0x00000055d4347220 */ /* 0x000fe20000410000 */
[----:B------:R-:W-:Y:S01]  /*9360*/  F2FP.BF16.F32.PACK_AB R55, R72, R55 ;  /* 0x000000374837723e */ /* 0x000fe200000010ff */
[----:B------:R-:W-:Y:S01]  /*9370*/  FMUL.FTZ R72, R53, UR6 ;  /* 0x0000000635487c20 */ /* 0x000fe20008410000 */
[C---:B------:R-:W-:Y:S01]  /*9380*/  F2FP.BF16.F32.PACK_AB R53, R0.reuse, R53 ;  /* 0x000000350035723e */ /* 0x040fe200000010ff */
[----:B------:R-:W-:Y:S01]  /*9390*/  FMUL.FTZ R73, R0, UR6 ;  /* 0x0000000600497c20 */ /* 0x000fe20008410000 */
[----:B------:R-:W-:Y:S01]  /*93a0*/  FMUL.FTZ R0, R52, UR6 ;  /* 0x0000000634007c20 */ /* 0x000fe20008410000 */
[C---:B------:R-:W-:Y:S01]  /*93b0*/  F2FP.BF16.F32.PACK_AB R54, R93.reuse, R54 ;  /* 0x000000365d36723e */ /* 0x040fe200000010ff */
[----:B------:R-:W-:Y:S01]  /*93c0*/  FMUL.FTZ R93, R93, UR6 ;  /* 0x000000065d5d7c20 */ /* 0x000fe20008410000 */
[C---:B------:R-:W-:Y:S01]  /*93d0*/  F2FP.BF16.F32.PACK_AB R52, R233.reuse, R52 ;  /* 0x00000034e934723e */ /* 0x040fe200000010ff */
[----:B------:R-:W-:Y:S01]  /*93e0*/  FMUL.FTZ R233, R233, UR6 ;  /* 0x00000006e9e97c20 */ /* 0x000fe20008410000 */
[----:B------:R-:W-:-:S02]  /*93f0*/  LOP3.LUT P6, RZ, R96, 0xff0000, RZ, 0xc0, !PT ;  /* 0x00ff000060ff7812 */ /* 0x000fc400078cc0ff */
[C---:B------:R-:W-:Y:S02]  /*9400*/  LOP3.LUT P1, RZ, R96.reuse, 0xff000000, RZ, 0xc0, !PT ;  /* 0xff00000060ff7812 */ /* 0x040fe4000782c0ff */
[----:B------:R-:W-:Y:S02]  /*9410*/  LOP3.LUT P3, RZ, R97, 0xff00, RZ, 0xc0, !PT ;  /* 0x0000ff0061ff7812 */ /* 0x000fe4000786c0ff */
        /* <DEDUP_REMOVED lines=12> */
.L_x_295:
[-CC-:B------:R-:W-:Y:S01]  /*94e0*/  FFMA.FTZ R86, R86, R95.reuse, R239.reuse ;  /* 0x0000005f56567223 */ /* 0x180fe200000100ef */
[-CC-:B------:R-:W-:Y:S01]  /*94f0*/  FFMA.FTZ R232, R232, R95.reuse, R239.reuse ;  /* 0x0000005fe8e87223 */ /* 0x180fe200000100ef */
[-CC-:B------:R-:W-:Y:S01]  /*9500*/  FFMA.FTZ R91, R91, R95.reuse, R239.reuse ;  /* 0x0000005f5b5b7223 */ /* 0x180fe200000100ef */
[-C--:B------:R-:W-:Y:S01]  /*9510*/  FFMA.FTZ R233, R233, R95.reuse, R239 ;  /* 0x0000005fe9e97223 */ /* 0x080fe200000100ef */
        /* <DEDUP_REMOVED lines=10> */
[----:B------:R-:W-:Y:S01]  /*95c0*/  ISETP.GE.U32.AND P1, PT, R96, RZ, PT ;  /* 0x000000ff6000720c */ /* 0x000fe20003f26070 */
[----:B------:R-:W-:Y:S01]  /*95d0*/  FADD.FTZ R233, R88, -R233 ;  /* 0x800000e958e97221 */ /* 0x000fe20000010000 */
[----:B------:R-:W-:Y:S01]  /*95e0*/  FADD.FTZ R87, R87, -R84 ;  /* 0x8000005457577221 */ /* 0x000fe20000010000 */
[----:B------:R-:W-:Y:S01]  /*95f0*/  FADD.FTZ R93, R90, -R93 ;  /* 0x8000005d5a5d7221 */ /* 0x000fe20000010000 */
[----:B------:R-:W-:Y:S01]  /*9600*/  FADD.FTZ R89, R92, -R89 ;  /* 0x800000595c597221 */ /* 0x000fe20000010000 */
[----:B------:R-:W-:Y:S01]  /*9610*/  FADD.FTZ R85, R85, -R78 ;  /* 0x8000004e55557221 */ /* 0x000fe20000010000 */
[----:B------:R-:W-:Y:S01]  /*9620*/  FMUL.FTZ R91, R91, UR6 ;  /* 0x000000065b5b7c20 */ /* 0x000fe20008410000 */
[----:B------:R-:W-:Y:S01]  /*9630*/  FMUL.FTZ R231, R231, UR6 ;  /* 0x00000006e7e77c20 */ /* 0x000fe20008410000 */
        /* <DEDUP_REMOVED lines=9> */
[----:B0-----:R-:W-:Y:S01]  /*96d0*/  FSEL R76, R91, RZ, P1 ;  /* 0x000000ff5b4c7208 */ /* 0x001fe20000800000 */
        /* <DEDUP_REMOVED lines=20> */
[----:B------:R-:W-:-:S07]  /*9820*/  F2FP.BF16.F32.PACK_AB R72, R233, R72 ;  /* 0x00000048e948723e */ /* 0x000fce00000010ff */
.L_x_291:
        /* <DEDUP_REMOVED lines=13> */
.L_x_270:
[----:B------:R-:W-:Y:S01]  /*9900*/  MOV R85, R115 ;  /* 0x0000007300557202 */ /* 0x000fe20000000f00 */
[----:B------:R-:W-:Y:S01]  /*9910*/  IMAD.MOV.U32 R101, RZ, RZ, R48 ;  /* 0x000000ffff657224 */ /* 0x000fe200078e0030 */
        /* <DEDUP_REMOVED lines=94> */
.L_x_269:
[----:B------:R-:W-:Y:S05]  /*9f00*/  BSYNC B0 ;  /* 0x0000000000007941 */ /* 0x000fea0003800000 */
.L_x_268:
        /* <DEDUP_REMOVED lines=11> */
[----:B------:R-:W-:Y:S01]  /*9fc0*/  LEA R12, R2, R3, 0x5 ;  /* 0x00000003020c7211 */ /* 0x000fe200078e28ff */
[----:B------:R-:W-:-:S04]  /*9fd0*/  IMAD R2, R0, 0x4, R3 ;  /* 0x0000000400027824 */ /* 0x000fc800078e0203 */
        /* <DEDUP_REMOVED lines=114> */
[----:B------:R-:W-:Y:S04]  /*a700*/  STS.128 [R12+0x410], R112 ;  /* 0x000410700c007388 */ /* 0x000fe80000000c00 */
[----:B------:R-:W-:Y:S04]  /*a710*/  STS.128 [R12+0x800], R116 ;  /* 0x000800740c007388 */ /* 0x000fe80000000c00 */
[----:B------:R2:W-:Y:S01]  /*a720*/  STS.128 [R12+0x810], R20 ;  /* 0x000810140c007388 */ /* 0x0005e20000000c00 */
[----:B------:R-:W-:Y:S01]  /*a730*/  BAR.SYNC.DEFER_BLOCKING 0x0 ;  /* 0x0000000000007b1d */ /* 0x000fe20000010000 */
[----:B--2---:R-:W-:-:S07]  /*a740*/  FADD.FTZ R21, R5, R24 ;  /* 0x0000001805157221 */ /* 0x004fce0000010000 */
[----:B------:R-:W0:Y:S01]  /*a750*/  LDC R5, c[0x0][0x388] ;  /* 0x0000e200ff057b82 */ /* 0x000e220000000800 */
[----:B------:R-:W1:Y:S04]  /*a760*/  LDS R26, [R2] ;  /* 0x00000000021a7984 */ /* 0x000e680000000800 */
[----:B------:R-:W2:Y:S04]  /*a770*/  LDS R35, [R2+0xc00] ;  /* 0x000c000002237984 */ /* 0x000ea80000000800 */
[----:B------:R-:W3:Y:S04]  /*a780*/  LDS R28, [R2+0x200] ;  /* 0x00020000021c7984 */ /* 0x000ee80000000800 */
[----:B------:R-:W4:Y:S01]  /*a790*/  LDS R43, [R2+0xe00] ;  /* 0x000e0000022b7984 */ /* 0x000f220000000800 */
[----:B0-----:R-:W-:-:S03]  /*a7a0*/  IMAD R5, R5, UR4, RZ ;  /* 0x0000000405057c24 */ /* 0x001fc6000f8e02ff */
[----:B------:R-:W0:Y:S04]  /*a7b0*/  LDS R29, [R2+0x400] ;  /* 0x00040000021d7984 */ /* 0x000e280000000800 */
[----:B------:R-:W5:Y:S04]  /*a7c0*/  LDS R34, [R2+0x1000] ;  /* 0x0010000002227984 */ /* 0x000f680000000800 */
[----:B------:R-:W5:Y:S04]  /*a7d0*/  LDS R30, [R2+0x600] ;  /* 0x00060000021e7984 */ /* 0x000f680000000800 */
[----:B------:R-:W5:Y:S04]  /*a7e0*/  LDS R45, [R2+0x1200] ;  /* 0x00120000022d7984 */ /* 0x000f680000000800 */
[----:B------:R-:W5:Y:S04]  /*a7f0*/  LDS R33, [R2+0x800] ;  /* 0x0008000002217984 */ /* 0x000f680000000800 */
[----:B------:R-:W5:Y:S04]  /*a800*/  LDS R22, [R2+0x1400] ;  /* 0x0014000002167984 */ /* 0x000f680000000800 */
[----:B------:R-:W5:Y:S01]  /*a810*/  LDS R20, [R2+0xa00] ;  /* 0x000a000002147984 */ /* 0x000f620000000800 */
        /* <DEDUP_REMOVED lines=10> */
[----:B-----5:R-:W-:-:S03]  /*a8c0*/  FADD.FTZ R29, R29, R34 ;  /* 0x000000221d1d7221 */ /* 0x020fc60000010000 */
[----:B------:R-:W5:Y:S01]  /*a8d0*/  LDS R57, [R2+0x2000] ;  /* 0x0020000002397984 */ /* 0x000f620000000800 */
[----:B------:R-:W-:-:S03]  /*a8e0*/  FADD.FTZ R30, RZ, R30 ;  /* 0x0000001eff1e7221 */ /* 0x000fc60000010000 */
[----:B------:R-:W5:Y:S01]  /*a8f0*/  LDS R59, [R2+0x2200] ;  /* 0x00220000023b7984 */ /* 0x000f620000000800 */
[----:B------:R-:W-:-:S03]  /*a900*/  FADD.FTZ R30, R30, R45 ;  /* 0x0000002d1e1e7221 */ /* 0x000fc60000010000 */
[----:B------:R-:W5:Y:S01]  /*a910*/  LDS R61, [R2+0x2400] ;  /* 0x00240000023d7984 */ /* 0x000f620000000800 */
[----:B------:R-:W-:-:S03]  /*a920*/  FADD.FTZ R33, RZ, R33 ;  /* 0x00000021ff217221 */ /* 0x000fc60000010000 */
[----:B------:R-:W5:Y:S01]  /*a930*/  LDS R63, [R2+0x2600] ;  /* 0x00260000023f7984 */ /* 0x000f620000000800 */
[----:B------:R-:W-:-:S03]  /*a940*/  FADD.FTZ R22, R33, R22 ;  /* 0x0000001621167221 */ /* 0x000fc60000010000 */
[----:B------:R-:W5:Y:S01]  /*a950*/  LDS R38, [R2+0x2800] ;  /* 0x0028000002267984 */ /* 0x000f620000000800 */
[----:B------:R-:W-:-:S03]  /*a960*/  FADD.FTZ R20, RZ, R20 ;  /* 0x00000014ff147221 */ /* 0x000fc60000010000 */
[----:B------:R-:W5:Y:S01]  /*a970*/  LDS R65, [R2+0x2a00] ;  /* 0x002a000002417984 */ /* 0x000f620000000800 */
        /* <DEDUP_REMOVED lines=8> */
[----:B-----5:R-:W-:Y:S01]  /*aa00*/  FADD.FTZ R22, R22, R57 ;  /* 0x0000003916167221 */ /* 0x020fe20000010000 */
        /* <DEDUP_REMOVED lines=11> */
[----:B------:R-:W-:Y:S04]  /*aac0*/  STS.128 [R12+0x800], R48 ;  /* 0x000800300c007388 */ /* 0x000fe80000000c00 */
[----:B------:R0:W-:Y:S01]  /*aad0*/  STS.128 [R12+0x810], R8 ;  /* 0x000810080c007388 */ /* 0x0001e20000000c00 */
[----:B------:R-:W-:Y:S01]  /*aae0*/  BAR.SYNC.DEFER_BLOCKING 0x0 ;  /* 0x0000000000007b1d */ /* 0x000fe20000010000 */
[----:B0-----:R-:W-:-:S04]  /*aaf0*/  IADD3 R10, P0, PT, R5, R0, RZ ;  /* 0x00000000050a7210 */ /* 0x001fc80007f1e0ff */
[----:B------:R-:W-:-:S04]  /*ab00*/  IADD3.X R11, PT, PT, RZ, RZ, RZ, P0, !PT ;  /* 0x000000ffff0b7210 */ /* 0x000fc800007fe4ff */
[C---:B------:R-:W-:Y:S02]  /*ab10*/  SHF.L.U64.HI R11, R10.reuse, 0x2, R11 ;  /* 0x000000020a0b7819 */ /* 0x040fe4000001020b */
[----:B------:R-:W-:Y:S01]  /*ab20*/  SHF.L.U32 R10, R10, 0x2, RZ ;  /* 0x000000020a0a7819 */ /* 0x000fe200000006ff */
[----:B------:R-:W0:Y:S03]  /*ab30*/  LDS R40, [R2] ;  /* 0x0000000002287984 */ /* 0x000e260000000800 */
[----:B------:R-:W-:Y:S01]  /*ab40*/  IADD3 R8, P2, PT, R10, UR22, RZ ;  /* 0x000000160a087c10 */ /* 0x000fe2000ff5e0ff */
        /* <DEDUP_REMOVED lines=25> */
[----:B------:R-:W-:Y:S01]  /*ace0*/  FADD.FTZ R55, R9, R6 ;  /* 0x0000000609377221 */ /* 0x000fe20000010000 */
[C---:B------:R-:W-:Y:S02]  /*acf0*/  IADD3 R6, P1, PT, R10.reuse, UR16, RZ ;  /* 0x000000100a067c10 */ /* 0x040fe4000ff3e0ff */
[----:B------:R-:W5:Y:S01]  /*ad00*/  LDS R59, [R2+0x2a00] ;  /* 0x002a0000023b7984 */ /* 0x000f620000000800 */
[----:B------:R-:W-:Y:S01]  /*ad10*/  FADD.FTZ R12, RZ, R12 ;  /* 0x0000000cff0c7221 */ /* 0x000fe20000010000 */
[----:B------:R-:W-:-:S02]  /*ad20*/  IADD3 R10, P3, PT, R10, UR20, RZ ;  /* 0x000000140a0a7c10 */ /* 0x000fc4000ff7e0ff */
[----:B------:R-:W5:Y:S01]  /*ad30*/  LDS R49, [R2+0x2000] ;  /* 0x0020000002317984 */ /* 0x000f620000000800 */
[C---:B------:R-:W-:Y:S01]  /*ad40*/  IADD3.X R5, PT, PT, R11.reuse, UR19, RZ, P0, !PT ;  /* 0x000000130b057c10 */ /* 0x040fe200087fe4ff */
[----:B------:R-:W-:Y:S01]  /*ad50*/  FADD.FTZ R12, R12, R23 ;  /* 0x000000170c0c7221 */ /* 0x000fe20000010000 */
[C---:B------:R-:W-:Y:S01]  /*ad60*/  IADD3.X R7, PT, PT, R11.reuse, UR17, RZ, P1, !PT ;  /* 0x000000110b077c10 */ /* 0x040fe20008ffe4ff */
[----:B------:R-:W5:Y:S01]  /*ad70*/  LDS R43, [R2+0x1600] ;  /* 0x00160000022b7984 */ /* 0x000f620000000800 */
[C---:B------:R-:W-:Y:S01]  /*ad80*/  IADD3.X R9, PT, PT, R11.reuse, UR23, RZ, P2, !PT ;  /* 0x000000170b097c10 */ /* 0x040fe200097fe4ff */
[----:B------:R-:W-:Y:S01]  /*ad90*/  FADD.FTZ R0, RZ, R0 ;  /* 0x00000000ff007221 */ /* 0x000fe20000010000 */
[----:B------:R-:W-:Y:S01]  /*ada0*/  IADD3.X R11, PT, PT, R11, UR21, RZ, P3, !PT ;  /* 0x000000150b0b7c10 */ /* 0x000fe20009ffe4ff */
        /* <DEDUP_REMOVED lines=41> */
.L_x_271:
[----:B------:R-:W-:Y:S01]  /*b040*/  HFMA2 R75, -RZ, RZ, 0, 1.847743988037109375e-06 ;  /* 0x0000001fff4b7431 */ /* 0x000fe200000001ff */
[----:B------:R-:W-:Y:S01]  /*b050*/  BSSY B2, `(.L_x_297) ;  /* 0x0000006000027945 */ /* 0x000fe20003800000 */
[----:B------:R-:W-:Y:S01]  /*b060*/  IMAD.MOV.U32 R74, RZ, RZ, 0x1 ;  /* 0x00000001ff4a7424 */ /* 0x000fe200078e00ff */
[----:B------:R-:W-:-:S07]  /*b070*/  MOV R238, 0xffffffff ;  /* 0xffffffff00ee7802 */ /* 0x000fce0000000f00 */
[----:B-----5:R-:W-:Y:S05]  /*b080*/  WARPSYNC.COLLECTIVE R238, `(.L_x_298) ;  /* 0x00000000ee087348 */ /* 0x020fea0003c00000 */
[----:B------:R0:W1:Y:S02]  /*b090*/  SHFL.BFLY P4, R240, R95, R74, R75 ;  /* 0x0c00004a5ff07389 */ /* 0x000064000008004b */
[----:B01---5:R-:W-:Y:S05]  /*b0a0*/  ENDCOLLECTIVE ;  /* 0x000000000000791b */ /* 0x023fea0003800000 */
.L_x_298:
[----:B------:R-:W-:Y:S05]  /*b0b0*/  BSYNC B2 ;  /* 0x0000000000027941 */ /* 0x000fea0003800000 */
.L_x_297:
[----:B------:R-:W-:Y:S01]  /*b0c0*/  FADD.FTZ R239, R95, R240 ;  /* 0x000000f05fef7221 */ /* 0x000fe20000010000 */
[----:B------:R-:W-:Y:S02]  /*b0d0*/  IMAD.MOV.U32 R95, RZ, RZ, R72 ;  /* 0x000000ffff5f7224 */ /* 0x000fe400078e0048 */
[----:B------:R-:W-:Y:S01]  /*b0e0*/  HFMA2 R74, -RZ, RZ, 0, 5.9604644775390625e-08 ;  /* 0x00000001ff4a7431 */ /* 0x000fe200000001ff */
[----:B------:R-:W-:Y:S01]  /*b0f0*/  MOV R75, 0x1f ;  /* 0x0000001f004b7802 */ /* 0x000fe20000000f00 */
[----:B------:R-:W-:-:S07]  /*b100*/  IMAD.MOV.U32 R238, RZ, RZ, -0x1 ;  /* 0xffffffffffee7424 */ /* 0x000fce00078e00ff */
[----:B------:R-:W-:Y:S05]  /*b110*/  WARPSYNC.COLLECTIVE R238, `(.L_x_299) ;  /* 0x00000000ee087348 */ /* 0x000fea0003c00000 */
[----:B------:R0:W1:Y:S02]  /*b120*/  SHFL.BFLY P4, R240, R95, R74, R75 ;  /* 0x0c00004a5ff07389 */ /* 0x000064000008004b */
[----:B01----:R-:W-:Y:S05]  /*b130*/  ENDCOLLECTIVE ;  /* 0x000000000000791b */ /* 0x003fea0003800000 */
.L_x_299:
[----:B------:R-:W-:Y:S01]  /*b140*/  MOV R95, R239 ;  /* 0x000000ef005f7202 */ /* 0x000fe20000000f00 */
[----:B------:R-:W-:Y:S01]  /*b150*/  IMAD.MOV.U32 R74, RZ, RZ, 0x2 ;  /* 0x00000002ff4a7424 */ /* 0x000fe200078e00ff */
[----:B------:R-:W-:-:S07]  /*b160*/  MOV R73, R240 ;  /* 0x000000f000497202 */ /* 0x000fce0000000f00 */
[----:B------:R-:W-:Y:S05]  /*b170*/  WARPSYNC.COLLECTIVE R238, `(.L_x_300) ;  /* 0x00000000ee087348 */ /* 0x000fea0003c00000 */
[----:B------:R0:W1:Y:S02]  /*b180*/  SHFL.BFLY P4, R240, R95, R74, R75 ;  /* 0x0c00004a5ff07389 */ /* 0x000064000008004b */
[----:B01----:R-:W-:Y:S05]  /*b190*/  ENDCOLLECTIVE ;  /* 0x000000000000791b */ /* 0x003fea0003800000 */
.L_x_300:
[----:B------:R-:W-:-:S05]  /*b1a0*/  FADD.FTZ R241, R72, R73 ;  /* 0x0000004948f17221 */ /* 0x000fca0000010000 */
[----:B------:R-:W-:Y:S01]  /*b1b0*/  MOV R95, R241 ;  /* 0x000000f1005f7202 */ /* 0x000fe20000000f00 */
[----:B------:R-:W-:-:S07]  /*b1c0*/  FADD.FTZ R243, R239, R240 ;  /* 0x000000f0eff37221 */ /* 0x000fce0000010000 */
[----:B------:R-:W-:Y:S05]  /*b1d0*/  WARPSYNC.COLLECTIVE R238, `(.L_x_301) ;  /* 0x00000000ee087348 */ /* 0x000fea0003c00000 */
[----:B------:R0:W1:Y:S02]  /*b1e0*/  SHFL.BFLY P4, R240, R95, R74, R75 ;  /* 0x0c00004a5ff07389 */ /* 0x000064000008004b */
[----:B01----:R-:W-:Y:S05]  /*b1f0*/  ENDCOLLECTIVE ;  /* 0x000000000000791b */ /* 0x003fea0003800000 */
.L_x_301:
[----:B------:R-:W-:Y:S02]  /*b200*/  IMAD.MOV.U32 R95, RZ, RZ, R243 ;  /* 0x000000ffff5f7224 */ /* 0x000fe400078e00f3 */
[----:B------:R-:W-:Y:S01]  /*b210*/  HFMA2 R74, -RZ, RZ, 0, 2.384185791015625e-07 ;  /* 0x00000004ff4a7431 */ /* 0x000fe200000001ff */
[----:B------:R-:W-:-:S07]  /*b220*/  MOV R242, R240 ;  /* 0x000000f000f27202 */ /* 0x000fce0000000f00 */
[----:B------:R-:W-:Y:S05]  /*b230*/  WARPSYNC.COLLECTIVE R238, `(.L_x_302) ;  /* 0x00000000ee087348 */ /* 0x000fea0003c00000 */
[----:B------:R0:W1:Y:S02]  /*b240*/  SHFL.BFLY P4, R240, R95, R74, R75 ;  /* 0x0c00004a5ff07389 */ /* 0x000064000008004b */
[----:B01----:R-:W-:Y:S05]  /*b250*/  ENDCOLLECTIVE ;  /* 0x000000000000791b */ /* 0x003fea0003800000 */
.L_x_302:
[----:B------:R-:W-:-:S05]  /*b260*/  FADD.FTZ R242, R241, R242 ;  /* 0x000000f2f1f27221 */ /* 0x000fca0000010000 */
[----:B------:R-:W-:Y:S01]  /*b270*/  MOV R95, R242 ;  /* 0x000000f2005f7202 */ /* 0x000fe20000000f00 */
[----:B------:R-:W-:-:S07]  /*b280*/  FADD.FTZ R244, R243, R240 ;  /* 0x000000f0f3f47221 */ /* 0x000fce0000010000 */
[----:B------:R-:W-:Y:S05]  /*b290*/  WARPSYNC.COLLECTIVE R238, `(.L_x_303) ;  /* 0x00000000ee087348 */ /* 0x000fea0003c00000 */
[----:B------:R0:W1:Y:S02]  /*b2a0*/  SHFL.BFLY P4, R240, R95, R74, R75 ;  /* 0x0c00004a5ff07389 */ /* 0x000064000008004b */
[----:B01----:R-:W-:Y:S05]  /*b2b0*/  ENDCOLLECTIVE ;  /* 0x000000000000791b */ /* 0x003fea0003800000 */
.L_x_303:
[----:B------:R-:W-:Y:S01]  /*b2c0*/  MOV R95, R244 ;  /* 0x000000f4005f7202 */ /* 0x000fe20000000f00 */
[----:B------:R-:W-:Y:S02]  /*b2d0*/  HFMA2 R74, -RZ, RZ, 0, 4.76837158203125e-07 ;  /* 0x00000008ff4a7431 */ /* 0x000fe400000001ff */
[----:B------:R-:W-:-:S07]  /*b2e0*/  IMAD.MOV.U32 R73, RZ, RZ, R240 ;  /* 0x000000ffff497224 */ /* 0x000fce00078e00f0 */
[----:B------:R-:W-:Y:S05]  /*b2f0*/  WARPSYNC.COLLECTIVE R238, `(.L_x_304) ;  /* 0x00000000ee087348 */ /* 0x000fea0003c00000 */
[----:B------:R0:W1:Y:S02]  /*b300*/  SHFL.BFLY P4, R240, R95, R74, R75 ;  /* 0x0c00004a5ff07389 */ /* 0x000064000008004b */
[----:B01----:R-:W-:Y:S05]  /*b310*/  ENDCOLLECTIVE ;  /* 0x000000000000791b */ /* 0x003fea0003800000 */
.L_x_304:
[----:B------:R-:W-:-:S04]  /*b320*/  FADD.FTZ R245, R242, R73 ;  /* 0x00000049f2f57221 */ /* 0x000fc80000010000 */
[----:B------:R-:W-:Y:S02]  /*b330*/  IMAD.MOV.U32 R95, RZ, RZ, R245 ;  /* 0x000000ffff5f7224 */ /* 0x000fe400078e00f5 */
[----:B------:R-:W-:-:S07]  /*b340*/  FADD.FTZ R72, R244, R240 ;  /* 0x000000f0f4487221 */ /* 0x000fce0000010000 */
[----:B------:R-:W-:Y:S05]  /*b350*/  WARPSYNC.COLLECTIVE R238, `(.L_x_305) ;  /* 0x00000000ee087348 */ /* 0x000fea0003c00000 */
[----:B------:R0:W1:Y:S02]  /*b360*/  SHFL.BFLY P4, R240, R95, R74, R75 ;  /* 0x0c00004a5ff07389 */ /* 0x000064000008004b */
[----:B01----:R-:W-:Y:S05]  /*b370*/  ENDCOLLECTIVE ;  /* 0x000000000000791b */ /* 0x003fea0003800000 */
.L_x_305:
[----:B------:R-:W-:Y:S01]  /*b380*/  MOV R95, R72 ;  /* 0x00000048005f7202 */ /* 0x000fe20000000f00 */
[----:B------:R-:W-:Y:S01]  /*b390*/  IMAD.MOV.U32 R74, RZ, RZ, 0x10 ;  /* 0x00000010ff4a7424 */ /* 0x000fe200078e00ff */
[----:B------:R-:W-:-:S07]  /*b3a0*/  MOV R246, R240 ;  /* 0x000000f000f67202 */ /* 0x000fce0000000f00 */
[----:B------:R-:W-:Y:S05]  /*b3b0*/  WARPSYNC.COLLECTIVE R238, `(.L_x_306) ;  /* 0x00000000ee087348 */ /* 0x000fea0003c00000 */
[----:B------:R0:W1:Y:S02]  /*b3c0*/  SHFL.BFLY P4, R240, R95, R74, R75 ;  /* 0x0c00004a5ff07389 */ /* 0x000064000008004b */
[----:B01----:R-:W-:Y:S05]  /*b3d0*/  ENDCOLLECTIVE ;  /* 0x000000000000791b */ /* 0x003fea0003800000 */
.L_x_306:
[----:B------:R-:W-:-:S05]  /*b3e0*/  FADD.FTZ R73, R245, R246 ;  /* 0x000000f6f5497221 */ /* 0x000fca0000010000 */
[----:B------:R-:W-:Y:S02]  /*b3f0*/  MOV R95, R73 ;  /* 0x00000049005f7202 */ /* 0x000fe40000000f00 */
[----:B------:R-:W-:-:S07]  /*b400*/  MOV R239, R240 ;  /* 0x000000f000ef7202 */ /* 0x000fce0000000f00 */
[----:B------:R-:W-:Y:S05]  /*b410*/  WARPSYNC.COLLECTIVE R238, `(.L_x_307) ;  /* 0x00000000ee087348 */ /* 0x000fea0003c00000 */
[----:B------:R0:W1:Y:S02]  /*b420*/  SHFL.BFLY P4, R240, R95, R74, R75 ;  /* 0x0c00004a5ff07389 */ /* 0x000064000008004b */
[----:B01----:R-:W-:Y:S05]  /*b430*/  ENDCOLLECTIVE ;  /* 0x000000000000791b */ /* 0x003fea0003800000 */
.L_x_307:
[----:B------:R-:W-:Y:S05]  /*b440*/  BRA `(.L_x_308) ;  /* 0xffffff7000d07947 */ /* 0x000fea000383ffff */
.L_x_309:
        /* <DEDUP_REMOVED lines=11> */
.L_x_4927:


//--------------------- .text._ZN10layer_norm22ln_bwd_finalize_kernelINS_22Kernel_traits_finalizeILj768E13__nv_bfloat16S2_S2_S2_fjLb0ELj1024ELj4ENS_18Kernel_traits_baseILj768ES2_S2_S2_S2_fjLj1024EEEEELb0ELb0EEEvNS_9BwdParamsE --------------------------
	.section	.text._ZN10layer_norm22ln_bwd_finalize_kernelINS_22Kernel_traits_finalizeILj768E13__nv_bfloat16S2_S2_S2_fjLb0ELj1024ELj4ENS_18Kernel_traits_baseILj768ES2_S2_S2_S2_fjLj1024EEEEELb0ELb0EEEvNS_9BwdParamsE,"ax",@progbits
	.align	128
        .global         _ZN10layer_norm22ln_bwd_finalize_kernelINS_22Kernel_traits_finalizeILj768E13__nv_bfloat16S2_S2_S2_fjLb0ELj1024ELj4ENS_18Kernel_traits_baseILj768ES2_S2_S2_S2_fjLj1024EEEEELb0ELb0EEEvNS_9BwdParamsE
        .type           _ZN10layer_norm22ln_bwd_finalize_kernelINS_22Kernel_traits_finalizeILj768E13__nv_bfloat16S2_S2_S2_fjLb0ELj1024ELj4ENS_18Kernel_traits_baseILj768ES2_S2_S2_S2_fjLj1024EEEEELb0ELb0EEEvNS_9BwdParamsE,@function
        .size           _ZN10layer_norm22ln_bwd_finalize_kernelINS_22Kernel_traits_finalizeILj768E13__nv_bfloat16S2_S2_S2_fjLb0ELj1024ELj4ENS_18Kernel_traits_baseILj768ES2_S2_S2_S2_fjLj1024EEEEELb0ELb0EEEvNS_9BwdParamsE,(.L_x_4928 - _ZN10layer_norm22ln_bwd_finalize_kernelINS_22Kernel_traits_finalizeILj768E13__nv_bfloat16S2_S2_S2_fjLb0ELj1024ELj4ENS_18Kernel_traits_baseILj768ES2_S2_S2_S2_fjLj1024EEEEELb0ELb0EEEvNS_9BwdParamsE)
        .other          _ZN10layer_norm22ln_bwd_finalize_kernelINS_22Kernel_traits_finalizeILj768E13__nv_bfloat16S2_S2_S2_fjLb0ELj1024ELj4ENS_18Kernel_traits_baseILj768ES2_S2_S2_S2_fjLj1024EEEEELb0ELb0EEEvNS_9BwdParamsE,@"STO_CUDA_ENTRY STV_DEFAULT"
_ZN10layer_norm22ln_bwd_finalize_kernelINS_22Kernel_traits_finalizeILj768E13__nv_bfloat16S2_S2_S2_fjLb0ELj1024ELj4ENS_18Kernel_traits_baseILj768ES2_S2_S2_S2_fjLj1024EEEEELb0ELb0EEEvNS_9BwdParamsE:
.text._ZN10layer_norm22ln_bwd_finalize_kernelINS_22Kernel_traits_finalizeILj768E13__nv_bfloat16S2_S2_S2_fjLb0ELj1024ELj4ENS_18Kernel_traits_baseILj768ES2_S2_S2_S2_fjLj1024EEEEELb0ELb0EEEvNS_9BwdParamsE:
[----:B------:R-:W-:Y:S01]  /*0000*/  LDC R1, c[0x0][0x37c] ;  /* 0x0000df00ff017b82 */ /* 0x000fe20000000800 */
[----:B------:R-:W0:Y:S01]  /*0010*/  S2R R0, SR_CTAID.X ;  /* 0x0000000000007919 */ /* 0x000e220000002500 */
[----:B------:R-:W1:Y:S01]  /*0020*/  S2R R2, SR_TID.X ;  /* 0x0000000000027919 */ /* 0x000e620000002100 */
[----:B0-----:R-:W-:-:S04]  /*0030*/  SHF.L.U32 R59, R0, 0x5, RZ ;  /* 0x00000005003b7819 */ /* 0x001fc800000006ff */
[----:B-1----:R-:W-:-:S04]  /*0040*/  LOP3.LUT R3, R59, 0x1f, R2, 0xf8, !PT ;  /* 0x0000001f3b037812 */ /* 0x002fc800078ef802 */
[----:B------:R-:W-:-:S13]  /*0050*/  ISETP.GT.U32.AND P0, PT, R3, 0x2ff, PT ;  /* 0x000002ff0300780c */ /* 0x000fda0003f04070 */
[----:B------:R-:W-:Y:S05]  /*0060*/  @P0 EXIT ;  /* 0x000000000000094d */ /* 0x000fea0003800000 */
[----:B------:R-:W0:Y:S01]  /*0070*/  LDC R56, c[0x0][0x388] ;  /* 0x0000e200ff387b82 */ /* 0x000e220000000800 */
[----:B------:R-:W1:Y:S01]  /*0080*/  LDCU UR8, c[0x0][0x380] ;  /* 0x00007000ff0877ac */ /* 0x000e620008000800 */
[----:B------:R-:W-:Y:S01]  /*0090*/  SHF.R.U32.HI R58, RZ, 0x5, R2 ;  /* 0x00000005ff3a7819 */ /* 0x000fe20000011602 */
[----:B------:R-:W-:Y:S01]  /*00a0*/  BSSY.RECONVERGENT B0, `(.L_x_310) ;  /* 0x0000142000007945 */ /* 0x000fe20003800200 */
[----:B------:R-:W-:Y:S01]  /*00b0*/  SHF.L.U32 R0, R0, 0x4, RZ ;  /* 0x0000000400007819 */ /* 0x000fe200000006ff */
[----:B------:R-:W2:Y:S01]  /*00c0*/  LDCU.64 UR6, c[0x0][0x358] ;  /* 0x00006b00ff0677ac */ /* 0x000ea20008000a00 */
[----:B------:R-:W-:Y:S01]  /*00d0*/  LOP3.LUT R17, R2, 0x1f, RZ, 0xc0, !PT ;  /* 0x0000001f02117812 */ /* 0x000fe200078ec0ff */
[----:B------:R-:W-:Y:S01]  /*00e0*/  HFMA2 R36, -RZ, RZ, 0, 0 ;  /* 0x00000000ff247431 */ /* 0x000fe200000001ff */
[----:B------:R-:W-:Y:S02]  /*00f0*/  LOP3.LUT R0, R0, 0x7ffffff0, RZ, 0xc0, !PT ;  /* 0x7ffffff000007812 */ /* 0x000fe400078ec0ff */
[----:B------:R-:W-:-:S02]  /*0100*/  MOV R2, RZ ;  /* 0x000000ff00027202 */ /* 0x000fc40000000f00 */
[----:B------:R-:W-:Y:S02]  /*0110*/  IADD3 R57, PT, PT, R17, R0, RZ ;  /* 0x0000000011397210 */ /* 0x000fe40007ffe0ff */
[----:B-1----:R-:W-:-:S04]  /*0120*/  ISETP.GE.U32.AND P0, PT, R58, UR8, PT ;  /* 0x000000083a007c0c */ /* 0x002fc8000bf06070 */
[----:B0-----:R-:W-:-:S13]  /*0130*/  ISETP.GE.U32.OR P0, PT, R3, R56, P0 ;  /* 0x000000380300720c */ /* 0x001fda0000706470 */
[----:B--2---:R-:W-:Y:S05]  /*0140*/  @P0 BRA `(.L_x_311) ;  /* 0x0000001000dc0947 */ /* 0x004fea0003800000 */
[----:B------:R-:W-:Y:S01]  /*0150*/  LOP3.LUT R3, R58, 0x20, RZ, 0xfc, !PT ;  /* 0x000000203a037812 */ /* 0x000fe200078efcff */
[----:B------:R-:W-:Y:S01]  /*0160*/  BSSY.RECONVERGENT B1, `(.L_x_312) ;  /* 0x00000b2000017945 */ /* 0x000fe20003800200 */
[-C--:B------:R-:W-:Y:S02]  /*0170*/  LOP3.LUT R5, RZ, R58.reuse, RZ, 0x33, !PT ;  /* 0x0000003aff057212 */ /* 0x080fe400078e33ff */
[----:B------:R-:W-:Y:S02]  /*0180*/  VIMNMX.U32 R0, PT, PT, R3, UR8, !PT ;  /* 0x0000000803007c48 */ /* 0x000fe4000ffe0000 */
[----:B------:R-:W-:Y:S02]  /*0190*/  MOV R2, RZ ;  /* 0x000000ff00027202 */ /* 0x000fe40000000f00 */
[----:B------:R-:W-:Y:S02]  /*01a0*/  IADD3 R5, PT, PT, R0, R5, RZ ;  /* 0x0000000500057210 */ /* 0x000fe40007ffe0ff */
[----:B------:R-:W-:-:S02]  /*01b0*/  MOV R0, R58 ;  /* 0x0000003a00007202 */ /* 0x000fc40000000f00 */
[C---:B------:R-:W-:Y:S02]  /*01c0*/  ISETP.GE.U32.AND P0, PT, R5.reuse, 0x1e0, PT ;  /* 0x000001e00500780c */ /* 0x040fe40003f06070 */
[----:B------:R-:W-:Y:S02]  /*01d0*/  MOV R36, RZ ;  /* 0x000000ff00247202 */ /* 0x000fe40000000f00 */
[----:B------:R-:W-:-:S09]  /*01e0*/  LEA.HI R5, R5, 0x1, RZ, 0x1b ;  /* 0x0000000105057811 */ /* 0x000fd200078fd8ff */
[----:B------:R-:W-:Y:S05]  /*01f0*/  @!P0 BRA `(.L_x_313) ;  /* 0x0000000800a08947 */ /* 0x000fea0003800000 */
[C---:B------:R-:W-:Y:S01]  /*0200*/  LOP3.LUT R7, R58.reuse, 0x180, RZ, 0xfc, !PT ;  /* 0x000001803a077812 */ /* 0x040fe200078efcff */
[-CC-:B------:R-:W-:Y:S01]  /*0210*/  IMAD R4, R3, R56.reuse, R59.reuse ;  /* 0x0000003803047224 */ /* 0x180fe200078e023b */
[C---:B------:R-:W-:Y:S01]  /*0220*/  LOP3.LUT R2, R58.reuse, 0x120, RZ, 0xfc, !PT ;  /* 0x000001203a027812 */ /* 0x040fe200078efcff */
[CCC-:B------:R-:W-:Y:S01]  /*0230*/  IMAD R32, R58.reuse, R56.reuse, R59.reuse ;  /* 0x000000383a207224 */ /* 0x1c0fe200078e023b */
[C---:B------:R-:W-:Y:S01]  /*0240*/  LOP3.LUT R9, R58.reuse, 0x1a0, RZ, 0xfc, !PT ;  /* 0x000001a03a097812 */ /* 0x040fe200078efcff */
[-CC-:B------:R-:W-:Y:S01]  /*0250*/  IMAD R10, R7, R56.reuse, R59.reuse ;  /* 0x00000038070a7224 */ /* 0x180fe200078e023b */
[----:B------:R-:W-:Y:S01]  /*0260*/  LOP3.LUT R3, R58, 0x140, RZ, 0xfc, !PT ;  /* 0x000001403a037812 */ /* 0x000fe200078efcff */
[-CC-:B------:R-:W-:Y:S01]  /*0270*/  IMAD R2, R2, R56.reuse, R59.reuse ;  /* 0x0000003802027224 */ /* 0x180fe200078e023b */
[C---:B------:R-:W-:Y:S01]  /*0280*/  LOP3.LUT R11, R58.reuse, 0x1c0, RZ, 0xfc, !PT ;  /* 0x000001c03a0b7812 */ /* 0x040fe200078efcff */
[----:B------:R-:W-:Y:S01]  /*0290*/  IMAD R12, R9, R56, R59 ;  /* 0x00000038090c7224 */ /* 0x000fe200078e023b */
[----:B------:R-:W-:-:S02]  /*02a0*/  LOP3.LUT R13, R58, 0x1e0, RZ, 0xfc, !PT ;  /* 0x000001e03a0d7812 */ /* 0x000fc400078efcff */
[C---:B------:R-:W-:Y:S01]  /*02b0*/  LOP3.LUT R0, R58.reuse, 0x100, RZ, 0xfc, !PT ;  /* 0x000001003a007812 */ /* 0x040fe200078efcff */
[-CC-:B------:R-:W-:Y:S01]  /*02c0*/  IMAD R14, R11, R56.reuse, R59.reuse ;  /* 0x000000380b0e7224 */ /* 0x180fe200078e023b */
[C---:B------:R-:W-:Y:S01]  /*02d0*/  LOP3.LUT R6, R58.reuse, 0x160, RZ, 0xfc, !PT ;  /* 0x000001603a067812 */ /* 0x040fe200078efcff */
[-CC-:B------:R-:W-:Y:S01]  /*02e0*/  IMAD R18, R13, R56.reuse, R59.reuse ;  /* 0x000000380d127224 */ /* 0x180fe200078e023b */
[----:B------:R-:W-:Y:S01]  /*02f0*/  LOP3.LUT R15, R58, 0x80, RZ, 0xfc, !PT ;  /* 0x000000803a0f7812 */ /* 0x000fe200078efcff */
[-CC-:B------:R-:W-:Y:S01]  /*0300*/  IMAD R0, R0, R56.reuse, R59.reuse ;  /* 0x0000003800007224 */ /* 0x180fe200078e023b */
[----:B------:R-:W-:Y:S01]  /*0310*/  LOP3.LUT R16, R58, 0xa0, RZ, 0xfc, !PT ;  /* 0x000000a03a107812 */ /* 0x000fe200078efcff */
[-CC-:B------:R-:W-:Y:S01]  /*0320*/  IMAD R8, R6, R56.reuse, R59.reuse ;  /* 0x0000003806087224 */ /* 0x180fe200078e023b */
[C---:B------:R-:W-:Y:S01]  /*0330*/  LOP3.LUT R19, R58.reuse, 0xc0, RZ, 0xfc, !PT ;  /* 0x000000c03a137812 */ /* 0x040fe200078efcff */
[-CC-:B------:R-:W-:Y:S01]  /*0340*/  IMAD R20, R15, R56.reuse, R59.reuse ;  /* 0x000000380f147224 */ /* 0x180fe200078e023b */
[----:B------:R-:W-:Y:S01]  /*0350*/  LOP3.LUT R21, R58, 0xe0, RZ, 0xfc, !PT ;  /* 0x000000e03a157812 */ /* 0x000fe200078efcff */
[-CC-:B------:R-:W-:Y:S01]  /*0360*/  IMAD R22, R16, R56.reuse, R59.reuse ;  /* 0x0000003810167224 */ /* 0x180fe200078e023b */
[C---:B------:R-:W-:Y:S01]  /*0370*/  LOP3.LUT R23, R58.reuse, 0x40, RZ, 0xfc, !PT ;  /* 0x000000403a177812 */ /* 0x040fe200078efcff */
[-CC-:B------:R-:W-:Y:S01]  /*0380*/  IMAD R24, R19, R56.reuse, R59.reuse ;  /* 0x0000003813187224 */ /* 0x180fe200078e023b */
[----:B------:R-:W-:Y:S01]  /*0390*/  LOP3.LUT R25, R58, 0x60, RZ, 0xfc, !PT ;  /* 0x000000603a197812 */ /* 0x000fe200078efcff */
[-CC-:B------:R-:W-:Y:S01]  /*03a0*/  IMAD R26, R21, R56.reuse, R59.reuse ;  /* 0x00000038151a7224 */ /* 0x180fe200078e023b */
[----:B------:R-:W-:Y:S01]  /*03b0*/  LOP3.LUT R27, R5, 0xffffff0, RZ, 0xc0, !PT ;  /* 0x0ffffff0051b7812 */ /* 0x000fe200078ec0ff */
[--C-:B------:R-:W-:Y:S01]  /*03c0*/  IMAD R28, R23, R56, R59.reuse ;  /* 0x00000038171c7224 */ /* 0x100fe200078e023b */
[----:B------:R-:W-:Y:S01]  /*03d0*/  IADD3 R5, PT, PT, R17, R4, RZ ;  /* 0x0000000411057210 */ /* 0x000fe20007ffe0ff */
[--C-:B------:R-:W-:Y:S01]  /*03e0*/  IMAD R4, R3, R56, R59.reuse ;  /* 0x0000003803047224 */ /* 0x100fe200078e023b */
[----:B------:R-:W-:Y:S01]  /*03f0*/  IADD3 R9, PT, PT, R17, R10, RZ ;  /* 0x0000000a11097210 */ /* 0x000fe20007ffe0ff */
[----:B------:R-:W-:Y:S01]  /*0400*/  IMAD R30, R25, R56, R59 ;  /* 0x00000038191e7224 */ /* 0x000fe200078e023b */
[C---:B------:R-:W-:Y:S01]  /*0410*/  IADD3 R6, PT, PT, R17.reuse, R2, RZ ;  /* 0x0000000211067210 */ /* 0x040fe20007ffe0ff */
[----:B------:R-:W-:Y:S01]  /*0420*/  HFMA2 R2, -RZ, RZ, 0, 0 ;  /* 0x00000000ff027431 */ /* 0x000fe200000001ff */
[----:B------:R-:W-:-:S02]  /*0430*/  IADD3 R10, PT, PT, R17, R12, RZ ;  /* 0x0000000c110a7210 */ /* 0x000fc40007ffe0ff */
[C---:B------:R-:W-:Y:S02]  /*0440*/  IADD3 R7, PT, PT, R17.reuse, R4, RZ ;  /* 0x0000000411077210 */ /* 0x040fe40007ffe0ff */
[C---:B------:R-:W-:Y:S02]  /*0450*/  IADD3 R11, PT, PT, R17.reuse, R14, RZ ;  /* 0x0000000e110b7210 */ /* 0x040fe40007ffe0ff */
[C---:B------:R-:W-:Y:S02]  /*0460*/  IADD3 R12, PT, PT, R17.reuse, R18, RZ ;  /* 0x00000012110c7210 */ /* 0x040fe40007ffe0ff */
[C---:B------:R-:W-:Y:S02]  /*0470*/  IADD3 R3, PT, PT, R17.reuse, R32, RZ ;  /* 0x0000002011037210 */ /* 0x040fe40007ffe0ff */
[C---:B------:R-:W-:Y:S02]  /*0480*/  IADD3 R16, PT, PT, R17.reuse, R0, RZ ;  /* 0x0000000011107210 */ /* 0x040fe40007ffe0ff */
[----:B------:R-:W-:-:S02]  /*0490*/  IADD3 R8, PT, PT, R17, R8, RZ ;  /* 0x0000000811087210 */ /* 0x000fc40007ffe0ff */
[C---:B------:R-:W-:Y:S02]  /*04a0*/  IADD3 R18, PT, PT, R17.reuse, R20, RZ ;  /* 0x0000001411127210 */ /* 0x040fe40007ffe0ff */
[C---:B------:R-:W-:Y:S02]  /*04b0*/  IADD3 R13, PT, PT, R17.reuse, R22, RZ ;  /* 0x00000016110d7210 */ /* 0x040fe40007ffe0ff */
[C---:B------:R-:W-:Y:S02]  /*04c0*/  IADD3 R14, PT, PT, R17.reuse, R24, RZ ;  /* 0x00000018110e7210 */ /* 0x040fe40007ffe0ff */
[C---:B------:R-:W-:Y:S02]  /*04d0*/  IADD3 R15, PT, PT, R17.reuse, R26, RZ ;  /* 0x0000001a110f7210 */ /* 0x040fe40007ffe0ff */
[C---:B------:R-:W-:Y:S02]  /*04e0*/  IADD3 R4, PT, PT, R17.reuse, R28, RZ ;  /* 0x0000001c11047210 */ /* 0x040fe40007ffe0ff */
[----:B------:R-:W-:-:S02]  /*04f0*/  IADD3 R17, PT, PT, R17, R30, RZ ;  /* 0x0000001e11117210 */ /* 0x000fc40007ffe0ff */
[----:B------:R-:W-:Y:S02]  /*0500*/  MOV R0, R58 ;  /* 0x0000003a00007202 */ /* 0x000fe40000000f00 */
[----:B------:R-:W-:-:S07]  /*0510*/  IADD3 R19, PT, PT, -R27, RZ, RZ ;  /* 0x000000ff1b137210 */ /* 0x000fce0007ffe1ff */
.L_x_314:
[----:B------:R-:W0:Y:S08]  /*0520*/  LDC.64 R52, c[0x0][0x440] ;  /* 0x00011000ff347b82 */ /* 0x000e300000000a00 */
[----:B------:R-:W1:Y:S01]  /*0530*/  LDC.64 R54, c[0x0][0x448] ;  /* 0x00011200ff367b82 */ /* 0x000e620000000a00 */
[----:B0-----:R-:W-:-:S04]  /*0540*/  IMAD.WIDE.U32 R28, R5, 0x4, R52 ;  /* 0x00000004051c7825 */ /* 0x001fc800078e0034 */
[--C-:B------:R-:W-:Y:S01]  /*0550*/  IMAD.WIDE.U32 R26, R3, 0x4, R52.reuse ;  /* 0x00000004031a7825 */ /* 0x100fe200078e0034 */
[----:B------:R0:W2:Y:S03]  /*0560*/  LDG.E R50, desc[UR6][R28.64] ;  /* 0x000000061c327981 */ /* 0x0000a6000c1e1900 */
[----:B------:R-:W-:Y:S01]  /*0570*/  IMAD.WIDE.U32 R24, R13, 0x4, R52 ;  /* 0x000000040d187825 */ /* 0x000fe200078e0034 */
[----:B------:R3:W4:Y:S03]  /*0580*/  LDG.E R51, desc[UR6][R26.64] ;  /* 0x000000061a337981 */ /* 0x000726000c1e1900 */
[----:B-1----:R-:W-:Y:S02]  /*0590*/  IMAD.WIDE.U32 R46, R3, 0x4, R54 ;  /* 0x00000004032e7825 */ /* 0x002fe400078e0036 */
[----:B------:R-:W5:Y:S02]  /*05a0*/  LDG.E R25, desc[UR6][R24.64] ;  /* 0x0000000618197981 */ /* 0x000f64000c1e1900 */
[----:B------:R-:W-:-:S02]  /*05b0*/  IMAD.WIDE.U32 R22, R14, 0x4, R52 ;  /* 0x000000040e167825 */ /* 0x000fc400078e0034 */
[----:B------:R-:W5:Y:S02]  /*05c0*/  LDG.E R46, desc[UR6][R46.64] ;  /* 0x000000062e2e7981 */ /* 0x000f64000c1e1900 */
[----:B------:R-:W-:-:S04]  /*05d0*/  IMAD.WIDE.U32 R20, R15, 0x4, R52 ;  /* 0x000000040f147825 */ /* 0x000fc800078e0034 */
[----:B0-----:R-:W-:Y:S01]  /*05e0*/  IMAD.WIDE.U32 R28, R16, 0x4, R52 ;  /* 0x00000004101c7825 */ /* 0x001fe200078e0034 */
[----:B------:R-:W5:Y:S03]  /*05f0*/  LDG.E R24, desc[UR6][R22.64] ;  /* 0x0000000616187981 */ /* 0x000f66000c1e1900 */
[----:B------:R-:W-:-:S04]  /*0600*/  IMAD.WIDE.U32 R44, R5, 0x4, R54 ;  /* 0x00000004052c7825 */ /* 0x000fc800078e0036 */
[--C-:B------:R-:W-:Y:S02]  /*0610*/  IMAD.WIDE.U32 R48, R4, 0x4, R52.reuse ;  /* 0x0000000404307825 */ /* 0x100fe400078e0034 */
[----:B------:R-:W5:Y:S04]  /*0620*/  LDG.E R44, desc[UR6][R44.64] ;  /* 0x000000062c2c7981 */ /* 0x000f68000c1e1900 */
[----:B------:R0:W5:Y:S01]  /*0630*/  LDG.E R23, desc[UR6][R20.64] ;  /* 0x0000000614177981 */ /* 0x000162000c1e1900 */
[----:B------:R-:W-:-:S03]  /*0640*/  IMAD.WIDE.U32 R40, R18, 0x4, R52 ;  /* 0x0000000412287825 */ /* 0x000fc600078e0034 */
[----:B------:R1:W5:Y:S01]  /*0650*/  LDG.E R22, desc[UR6][R28.64] ;  /* 0x000000061c167981 */ /* 0x000362000c1e1900 */
[----:B---3--:R-:W-:-:S03]  /*0660*/  IMAD.WIDE.U32 R26, R7, 0x4, R52 ;  /* 0x00000004071a7825 */ /* 0x008fc600078e0034 */
[----:B------:R-:W3:Y:S01]  /*0670*/  LDG.E R48, desc[UR6][R48.64] ;  /* 0x0000000630307981 */ /* 0x000ee2000c1e1900 */
[----:B0-----:R-:W-:-:S03]  /*0680*/  IMAD.WIDE.U32 R20, R6, 0x4, R52 ;  /* 0x0000000406147825 */ /* 0x001fc600078e0034 */
[----:B------:R-:W3:Y:S01]  /*0690*/  LDG.E R40, desc[UR6][R40.64] ;  /* 0x0000000628287981 */ /* 0x000ee2000c1e1900 */
[----:B-1----:R-:W-:-:S03]  /*06a0*/  IMAD.WIDE.U32 R28, R4, 0x4, R54 ;  /* 0x00000004041c7825 */ /* 0x002fc600078e0036 */
[----:B------:R-:W3:Y:S01]  /*06b0*/  LDG.E R21, desc[UR6][R20.64] ;  /* 0x0000000614157981 */ /* 0x000ee2000c1e1900 */
[----:B------:R-:W-:-:S03]  /*06c0*/  IMAD.WIDE.U32 R42, R17, 0x4, R52 ;  /* 0x00000004112a7825 */ /* 0x000fc600078e0034 */
[----:B------:R-:W3:Y:S01]  /*06d0*/  LDG.E R38, desc[UR6][R28.64] ;  /* 0x000000061c267981 */ /* 0x000ee2000c1e1900 */
[----:B------:R-:W-:-:S03]  /*06e0*/  IMAD.WIDE.U32 R32, R17, 0x4, R54 ;  /* 0x0000000411207825 */ /* 0x000fc600078e0036 */
[----:B------:R-:W3:Y:S01]  /*06f0*/  LDG.E R42, desc[UR6][R42.64] ;  /* 0x000000062a2a7981 */ /* 0x000ee2000c1e1900 */
[----:B------:R-:W-:-:S03]  /*0700*/  IMAD.WIDE.U32 R34, R18, 0x4, R54 ;  /* 0x0000000412227825 */ /* 0x000fc600078e0036 */
[----:B------:R0:W3:Y:S04]  /*0710*/  LDG.E R20, desc[UR6][R26.64] ;  /* 0x000000061a147981 */ /* 0x0000e8000c1e1900 */
[----:B------:R1:W3:Y:S01]  /*0720*/  LDG.E R41, desc[UR6][R32.64] ;  /* 0x0000000620297981 */ /* 0x0002e2000c1e1900 */
[----:B------:R-:W-:-:S03]  /*0730*/  IMAD.WIDE.U32 R30, R9, 0x4, R52 ;  /* 0x00000004091e7825 */ /* 0x000fc600078e0034 */
[----:B------:R1:W3:Y:S01]  /*0740*/  LDG.E R43, desc[UR6][R34.64] ;  /* 0x00000006222b7981 */ /* 0x0002e2000c1e1900 */
[----:B0-----:R-:W-:-:S03]  /*0750*/  IMAD.WIDE.U32 R26, R8, 0x4, R52 ;  /* 0x00000004081a7825 */ /* 0x001fc600078e0034 */
[----:B------:R-:W3:Y:S01]  /*0760*/  LDG.E R39, desc[UR6][R30.64] ;  /* 0x000000061e277981 */ /* 0x000ee2000c1e1900 */
[----:B-1----:R-:W-:-:S03]  /*0770*/  IMAD.WIDE.U32 R32, R13, 0x4, R54 ;  /* 0x000000040d207825 */ /* 0x002fc600078e0036 */
[----:B------:R0:W3:Y:S01]  /*0780*/  LDG.E R37, desc[UR6][R26.64] ;  /* 0x000000061a257981 */ /* 0x0000e2000c1e1900 */
[----:B------:R-:W-:-:S03]  /*0790*/  IMAD.WIDE.U32 R34, R14, 0x4, R54 ;  /* 0x000000040e227825 */ /* 0x000fc600078e0036 */
[----:B------:R-:W3:Y:S01]  /*07a0*/  LDG.E R32, desc[UR6][R32.64] ;  /* 0x0000000620207981 */ /* 0x000ee2000c1e1900 */
[----:B------:R-:W-:-:S03]  /*07b0*/  IMAD.WIDE.U32 R28, R11, 0x4, R52 ;  /* 0x000000040b1c7825 */ /* 0x000fc600078e0034 */
[----:B------:R-:W3:Y:S01]  /*07c0*/  LDG.E R34, desc[UR6][R34.64] ;  /* 0x0000000622227981 */ /* 0x000ee2000c1e1900 */
[----:B0-----:R-:W-:-:S03]  /*07d0*/  IMAD.WIDE.U32 R26, R10, 0x4, R52 ;  /* 0x000000040a1a7825 */ /* 0x001fc600078e0034 */
[----:B------:R0:W3:Y:S01]  /*07e0*/  LDG.E R47, desc[UR6][R28.64] ;  /* 0x000000061c2f7981 */ /* 0x0000e2000c1e1900 */
[----:B------:R-:W-:-:S03]  /*07f0*/  IMAD.WIDE.U32 R30, R12, 0x4, R52 ;  /* 0x000000040c1e7825 */ /* 0x000fc600078e0034 */
[----:B------:R1:W3:Y:S04]  /*0800*/  LDG.E R45, desc[UR6][R26.64] ;  /* 0x000000061a2d7981 */ /* 0x0002e8000c1e1900 */
[----:B------:R1:W3:Y:S01]  /*0810*/  LDG.E R49, desc[UR6][R30.64] ;  /* 0x000000061e317981 */ /* 0x0002e2000c1e1900 */
[----:B0-----:R-:W-:-:S04]  /*0820*/  IMAD.WIDE.U32 R28, R16, 0x4, R54 ;  /* 0x00000004101c7825 */ /* 0x001fc800078e0036 */
[--C-:B-1----:R-:W-:Y:S01]  /*0830*/  IMAD.WIDE.U32 R26, R15, 0x4, R54.reuse ;  /* 0x000000040f1a7825 */ /* 0x102fe200078e0036 */
[----:B------:R-:W3:Y:S03]  /*0840*/  LDG.E R35, desc[UR6][R28.64] ;  /* 0x000000061c237981 */ /* 0x000ee6000c1e1900 */
[--C-:B------:R-:W-:Y:S01]  /*0850*/  IMAD.WIDE.U32 R30, R6, 0x4, R54.reuse ;  /* 0x00000004061e7825 */ /* 0x100fe200078e0036 */
[----:B------:R0:W3:Y:S05]  /*0860*/  LDG.E R33, desc[UR6][R26.64] ;  /* 0x000000061a217981 */ /* 0x0000ea000c1e1900 */
[----:B------:R-:W3:Y:S01]  /*0870*/  LDG.E R30, desc[UR6][R30.64] ;  /* 0x000000061e1e7981 */ /* 0x000ee2000c1e1900 */
[----:B0-----:R-:W-:-:S05]  /*0880*/  IMAD.WIDE.U32 R26, R7, 0x4, R54 ;  /* 0x00000004071a7825 */ /* 0x001fca00078e0036 */
[----:B------:R0:W3:Y:S01]  /*0890*/  LDG.E R31, desc[UR6][R26.64] ;  /* 0x000000061a1f7981 */ /* 0x0000e2000c1e1900 */
[----:B------:R-:W-:-:S06]  /*08a0*/  IMAD.WIDE.U32 R28, R8, 0x4, R54 ;  /* 0x00000004081c7825 */ /* 0x000fcc00078e0036 */
[----:B------:R-:W3:Y:S01]  /*08b0*/  LDG.E R28, desc[UR6][R28.64] ;  /* 0x000000061c1c7981 */ /* 0x000ee2000c1e1900 */
[----:B0-----:R-:W-:-:S05]  /*08c0*/  IMAD.WIDE.U32 R26, R9, 0x4, R54 ;  /* 0x00000004091a7825 */ /* 0x001fca00078e0036 */
[----:B------:R0:W3:Y:S02]  /*08d0*/  LDG.E R52, desc[UR6][R26.64] ;  /* 0x000000061a347981 */ /* 0x0000e4000c1e1900 */
[----:B0-----:R-:W-:-:S05]  /*08e0*/  IMAD.WIDE.U32 R26, R10, 0x4, R54 ;  /* 0x000000040a1a7825 */ /* 0x001fca00078e0036 */
[----:B------:R0:W3:Y:S02]  /*08f0*/  LDG.E R53, desc[UR6][R26.64] ;  /* 0x000000061a357981 */ /* 0x0000e4000c1e1900 */
[----:B0-----:R-:W-:-:S05]  /*0900*/  IMAD.WIDE.U32 R26, R11, 0x4, R54 ;  /* 0x000000040b1a7825 */ /* 0x001fca00078e0036 */
[----:B------:R0:W3:Y:S02]  /*0910*/  LDG.E R60, desc[UR6][R26.64] ;  /* 0x000000061a3c7981 */ /* 0x0000e4000c1e1900 */
[----:B0-----:R-:W-:-:S05]  /*0920*/  IMAD.WIDE.U32 R26, R12, 0x4, R54 ;  /* 0x000000040c1a7825 */ /* 0x001fca00078e0036 */
[----:B------:R-:W3:Y:S01]  /*0930*/  LDG.E R54, desc[UR6][R26.64] ;  /* 0x000000061a367981 */ /* 0x000ee2000c1e1900 */
[----:B------:R-:W-:-:S04]  /*0940*/  IADD3 R19, PT, PT, R19, 0x10, RZ ;  /* 0x0000001013137810 */ /* 0x000fc80007ffe0ff */
[----:B------:R-:W-:Y:S02]  /*0950*/  ISETP.NE.AND P0, PT, R19, RZ, PT ;  /* 0x000000ff1300720c */ /* 0x000fe40003f05270 */
[----:B------:R-:W-:Y:S02]  /*0960*/  IADD3 R0, PT, PT, R0, 0x200, RZ ;  /* 0x0000020000007810 */ /* 0x000fe40007ffe0ff */
[C---:B------:R-:W-:Y:S02]  /*0970*/  LEA R3, R56.reuse, R3, 0x9 ;  /* 0x0000000338037211 */ /* 0x040fe400078e48ff */
[C---:B------:R-:W-:Y:S02]  /*0980*/  LEA R5, R56.reuse, R5, 0x9 ;  /* 0x0000000538057211 */ /* 0x040fe400078e48ff */
[C---:B------:R-:W-:Y:S02]  /*0990*/  LEA R4, R56.reuse, R4, 0x9 ;  /* 0x0000000438047211 */ /* 0x040fe400078e48ff */
[----:B------:R-:W-:-:S02]  /*09a0*/  LEA R17, R56, R17, 0x9 ;  /* 0x0000001138117211 */ /* 0x000fc400078e48ff */
[C---:B------:R-:W-:Y:S02]  /*09b0*/  LEA R18, R56.reuse, R18, 0x9 ;  /* 0x0000001238127211 */ /* 0x040fe400078e48ff */
[C---:B------:R-:W-:Y:S02]  /*09c0*/  LEA R13, R56.reuse, R13, 0x9 ;  /* 0x0000000d380d7211 */ /* 0x040fe400078e48ff */
        /* <DEDUP_REMOVED lines=9> */
[----:B------:R-:W-:Y:S01]  /*0a60*/  LEA R12, R56, R12, 0x9 ;  /* 0x0000000c380c7211 */ /* 0x000fe200078e48ff */
[----:B----4-:R-:W-:-:S04]  /*0a70*/  FADD.FTZ R55, R51, R2 ;  /* 0x0000000233377221 */ /* 0x010fc80000010000 */
[----:B--2---:R-:W-:Y:S01]  /*0a80*/  FADD.FTZ R55, R55, R50 ;  /* 0x0000003237377221 */ /* 0x004fe20000010000 */
[----:B-----5:R-:W-:-:S04]  /*0a90*/  FADD.FTZ R51, R46, R36 ;  /* 0x000000242e337221 */ /* 0x020fc80000010000 */
[----:B------:R-:W-:Y:S01]  /*0aa0*/  FADD.FTZ R51, R51, R44 ;  /* 0x0000002c33337221 */ /* 0x000fe20000010000 */
[----:B---3--:R-:W-:-:S03]  /*0ab0*/  FADD.FTZ R55, R55, R48 ;  /* 0x0000003037377221 */ /* 0x008fc60000010000 */
[----:B------:R-:W-:Y:S01]  /*0ac0*/  FADD.FTZ R38, R51, R38 ;  /* 0x0000002633267221 */ /* 0x000fe20000010000 */
[----:B------:R-:W-:-:S04]  /*0ad0*/  FADD.FTZ R55, R55, R42 ;  /* 0x0000002a37377221 */ /* 0x000fc80000010000 */
        /* <DEDUP_REMOVED lines=8> */
[----:B------:R-:W-:-:S04]  /*0b60*/  FADD.FTZ R22, R23, R22 ;  /* 0x0000001617167221 */ /* 0x000fc80000010000 */
[----:B------:R-:W-:Y:S01]  /*0b70*/  FADD.FTZ R21, R22, R21 ;  /* 0x0000001516157221 */ /* 0x000fe20000010000 */
[----:B------:R-:W-:-:S04]  /*0b80*/  FADD.FTZ R34, R34, R33 ;  /* 0x0000002122227221 */ /* 0x000fc80000010000 */
[----:B------:R-:W-:-:S04]  /*0b90*/  FADD.FTZ R35, R34, R35 ;  /* 0x0000002322237221 */ /* 0x000fc80000010000 */
[----:B------:R-:W-:Y:S01]  /*0ba0*/  FADD.FTZ R30, R35, R30 ;  /* 0x0000001e231e7221 */ /* 0x000fe20000010000 */
[----:B------:R-:W-:-:S03]  /*0bb0*/  FADD.FTZ R20, R21, R20 ;  /* 0x0000001415147221 */ /* 0x000fc60000010000 */
[----:B------:R-:W-:Y:S01]  /*0bc0*/  FADD.FTZ R31, R30, R31 ;  /* 0x0000001f1e1f7221 */ /* 0x000fe20000010000 */
[----:B------:R-:W-:-:S03]  /*0bd0*/  FADD.FTZ R20, R20, R37 ;  /* 0x0000002514147221 */ /* 0x000fc60000010000 */
[----:B------:R-:W-:Y:S01]  /*0be0*/  FADD.FTZ R31, R31, R28 ;  /* 0x0000001c1f1f7221 */ /* 0x000fe20000010000 */
[----:B------:R-:W-:-:S03]  /*0bf0*/  FADD.FTZ R20, R20, R39 ;  /* 0x0000002714147221 */ /* 0x000fc60000010000 */
[----:B------:R-:W-:Y:S01]  /*0c00*/  FADD.FTZ R52, R31, R52 ;  /* 0x000000341f347221 */ /* 0x000fe20000010000 */
[----:B------:R-:W-:-:S04]  /*0c10*/  FADD.FTZ R20, R20, R45 ;  /* 0x0000002d14147221 */ /* 0x000fc80000010000 */
[----:B------:R-:W-:Y:S01]  /*0c20*/  FADD.FTZ R20, R20, R47 ;  /* 0x0000002f14147221 */ /* 0x000fe20000010000 */
[----:B------:R-:W-:-:S03]  /*0c30*/  FADD.FTZ R53, R52, R53 ;  /* 0x0000003534357221 */ /* 0x000fc60000010000 */
[----:B------:R-:W-:Y:S01]  /*0c40*/  FADD.FTZ R2, R20, R49 ;  /* 0x0000003114027221 */ /* 0x000fe20000010000 */
[----:B------:R-:W-:-:S04]  /*0c50*/  FADD.FTZ R53, R53, R60 ;  /* 0x0000003c35357221 */ /* 0x000fc80000010000 */
[----:B------:R-:W-:Y:S01]  /*0c60*/  FADD.FTZ R36, R53, R54 ;  /* 0x0000003635247221 */ /* 0x000fe20000010000 */
[----:B------:R-:W-:Y:S06]  /*0c70*/  @P0 BRA `(.L_x_314) ;  /* 0xfffffff800280947 */ /* 0x000fec000383ffff */
.L_x_313:
[----:B------:R-:W-:Y:S05]  /*0c80*/  BSYNC.RECONVERGENT B1 ;  /* 0x0000000000017941 */ /* 0x000fea0003800200 */
.L_x_312:
[----:B------:R-:W0:Y:S01]  /*0c90*/  LDCU UR4, c[0x0][0x380] ;  /* 0x00007000ff0477ac */ /* 0x000e220008000800 */
[----:B------:R-:W-:Y:S02]  /*0ca0*/  LOP3.LUT R3, R58, 0x20, RZ, 0xfc, !PT ;  /* 0x000000203a037812 */ /* 0x000fe400078efcff */
[----:B------:R-:W-:Y:S02]  /*0cb0*/  LOP3.LUT R4, RZ, R58, RZ, 0x33, !PT ;  /* 0x0000003aff047212 */ /* 0x000fe400078e33ff */
[----:B0-----:R-:W-:-:S04]  /*0cc0*/  VIMNMX.U32 R3, PT, PT, R3, UR4, !PT ;  /* 0x0000000403037c48 */ /* 0x001fc8000ffe0000 */
[----:B------:R-:W-:-:S04]  /*0cd0*/  IADD3 R3, PT, PT, R3, R4, RZ ;  /* 0x0000000403037210 */ /* 0x000fc80007ffe0ff */
[----:B------:R-:W-:-:S04]  /*0ce0*/  LEA.HI R9, R3, 0x1, RZ, 0x1b ;  /* 0x0000000103097811 */ /* 0x000fc800078fd8ff */
[----:B------:R-:W-:-:S04]  /*0cf0*/  LOP3.LUT R3, R9, 0xf, RZ, 0xc0, !PT ;  /* 0x0000000f09037812 */ /* 0x000fc800078ec0ff */
[----:B------:R-:W-:-:S13]  /*0d00*/  ISETP.NE.AND P0, PT, R3, RZ, PT ;  /* 0x000000ff0300720c */ /* 0x000fda0003f05270 */
[----:B------:R-:W-:Y:S05]  /*0d10*/  @!P0 BRA `(.L_x_311) ;  /* 0x0000000400e88947 */ /* 0x000fea0003800000 */
[----:B------:R-:W0:Y:S01]  /*0d20*/  S2R R8, SR_TID.X ;  /* 0x0000000000087919 */ /* 0x000e220000002100 */
[----:B------:R-:W-:Y:S01]  /*0d30*/  ISETP.GE.U32.AND P0, PT, R3, 0x8, PT ;  /* 0x000000080300780c */ /* 0x000fe20003f06070 */
[----:B------:R-:W-:Y:S01]  /*0d40*/  BSSY.RECONVERGENT B1, `(.L_x_315) ;  /* 0x0000040000017945 */ /* 0x000fe20003800200 */
[----:B------:R-:W-:-:S04]  /*0d50*/  LOP3.LUT R34, R9, 0x7, RZ, 0xc0, !PT ;  /* 0x0000000709227812 */ /* 0x000fc800078ec0ff */
[----:B------:R-:W-:Y:S02]  /*0d60*/  ISETP.NE.AND P1, PT, R34, RZ, PT ;  /* 0x000000ff2200720c */ /* 0x000fe40003f25270 */
[----:B0-----:R-:W-:-:S05]  /*0d70*/  LOP3.LUT R3, R59, 0x1f, R8, 0xf8, !PT ;  /* 0x0000001f3b037812 */ /* 0x001fca00078ef808 */
[----:B------:R-:W-:Y:S06]  /*0d80*/  @!P0 BRA `(.L_x_316) ;  /* 0x0000000000ec8947 */ /* 0x000fec0003800000 */
[----:B------:R-:W0:Y:S01]  /*0d90*/  LDC.64 R6, c[0x0][0x440] ;  /* 0x00011000ff067b82 */ /* 0x000e220000000a00 */
[----:B------:R-:W-:-:S05]  /*0da0*/  IMAD R11, R0, R56, R3 ;  /* 0x00000038000b7224 */ /* 0x000fca00078e0203 */
[CC--:B------:R-:W-:Y:S02]  /*0db0*/  LEA R23, R56.reuse, R11.reuse, 0x5 ;  /* 0x0000000b38177211 */ /* 0x0c0fe400078e28ff */
[----:B------:R-:W1:Y:S01]  /*0dc0*/  LDC.64 R4, c[0x0][0x448] ;  /* 0x00011200ff047b82 */ /* 0x000e620000000a00 */
[CC--:B------:R-:W-:Y:S02]  /*0dd0*/  LEA R27, R56.reuse, R11.reuse, 0x6 ;  /* 0x0000000b381b7211 */ /* 0x0c0fe400078e30ff */
[C---:B------:R-:W-:Y:S02]  /*0de0*/  LEA R35, R56.reuse, R11, 0x7 ;  /* 0x0000000b38237211 */ /* 0x040fe400078e38ff */
[----:B------:R-:W-:Y:S01]  /*0df0*/  LEA R33, R56, R27, 0x5 ;  /* 0x0000001b38217211 */ /* 0x000fe200078e28ff */
[----:B0-----:R-:W-:-:S04]  /*0e00*/  IMAD.WIDE.U32 R12, R11, 0x4, R6 ;  /* 0x000000040b0c7825 */ /* 0x001fc800078e0006 */
[----:B------:R-:W-:-:S04]  /*0e10*/  IMAD.WIDE.U32 R20, R23, 0x4, R6 ;  /* 0x0000000417147825 */ /* 0x000fc800078e0006 */
[--C-:B-1----:R-:W-:Y:S01]  /*0e20*/  IMAD.WIDE.U32 R14, R11, 0x4, R4.reuse ;  /* 0x000000040b0e7825 */ /* 0x102fe200078e0004 */
[----:B------:R0:W2:Y:S03]  /*0e30*/  LDG.E R10, desc[UR6][R20.64] ;  /* 0x00000006140a7981 */ /* 0x0000a6000c1e1900 */
[----:B------:R-:W-:Y:S01]  /*0e40*/  IMAD.WIDE.U32 R22, R23, 0x4, R4 ;  /* 0x0000000417167825 */ /* 0x000fe200078e0004 */
[----:B------:R1:W3:Y:S03]  /*0e50*/  LDG.E R11, desc[UR6][R12.64] ;  /* 0x000000060c0b7981 */ /* 0x0002e6000c1e1900 */
[C---:B------:R-:W-:Y:S01]  /*0e60*/  IMAD.WIDE.U32 R24, R27.reuse, 0x4, R6 ;  /* 0x000000041b187825 */ /* 0x040fe200078e0006 */
[----:B------:R4:W5:Y:S03]  /*0e70*/  LDG.E R19, desc[UR6][R14.64] ;  /* 0x000000060e137981 */ /* 0x000966000c1e1900 */
[----:B------:R-:W-:Y:S01]  /*0e80*/  IMAD.WIDE.U32 R26, R27, 0x4, R4 ;  /* 0x000000041b1a7825 */ /* 0x000fe200078e0004 */
[----:B------:R-:W2:Y:S03]  /*0e90*/  LDG.E R18, desc[UR6][R22.64] ;  /* 0x0000000616127981 */ /* 0x000ea6000c1e1900 */
[C---:B------:R-:W-:Y:S01]  /*0ea0*/  IMAD.WIDE.U32 R28, R33.reuse, 0x4, R6 ;  /* 0x00000004211c7825 */ /* 0x040fe200078e0006 */
[----:B------:R4:W2:Y:S03]  /*0eb0*/  LDG.E R17, desc[UR6][R24.64] ;  /* 0x0000000618117981 */ /* 0x0008a6000c1e1900 */
[----:B0-----:R-:W-:Y:S01]  /*0ec0*/  IMAD.WIDE.U32 R20, R33, 0x4, R4 ;  /* 0x0000000421147825 */ /* 0x001fe200078e0004 */
[----:B------:R-:W2:Y:S01]  /*0ed0*/  LDG.E R27, desc[UR6][R26.64] ;  /* 0x000000061a1b7981 */ /* 0x000ea2000c1e1900 */
[----:B-1----:R-:W-:-:S02]  /*0ee0*/  LEA R13, R56, R35, 0x5 ;  /* 0x00000023380d7211 */ /* 0x002fc400078e28ff */
[C---:B------:R-:W-:Y:S01]  /*0ef0*/  IMAD.WIDE.U32 R32, R35.reuse, 0x4, R4 ;  /* 0x0000000423207825 */ /* 0x040fe200078e0004 */
[----:B------:R-:W2:Y:S01]  /*0f00*/  LDG.E R29, desc[UR6][R28.64] ;  /* 0x000000061c1d7981 */ /* 0x000ea2000c1e1900 */
[C---:B----4-:R-:W-:Y:S02]  /*0f10*/  LEA R15, R56.reuse, R35, 0x6 ;  /* 0x00000023380f7211 */ /* 0x050fe400078e30ff */
[--C-:B------:R-:W-:Y:S01]  /*0f20*/  IMAD.WIDE.U32 R30, R35, 0x4, R6.reuse ;  /* 0x00000004231e7825 */ /* 0x100fe200078e0006 */
[----:B------:R-:W4:Y:S03]  /*0f30*/  LDG.E R21, desc[UR6][R20.64] ;  /* 0x0000000614157981 */ /* 0x000f26000c1e1900 */
[C---:B------:R-:W-:Y:S01]  /*0f40*/  IMAD.WIDE.U32 R24, R13.reuse, 0x4, R6 ;  /* 0x000000040d187825 */ /* 0x040fe200078e0006 */
[----:B------:R0:W4:Y:S03]  /*0f50*/  LDG.E R16, desc[UR6][R30.64] ;  /* 0x000000061e107981 */ /* 0x000126000c1e1900 */
[----:B------:R-:W-:Y:S01]  /*0f60*/  IMAD.WIDE.U32 R22, R13, 0x4, R4 ;  /* 0x000000040d167825 */ /* 0x000fe200078e0004 */
[----:B------:R-:W4:Y:S03]  /*0f70*/  LDG.E R33, desc[UR6][R32.64] ;  /* 0x0000000620217981 */ /* 0x000f26000c1e1900 */
[----:B------:R-:W-:Y:S01]  /*0f80*/  IMAD.WIDE.U32 R12, R15, 0x4, R6 ;  /* 0x000000040f0c7825 */ /* 0x000fe200078e0006 */
[----:B------:R-:W4:Y:S01]  /*0f90*/  LDG.E R25, desc[UR6][R24.64] ;  /* 0x0000000618197981 */ /* 0x000f22000c1e1900 */
[----:B0-----:R-:W-:-:S02]  /*0fa0*/  LEA R31, R56, R15, 0x5 ;  /* 0x0000000f381f7211 */ /* 0x001fc400078e28ff */
[----:B------:R-:W-:Y:S01]  /*0fb0*/  IMAD.WIDE.U32 R14, R15, 0x4, R4 ;  /* 0x000000040f0e7825 */ /* 0x000fe200078e0004 */
[----:B------:R-:W4:Y:S03]  /*0fc0*/  LDG.E R23, desc[UR6][R22.64] ;  /* 0x0000000616177981 */ /* 0x000f26000c1e1900 */
[C---:B------:R-:W-:Y:S01]  /*0fd0*/  IMAD.WIDE.U32 R6, R31.reuse, 0x4, R6 ;  /* 0x000000041f067825 */ /* 0x040fe200078e0006 */
[----:B------:R-:W4:Y:S03]  /*0fe0*/  LDG.E R13, desc[UR6][R12.64] ;  /* 0x000000060c0d7981 */ /* 0x000f26000c1e1900 */
[----:B------:R-:W-:Y:S01]  /*0ff0*/  IMAD.WIDE.U32 R4, R31, 0x4, R4 ;  /* 0x000000041f047825 */ /* 0x000fe200078e0004 */
[----:B------:R-:W4:Y:S04]  /*1000*/  LDG.E R15, desc[UR6][R14.64] ;  /* 0x000000060e0f7981 */ /* 0x000f28000c1e1900 */
[----:B------:R-:W4:Y:S04]  /*1010*/  LDG.E R6, desc[UR6][R6.64] ;  /* 0x0000000606067981 */ /* 0x000f28000c1e1900 */
[----:B------:R-:W4:Y:S01]  /*1020*/  LDG.E R4, desc[UR6][R4.64] ;  /* 0x0000000604047981 */ /* 0x000f22000c1e1900 */
[----:B------:R-:W-:Y:S01]  /*1030*/  IADD3 R0, PT, PT, R0, 0x100, RZ ;  /* 0x0000010000007810 */ /* 0x000fe20007ffe0ff */
[----:B---3--:R-:W-:Y:S01]  /*1040*/  FADD.FTZ R11, R2, R11 ;  /* 0x0000000b020b7221 */ /* 0x008fe20000010000 */
[----:B-----5:R-:W-:-:S03]  /*1050*/  FADD.FTZ R19, R36, R19 ;  /* 0x0000001324137221 */ /* 0x020fc60000010000 */
[----:B--2---:R-:W-:Y:S01]  /*1060*/  FADD.FTZ R10, R11, R10 ;  /* 0x0000000a0b0a7221 */ /* 0x004fe20000010000 */
[----:B------:R-:W-:-:S03]  /*1070*/  FADD.FTZ R18, R19, R18 ;  /* 0x0000001213127221 */ /* 0x000fc60000010000 */
[----:B------:R-:W-:Y:S01]  /*1080*/  FADD.FTZ R10, R10, R17 ;  /* 0x000000110a0a7221 */ /* 0x000fe20000010000 */
[----:B------:R-:W-:-:S03]  /*1090*/  FADD.FTZ R18, R18, R27 ;  /* 0x0000001b12127221 */ /* 0x000fc60000010000 */
[----:B------:R-:W-:Y:S01]  /*10a0*/  FADD.FTZ R29, R10, R29 ;  /* 0x0000001d0a1d7221 */ /* 0x000fe20000010000 */
[----:B----4-:R-:W-:-:S03]  /*10b0*/  FADD.FTZ R18, R18, R21 ;  /* 0x0000001512127221 */ /* 0x010fc60000010000 */
[----:B------:R-:W-:Y:S01]  /*10c0*/  FADD.FTZ R16, R29, R16 ;  /* 0x000000101d107221 */ /* 0x000fe20000010000 */
[----:B------:R-:W-:-:S03]  /*10d0*/  FADD.FTZ R18, R18, R33 ;  /* 0x0000002112127221 */ /* 0x000fc60000010000 */
[----:B------:R-:W-:Y:S01]  /*10e0*/  FADD.FTZ R16, R16, R25 ;  /* 0x0000001910107221 */ /* 0x000fe20000010000 */
[----:B------:R-:W-:-:S03]  /*10f0*/  FADD.FTZ R18, R18, R23 ;  /* 0x0000001712127221 */ /* 0x000fc60000010000 */
[----:B------:R-:W-:Y:S01]  /*1100*/  FADD.FTZ R13, R16, R13 ;  /* 0x0000000d100d7221 */ /* 0x000fe20000010000 */
[----:B------:R-:W-:-:S03]  /*1110*/  FADD.FTZ R15, R18, R15 ;  /* 0x0000000f120f7221 */ /* 0x000fc60000010000 */
[----:B------:R-:W-:Y:S01]  /*1120*/  FADD.FTZ R2, R13, R6 ;  /* 0x000000060d027221 */ /* 0x000fe20000010000 */
[----:B------:R-:W-:-:S07]  /*1130*/  FADD.FTZ R36, R15, R4 ;  /* 0x000000040f247221 */ /* 0x000fce0000010000 */
.L_x_316:
[----:B------:R-:W-:Y:S05]  /*1140*/  BSYNC.RECONVERGENT B1 ;  /* 0x0000000000017941 */ /* 0x000fea0003800200 */
.L_x_315:
[----:B------:R-:W-:Y:S05]  /*1150*/  @!P1 BRA `(.L_x_311) ;  /* 0x0000000000d89947 */ /* 0x000fea0003800000 */
[----:B------:R-:W-:Y:S01]  /*1160*/  ISETP.GE.U32.AND P0, PT, R34, 0x4, PT ;  /* 0x000000042200780c */ /* 0x000fe20003f06070 */
[----:B------:R-:W-:Y:S01]  /*1170*/  BSSY.RECONVERGENT B1, `(.L_x_317) ;  /* 0x0000023000017945 */ /* 0x000fe20003800200 */
[----:B------:R-:W-:-:S04]  /*1180*/  LOP3.LUT R9, R9, 0x3, RZ, 0xc0, !PT ;  /* 0x0000000309097812 */ /* 0x000fc800078ec0ff */
[----:B------:R-:W-:-:S07]  /*1190*/  ISETP.NE.AND P1, PT, R9, RZ, PT ;  /* 0x000000ff0900720c */ /* 0x000fce0003f25270 */
[----:B------:R-:W-:Y:S06]  /*11a0*/  @!P0 BRA `(.L_x_318) ;  /* 0x00000000007c8947 */ /* 0x000fec0003800000 */
[----:B------:R-:W0:Y:S01]  /*11b0*/  LDC.64 R4, c[0x0][0x440] ;  /* 0x00011000ff047b82 */ /* 0x000e220000000a00 */
[----:B------:R-:W-:-:S05]  /*11c0*/  IMAD R3, R0, R56, R3 ;  /* 0x0000003800037224 */ /* 0x000fca00078e0203 */
[----:B------:R-:W-:Y:S02]  /*11d0*/  LEA R17, R56, R3, 0x5 ;  /* 0x0000000338117211 */ /* 0x000fe400078e28ff */
[----:B------:R-:W1:Y:S01]  /*11e0*/  LDC.64 R10, c[0x0][0x448] ;  /* 0x00011200ff0a7b82 */ /* 0x000e620000000a00 */
[----:B0-----:R-:W-:-:S04]  /*11f0*/  IMAD.WIDE.U32 R6, R3, 0x4, R4 ;  /* 0x0000000403067825 */ /* 0x001fc800078e0004 */
[----:B------:R-:W-:Y:S02]  /*1200*/  IMAD.WIDE.U32 R14, R17, 0x4, R4 ;  /* 0x00000004110e7825 */ /* 0x000fe400078e0004 */
[----:B------:R-:W2:Y:S02]  /*1210*/  LDG.E R7, desc[UR6][R6.64] ;  /* 0x0000000606077981 */ /* 0x000ea4000c1e1900 */
[--C-:B-1----:R-:W-:Y:S01]  /*1220*/  IMAD.WIDE.U32 R12, R3, 0x4, R10.reuse ;  /* 0x00000004030c7825 */ /* 0x102fe200078e000a */
[C---:B------:R-:W-:Y:S01]  /*1230*/  LEA R3, R56.reuse, R3, 0x6 ;  /* 0x0000000338037211 */ /* 0x040fe200078e30ff */
[----:B------:R-:W3:Y:S02]  /*1240*/  LDG.E R14, desc[UR6][R14.64] ;  /* 0x000000060e0e7981 */ /* 0x000ee4000c1e1900 */
[----:B------:R-:W-:Y:S01]  /*1250*/  IMAD.WIDE.U32 R16, R17, 0x4, R10 ;  /* 0x0000000411107825 */ /* 0x000fe200078e000a */
[----:B------:R-:W-:Y:S01]  /*1260*/  LEA R23, R56, R3, 0x5 ;  /* 0x0000000338177211 */ /* 0x000fe200078e28ff */
[----:B------:R-:W4:Y:S02]  /*1270*/  LDG.E R13, desc[UR6][R12.64] ;  /* 0x000000060c0d7981 */ /* 0x000f24000c1e1900 */
[----:B------:R-:W-:-:S02]  /*1280*/  IMAD.WIDE.U32 R18, R3, 0x4, R4 ;  /* 0x0000000403127825 */ /* 0x000fc400078e0004 */
[----:B------:R-:W5:Y:S02]  /*1290*/  LDG.E R16, desc[UR6][R16.64] ;  /* 0x0000000610107981 */ /* 0x000f64000c1e1900 */
[----:B------:R-:W-:Y:S02]  /*12a0*/  IMAD.WIDE.U32 R20, R3, 0x4, R10 ;  /* 0x0000000403147825 */ /* 0x000fe400078e000a */
[----:B------:R-:W5:Y:S02]  /*12b0*/  LDG.E R18, desc[UR6][R18.64] ;  /* 0x0000000612127981 */ /* 0x000f64000c1e1900 */
[C---:B------:R-:W-:Y:S02]  /*12c0*/  IMAD.WIDE.U32 R4, R23.reuse, 0x4, R4 ;  /* 0x0000000417047825 */ /* 0x040fe400078e0004 */
[----:B------:R-:W5:Y:S02]  /*12d0*/  LDG.E R20, desc[UR6][R20.64] ;  /* 0x0000000614147981 */ /* 0x000f64000c1e1900 */
[----:B------:R-:W-:-:S02]  /*12e0*/  IMAD.WIDE.U32 R10, R23, 0x4, R10 ;  /* 0x00000004170a7825 */ /* 0x000fc400078e000a */
[----:B------:R-:W5:Y:S04]  /*12f0*/  LDG.E R4, desc[UR6][R4.64] ;  /* 0x0000000604047981 */ /* 0x000f68000c1e1900 */
[----:B------:R-:W5:Y:S01]  /*1300*/  LDG.E R10, desc[UR6][R10.64] ;  /* 0x000000060a0a7981 */ /* 0x000f62000c1e1900 */
[----:B------:R-:W-:Y:S01]  /*1310*/  IADD3 R0, PT, PT, R0, 0x80, RZ ;  /* 0x0000008000007810 */ /* 0x000fe20007ffe0ff */
[----:B--2---:R-:W-:-:S04]  /*1320*/  FADD.FTZ R7, R2, R7 ;  /* 0x0000000702077221 */ /* 0x004fc80000010000 */
[----:B---3--:R-:W-:Y:S01]  /*1330*/  FADD.FTZ R7, R7, R14 ;  /* 0x0000000e07077221 */ /* 0x008fe20000010000 */
[----:B----4-:R-:W-:-:S04]  /*1340*/  FADD.FTZ R13, R36, R13 ;  /* 0x0000000d240d7221 */ /* 0x010fc80000010000 */
[----:B-----5:R-:W-:Y:S01]  /*1350*/  FADD.FTZ R13, R13, R16 ;  /* 0x000000100d0d7221 */ /* 0x020fe20000010000 */
[----:B------:R-:W-:-:S03]  /*1360*/  FADD.FTZ R7, R7, R18 ;  /* 0x0000001207077221 */ /* 0x000fc60000010000 */
[----:B------:R-:W-:Y:S01]  /*1370*/  FADD.FTZ R13, R13, R20 ;  /* 0x000000140d0d7221 */ /* 0x000fe20000010000 */
[----:B------:R-:W-:-:S03]  /*1380*/  FADD.FTZ R2, R7, R4 ;  /* 0x0000000407027221 */ /* 0x000fc60000010000 */
[----:B------:R-:W-:-:S07]  /*1390*/  FADD.FTZ R36, R13, R10 ;  /* 0x0000000a0d247221 */ /* 0x000fce0000010000 */
.L_x_318:
[----:B------:R-:W-:Y:S05]  /*13a0*/  BSYNC.RECONVERGENT B1 ;  /* 0x0000000000017941 */ /* 0x000fea0003800200 */
.L_x_317:
[----:B------:R-:W-:Y:S05]  /*13b0*/  @!P1 BRA `(.L_x_311) ;  /* 0x0000000000409947 */ /* 0x000fea0003800000 */
[----:B------:R-:W0:Y:S01]  /*13c0*/  LDC.64 R10, c[0x0][0x440] ;  /* 0x00011000ff0a7b82 */ /* 0x000e220000000a00 */
[----:B------:R-:W-:Y:S01]  /*13d0*/  IMAD R59, R0, R56, R59 ;  /* 0x00000038003b7224 */ /* 0x000fe200078e023b */
[----:B------:R-:W-:Y:S02]  /*13e0*/  LOP3.LUT R8, R8, 0x1f, RZ, 0xc0, !PT ;  /* 0x0000001f08087812 */ /* 0x000fe400078ec0ff */
[----:B------:R-:W-:Y:S02]  /*13f0*/  IADD3 R9, PT, PT, -R9, RZ, RZ ;  /* 0x000000ff09097210 */ /* 0x000fe40007ffe1ff */
[----:B------:R-:W-:Y:S02]  /*1400*/  IADD3 R59, PT, PT, R8, R59, RZ ;  /* 0x0000003b083b7210 */ /* 0x000fe40007ffe0ff */
[----:B------:R-:W1:Y:S05]  /*1410*/  LDC.64 R12, c[0x0][0x448] ;  /* 0x00011200ff0c7b82 */ /* 0x000e6a0000000a00 */
.L_x_319:
[----:B0-----:R-:W-:-:S04]  /*1420*/  IMAD.WIDE.U32 R4, R59, 0x4, R10 ;  /* 0x000000043b047825 */ /* 0x001fc800078e000a */
[----:B-1----:R-:W-:Y:S02]  /*1430*/  IMAD.WIDE.U32 R6, R59, 0x4, R12 ;  /* 0x000000043b067825 */ /* 0x002fe400078e000c */
[----:B------:R-:W2:Y:S04]  /*1440*/  LDG.E R5, desc[UR6][R4.64] ;  /* 0x0000000604057981 */ /* 0x000ea8000c1e1900 */
[----:B------:R-:W3:Y:S01]  /*1450*/  LDG.E R7, desc[UR6][R6.64] ;  /* 0x0000000606077981 */ /* 0x000ee2000c1e1900 */
[----:B------:R-:W-:Y:S02]  /*1460*/  IADD3 R9, PT, PT, R9, 0x1, RZ ;  /* 0x0000000109097810 */ /* 0x000fe40007ffe0ff */
[----:B------:R-:W-:Y:S02]  /*1470*/  LEA R59, R56, R59, 0x5 ;  /* 0x0000003b383b7211 */ /* 0x000fe400078e28ff */
[----:B------:R-:W-:Y:S01]  /*1480*/  ISETP.NE.AND P0, PT, R9, RZ, PT ;  /* 0x000000ff0900720c */ /* 0x000fe20003f05270 */
[----:B--2---:R-:W-:Y:S01]  /*1490*/  FADD.FTZ R2, R5, R2 ;  /* 0x0000000205027221 */ /* 0x004fe20000010000 */
[----:B---3--:R-:W-:-:S11]  /*14a0*/  FADD.FTZ R36, R7, R36 ;  /* 0x0000002407247221 */ /* 0x008fd60000010000 */
[----:B------:R-:W-:Y:S05]  /*14b0*/  @P0 BRA `(.L_x_319) ;  /* 0xfffffffc00d80947 */ /* 0x000fea000383ffff */
.L_x_311:
[----:B------:R-:W-:Y:S05]  /*14c0*/  BSYNC.RECONVERGENT B0 ;  /* 0x0000000000007941 */ /* 0x000fea0003800200 */
.L_x_310:
[----:B------:R-:W0:Y:S01]  /*14d0*/  S2R R3, SR_TID.X ;  /* 0x0000000000037919 */ /* 0x000e220000002100 */
[----:B------:R-:W1:Y:S01]  /*14e0*/  S2UR UR5, SR_CgaCtaId ;  /* 0x00000000000579c3 */ /* 0x000e620000008800 */
[----:B------:R-:W-:Y:S02]  /*14f0*/  UMOV UR4, 0x400 ;  /* 0x0000040000047882 */ /* 0x000fe40000000000 */
[----:B-1----:R-:W-:Y:S01]  /*1500*/  ULEA UR4, UR5, UR4, 0x18 ;  /* 0x0000000405047291 */ /* 0x002fe2000f8ec0ff */
[--C-:B0-----:R-:W-:Y:S02]  /*1510*/  LOP3.LUT R0, R58, 0x1f, R3.reuse, 0x78, !PT ;  /* 0x0000001f3a007812 */ /* 0x101fe400078e7803 */
[----:B------:R-:W-:Y:S02]  /*1520*/  LOP3.LUT R11, R3, 0x1f, RZ, 0xc0, !PT ;  /* 0x0000001f030b7812 */ /* 0x000fe400078ec0ff */
[C---:B------:R-:W-:Y:S02]  /*1530*/  LOP3.LUT R3, R0.reuse, 0x3e0, R3, 0xf8, !PT ;  /* 0x000003e000037812 */ /* 0x040fe400078ef803 */
[----:B------:R-:W-:-:S02]  /*1540*/  SHF.L.U32 R0, R0, 0x2, RZ ;  /* 0x0000000200007819 */ /* 0x000fc400000006ff */
[----:B------:R-:W-:Y:S02]  /*1550*/  LEA R3, R3, UR4, 0x2 ;  /* 0x0000000403037c11 */ /* 0x000fe4000f8e10ff */
[C---:B------:R-:W-:Y:S02]  /*1560*/  SHF.L.U32 R5, R11.reuse, 0x7, RZ ;  /* 0x000000070b057819 */ /* 0x040fe400000006ff */
[----:B------:R-:W-:Y:S01]  /*1570*/  ISETP.NE.AND P0, PT, R11, RZ, PT ;  /* 0x000000ff0b00720c */ /* 0x000fe20003f05270 */
[----:B------:R-:W-:Y:S01]  /*1580*/  STS [R3], R36 ;  /* 0x0000002403007388 */ /* 0x000fe20000000800 */
[----:B------:R-:W-:-:S03]  /*1590*/  LOP3.LUT R0, R5, R0, RZ, 0xfc, !PT ;  /* 0x0000000005007212 */ /* 0x000fc600078efcff */
[----:B------:R-:W-:Y:S01]  /*15a0*/  STS [R3+0x1000], R2 ;  /* 0x0010000203007388 */ /* 0x000fe20000000800 */
[----:B------:R-:W-:Y:S06]  /*15b0*/  BAR.SYNC.DEFER_BLOCKING 0x0 ;  /* 0x0000000000007b1d */ /* 0x000fec0000010000 */
[----:B------:R-:W0:Y:S04]  /*15c0*/  LDS R4, [R0+UR4] ;  /* 0x0000000400047984 */ /* 0x000e280008000800 */
[----:B------:R-:W1:Y:S04]  /*15d0*/  LDS R5, [R0+UR4+0x1000] ;  /* 0x0010000400057984 */ /* 0x000e680008000800 */
[----:B0-----:R-:W0:Y:S04]  /*15e0*/  SHFL.BFLY PT, R7, R4, 0x1, 0x1f ;  /* 0x0c201f0004077f89 */ /* 0x001e2800000e0000 */
[----:B-1----:R-:W1:Y:S01]  /*15f0*/  SHFL.BFLY PT, R6, R5, 0x1, 0x1f ;  /* 0x0c201f0005067f89 */ /* 0x002e6200000e0000 */
        /* <DEDUP_REMOVED lines=9> */
[----:B------:R-:W-:Y:S01]  /*1690*/  SHF.L.U32 R9, R57, 0x1, RZ ;  /* 0x0000000139097819 */ /* 0x000fe200000006ff */
[----:B-1----:R-:W-:-:S03]  /*16a0*/  FADD.FTZ R2, R7, R2 ;  /* 0x0000000207027221 */ /* 0x002fc60000010000 */
[----:B------:R-:W0:Y:S01]  /*16b0*/  SHFL.BFLY PT, R5, R10, 0x8, 0x1f ;  /* 0x0d001f000a057f89 */ /* 0x000e2200000e0000 */
[----:B------:R-:W-:Y:S02]  /*16c0*/  @!P0 LEA R7, R58, UR4, 0x2 ;  /* 0x000000043a078c11 */ /* 0x000fe4000f8e10ff */
[----:B------:R-:W-:Y:S01]  /*16d0*/  ISETP.GE.U32.AND P1, PT, R9, R56, PT ;  /* 0x000000380900720c */ /* 0x000fe20003f26070 */
[----:B------:R-:W1:Y:S01]  /*16e0*/  SHFL.BFLY PT, R3, R2, 0x8, 0x1f ;  /* 0x0d001f0002037f89 */ /* 0x000e6200000e0000 */
[----:B0-----:R-:W-:Y:S01]  /*16f0*/  FADD.FTZ R5, R10, R5 ;  /* 0x000000050a057221 */ /* 0x001fe20000010000 */
[----:B-1----:R-:W-:-:S04]  /*1700*/  FADD.FTZ R3, R2, R3 ;  /* 0x0000000302037221 */ /* 0x002fc80000010000 */
[----:B------:R-:W0:Y:S04]  /*1710*/  SHFL.BFLY PT, R4, R5, 0x10, 0x1f ;  /* 0x0e001f0005047f89 */ /* 0x000e2800000e0000 */
[----:B------:R-:W1:Y:S01]  /*1720*/  SHFL.BFLY PT, R0, R3, 0x10, 0x1f ;  /* 0x0e001f0003007f89 */ /* 0x000e6200000e0000 */
[----:B0-----:R-:W-:Y:S01]  /*1730*/  FADD.FTZ R4, R5, R4 ;  /* 0x0000000405047221 */ /* 0x001fe20000010000 */
[----:B-1----:R-:W-:-:S04]  /*1740*/  FADD.FTZ R0, R3, R0 ;  /* 0x0000000003007221 */ /* 0x002fc80000010000 */
[----:B------:R0:W-:Y:S04]  /*1750*/  @!P0 STS [R7+0x2000], R4 ;  /* 0x0020000407008388 */ /* 0x0001e80000000800 */
[----:B------:R0:W-:Y:S01]  /*1760*/  @!P0 STS [R7+0x2080], R0 ;  /* 0x0020800007008388 */ /* 0x0001e20000000800 */
[----:B------:R-:W-:Y:S06]  /*1770*/  BAR.SYNC.DEFER_BLOCKING 0x0 ;  /* 0x0000000000007b1d */ /* 0x000fec0000010000 */
[----:B------:R-:W-:Y:S05]  /*1780*/  @P1 EXIT ;  /* 0x000000000000194d */ /* 0x000fea0003800000 */
[----:B------:R-:W-:-:S04]  /*1790*/  ISETP.GT.U32.AND P0, PT, R11, 0xf, PT ;  /* 0x0000000f0b00780c */ /* 0x000fc80003f04070 */
[----:B------:R-:W-:-:S13]  /*17a0*/  ISETP.NE.OR P0, PT, R58, 0x1f, P0 ;  /* 0x0000001f3a00780c */ /* 0x000fda0000705670 */
[----:B------:R-:W-:Y:S05]  /*17b0*/  @P0 EXIT ;  /* 0x000000000000094d */ /* 0x000fea0003800000 */
[----:B0-----:R-:W-:Y:S01]  /*17c0*/  LEA R0, R11, UR4, 0x3 ;  /* 0x000000040b007c11 */ /* 0x001fe2000f8e18ff */
[----:B------:R-:W0:Y:S04]  /*17d0*/  LDC.64 R2, c[0x0][0x488] ;  /* 0x00012200ff027b82 */ /* 0x000e280000000a00 */
[----:B------:R-:W1:Y:S04]  /*17e0*/  LDS.64 R6, [R0+0x2000] ;  /* 0x0020000000067984 */ /* 0x000e680000000a00 */
[----:B------:R-:W2:Y:S01]  /*17f0*/  LDS.64 R8, [R0+0x2080] ;  /* 0x0020800000087984 */ /* 0x000ea20000000a00 */
[----:B------:R-:W3:Y:S01]  /*1800*/  LDC.64 R4, c[0x0][0x480] ;  /* 0x00012000ff047b82 */ /* 0x000ee20000000a00 */
[----:B0-----:R-:W-:-:S04]  /*1810*/  IMAD.WIDE.U32 R2, R57, 0x4, R2 ;  /* 0x0000000439027825 */ /* 0x001fc800078e0002 */
[----:B---3--:R-:W-:Y:S01]  /*1820*/  IMAD.WIDE.U32 R4, R57, 0x4, R4 ;  /* 0x0000000439047825 */ /* 0x008fe200078e0004 */
[----:B-1----:R-:W-:Y:S02]  /*1830*/  F2FP.BF16.F32.PACK_AB R7, R7, R6 ;  /* 0x000000060707723e */ /* 0x002fe400000010ff */
[----:B--2---:R-:W-:-:S03]  /*1840*/  F2FP.BF16.F32.PACK_AB R9, R9, R8 ;  /* 0x000000080909723e */ /* 0x004fc600000010ff */
[----:B------:R-:W-:Y:S04]  /*1850*/  STG.E desc[UR6][R2.64], R7 ;  /* 0x0000000702007986 */ /* 0x000fe8000c101906 */
[----:B------:R-:W-:Y:S01]  /*1860*/  STG.E desc[UR6][R4.64], R9 ;  /* 0x0000000904007986 */ /* 0x000fe2000c101906 */
[----:B------:R-:W-:Y:S05]  /*1870*/  EXIT ;  /* 0x000000000000794d */ /* 0x000fea0003800000 */
.L_x_320:
        /* <DEDUP_REMOVED lines=16> */
.L_x_4928:


//--------------------- .text._ZN10layer_norm40ln_parallel_residual_bwd_finalize_kernelINS_22Kernel_traits_finalizeILj768E13__nv_bfloat16S2_S2_S2_fjLb0ELj1024ELj4ENS_18Kernel_traits_baseILj768ES2_S2_S2_S2_fjLj1024EEEEELb0EEEvNS_9BwdParamsE --------------------------
	.section	.text._ZN10layer_norm40ln_parallel_residual_bwd_finalize_kernelINS_22Kernel_traits_finalizeILj768E13__nv_bfloat16S2_S2_S2_fjLb0ELj1024ELj4ENS_18Kernel_traits_baseILj768ES2_S2_S2_S2_fjLj1024EEEEELb0EEEvNS_9BwdParamsE,"ax",@progbits
	.align	128
        .global         _ZN10layer_norm40ln_parallel_residual_bwd_finalize_kernelINS_22Kernel_traits_finalizeILj768E13__nv_bfloat16S2_S2_S2_fjLb0ELj1024ELj4ENS_18Kernel_traits_baseILj768ES2_S2_S2_S2_fjLj1024EEEEELb0EEEvNS_9BwdParamsE
        .type           _ZN10layer_norm40ln_parallel_residual_bwd_finalize_kernelINS_22Kernel_traits_finalizeILj768E13__nv_bfloat16S2_S2_S2_fjLb0ELj1024ELj4ENS_18Kernel_traits_baseILj768ES2_S2_S2_S2_fjLj1024EEEEELb0EEEvNS_9BwdParamsE,@function
        .size           _ZN10layer_norm40ln_parallel_residual_bwd_finalize_kernelINS_22Kernel_traits_finalizeILj768E13__nv_bfloat16S2_S2_S2_fjLb0ELj1024ELj4ENS_18Kernel_traits_baseILj768ES2_S2_S2_S2_fjLj1024EEEEELb0EEEvNS_9BwdParamsE,(.L_x_4929 - _ZN10layer_norm40ln_parallel_residual_bwd_finalize_kernelINS_22Kernel_traits_finalizeILj768E13__nv_bfloat16S2_S2_S2_fjLb0ELj1024ELj4ENS_18Kernel_traits_baseILj768ES2_S2_S2_S2_fjLj1024EEEEELb0EEEvNS_9BwdParamsE)
        .other          _ZN10layer_norm40ln_parallel_residual_bwd_finalize_kernelINS_22Kernel_traits_finalizeILj768E13__nv_bfloat16S2_S2_S2_fjLb0ELj1024ELj4ENS_18Kernel_traits_baseILj768ES2_S2_S2_S2_fjLj1024EEEEELb0EEEvNS_9BwdParamsE,@"STO_CUDA_ENTRY STV_DEFAULT"
_ZN10layer_norm40ln_parallel_residual_bwd_finalize_kernelINS_22Kernel_traits_finalizeILj768E13__nv_bfloat16S2_S2_S2_fjLb0ELj1024ELj4ENS_18Kernel_traits_baseILj768ES2_S2_S2_S2_fjLj1024EEEEELb0EEEvNS_9BwdParamsE:
.text._ZN10layer_norm40ln_parallel_residual_bwd_finalize_kernelINS_22Kernel_traits_finalizeILj768E13__nv_bfloat16S2_S2_S2_fjLb0ELj1024ELj4ENS_18Kernel_traits_baseILj768ES2_S2_S2_S2_fjLj1024EEEEELb0EEEvNS_9BwdParamsE:
        /* <DEDUP_REMOVED lines=16> */
[----:B------:R-:W-:-:S02]  /*0100*/  CS2R R24, SRZ ;  /* 0x0000000000187805 */ /* 0x000fc4000001ff00 */
[----:B------:R-:W-:Y:S02]  /*0110*/  MOV R6, RZ ;  /* 0x000000ff00067202 */ /* 0x000fe40000000f00 */
[----:B------:R-:W-:Y:S02]  /*0120*/  IADD3 R8, PT, PT, R4, R5, RZ ;  /* 0x0000000504087210 */ /* 0x000fe40007ffe0ff */
[----:B-1----:R-:W-:-:S04]  /*0130*/  ISETP.GE.U32.AND P0, PT, R3, UR8, PT ;  /* 0x0000000803007c0c */ /* 0x002fc8000bf06070 */
[----:B0-----:R-:W-:-:S13]  /*0140*/  ISETP.GE.U32.OR P0, PT, R0, R2, P0 ;  /* 0x000000020000720c */ /* 0x001fda0000706470 */
[----:B--2---:R-:W-:Y:S05]  /*0150*/  @P0 BRA `(.L_x_322) ;  /* 0x0000001000400947 */ /* 0x004fea0003800000 */
[----:B------:R-:W-:Y:S01]  /*0160*/  LOP3.LUT R10, R3, 0x20, RZ, 0xfc, !PT ;  /* 0x00000020030a7812 */ /* 0x000fe200078efcff */
[----:B------:R-:W-:Y:S01]  /*0170*/  BSSY.RECONVERGENT B1, `(.L_x_323) ;  /* 0x0000095000017945 */ /* 0x000fe20003800200 */
[-C--:B------:R-:W-:Y:S02]  /*0180*/  LOP3.LUT R6, RZ, R3.reuse, RZ, 0x33, !PT ;  /* 0x00000003ff067212 */ /* 0x080fe400078e33ff */
[----:B------:R-:W-:Y:S02]  /*0190*/  CS2R R24, SRZ ;  /* 0x0000000000187805 */ /* 0x000fe4000001ff00 */
[----:B------:R-:W-:Y:S02]  /*01a0*/  VIMNMX.U32 R9, PT, PT, R10, UR8, !PT ;  /* 0x000000080a097c48 */ /* 0x000fe4000ffe0000 */
[----:B------:R-:W-:Y:S02]  /*01b0*/  MOV R5, R3 ;  /* 0x0000000300057202 */ /* 0x000fe40000000f00 */
[----:B------:R-:W-:-:S02]  /*01c0*/  IADD3 R9, PT, PT, R9, R6, RZ ;  /* 0x0000000609097210 */ /* 0x000fc40007ffe0ff */
[----:B------:R-:W-:Y:S02]  /*01d0*/  MOV R6, RZ ;  /* 0x000000ff00067202 */ /* 0x000fe40000000f00 */
[C---:B------:R-:W-:Y:S02]  /*01e0*/  ISETP.GE.U32.AND P0, PT, R9.reuse, 0xe0, PT ;  /* 0x000000e00900780c */ /* 0x040fe40003f06070 */
[----:B------:R-:W-:Y:S02]  /*01f0*/  MOV R12, RZ ;  /* 0x000000ff000c7202 */ /* 0x000fe40000000f00 */
[----:B------:R-:W-:-:S09]  /*0200*/  LEA.HI R11, R9, 0x1, RZ, 0x1b ;  /* 0x00000001090b7811 */ /* 0x000fd200078fd8ff */
[----:B------:R-:W-:Y:S05]  /*0210*/  @!P0 BRA `(.L_x_324) ;  /* 0x0000000800288947 */ /* 0x000fea0003800000 */
[-CC-:B------:R-:W-:Y:S01]  /*0220*/  IMAD R27, R10, R2.reuse, R7.reuse ;  /* 0x000000020a1b7224 */ /* 0x180fe200078e0207 */
[C---:B------:R-:W-:Y:S01]  /*0230*/  LOP3.LUT R6, R3.reuse, 0xa0, RZ, 0xfc, !PT ;  /* 0x000000a003067812 */ /* 0x040fe200078efcff */
[CCC-:B------:R-:W-:Y:S01]  /*0240*/  IMAD R29, R3.reuse, R2.reuse, R7.reuse ;  /* 0x00000002031d7224 */ /* 0x1c0fe200078e0207 */
[C---:B------:R-:W-:Y:S02]  /*0250*/  LOP3.LUT R5, R3.reuse, 0x80, RZ, 0xfc, !PT ;  /* 0x0000008003057812 */ /* 0x040fe400078efcff */
[C---:B------:R-:W-:Y:S02]  /*0260*/  LOP3.LUT R10, R3.reuse, 0xc0, RZ, 0xfc, !PT ;  /* 0x000000c0030a7812 */ /* 0x040fe400078efcff */
[----:B------:R-:W-:Y:S01]  /*0270*/  LOP3.LUT R13, R3, 0xe0, RZ, 0xfc, !PT ;  /* 0x000000e0030d7812 */ /* 0x000fe200078efcff */
[-CC-:B------:R-:W-:Y:S01]  /*0280*/  IMAD R21, R5, R2.reuse, R7.reuse ;  /* 0x0000000205157224 */ /* 0x180fe200078e0207 */
[C---:B------:R-:W-:Y:S01]  /*0290*/  LOP3.LUT R14, R3.reuse, 0x40, RZ, 0xfc, !PT ;  /* 0x00000040030e7812 */ /* 0x040fe200078efcff */
[-CC-:B------:R-:W-:Y:S01]  /*02a0*/  IMAD R19, R10, R2.reuse, R7.reuse ;  /* 0x000000020a137224 */ /* 0x180fe200078e0207 */
[----:B------:R-:W-:Y:S01]  /*02b0*/  LOP3.LUT R16, R3, 0x60, RZ, 0xfc, !PT ;  /* 0x0000006003107812 */ /* 0x000fe200078efcff */
[-CC-:B------:R-:W-:Y:S01]  /*02c0*/  IMAD R15, R13, R2.reuse, R7.reuse ;  /* 0x000000020d0f7224 */ /* 0x180fe200078e0207 */
[----:B------:R-:W-:Y:S01]  /*02d0*/  LOP3.LUT R18, R11, 0xffffff8, RZ, 0xc0, !PT ;  /* 0x0ffffff80b127812 */ /* 0x000fe200078ec0ff */
[----:B------:R-:W-:-:S02]  /*02e0*/  IMAD R11, R6, R2, R7 ;  /* 0x00000002060b7224 */ /* 0x000fc400078e0207 */
[----:B------:R-:W-:Y:S02]  /*02f0*/  HFMA2 R6, -RZ, RZ, 0, 0 ;  /* 0x00000000ff067431 */ /* 0x000fe400000001ff */
[-CC-:B------:R-:W-:Y:S01]  /*0300*/  IMAD R17, R14, R2.reuse, R7.reuse ;  /* 0x000000020e117224 */ /* 0x180fe200078e0207 */
[----:B------:R-:W-:Y:S01]  /*0310*/  MOV R5, R3 ;  /* 0x0000000300057202 */ /* 0x000fe20000000f00 */
[----:B------:R-:W-:Y:S01]  /*0320*/  IMAD R23, R16, R2, R7 ;  /* 0x0000000210177224 */ /* 0x000fe200078e0207 */
[----:B------:R-:W-:Y:S02]  /*0330*/  IADD3 R7, PT, PT, -R18, RZ, RZ ;  /* 0x000000ff12077210 */ /* 0x000fe40007ffe1ff */
[C---:B------:R-:W-:Y:S02]  /*0340*/  IADD3 R18, PT, PT, R4.reuse, R11, RZ ;  /* 0x0000000b04127210 */ /* 0x040fe40007ffe0ff */
[C---:B------:R-:W-:Y:S02]  /*0350*/  IADD3 R13, PT, PT, R4.reuse, R27, RZ ;  /* 0x0000001b040d7210 */ /* 0x040fe40007ffe0ff */
[----:B------:R-:W-:-:S02]  /*0360*/  IADD3 R10, PT, PT, R4, R29, RZ ;  /* 0x0000001d040a7210 */ /* 0x000fc40007ffe0ff */
[C---:B------:R-:W-:Y:S02]  /*0370*/  IADD3 R21, PT, PT, R4.reuse, R21, RZ ;  /* 0x0000001504157210 */ /* 0x040fe40007ffe0ff */
[C---:B------:R-:W-:Y:S02]  /*0380*/  IADD3 R19, PT, PT, R4.reuse, R19, RZ ;  /* 0x0000001304137210 */ /* 0x040fe40007ffe0ff */
[C---:B------:R-:W-:Y:S02]  /*0390*/  IADD3 R20, PT, PT, R4.reuse, R15, RZ ;  /* 0x0000000f04147210 */ /* 0x040fe40007ffe0ff */
[C---:B------:R-:W-:Y:S02]  /*03a0*/  IADD3 R11, PT, PT, R4.reuse, R17, RZ ;  /* 0x00000011040b7210 */ /* 0x040fe40007ffe0ff */
[----:B------:R-:W-:-:S07]  /*03b0*/  IADD3 R22, PT, PT, R4, R23, RZ ;  /* 0x0000001704167210 */ /* 0x000fce0007ffe0ff */
.L_x_325:
[----:B------:R-:W0:Y:S02]  /*03c0*/  LDC.64 R14, c[0x0][0x440] ;  /* 0x00011000ff0e7b82 */ /* 0x000e240000000a00 */
[----:B0-----:R-:W-:-:S05]  /*03d0*/  IMAD.WIDE.U32 R16, R10, 0x4, R14 ;  /* 0x000000040a107825 */ /* 0x001fca00078e000e */
[----:B------:R0:W2:Y:S02]  /*03e0*/  LDG.E R27, desc[UR6][R16.64] ;  /* 0x00000006101b7981 */ /* 0x0000a4000c1e1900 */
[----:B0-----:R-:W-:-:S05]  /*03f0*/  IMAD.WIDE.U32 R16, R13, 0x4, R14 ;  /* 0x000000040d107825 */ /* 0x001fca00078e000e */
[----:B------:R0:W3:Y:S02]  /*0400*/  LDG.E R23, desc[UR6][R16.64] ;  /* 0x0000000610177981 */ /* 0x0000e4000c1e1900 */
[----:B0-----:R-:W-:-:S04]  /*0410*/  IMAD.WIDE.U32 R16, R11, 0x4, R14 ;  /* 0x000000040b107825 */ /* 0x001fc800078e000e */
[----:B--2---:R-:W-:Y:S02]  /*0420*/  FADD.FTZ R26, R27, R6 ;  /* 0x000000061b1a7221 */ /* 0x004fe40000010000 */
[----:B------:R0:W2:Y:S02]  /*0430*/  LDG.E R6, desc[UR6][R16.64] ;  /* 0x0000000610067981 */ /* 0x0000a4000c1e1900 */
[----:B0-----:R-:W-:-:S04]  /*0440*/  IMAD.WIDE.U32 R16, R22, 0x4, R14 ;  /* 0x0000000416107825 */ /* 0x001fc800078e000e */
[----:B---3--:R-:W-:Y:S01]  /*0450*/  FADD.FTZ R23, R26, R23 ;  /* 0x000000171a177221 */ /* 0x008fe20000010000 */
[----:B------:R0:W3:Y:S01]  /*0460*/  LDG.E R28, desc[UR6][R16.64] ;  /* 0x00000006101c7981 */ /* 0x0000e2000c1e1900 */
[----:B------:R-:W-:-:S06]  /*0470*/  IMAD.WIDE.U32 R26, R18, 0x4, R14 ;  /* 0x00000004121a7825 */ /* 0x000fcc00078e000e */
[----:B------:R-:W4:Y:S01]  /*0480*/  LDG.E R26, desc[UR6][R26.64] ;  /* 0x000000061a1a7981 */ /* 0x000f22000c1e1900 */
[----:B0-----:R-:W-:-:S04]  /*0490*/  IMAD.WIDE.U32 R16, R21, 0x4, R14 ;  /* 0x0000000415107825 */ /* 0x001fc800078e000e */
[----:B--2---:R-:W-:Y:S02]  /*04a0*/  FADD.FTZ R23, R23, R6 ;  /* 0x0000000617177221 */ /* 0x004fe40000010000 */
[----:B------:R0:W2:Y:S02]  /*04b0*/  LDG.E R6, desc[UR6][R16.64] ;  /* 0x0000000610067981 */ /* 0x0000a4000c1e1900 */
[----:B0-----:R-:W-:-:S04]  /*04c0*/  IMAD.WIDE.U32 R16, R19, 0x4, R14 ;  /* 0x0000000413107825 */ /* 0x001fc800078e000e */
[----:B---3--:R-:W-:Y:S01]  /*04d0*/  FADD.FTZ R23, R23, R28 ;  /* 0x0000001c17177221 */ /* 0x008fe20000010000 */
[----:B------:R-:W-:Y:S01]  /*04e0*/  IMAD.WIDE.U32 R14, R20, 0x4, R14 ;  /* 0x00000004140e7825 */ /* 0x000fe200078e000e */
[----:B------:R-:W3:Y:S04]  /*04f0*/  LDG.E R16, desc[UR6][R16.64] ;  /* 0x0000000610107981 */ /* 0x000ee8000c1e1900 */
[----:B------:R0:W5:Y:S02]  /*0500*/  LDG.E R17, desc[UR6][R14.64] ;  /* 0x000000060e117981 */ /* 0x000164000c1e1900 */
[----:B0-----:R-:W0:Y:S01]  /*0510*/  LDC.64 R14, c[0x0][0x448] ;  /* 0x00011200ff0e7b82 */ /* 0x001e220000000a00 */
[----:B--2---:R-:W-:-:S04]  /*0520*/  FADD.FTZ R23, R23, R6 ;  /* 0x0000000617177221 */ /* 0x004fc80000010000 */
[----:B----4-:R-:W-:Y:S01]  /*0530*/  FADD.FTZ R23, R23, R26 ;  /* 0x0000001a17177221 */ /* 0x010fe20000010000 */
[----:B0-----:R-:W-:-:S05]  /*0540*/  IMAD.WIDE.U32 R26, R10, 0x4, R14 ;  /* 0x000000040a1a7825 */ /* 0x001fca00078e000e */
[----:B------:R0:W2:Y:S01]  /*0550*/  LDG.E R28, desc[UR6][R26.64] ;  /* 0x000000061a1c7981 */ /* 0x0000a2000c1e1900 */
[----:B---3--:R-:W-:Y:S01]  /*0560*/  FADD.FTZ R6, R23, R16 ;  /* 0x0000001017067221 */ /* 0x008fe20000010000 */
[----:B0-----:R-:W-:-:S05]  /*0570*/  IMAD.WIDE.U32 R26, R13, 0x4, R14 ;  /* 0x000000040d1a7825 */ /* 0x001fca00078e000e */
[----:B------:R-:W3:Y:S01]  /*0580*/  LDG.E R23, desc[UR6][R26.64] ;  /* 0x000000061a177981 */ /* 0x000ee2000c1e1900 */
[----:B-----5:R-:W-:Y:S01]  /*0590*/  FADD.FTZ R6, R6, R17 ;  /* 0x0000001106067221 */ /* 0x020fe20000010000 */
[----:B------:R-:W-:-:S05]  /*05a0*/  IMAD.WIDE.U32 R16, R11, 0x4, R14 ;  /* 0x000000040b107825 */ /* 0x000fca00078e000e */
[----:B------:R0:W4:Y:S02]  /*05b0*/  LDG.E R29, desc[UR6][R16.64] ;  /* 0x00000006101d7981 */ /* 0x000124000c1e1900 */
[----:B0-----:R-:W-:-:S04]  /*05c0*/  IMAD.WIDE.U32 R16, R22, 0x4, R14 ;  /* 0x0000000416107825 */ /* 0x001fc800078e000e */
[----:B--2---:R-:W-:-:S04]  /*05d0*/  FADD.FTZ R28, R28, R25 ;  /* 0x000000191c1c7221 */ /* 0x004fc80000010000 */
[----:B---3--:R-:W-:Y:S02]  /*05e0*/  FADD.FTZ R25, R28, R23 ;  /* 0x000000171c197221 */ /* 0x008fe40000010000 */
[----:B------:R0:W2:Y:S02]  /*05f0*/  LDG.E R23, desc[UR6][R16.64] ;  /* 0x0000000610177981 */ /* 0x0000a4000c1e1900 */
[----:B0-----:R-:W-:-:S05]  /*0600*/  IMAD.WIDE.U32 R16, R21, 0x4, R14 ;  /* 0x0000000415107825 */ /* 0x001fca00078e000e */
[----:B------:R0:W3:Y:S01]  /*0610*/  LDG.E R28, desc[UR6][R16.64] ;  /* 0x00000006101c7981 */ /* 0x0000e2000c1e1900 */
[----:B----4-:R-:W-:Y:S01]  /*0620*/  FADD.FTZ R29, R25, R29 ;  /* 0x0000001d191d7221 */ /* 0x010fe20000010000 */
[----:B0-----:R-:W-:-:S05]  /*0630*/  IMAD.WIDE.U32 R16, R18, 0x4, R14 ;  /* 0x0000000412107825 */ /* 0x001fca00078e000e */
[----:B------:R0:W4:Y:S02]  /*0640*/  LDG.E R25, desc[UR6][R16.64] ;  /* 0x0000000610197981 */ /* 0x000124000c1e1900 */
[----:B0-----:R-:W-:-:S05]  /*0650*/  IMAD.WIDE.U32 R16, R19, 0x4, R14 ;  /* 0x0000000413107825 */ /* 0x001fca00078e000e */
[----:B------:R0:W5:Y:S02]  /*0660*/  LDG.E R27, desc[UR6][R16.64] ;  /* 0x00000006101b7981 */ /* 0x000164000c1e1900 */
[----:B0-----:R-:W0:Y:S01]  /*0670*/  LDC.64 R16, c[0x0][0x450] ;  /* 0x00011400ff107b82 */ /* 0x001e220000000a00 */
[----:B------:R-:W-:-:S05]  /*0680*/  IMAD.WIDE.U32 R14, R20, 0x4, R14 ;  /* 0x00000004140e7825 */ /* 0x000fca00078e000e */
[----:B------:R0:W5:Y:S02]  /*0690*/  LDG.E R26, desc[UR6][R14.64] ;  /* 0x000000060e1a7981 */ /* 0x000164000c1e1900 */
[----:B0-----:R-:W-:-:S04]  /*06a0*/  IMAD.WIDE.U32 R14, R10, 0x4, R16 ;  /* 0x000000040a0e7825 */ /* 0x001fc800078e0010 */
[----:B--2---:R-:W-:-:S04]  /*06b0*/  FADD.FTZ R23, R29, R23 ;  /* 0x000000171d177221 */ /* 0x004fc80000010000 */
[----:B---3--:R-:W-:-:S04]  /*06c0*/  FADD.FTZ R23, R23, R28 ;  /* 0x0000001c17177221 */ /* 0x008fc80000010000 */
[----:B----4-:R-:W-:Y:S02]  /*06d0*/  FADD.FTZ R28, R23, R25 ;  /* 0x00000019171c7221 */ /* 0x010fe40000010000 */
[----:B------:R0:W2:Y:S02]  /*06e0*/  LDG.E R23, desc[UR6][R14.64] ;  /* 0x000000060e177981 */ /* 0x0000a4000c1e1900 */
[----:B0-----:R-:W-:-:S04]  /*06f0*/  IMAD.WIDE.U32 R14, R13, 0x4, R16 ;  /* 0x000000040d0e7825 */ /* 0x001fc800078e0010 */
[----:B-----5:R-:W-:Y:S02]  /*0700*/  FADD.FTZ R25, R28, R27 ;  /* 0x0000001b1c197221 */ /* 0x020fe40000010000 */
[----:B------:R0:W3:Y:S02]  /*0710*/  LDG.E R28, desc[UR6][R14.64] ;  /* 0x000000060e1c7981 */ /* 0x0000e4000c1e1900 */
[----:B0-----:R-:W-:-:S04]  /*0720*/  IMAD.WIDE.U32 R14, R11, 0x4, R16 ;  /* 0x000000040b0e7825 */ /* 0x001fc800078e0010 */
[----:B--2---:R-:W-:Y:S02]  /*0730*/  FADD.FTZ R23, R23, R12 ;  /* 0x0000000c17177221 */ /* 0x004fe40000010000 */
[----:B------:R0:W2:Y:S02]  /*0740*/  LDG.E R12, desc[UR6][R14.64] ;  /* 0x000000060e0c7981 */ /* 0x0000a4000c1e1900 */
[----:B0-----:R-:W-:-:S05]  /*0750*/  IMAD.WIDE.U32 R14, R22, 0x4, R16 ;  /* 0x00000004160e7825 */ /* 0x001fca00078e0010 */
[----:B------:R0:W4:Y:S01]  /*0760*/  LDG.E R27, desc[UR6][R14.64] ;  /* 0x000000060e1b7981 */ /* 0x000122000c1e1900 */
[----:B---3--:R-:W-:Y:S01]  /*0770*/  FADD.FTZ R23, R23, R28 ;  /* 0x0000001c17177221 */ /* 0x008fe20000010000 */
[----:B0-----:R-:W-:-:S04]  /*0780*/  IMAD.WIDE.U32 R14, R21, 0x4, R16 ;  /* 0x00000004150e7825 */ /* 0x001fc800078e0010 */
[----:B--2---:R-:W-:Y:S02]  /*0790*/  FADD.FTZ R12, R23, R12 ;  /* 0x0000000c170c7221 */ /* 0x004fe40000010000 */
[----:B------:R0:W2:Y:S02]  /*07a0*/  LDG.E R23, desc[UR6][R14.64] ;  /* 0x000000060e177981 */ /* 0x0000a4000c1e1900 */
[----:B0-----:R-:W-:-:S04]  /*07b0*/  IMAD.WIDE.U32 R14, R18, 0x4, R16 ;  /* 0x00000004120e7825 */ /* 0x001fc800078e0010 */
[----:B----4-:R-:W-:Y:S02]  /*07c0*/  FADD.FTZ R12, R12, R27 ;  /* 0x0000001b0c0c7221 */ /* 0x010fe40000010000 */
[----:B------:R0:W3:Y:S02]  /*07d0*/  LDG.E R27, desc[UR6][R14.64] ;  /* 0x000000060e1b7981 */ /* 0x0000e4000c1e1900 */
[----:B0-----:R-:W-:-:S04]  /*07e0*/  IMAD.WIDE.U32 R14, R19, 0x4, R16 ;  /* 0x00000004130e7825 */ /* 0x001fc800078e0010 */
[----:B------:R-:W-:-:S04]  /*07f0*/  IMAD.WIDE.U32 R16, R20, 0x4, R16 ;  /* 0x0000000414107825 */ /* 0x000fc800078e0010 */
[----:B--2---:R-:W-:Y:S02]  /*0800*/  FADD.FTZ R12, R12, R23 ;  /* 0x000000170c0c7221 */ /* 0x004fe40000010000 */
[----:B------:R0:W2:Y:S02]  /*0810*/  LDG.E R23, desc[UR6][R14.64] ;  /* 0x000000060e177981 */ /* 0x0000a4000c1e1900 */
[----:B0-----:R-:W0:Y:S01]  /*0820*/  LDC.64 R14, c[0x0][0x458] ;  /* 0x00011600ff0e7b82 */ /* 0x001e220000000a00 */
[----:B---3--:R-:W-:Y:S02]  /*0830*/  FADD.FTZ R28, R12, R27 ;  /* 0x0000001b0c1c7221 */ /* 0x008fe40000010000 */
[----:B------:R0:W3:Y:S02]  /*0840*/  LDG.E R12, desc[UR6][R16.64] ;  /* 0x00000006100c7981 */ /* 0x0000e4000c1e1900 */
[----:B0-----:R-:W-:-:S05]  /*0850*/  IMAD.WIDE.U32 R16, R10, 0x4, R14 ;  /* 0x000000040a107825 */ /* 0x001fca00078e000e */
[----:B------:R0:W4:Y:S02]  /*0860*/  LDG.E R27, desc[UR6][R16.64] ;  /* 0x00000006101b7981 */ /* 0x000124000c1e1900 */
[----:B0-----:R-:W-:-:S04]  /*0870*/  IMAD.WIDE.U32 R16, R13, 0x4, R14 ;  /* 0x000000040d107825 */ /* 0x001fc800078e000e */
[----:B----4-:R-:W-:Y:S02]  /*0880*/  FADD.FTZ R27, R27, R24 ;  /* 0x000000181b1b7221 */ /* 0x010fe40000010000 */
        /* <DEDUP_REMOVED lines=14> */
[----:B------:R-:W-:-:S06]  /*0970*/  IMAD.WIDE.U32 R14, R20, 0x4, R14 ;  /* 0x00000004140e7825 */ /* 0x000fcc00078e000e */
[----:B------:R-:W5:Y:S01]  /*0980*/  LDG.E R15, desc[UR6][R14.64] ;  /* 0x000000060e0f7981 */ /* 0x000f62000c1e1900 */
[----:B----4-:R-:W-:-:S03]  /*0990*/  FADD.FTZ R24, R24, R27 ;  /* 0x0000001b18187221 */ /* 0x010fc60000010000 */
[----:B------:R-:W4:Y:S01]  /*09a0*/  LDG.E R27, desc[UR6][R16.64] ;  /* 0x00000006101b7981 */ /* 0x000f22000c1e1900 */
[----:B------:R-:W-:-:S04]  /*09b0*/  IADD3 R7, PT, PT, R7, 0x8, RZ ;  /* 0x0000000807077810 */ /* 0x000fc80007ffe0ff */
[----:B------:R-:W-:Y:S01]  /*09c0*/  ISETP.NE.AND P0, PT, R7, RZ, PT ;  /* 0x000000ff0700720c */ /* 0x000fe20003f05270 */
[----:B--2---:R-:W-:Y:S01]  /*09d0*/  FADD.FTZ R23, R28, R23 ;  /* 0x000000171c177221 */ /* 0x004fe20000010000 */
[----:B------:R-:W-:Y:S01]  /*09e0*/  FADD.FTZ R25, R25, R26 ;  /* 0x0000001a19197221 */ /* 0x000fe20000010000 */
[----:B------:R-:W-:Y:S02]  /*09f0*/  IADD3 R5, PT, PT, R5, 0x100, RZ ;  /* 0x0000010005057810 */ /* 0x000fe40007ffe0ff */
[----:B---3--:R-:W-:Y:S01]  /*0a00*/  FADD.FTZ R12, R23, R12 ;  /* 0x0000000c170c7221 */ /* 0x008fe20000010000 */
[C---:B------:R-:W-:Y:S02]  /*0a10*/  LEA R10, R2.reuse, R10, 0x8 ;  /* 0x0000000a020a7211 */ /* 0x040fe400078e40ff */
[C---:B------:R-:W-:Y:S02]  /*0a20*/  LEA R13, R2.reuse, R13, 0x8 ;  /* 0x0000000d020d7211 */ /* 0x040fe400078e40ff */
[----:B------:R-:W-:-:S02]  /*0a30*/  LEA R11, R2, R11, 0x8 ;  /* 0x0000000b020b7211 */ /* 0x000fc400078e40ff */
[C---:B------:R-:W-:Y:S02]  /*0a40*/  LEA R22, R2.reuse, R22, 0x8 ;  /* 0x0000001602167211 */ /* 0x040fe400078e40ff */
[C---:B------:R-:W-:Y:S02]  /*0a50*/  LEA R21, R2.reuse, R21, 0x8 ;  /* 0x0000001502157211 */ /* 0x040fe400078e40ff */
[C---:B------:R-:W-:Y:S02]  /*0a60*/  LEA R18, R2.reuse, R18, 0x8 ;  /* 0x0000001202127211 */ /* 0x040fe400078e40ff */
[C---:B------:R-:W-:Y:S02]  /*0a70*/  LEA R19, R2.reuse, R19, 0x8 ;  /* 0x0000001302137211 */ /* 0x040fe400078e40ff */
[----:B------:R-:W-:Y:S01]  /*0a80*/  LEA R20, R2, R20, 0x8 ;  /* 0x0000001402147211 */ /* 0x000fe200078e40ff */
[----:B----4-:R-:W-:-:S04]  /*0a90*/  FADD.FTZ R24, R24, R27 ;  /* 0x0000001b18187221 */ /* 0x010fc80000010000 */
[----:B-----5:R-:W-:Y:S01]  /*0aa0*/  FADD.FTZ R24, R24, R15 ;  /* 0x0000000f18187221 */ /* 0x020fe20000010000 */
[----:B------:R-:W-:Y:S06]  /*0ab0*/  @P0 BRA `(.L_x_325) ;  /* 0xfffffff800400947 */ /* 0x000fec000383ffff */
.L_x_324:
[----:B------:R-:W-:Y:S05]  /*0ac0*/  BSYNC.RECONVERGENT B1 ;  /* 0x0000000000017941 */ /* 0x000fea0003800200 */
.L_x_323:
[----:B------:R-:W-:-:S04]  /*0ad0*/  LEA.HI R7, R9, 0x1, RZ, 0x1b ;  /* 0x0000000109077811 */ /* 0x000fc800078fd8ff */
[----:B------:R-:W-:-:S04]  /*0ae0*/  LOP3.LUT R10, R7, 0x7, RZ, 0xc0, !PT ;  /* 0x00000007070a7812 */ /* 0x000fc800078ec0ff */
[----:B------:R-:W-:-:S13]  /*0af0*/  ISETP.NE.AND P0, PT, R10, RZ, PT ;  /* 0x000000ff0a00720c */ /* 0x000fda0003f05270 */
[----:B------:R-:W-:Y:S05]  /*0b00*/  @!P0 BRA `(.L_x_322) ;  /* 0x0000000400d48947 */ /* 0x000fea0003800000 */
[----:B------:R-:W-:Y:S01]  /*0b10*/  ISETP.GE.U32.AND P0, PT, R10, 0x4, PT ;  /* 0x000000040a00780c */ /* 0x000fe20003f06070 */
[----:B------:R-:W-:Y:S01]  /*0b20*/  BSSY.RECONVERGENT B1, `(.L_x_326) ;  /* 0x000003c000017945 */ /* 0x000fe20003800200 */
[----:B------:R-:W-:-:S11]  /*0b30*/  LOP3.LUT P1, R7, R7, 0x3, RZ, 0xc0, !PT ;  /* 0x0000000307077812 */ /* 0x000fd6000782c0ff */
[----:B------:R-:W-:Y:S05]  /*0b40*/  @!P0 BRA `(.L_x_327) ;  /* 0x0000000000e48947 */ /* 0x000fea0003800000 */
[----:B------:R-:W0:Y:S01]  /*0b50*/  LDC.64 R18, c[0x0][0x440] ;  /* 0x00011000ff127b82 */ /* 0x000e220000000a00 */
[----:B------:R-:W-:-:S07]  /*0b60*/  IMAD R27, R5, R2, R0 ;  /* 0x00000002051b7224 */ /* 0x000fce00078e0200 */
[----:B------:R-:W1:Y:S08]  /*0b70*/  LDC.64 R14, c[0x0][0x450] ;  /* 0x00011400ff0e7b82 */ /* 0x000e700000000a00 */
[----:B------:R-:W2:Y:S08]  /*0b80*/  LDC.64 R10, c[0x0][0x448] ;  /* 0x00011200ff0a7b82 */ /* 0x000eb00000000a00 */
[----:B------:R-:W3:Y:S01]  /*0b90*/  LDC.64 R16, c[0x0][0x458] ;  /* 0x00011600ff107b82 */ /* 0x000ee20000000a00 */
[----:B0-----:R-:W-:-:S05]  /*0ba0*/  IMAD.WIDE.U32 R20, R27, 0x4, R18 ;  /* 0x000000041b147825 */ /* 0x001fca00078e0012 */
[----:B------:R1:W4:Y:S02]  /*0bb0*/  LDG.E R13, desc[UR6][R20.64] ;  /* 0x00000006140d7981 */ /* 0x000324000c1e1900 */
[----:B-1----:R-:W-:-:S04]  /*0bc0*/  IMAD.WIDE.U32 R20, R27, 0x4, R14 ;  /* 0x000000041b147825 */ /* 0x002fc800078e000e */
[C---:B--2---:R-:W-:Y:S01]  /*0bd0*/  IMAD.WIDE.U32 R22, R27.reuse, 0x4, R10 ;  /* 0x000000041b167825 */ /* 0x044fe200078e000a */
[----:B------:R3:W2:Y:S05]  /*0be0*/  LDG.E R29, desc[UR6][R20.64] ;  /* 0x00000006141d7981 */ /* 0x0006aa000c1e1900 */
[----:B------:R-:W5:Y:S01]  /*0bf0*/  LDG.E R22, desc[UR6][R22.64] ;  /* 0x0000000616167981 */ /* 0x000f62000c1e1900 */
[----:B---3--:R-:W-:-:S05]  /*0c00*/  IMAD.WIDE.U32 R20, R27, 0x4, R16 ;  /* 0x000000041b147825 */ /* 0x008fca00078e0010 */
[----:B------:R4:W3:Y:S02]  /*0c10*/  LDG.E R26, desc[UR6][R20.64] ;  /* 0x00000006141a7981 */ /* 0x0008e4000c1e1900 */
[----:B----4-:R-:W-:Y:S01]  /*0c20*/  FADD.FTZ R20, R6, R13 ;  /* 0x0000000d06147221 */ /* 0x010fe20000010000 */
[----:B------:R-:W-:Y:S01]  /*0c30*/  LEA R13, R2, R27, 0x5 ;  /* 0x0000001b020d7211 */ /* 0x000fe200078e28ff */
[----:B--2---:R-:W-:-:S04]  /*0c40*/  FADD.FTZ R23, R12, R29 ;  /* 0x0000001d0c177221 */ /* 0x004fc80000010000 */
[----:B------:R-:W-:-:S04]  /*0c50*/  IMAD.WIDE.U32 R28, R13, 0x4, R10 ;  /* 0x000000040d1c7825 */ /* 0x000fc800078e000a */
[----:B-----5:R-:W-:Y:S01]  /*0c60*/  FADD.FTZ R6, R25, R22 ;  /* 0x0000001619067221 */ /* 0x020fe20000010000 */
[----:B---3--:R-:W-:Y:S01]  /*0c70*/  FADD.FTZ R22, R24, R26 ;  /* 0x0000001a18167221 */ /* 0x008fe20000010000 */
[----:B------:R-:W-:-:S06]  /*0c80*/  IMAD.WIDE.U32 R24, R13, 0x4, R18 ;  /* 0x000000040d187825 */ /* 0x000fcc00078e0012 */
[----:B------:R-:W2:Y:S04]  /*0c90*/  LDG.E R25, desc[UR6][R24.64] ;  /* 0x0000000618197981 */ /* 0x000ea8000c1e1900 */
[----:B------:R0:W3:Y:S02]  /*0ca0*/  LDG.E R24, desc[UR6][R28.64] ;  /* 0x000000061c187981 */ /* 0x0000e4000c1e1900 */
[----:B0-----:R-:W-:-:S04]  /*0cb0*/  IMAD.WIDE.U32 R28, R13, 0x4, R14 ;  /* 0x000000040d1c7825 */ /* 0x001fc800078e000e */
[----:B------:R-:W-:Y:S01]  /*0cc0*/  IMAD.WIDE.U32 R12, R13, 0x4, R16 ;  /* 0x000000040d0c7825 */ /* 0x000fe200078e0010 */
[----:B------:R0:W4:Y:S05]  /*0cd0*/  LDG.E R21, desc[UR6][R28.64] ;  /* 0x000000061c157981 */ /* 0x00012a000c1e1900 */
[----:B------:R-:W5:Y:S01]  /*0ce0*/  LDG.E R12, desc[UR6][R12.64] ;  /* 0x000000060c0c7981 */ /* 0x000f62000c1e1900 */
[----:B------:R-:W-:-:S04]  /*0cf0*/  LEA R27, R2, R27, 0x6 ;  /* 0x0000001b021b7211 */ /* 0x000fc800078e30ff */
[----:B------:R-:W-:Y:S01]  /*0d00*/  LEA R26, R2, R27, 0x5 ;  /* 0x0000001b021a7211 */ /* 0x000fe200078e28ff */
[----:B0-----:R-:W-:-:S04]  /*0d10*/  IMAD.WIDE.U32 R28, R27, 0x4, R18 ;  /* 0x000000041b1c7825 */ /* 0x001fc800078e0012 */
[----:B------:R-:W-:-:S06]  /*0d20*/  IMAD.WIDE.U32 R18, R26, 0x4, R18 ;  /* 0x000000041a127825 */ /* 0x000fcc00078e0012 */
[----:B------:R-:W5:Y:S01]  /*0d30*/  LDG.E R18, desc[UR6][R18.64] ;  /* 0x0000000612127981 */ /* 0x000f62000c1e1900 */
[----:B--2---:R-:W-:Y:S01]  /*0d40*/  FADD.FTZ R25, R20, R25 ;  /* 0x0000001914197221 */ /* 0x004fe20000010000 */
[----:B---3--:R-:W-:Y:S02]  /*0d50*/  FADD.FTZ R24, R6, R24 ;  /* 0x0000001806187221 */ /* 0x008fe40000010000 */
[----:B------:R-:W2:Y:S01]  /*0d60*/  LDG.E R6, desc[UR6][R28.64] ;  /* 0x000000061c067981 */ /* 0x000ea2000c1e1900 */
[----:B----4-:R-:W-:Y:S01]  /*0d70*/  FADD.FTZ R23, R23, R21 ;  /* 0x0000001517177221 */ /* 0x010fe20000010000 */
[----:B------:R-:W-:-:S04]  /*0d80*/  IMAD.WIDE.U32 R20, R27, 0x4, R10 ;  /* 0x000000041b147825 */ /* 0x000fc800078e000a */
[----:B-----5:R-:W-:Y:S01]  /*0d90*/  FADD.FTZ R22, R22, R12 ;  /* 0x0000000c16167221 */ /* 0x020fe20000010000 */
[----:B------:R-:W-:Y:S01]  /*0da0*/  IMAD.WIDE.U32 R12, R27, 0x4, R14 ;  /* 0x000000041b0c7825 */ /* 0x000fe200078e000e */
[----:B------:R-:W3:Y:S03]  /*0db0*/  LDG.E R21, desc[UR6][R20.64] ;  /* 0x0000000614157981 */ /* 0x000ee6000c1e1900 */
[----:B------:R-:W-:-:S04]  /*0dc0*/  IMAD.WIDE.U32 R10, R26, 0x4, R10 ;  /* 0x000000041a0a7825 */ /* 0x000fc800078e000a */
[----:B------:R-:W-:Y:S02]  /*0dd0*/  IMAD.WIDE.U32 R14, R26, 0x4, R14 ;  /* 0x000000041a0e7825 */ /* 0x000fe400078e000e */
[----:B------:R-:W4:Y:S04]  /*0de0*/  LDG.E R10, desc[UR6][R10.64] ;  /* 0x000000060a0a7981 */ /* 0x000f28000c1e1900 */
[----:B------:R0:W5:Y:S04]  /*0df0*/  LDG.E R20, desc[UR6][R12.64] ;  /* 0x000000060c147981 */ /* 0x000168000c1e1900 */
[----:B------:R-:W5:Y:S01]  /*0e00*/  LDG.E R15, desc[UR6][R14.64] ;  /* 0x000000060e0f7981 */ /* 0x000f62000c1e1900 */
[----:B0-----:R-:W-:-:S04]  /*0e10*/  IMAD.WIDE.U32 R12, R27, 0x4, R16 ;  /* 0x000000041b0c7825 */ /* 0x001fc800078e0010 */
[----:B------:R-:W-:Y:S01]  /*0e20*/  IMAD.WIDE.U32 R16, R26, 0x4, R16 ;  /* 0x000000041a107825 */ /* 0x000fe200078e0010 */
[----:B------:R0:W5:Y:S05]  /*0e30*/  LDG.E R27, desc[UR6][R12.64] ;  /* 0x000000060c1b7981 */ /* 0x00016a000c1e1900 */
[----:B------:R-:W5:Y:S01]  /*0e40*/  LDG.E R17, desc[UR6][R16.64] ;  /* 0x0000000610117981 */ /* 0x000f62000c1e1900 */
[----:B------:R-:W-:Y:S01]  /*0e50*/  IADD3 R5, PT, PT, R5, 0x80, RZ ;  /* 0x0000008005057810 */ /* 0x000fe20007ffe0ff */
[----:B--2---:R-:W-:-:S04]  /*0e60*/  FADD.FTZ R25, R25, R6 ;  /* 0x0000000619197221 */ /* 0x004fc80000010000 */
[----:B------:R-:W-:Y:S01]  /*0e70*/  FADD.FTZ R6, R25, R18 ;  /* 0x0000001219067221 */ /* 0x000fe20000010000 */
[----:B---3--:R-:W-:-:S04]  /*0e80*/  FADD.FTZ R21, R24, R21 ;  /* 0x0000001518157221 */ /* 0x008fc80000010000 */
[----:B----4-:R-:W-:Y:S01]  /*0e90*/  FADD.FTZ R25, R21, R10 ;  /* 0x0000000a15197221 */ /* 0x010fe20000010000 */
[----:B-----5:R-:W-:-:S04]  /*0ea0*/  FADD.FTZ R20, R23, R20 ;  /* 0x0000001417147221 */ /* 0x020fc80000010000 */
[----:B0-----:R-:W-:Y:S01]  /*0eb0*/  FADD.FTZ R12, R20, R15 ;  /* 0x0000000f140c7221 */ /* 0x001fe20000010000 */
[----:B------:R-:W-:-:S04]  /*0ec0*/  FADD.FTZ R22, R22, R27 ;  /* 0x0000001b16167221 */ /* 0x000fc80000010000 */
[----:B------:R-:W-:-:S07]  /*0ed0*/  FADD.FTZ R24, R22, R17 ;  /* 0x0000001116187221 */ /* 0x000fce0000010000 */
.L_x_327:
[----:B------:R-:W-:Y:S05]  /*0ee0*/  BSYNC.RECONVERGENT B1 ;  /* 0x0000000000017941 */ /* 0x000fea0003800200 */
.L_x_326:
[----:B------:R-:W-:Y:S05]  /*0ef0*/  @!P1 BRA `(.L_x_322) ;  /* 0x0000000000d89947 */ /* 0x000fea0003800000 */
[----:B------:R-:W-:Y:S01]  /*0f00*/  ISETP.NE.AND P1, PT, R7, 0x1, PT ;  /* 0x000000010700780c */ /* 0x000fe20003f25270 */
[----:B------:R-:W-:Y:S01]  /*0f10*/  BSSY.RECONVERGENT B1, `(.L_x_328) ;  /* 0x0000022000017945 */ /* 0x000fe20003800200 */
[----:B------:R-:W-:-:S11]  /*0f20*/  LOP3.LUT P0, RZ, R9, 0x20, RZ, 0xc0, !PT ;  /* 0x0000002009ff7812 */ /* 0x000fd6000780c0ff */
[----:B------:R-:W-:Y:S05]  /*0f30*/  @!P1 BRA `(.L_x_329) ;  /* 0x00000000007c9947 */ /* 0x000fea0003800000 */
[----:B------:R-:W0:Y:S01]  /*0f40*/  LDC.64 R16, c[0x0][0x448] ;  /* 0x00011200ff107b82 */ /* 0x000e220000000a00 */
[----:B------:R-:W-:-:S07]  /*0f50*/  IMAD R29, R5, R2, R0 ;  /* 0x00000002051d7224 */ /* 0x000fce00078e0200 */
[----:B------:R-:W1:Y:S08]  /*0f60*/  LDC.64 R18, c[0x0][0x450] ;  /* 0x00011400ff127b82 */ /* 0x000e700000000a00 */
[----:B------:R-:W2:Y:S08]  /*0f70*/  LDC.64 R14, c[0x0][0x440] ;  /* 0x00011000ff0e7b82 */ /* 0x000eb00000000a00 */
[----:B------:R-:W3:Y:S01]  /*0f80*/  LDC.64 R20, c[0x0][0x458] ;  /* 0x00011600ff147b82 */ /* 0x000ee20000000a00 */
[----:B0-----:R-:W-:Y:S01]  /*0f90*/  IMAD.WIDE.U32 R10, R29, 0x4, R16 ;  /* 0x000000041d0a7825 */ /* 0x001fe200078e0010 */
[----:B------:R-:W-:-:S04]  /*0fa0*/  LEA R9, R2, R29, 0x5 ;  /* 0x0000001d02097211 */ /* 0x000fc800078e28ff */
[----:B------:R3:W4:Y:S01]  /*0fb0*/  LDG.E R13, desc[UR6][R10.64] ;  /* 0x000000060a0d7981 */ /* 0x000722000c1e1900 */
[----:B-1----:R-:W-:-:S04]  /*0fc0*/  IMAD.WIDE.U32 R22, R29, 0x4, R18 ;  /* 0x000000041d167825 */ /* 0x002fc800078e0012 */
[----:B------:R-:W-:Y:S02]  /*0fd0*/  IMAD.WIDE.U32 R16, R9, 0x4, R16 ;  /* 0x0000000409107825 */ /* 0x000fe400078e0010 */
[----:B------:R-:W5:Y:S02]  /*0fe0*/  LDG.E R22, desc[UR6][R22.64] ;  /* 0x0000000616167981 */ /* 0x000f64000c1e1900 */
[--C-:B--2---:R-:W-:Y:S02]  /*0ff0*/  IMAD.WIDE.U32 R26, R29, 0x4, R14.reuse ;  /* 0x000000041d1a7825 */ /* 0x104fe400078e000e */
[----:B------:R-:W2:Y:S02]  /*1000*/  LDG.E R16, desc[UR6][R16.64] ;  /* 0x0000000610107981 */ /* 0x000ea4000c1e1900 */
[----:B------:R-:W-:Y:S02]  /*1010*/  IMAD.WIDE.U32 R14, R9, 0x4, R14 ;  /* 0x00000004090e7825 */ /* 0x000fe400078e000e */
[----:B------:R-:W2:Y:S02]  /*1020*/  LDG.E R7, desc[UR6][R26.64] ;  /* 0x000000061a077981 */ /* 0x000ea4000c1e1900 */
[----:B---3--:R-:W-:-:S02]  /*1030*/  IMAD.WIDE.U32 R10, R29, 0x4, R20 ;  /* 0x000000041d0a7825 */ /* 0x008fc400078e0014 */
[----:B------:R-:W3:Y:S02]  /*1040*/  LDG.E R15, desc[UR6][R14.64] ;  /* 0x000000060e0f7981 */ /* 0x000ee4000c1e1900 */
[----:B------:R-:W-:-:S04]  /*1050*/  IMAD.WIDE.U32 R18, R9, 0x4, R18 ;  /* 0x0000000409127825 */ /* 0x000fc800078e0012 */
[----:B------:R-:W-:Y:S02]  /*1060*/  IMAD.WIDE.U32 R20, R9, 0x4, R20 ;  /* 0x0000000409147825 */ /* 0x000fe400078e0014 */
[----:B------:R-:W3:Y:S04]  /*1070*/  LDG.E R9, desc[UR6][R10.64] ;  /* 0x000000060a097981 */ /* 0x000ee8000c1e1900 */
[----:B------:R-:W3:Y:S04]  /*1080*/  LDG.E R19, desc[UR6][R18.64] ;  /* 0x0000000612137981 */ /* 0x000ee8000c1e1900 */
[----:B------:R-:W3:Y:S01]  /*1090*/  LDG.E R20, desc[UR6][R20.64] ;  /* 0x0000000614147981 */ /* 0x000ee2000c1e1900 */
[----:B------:R-:W-:Y:S01]  /*10a0*/  IADD3 R5, PT, PT, R5, 0x40, RZ ;  /* 0x0000004005057810 */ /* 0x000fe20007ffe0ff */
[----:B----4-:R-:W-:Y:S01]  /*10b0*/  FADD.FTZ R13, R25, R13 ;  /* 0x0000000d190d7221 */ /* 0x010fe20000010000 */
[----:B-----5:R-:W-:-:S03]  /*10c0*/  FADD.FTZ R12, R12, R22 ;  /* 0x000000160c0c7221 */ /* 0x020fc60000010000 */
[----:B--2---:R-:W-:Y:S01]  /*10d0*/  FADD.FTZ R25, R13, R16 ;  /* 0x000000100d197221 */ /* 0x004fe20000010000 */
[----:B------:R-:W-:-:S04]  /*10e0*/  FADD.FTZ R6, R6, R7 ;  /* 0x0000000706067221 */ /* 0x000fc80000010000 */
[----:B---3--:R-:W-:Y:S01]  /*10f0*/  FADD.FTZ R6, R6, R15 ;  /* 0x0000000f06067221 */ /* 0x008fe20000010000 */
[----:B------:R-:W-:Y:S01]  /*1100*/  FADD.FTZ R9, R24, R9 ;  /* 0x0000000918097221 */ /* 0x000fe20000010000 */
[----:B------:R-:W-:-:S03]  /*1110*/  FADD.FTZ R12, R12, R19 ;  /* 0x000000130c0c7221 */ /* 0x000fc60000010000 */
[----:B------:R-:W-:-:S07]  /*1120*/  FADD.FTZ R24, R9, R20 ;  /* 0x0000001409187221 */ /* 0x000fce0000010000 */
.L_x_329:
[----:B------:R-:W-:Y:S05]  /*1130*/  BSYNC.RECONVERGENT B1 ;  /* 0x0000000000017941 */ /* 0x000fea0003800200 */
.L_x_328:
[----:B------:R-:W-:Y:S05]  /*1140*/  @P0 BRA `(.L_x_322) ;  /* 0x0000000000440947 */ /* 0x000fea0003800000 */
[----:B------:R-:W0:Y:S01]  /*1150*/  LDC.64 R18, c[0x0][0x440] ;  /* 0x00011000ff127b82 */ /* 0x000e220000000a00 */
[----:B------:R-:W-:-:S07]  /*1160*/  IMAD R5, R5, R2, R0 ;  /* 0x0000000205057224 */ /* 0x000fce00078e0200 */
[----:B------:R-:W1:Y:S08]  /*1170*/  LDC.64 R10, c[0x0][0x448] ;  /* 0x00011200ff0a7b82 */ /* 0x000e700000000a00 */
[----:B------:R-:W2:Y:S08]  /*1180*/  LDC.64 R14, c[0x0][0x450] ;  /* 0x00011400ff0e7b82 */ /* 0x000eb00000000a00 */
[----:B------:R-:W3:Y:S01]  /*1190*/  LDC.64 R16, c[0x0][0x458] ;  /* 0x00011600ff107b82 */ /* 0x000ee20000000a00 */
[----:B0-----:R-:W-:-:S06]  /*11a0*/  IMAD.WIDE.U32 R18, R5, 0x4, R18 ;  /* 0x0000000405127825 */ /* 0x001fcc00078e0012 */
[----:B------:R-:W4:Y:S01]  /*11b0*/  LDG.E R19, desc[UR6][R18.64] ;  /* 0x0000000612137981 */ /* 0x000f22000c1e1900 */
[----:B-1----:R-:W-:-:S06]  /*11c0*/  IMAD.WIDE.U32 R10, R5, 0x4, R10 ;  /* 0x00000004050a7825 */ /* 0x002fcc00078e000a */
[----:B------:R-:W5:Y:S01]  /*11d0*/  LDG.E R10, desc[UR6][R10.64] ;  /* 0x000000060a0a7981 */ /* 0x000f62000c1e1900 */
[----:B--2---:R-:W-:-:S06]  /*11e0*/  IMAD.WIDE.U32 R14, R5, 0x4, R14 ;  /* 0x00000004050e7825 */ /* 0x004fcc00078e000e */
[----:B------:R-:W2:Y:S01]  /*11f0*/  LDG.E R15, desc[UR6][R14.64] ;  /* 0x000000060e0f7981 */ /* 0x000ea2000c1e1900 */
[----:B---3--:R-:W-:-:S06]  /*1200*/  IMAD.WIDE.U32 R16, R5, 0x4, R16 ;  /* 0x0000000405107825 */ /* 0x008fcc00078e0010 */
[----:B------:R-:W3:Y:S01]  /*1210*/  LDG.E R17, desc[UR6][R16.64] ;  /* 0x0000000610117981 */ /* 0x000ee2000c1e1900 */
[----:B----4-:R-:W-:Y:S01]  /*1220*/  FADD.FTZ R6, R6, R19 ;  /* 0x0000001306067221 */ /* 0x010fe20000010000 */
[----:B-----5:R-:W-:Y:S01]  /*1230*/  FADD.FTZ R25, R25, R10 ;  /* 0x0000000a19197221 */ /* 0x020fe20000010000 */
[----:B--2---:R-:W-:Y:S01]  /*1240*/  FADD.FTZ R12, R12, R15 ;  /* 0x0000000f0c0c7221 */ /* 0x004fe20000010000 */
[----:B---3--:R-:W-:-:S07]  /*1250*/  FADD.FTZ R24, R24, R17 ;  /* 0x0000001118187221 */ /* 0x008fce0000010000 */
.L_x_322:
[----:B------:R-:W-:Y:S05]  /*1260*/  BSYNC.RECONVERGENT B0 ;  /* 0x0000000000007941 */ /* 0x000fea0003800200 */
.L_x_321:
[----:B------:R-:W0:Y:S01]  /*1270*/  S2R R5, SR_TID.X ;  /* 0x0000000000057919 */ /* 0x000e220000002100 */
[----:B------:R-:W1:Y:S01]  /*1280*/  S2UR UR5, SR_CgaCtaId ;  /* 0x00000000000579c3 */ /* 0x000e620000008800 */
[----:B------:R-:W-:Y:S01]  /*1290*/  UMOV UR4, 0x400 ;  /* 0x0000040000047882 */ /* 0x000fe20000000000 */
[C---:B------:R-:W-:Y:S02]  /*12a0*/  SHF.L.U32 R7, R4.reuse, 0x7, RZ ;  /* 0x0000000704077819 */ /* 0x040fe400000006ff */
[----:B------:R-:W-:Y:S01]  /*12b0*/  ISETP.NE.AND P0, PT, R4, RZ, PT ;  /* 0x000000ff0400720c */ /* 0x000fe20003f05270 */
[----:B-1----:R-:W-:Y:S01]  /*12c0*/  ULEA UR4, UR5, UR4, 0x18 ;  /* 0x0000000405047291 */ /* 0x002fe2000f8ec0ff */
[----:B0-----:R-:W-:-:S04]  /*12d0*/  LOP3.LUT R0, R3, 0x1f, R5, 0x78, !PT ;  /* 0x0000001f03007812 */ /* 0x001fc800078e7805 */
[C---:B------:R-:W-:Y:S02]  /*12e0*/  LOP3.LUT R5, R0.reuse, 0x3e0, R5, 0xf8, !PT ;  /* 0x000003e000057812 */ /* 0x040fe400078ef805 */
[----:B------:R-:W-:Y:S02]  /*12f0*/  SHF.L.U32 R0, R0, 0x2, RZ ;  /* 0x0000000200007819 */ /* 0x000fe400000006ff */
[----:B------:R-:W-:Y:S02]  /*1300*/  LEA R5, R5, UR4, 0x2 ;  /* 0x0000000405057c11 */ /* 0x000fe4000f8e10ff */
[----:B------:R-:W-:-:S03]  /*1310*/  LOP3.LUT R0, R7, R0, RZ, 0xfc, !PT ;  /* 0x0000000007007212 */ /* 0x000fc600078efcff */
[----:B------:R-:W-:Y:S04]  /*1320*/  STS [R5], R25 ;  /* 0x0000001905007388 */ /* 0x000fe80000000800 */
[----:B------:R-:W-:Y:S04]  /*1330*/  STS [R5+0x1000], R6 ;  /* 0x0010000605007388 */ /* 0x000fe80000000800 */
[----:B------:R-:W-:Y:S04]  /*1340*/  STS [R5+0x2000], R24 ;  /* 0x0020001805007388 */ /* 0x000fe80000000800 */
[----:B------:R-:W-:Y:S01]  /*1350*/  STS [R5+0x3000], R12 ;  /* 0x0030000c05007388 */ /* 0x000fe20000000800 */
[----:B------:R-:W-:Y:S06]  /*1360*/  BAR.SYNC.DEFER_BLOCKING 0x0 ;  /* 0x0000000000007b1d */ /* 0x000fec0000010000 */
[----:B------:R-:W0:Y:S04]  /*1370*/  LDS R11, [R0+UR4+0x1000] ;  /* 0x00100004000b7984 */ /* 0x000e280008000800 */
[----:B------:R-:W1:Y:S04]  /*1380*/  LDS R7, [R0+UR4] ;  /* 0x0000000400077984 */ /* 0x000e680008000800 */
[----:B------:R-:W2:Y:S04]  /*1390*/  LDS R10, [R0+UR4+0x2000] ;  /* 0x00200004000a7984 */ /* 0x000ea80008000800 */
[----:B------:R-:W3:Y:S04]  /*13a0*/  LDS R9, [R0+UR4+0x3000] ;  /* 0x0030000400097984 */ /* 0x000ee80008000800 */
[----:B0-----:R-:W0:Y:S04]  /*13b0*/  SHFL.BFLY PT, R14, R11, 0x1, 0x1f ;  /* 0x0c201f000b0e7f89 */ /* 0x001e2800000e0000 */
[----:B-1----:R-:W1:Y:S04]  /*13c0*/  SHFL.BFLY PT, R16, R7, 0x1, 0x1f ;  /* 0x0c201f0007107f89 */ /* 0x002e6800000e0000 */
[----:B--2---:R-:W2:Y:S04]  /*13d0*/  SHFL.BFLY PT, R13, R10, 0x1, 0x1f ;  /* 0x0c201f000a0d7f89 */ /* 0x004ea800000e0000 */
[----:B---3--:R-:W3:Y:S01]  /*13e0*/  SHFL.BFLY PT, R6, R9, 0x1, 0x1f ;  /* 0x0c201f0009067f89 */ /* 0x008ee200000e0000 */
[----:B0-----:R-:W-:Y:S01]  /*13f0*/  FADD.FTZ R14, R11, R14 ;  /* 0x0000000e0b0e7221 */ /* 0x001fe20000010000 */
[----:B-1----:R-:W-:-:S04]  /*1400*/  FADD.FTZ R16, R7, R16 ;  /* 0x0000001007107221 */ /* 0x002fc80000010000 */
[----:B------:R-:W0:Y:S01]  /*1410*/  SHFL.BFLY PT, R5, R14, 0x2, 0x1f ;  /* 0x0c401f000e057f89 */ /* 0x000e2200000e0000 */
[----:B--2---:R-:W-:-:S03]  /*1420*/  FADD.FTZ R15, R10, R13 ;  /* 0x0000000d0a0f7221 */ /* 0x004fc60000010000 */
[----:B------:R-:W1:Y:S01]  /*1430*/  SHFL.BFLY PT, R13, R16, 0x2, 0x1f ;  /* 0x0c401f00100d7f89 */ /* 0x000e6200000e0000 */
[----:B---3--:R-:W-:-:S03]  /*1440*/  FADD.FTZ R12, R9, R6 ;  /* 0x00000006090c7221 */ /* 0x008fc60000010000 */
[----:B------:R-:W2:Y:S04]  /*1450*/  SHFL.BFLY PT, R0, R15, 0x2, 0x1f ;  /* 0x0c401f000f007f89 */ /* 0x000ea800000e0000 */
[----:B------:R-:W3:Y:S01]  /*1460*/  SHFL.BFLY PT, R11, R12, 0x2, 0x1f ;  /* 0x0c401f000c0b7f89 */ /* 0x000ee200000e0000 */
[----:B0-----:R-:W-:Y:S01]  /*1470*/  FADD.FTZ R5, R14, R5 ;  /* 0x000000050e057221 */ /* 0x001fe20000010000 */
[----:B-1----:R-:W-:Y:S01]  /*1480*/  FADD.FTZ R13, R16, R13 ;  /* 0x0000000d100d7221 */ /* 0x002fe20000010000 */
[----:B--2---:R-:W-:-:S04]  /*1490*/  FADD.FTZ R17, R15, R0 ;  /* 0x000000000f117221 */ /* 0x004fc80000010000 */
[----:B------:R-:W0:Y:S01]  /*14a0*/  SHFL.BFLY PT, R6, R13, 0x4, 0x1f ;  /* 0x0c801f000d067f89 */ /* 0x000e2200000e0000 */
[----:B---3--:R-:W-:-:S03]  /*14b0*/  FADD.FTZ R11, R12, R11 ;  /* 0x0000000b0c0b7221 */ /* 0x008fc60000010000 */
[----:B------:R-:W1:Y:S04]  /*14c0*/  SHFL.BFLY PT, R0, R5, 0x4, 0x1f ;  /* 0x0c801f0005007f89 */ /* 0x000e6800000e0000 */
[----:B------:R-:W2:Y:S04]  /*14d0*/  SHFL.BFLY PT, R18, R17, 0x4, 0x1f ;  /* 0x0c801f0011127f89 */ /* 0x000ea800000e0000 */
[----:B------:R-:W3:Y:S01]  /*14e0*/  SHFL.BFLY PT, R10, R11, 0x4, 0x1f ;  /* 0x0c801f000b0a7f89 */ /* 0x000ee200000e0000 */
        /* <DEDUP_REMOVED lines=9> */
[----:B------:R-:W-:Y:S01]  /*1580*/  SHF.L.U32 R9, R8, 0x1, RZ ;  /* 0x0000000108097819 */ /* 0x000fe200000006ff */
[----:B-1----:R-:W-:-:S03]  /*1590*/  FADD.FTZ R7, R0, R7 ;  /* 0x0000000700077221 */ /* 0x002fc60000010000 */
[----:B------:R-:W0:Y:S01]  /*15a0*/  SHFL.BFLY PT, R10, R5, 0x10, 0x1f ;  /* 0x0e001f00050a7f89 */ /* 0x000e2200000e0000 */
[----:B------:R-:W-:Y:S01]  /*15b0*/  ISETP.GE.U32.AND P1, PT, R9, R2, PT ;  /* 0x000000020900720c */ /* 0x000fe20003f26070 */
[----:B--2---:R-:W-:Y:S02]  /*15c0*/  FADD.FTZ R19, R18, R19 ;  /* 0x0000001312137221 */ /* 0x004fe40000010000 */
[----:B------:R-:W1:Y:S01]  /*15d0*/  SHFL.BFLY PT, R6, R7, 0x10, 0x1f ;  /* 0x0e001f0007067f89 */ /* 0x000e6200000e0000 */
[----:B------:R-:W-:Y:S01]  /*15e0*/  @!P0 LEA R9, R3, UR4, 0x2 ;  /* 0x0000000403098c11 */ /* 0x000fe2000f8e10ff */
[----:B---3--:R-:W-:Y:S02]  /*15f0*/  FADD.FTZ R15, R12, R15 ;  /* 0x0000000f0c0f7221 */ /* 0x008fe40000010000 */
[----:B------:R-:W2:Y:S04]  /*1600*/  SHFL.BFLY PT, R14, R19, 0x10, 0x1f ;  /* 0x0e001f00130e7f89 */ /* 0x000ea800000e0000 */
[----:B------:R-:W3:Y:S01]  /*1610*/  SHFL.BFLY PT, R0, R15, 0x10, 0x1f ;  /* 0x0e001f000f007f89 */ /* 0x000ee200000e0000 */
[----:B0-----:R-:W-:Y:S01]  /*1620*/  FADD.FTZ R10, R5, R10 ;  /* 0x0000000a050a7221 */ /* 0x001fe20000010000 */
[----:B-1----:R-:W-:-:S04]  /*1630*/  FADD.FTZ R6, R7, R6 ;  /* 0x0000000607067221 */ /* 0x002fc80000010000 */
[----:B------:R0:W-:Y:S01]  /*1640*/  @!P0 STS [R9+0x4000], R10 ;  /* 0x0040000a09008388 */ /* 0x0001e20000000800 */
[----:B--2---:R-:W-:-:S03]  /*1650*/  FADD.FTZ R14, R19, R14 ;  /* 0x0000000e130e7221 */ /* 0x004fc60000010000 */
[----:B------:R0:W-:Y:S01]  /*1660*/  @!P0 STS [R9+0x4080], R6 ;  /* 0x0040800609008388 */ /* 0x0001e20000000800 */
[----:B---3--:R-:W-:-:S03]  /*1670*/  FADD.FTZ R0, R15, R0 ;  /* 0x000000000f007221 */ /* 0x008fc60000010000 */
        /* <DEDUP_REMOVED lines=11> */
[----:B------:R-:W3:Y:S03]  /*1730*/  LDC.64 R10, c[0x0][0x480] ;  /* 0x00012000ff0a7b82 */ /* 0x000ee60000000a00 */
[----:B------:R-:W4:Y:S04]  /*1740*/  LDS.64 R16, [R0+0x4100] ;  /* 0x0041000000107984 */ /* 0x000f280000000a00 */
[----:B------:R-:W5:Y:S01]  /*1750*/  LDS.64 R18, [R0+0x4180] ;  /* 0x0041800000127984 */ /* 0x000f620000000a00 */
[----:B------:R-:W1:Y:S01]  /*1760*/  LDC.64 R4, c[0x0][0x498] ;  /* 0x00012600ff047b82 */ /* 0x000e620000000a00 */
[----:B0-----:R-:W-:-:S07]  /*1770*/  IMAD.WIDE.U32 R6, R8, 0x4, R6 ;  /* 0x0000000408067825 */ /* 0x001fce00078e0006 */
[----:B------:R-:W0:Y:S01]  /*1780*/  LDC.64 R2, c[0x0][0x490] ;  /* 0x00012400ff027b82 */ /* 0x000e220000000a00 */
[----:B---3--:R-:W-:-:S04]  /*1790*/  IMAD.WIDE.U32 R10, R8, 0x4, R10 ;  /* 0x00000004080a7825 */ /* 0x008fc800078e000a */
[C---:B-1----:R-:W-:Y:S01]  /*17a0*/  IMAD.WIDE.U32 R4, R8.reuse, 0x4, R4 ;  /* 0x0000000408047825 */ /* 0x042fe200078e0004 */
[----:B------:R-:W-:Y:S02]  /*17b0*/  F2FP.BF16.F32.PACK_AB R13, R13, R12 ;  /* 0x0000000c0d0d723e */ /* 0x000fe400000010ff */
[----:B--2---:R-:W-:Y:S01]  /*17c0*/  F2FP.BF16.F32.PACK_AB R15, R15, R14 ;  /* 0x0000000e0f0f723e */ /* 0x004fe200000010ff */
[----:B0-----:R-:W-:Y:S02]  /*17d0*/  IMAD.WIDE.U32 R2, R8, 0x4, R2 ;  /* 0x0000000408027825 */ /* 0x001fe400078e0002 */
[----:B------:R-:W-:Y:S01]  /*17e0*/  STG.E desc[UR6][R6.64], R13 ;  /* 0x0000000d06007986 */ /* 0x000fe2000c101906 */
[----:B----4-:R-:W-:-:S03]  /*17f0*/  F2FP.BF16.F32.PACK_AB R17, R17, R16 ;  /* 0x000000101111723e */ /* 0x010fc600000010ff */
[----:B------:R-:W-:Y:S01]  /*1800*/  STG.E desc[UR6][R10.64], R15 ;  /* 0x0000000f0a007986 */ /* 0x000fe2000c101906 */
[----:B-----5:R-:W-:-:S03]  /*1810*/  F2FP.BF16.F32.PACK_AB R19, R19, R18 ;  /* 0x000000121313723e */ /* 0x020fc600000010ff */
[----:B------:R-:W-:Y:S04]  /*1820*/  STG.E desc[UR6][R4.64], R17 ;  /* 0x0000001104007986 */ /* 0x000fe8000c101906 */
[----:B------:R-:W-:Y:S01]  /*1830*/  STG.E desc[UR6][R2.64], R19 ;  /* 0x0000001302007986 */ /* 0x000fe2000c101906 */
[----:B------:R-:W-:Y:S05]  /*1840*/  EXIT ;  /* 0x000000000000794d */ /* 0x000fea0003800000 */
.L_x_330:
        /* <DEDUP_REMOVED lines=11> */
.L_x_4929:


//--------------------- .text._ZN10layer_norm31ln_parallel_residual_bwd_kernelINS_13Kernel_traitsI13__nv_bfloat16S2_S2_S2_fjLj768ELj1ELj4ELj1ELj16ENS_18Kernel_traits_baseILj768ES2_S2_S2_S2_fjLj128EEEEELb1ELb1ELb0EEEvNS_9BwdParamsE --------------------------
	.section	.text._ZN10layer_norm31ln_parallel_residual_bwd_kernelINS_13Kernel_traitsI13__nv_bfloat16S2_S2_S2_fjLj768ELj1ELj4ELj1ELj16ENS_18Kernel_traits_baseILj768ES2_S2_S2_S2_fjLj128EEEEELb1ELb1ELb0EEEvNS_9BwdParamsE,"ax",@progbits
	.align	128
        .global         _ZN10layer_norm31ln_parallel_residual_bwd_kernelINS_13Kernel_traitsI13__nv_bfloat16S2_S2_S2_fjLj768ELj1ELj4ELj1ELj16ENS_18Kernel_traits_baseILj768ES2_S2_S2_S2_fjLj128EEEEELb1ELb1ELb0EEEvNS_9BwdParamsE
        .type           _ZN10layer_norm31ln_parallel_residual_bwd_kernelINS_13Kernel_traitsI13__nv_bfloat16S2_S2_S2_fjLj768ELj1ELj4ELj1ELj16ENS_18Kernel_traits_baseILj768ES2_S2_S2_S2_fjLj128EEEEELb1ELb1ELb0EEEvNS_9BwdParamsE,@function
        .size           _ZN10layer_norm31ln_parallel_residual_bwd_kernelINS_13Kernel_traitsI13__nv_bfloat16S2_S2_S2_fjLj768ELj1ELj4ELj1ELj16ENS_18Kernel_traits_baseILj768ES2_S2_S2_S2_fjLj128EEEEELb1ELb1ELb0EEEvNS_9BwdParamsE,(.L_x_4930 - _ZN10layer_norm31ln_parallel_residual_bwd_kernelINS_13Kernel_traitsI13__nv_bfloat16S2_S2_S2_fjLj768ELj1ELj4ELj1ELj16ENS_18Kernel_traits_baseILj768ES2_S2_S2_S2_fjLj128EEEEELb1ELb1ELb0EEEvNS_9BwdParamsE)
        .other          _ZN10layer_norm31ln_parallel_residual_bwd_kernelINS_13Kernel_traitsI13__nv_bfloat16S2_S2_S2_fjLj768ELj1ELj4ELj1ELj16ENS_18Kernel_traits_baseILj768ES2_S2_S2_S2_fjLj128EEEEELb1ELb1ELb0EEEvNS_9BwdParamsE,@"STO_CUDA_ENTRY STV_DEFAULT"
_ZN10layer_norm31ln_parallel_residual_bwd_kernelINS_13Kernel_traitsI13__nv_bfloat16S2_S2_S2_fjLj768ELj1ELj4ELj1ELj16ENS_18Kernel_traits_baseILj768ES2_S2_S2_S2_fjLj128EEEEELb1ELb1ELb0EEEvNS_9BwdParamsE:
.text._ZN10layer_norm31ln_parallel_residual_bwd_kernelINS_13Kernel_traitsI13__nv_bfloat16S2_S2_S2_fjLj768ELj1ELj4ELj1ELj16ENS_18Kernel_traits_baseILj768ES2_S2_S2_S2_fjLj128EEEEELb1ELb1ELb0EEEvNS_9BwdParamsE:
[----:B------:R-:W-:Y:S01]  /*0000*/  LDC R1, c[0x0][0x37c] ;  /* 0x0000df00ff017b82 */ /* 0x000fe20000000800 */
[----:B------:R-:W0:Y:S01]  /*0010*/  S2R R95, SR_TID.X ;  /* 0x00000000005f7919 */ /* 0x000e220000002100 */
[----:B------:R-:W1:Y:S01]  /*0020*/  LDCU UR4, c[0x0][0x388] ;  /* 0x00007100ff0477ac */ /* 0x000e620008000800 */
[----:B------:R-:W2:Y:S05]  /*0030*/  LDCU.64 UR8, c[0x0][0x358] ;  /* 0x00006b00ff0877ac */ /* 0x000eaa0008000a00 */
[----:B------:R-:W3:Y:S01]  /*0040*/  S2UR UR7, SR_CTAID.X ;  /* 0x00000000000779c3 */ /* 0x000ee20000002500 */
[----:B------:R-:W4:Y:S01]  /*0050*/  LDCU UR10, c[0x0][0x384] ;  /* 0x00007080ff0a77ac */ /* 0x000f220008000800 */
[----:B------:R-:W0:Y:S01]  /*0060*/  LDCU UR14, c[0x0][0x408] ;  /* 0x00008100ff0e77ac */ /* 0x000e220008000800 */
[----:B------:R-:W0:Y:S01]  /*0070*/  LDCU UR15, c[0x0][0x388] ;  /* 0x00007100ff0f77ac */ /* 0x000e220008000800 */
        /* <DEDUP_REMOVED lines=8> */
[----:B------:R-:W0:Y:S01]  /*0100*/  LDCU.64 UR12, c[0x0][0x470] ;  /* 0x00008e00ff0c77ac */ /* 0x000e220008000a00 */
[----:B------:R-:W-:-:S02]  /*0110*/  LOP3.LUT R2, R95, 0x1f, RZ, 0xc0, !PT ;  /* 0x0000001f5f027812 */ /* 0x000fc400078ec0ff */
[----:B------:R-:W-:-:S03]  /*0120*/  LEA.HI.SX32 R0, R0, R5, 0x1d ;  /* 0x0000000500007211 */ /* 0x000fc600078feaff */
[----:B------:R-:W-:Y:S01]  /*0130*/  IMAD.MOV.U32 R3, RZ, RZ, R2 ;  /* 0x000000ffff037224 */ /* 0x000fe200078e0002 */
[C---:B------:R-:W-:Y:S02]  /*0140*/  ISETP.GE.U32.AND P0, PT, R0.reuse, 0x40, PT ;  /* 0x000000400000780c */ /* 0x040fe40003f06070 */
[C---:B------:R-:W-:Y:S02]  /*0150*/  ISETP.GE.U32.AND P3, PT, R0.reuse, 0x20, PT ;  /* 0x000000200000780c */ /* 0x040fe40003f66070 */
[----:B------:R-:W-:-:S09]  /*0160*/  ISETP.GE.U32.AND P1, PT, R0, 0x60, PT ;  /* 0x000000600000780c */ /* 0x000fd20003f26070 */
[----:B------:R-:W2:Y:S02]  /*0170*/  @P0 LDC.64 R6, c[0x0][0x3d0] ;  /* 0x0000f400ff060b82 */ /* 0x000ea40000000a00 */
[----:B------:R-:W-:-:S06]  /*0180*/  @P3 LOP3.LUT R3, R2, 0x20, RZ, 0xfc, !PT ;  /* 0x0000002002033812 */ /* 0x000fcc00078efcff */
[----:B------:R-:W4:Y:S08]  /*0190*/  @P3 LDC.64 R4, c[0x0][0x3d0] ;  /* 0x0000f400ff043b82 */ /* 0x000f300000000a00 */
[----:B------:R-:W1:Y:S01]  /*01a0*/  @P1 LDC.64 R8, c[0x0][0x3d0] ;  /* 0x0000f400ff081b82 */ /* 0x000e620000000a00 */
[C---:B--2---:R-:W-:Y:S01]  /*01b0*/  @P0 IMAD.WIDE.U32 R6, R3.reuse, 0x10, R6 ;  /* 0x0000001003060825 */ /* 0x044fe200078e0006 */
[----:B------:R-:W-:Y:S01]  /*01c0*/  @P0 IADD3 R3, PT, PT, R3, 0x20, RZ ;  /* 0x0000002003030810 */ /* 0x000fe20007ffe0ff */
[----:B---3--:R-:W-:Y:S01]  /*01d0*/  USHF.L.U32 UR6, UR7, 0x2, URZ ;  /* 0x0000000207067899 */ /* 0x008fe200080006ff */
[----:B------:R-:W-:-:S02]  /*01e0*/  SHF.R.U32.HI R95, RZ, 0x5, R95 ;  /* 0x00000005ff5f7819 */ /* 0x000fc4000001165f */
[----:B------:R2:W5:Y:S01]  /*01f0*/  @P0 LDG.E.128 R124, desc[UR8][R6.64] ;  /* 0x00000008067c0981 */ /* 0x000562000c1e1d00 */
[----:B----4-:R-:W-:-:S05]  /*0200*/  @P3 IMAD.WIDE.U32 R4, R2, 0x10, R4 ;  /* 0x0000001002043825 */ /* 0x010fca00078e0004 */
[----:B------:R2:W5:Y:S01]  /*0210*/  @P3 LDG.E.128 R68, desc[UR8][R4.64] ;  /* 0x0000000804443981 */ /* 0x000562000c1e1d00 */
[----:B-1----:R-:W-:-:S05]  /*0220*/  @P1 IMAD.WIDE.U32 R8, R3, 0x10, R8 ;  /* 0x0000001003081825 */ /* 0x002fca00078e0008 */
[----:B------:R2:W5:Y:S01]  /*0230*/  @P1 LDG.E.128 R64, desc[UR8][R8.64] ;  /* 0x0000000808401981 */ /* 0x000562000c1e1d00 */
        /* <DEDUP_REMOVED lines=26> */
[----:B0-2---:R-:W-:Y:S06]  /*03e0*/  @P0 BRA `(.L_x_332) ;  /* 0x0000008c003c0947 */ /* 0x005fec0003800000 */
[----:B------:R-:W0:Y:S01]  /*03f0*/  LDC.U8 R161, c[0x0][0x410] ;  /* 0x00010400ffa17b82 */ /* 0x000e220000000000 */
        /* <DEDUP_REMOVED lines=33> */
[----:B0-----:R-:W-:Y:S02]  /*0610*/  ISETP.NE.AND P4, PT, R161, RZ, PT ;  /* 0x000000ffa100720c */ /* 0x001fe40003f85270 */
[----:B------:R-:W-:Y:S02]  /*0620*/  CS2R R22, SRZ ;  /* 0x0000000000167805 */ /* 0x000fe4000001ff00 */
[----:B------:R-:W-:-:S02]  /*0630*/  CS2R R16, SRZ ;  /* 0x0000000000107805 */ /* 0x000fc4000001ff00 */
[----:B------:R-:W-:-:S07]  /*0640*/  CS2R R18, SRZ ;  /* 0x0000000000127805 */ /* 0x000fce000001ff00 */
.L_x_370:
[----:B0-----:R-:W0:Y:S08]  /*0650*/  LDC.64 R80, c[0x0][0x3c0] ;  /* 0x0000f000ff507b82 */ /* 0x001e300000000a00 */
[----:B------:R-:W1:Y:S01]  /*0660*/  LDC.64 R82, c[0x0][0x3c8] ;  /* 0x0000f200ff527b82 */ /* 0x000e620000000a00 */
[----:B0-----:R-:W-:-:S06]  /*0670*/  IMAD.WIDE R80, R95, 0x4, R80 ;  /* 0x000000045f507825 */ /* 0x001fcc00078e0250 */
[----:B------:R-:W2:Y:S01]  /*0680*/  LDG.E R80, desc[UR8][R80.64] ;  /* 0x0000000850507981 */ /* 0x000ea2000c1e1900 */
[----:B-1----:R-:W-:-:S05]  /*0690*/  IMAD.WIDE R82, R95, 0x4, R82 ;  /* 0x000000045f527825 */ /* 0x002fca00078e0252 */
        /* <DEDUP_REMOVED lines=12> */
[----:B--2---:R-:W-:Y:S02]  /*0760*/  FSEL R147, R80, RZ, !P4 ;  /* 0x000000ff50937208 */ /* 0x004fe40006000000 */
[----:B------:R-:W-:Y:S01]  /*0770*/  ISETP.NE.AND P4, PT, R161, RZ, PT ;  /* 0x000000ffa100720c */ /* 0x000fe20003f85270 */
[----:B0-----:R-:W-:-:S12]  /*0780*/  @!P3 BRA `(.L_x_334) ;  /* 0x0000000400b0b947 */ /* 0x001fd80003800000 */
[----:B------:R-:W0:Y:S08]  /*0790*/  LDC.64 R80, c[0x0][0x3a8] ;  /* 0x0000ea00ff507b82 */ /* 0x000e300000000a00 */
[----:B------:R-:W1:Y:S08]  /*07a0*/  LDC.64 R84, c[0x0][0x428] ;  /* 0x00010a00ff547b82 */ /* 0x000e700000000a00 */
[----:B------:R-:W2:Y:S01]  /*07b0*/  LDC.64 R88, c[0x0][0x3b0] ;  /* 0x0000ec00ff587b82 */ /* 0x000ea20000000a00 */
[----:B0-----:R-:W-:-:S06]  /*07c0*/  IMAD.WIDE.U32 R80, R96, 0x10, R80 ;  /* 0x0000001060507825 */ /* 0x001fcc00078e0050 */
[----:B------:R-:W3:Y:S01]  /*07d0*/  LDG.E.128 R80, desc[UR8][R80.64] ;  /* 0x0000000850507981 */ /* 0x000ee2000c1e1d00 */
[----:B-1----:R-:W-:-:S06]  /*07e0*/  IMAD.WIDE.U32 R84, R96, 0x10, R84 ;  /* 0x0000001060547825 */ /* 0x002fcc00078e0054 */
[----:B------:R-:W4:Y:S01]  /*07f0*/  LDG.E.128 R84, desc[UR8][R84.64] ;  /* 0x0000000854547981 */ /* 0x000f22000c1e1d00 */
[----:B------:R-:W-:Y:S01]  /*0800*/  ISETP.NE.U32.AND P0, PT, RZ, UR20, PT ;  /* 0x00000014ff007c0c */ /* 0x000fe2000bf05070 */
[C---:B--2---:R-:W-:Y:S01]  /*0810*/  IMAD.WIDE.U32 R88, R96.reuse, 0x8, R88 ;  /* 0x0000000860587825 */ /* 0x044fe200078e0058 */
[----:B------:R-:W-:Y:S02]  /*0820*/  ISETP.NE.U32.AND P2, PT, RZ, UR12, PT ;  /* 0x0000000cff007c0c */ /* 0x000fe4000bf45070 */
[----:B------:R-:W-:Y:S02]  /*0830*/  ISETP.NE.AND.EX P0, PT, RZ, UR21, PT, P0 ;  /* 0x00000015ff007c0c */ /* 0x000fe4000bf05300 */
[----:B------:R-:W-:Y:S01]  /*0840*/  ISETP.NE.AND.EX P2, PT, RZ, UR13, PT, P2 ;  /* 0x0000000dff007c0c */ /* 0x000fe2000bf45320 */
[----:B------:R-:W5:Y:S10]  /*0850*/  LDG.E.64 R88, desc[UR8][R88.64] ;  /* 0x0000000858587981 */ /* 0x000f74000c1e1b00 */
[----:B------:R-:W0:Y:S08]  /*0860*/  @P0 LDC.64 R136, c[0x0][0x438] ;  /* 0x00010e00ff880b82 */ /* 0x000e300000000a00 */
[----:B------:R-:W1:Y:S01]  /*0870*/  @P2 LDC.64 R138, c[0x0][0x3b8] ;  /* 0x0000ee00ff8a2b82 */ /* 0x000e620000000a00 */
[----:B0-----:R-:W-:-:S05]  /*0880*/  @P0 IMAD.WIDE.U32 R136, R96, 0x10, R136 ;  /* 0x0000001060880825 */ /* 0x001fca00078e0088 */
[----:B------:R-:W5:Y:S01]  /*0890*/  @P0 LDG.E.128 R12, desc[UR8][R136.64] ;  /* 0x00000008880c0981 */ /* 0x000f62000c1e1d00 */
[----:B-1----:R-:W-:-:S05]  /*08a0*/  @P2 IMAD.WIDE.U32 R138, R96, 0x8, R138 ;  /* 0x00000008608a2825 */ /* 0x002fca00078e008a */
[----:B------:R0:W5:Y:S02]  /*08b0*/  @P2 LDG.E.64 R152, desc[UR8][R138.64] ;  /* 0x000000088a982981 */ /* 0x000164000c1e1b00 */
[----:B0-----:R-:W-:Y:S02]  /*08c0*/  SHF.L.U32 R139, R167, 0x10, RZ ;  /* 0x00000010a78b7819 */ /* 0x001fe400000006ff */
[----:B------:R-:W-:Y:S02]  /*08d0*/  SHF.L.U32 R138, R69, 0x10, RZ ;  /* 0x00000010458a7819 */ /* 0x000fe400000006ff */
[C---:B---3--:R-:W-:Y:S01]  /*08e0*/  PRMT R141, R80.reuse, 0x7632, R141 ;  /* 0x00007632508d7816 */ /* 0x048fe2000000008d */
[----:B------:R-:W-:Y:S01]  /*08f0*/  IMAD.U32 R80, R80, 0x10000, RZ ;  /* 0x0001000050507824 */ /* 0x000fe200078e00ff */
[----:B------:R-:W-:-:S03]  /*0900*/  SHF.L.U32 R140, R81, 0x10, RZ ;  /* 0x00000010518c7819 */ /* 0x000fc600000006ff */
[C---:B------:R-:W-:Y:S01]  /*0910*/  FADD.FTZ R80, -R147.reuse, R80 ;  /* 0x0000005093507221 */ /* 0x040fe20000010100 */
[----:B------:R-:W-:Y:S02]  /*0920*/  IMAD.U32 R142, R82, 0x10000, RZ ;  /* 0x00010000528e7824 */ /* 0x000fe400078e00ff */
[----:B------:R-:W-:Y:S01]  /*0930*/  FADD.FTZ R140, -R147, R140 ;  /* 0x0000008c938c7221 */ /* 0x000fe20000010100 */
[----:B----4-:R-:W-:Y:S01]  /*0940*/  SHF.L.U32 R137, R86, 0x10, RZ ;  /* 0x0000001056897819 */ /* 0x010fe200000006ff */
[C---:B-----5:R-:W-:Y:S01]  /*0950*/  FMUL.FTZ R3, R97.reuse, R80 ;  /* 0x0000005061037220 */ /* 0x060fe20000410000 */
[----:B------:R-:W-:Y:S01]  /*0960*/  IMAD.U32 R80, R70, 0x10000, RZ ;  /* 0x0001000046507824 */ /* 0x000fe200078e00ff */
[----:B------:R-:W-:Y:S01]  /*0970*/  PRMT R145, R82, 0x7632, R145 ;  /* 0x0000763252917816 */ /* 0x000fe20000000091 */
[----:B------:R-:W-:Y:S01]  /*0980*/  FMUL.FTZ R133, R97, R140 ;  /* 0x0000008c61857220 */ /* 0x000fe20000410000 */
[----:B------:R-:W-:Y:S01]  /*0990*/  PRMT R82, R84, 0x7632, R82 ;  /* 0x0000763254527816 */ /* 0x000fe20000000052 */
[----:B------:R-:W-:Y:S01]  /*09a0*/  FADD.FTZ R142, -R147, R142 ;  /* 0x0000008e938e7221 */ /* 0x000fe20000010100 */
[----:B------:R-:W-:Y:S01]  /*09b0*/  PRMT R143, R81, 0x7632, R143 ;  /* 0x00007632518f7816 */ /* 0x000fe2000000008f */
[----:B------:R-:W-:Y:S01]  /*09c0*/  IMAD.U32 R81, R68, 0x10000, RZ ;  /* 0x0001000044517824 */ /* 0x000fe200078e00ff */
[----:B------:R-:W-:Y:S01]  /*09d0*/  SHF.L.U32 R144, R83, 0x10, RZ ;  /* 0x0000001053907819 */ /* 0x000fe200000006ff */
[----:B------:R-:W-:Y:S01]  /*09e0*/  FMUL.FTZ R140, R80, R137 ;  /* 0x00000089508c7220 */ /* 0x000fe20000410000 */
[----:B------:R-:W-:Y:S01]  /*09f0*/  SHF.L.U32 R84, R84, 0x10, RZ ;  /* 0x0000001054547819 */ /* 0x000fe200000006ff */
[----:B------:R-:W-:-:S02]  /*0a00*/  IMAD.U32 R80, R141, 0x10000, RZ ;  /* 0x000100008d507824 */ /* 0x000fc400078e00ff */
[----:B------:R-:W-:Y:S01]  /*0a10*/  FMUL.FTZ R135, R97, R142 ;  /* 0x0000008e61877220 */ /* 0x000fe20000410000 */
[----:B------:R-:W-:Y:S01]  /*0a20*/  FADD.FTZ R144, -R147, R144 ;  /* 0x0000009093907221 */ /* 0x000fe20000010100 */
[----:B------:R-:W-:Y:S01]  /*0a30*/  PRMT R150, R87, 0x7632, R150 ;  /* 0x0000763257967816 */ /* 0x000fe20000000096 */
[-C--:B------:R-:W-:Y:S01]  /*0a40*/  FMUL.FTZ R136, R81, R84.reuse ;  /* 0x0000005451887220 */ /* 0x080fe20000410000 */
[----:B------:R-:W-:Y:S01]  /*0a50*/  SHF.L.U32 R81, R71, 0x10, RZ ;  /* 0x0000001047517819 */ /* 0x000fe200000006ff */
[----:B------:R-:W-:Y:S01]  /*0a60*/  FADD.FTZ R80, -R147, R80 ;  /* 0x0000005093507221 */ /* 0x000fe20000010100 */
[----:B------:R-:W-:Y:S01]  /*0a70*/  SHF.L.U32 R82, R82, 0x10, RZ ;  /* 0x0000001052527819 */ /* 0x000fe200000006ff */
[----:B------:R-:W-:Y:S02]  /*0a80*/  IMAD.U32 R87, R87, 0x10000, RZ ;  /* 0x0001000057577824 */ /* 0x000fe400078e00ff */
[----:B------:R-:W-:Y:S01]  /*0a90*/  FADD.FTZ R36, R36, R84 ;  /* 0x0000005424247221 */ /* 0x000fe20000010000 */
[----:B------:R-:W-:Y:S01]  /*0aa0*/  FFMA.FTZ R60, R3, R84, R60 ;  /* 0x00000054033c7223 */ /* 0x000fe2000001003c */
[----:B------:R-:W-:Y:S01]  /*0ab0*/  FADD.FTZ R32, R32, R137 ;  /* 0x0000008920207221 */ /* 0x000fe20000010000 */
[----:B------:R-:W-:Y:S01]  /*0ac0*/  FFMA.FTZ R56, R135, R137, R56 ;  /* 0x0000008987387223 */ /* 0x000fe20000010038 */
[----:B------:R-:W-:Y:S01]  /*0ad0*/  PRMT R149, R83, 0x7632, R149 ;  /* 0x0000763253957816 */ /* 0x000fe20000000095 */
[----:B------:R-:W-:Y:S01]  /*0ae0*/  FMUL.FTZ R137, R97, R144 ;  /* 0x0000009061897220 */ /* 0x000fe20000410000 */
[----:B------:R-:W-:Y:S01]  /*0af0*/  IMAD.U32 R84, R143, 0x10000, RZ ;  /* 0x000100008f547824 */ /* 0x000fe200078e00ff */
[----:B------:R-:W-:Y:S01]  /*0b00*/  PRMT R83, R85, 0x7632, R83 ;  /* 0x0000763255537816 */ /* 0x000fe20000000053 */
[----:B------:R-:W-:Y:S01]  /*0b10*/  FMUL.FTZ R144, R97, R80 ;  /* 0x0000005061907220 */ /* 0x000fe20000410000 */
[----:B------:R-:W-:Y:S01]  /*0b20*/  FMUL.FTZ R142, R81, R87 ;  /* 0x00000057518e7220 */ /* 0x000fe20000410000 */
[----:B------:R-:W-:Y:S01]  /*0b30*/  FMUL.FTZ R139, R139, R82 ;  /* 0x000000528b8b7220 */ /* 0x000fe20000410000 */
[----:B------:R-:W-:Y:S01]  /*0b40*/  FADD.FTZ R80, RZ, R136 ;  /* 0x00000088ff507221 */ /* 0x000fe20000010000 */
[----:B------:R-:W-:-:S02]  /*0b50*/  IMAD.U32 R85, R85, 0x10000, RZ ;  /* 0x0001000055557824 */ /* 0x000fc400078e00ff */
[----:B------:R-:W-:Y:S01]  /*0b60*/  FFMA.FTZ R81, R3, R136, RZ ;  /* 0x0000008803517223 */ /* 0x000fe200000100ff */
[----:B------:R-:W-:Y:S01]  /*0b70*/  PRMT R148, R86, 0x7632, R148 ;  /* 0x0000763256947816 */ /* 0x000fe20000000094 */
[----:B------:R-:W-:Y:S01]  /*0b80*/  FADD.FTZ R84, -R147, R84 ;  /* 0x0000005493547221 */ /* 0x000fe20000010100 */
[----:B------:R-:W-:Y:S01]  /*0b90*/  SHF.L.U32 R86, R83, 0x10, RZ ;  /* 0x0000001053567819 */ /* 0x000fe200000006ff */
[----:B------:R-:W-:Y:S01]  /*0ba0*/  FADD.FTZ R37, R37, R82 ;  /* 0x0000005225257221 */ /* 0x000fe20000010000 */
[----:B------:R-:W-:Y:S01]  /*0bb0*/  FFMA.FTZ R61, R144, R82, R61 ;  /* 0x00000052903d7223 */ /* 0x000fe2000001003d */
[----:B------:R-:W-:Y:S02]  /*0bc0*/  IMAD.U32 R82, R145, 0x10000, RZ ;  /* 0x0001000091527824 */ /* 0x000fe400078e00ff */
[----:B------:R-:W-:Y:S01]  /*0bd0*/  FADD.FTZ R83, R80, R139 ;  /* 0x0000008b50537221 */ /* 0x000fe20000010000 */
[----:B------:R-:W-:Y:S01]  /*0be0*/  FMUL.FTZ R138, R138, R85 ;  /* 0x000000558a8a7220 */ /* 0x000fe20000410000 */
[----:B------:R-:W-:-:S02]  /*0bf0*/  IMAD.U32 R141, R166, 0x10000, RZ ;  /* 0x00010000a68d7824 */ /* 0x000fc400078e00ff */
[----:B------:R-:W-:Y:S01]  /*0c00*/  FFMA.FTZ R80, R144, R139, R81 ;  /* 0x0000008b90507223 */ /* 0x000fe20000010051 */
[----:B------:R-:W-:Y:S01]  /*0c10*/  FMUL.FTZ R146, R97, R84 ;  /* 0x0000005461927220 */ /* 0x000fe20000410000 */
[----:B------:R-:W-:Y:S02]  /*0c20*/  IMAD.U32 R84, R148, 0x10000, RZ ;  /* 0x0001000094547824 */ /* 0x000fe400078e00ff */
[----:B------:R-:W-:Y:S01]  /*0c30*/  FADD.FTZ R148, -R147, R82 ;  /* 0x0000005293947221 */ /* 0x000fe20000010100 */
[----:B------:R-:W-:Y:S01]  /*0c40*/  FMUL.FTZ R141, R141, R86 ;  /* 0x000000568d8d7220 */ /* 0x000fe20000410000 */
[----:B------:R-:W-:Y:S01]  /*0c50*/  FADD.FTZ R82, R83, R138 ;  /* 0x0000008a53527221 */ /* 0x000fe20000010000 */
[----:B------:R-:W-:Y:S01]  /*0c60*/  FFMA.FTZ R81, R133, R138, R80 ;  /* 0x0000008a85517223 */ /* 0x000fe20000010050 */
[----:B------:R-:W-:Y:S02]  /*0c70*/  IMAD.U32 R143, R165, 0x10000, RZ ;  /* 0x00010000a58f7824 */ /* 0x000fe400078e00ff */
[----:B------:R-:W-:Y:S01]  /*0c80*/  FADD.FTZ R39, R39, R86 ;  /* 0x0000005627277221 */ /* 0x000fe20000010000 */
[----:B------:R-:W-:Y:S01]  /*0c90*/  FADD.FTZ R83, R82, R141 ;  /* 0x0000008d52537221 */ /* 0x000fe20000010000 */
[C---:B------:R-:W-:Y:S01]  /*0ca0*/  FFMA.FTZ R80, R146.reuse, R141, R81 ;  /* 0x0000008d92507223 */ /* 0x040fe20000010051 */
[----:B------:R-:W-:Y:S01]  /*0cb0*/  FFMA.FTZ R63, R146, R86, R63 ;  /* 0x00000056923f7223 */ /* 0x000fe2000001003f */
[----:B------:R-:W-:Y:S01]  /*0cc0*/  SHF.L.U32 R86, R149, 0x10, RZ ;  /* 0x0000001095567819 */ /* 0x000fe200000006ff */
[----:B------:R-:W-:Y:S01]  /*0cd0*/  FMUL.FTZ R143, R143, R84 ;  /* 0x000000548f8f7220 */ /* 0x000fe20000410000 */
[----:B------:R-:W-:Y:S01]  /*0ce0*/  FMUL.FTZ R148, R97, R148 ;  /* 0x0000009461947220 */ /* 0x000fe20000410000 */
[----:B------:R-:W-:Y:S01]  /*0cf0*/  FADD.FTZ R82, R83, R140 ;  /* 0x0000008c53527221 */ /* 0x000fe20000010000 */
[----:B------:R-:W-:Y:S01]  /*0d00*/  FFMA.FTZ R81, R135, R140, R80 ;  /* 0x0000008c87517223 */ /* 0x000fe20000010050 */
[----:B------:R-:W-:Y:S01]  /*0d10*/  FADD.FTZ R38, R38, R85 ;  /* 0x0000005526267221 */ /* 0x000fe20000010000 */
[----:B------:R-:W-:Y:S01]  /*0d20*/  FFMA.FTZ R62, R133, R85, R62 ;  /* 0x00000055853e7223 */ /* 0x000fe2000001003e */
[----:B------:R-:W-:Y:S01]  /*0d30*/  SHF.L.U32 R85, R164, 0x10, RZ ;  /* 0x00000010a4557819 */ /* 0x000fe200000006ff */
[----:B------:R-:W-:Y:S01]  /*0d40*/  FADD.FTZ R86, -R147, R86 ;  /* 0x0000005693567221 */ /* 0x000fe20000010100 */
[----:B------:R-:W-:Y:S01]  /*0d50*/  SHF.L.U32 R158, R150, 0x10, RZ ;  /* 0x00000010969e7819 */ /* 0x000fe200000006ff */
[----:B------:R-:W-:Y:S01]  /*0d60*/  FADD.FTZ R83, R82, R143 ;  /* 0x0000008f52537221 */ /* 0x000fe20000010000 */
[----:B------:R-:W-:Y:S01]  /*0d70*/  FFMA.FTZ R80, R148, R143, R81 ;  /* 0x0000008f94507223 */ /* 0x000fe20000010051 */
[----:B------:R-:W-:-:S02]  /*0d80*/  FMUL.FTZ R150, R97, R86 ;  /* 0x0000005661967220 */ /* 0x000fc40000410000 */
        /* <DEDUP_REMOVED lines=9> */
[----:B------:R-:W-:Y:S02]  /*0e20*/  VIADD R149, R96, 0x20 ;  /* 0x0000002060957836 */ /* 0x000fe40000000000 */
[----:B------:R-:W-:Y:S01]  /*0e30*/  FADD.FTZ R151, R82, R145 ;  /* 0x0000009152977221 */ /* 0x000fe20000010000 */
[----:B------:R-:W-:-:S07]  /*0e40*/  FFMA.FTZ R158, R150, R145, R80 ;  /* 0x00000091969e7223 */ /* 0x000fce0000010050 */
.L_x_334:
[----:B------:R-:W-:Y:S05]  /*0e50*/  BSYNC.RECONVERGENT B1 ;  /* 0x0000000000017941 */ /* 0x000fea0003800200 */
.L_x_333:
[----:B------:R-:W-:Y:S01]  /*0e60*/  BSSY.RECONVERGENT B1, `(.L_x_335) ;  /* 0x000006f000017945 */ /* 0x000fe20003800200 */
[----:B------:R-:W-:-:S03]  /*0e70*/  ISETP.GE.U32.AND P3, PT, R0, 0x20, PT ;  /* 0x000000200000780c */ /* 0x000fc60003f66070 */
[----:B------:R-:W-:Y:S10]  /*0e80*/  @!P1 BRA `(.L_x_336) ;  /* 0x0000000400b09947 */ /* 0x000ff40003800000 */
        /* <DEDUP_REMOVED lines=16> */
[----:B------:R0:W5:Y:S01]  /*0f90*/  @P2 LDG.E.64 R154, desc[UR8][R106.64] ;  /* 0x000000086a9a2981 */ /* 0x000162000c1e1b00 */
[----:B-1----:R-:W-:-:S05]  /*0fa0*/  @P0 IMAD.WIDE.U32 R104, R149, 0x10, R104 ;  /* 0x0000001095680825 */ /* 0x002fca00078e0068 */
[----:B------:R1:W5:Y:S01]  /*0fb0*/  @P0 LDG.E.128 R8, desc[UR8][R104.64] ;  /* 0x0000000868080981 */ /* 0x000362000c1e1d00 */
[----:B0-----:R-:W-:Y:S01]  /*0fc0*/  IMAD.U32 R106, R125, 0x10000, RZ ;  /* 0x000100007d6a7824 */ /* 0x001fe200078e00ff */
[----:B------:R-:W-:Y:S02]  /*0fd0*/  IADD3 R149, PT, PT, R149, 0x20, RZ ;  /* 0x0000002095957810 */ /* 0x000fe40007ffe0ff */
[C---:B---3--:R-:W-:Y:S02]  /*0fe0*/  PRMT R109, R80.reuse, 0x7632, R109 ;  /* 0x00007632506d7816 */ /* 0x048fe4000000006d */
[----:B------:R-:W-:Y:S01]  /*0ff0*/  SHF.L.U32 R80, R80, 0x10, RZ ;  /* 0x0000001050507819 */ /* 0x000fe200000006ff */
[----:B------:R-:W-:-:S04]  /*1000*/  IMAD.U32 R108, R81, 0x10000, RZ ;  /* 0x00010000516c7824 */ /* 0x000fc800078e00ff */
[C---:B------:R-:W-:Y:S01]  /*1010*/  FADD.FTZ R80, -R147.reuse, R80 ;  /* 0x0000005093507221 */ /* 0x040fe20000010100 */
[----:B------:R-:W-:Y:S01]  /*1020*/  SHF.L.U32 R110, R82, 0x10, RZ ;  /* 0x00000010526e7819 */ /* 0x000fe200000006ff */
[----:B------:R-:W-:Y:S02]  /*1030*/  FADD.FTZ R108, -R147, R108 ;  /* 0x0000006c936c7221 */ /* 0x000fe40000010100 */
[----:B-----5:R-:W-:Y:S01]  /*1040*/  FMUL.FTZ R101, R97, R80 ;  /* 0x0000005061657220 */ /* 0x020fe20000410000 */
[----:B------:R-:W-:Y:S01]  /*1050*/  SHF.L.U32 R80, R126, 0x10, RZ ;  /* 0x000000107e507819 */ /* 0x000fe200000006ff */
[----:B----4-:R-:W-:Y:S01]  /*1060*/  IMAD.U32 R107, R86, 0x10000, RZ ;  /* 0x00010000566b7824 */ /* 0x010fe200078e00ff */
[----:B------:R-:W-:Y:S01]  /*1070*/  PRMT R111, R81, 0x7632, R111 ;  /* 0x00007632516f7816 */ /* 0x000fe2000000006f */
[----:B------:R-:W-:Y:S01]  /*1080*/  FMUL.FTZ R103, R97, R108 ;  /* 0x0000006c61677220 */ /* 0x000fe20000410000 */
[----:B------:R-:W-:Y:S01]  /*1090*/  PRMT R113, R82, 0x7632, R113 ;  /* 0x0000763252717816 */ /* 0x000fe20000000071 */
[----:B------:R-:W-:Y:S01]  /*10a0*/  FADD.FTZ R110, -R147, R110 ;  /* 0x0000006e936e7221 */ /* 0x000fe20000010100 */
[----:B------:R-:W-:Y:S01]  /*10b0*/  SHF.L.U32 R81, R124, 0x10, RZ ;  /* 0x000000107c517819 */ /* 0x000fe200000006ff */
[----:B------:R-:W-:Y:S01]  /*10c0*/  FMUL.FTZ R108, R80, R107 ;  /* 0x0000006b506c7220 */ /* 0x000fe20000410000 */
[C---:B------:R-:W-:Y:S01]  /*10d0*/  PRMT R82, R84.reuse, 0x7632, R82 ;  /* 0x0000763254527816 */ /* 0x040fe20000000052 */
[----:B------:R-:W-:Y:S01]  /*10e0*/  IMAD.U32 R84, R84, 0x10000, RZ ;  /* 0x0001000054547824 */ /* 0x000fe200078e00ff */
[----:B------:R-:W-:Y:S01]  /*10f0*/  SHF.L.U32 R80, R109, 0x10, RZ ;  /* 0x000000106d507819 */ /* 0x000fe200000006ff */
[----:B------:R-:W-:-:S02]  /*1100*/  IMAD.U32 R112, R83, 0x10000, RZ ;  /* 0x0001000053707824 */ /* 0x000fc400078e00ff */
[----:B-1----:R-:W-:Y:S01]  /*1110*/  FMUL.FTZ R105, R97, R110 ;  /* 0x0000006e61697220 */ /* 0x002fe20000410000 */
[-C--:B------:R-:W-:Y:S01]  /*1120*/  FMUL.FTZ R104, R81, R84.reuse ;  /* 0x0000005451687220 */ /* 0x080fe20000410000 */
[----:B------:R-:W-:Y:S01]  /*1130*/  FADD.FTZ R28, R28, R84 ;  /* 0x000000541c1c7221 */ /* 0x000fe20000010000 */
[----:B------:R-:W-:Y:S01]  /*1140*/  FFMA.FTZ R52, R101, R84, R52 ;  /* 0x0000005465347223 */ /* 0x000fe20000010034 */
[----:B------:R-:W-:Y:S01]  /*1150*/  FADD.FTZ R112, -R147, R112 ;  /* 0x0000007093707221 */ /* 0x000fe20000010100 */
[----:B------:R-:W-:Y:S01]  /*1160*/  SHF.L.U32 R84, R111, 0x10, RZ ;  /* 0x000000106f547819 */ /* 0x000fe200000006ff */
[----:B------:R-:W-:Y:S01]  /*1170*/  FADD.FTZ R80, -R147, R80 ;  /* 0x0000005093507221 */ /* 0x000fe20000010100 */
[----:B------:R-:W-:Y:S01]  /*1180*/  PRMT R118, R87, 0x7632, R118 ;  /* 0x0000763257767816 */ /* 0x000fe20000000076 */
[----:B------:R-:W-:Y:S01]  /*1190*/  IMAD.U32 R81, R127, 0x10000, RZ ;  /* 0x000100007f517824 */ /* 0x000fe200078e00ff */
[----:B------:R-:W-:Y:S01]  /*11a0*/  SHF.L.U32 R87, R87, 0x10, RZ ;  /* 0x0000001057577819 */ /* 0x000fe200000006ff */
[----:B------:R-:W-:Y:S01]  /*11b0*/  FADD.FTZ R24, R24, R107 ;  /* 0x0000006b18187221 */ /* 0x000fe20000010000 */
[----:B------:R-:W-:Y:S01]  /*11c0*/  PRMT R116, R83, 0x7632, R116 ;  /* 0x0000763253747816 */ /* 0x000fe20000000074 */
[----:B------:R-:W-:Y:S01]  /*11d0*/  FFMA.FTZ R48, R105, R107, R48 ;  /* 0x0000006b69307223 */ /* 0x000fe20000010030 */
[----:B------:R-:W-:Y:S01]  /*11e0*/  IMAD.U32 R109, R171, 0x10000, RZ ;  /* 0x00010000ab6d7824 */ /* 0x000fe200078e00ff */
[----:B------:R-:W-:Y:S01]  /*11f0*/  PRMT R83, R85, 0x7632, R83 ;  /* 0x0000763255537816 */ /* 0x000fe20000000053 */
[----:B------:R-:W-:-:S02]  /*1200*/  IMAD.U32 R82, R82, 0x10000, RZ ;  /* 0x0001000052527824 */ /* 0x000fc400078e00ff */
[----:B------:R-:W-:Y:S01]  /*1210*/  FMUL.FTZ R107, R97, R112 ;  /* 0x00000070616b7220 */ /* 0x000fe20000410000 */
[----:B------:R-:W-:Y:S01]  /*1220*/  FADD.FTZ R84, -R147, R84 ;  /* 0x0000005493547221 */ /* 0x000fe20000010100 */
[----:B------:R-:W-:Y:S01]  /*1230*/  FMUL.FTZ R112, R97, R80 ;  /* 0x0000005061707220 */ /* 0x000fe20000410000 */
[----:B------:R-:W-:Y:S01]  /*1240*/  SHF.L.U32 R85, R85, 0x10, RZ ;  /* 0x0000001055557819 */ /* 0x000fe200000006ff */
[----:B------:R-:W-:Y:S01]  /*1250*/  FMUL.FTZ R110, R81, R87 ;  /* 0x00000057516e7220 */ /* 0x000fe20000410000 */
[----:B------:R-:W-:Y:S01]  /*1260*/  FMUL.FTZ R109, R109, R82 ;  /* 0x000000526d6d7220 */ /* 0x000fe20000410000 */
[----:B------:R-:W-:Y:S01]  /*1270*/  FADD.FTZ R80, R151, R104 ;  /* 0x0000006897507221 */ /* 0x000fe20000010000 */
[----:B------:R-:W-:Y:S01]  /*1280*/  PRMT R115, R86, 0x7632, R115 ;  /* 0x0000763256737816 */ /* 0x000fe20000000073 */
[----:B------:R-:W-:Y:S01]  /*1290*/  FFMA.FTZ R81, R101, R104, R158 ;  /* 0x0000006865517223 */ /* 0x000fe2000001009e */
[----:B------:R-:W-:Y:S01]  /*12a0*/  SHF.L.U32 R111, R170, 0x10, RZ ;  /* 0x00000010aa6f7819 */ /* 0x000fe200000006ff */
[----:B------:R-:W-:-:S02]  /*12b0*/  IMAD.U32 R86, R83, 0x10000, RZ ;  /* 0x0001000053567824 */ /* 0x000fc400078e00ff */
[----:B------:R-:W-:Y:S01]  /*12c0*/  FADD.FTZ R29, R29, R82 ;  /* 0x000000521d1d7221 */ /* 0x000fe20000010000 */
[----:B------:R-:W-:Y:S01]  /*12d0*/  FMUL.FTZ R114, R97, R84 ;  /* 0x0000005461727220 */ /* 0x000fe20000410000 */
[----:B------:R-:W-:Y:S01]  /*12e0*/  FFMA.FTZ R53, R112, R82, R53 ;  /* 0x0000005270357223 */ /* 0x000fe20000010035 */
[----:B------:R-:W-:Y:S01]  /*12f0*/  SHF.L.U32 R82, R113, 0x10, RZ ;  /* 0x0000001071527819 */ /* 0x000fe200000006ff */
[----:B------:R-:W-:Y:S01]  /*1300*/  FADD.FTZ R83, R80, R109 ;  /* 0x0000006d50537221 */ /* 0x000fe20000010000 */
[----:B------:R-:W-:Y:S01]  /*1310*/  FMUL.FTZ R106, R106, R85 ;  /* 0x000000556a6a7220 */ /* 0x000fe20000410000 */
[----:B------:R-:W-:Y:S01]  /*1320*/  FFMA.FTZ R80, R112, R109, R81 ;  /* 0x0000006d70507223 */ /* 0x000fe20000010051 */
[-C--:B------:R-:W-:Y:S01]  /*1330*/  FMUL.FTZ R111, R111, R86.reuse ;  /* 0x000000566f6f7220 */ /* 0x080fe20000410000 */
[----:B------:R-:W-:Y:S01]  /*1340*/  FADD.FTZ R31, R31, R86 ;  /* 0x000000561f1f7221 */ /* 0x000fe20000010000 */
[----:B------:R-:W-:Y:S01]  /*1350*/  FFMA.FTZ R55, R114, R86, R55 ;  /* 0x0000005672377223 */ /* 0x000fe20000010037 */
[----:B------:R-:W-:-:S02]  /*1360*/  IMAD.U32 R86, R116, 0x10000, RZ ;  /* 0x0001000074567824 */ /* 0x000fc400078e00ff */
[----:B------:R-:W-:Y:S01]  /*1370*/  FADD.FTZ R116, -R147, R82 ;  /* 0x0000005293747221 */ /* 0x000fe20000010100 */
[----:B------:R-:W-:Y:S01]  /*1380*/  FADD.FTZ R82, R83, R106 ;  /* 0x0000006a53527221 */ /* 0x000fe20000010000 */
[----:B------:R-:W-:Y:S01]  /*1390*/  FFMA.FTZ R81, R103, R106, R80 ;  /* 0x0000006a67517223 */ /* 0x000fe20000010050 */
[----:B------:R-:W-:Y:S02]  /*13a0*/  SHF.L.U32 R84, R169, 0x10, RZ ;  /* 0x00000010a9547819 */ /* 0x000fe400000006ff */
[----:B------:R-:W-:Y:S01]  /*13b0*/  SHF.L.U32 R115, R115, 0x10, RZ ;  /* 0x0000001073737819 */ /* 0x000fe200000006ff */
[----:B------:R-:W-:Y:S01]  /*13c0*/  FADD.FTZ R83, R82, R111 ;  /* 0x0000006f52537221 */ /* 0x000fe20000010000 */
[----:B------:R-:W-:Y:S01]  /*13d0*/  FFMA.FTZ R80, R114, R111, R81 ;  /* 0x0000006f72507223 */ /* 0x000fe20000010051 */
[----:B------:R-:W-:Y:S02]  /*13e0*/  FMUL.FTZ R116, R97, R116 ;  /* 0x0000007461747220 */ /* 0x000fe40000410000 */
[----:B------:R-:W-:Y:S01]  /*13f0*/  FMUL.FTZ R113, R84, R115 ;  /* 0x0000007354717220 */ /* 0x000fe20000410000 */
[----:B------:R-:W-:Y:S01]  /*1400*/  FADD.FTZ R82, R83, R108 ;  /* 0x0000006c53527221 */ /* 0x000fe20000010000 */
[----:B------:R-:W-:Y:S01]  /*1410*/  FFMA.FTZ R81, R105, R108, R80 ;  /* 0x0000006c69517223 */ /* 0x000fe20000010050 */
[----:B------:R-:W-:Y:S01]  /*1420*/  FADD.FTZ R30, R30, R85 ;  /* 0x000000551e1e7221 */ /* 0x000fe20000010000 */
[----:B------:R-:W-:Y:S01]  /*1430*/  FFMA.FTZ R54, R103, R85, R54 ;  /* 0x0000005567367223 */ /* 0x000fe20000010036 */
[----:B------:R-:W-:Y:S01]  /*1440*/  FADD.FTZ R86, -R147, R86 ;  /* 0x0000005693567221 */ /* 0x000fe20000010100 */
[----:B------:R-:W-:-:S02]  /*1450*/  IMAD.U32 R85, R168, 0x10000, RZ ;  /* 0x00010000a8557824 */ /* 0x000fc400078e00ff */
[----:B------:R-:W-:Y:S01]  /*1460*/  FADD.FTZ R83, R82, R113 ;  /* 0x0000007152537221 */ /* 0x000fe20000010000 */
[----:B------:R-:W-:Y:S02]  /*1470*/  IMAD.U32 R158, R118, 0x10000, RZ ;  /* 0x00010000769e7824 */ /* 0x000fe400078e00ff */
[C---:B------:R-:W-:Y:S01]  /*1480*/  FFMA.FTZ R80, R116.reuse, R113, R81 ;  /* 0x0000007174507223 */ /* 0x040fe20000010051 */
[----:B------:R-:W-:Y:S01]  /*1490*/  FADD.FTZ R25, R25, R115 ;  /* 0x0000007319197221 */ /* 0x000fe20000010000 */
[----:B------:R-:W-:Y:S01]  /*14a0*/  FFMA.FTZ R49, R116, R115, R49 ;  /* 0x0000007374317223 */ /* 0x000fe20000010031 */
[----:B------:R-:W-:Y:S01]  /*14b0*/  FMUL.FTZ R118, R97, R86 ;  /* 0x0000005661767220 */ /* 0x000fe20000410000 */
        /* <DEDUP_REMOVED lines=9> */
.L_x_336:
[----:B------:R-:W-:Y:S05]  /*1550*/  BSYNC.RECONVERGENT B1 ;  /* 0x0000000000017941 */ /* 0x000fea0003800200 */
.L_x_335:
        /* <DEDUP_REMOVED lines=18> */
[----:B------:R0:W5:Y:S01]  /*1680*/  @P0 LDG.E.128 R4, desc[UR8][R98.64] ;  /* 0x0000000862040981 */ /* 0x000162000c1e1d00 */
[----:B-1----:R-:W-:-:S05]  /*1690*/  @P2 IMAD.WIDE.U32 R120, R149, 0x8, R120 ;  /* 0x0000000895782825 */ /* 0x002fca00078e0078 */
[----:B------:R1:W5:Y:S01]  /*16a0*/  @P2 LDG.E.64 R156, desc[UR8][R120.64] ;  /* 0x00000008789c2981 */ /* 0x000362000c1e1b00 */
[----:B------:R-:W-:Y:S02]  /*16b0*/  IMAD.U32 R129, R175, 0x10000, RZ ;  /* 0x00010000af817824 */ /* 0x000fe400078e00ff */
[----:B------:R-:W-:Y:S01]  /*16c0*/  IMAD.U32 R131, R174, 0x10000, RZ ;  /* 0x00010000ae837824 */ /* 0x000fe200078e00ff */
[C---:B---3--:R-:W-:Y:S02]  /*16d0*/  PRMT R102, R81.reuse, 0x7632, R102 ;  /* 0x0000763251667816 */ /* 0x048fe40000000066 */
[----:B------:R-:W-:Y:S02]  /*16e0*/  SHF.L.U32 R122, R81, 0x10, RZ ;  /* 0x00000010517a7819 */ /* 0x000fe400000006ff */
[C---:B------:R-:W-:Y:S01]  /*16f0*/  PRMT R81, R82.reuse, 0x7632, R81 ;  /* 0x0000763252517816 */ /* 0x040fe20000000051 */
[----:B------:R-:W-:Y:S01]  /*1700*/  IMAD.U32 R82, R82, 0x10000, RZ ;  /* 0x0001000052527824 */ /* 0x000fe200078e00ff */
[C---:B------:R-:W-:Y:S01]  /*1710*/  PRMT R100, R80.reuse, 0x7632, R100 ;  /* 0x0000763250647816 */ /* 0x040fe20000000064 */
[----:B------:R-:W-:Y:S01]  /*1720*/  IMAD.U32 R80, R80, 0x10000, RZ ;  /* 0x0001000050507824 */ /* 0x000fe200078e00ff */
[----:B------:R-:W-:Y:S01]  /*1730*/  PRMT R117, R83, 0x7632, R117 ;  /* 0x0000763253757816 */ /* 0x000fe20000000075 */
[----:B0-----:R-:W-:Y:S01]  /*1740*/  FADD.FTZ R98, -R147, R82 ;  /* 0x0000005293627221 */ /* 0x001fe20000010100 */
[----:B------:R-:W-:-:S02]  /*1750*/  IMAD.U32 R82, R81, 0x10000, RZ ;  /* 0x0001000051527824 */ /* 0x000fc400078e00ff */
[----:B------:R-:W-:Y:S01]  /*1760*/  FADD.FTZ R80, -R147, R80 ;  /* 0x0000005093507221 */ /* 0x000fe20000010100 */
[----:B-1----:R-:W-:Y:S01]  /*1770*/  SHF.L.U32 R120, R117, 0x10, RZ ;  /* 0x0000001075787819 */ /* 0x002fe200000006ff */
[----:B------:R-:W-:Y:S02]  /*1780*/  IMAD.U32 R100, R100, 0x10000, RZ ;  /* 0x0001000064647824 */ /* 0x000fe400078e00ff */
[----:B------:R-:W-:Y:S01]  /*1790*/  FADD.FTZ R160, -R147, R82 ;  /* 0x0000005293a07221 */ /* 0x000fe20000010100 */
[----:B-----5:R-:W-:Y:S01]  /*17a0*/  FMUL.FTZ R117, R97, R80 ;  /* 0x0000005061757220 */ /* 0x020fe20000410000 */
[----:B------:R-:W-:Y:S01]  /*17b0*/  FADD.FTZ R122, -R147, R122 ;  /* 0x0000007a937a7221 */ /* 0x000fe20000010100 */
[C---:B----4-:R-:W-:Y:S01]  /*17c0*/  PRMT R82, R85.reuse, 0x7632, R82 ;  /* 0x0000763255527816 */ /* 0x050fe20000000052 */
[----:B------:R-:W-:Y:S01]  /*17d0*/  IMAD.U32 R85, R85, 0x10000, RZ ;  /* 0x0001000055557824 */ /* 0x000fe200078e00ff */
[----:B------:R-:W-:Y:S01]  /*17e0*/  SHF.L.U32 R80, R65, 0x10, RZ ;  /* 0x0000001041507819 */ /* 0x000fe200000006ff */
[----:B------:R-:W-:Y:S01]  /*17f0*/  FADD.FTZ R100, -R147, R100 ;  /* 0x0000006493647221 */ /* 0x000fe20000010100 */
[----:B------:R-:W-:Y:S01]  /*1800*/  SHF.L.U32 R128, R83, 0x10, RZ ;  /* 0x0000001053807819 */ /* 0x000fe200000006ff */
[----:B------:R-:W-:Y:S01]  /*1810*/  FADD.FTZ R162, -R147, R120 ;  /* 0x0000007893a27221 */ /* 0x000fe20000010100 */
[----:B------:R-:W-:Y:S01]  /*1820*/  PRMT R81, R84, 0x7632, R81 ;  /* 0x0000763254517816 */ /* 0x000fe20000000051 */
[----:B------:R-:W-:Y:S01]  /*1830*/  IMAD.U32 R120, R64, 0x10000, RZ ;  /* 0x0001000040787824 */ /* 0x000fe200078e00ff */
[----:B------:R-:W-:Y:S01]  /*1840*/  SHF.L.U32 R83, R84, 0x10, RZ ;  /* 0x0000001054537819 */ /* 0x000fe200000006ff */
[----:B------:R-:W-:Y:S01]  /*1850*/  FMUL.FTZ R119, R97, R122 ;  /* 0x0000007a61777220 */ /* 0x000fe20000410000 */
[----:B------:R-:W-:Y:S01]  /*1860*/  FMUL.FTZ R122, R80, R85 ;  /* 0x00000055507a7220 */ /* 0x000fe20000410000 */
[----:B------:R-:W-:Y:S01]  /*1870*/  SHF.L.U32 R80, R81, 0x10, RZ ;  /* 0x0000001051507819 */ /* 0x000fe200000006ff */
[----:B------:R-:W-:Y:S01]  /*1880*/  FMUL.FTZ R132, R97, R100 ;  /* 0x0000006461847220 */ /* 0x000fe20000410000 */
[----:B------:R-:W-:Y:S01]  /*1890*/  SHF.L.U32 R102, R102, 0x10, RZ ;  /* 0x0000001066667819 */ /* 0x000fe200000006ff */
[-C--:B------:R-:W-:Y:S01]  /*18a0*/  FMUL.FTZ R120, R120, R83.reuse ;  /* 0x0000005378787220 */ /* 0x080fe20000410000 */
[----:B------:R-:W-:Y:S01]  /*18b0*/  PRMT R84, R86, 0x7632, R84 ;  /* 0x0000763256547816 */ /* 0x000fe20000000054 */
[----:B------:R-:W-:Y:S01]  /*18c0*/  FADD.FTZ R20, R20, R83 ;  /* 0x0000005314147221 */ /* 0x000fe20000010000 */
[----:B------:R-:W-:Y:S01]  /*18d0*/  SHF.L.U32 R99, R86, 0x10, RZ ;  /* 0x0000001056637819 */ /* 0x000fe200000006ff */
[----:B------:R-:W-:Y:S01]  /*18e0*/  FFMA.FTZ R44, R117, R83, R44 ;  /* 0x00000053752c7223 */ /* 0x000fe2000001002c */
[----:B------:R-:W-:Y:S01]  /*18f0*/  FADD.FTZ R130, -R147, R128 ;  /* 0x0000008093827221 */ /* 0x000fe20000010100 */
[C---:B------:R-:W-:Y:S01]  /*1900*/  PRMT R86, R87.reuse, 0x7632, R86 ;  /* 0x0000763257567816 */ /* 0x040fe20000000056 */
[----:B------:R-:W-:Y:S01]  /*1910*/  IMAD.U32 R87, R87, 0x10000, RZ ;  /* 0x0001000057577824 */ /* 0x000fe200078e00ff */
[----:B------:R-:W-:Y:S01]  /*1920*/  SHF.L.U32 R83, R67, 0x10, RZ ;  /* 0x0000001043537819 */ /* 0x000fe200000006ff */
[-C--:B------:R-:W-:Y:S01]  /*1930*/  FMUL.FTZ R129, R129, R80.reuse ;  /* 0x0000005081817220 */ /* 0x080fe20000410000 */
[----:B------:R-:W-:Y:S01]  /*1940*/  FADD.FTZ R21, R21, R80 ;  /* 0x0000005015157221 */ /* 0x000fe20000010000 */
[----:B------:R-:W-:Y:S01]  /*1950*/  FFMA.FTZ R45, R132, R80, R45 ;  /* 0x00000050842d7223 */ /* 0x000fe2000001002d */
[----:B------:R-:W-:Y:S01]  /*1960*/  FADD.FTZ R102, -R147, R102 ;  /* 0x0000006693667221 */ /* 0x000fe20000010100 */
[----:B------:R-:W-:Y:S01]  /*1970*/  FADD.FTZ R80, R151, R120 ;  /* 0x0000007897507221 */ /* 0x000fe20000010000 */
[----:B------:R-:W-:Y:S01]  /*1980*/  FFMA.FTZ R81, R117, R120, R158 ;  /* 0x0000007875517223 */ /* 0x000fe2000001009e */
[----:B------:R-:W-:Y:S01]  /*1990*/  FMUL.FTZ R123, R97, R130 ;  /* 0x00000082617b7220 */ /* 0x000fe20000410000 */
[----:B------:R-:W-:Y:S01]  /*19a0*/  FMUL.FTZ R130, R83, R87 ;  /* 0x0000005753827220 */ /* 0x000fe20000410000 */
[----:B------:R-:W-:Y:S01]  /*19b0*/  SHF.L.U32 R82, R82, 0x10, RZ ;  /* 0x0000001052527819 */ /* 0x000fe200000006ff */
[----:B------:R-:W-:Y:S01]  /*19c0*/  FMUL.FTZ R134, R97, R102 ;  /* 0x0000006661867220 */ /* 0x000fe20000410000 */
[----:B------:R-:W-:Y:S01]  /*19d0*/  FADD.FTZ R83, R80, R129 ;  /* 0x0000008150537221 */ /* 0x000fe20000010000 */
[----:B------:R-:W-:Y:S01]  /*19e0*/  FFMA.FTZ R80, R132, R129, R81 ;  /* 0x0000008184507223 */ /* 0x000fe20000010051 */
[----:B------:R-:W-:-:S02]  /*19f0*/  IMAD.U32 R128, R66, 0x10000, RZ ;  /* 0x0001000042807824 */ /* 0x000fc400078e00ff */
[----:B------:R-:W-:Y:S01]  /*1a00*/  FMUL.FTZ R121, R97, R98 ;  /* 0x0000006261797220 */ /* 0x000fe20000410000 */
[-C--:B------:R-:W-:Y:S01]  /*1a10*/  FMUL.FTZ R131, R131, R82.reuse ;  /* 0x0000005283837220 */ /* 0x080fe20000410000 */
[----:B------:R-:W-:Y:S01]  /*1a20*/  FADD.FTZ R23, R23, R82 ;  /* 0x0000005217177221 */ /* 0x000fe20000010000 */
[----:B------:R-:W-:Y:S01]  /*1a30*/  FFMA.FTZ R47, R134, R82, R47 ;  /* 0x00000052862f7223 */ /* 0x000fe2000001002f */
[----:B------:R-:W-:Y:S01]  /*1a40*/  FADD.FTZ R82, R83, R122 ;  /* 0x0000007a53527221 */ /* 0x000fe20000010000 */
[----:B------:R-:W-:Y:S01]  /*1a50*/  FFMA.FTZ R81, R119, R122, R80 ;  /* 0x0000007a77517223 */ /* 0x000fe20000010050 */
[-C--:B------:R-:W-:Y:S01]  /*1a60*/  FMUL.FTZ R128, R128, R99.reuse ;  /* 0x0000006380807220 */ /* 0x080fe20000410000 */
[----:B------:R-:W-:Y:S01]  /*1a70*/  FADD.FTZ R16, R16, R99 ;  /* 0x0000006310107221 */ /* 0x000fe20000010000 */
[----:B------:R-:W-:Y:S01]  /*1a80*/  FFMA.FTZ R40, R121, R99, R40 ;  /* 0x0000006379287223 */ /* 0x000fe20000010028 */
[----:B------:R-:W-:Y:S01]  /*1a90*/  SHF.L.U32 R84, R84, 0x10, RZ ;  /* 0x0000001054547819 */ /* 0x000fe200000006ff */
[----:B------:R-:W-:-:S02]  /*1aa0*/  IMAD.U32 R99, R173, 0x10000, RZ ;  /* 0x00010000ad637824 */ /* 0x000fc400078e00ff */
[----:B------:R-:W-:Y:S01]  /*1ab0*/  FADD.FTZ R83, R82, R131 ;  /* 0x0000008352537221 */ /* 0x000fe20000010000 */
[----:B------:R-:W-:Y:S01]  /*1ac0*/  FFMA.FTZ R80, R134, R131, R81 ;  /* 0x0000008386507223 */ /* 0x000fe20000010051 */
[----:B------:R-:W-:Y:S01]  /*1ad0*/  FMUL.FTZ R98, R97, R160 ;  /* 0x000000a061627220 */ /* 0x000fe20000410000 */
[----:B------:R-:W-:Y:S01]  /*1ae0*/  FMUL.FTZ R99, R99, R84 ;  /* 0x0000005463637220 */ /* 0x000fe20000410000 */
[----:B------:R-:W-:Y:S01]  /*1af0*/  FADD.FTZ R82, R83, R128 ;  /* 0x0000008053527221 */ /* 0x000fe20000010000 */
[----:B------:R-:W-:Y:S01]  /*1b00*/  FFMA.FTZ R80, R121, R128, R80 ;  /* 0x0000008079507223 */ /* 0x000fe20000010050 */
[----:B------:R-:W-:Y:S01]  /*1b10*/  SHF.L.U32 R86, R86, 0x10, RZ ;  /* 0x0000001056567819 */ /* 0x000fe200000006ff */
[----:B------:R-:W-:Y:S02]  /*1b20*/  IMAD.U32 R100, R172, 0x10000, RZ ;  /* 0x00010000ac647824 */ /* 0x000fe400078e00ff */
        /* <DEDUP_REMOVED lines=15> */
[----:B------:R-:W-:-:S07]  /*1c20*/  FFMA.FTZ R158, R102, R100, R83 ;  /* 0x00000064669e7223 */ /* 0x000fce0000010053 */
.L_x_338:
[----:B------:R-:W-:Y:S05]  /*1c30*/  BSYNC.RECONVERGENT B1 ;  /* 0x0000000000017941 */ /* 0x000fea0003800200 */
.L_x_337:
[----:B------:R-:W-:Y:S01]  /*1c40*/  UMOV UR6, 0xffffffff ;  /* 0xffffffff00067882 */ /* 0x000fe20000000000 */
[C---:B------:R-:W-:Y:S02]  /*1c50*/  PRMT R176, R15.reuse, 0x7632, R176 ;  /* 0x000076320fb07816 */ /* 0x040fe400000000b0 */
[----:B------:R-:W-:Y:S02]  /*1c60*/  PRMT R82, R15, 0x7632, R82 ;  /* 0x000076320f527816 */ /* 0x000fe40000000052 */
[----:B------:R-:W-:Y:S02]  /*1c70*/  PRMT R83, R14, 0x7632, R83 ;  /* 0x000076320e537816 */ /* 0x000fe40000000053 */
[C---:B------:R-:W-:Y:S02]  /*1c80*/  PRMT R177, R13.reuse, 0x7632, R177 ;  /* 0x000076320db17816 */ /* 0x040fe400000000b1 */
[----:B------:R-:W-:Y:S02]  /*1c90*/  PRMT R81, R13, 0x7632, R81 ;  /* 0x000076320d517816 */ /* 0x000fe40000000051 */
[----:B------:R-:W-:-:S02]  /*1ca0*/  PRMT R178, R12, 0x7632, R178 ;  /* 0x000076320cb27816 */ /* 0x000fc400000000b2 */
[----:B------:R-:W-:Y:S01]  /*1cb0*/  PRMT R80, R12, 0x7632, R80 ;  /* 0x000076320c507816 */ /* 0x000fe20000000050 */
[----:B------:R-:W-:Y:S06]  /*1cc0*/  BRA.DIV UR6, `(.L_x_339) ;  /* 0x0000008206187947 */ /* 0x000fec000b800000 */
[----:B------:R-:W0:Y:S01]  /*1cd0*/  SHFL.BFLY PT, R84, R151, 0x1, 0x1f ;  /* 0x0c201f0097547f89 */ /* 0x000e2200000e0000 */
[----:B------:R-:W-:-:S03]  /*1ce0*/  PRMT R149, R7, 0x7632, R149 ;  /* 0x0000763207957816 */ /* 0x000fc60000000095 */
[----:B------:R-:W1:Y:S01]  /*1cf0*/  SHFL.BFLY PT, R85, R158, 0x1, 0x1f ;  /* 0x0c201f009e557f89 */ /* 0x000e6200000e0000 */
[--C-:B0-----:R-:W-:Y:S01]  /*1d00*/  FADD.FTZ R84, R84, R151.reuse ;  /* 0x0000009754547221 */ /* 0x101fe20000010000 */
[----:B------:R-:W-:Y:S01]  /*1d10*/  PRMT R151, R6, 0x7632, R151 ;  /* 0x0000763206977816 */ /* 0x000fe20000000097 */
[----:B-1----:R-:W-:-:S03]  /*1d20*/  FADD.FTZ R85, R85, R158 ;  /* 0x0000009e55557221 */ /* 0x002fc60000010000 */
        /* <DEDUP_REMOVED lines=10> */
[--C-:B0-----:R-:W-:Y:S01]  /*1dd0*/  FADD.FTZ R162, R160, R147.reuse ;  /* 0x00000093a0a27221 */ /* 0x101fe20000010000 */
[----:B------:R-:W-:Y:S01]  /*1de0*/  PRMT R147, R7, 0x7632, R147 ;  /* 0x0000763207937816 */ /* 0x000fe20000000093 */
[----:B-1----:R-:W-:-:S03]  /*1df0*/  FADD.FTZ R84, R159, R158 ;  /* 0x0000009e9f547221 */ /* 0x002fc60000010000 */
[----:B------:R0:W1:Y:S01]  /*1e00*/  SHFL.BFLY PT, R85, R162, 0x10, 0x1f ;  /* 0x0e001f00a2557f89 */ /* 0x00006200000e0000 */
[----:B------:R-:W-:-:S03]  /*1e10*/  PRMT R158, R6, 0x7632, R158 ;  /* 0x00007632069e7816 */ /* 0x000fc6000000009e */
[----:B------:R0:W2:Y:S04]  /*1e20*/  SHFL.BFLY PT, R163, R84, 0x10, 0x1f ;  /* 0x0e001f0054a37f89 */ /* 0x0000a800000e0000 */
.L_x_382:
        /* <DEDUP_REMOVED lines=18> */
[-C--:B------:R-:W-:Y:S01]  /*1f50*/  FFMA.FTZ R81, R135, R159.reuse, R160 ;  /* 0x0000009f87517223 */ /* 0x080fe200000100a0 */
[----:B------:R-:W-:Y:S01]  /*1f60*/  ISETP.GE.U32.AND P0, PT, R88, RZ, PT ;  /* 0x000000ff5800720c */ /* 0x000fe20003f06070 */
[----:B0-----:R-:W-:Y:S01]  /*1f70*/  FADD.FTZ R84, R145, -R80 ;  /* 0x8000005091547221 */ /* 0x001fe20000010000 */
[----:B------:R-:W-:Y:S01]  /*1f80*/  FADD.FTZ R82, R142, -R83 ;  /* 0x800000538e527221 */ /* 0x000fe20000010000 */
[----:B------:R-:W-:Y:S01]  /*1f90*/  FADD.FTZ R80, R140, -R81 ;  /* 0x800000518c507221 */ /* 0x000fe20000010000 */
[----:B------:R-:W-:Y:S01]  /*1fa0*/  ISETP.GE.U32.AND.EX P0, PT, R89, 0x1000000, PT, P0 ;  /* 0x010000005900780c */ /* 0x000fe20003f06100 */
[C---:B-----5:R-:W-:Y:S01]  /*1fb0*/  FMUL.FTZ R84, R97.reuse, R84 ;  /* 0x0000005461547220 */ /* 0x060fe20000410000 */
[C---:B------:R-:W-:Y:S01]  /*1fc0*/  FMUL.FTZ R82, R97.reuse, R82 ;  /* 0x0000005261527220 */ /* 0x040fe20000410000 */
[----:B------:R-:W-:Y:S01]  /*1fd0*/  FMUL.FTZ R80, R97, R80 ;  /* 0x0000005061507220 */ /* 0x000fe20000410000 */
[C---:B------:R-:W-:Y:S01]  /*1fe0*/  LOP3.LUT P2, RZ, R89.reuse, 0xff0000, RZ, 0xc0, !PT ;  /* 0x00ff000059ff7812 */ /* 0x040fe2000784c0ff */
[----:B------:R-:W-:Y:S01]  /*1ff0*/  FMUL.FTZ R84, R84, UR14 ;  /* 0x0000000e54547c20 */ /* 0x000fe20008410000 */
[----:B------:R-:W-:Y:S01]  /*2000*/  FMUL.FTZ R82, R82, UR14 ;  /* 0x0000000e52527c20 */ /* 0x000fe20008410000 */
[----:B------:R-:W-:Y:S01]  /*2010*/  FMUL.FTZ R80, R80, UR14 ;  /* 0x0000000e50507c20 */ /* 0x000fe20008410000 */
[----:B------:R-:W-:Y:S01]  /*2020*/  LOP3.LUT P5, RZ, R89, 0xff, RZ, 0xc0, !PT ;  /* 0x000000ff59ff7812 */ /* 0x000fe200078ac0ff */
[-CC-:B------:R-:W-:Y:S01]  /*2030*/  FFMA.FTZ R83, R133, R159.reuse, R160.reuse ;  /* 0x0000009f85537223 */ /* 0x180fe200000100a0 */
[----:B------:R-:W-:Y:S01]  /*2040*/  FSEL R176, R84, RZ, P0 ;  /* 0x000000ff54b07208 */ /* 0x000fe20000000000 */
[-CC-:B------:R-:W-:Y:S01]  /*2050*/  FFMA.FTZ R84, R148, R159.reuse, R160.reuse ;  /* 0x0000009f94547223 */ /* 0x180fe200000100a0 */
[----:B------:R-:W-:Y:S01]  /*2060*/  FSEL R163, R82, RZ, P2 ;  /* 0x000000ff52a37208 */ /* 0x000fe20001000000 */
[-C--:B------:R-:W-:Y:S01]  /*2070*/  FFMA.FTZ R82, R146, R159.reuse, R160 ;  /* 0x0000009f92527223 */ /* 0x080fe200000100a0 */
[----:B------:R-:W-:Y:S01]  /*2080*/  FSEL R87, R80, RZ, P5 ;  /* 0x000000ff50577208 */ /* 0x000fe20002800000 */
[----:B------:R-:W-:Y:S01]  /*2090*/  FADD.FTZ R162, R143, -R84 ;  /* 0x800000548fa27221 */ /* 0x000fe20000010000 */
[-CC-:B------:R-:W-:Y:S01]  /*20a0*/  FFMA.FTZ R80, R144, R159.reuse, R160.reuse ;  /* 0x0000009f90507223 */ /* 0x180fe200000100a0 */
[----:B------:R-:W-:Y:S01]  /*20b0*/  FADD.FTZ R84, R138, -R83 ;  /* 0x800000538a547221 */ /* 0x000fe20000010000 */
[----:B------:R-:W-:Y:S01]  /*20c0*/  FFMA.FTZ R81, R3, R159, R160 ;  /* 0x0000009f03517223 */ /* 0x000fe200000100a0 */
[----:B------:R-:W-:Y:S01]  /*20d0*/  FADD.FTZ R86, R141, -R82 ;  /* 0x800000528d567221 */ /* 0x000fe20000010000 */
[----:B------:R-:W-:Y:S01]  /*20e0*/  FMUL.FTZ R162, R97, R162 ;  /* 0x000000a261a27220 */ /* 0x000fe20000410000 */
[----:B------:R-:W-:Y:S01]  /*20f0*/  FADD.FTZ R82, R139, -R80 ;  /* 0x800000508b527221 */ /* 0x000fe20000010000 */
[----:B------:R-:W-:Y:S01]  /*2100*/  FMUL.FTZ R84, R97, R84 ;  /* 0x0000005461547220 */ /* 0x000fe20000410000 */
[----:B------:R-:W-:Y:S01]  /*2110*/  FADD.FTZ R80, R136, -R81 ;  /* 0x8000005188507221 */ /* 0x000fe20000010000 */
[----:B------:R-:W-:Y:S01]  /*2120*/  FMUL.FTZ R162, R162, UR14 ;  /* 0x0000000ea2a27c20 */ /* 0x000fe20008410000 */
[----:B------:R-:W-:Y:S01]  /*2130*/  LOP3.LUT P2, RZ, R89, 0xff00, RZ, 0xc0, !PT ;  /* 0x0000ff0059ff7812 */ /* 0x000fe2000784c0ff */
[----:B------:R-:W-:Y:S01]  /*2140*/  FMUL.FTZ R84, R84, UR14 ;  /* 0x0000000e54547c20 */ /* 0x000fe20008410000 */
[----:B------:R-:W-:Y:S01]  /*2150*/  LOP3.LUT P0, RZ, R88, 0xff0000, RZ, 0xc0, !PT ;  /* 0x00ff000058ff7812 */ /* 0x000fe2000780c0ff */
[C---:B------:R-:W-:Y:S01]  /*2160*/  FMUL.FTZ R86, R97.reuse, R86 ;  /* 0x0000005661567220 */ /* 0x040fe20000410000 */
[C---:B------:R-:W-:Y:S01]  /*2170*/  FMUL.FTZ R82, R97.reuse, R82 ;  /* 0x0000005261527220 */ /* 0x040fe20000410000 */
[----:B------:R-:W-:Y:S01]  /*2180*/  FMUL.FTZ R80, R97, R80 ;  /* 0x0000005061507220 */ /* 0x000fe20000410000 */
[----:B------:R-:W-:Y:S01]  /*2190*/  FSEL R162, R162, RZ, P2 ;  /* 0x000000ffa2a27208 */ /* 0x000fe20001000000 */
[----:B------:R-:W-:Y:S01]  /*21a0*/  FMUL.FTZ R86, R86, UR14 ;  /* 0x0000000e56567c20 */ /* 0x000fe20008410000 */
[----:B------:R-:W-:Y:S01]  /*21b0*/  FMUL.FTZ R82, R82, UR14 ;  /* 0x0000000e52527c20 */ /* 0x000fe20008410000 */
        /* <DEDUP_REMOVED lines=9> */
[----:B------:R-:W-:Y:S02]  /*2250*/  F2FP.BF16.F32.PACK_AB R82, R162, R87 ;  /* 0x00000057a252723e */ /* 0x000fe400000010ff */
[----:B------:R-:W-:Y:S02]  /*2260*/  F2FP.BF16.F32.PACK_AB R81, R86, R81 ;  /* 0x000000515651723e */ /* 0x000fe400000010ff */
[----:B------:R-:W-:Y:S01]  /*2270*/  F2FP.BF16.F32.PACK_AB R80, R85, R80 ;  /* 0x000000505550723e */ /* 0x000fe200000010ff */
[----:B------:R-:W-:Y:S06]  /*2280*/  BRA `(.L_x_345) ;  /* 0x0000002000247947 */ /* 0x000fec0003800000 */
.L_x_344:
[-CC-:B------:R-:W-:Y:S01]  /*2290*/  FFMA.FTZ R75, R137, R159.reuse, R160.reuse ;  /* 0x0000009f894b7223 */ /* 0x180fe200000100a0 */
[-CC-:B------:R-:W-:Y:S01]  /*22a0*/  FFMA.FTZ R72, R150, R159.reuse, R160.reuse ;  /* 0x0000009f96487223 */ /* 0x180fe200000100a0 */
[-C--:B------:R-:W-:Y:S01]  /*22b0*/  FFMA.FTZ R73, R135, R159.reuse, R160 ;  /* 0x0000009f87497223 */ /* 0x080fe200000100a0 */
[----:B------:R-:W-:Y:S01]  /*22c0*/  ISETP.GE.U32.AND P0, PT, R88, RZ, PT ;  /* 0x000000ff5800720c */ /* 0x000fe20003f06070 */
[----:B------:R-:W-:Y:S01]  /*22d0*/  FADD.FTZ R74, R142, -R75 ;  /* 0x8000004b8e4a7221 */ /* 0x000fe20000010000 */
[----:B------:R-:W-:Y:S01]  /*22e0*/  FADD.FTZ R80, R145, -R72 ;  /* 0x8000004891507221 */ /* 0x000fe20000010000 */
[----:B------:R-:W-:Y:S01]  /*22f0*/  FADD.FTZ R72, R140, -R73 ;  /* 0x800000498c487221 */ /* 0x000fe20000010000 */
[----:B------:R-:W-:Y:S01]  /*2300*/  LOP3.LUT P5, RZ, R89, 0xff, RZ, 0xc0, !PT ;  /* 0x000000ff59ff7812 */ /* 0x000fe200078ac0ff */
[C---:B-----5:R-:W-:Y:S01]  /*2310*/  FMUL.FTZ R75, R97.reuse, R74 ;  /* 0x0000004a614b7220 */ /* 0x060fe20000410000 */
[C---:B------:R-:W-:Y:S01]  /*2320*/  FMUL.FTZ R82, R97.reuse, R80 ;  /* 0x0000005061527220 */ /* 0x040fe20000410000 */
[----:B------:R-:W-:Y:S01]  /*2330*/  FFMA.FTZ R80, R148, R159, R160 ;  /* 0x0000009f94507223 */ /* 0x000fe200000100a0 */
[----:B------:R-:W-:Y:S01]  /*2340*/  FMUL.FTZ R74, R97, R72 ;  /* 0x00000048614a7220 */ /* 0x000fe20000410000 */
[----:B------:R-:W-:Y:S01]  /*2350*/  FMUL.FTZ R73, R75, UR14 ;  /* 0x0000000e4b497c20 */ /* 0x000fe20008410000 */
[----:B------:R-:W-:Y:S01]  /*2360*/  LOP3.LUT P2, RZ, R89, 0xff0000, RZ, 0xc0, !PT ;  /* 0x00ff000059ff7812 */ /* 0x000fe2000784c0ff */
[----:B------:R-:W-:Y:S01]  /*2370*/  FADD.FTZ R80, R143, -R80 ;  /* 0x800000508f507221 */ /* 0x000fe20000010000 */
[----:B------:R-:W-:Y:S01]  /*2380*/  FMUL.FTZ R72, R74, UR14 ;  /* 0x0000000e4a487c20 */ /* 0x000fe20008410000 */
[C---:B------:R-:W-:Y:S01]  /*2390*/  F2FP.BF16.F32.PACK_AB R75, R82.reuse, R75 ;  /* 0x0000004b524b723e */ /* 0x040fe200000010ff */
[----:B------:R-:W-:Y:S01]  /*23a0*/  FMUL.FTZ R82, R82, UR14 ;  /* 0x0000000e52527c20 */ /* 0x000fe20008410000 */
[----:B------:R-:W-:Y:S01]  /*23b0*/  ISETP.GE.U32.AND.EX P0, PT, R89, 0x1000000, PT, P0 ;  /* 0x010000005900780c */ /* 0x000fe20003f06100 */
[-CC-:B------:R-:W-:Y:S01]  /*23c0*/  FFMA.FTZ R81, R133, R159.reuse, R160.reuse ;  /* 0x0000009f85517223 */ /* 0x180fe200000100a0 */
[----:B------:R-:W-:Y:S01]  /*23d0*/  FMUL.FTZ R83, R97, R80 ;  /* 0x0000005061537220 */ /* 0x000fe20000410000 */
[----:B------:R-:W-:Y:S01]  /*23e0*/  FSEL R86, R72, RZ, P5 ;  /* 0x000000ff48567208 */ /* 0x000fe20002800000 */
[-CC-:B------:R-:W-:Y:S01]  /*23f0*/  FFMA.FTZ R72, R146, R159.reuse, R160.reuse ;  /* 0x0000009f92487223 */ /* 0x180fe200000100a0 */
[----:B0-----:R-:W-:Y:S01]  /*2400*/  FSEL R162, R73, RZ, P2 ;  /* 0x000000ff49a27208 */ /* 0x001fe20001000000 */
[-CC-:B------:R-:W-:Y:S01]  /*2410*/  FFMA.FTZ R73, R3, R159.reuse, R160.reuse ;  /* 0x0000009f03497223 */ /* 0x180fe200000100a0 */
[----:B------:R-:W-:Y:S01]  /*2420*/  FSEL R163, R82, RZ, P0 ;  /* 0x000000ff52a37208 */ /* 0x000fe20000000000 */
[----:B------:R-:W-:Y:S01]  /*2430*/  FADD.FTZ R82, R138, -R81 ;  /* 0x800000518a527221 */ /* 0x000fe20000010000 */
[----:B------:R-:W-:Y:S01]  /*2440*/  FFMA.FTZ R80, R144, R159, R160 ;  /* 0x0000009f90507223 */ /* 0x000fe200000100a0 */
[----:B------:R-:W-:Y:S01]  /*2450*/  F2FP.BF16.F32.PACK_AB R74, R83, R74 ;  /* 0x0000004a534a723e */ /* 0x000fe200000010ff */
[----:B------:R-:W-:Y:S01]  /*2460*/  FADD.FTZ R84, R141, -R72 ;  /* 0x800000488d547221 */ /* 0x000fe20000010000 */
[----:B------:R-:W-:Y:S01]  /*2470*/  FMUL.FTZ R83, R83, UR14 ;  /* 0x0000000e53537c20 */ /* 0x000fe20008410000 */
[----:B------:R-:W-:Y:S01]  /*2480*/  LOP3.LUT P2, RZ, R89, 0xff00, RZ, 0xc0, !PT ;  /* 0x0000ff0059ff7812 */ /* 0x000fe2000784c0ff */
[----:B------:R-:W-:Y:S01]  /*2490*/  FADD.FTZ R72, R136, -R73 ;  /* 0x8000004988487221 */ /* 0x000fe20000010000 */
[----:B------:R-:W-:Y:S01]  /*24a0*/  FMUL.FTZ R73, R97, R82 ;  /* 0x0000005261497220 */ /* 0x000fe20000410000 */
[----:B------:R-:W-:Y:S01]  /*24b0*/  FADD.FTZ R80, R139, -R80 ;  /* 0x800000508b507221 */ /* 0x000fe20000010000 */
[----:B------:R-:W-:Y:S01]  /*24c0*/  FMUL.FTZ R84, R97, R84 ;  /* 0x0000005461547220 */ /* 0x000fe20000410000 */
[----:B------:R-:W-:Y:S01]  /*24d0*/  FSEL R87, R83, RZ, P2 ;  /* 0x000000ff53577208 */ /* 0x000fe20001000000 */
[----:B------:R-:W-:Y:S01]  /*24e0*/  FMUL.FTZ R83, R73, UR14 ;  /* 0x0000000e49537c20 */ /* 0x000fe20008410000 */
[----:B------:R-:W-:Y:S01]  /*24f0*/  LOP3.LUT P0, RZ, R88, 0xff0000, RZ, 0xc0, !PT ;  /* 0x00ff000058ff7812 */ /* 0x000fe2000780c0ff */
[C---:B------:R-:W-:Y:S01]  /*2500*/  FMUL.FTZ R72, R97.reuse, R72 ;  /* 0x0000004861487220 */ /* 0x040fe20000410000 */
[----:B------:R-:W-:Y:S01]  /*2510*/  FMUL.FTZ R81, R97, R80 ;  /* 0x0000005061517220 */ /* 0x000fe20000410000 */
[C---:B------:R-:W-:Y:S01]  /*2520*/  F2FP.BF16.F32.PACK_AB R73, R84.reuse, R73 ;  /* 0x000000495449723e */ /* 0x040fe200000010ff */
[----:B------:R-:W-:Y:S01]  /*2530*/  FMUL.FTZ R85, R84, UR14 ;  /* 0x0000000e54557c20 */ /* 0x000fe20008410000 */
[----:B------:R-:W-:Y:S01]  /*2540*/  LOP3.LUT P5, RZ, R88, 0xff000000, RZ, 0xc0, !PT ;  /* 0xff00000058ff7812 */ /* 0x000fe200078ac0ff */
[----:B------:R-:W-:Y:S01]  /*2550*/  FMUL.FTZ R80, R72, UR14 ;  /* 0x0000000e48507c20 */ /* 0x000fe20008410000 */
[----:B------:R-:W-:Y:S01]  /*2560*/  FMUL.FTZ R82, R81, UR14 ;  /* 0x0000000e51527c20 */ /* 0x000fe20008410000 */
[----:B------:R-:W-:-:S02]  /*2570*/  FSEL R84, R83, RZ, P0 ;  /* 0x000000ff53547208 */ /* 0x000fc40000000000 */
[C---:B------:R-:W-:Y:S02]  /*2580*/  LOP3.LUT P2, RZ, R88.reuse, 0xff, RZ, 0xc0, !PT ;  /* 0x000000ff58ff7812 */ /* 0x040fe4000784c0ff */
[----:B------:R-:W-:Y:S02]  /*2590*/  LOP3.LUT P0, RZ, R88, 0xff00, RZ, 0xc0, !PT ;  /* 0x0000ff0058ff7812 */ /* 0x000fe4000780c0ff */
[----:B------:R-:W-:Y:S02]  /*25a0*/  F2FP.BF16.F32.PACK_AB R72, R81, R72 ;  /* 0x000000485148723e */ /* 0x000fe400000010ff */
        /* <DEDUP_REMOVED lines=8> */
.L_x_343:
[----:B------:R-:W-:-:S04]  /*2630*/  UISETP.NE.U32.AND UP0, UPT, UR4, URZ, UPT ;  /* 0x000000ff0400728c */ /* 0x000fc8000bf05070 */
[----:B------:R-:W-:-:S09]  /*2640*/  UISETP.NE.AND.EX UP0, UPT, UR5, URZ, UPT, UP0 ;  /* 0x000000ff0500728c */ /* 0x000fd2000bf05300 */
[----:B------:R-:W-:Y:S05]  /*2650*/  BRA.U UP0, `(.L_x_346) ;  /* 0x0000000100f87547 */ /* 0x000fea000b800000 */
[-CC-:B------:R-:W-:Y:S01]  /*2660*/  FFMA.FTZ R178, R150, R159.reuse, R160.reuse ;  /* 0x0000009f96b27223 */ /* 0x180fe200000100a0 */
[----:B0-----:R-:W-:Y:S01]  /*2670*/  SHF.L.U32 R162, R82, 0x10, RZ ;  /* 0x0000001052a27819 */ /* 0x001fe200000006ff */
[-CC-:B------:R-:W-:Y:S01]  /*2680*/  FFMA.FTZ R85, R137, R159.reuse, R160.reuse ;  /* 0x0000009f89557223 */ /* 0x180fe200000100a0 */
[-C--:B------:R-:W-:Y:S01]  /*2690*/  FFMA.FTZ R176, R148, R159.reuse, R160 ;  /* 0x0000009f94b07223 */ /* 0x080fe200000100a0 */
[----:B------:R-:W-:Y:S01]  /*26a0*/  FADD.FTZ R163, R145, -R178 ;  /* 0x800000b291a37221 */ /* 0x000fe20000010000 */
[----:B------:R-:W-:Y:S02]  /*26b0*/  IMAD.U32 R84, R83, 0x10000, RZ ;  /* 0x0001000053547824 */ /* 0x000fe400078e00ff */
[----:B------:R-:W-:Y:S01]  /*26c0*/  FFMA.FTZ R83, R135, R159, R160 ;  /* 0x0000009f87537223 */ /* 0x000fe200000100a0 */
[----:B------:R-:W-:Y:S01]  /*26d0*/  FADD.FTZ R87, R142, -R85 ;  /* 0x800000558e577221 */ /* 0x000fe20000010000 */
[----:B------:R-:W-:Y:S02]  /*26e0*/  IMAD.U32 R86, R15, 0x10000, RZ ;  /* 0x000100000f567824 */ /* 0x000fe400078e00ff */
[----:B------:R-:W-:Y:S01]  /*26f0*/  FADD.FTZ R85, R143, -R176 ;  /* 0x800000b08f557221 */ /* 0x000fe20000010000 */
[----:B-----5:R-:W-:Y:S01]  /*2700*/  FFMA.FTZ R162, R97, R163, R162 ;  /* 0x000000a361a27223 */ /* 0x020fe200000100a2 */
[----:B------:R-:W-:Y:S01]  /*2710*/  FFMA.FTZ R163, R133, R159, R160 ;  /* 0x0000009f85a37223 */ /* 0x000fe200000100a0 */
[----:B------:R-:W-:Y:S01]  /*2720*/  SHF.L.U32 R82, R14, 0x10, RZ ;  /* 0x000000100e527819 */ /* 0x000fe200000006ff */
[----:B------:R-:W-:Y:S01]  /*2730*/  FADD.FTZ R83, R140, -R83 ;  /* 0x800000538c537221 */ /* 0x000fe20000010000 */
[C---:B------:R-:W-:Y:S01]  /*2740*/  FFMA.FTZ R87, R97.reuse, R87, R86 ;  /* 0x0000005761577223 */ /* 0x040fe20000010056 */
[----:B------:R-:W-:Y:S01]  /*2750*/  FFMA.FTZ R85, R97, R85, R84 ;  /* 0x0000005561557223 */ /* 0x000fe20000010054 */
[----:B------:R-:W-:Y:S01]  /*2760*/  FFMA.FTZ R176, R144, R159, R160 ;  /* 0x0000009f90b07223 */ /* 0x000fe200000100a0 */
[----:B------:R-:W-:Y:S01]  /*2770*/  SHF.L.U32 R86, R81, 0x10, RZ ;  /* 0x0000001051567819 */ /* 0x000fe200000006ff */
[----:B------:R-:W-:-:S02]  /*2780*/  IMAD.U32 R84, R13, 0x10000, RZ ;  /* 0x000100000d547824 */ /* 0x000fc400078e00ff */
[----:B------:R-:W-:Y:S01]  /*2790*/  FADD.FTZ R177, R138, -R163 ;  /* 0x800000a38ab17221 */ /* 0x000fe20000010000 */
[----:B------:R-:W-:Y:S01]  /*27a0*/  ISETP.GE.U32.AND P0, PT, R88, RZ, PT ;  /* 0x000000ff5800720c */ /* 0x000fe20003f06070 */
[-CC-:B------:R-:W-:Y:S01]  /*27b0*/  FFMA.FTZ R178, R146, R159.reuse, R160.reuse ;  /* 0x0000009f92b27223 */ /* 0x180fe200000100a0 */
[----:B------:R-:W-:Y:S01]  /*27c0*/  FFMA.FTZ R81, R3, R159, R160 ;  /* 0x0000009f03517223 */ /* 0x000fe200000100a0 */
[----:B------:R-:W-:Y:S01]  /*27d0*/  FFMA.FTZ R83, R97, R83, R82 ;  /* 0x0000005361537223 */ /* 0x000fe20000010052 */
[----:B------:R-:W-:Y:S02]  /*27e0*/  IMAD.U32 R82, R80, 0x10000, RZ ;  /* 0x0001000050527824 */ /* 0x000fe400078e00ff */
[----:B------:R-:W-:Y:S01]  /*27f0*/  FADD.FTZ R163, R139, -R176 ;  /* 0x800000b08ba37221 */ /* 0x000fe20000010000 */
[----:B------:R-:W-:Y:S01]  /*2800*/  FMUL.FTZ R87, R87, UR14 ;  /* 0x0000000e57577c20 */ /* 0x000fe20008410000 */
[----:B------:R-:W-:Y:S01]  /*2810*/  FMUL.FTZ R162, R162, UR14 ;  /* 0x0000000ea2a27c20 */ /* 0x000fe20008410000 */
[----:B------:R-:W-:Y:S01]  /*2820*/  SHF.L.U32 R80, R12, 0x10, RZ ;  /* 0x000000100c507819 */ /* 0x000fe200000006ff */
[----:B------:R-:W-:Y:S01]  /*2830*/  FFMA.FTZ R84, R97, R177, R84 ;  /* 0x000000b161547223 */ /* 0x000fe20000010054 */
[----:B------:R-:W-:Y:S01]  /*2840*/  LOP3.LUT P2, RZ, R89, 0xff0000, RZ, 0xc0, !PT ;  /* 0x00ff000059ff7812 */ /* 0x000fe2000784c0ff */
[----:B------:R-:W-:Y:S01]  /*2850*/  FADD.FTZ R179, R141, -R178 ;  /* 0x800000b28db37221 */ /* 0x000fe20000010000 */
[----:B------:R-:W-:Y:S01]  /*2860*/  ISETP.GE.U32.AND.EX P0, PT, R89, 0x1000000, PT, P0 ;  /* 0x010000005900780c */ /* 0x000fe20003f06100 */
[----:B------:R-:W-:Y:S01]  /*2870*/  FADD.FTZ R81, R136, -R81 ;  /* 0x8000005188517221 */ /* 0x000fe20000010000 */
[----:B------:R-:W-:Y:S01]  /*2880*/  FFMA.FTZ R82, R97, R163, R82 ;  /* 0x000000a361527223 */ /* 0x000fe20000010052 */
[----:B------:R-:W-:Y:S01]  /*2890*/  FMUL.FTZ R83, R83, UR14 ;  /* 0x0000000e53537c20 */ /* 0x000fe20008410000 */
[----:B------:R-:W-:Y:S01]  /*28a0*/  FSEL R163, R87, RZ, P2 ;  /* 0x000000ff57a37208 */ /* 0x000fe20001000000 */
[----:B------:R-:W-:Y:S01]  /*28b0*/  FMUL.FTZ R85, R85, UR14 ;  /* 0x0000000e55557c20 */ /* 0x000fe20008410000 */
[----:B------:R-:W-:Y:S01]  /*28c0*/  FSEL R176, R162, RZ, P0 ;  /* 0x000000ffa2b07208 */ /* 0x000fe20000000000 */
[----:B------:R-:W-:Y:S01]  /*28d0*/  FMUL.FTZ R84, R84, UR14 ;  /* 0x0000000e54547c20 */ /* 0x000fe20008410000 */
[C---:B------:R-:W-:Y:S01]  /*28e0*/  FFMA.FTZ R86, R97.reuse, R179, R86 ;  /* 0x000000b361567223 */ /* 0x040fe20000010056 */
[----:B------:R-:W-:Y:S01]  /*28f0*/  FFMA.FTZ R80, R97, R81, R80 ;  /* 0x0000005161507223 */ /* 0x000fe20000010050 */
        /* <DEDUP_REMOVED lines=20> */
.L_x_346:
[-CC-:B------:R-:W-:Y:S01]  /*2a40*/  FFMA.FTZ R73, R137, R159.reuse, R160.reuse ;  /* 0x0000009f89497223 */ /* 0x180fe200000100a0 */
[----:B------:R-:W-:Y:S01]  /*2a50*/  IMAD.U32 R82, R15, 0x10000, RZ ;  /* 0x000100000f527824 */ /* 0x000fe200078e00ff */
[----:B------:R-:W-:Y:S01]  /*2a60*/  SHF.L.U32 R163, R83, 0x10, RZ ;  /* 0x0000001053a37819 */ /* 0x000fe200000006ff */
[-CC-:B------:R-:W-:Y:S01]  /*2a70*/  FFMA.FTZ R83, R135, R159.reuse, R160.reuse ;  /* 0x0000009f87537223 */ /* 0x180fe200000100a0 */
[----:B------:R-:W-:Y:S01]  /*2a80*/  FADD.FTZ R74, R142, -R73 ;  /* 0x800000498e4a7221 */ /* 0x000fe20000010000 */
[-C--:B------:R-:W-:Y:S01]  /*2a90*/  FFMA.FTZ R73, R133, R159.reuse, R160 ;  /* 0x0000009f85497223 */ /* 0x080fe200000100a0 */
[----:B------:R-:W-:Y:S01]  /*2aa0*/  IMAD.U32 R75, R13, 0x10000, RZ ;  /* 0x000100000d4b7824 */ /* 0x000fe200078e00ff */
[----:B------:R-:W-:Y:S01]  /*2ab0*/  SHF.L.U32 R85, R14, 0x10, RZ ;  /* 0x000000100e557819 */ /* 0x000fe200000006ff */
[----:B-----5:R-:W-:Y:S01]  /*2ac0*/  FFMA.FTZ R177, R97, R74, R82 ;  /* 0x0000004a61b17223 */ /* 0x020fe20000010052 */
[-CC-:B------:R-:W-:Y:S01]  /*2ad0*/  FFMA.FTZ R74, R148, R159.reuse, R160.reuse ;  /* 0x0000009f944a7223 */ /* 0x180fe200000100a0 */
[-C--:B------:R-:W-:Y:S01]  /*2ae0*/  FFMA.FTZ R82, R150, R159.reuse, R160 ;  /* 0x0000009f96527223 */ /* 0x080fe200000100a0 */
[----:B------:R-:W-:Y:S01]  /*2af0*/  IMAD.U32 R72, R176, 0x10000, RZ ;  /* 0x00010000b0487824 */ /* 0x000fe200078e00ff */
[----:B------:R-:W-:Y:S01]  /*2b00*/  ISETP.GE.U32.AND P0, PT, R88, RZ, PT ;  /* 0x000000ff5800720c */ /* 0x000fe20003f06070 */
[----:B0-----:R-:W-:Y:S01]  /*2b10*/  FADD.FTZ R84, R143, -R74 ;  /* 0x8000004a8f547221 */ /* 0x001fe20000010000 */
[----:B------:R-:W-:Y:S01]  /*2b20*/  FADD.FTZ R74, R138, -R73 ;  /* 0x800000498a4a7221 */ /* 0x000fe20000010000 */
[----:B------:R-:W-:Y:S01]  /*2b30*/  FADD.FTZ R86, R145, -R82 ;  /* 0x8000005291567221 */ /* 0x000fe20000010000 */
[----:B------:R-:W-:Y:S01]  /*2b40*/  FADD.FTZ R82, R140, -R83 ;  /* 0x800000538c527221 */ /* 0x000fe20000010000 */
[C---:B------:R-:W-:Y:S01]  /*2b50*/  FFMA.FTZ R176, R97.reuse, R84, R163 ;  /* 0x0000005461b07223 */ /* 0x040fe200000100a3 */
[----:B------:R-:W-:Y:S01]  /*2b60*/  FFMA.FTZ R84, R97, R74, R75 ;  /* 0x0000004a61547223 */ /* 0x000fe2000001004b */
[-CC-:B------:R-:W-:Y:S01]  /*2b70*/  FFMA.FTZ R74, R146, R159.reuse, R160.reuse ;  /* 0x0000009f924a7223 */ /* 0x180fe200000100a0 */
[-C--:B------:R-:W-:Y:S01]  /*2b80*/  FFMA.FTZ R73, R3, R159.reuse, R160 ;  /* 0x0000009f03497223 */ /* 0x080fe200000100a0 */
[C---:B------:R-:W-:Y:S01]  /*2b90*/  FFMA.FTZ R87, R97.reuse, R82, R85 ;  /* 0x0000005261577223 */ /* 0x040fe20000010055 */
[----:B------:R-:W-:Y:S01]  /*2ba0*/  FFMA.FTZ R72, R97, R86, R72 ;  /* 0x0000005661487223 */ /* 0x000fe20000010048 */
[----:B------:R-:W-:Y:S01]  /*2bb0*/  FFMA.FTZ R82, R144, R159, R160 ;  /* 0x0000009f90527223 */ /* 0x000fe200000100a0 */
[----:B------:R-:W-:Y:S01]  /*2bc0*/  FADD.FTZ R86, R141, -R74 ;  /* 0x8000004a8d567221 */ /* 0x000fe20000010000 */
[----:B------:R-:W-:Y:S01]  /*2bd0*/  FADD.FTZ R74, R136, -R73 ;  /* 0x80000049884a7221 */ /* 0x000fe20000010000 */
[----:B------:R-:W-:Y:S01]  /*2be0*/  SHF.L.U32 R73, R80, 0x10, RZ ;  /* 0x0000001050497819 */ /* 0x000fe200000006ff */
[----:B------:R-:W-:-:S02]  /*2bf0*/  IMAD.U32 R75, R12, 0x10000, RZ ;  /* 0x000100000c4b7824 */ /* 0x000fc400078e00ff */
[----:B------:R-:W-:Y:S01]  /*2c00*/  FADD.FTZ R82, R139, -R82 ;  /* 0x800000528b527221 */ /* 0x000fe20000010000 */
[----:B------:R-:W-:Y:S01]  /*2c10*/  SHF.L.U32 R162, R81, 0x10, RZ ;  /* 0x0000001051a27819 */ /* 0x000fe200000006ff */
[C---:B------:R-:W-:Y:S02]  /*2c20*/  FFMA.FTZ R80, R97.reuse, R74, R75 ;  /* 0x0000004a61507223 */ /* 0x040fe4000001004b */
[----:B------:R-:W-:Y:S01]  /*2c30*/  FFMA.FTZ R85, R97, R82, R73 ;  /* 0x0000005261557223 */ /* 0x000fe20000010049 */
[C---:B------:R-:W-:Y:S01]  /*2c40*/  FMUL.FTZ R73, R72.reuse, UR14 ;  /* 0x0000000e48497c20 */ /* 0x040fe20008410000 */
[----:B------:R-:W-:Y:S01]  /*2c50*/  F2FP.BF16.F32.PACK_AB R75, R72, R177 ;  /* 0x000000b1484b723e */ /* 0x000fe200000010ff */
[----:B------:R-:W-:Y:S01]  /*2c60*/  FMUL.FTZ R72, R87, UR14 ;  /* 0x0000000e57487c20 */ /* 0x000fe20008410000 */
[----:B------:R-:W-:Y:S01]  /*2c70*/  LOP3.LUT P5, RZ, R89, 0xff, RZ, 0xc0, !PT ;  /* 0x000000ff59ff7812 */ /* 0x000fe200078ac0ff */
[----:B------:R-:W-:Y:S01]  /*2c80*/  FMUL.FTZ R177, R177, UR14 ;  /* 0x0000000eb1b17c20 */ /* 0x000fe20008410000 */
[----:B------:R-:W-:Y:S01]  /*2c90*/  LOP3.LUT P2, RZ, R89, 0xff0000, RZ, 0xc0, !PT ;  /* 0x00ff000059ff7812 */ /* 0x000fe2000784c0ff */
[----:B------:R-:W-:Y:S01]  /*2ca0*/  FFMA.FTZ R81, R97, R86, R162 ;  /* 0x0000005661517223 */ /* 0x000fe200000100a2 */
[----:B------:R-:W-:Y:S01]  /*2cb0*/  ISETP.GE.U32.AND.EX P0, PT, R89, 0x1000000, PT, P0 ;  /* 0x010000005900780c */ /* 0x000fe20003f06100 */
[----:B------:R-:W-:Y:S01]  /*2cc0*/  FMUL.FTZ R82, R85, UR14 ;  /* 0x0000000e55527c20 */ /* 0x000fe20008410000 */
[C---:B------:R-:W-:Y:S01]  /*2cd0*/  F2FP.BF16.F32.PACK_AB R74, R176.reuse, R87 ;  /* 0x00000057b04a723e */ /* 0x040fe200000010ff */
[----:B------:R-:W-:Y:S01]  /*2ce0*/  FMUL.FTZ R176, R176, UR14 ;  /* 0x0000000eb0b07c20 */ /* 0x000fe20008410000 */
[----:B------:R-:W-:Y:S01]  /*2cf0*/  FSEL R162, R72, RZ, P5 ;  /* 0x000000ff48a27208 */ /* 0x000fe20002800000 */
[----:B------:R-:W-:Y:S01]  /*2d00*/  FMUL.FTZ R72, R84, UR14 ;  /* 0x0000000e54487c20 */ /* 0x000fe20008410000 */
[----:B------:R-:W-:Y:S01]  /*2d10*/  FSEL R83, R73, RZ, P0 ;  /* 0x000000ff49537208 */ /* 0x000fe20000000000 */
[----:B------:R-:W-:Y:S01]  /*2d20*/  FMUL.FTZ R86, R81, UR14 ;  /* 0x0000000e51567c20 */ /* 0x000fe20008410000 */
[----:B------:R-:W-:-:S02]  /*2d30*/  FSEL R178, R177, RZ, P2 ;  /* 0x000000ffb1b27208 */ /* 0x000fc40001000000 */
[----:B------:R-:W-:Y:S02]  /*2d40*/  LOP3.LUT P0, RZ, R89, 0xff00, RZ, 0xc0, !PT ;  /* 0x0000ff0059ff7812 */ /* 0x000fe4000780c0ff */
[----:B------:R-:W-:Y:S02]  /*2d50*/  LOP3.LUT P2, RZ, R88, 0xff0000, RZ, 0xc0, !PT ;  /* 0x00ff000058ff7812 */ /* 0x000fe4000784c0ff */
[----:B------:R-:W-:Y:S01]  /*2d60*/  F2FP.BF16.F32.PACK_AB R73, R81, R84 ;  /* 0x000000545149723e */ /* 0x000fe200000010ff */
[----:B------:R-:W-:Y:S01]  /*2d70*/  FMUL.FTZ R81, R80, UR14 ;  /* 0x0000000e50517c20 */ /* 0x000fe20008410000 */
[----:B------:R-:W-:Y:S02]  /*2d80*/  FSEL R163, R176, RZ, P0 ;  /* 0x000000ffb0a37208 */ /* 0x000fe40000000000 */
[----:B------:R-:W-:Y:S02]  /*2d90*/  FSEL R84, R72, RZ, P2 ;  /* 0x000000ff48547208 */ /* 0x000fe40001000000 */
[----:B------:R-:W-:-:S02]  /*2da0*/  LOP3.LUT P5, RZ, R88, 0xff000000, RZ, 0xc0, !PT ;  /* 0xff00000058ff7812 */ /* 0x000fc400078ac0ff */
        /* <DEDUP_REMOVED lines=11> */
.L_x_342:
        /* <DEDUP_REMOVED lines=8> */
[----:B------:R-:W-:Y:S01]  /*2ee0*/  LOP3.LUT P0, RZ, R89, 0xff0000, RZ, 0xc0, !PT ;  /* 0x00ff000059ff7812 */ /* 0x000fe2000780c0ff */
[-C--:B------:R-:W-:Y:S01]  /*2ef0*/  FFMA.FTZ R78, R148, R159.reuse, R160 ;  /* 0x0000009f944e7223 */ /* 0x080fe200000100a0 */
[----:B------:R-:W-:Y:S01]  /*2f00*/  FADD.FTZ R76, R142, -R77 ;  /* 0x8000004d8e4c7221 */ /* 0x000fe20000010000 */
[----:B------:R-:W-:Y:S01]  /*2f10*/  FADD.FTZ R80, R145, -R80 ;  /* 0x8000005091507221 */ /* 0x000fe20000010000 */
[-C--:B------:R-:W-:Y:S01]  /*2f20*/  FFMA.FTZ R77, R135, R159.reuse, R160 ;  /* 0x0000009f874d7223 */ /* 0x080fe200000100a0 */
[----:B------:R-:W-:Y:S01]  /*2f30*/  ISETP.GE.U32.AND P2, PT, R88, RZ, PT ;  /* 0x000000ff5800720c */ /* 0x000fe20003f46070 */
[C---:B-----5:R-:W-:Y:S01]  /*2f40*/  FMUL.FTZ R76, R97.reuse, R76 ;  /* 0x0000004c614c7220 */ /* 0x060fe20000410000 */
[----:B------:R-:W-:Y:S01]  /*2f50*/  FMUL.FTZ R80, R97, R80 ;  /* 0x0000005061507220 */ /* 0x000fe20000410000 */
[----:B------:R-:W-:Y:S01]  /*2f60*/  FADD.FTZ R78, R143, -R78 ;  /* 0x8000004e8f4e7221 */ /* 0x000fe20000010000 */
[----:B------:R-:W-:Y:S01]  /*2f70*/  LOP3.LUT P5, RZ, R153, 0xff0000, RZ, 0xc0, !PT ;  /* 0x00ff000099ff7812 */ /* 0x000fe200078ac0ff */
[----:B------:R-:W-:Y:S01]  /*2f80*/  FMUL.FTZ R79, R76, UR14 ;  /* 0x0000000e4c4f7c20 */ /* 0x000fe20008410000 */
[----:B------:R-:W-:Y:S01]  /*2f90*/  FADD.FTZ R76, R140, -R77 ;  /* 0x8000004d8c4c7221 */ /* 0x000fe20000010000 */
[----:B------:R-:W-:Y:S01]  /*2fa0*/  FMUL.FTZ R80, R80, UR14 ;  /* 0x0000000e50507c20 */ /* 0x000fe20008410000 */
[----:B------:R-:W-:Y:S01]  /*2fb0*/  FMUL.FTZ R78, R97, R78 ;  /* 0x0000004e614e7220 */ /* 0x000fe20000410000 */
[----:B------:R-:W-:Y:S01]  /*2fc0*/  ISETP.GE.U32.AND.EX P2, PT, R89, 0x1000000, PT, P2 ;  /* 0x010000005900780c */ /* 0x000fe20003f46120 */
[----:B------:R-:W-:Y:S01]  /*2fd0*/  FMUL.FTZ R76, R97, R76 ;  /* 0x0000004c614c7220 */ /* 0x000fe20000410000 */
[C---:B------:R-:W-:Y:S01]  /*2fe0*/  FSEL R83, R79.reuse, RZ, P0 ;  /* 0x000000ff4f537208 */ /* 0x040fe20000000000 */
[----:B------:R-:W-:Y:S01]  /*2ff0*/  FMUL.FTZ R85, R78, UR14 ;  /* 0x0000000e4e557c20 */ /* 0x000fe20008410000 */
[----:B------:R-:W-:Y:S01]  /*3000*/  ISETP.GE.U32.AND P0, PT, R152, RZ, PT ;  /* 0x000000ff9800720c */ /* 0x000fe20003f06070 */
[----:B------:R-:W-:Y:S01]  /*3010*/  FMUL.FTZ R82, R76, UR14 ;  /* 0x0000000e4c527c20 */ /* 0x000fe20008410000 */
[----:B------:R-:W-:Y:S01]  /*3020*/  FSEL R79, R79, RZ, P5 ;  /* 0x000000ff4f4f7208 */ /* 0x000fe20002800000 */
[----:B------:R-:W-:Y:S01]  /*3030*/  FFMA.FTZ R81, R133, R159, R160 ;  /* 0x0000009f85517223 */ /* 0x000fe200000100a0 */
[----:B------:R-:W-:-:S02]  /*3040*/  ISETP.GE.U32.AND.EX P0, PT, R153, 0x1000000, PT, P0 ;  /* 0x010000009900780c */ /* 0x000fc40003f06100 */
[C---:B0-----:R-:W-:Y:S02]  /*3050*/  FSEL R84, R80.reuse, RZ, P2 ;  /* 0x000000ff50547208 */ /* 0x041fe40001000000 */
[C---:B------:R-:W-:Y:S02]  /*3060*/  LOP3.LUT P5, RZ, R153.reuse, 0xff, RZ, 0xc0, !PT ;  /* 0x000000ff99ff7812 */ /* 0x040fe400078ac0ff */
[----:B------:R-:W-:Y:S02]  /*3070*/  LOP3.LUT P2, RZ, R153, 0xff00, RZ, 0xc0, !PT ;  /* 0x0000ff0099ff7812 */ /* 0x000fe4000784c0ff */
[----:B------:R-:W-:Y:S01]  /*3080*/  FSEL R76, R80, RZ, P0 ;  /* 0x000000ff504c7208 */ /* 0x000fe20000000000 */
[----:B------:R-:W-:Y:S01]  /*3090*/  FFMA.FTZ R80, R146, R159, R160 ;  /* 0x0000009f92507223 */ /* 0x000fe200000100a0 */
[----:B------:R-:W-:Y:S02]  /*30a0*/  FSEL R78, R82, RZ, P5 ;  /* 0x000000ff524e7208 */ /* 0x000fe40002800000 */
[----:B------:R-:W-:-:S02]  /*30b0*/  FSEL R77, R85, RZ, P2 ;  /* 0x000000ff554d7208 */ /* 0x000fc40001000000 */
[----:B------:R-:W-:Y:S01]  /*30c0*/  F2FP.BF16.F32.PACK_AB R79, R76, R79 ;  /* 0x0000004f4c4f723e */ /* 0x000fe200000010ff */
[----:B------:R-:W-:Y:S01]  /*30d0*/  FADD.FTZ R76, R138, -R81 ;  /* 0x800000518a4c7221 */ /* 0x000fe20000010000 */
[----:B------:R-:W-:Y:S02]  /*30e0*/  F2FP.BF16.F32.PACK_AB R78, R77, R78 ;  /* 0x0000004e4d4e723e */ /* 0x000fe400000010ff */
[----:B------:R-:W-:Y:S01]  /*30f0*/  LOP3.LUT P5, RZ, R89, 0xff, RZ, 0xc0, !PT ;  /* 0x000000ff59ff7812 */ /* 0x000fe200078ac0ff */
[----:B------:R-:W-:Y:S01]  /*3100*/  FMUL.FTZ R77, R97, R76 ;  /* 0x0000004c614d7220 */ /* 0x000fe20000410000 */
[----:B------:R-:W-:Y:S01]  /*3110*/  FFMA.FTZ R76, R144, R159, R160 ;  /* 0x0000009f904c7223 */ /* 0x000fe200000100a0 */
[----:B------:R-:W-:Y:S02]  /*3120*/  F2FP.BF16.F32.PACK_AB R83, R84, R83 ;  /* 0x000000535453723e */ /* 0x000fe400000010ff */
[----:B------:R-:W-:Y:S01]  /*3130*/  FSEL R84, R82, RZ, P5 ;  /* 0x000000ff52547208 */ /* 0x000fe20002800000 */
[----:B------:R-:W-:Y:S01]  /*3140*/  FADD.FTZ R82, R141, -R80 ;  /* 0x800000508d527221 */ /* 0x000fe20000010000 */
[----:B------:R-:W-:Y:S01]  /*3150*/  FMUL.FTZ R81, R77, UR14 ;  /* 0x0000000e4d517c20 */ /* 0x000fe20008410000 */
[----:B------:R-:W-:Y:S01]  /*3160*/  FADD.FTZ R80, R139, -R76 ;  /* 0x8000004c8b507221 */ /* 0x000fe20000010000 */
[----:B------:R-:W-:Y:S01]  /*3170*/  FFMA.FTZ R77, R3, R159, R160 ;  /* 0x0000009f034d7223 */ /* 0x000fe200000100a0 */
[----:B------:R-:W-:Y:S01]  /*3180*/  LOP3.LUT P0, RZ, R89, 0xff00, RZ, 0xc0, !PT ;  /* 0x0000ff0059ff7812 */ /* 0x000fe2000780c0ff */
[C---:B------:R-:W-:Y:S01]  /*3190*/  FMUL.FTZ R82, R97.reuse, R82 ;  /* 0x0000005261527220 */ /* 0x040fe20000410000 */
[----:B------:R-:W-:Y:S01]  /*31a0*/  LOP3.LUT P2, RZ, R88, 0xff0000, RZ, 0xc0, !PT ;  /* 0x00ff000058ff7812 */ /* 0x000fe2000784c0ff */
[----:B------:R-:W-:Y:S01]  /*31b0*/  FMUL.FTZ R80, R97, R80 ;  /* 0x0000005061507220 */ /* 0x000fe20000410000 */
[----:B------:R-:W-:Y:S01]  /*31c0*/  LOP3.LUT P5, RZ, R152, 0xff0000, RZ, 0xc0, !PT ;  /* 0x00ff000098ff7812 */ /* 0x000fe200078ac0ff */
[----:B------:R-:W-:Y:S01]  /*31d0*/  FADD.FTZ R76, R136, -R77 ;  /* 0x8000004d884c7221 */ /* 0x000fe20000010000 */
[----:B------:R-:W-:Y:S01]  /*31e0*/  FSEL R177, R85, RZ, P0 ;  /* 0x000000ff55b17208 */ /* 0x000fe20000000000 */
[----:B------:R-:W-:Y:S01]  /*31f0*/  FMUL.FTZ R82, R82, UR14 ;  /* 0x0000000e52527c20 */ /* 0x000fe20008410000 */
[C---:B------:R-:W-:Y:S01]  /*3200*/  FSEL R86, R81.reuse, RZ, P2 ;  /* 0x000000ff51567208 */ /* 0x040fe20001000000 */
[----:B------:R-:W-:Y:S01]  /*3210*/  FMUL.FTZ R85, R80, UR14 ;  /* 0x0000000e50557c20 */ /* 0x000fe20008410000 */
[----:B------:R-:W-:Y:S01]  /*3220*/  FSEL R77, R81, RZ, P5 ;  /* 0x000000ff514d7208 */ /* 0x000fe20002800000 */
[----:B------:R-:W-:Y:S01]  /*3230*/  FMUL.FTZ R76, R97, R76 ;  /* 0x0000004c614c7220 */ /* 0x000fe20000410000 */
[----:B------:R-:W-:-:S02]  /*3240*/  LOP3.LUT P0, RZ, R88, 0xff000000, RZ, 0xc0, !PT ;  /* 0xff00000058ff7812 */ /* 0x000fc4000780c0ff */
[----:B------:R-:W-:Y:S01]  /*3250*/  LOP3.LUT P2, RZ, R152, 0xff000000, RZ, 0xc0, !PT ;  /* 0xff00000098ff7812 */ /* 0x000fe2000784c0ff */
[----:B------:R-:W-:Y:S01]  /*3260*/  FMUL.FTZ R81, R76, UR14 ;  /* 0x0000000e4c517c20 */ /* 0x000fe20008410000 */
[----:B------:R-:W-:Y:S02]  /*3270*/  LOP3.LUT P5, RZ, R88, 0xff00, RZ, 0xc0, !PT ;  /* 0x0000ff0058ff7812 */ /* 0x000fe400078ac0ff */
[C---:B------:R-:W-:Y:S02]  /*3280*/  FSEL R163, R82.reuse, RZ, P0 ;  /* 0x000000ff52a37208 */ /* 0x040fe40000000000 */
[----:B------:R-:W-:Y:S02]  /*3290*/  FSEL R80, R82, RZ, P2 ;  /* 0x000000ff52507208 */ /* 0x000fe40001000000 */
[----:B------:R-:W-:Y:S02]  /*32a0*/  FSEL R87, R85, RZ, P5 ;  /* 0x000000ff55577208 */ /* 0x000fe40002800000 */
[----:B------:R-:W-:-:S02]  /*32b0*/  LOP3.LUT P0, RZ, R152, 0xff00, RZ, 0xc0, !PT ;  /* 0x0000ff0098ff7812 */ /* 0x000fc4000780c0ff */
[----:B------:R-:W-:Y:S02]  /*32c0*/  LOP3.LUT P2, RZ, R152, 0xff, RZ, 0xc0, !PT ;  /* 0x000000ff98ff7812 */ /* 0x000fe4000784c0ff */
[----:B------:R-:W-:Y:S02]  /*32d0*/  LOP3.LUT P5, RZ, R88, 0xff, RZ, 0xc0, !PT ;  /* 0x000000ff58ff7812 */ /* 0x000fe400078ac0ff */
[----:B------:R-:W-:Y:S02]  /*32e0*/  F2FP.BF16.F32.PACK_AB R82, R177, R84 ;  /* 0x00000054b152723e */ /* 0x000fe400000010ff */
        /* <DEDUP_REMOVED lines=8> */
.L_x_348:
[-CC-:B------:R-:W-:Y:S01]  /*3370*/  FFMA.FTZ R73, R137, R159.reuse, R160.reuse ;  /* 0x0000009f89497223 */ /* 0x180fe200000100a0 */
[-CC-:B------:R-:W-:Y:S01]  /*3380*/  FFMA.FTZ R74, R148, R159.reuse, R160.reuse ;  /* 0x0000009f944a7223 */ /* 0x180fe200000100a0 */
[----:B------:R-:W-:Y:S02]  /*3390*/  LOP3.LUT P0, RZ, R89, 0xff0000, RZ, 0xc0, !PT ;  /* 0x00ff000059ff7812 */ /* 0x000fe4000780c0ff */
[----:B------:R-:W-:Y:S01]  /*33a0*/  FADD.FTZ R72, R142, -R73 ;  /* 0x800000498e487221 */ /* 0x000fe20000010000 */
[-C--:B------:R-:W-:Y:S01]  /*33b0*/  FFMA.FTZ R73, R135, R159.reuse, R160 ;  /* 0x0000009f87497223 */ /* 0x080fe200000100a0 */
[----:B------:R-:W-:Y:S01]  /*33c0*/  ISETP.GE.U32.AND P2, PT, R88, RZ, PT ;  /* 0x000000ff5800720c */ /* 0x000fe20003f46070 */
[----:B------:R-:W-:Y:S01]  /*33d0*/  FADD.FTZ R74, R143, -R74 ;  /* 0x8000004a8f4a7221 */ /* 0x000fe20000010000 */
[----:B-----5:R-:W-:Y:S01]  /*33e0*/  FMUL.FTZ R75, R97, R72 ;  /* 0x00000048614b7220 */ /* 0x020fe20000410000 */
[----:B------:R-:W-:Y:S01]  /*33f0*/  FFMA.FTZ R72, R150, R159, R160 ;  /* 0x0000009f96487223 */ /* 0x000fe200000100a0 */
[----:B------:R-:W-:-:S02]  /*3400*/  LOP3.LUT P5, RZ, R153, 0xff0000, RZ, 0xc0, !PT ;  /* 0x00ff000099ff7812 */ /* 0x000fc400078ac0ff */
[----:B------:R-:W-:Y:S01]  /*3410*/  FMUL.FTZ R76, R75, UR14 ;  /* 0x0000000e4b4c7c20 */ /* 0x000fe20008410000 */
[----:B------:R-:W-:Y:S01]  /*3420*/  FADD.FTZ R78, R145, -R72 ;  /* 0x80000048914e7221 */ /* 0x000fe20000010000 */
[----:B------:R-:W-:Y:S01]  /*3430*/  FADD.FTZ R72, R140, -R73 ;  /* 0x800000498c487221 */ /* 0x000fe20000010000 */
[----:B------:R-:W-:Y:S01]  /*3440*/  FMUL.FTZ R73, R97, R74 ;  /* 0x0000004a61497220 */ /* 0x000fe20000410000 */
[----:B------:R-:W-:Y:S01]  /*3450*/  ISETP.GE.U32.AND.EX P2, PT, R89, 0x1000000, PT, P2 ;  /* 0x010000005900780c */ /* 0x000fe20003f46120 */
[C---:B------:R-:W-:Y:S01]  /*3460*/  FMUL.FTZ R78, R97.reuse, R78 ;  /* 0x0000004e614e7220 */ /* 0x040fe20000410000 */
[----:B------:R-:W-:Y:S01]  /*3470*/  FSEL R83, R76, RZ, P0 ;  /* 0x000000ff4c537208 */ /* 0x000fe20000000000 */
[----:B------:R-:W-:Y:S01]  /*3480*/  FMUL.FTZ R72, R97, R72 ;  /* 0x0000004861487220 */ /* 0x000fe20000410000 */
[----:B------:R-:W-:Y:S01]  /*3490*/  ISETP.GE.U32.AND P0, PT, R152, RZ, PT ;  /* 0x000000ff9800720c */ /* 0x000fe20003f06070 */
[----:B------:R-:W-:Y:S01]  /*34a0*/  FMUL.FTZ R81, R73, UR14 ;  /* 0x0000000e49517c20 */ /* 0x000fe20008410000 */
[C---:B------:R-:W-:Y:S01]  /*34b0*/  F2FP.BF16.F32.PACK_AB R75, R78.reuse, R75 ;  /* 0x0000004b4e4b723e */ /* 0x040fe200000010ff */
[----:B------:R-:W-:Y:S01]  /*34c0*/  FMUL.FTZ R78, R78, UR14 ;  /* 0x0000000e4e4e7c20 */ /* 0x000fe20008410000 */
[----:B------:R-:W-:Y:S01]  /*34d0*/  FSEL R79, R76, RZ, P5 ;  /* 0x000000ff4c4f7208 */ /* 0x000fe20002800000 */
[----:B------:R-:W-:Y:S01]  /*34e0*/  FMUL.FTZ R80, R72, UR14 ;  /* 0x0000000e48507c20 */ /* 0x000fe20008410000 */
[----:B------:R-:W-:-:S02]  /*34f0*/  ISETP.GE.U32.AND.EX P0, PT, R153, 0x1000000, PT, P0 ;  /* 0x010000009900780c */ /* 0x000fc40003f06100 */
[C---:B------:R-:W-:Y:S02]  /*3500*/  FSEL R76, R78.reuse, RZ, P2 ;  /* 0x000000ff4e4c7208 */ /* 0x040fe40001000000 */
[C---:B------:R-:W-:Y:S02]  /*3510*/  LOP3.LUT P5, RZ, R153.reuse, 0xff, RZ, 0xc0, !PT ;  /* 0x000000ff99ff7812 */ /* 0x040fe400078ac0ff */
[----:B------:R-:W-:Y:S02]  /*3520*/  LOP3.LUT P2, RZ, R153, 0xff00, RZ, 0xc0, !PT ;  /* 0x0000ff0099ff7812 */ /* 0x000fe4000784c0ff */
[----:B------:R-:W-:Y:S01]  /*3530*/  F2FP.BF16.F32.PACK_AB R74, R73, R72 ;  /* 0x00000048494a723e */ /* 0x000fe200000010ff */
[--C-:B------:R-:W-:Y:S01]  /*3540*/  FFMA.FTZ R73, R133, R159, R160.reuse ;  /* 0x0000009f85497223 */ /* 0x100fe200000100a0 */
[----:B------:R-:W-:Y:S02]  /*3550*/  FSEL R82, R78, RZ, P0 ;  /* 0x000000ff4e527208 */ /* 0x000fe40000000000 */
[----:B------:R-:W-:Y:S01]  /*3560*/  F2FP.BF16.F32.PACK_AB R83, R76, R83 ;  /* 0x000000534c53723e */ /* 0x000fe200000010ff */
[----:B------:R-:W-:Y:S01]  /*3570*/  FFMA.FTZ R76, R146, R159, R160 ;  /* 0x0000009f924c7223 */ /* 0x000fe200000100a0 */
[----:B------:R-:W-:Y:S01]  /*3580*/  FSEL R78, R80, RZ, P5 ;  /* 0x000000ff504e7208 */ /* 0x000fe20002800000 */
[----:B------:R-:W-:Y:S01]  /*3590*/  FADD.FTZ R72, R138, -R73 ;  /* 0x800000498a487221 */ /* 0x000fe20000010000 */
[----:B------:R-:W-:Y:S01]  /*35a0*/  FSEL R77, R81, RZ, P2 ;  /* 0x000000ff514d7208 */ /* 0x000fe20001000000 */
[----:B------:R-:W-:Y:S01]  /*35b0*/  FADD.FTZ R76, R141, -R76 ;  /* 0x8000004c8d4c7221 */ /* 0x000fe20000010000 */
[----:B------:R-:W-:Y:S01]  /*35c0*/  F2FP.BF16.F32.PACK_AB R79, R82, R79 ;  /* 0x0000004f524f723e */ /* 0x000fe200000010ff */
[-CC-:B------:R-:W-:Y:S01]  /*35d0*/  FFMA.FTZ R73, R3, R159.reuse, R160.reuse ;  /* 0x0000009f03497223 */ /* 0x180fe200000100a0 */
[----:B------:R-:W-:Y:S01]  /*35e0*/  F2FP.BF16.F32.PACK_AB R78, R77, R78 ;  /* 0x0000004e4d4e723e */ /* 0x000fe200000010ff */
[----:B------:R-:W-:Y:S01]  /*35f0*/  FMUL.FTZ R77, R97, R72 ;  /* 0x00000048614d7220 */ /* 0x000fe20000410000 */
[----:B------:R-:W-:Y:S01]  /*3600*/  FFMA.FTZ R72, R144, R159, R160 ;  /* 0x0000009f90487223 */ /* 0x000fe200000100a0 */
[----:B------:R-:W-:Y:S01]  /*3610*/  LOP3.LUT P5, RZ, R89, 0xff, RZ, 0xc0, !PT ;  /* 0x000000ff59ff7812 */ /* 0x000fe200078ac0ff */
[----:B------:R-:W-:Y:S01]  /*3620*/  FMUL.FTZ R82, R97, R76 ;  /* 0x0000004c61527220 */ /* 0x000fe20000410000 */
[----:B------:R-:W-:Y:S01]  /*3630*/  LOP3.LUT P0, RZ, R89, 0xff00, RZ, 0xc0, !PT ;  /* 0x0000ff0059ff7812 */ /* 0x000fe2000780c0ff */
[----:B------:R-:W-:Y:S01]  /*3640*/  FADD.FTZ R76, R139, -R72 ;  /* 0x800000488b4c7221 */ /* 0x000fe20000010000 */
[----:B0-----:R-:W-:Y:S01]  /*3650*/  FSEL R84, R80, RZ, P5 ;  /* 0x000000ff50547208 */ /* 0x001fe20002800000 */
[----:B------:R-:W-:Y:S01]  /*3660*/  FMUL.FTZ R80, R77, UR14 ;  /* 0x0000000e4d507c20 */ /* 0x000fe20008410000 */
[----:B------:R-:W-:Y:S01]  /*3670*/  FADD.FTZ R72, R136, -R73 ;  /* 0x8000004988487221 */ /* 0x000fe20000010000 */
[----:B------:R-:W-:-:S02]  /*3680*/  LOP3.LUT P2, RZ, R88, 0xff0000, RZ, 0xc0, !PT ;  /* 0x00ff000058ff7812 */ /* 0x000fc4000784c0ff */
[----:B------:R-:W-:Y:S02]  /*3690*/  LOP3.LUT P5, RZ, R152, 0xff0000, RZ, 0xc0, !PT ;  /* 0x00ff000098ff7812 */ /* 0x000fe400078ac0ff */
[C---:B------:R-:W-:Y:S01]  /*36a0*/  F2FP.BF16.F32.PACK_AB R73, R82.reuse, R77 ;  /* 0x0000004d5249723e */ /* 0x040fe200000010ff */
[----:B------:R-:W-:Y:S01]  /*36b0*/  FMUL.FTZ R77, R97, R76 ;  /* 0x0000004c614d7220 */ /* 0x000fe20000410000 */
[----:B------:R-:W-:Y:S01]  /*36c0*/  FSEL R87, R81, RZ, P0 ;  /* 0x000000ff51577208 */ /* 0x000fe20000000000 */
[----:B------:R-:W-:Y:S01]  /*36d0*/  FMUL.FTZ R82, R82, UR14 ;  /* 0x0000000e52527c20 */ /* 0x000fe20008410000 */
[C---:B------:R-:W-:Y:S01]  /*36e0*/  FSEL R81, R80.reuse, RZ, P2 ;  /* 0x000000ff50517208 */ /* 0x040fe20001000000 */
[----:B------:R-:W-:Y:S01]  /*36f0*/  FMUL.FTZ R76, R97, R72 ;  /* 0x00000048614c7220 */ /* 0x000fe20000410000 */
[----:B------:R-:W-:Y:S01]  /*3700*/  FSEL R86, R80, RZ, P5 ;  /* 0x000000ff50567208 */ /* 0x000fe20002800000 */
[----:B------:R-:W-:Y:S01]  /*3710*/  FMUL.FTZ R80, R77, UR14 ;  /* 0x0000000e4d507c20 */ /* 0x000fe20008410000 */
[----:B------:R-:W-:-:S02]  /*3720*/  LOP3.LUT P0, RZ, R88, 0xff000000, RZ, 0xc0, !PT ;  /* 0xff00000058ff7812 */ /* 0x000fc4000780c0ff */
[----:B------:R-:W-:Y:S02]  /*3730*/  LOP3.LUT P2, RZ, R152, 0xff000000, RZ, 0xc0, !PT ;  /* 0xff00000098ff7812 */ /* 0x000fe4000784c0ff */
[----:B------:R-:W-:Y:S02]  /*3740*/  LOP3.LUT P5, RZ, R88, 0xff00, RZ, 0xc0, !PT ;  /* 0x0000ff0058ff7812 */ /* 0x000fe400078ac0ff */
[----:B------:R-:W-:Y:S02]  /*3750*/  FSEL R162, R82, RZ, P0 ;  /* 0x000000ff52a27208 */ /* 0x000fe40000000000 */
[----:B------:R-:W-:Y:S01]  /*3760*/  F2FP.BF16.F32.PACK_AB R72, R77, R76 ;  /* 0x0000004c4d48723e */ /* 0x000fe200000010ff */
[----:B------:R-:W-:Y:S01]  /*3770*/  FMUL.FTZ R76, R76, UR14 ;  /* 0x0000000e4c4c7c20 */ /* 0x000fe20008410000 */
        /* <DEDUP_REMOVED lines=14> */
.L_x_347:
[----:B------:R-:W-:-:S04]  /*3860*/  UISETP.NE.U32.AND UP0, UPT, UR4, URZ, UPT ;  /* 0x000000ff0400728c */ /* 0x000fc8000bf05070 */
[----:B------:R-:W-:-:S09]  /*3870*/  UISETP.NE.AND.EX UP0, UPT, UR5, URZ, UPT, UP0 ;  /* 0x000000ff0500728c */ /* 0x000fd2000bf05300 */
[----:B------:R-:W-:Y:S05]  /*3880*/  BRA.U UP0, `(.L_x_349) ;  /* 0x00000005004c7547 */ /* 0x000fea000b800000 */
[-CC-:B------:R-:W-:Y:S01]  /*3890*/  FFMA.FTZ R81, R137, R159.reuse, R160.reuse ;  /* 0x0000009f89517223 */ /* 0x180fe200000100a0 */
[----:B------:R-:W-:Y:S01]  /*38a0*/  SHF.L.U32 R80, R15, 0x10, RZ ;  /* 0x000000100f507819 */ /* 0x000fe200000006ff */
[-CC-:B------:R-:W-:Y:S01]  /*38b0*/  FFMA.FTZ R76, R150, R159.reuse, R160.reuse ;  /* 0x0000009f964c7223 */ /* 0x180fe200000100a0 */
[----:B------:R-:W-:Y:S02]  /*38c0*/  IMAD.U32 R85, R82, 0x10000, RZ ;  /* 0x0001000052557824 */ /* 0x000fe400078e00ff */
[----:B------:R-:W-:Y:S01]  /*38d0*/  FADD.FTZ R78, R142, -R81 ;  /* 0x800000518e4e7221 */ /* 0x000fe20000010000 */
[-C--:B------:R-:W-:Y:S01]  /*38e0*/  FFMA.FTZ R77, R135, R159.reuse, R160 ;  /* 0x0000009f874d7223 */ /* 0x080fe200000100a0 */
[----:B------:R-:W-:Y:S01]  /*38f0*/  FADD.FTZ R82, R145, -R76 ;  /* 0x8000004c91527221 */ /* 0x000fe20000010000 */
[-C--:B------:R-:W-:Y:S01]  /*3900*/  FFMA.FTZ R81, R133, R159.reuse, R160 ;  /* 0x0000009f85517223 */ /* 0x080fe200000100a0 */
[----:B-----5:R-:W-:Y:S01]  /*3910*/  FFMA.FTZ R87, R97, R78, R80 ;  /* 0x0000004e61577223 */ /* 0x020fe20000010050 */
[----:B------:R-:W-:Y:S01]  /*3920*/  FFMA.FTZ R80, R148, R159, R160 ;  /* 0x0000009f94507223 */ /* 0x000fe200000100a0 */
[----:B------:R-:W-:-:S02]  /*3930*/  IMAD.U32 R79, R14, 0x10000, RZ ;  /* 0x000100000e4f7824 */ /* 0x000fc400078e00ff */
[----:B------:R-:W-:Y:S01]  /*3940*/  FADD.FTZ R76, R140, -R77 ;  /* 0x8000004d8c4c7221 */ /* 0x000fe20000010000 */
[-CC-:B------:R-:W-:Y:S01]  /*3950*/  FFMA.FTZ R78, R146, R159.reuse, R160.reuse ;  /* 0x0000009f924e7223 */ /* 0x180fe200000100a0 */
[----:B------:R-:W-:Y:S01]  /*3960*/  FFMA.FTZ R163, R97, R82, R85 ;  /* 0x0000005261a37223 */ /* 0x000fe20000010055 */
[----:B------:R-:W-:Y:S01]  /*3970*/  FFMA.FTZ R77, R3, R159, R160 ;  /* 0x0000009f034d7223 */ /* 0x000fe200000100a0 */
[----:B------:R-:W-:Y:S01]  /*3980*/  FADD.FTZ R82, R143, -R80 ;  /* 0x800000508f527221 */ /* 0x000fe20000010000 */
[----:B------:R-:W-:Y:S01]  /*3990*/  FADD.FTZ R80, R138, -R81 ;  /* 0x800000518a507221 */ /* 0x000fe20000010000 */
[----:B------:R-:W-:Y:S01]  /*39a0*/  FFMA.FTZ R85, R97, R76, R79 ;  /* 0x0000004c61557223 */ /* 0x000fe2000001004f */
[----:B0-----:R-:W-:Y:S02]  /*39b0*/  IMAD.U32 R84, R83, 0x10000, RZ ;  /* 0x0001000053547824 */ /* 0x001fe400078e00ff */
[----:B------:R-:W-:Y:S01]  /*39c0*/  FADD.FTZ R81, R141, -R78 ;  /* 0x8000004e8d517221 */ /* 0x000fe20000010000 */
[----:B------:R-:W-:-:S02]  /*39d0*/  IMAD.U32 R79, R12, 0x10000, RZ ;  /* 0x000100000c4f7824 */ /* 0x000fc400078e00ff */
[----:B------:R-:W-:Y:S01]  /*39e0*/  FADD.FTZ R78, R136, -R77 ;  /* 0x8000004d884e7221 */ /* 0x000fe20000010000 */
[----:B------:R-:W-:Y:S01]  /*39f0*/  FMUL.FTZ R87, R87, UR14 ;  /* 0x0000000e57577c20 */ /* 0x000fe20008410000 */
[----:B------:R-:W-:Y:S01]  /*3a00*/  LOP3.LUT P0, RZ, R89, 0xff0000, RZ, 0xc0, !PT ;  /* 0x00ff000059ff7812 */ /* 0x000fe2000780c0ff */
[----:B------:R-:W-:Y:S01]  /*3a10*/  FFMA.FTZ R86, R97, R82, R84 ;  /* 0x0000005261567223 */ /* 0x000fe20000010054 */
[----:B------:R-:W-:Y:S01]  /*3a20*/  LOP3.LUT P5, RZ, R153, 0xff0000, RZ, 0xc0, !PT ;  /* 0x00ff000099ff7812 */ /* 0x000fe200078ac0ff */
[----:B------:R-:W-:Y:S01]  /*3a30*/  FFMA.FTZ R82, R97, R78, R79 ;  /* 0x0000004e61527223 */ /* 0x000fe2000001004f */
[----:B------:R-:W-:Y:S01]  /*3a40*/  ISETP.GE.U32.AND P2, PT, R88, RZ, PT ;  /* 0x000000ff5800720c */ /* 0x000fe20003f46070 */
[----:B------:R-:W-:Y:S01]  /*3a50*/  FMUL.FTZ R163, R163, UR14 ;  /* 0x0000000ea3a37c20 */ /* 0x000fe20008410000 */
[----:B------:R-:W-:Y:S01]  /*3a60*/  SHF.L.U32 R83, R13, 0x10, RZ ;  /* 0x000000100d537819 */ /* 0x000fe200000006ff */
[----:B------:R-:W-:Y:S01]  /*3a70*/  FFMA.FTZ R78, R144, R159, R160 ;  /* 0x0000009f904e7223 */ /* 0x000fe200000100a0 */
[----:B------:R-:W-:Y:S01]  /*3a80*/  SHF.L.U32 R76, R177, 0x10, RZ ;  /* 0x00000010b14c7819 */ /* 0x000fe200000006ff */
[----:B------:R-:W-:Y:S01]  /*3a90*/  FMUL.FTZ R85, R85, UR14 ;  /* 0x0000000e55557c20 */ /* 0x000fe20008410000 */
[----:B------:R-:W-:Y:S01]  /*3aa0*/  FSEL R162, R87, RZ, P0 ;  /* 0x000000ff57a27208 */ /* 0x000fe20000000000 */
[----:B------:R-:W-:Y:S01]  /*3ab0*/  FFMA.FTZ R84, R97, R80, R83 ;  /* 0x0000005061547223 */ /* 0x000fe20000010053 */
[----:B------:R-:W-:Y:S01]  /*3ac0*/  FSEL R79, R87, RZ, P5 ;  /* 0x000000ff574f7208 */ /* 0x000fe20002800000 */
[----:B------:R-:W-:Y:S01]  /*3ad0*/  FMUL.FTZ R86, R86, UR14 ;  /* 0x0000000e56567c20 */ /* 0x000fe20008410000 */
[----:B------:R-:W-:Y:S01]  /*3ae0*/  ISETP.GE.U32.AND.EX P2, PT, R89, 0x1000000, PT, P2 ;  /* 0x010000005900780c */ /* 0x000fe20003f46120 */
[----:B------:R-:W-:Y:S01]  /*3af0*/  FADD.FTZ R83, R139, -R78 ;  /* 0x8000004e8b537221 */ /* 0x000fe20000010000 */
[----:B------:R-:W-:Y:S01]  /*3b00*/  ISETP.GE.U32.AND P0, PT, R152, RZ, PT ;  /* 0x000000ff9800720c */ /* 0x000fe20003f06070 */
[----:B------:R-:W-:Y:S01]  /*3b10*/  FFMA.FTZ R77, R97, R81, R76 ;  /* 0x00000051614d7223 */ /* 0x000fe2000001004c */
[----:B------:R-:W-:Y:S01]  /*3b20*/  LOP3.LUT P5, RZ, R153, 0xff, RZ, 0xc0, !PT ;  /* 0x000000ff99ff7812 */ /* 0x000fe200078ac0ff */
[----:B------:R-:W-:Y:S01]  /*3b30*/  FMUL.FTZ R84, R84, UR14 ;  /* 0x0000000e54547c20 */ /* 0x000fe20008410000 */
[----:B------:R-:W-:-:S02]  /*3b40*/  FSEL R87, R163, RZ, P2 ;  /* 0x000000ffa3577208 */ /* 0x000fc40001000000 */
[C---:B------:R-:W-:Y:S02]  /*3b50*/  ISETP.GE.U32.AND.EX P0, PT, R153.reuse, 0x1000000, PT, P0 ;  /* 0x010000009900780c */ /* 0x040fe40003f06100 */
[----:B------:R-:W-:Y:S02]  /*3b60*/  LOP3.LUT P2, RZ, R153, 0xff00, RZ, 0xc0, !PT ;  /* 0x0000ff0099ff7812 */ /* 0x000fe4000784c0ff */
[----:B------:R-:W-:Y:S02]  /*3b70*/  FSEL R78, R85, RZ, P5 ;  /* 0x000000ff554e7208 */ /* 0x000fe40002800000 */
[----:B------:R-:W-:Y:S02]  /*3b80*/  SHF.L.U32 R76, R178, 0x10, RZ ;  /* 0x00000010b24c7819 */ /* 0x000fe400000006ff */
[----:B------:R-:W-:Y:S02]  /*3b90*/  LOP3.LUT P5, RZ, R89, 0xff, RZ, 0xc0, !PT ;  /* 0x000000ff59ff7812 */ /* 0x000fe400078ac0ff */
[----:B------:R-:W-:Y:S01]  /*3ba0*/  FSEL R80, R163, RZ, P0 ;  /* 0x000000ffa3507208 */ /* 0x000fe20000000000 */
[----:B------:R-:W-:Y:S01]  /*3bb0*/  FFMA.FTZ R76, R97, R83, R76 ;  /* 0x00000053614c7223 */ /* 0x000fe2000001004c */
[----:B------:R-:W-:-:S02]  /*3bc0*/  FSEL R81, R86, RZ, P2 ;  /* 0x000000ff56517208 */ /* 0x000fc40001000000 */
[----:B------:R-:W-:Y:S01]  /*3bd0*/  LOP3.LUT P0, RZ, R89, 0xff00, RZ, 0xc0, !PT ;  /* 0x0000ff0059ff7812 */ /* 0x000fe2000780c0ff */
[----:B------:R-:W-:Y:S01]  /*3be0*/  FMUL.FTZ R76, R76, UR14 ;  /* 0x0000000e4c4c7c20 */ /* 0x000fe20008410000 */
[----:B------:R-:W-:Y:S02]  /*3bf0*/  LOP3.LUT P2, RZ, R88, 0xff0000, RZ, 0xc0, !PT ;  /* 0x00ff000058ff7812 */ /* 0x000fe4000784c0ff */
[----:B------:R-:W-:Y:S02]  /*3c00*/  FSEL R85, R85, RZ, P5 ;  /* 0x000000ff55557208 */ /* 0x000fe40002800000 */
[----:B------:R-:W-:Y:S02]  /*3c10*/  LOP3.LUT P5, RZ, R152, 0xff0000, RZ, 0xc0, !PT ;  /* 0x00ff000098ff7812 */ /* 0x000fe400078ac0ff */
[----:B------:R-:W-:Y:S01]  /*3c20*/  F2FP.BF16.F32.PACK_AB R79, R80, R79 ;  /* 0x0000004f504f723e */ /* 0x000fe200000010ff */
[----:B------:R-:W-:Y:S01]  /*3c30*/  FMUL.FTZ R80, R77, UR14 ;  /* 0x0000000e4d507c20 */ /* 0x000fe20008410000 */
[----:B------:R-:W-:-:S02]  /*3c40*/  F2FP.BF16.F32.PACK_AB R83, R87, R162 ;  /* 0x000000a25753723e */ /* 0x000fc400000010ff */
[----:B------:R-:W-:Y:S01]  /*3c50*/  FSEL R176, R86, RZ, P0 ;  /* 0x000000ff56b07208 */ /* 0x000fe20000000000 */
[----:B------:R-:W-:Y:S01]  /*3c60*/  FMUL.FTZ R86, R82, UR14 ;  /* 0x0000000e52567c20 */ /* 0x000fe20008410000 */
[----:B------:R-:W-:Y:S02]  /*3c70*/  FSEL R162, R84, RZ, P2 ;  /* 0x000000ff54a27208 */ /* 0x000fe40001000000 */
[----:B------:R-:W-:Y:S02]  /*3c80*/  LOP3.LUT P0, RZ, R88, 0xff000000, RZ, 0xc0, !PT ;  /* 0xff00000058ff7812 */ /* 0x000fe4000780c0ff */
[----:B------:R-:W-:Y:S02]  /*3c90*/  LOP3.LUT P2, RZ, R152, 0xff000000, RZ, 0xc0, !PT ;  /* 0xff00000098ff7812 */ /* 0x000fe4000784c0ff */
[----:B------:R-:W-:Y:S02]  /*3ca0*/  FSEL R77, R84, RZ, P5 ;  /* 0x000000ff544d7208 */ /* 0x000fe40002800000 */
[----:B------:R-:W-:-:S02]  /*3cb0*/  LOP3.LUT P5, RZ, R88, 0xff00, RZ, 0xc0, !PT ;  /* 0x0000ff0058ff7812 */ /* 0x000fc400078ac0ff */
[----:B------:R-:W-:Y:S02]  /*3cc0*/  F2FP.BF16.F32.PACK_AB R78, R81, R78 ;  /* 0x0000004e514e723e */ /* 0x000fe400000010ff */
[C---:B------:R-:W-:Y:S02]  /*3cd0*/  FSEL R81, R80.reuse, RZ, P0 ;  /* 0x000000ff50517208 */ /* 0x040fe40000000000 */
[----:B------:R-:W-:Y:S02]  /*3ce0*/  FSEL R84, R80, RZ, P2 ;  /* 0x000000ff50547208 */ /* 0x000fe40001000000 */
[----:B------:R-:W-:Y:S02]  /*3cf0*/  LOP3.LUT P0, RZ, R152, 0xff00, RZ, 0xc0, !PT ;  /* 0x0000ff0098ff7812 */ /* 0x000fe4000780c0ff */
[----:B------:R-:W-:Y:S02]  /*3d00*/  FSEL R80, R76, RZ, P5 ;  /* 0x000000ff4c507208 */ /* 0x000fe40002800000 */
[----:B------:R-:W-:-:S02]  /*3d10*/  LOP3.LUT P2, RZ, R152, 0xff, RZ, 0xc0, !PT ;  /* 0x000000ff98ff7812 */ /* 0x000fc4000784c0ff */
[----:B------:R-:W-:Y:S02]  /*3d20*/  LOP3.LUT P5, RZ, R88, 0xff, RZ, 0xc0, !PT ;  /* 0x000000ff58ff7812 */ /* 0x000fe400078ac0ff */
[----:B------:R-:W-:Y:S02]  /*3d30*/  F2FP.BF16.F32.PACK_AB R82, R176, R85 ;  /* 0x00000055b052723e */ /* 0x000fe400000010ff */
        /* <DEDUP_REMOVED lines=8> */
.L_x_349:
[-CC-:B------:R-:W-:Y:S01]  /*3dc0*/  FFMA.FTZ R73, R137, R159.reuse, R160.reuse ;  /* 0x0000009f89497223 */ /* 0x180fe200000100a0 */
[-CC-:B------:R-:W-:Y:S01]  /*3dd0*/  FFMA.FTZ R76, R150, R159.reuse, R160.reuse ;  /* 0x0000009f964c7223 */ /* 0x180fe200000100a0 */
[----:B------:R-:W-:Y:S02]  /*3de0*/  IMAD.U32 R74, R15, 0x10000, RZ ;  /* 0x000100000f4a7824 */ /* 0x000fe400078e00ff */
[-C--:B------:R-:W-:Y:S01]  /*3df0*/  FFMA.FTZ R75, R135, R159.reuse, R160 ;  /* 0x0000009f874b7223 */ /* 0x080fe200000100a0 */
[----:B------:R-:W-:Y:S01]  /*3e00*/  FADD.FTZ R72, R142, -R73 ;  /* 0x800000498e487221 */ /* 0x000fe20000010000 */
[----:B------:R-:W-:Y:S01]  /*3e10*/  SHF.L.U32 R73, R82, 0x10, RZ ;  /* 0x0000001052497819 */ /* 0x000fe200000006ff */
[----:B------:R-:W-:Y:S01]  /*3e20*/  FADD.FTZ R76, R145, -R76 ;  /* 0x8000004c914c7221 */ /* 0x000fe20000010000 */
[----:B------:R-:W-:Y:S02]  /*3e30*/  IMAD.U32 R83, R83, 0x10000, RZ ;  /* 0x0001000053537824 */ /* 0x000fe400078e00ff */
[C---:B-----5:R-:W-:Y:S01]  /*3e40*/  FFMA.FTZ R85, R97.reuse, R72, R74 ;  /* 0x0000004861557223 */ /* 0x060fe2000001004a */
[-CC-:B------:R-:W-:Y:S01]  /*3e50*/  FFMA.FTZ R72, R148, R159.reuse, R160.reuse ;  /* 0x0000009f94487223 */ /* 0x180fe200000100a0 */
[----:B------:R-:W-:Y:S01]  /*3e60*/  FFMA.FTZ R86, R97, R76, R73 ;  /* 0x0000004c61567223 */ /* 0x000fe20000010049 */
[----:B------:R-:W-:Y:S01]  /*3e70*/  SHF.L.U32 R76, R14, 0x10, RZ ;  /* 0x000000100e4c7819 */ /* 0x000fe200000006ff */
[----:B------:R-:W-:Y:S01]  /*3e80*/  FADD.FTZ R74, R140, -R75 ;  /* 0x8000004b8c4a7221 */ /* 0x000fe20000010000 */
[----:B------:R-:W-:Y:S01]  /*3e90*/  FFMA.FTZ R73, R133, R159, R160 ;  /* 0x0000009f85497223 */ /* 0x000fe200000100a0 */
[----:B------:R-:W-:Y:S01]  /*3ea0*/  FADD.FTZ R78, R143, -R72 ;  /* 0x800000488f4e7221 */ /* 0x000fe20000010000 */
[----:B------:R-:W-:-:S02]  /*3eb0*/  IMAD.U32 R75, R13, 0x10000, RZ ;  /* 0x000100000d4b7824 */ /* 0x000fc400078e00ff */
[----:B------:R-:W-:Y:S01]  /*3ec0*/  FFMA.FTZ R79, R97, R74, R76 ;  /* 0x0000004a614f7223 */ /* 0x000fe2000001004c */
[----:B------:R-:W-:Y:S01]  /*3ed0*/  FADD.FTZ R72, R138, -R73 ;  /* 0x800000498a487221 */ /* 0x000fe20000010000 */
[-CC-:B------:R-:W-:Y:S01]  /*3ee0*/  FFMA.FTZ R74, R146, R159.reuse, R160.reuse ;  /* 0x0000009f924a7223 */ /* 0x180fe200000100a0 */
[-C--:B------:R-:W-:Y:S01]  /*3ef0*/  FFMA.FTZ R73, R3, R159.reuse, R160 ;  /* 0x0000009f03497223 */ /* 0x080fe200000100a0 */
[----:B0-----:R-:W-:Y:S01]  /*3f00*/  FFMA.FTZ R84, R97, R78, R83 ;  /* 0x0000004e61547223 */ /* 0x001fe20000010053 */
[----:B------:R-:W-:Y:S01]  /*3f10*/  SHF.L.U32 R78, R81, 0x10, RZ ;  /* 0x00000010514e7819 */ /* 0x000fe200000006ff */
[----:B------:R-:W-:Y:S01]  /*3f20*/  FFMA.FTZ R77, R97, R72, R75 ;  /* 0x00000048614d7223 */ /* 0x000fe2000001004b */
[----:B------:R-:W-:Y:S01]  /*3f30*/  FADD.FTZ R76, R141, -R74 ;  /* 0x8000004a8d4c7221 */ /* 0x000fe20000010000 */
[----:B------:R-:W-:Y:S02]  /*3f40*/  IMAD.U32 R75, R12, 0x10000, RZ ;  /* 0x000100000c4b7824 */ /* 0x000fe400078e00ff */
[----:B------:R-:W-:Y:S01]  /*3f50*/  FADD.FTZ R72, R136, -R73 ;  /* 0x8000004988487221 */ /* 0x000fe20000010000 */
[----:B------:R-:W-:Y:S01]  /*3f60*/  FFMA.FTZ R74, R144, R159, R160 ;  /* 0x0000009f904a7223 */ /* 0x000fe200000100a0 */
[C---:B------:R-:W-:Y:S01]  /*3f70*/  FFMA.FTZ R82, R97.reuse, R76, R78 ;  /* 0x0000004c61527223 */ /* 0x040fe2000001004e */
[----:B------:R-:W-:Y:S01]  /*3f80*/  ISETP.GE.U32.AND P2, PT, R88, RZ, PT ;  /* 0x000000ff5800720c */ /* 0x000fe20003f46070 */
[----:B------:R-:W-:Y:S01]  /*3f90*/  FFMA.FTZ R76, R97, R72, R75 ;  /* 0x00000048614c7223 */ /* 0x000fe2000001004b */
[----:B------:R-:W-:Y:S01]  /*3fa0*/  SHF.L.U32 R73, R80, 0x10, RZ ;  /* 0x0000001050497819 */ /* 0x000fe200000006ff */
[----:B------:R-:W-:Y:S01]  /*3fb0*/  FMUL.FTZ R72, R85, UR14 ;  /* 0x0000000e55487c20 */ /* 0x000fe20008410000 */
[C---:B------:R-:W-:Y:S01]  /*3fc0*/  F2FP.BF16.F32.PACK_AB R75, R86.reuse, R85 ;  /* 0x00000055564b723e */ /* 0x040fe200000010ff */
[----:B------:R-:W-:Y:S01]  /*3fd0*/  FADD.FTZ R74, R139, -R74 ;  /* 0x8000004a8b4a7221 */ /* 0x000fe20000010000 */
[----:B------:R-:W-:Y:S01]  /*3fe0*/  LOP3.LUT P0, RZ, R89, 0xff0000, RZ, 0xc0, !PT ;  /* 0x00ff000059ff7812 */ /* 0x000fe2000780c0ff */
[----:B------:R-:W-:Y:S01]  /*3ff0*/  FMUL.FTZ R86, R86, UR14 ;  /* 0x0000000e56567c20 */ /* 0x000fe20008410000 */
[----:B------:R-:W-:Y:S01]  /*4000*/  LOP3.LUT P5, RZ, R153, 0xff0000, RZ, 0xc0, !PT ;  /* 0x00ff000099ff7812 */ /* 0x000fe200078ac0ff */
[----:B------:R-:W-:Y:S01]  /*4010*/  FFMA.FTZ R81, R97, R74, R73 ;  /* 0x0000004a61517223 */ /* 0x000fe20000010049 */
[----:B------:R-:W-:Y:S01]  /*4020*/  ISETP.GE.U32.AND.EX P2, PT, R89, 0x1000000, PT, P2 ;  /* 0x010000005900780c */ /* 0x000fe20003f46120 */
[----:B------:R-:W-:Y:S01]  /*4030*/  FMUL.FTZ R73, R84, UR14 ;  /* 0x0000000e54497c20 */ /* 0x000fe20008410000 */
[----:B------:R-:W-:-:S02]  /*4040*/  FSEL R83, R72, RZ, P0 ;  /* 0x000000ff48537208 */ /* 0x000fc40000000000 */
[----:B------:R-:W-:Y:S01]  /*4050*/  FSEL R80, R72, RZ, P5 ;  /* 0x000000ff48507208 */ /* 0x000fe20002800000 */
[----:B------:R-:W-:Y:S01]  /*4060*/  FMUL.FTZ R72, R79, UR14 ;  /* 0x0000000e4f487c20 */ /* 0x000fe20008410000 */
[----:B------:R-:W-:Y:S02]  /*4070*/  ISETP.GE.U32.AND P0, PT, R152, RZ, PT ;  /* 0x000000ff9800720c */ /* 0x000fe40003f06070 */
[----:B------:R-:W-:Y:S02]  /*4080*/  FSEL R162, R86, RZ, P2 ;  /* 0x000000ff56a27208 */ /* 0x000fe40001000000 */
[C---:B------:R-:W-:Y:S02]  /*4090*/  LOP3.LUT P5, RZ, R153.reuse, 0xff, RZ, 0xc0, !PT ;  /* 0x000000ff99ff7812 */ /* 0x040fe400078ac0ff */
[C---:B------:R-:W-:Y:S02]  /*40a0*/  LOP3.LUT P2, RZ, R153.reuse, 0xff00, RZ, 0xc0, !PT ;  /* 0x0000ff0099ff7812 */ /* 0x040fe4000784c0ff */
[----:B------:R-:W-:-:S02]  /*40b0*/  ISETP.GE.U32.AND.EX P0, PT, R153, 0x1000000, PT, P0 ;  /* 0x010000009900780c */ /* 0x000fc40003f06100 */
[----:B------:R-:W-:Y:S02]  /*40c0*/  FSEL R78, R72, RZ, P5 ;  /* 0x000000ff484e7208 */ /* 0x000fe40002800000 */
[----:B------:R-:W-:Y:S02]  /*40d0*/  FSEL R85, R73, RZ, P2 ;  /* 0x000000ff49557208 */ /* 0x000fe40001000000 */
[----:B------:R-:W-:Y:S02]  /*40e0*/  LOP3.LUT P5, RZ, R89, 0xff, RZ, 0xc0, !PT ;  /* 0x000000ff59ff7812 */ /* 0x000fe400078ac0ff */
[----:B------:R-:W-:Y:S02]  /*40f0*/  FSEL R87, R86, RZ, P0 ;  /* 0x000000ff56577208 */ /* 0x000fe40000000000 */
[----:B------:R-:W-:Y:S02]  /*4100*/  F2FP.BF16.F32.PACK_AB R78, R85, R78 ;  /* 0x0000004e554e723e */ /* 0x000fe400000010ff */
[----:B------:R-:W-:-:S02]  /*4110*/  LOP3.LUT P0, RZ, R89, 0xff00, RZ, 0xc0, !PT ;  /* 0x0000ff0059ff7812 */ /* 0x000fc4000780c0ff */
[----:B------:R-:W-:Y:S01]  /*4120*/  FSEL R85, R72, RZ, P5 ;  /* 0x000000ff48557208 */ /* 0x000fe20002800000 */
[----:B------:R-:W-:Y:S01]  /*4130*/  FMUL.FTZ R72, R77, UR14 ;  /* 0x0000000e4d487c20 */ /* 0x000fe20008410000 */
[----:B------:R-:W-:Y:S02]  /*4140*/  LOP3.LUT P2, RZ, R88, 0xff0000, RZ, 0xc0, !PT ;  /* 0x00ff000058ff7812 */ /* 0x000fe4000784c0ff */
[----:B------:R-:W-:Y:S02]  /*4150*/  LOP3.LUT P5, RZ, R152, 0xff0000, RZ, 0xc0, !PT ;  /* 0x00ff000098ff7812 */ /* 0x000fe400078ac0ff */
[----:B------:R-:W-:Y:S02]  /*4160*/  FSEL R176, R73, RZ, P0 ;  /* 0x000000ff49b07208 */ /* 0x000fe40000000000 */
[C---:B------:R-:W-:Y:S01]  /*4170*/  F2FP.BF16.F32.PACK_AB R73, R82.reuse, R77 ;  /* 0x0000004d5249723e */ /* 0x040fe200000010ff */
[----:B------:R-:W-:Y:S01]  /*4180*/  FMUL.FTZ R77, R82, UR14 ;  /* 0x0000000e524d7c20 */ /* 0x000fe20008410000 */
[----:B------:R-:W-:Y:S01]  /*4190*/  F2FP.BF16.F32.PACK_AB R74, R84, R79 ;  /* 0x0000004f544a723e */ /* 0x000fe200000010ff */
[----:B------:R-:W-:Y:S01]  /*41a0*/  FMUL.FTZ R84, R81, UR14 ;  /* 0x0000000e51547c20 */ /* 0x000fe20008410000 */
[----:B------:R-:W-:-:S02]  /*41b0*/  F2FP.BF16.F32.PACK_AB R83, R162, R83 ;  /* 0x00000053a253723e */ /* 0x000fc400000010ff */
[----:B------:R-:W-:Y:S02]  /*41c0*/  LOP3.LUT P0, RZ, R88, 0xff000000, RZ, 0xc0, !PT ;  /* 0xff00000058ff7812 */ /* 0x000fe4000780c0ff */
[----:B------:R-:W-:Y:S02]  /*41d0*/  FSEL R86, R72, RZ, P2 ;  /* 0x000000ff48567208 */ /* 0x000fe40001000000 */
[----:B------:R-:W-:Y:S02]  /*41e0*/  LOP3.LUT P2, RZ, R152, 0xff000000, RZ, 0xc0, !PT ;  /* 0xff00000098ff7812 */ /* 0x000fe4000784c0ff */
[----:B------:R-:W-:Y:S02]  /*41f0*/  FSEL R162, R72, RZ, P5 ;  /* 0x000000ff48a27208 */ /* 0x000fe40002800000 */
[----:B------:R-:W-:Y:S02]  /*4200*/  LOP3.LUT P5, RZ, R88, 0xff00, RZ, 0xc0, !PT ;  /* 0x0000ff0058ff7812 */ /* 0x000fe400078ac0ff */
[----:B------:R-:W-:Y:S01]  /*4210*/  F2FP.BF16.F32.PACK_AB R79, R87, R80 ;  /* 0x00000050574f723e */ /* 0x000fe200000010ff */
[----:B------:R-:W-:Y:S01]  /*4220*/  FMUL.FTZ R80, R76, UR14 ;  /* 0x0000000e4c507c20 */ /* 0x000fe20008410000 */
[----:B------:R-:W-:-:S02]  /*4230*/  FSEL R163, R77, RZ, P0 ;  /* 0x000000ff4da37208 */ /* 0x000fc40000000000 */
[----:B------:R-:W-:Y:S02]  /*4240*/  FSEL R77, R77, RZ, P2 ;  /* 0x000000ff4d4d7208 */ /* 0x000fe40001000000 */
[----:B------:R-:W-:Y:S02]  /*4250*/  LOP3.LUT P2, RZ, R152, 0xff, RZ, 0xc0, !PT ;  /* 0x000000ff98ff7812 */ /* 0x000fe4000784c0ff */
[----:B------:R-:W-:Y:S02]  /*4260*/  FSEL R87, R84, RZ, P5 ;  /* 0x000000ff54577208 */ /* 0x000fe40002800000 */
[----:B------:R-:W-:Y:S02]  /*4270*/  LOP3.LUT P0, RZ, R152, 0xff00, RZ, 0xc0, !PT ;  /* 0x0000ff0098ff7812 */ /* 0x000fe4000780c0ff */
[----:B------:R-:W-:Y:S02]  /*4280*/  LOP3.LUT P5, RZ, R88, 0xff, RZ, 0xc0, !PT ;  /* 0x000000ff58ff7812 */ /* 0x000fe400078ac0ff */
[----:B------:R-:W-:-:S02]  /*4290*/  F2FP.BF16.F32.PACK_AB R82, R176, R85 ;  /* 0x00000055b052723e */ /* 0x000fc400000010ff */
[----:B------:R-:W-:Y:S02]  /*42a0*/  F2FP.BF16.F32.PACK_AB R72, R81, R76 ;  /* 0x0000004c5148723e */ /* 0x000fe400000010ff */
[----:B------:R-:W-:Y:S02]  /*42b0*/  FSEL R85, R80, RZ, P2 ;  /* 0x000000ff50557208 */ /* 0x000fe40001000000 */
[----:B------:R-:W-:Y:S02]  /*42c0*/  FSEL R76, R84, RZ, P0 ;  /* 0x000000ff544c7208 */ /* 0x000fe40000000000 */
[----:B------:R-:W-:Y:S02]  /*42d0*/  FSEL R80, R80, RZ, P5 ;  /* 0x000000ff50507208 */ /* 0x000fe40002800000 */
[----:B------:R-:W-:Y:S02]  /*42e0*/  F2FP.BF16.F32.PACK_AB R77, R77, R162 ;  /* 0x000000a24d4d723e */ /* 0x000fe400000010ff */
[----:B------:R-:W-:-:S02]  /*42f0*/  F2FP.BF16.F32.PACK_AB R81, R163, R86 ;  /* 0x00000056a351723e */ /* 0x000fc400000010ff */
[----:B------:R-:W-:Y:S02]  /*4300*/  F2FP.BF16.F32.PACK_AB R76, R76, R85 ;  /* 0x000000554c4c723e */ /* 0x000fe400000010ff */
[----:B------:R-:W-:-:S07]  /*4310*/  F2FP.BF16.F32.PACK_AB R80, R87, R80 ;  /* 0x000000505750723e */ /* 0x000fce00000010ff */
.L_x_345:
        /* <DEDUP_REMOVED lines=12> */
[----:B------:R-:W-:-:S03]  /*43e0*/  VIADD R96, R96, 0x20 ;  /* 0x0000002060607836 */ /* 0x000fc60000000000 */
[----:B------:R1:W-:Y:S04]  /*43f0*/  @P2 STG.E.128 desc[UR8][R84.64], R76 ;  /* 0x0000004c54002986 */ /* 0x0003e8000c101d08 */
.L_x_341:
[----:B------:R-:W-:Y:S05]  /*4400*/  BSYNC.RECONVERGENT B1 ;  /* 0x0000000000017941 */ /* 0x000fea0003800200 */
.L_x_340:
        /* <DEDUP_REMOVED lines=12> */
[-C--:B-1----:R-:W-:Y:S01]  /*44d0*/  FFMA.FTZ R77, R107, R159.reuse, R160 ;  /* 0x0000009f6b4d7223 */ /* 0x082fe200000100a0 */
[C---:B------:R-:W-:Y:S01]  /*44e0*/  PRMT R72, R11.reuse, 0x7632, R72 ;  /* 0x000076320b487816 */ /* 0x040fe20000000048 */
[-CC-:B------:R-:W-:Y:S01]  /*44f0*/  FFMA.FTZ R78, R118, R159.reuse, R160.reuse ;  /* 0x0000009f764e7223 */ /* 0x180fe200000100a0 */
[----:B------:R-:W-:Y:S01]  /*4500*/  SHF.L.U32 R76, R11, 0x10, RZ ;  /* 0x000000100b4c7819 */ /* 0x000fe200000006ff */
[-C--:B------:R-:W-:Y:S01]  /*4510*/  FFMA.FTZ R73, R105, R159.reuse, R160 ;  /* 0x0000009f69497223 */ /* 0x080fe200000100a0 */
[----:B------:R-:W-:Y:S01]  /*4520*/  FADD.FTZ R74, R110, -R77 ;  /* 0x8000004d6e4a7221 */ /* 0x000fe20000010000 */
[----:B------:R-:W-:Y:S01]  /*4530*/  SHF.L.U32 R77, R72, 0x10, RZ ;  /* 0x00000010484d7819 */ /* 0x000fe200000006ff */
[----:B------:R-:W-:Y:S01]  /*4540*/  FADD.FTZ R78, R115, -R78 ;  /* 0x8000004e734e7221 */ /* 0x000fe20000010000 */
[----:B------:R-:W-:Y:S02]  /*4550*/  IMAD.U32 R75, R10, 0x10000, RZ ;  /* 0x000100000a4b7824 */ /* 0x000fe400078e00ff */
[----:B------:R-:W-:Y:S01]  /*4560*/  FADD.FTZ R72, R108, -R73 ;  /* 0x800000496c487221 */ /* 0x000fe20000010000 */
[C---:B-----5:R-:W-:Y:S01]  /*4570*/  FFMA.FTZ R83, R97.reuse, R74, R76 ;  /* 0x0000004a61537223 */ /* 0x060fe2000001004c */
[----:B------:R-:W-:Y:S01]  /*4580*/  PRMT R74, R10, 0x7632, R74 ;  /* 0x000076320a4a7816 */ /* 0x000fe2000000004a */
[C---:B0-----:R-:W-:Y:S01]  /*4590*/  FFMA.FTZ R84, R97.reuse, R78, R77 ;  /* 0x0000004e61547223 */ /* 0x041fe2000001004d */
[----:B------:R-:W-:Y:S01]  /*45a0*/  FFMA.FTZ R80, R97, R72, R75 ;  /* 0x0000004861507223 */ /* 0x000fe2000001004b */
[-CC-:B------:R-:W-:Y:S01]  /*45b0*/  FFMA.FTZ R77, R103, R159.reuse, R160.reuse ;  /* 0x0000009f674d7223 */ /* 0x180fe200000100a0 */
[-C--:B------:R-:W-:Y:S01]  /*45c0*/  FFMA.FTZ R78, R116, R159.reuse, R160 ;  /* 0x0000009f744e7223 */ /* 0x080fe200000100a0 */
[----:B------:R-:W-:Y:S01]  /*45d0*/  PRMT R72, R9, 0x7632, R72 ;  /* 0x0000763209487816 */ /* 0x000fe20000000048 */
[-CC-:B------:R-:W-:Y:S01]  /*45e0*/  FFMA.FTZ R76, R114, R159.reuse, R160.reuse ;  /* 0x0000009f724c7223 */ /* 0x180fe200000100a0 */
[----:B------:R-:W-:Y:S01]  /*45f0*/  FFMA.FTZ R73, R101, R159, R160 ;  /* 0x0000009f65497223 */ /* 0x000fe200000100a0 */
[----:B------:R-:W-:-:S02]  /*4600*/  IMAD.U32 R82, R74, 0x10000, RZ ;  /* 0x000100004a527824 */ /* 0x000fc400078e00ff */
[----:B------:R-:W-:Y:S01]  /*4610*/  FADD.FTZ R74, R106, -R77 ;  /* 0x8000004d6a4a7221 */ /* 0x000fe20000010000 */
[----:B------:R-:W-:Y:S01]  /*4620*/  FADD.FTZ R78, R113, -R78 ;  /* 0x8000004e714e7221 */ /* 0x000fe20000010000 */
[----:B------:R-:W-:Y:S01]  /*4630*/  SHF.L.U32 R77, R72, 0x10, RZ ;  /* 0x00000010484d7819 */ /* 0x000fe200000006ff */
[----:B------:R-:W-:Y:S01]  /*4640*/  FADD.FTZ R76, R111, -R76 ;  /* 0x8000004c6f4c7221 */ /* 0x000fe20000010000 */
[----:B------:R-:W-:Y:S01]  /*4650*/  SHF.L.U32 R75, R8, 0x10, RZ ;  /* 0x00000010084b7819 */ /* 0x000fe200000006ff */
[----:B------:R-:W-:Y:S01]  /*4660*/  FADD.FTZ R72, R104, -R73 ;  /* 0x8000004968487221 */ /* 0x000fe20000010000 */
[C---:B------:R-:W-:Y:S01]  /*4670*/  FFMA.FTZ R81, R97.reuse, R78, R82 ;  /* 0x0000004e61517223 */ /* 0x040fe20000010052 */
[----:B------:R-:W-:Y:S01]  /*4680*/  FFMA.FTZ R78, R97, R76, R77 ;  /* 0x0000004c614e7223 */ /* 0x000fe2000001004d */
[----:B------:R-:W-:Y:S02]  /*4690*/  IMAD.U32 R79, R9, 0x10000, RZ ;  /* 0x00010000094f7824 */ /* 0x000fe400078e00ff */
[----:B------:R-:W-:Y:S01]  /*46a0*/  FFMA.FTZ R76, R97, R72, R75 ;  /* 0x00000048614c7223 */ /* 0x000fe2000001004b */
[----:B------:R-:W-:Y:S01]  /*46b0*/  FMUL.FTZ R75, R83, UR14 ;  /* 0x0000000e534b7c20 */ /* 0x000fe20008410000 */
[----:B------:R-:W-:Y:S01]  /*46c0*/  LOP3.LUT P2, RZ, R91, 0xff0000, RZ, 0xc0, !PT ;  /* 0x00ff00005bff7812 */ /* 0x000fe2000784c0ff */
[----:B------:R-:W-:Y:S01]  /*46d0*/  FFMA.FTZ R73, R97, R74, R79 ;  /* 0x0000004a61497223 */ /* 0x000fe2000001004f */
[----:B------:R-:W-:Y:S01]  /*46e0*/  LOP3.LUT P5, RZ, R155, 0xff0000, RZ, 0xc0, !PT ;  /* 0x00ff00009bff7812 */ /* 0x000fe200078ac0ff */
[----:B------:R-:W-:Y:S01]  /*46f0*/  FFMA.FTZ R74, R112, R159, R160 ;  /* 0x0000009f704a7223 */ /* 0x000fe200000100a0 */
[----:B------:R-:W-:Y:S01]  /*4700*/  PRMT R72, R8, 0x7632, R72 ;  /* 0x0000763208487816 */ /* 0x000fe20000000048 */
[----:B------:R-:W-:Y:S01]  /*4710*/  FMUL.FTZ R82, R84, UR14 ;  /* 0x0000000e54527c20 */ /* 0x000fe20008410000 */
[----:B------:R-:W-:Y:S01]  /*4720*/  FSEL R85, R75, RZ, P2 ;  /* 0x000000ff4b557208 */ /* 0x000fe20001000000 */
[----:B------:R-:W-:Y:S01]  /*4730*/  FADD.FTZ R74, R109, -R74 ;  /* 0x8000004a6d4a7221 */ /* 0x000fe20000010000 */
[----:B------:R-:W-:Y:S01]  /*4740*/  FSEL R79, R75, RZ, P5 ;  /* 0x000000ff4b4f7208 */ /* 0x000fe20002800000 */
[----:B------:R-:W-:Y:S01]  /*4750*/  IMAD.U32 R72, R72, 0x10000, RZ ;  /* 0x0001000048487824 */ /* 0x000fe200078e00ff */
[----:B------:R-:W-:-:S02]  /*4760*/  ISETP.GE.U32.AND P2, PT, R90, RZ, PT ;  /* 0x000000ff5a00720c */ /* 0x000fc40003f46070 */
[----:B------:R-:W-:Y:S01]  /*4770*/  ISETP.GE.U32.AND P5, PT, R154, RZ, PT ;  /* 0x000000ff9a00720c */ /* 0x000fe20003fa6070 */
[----:B------:R-:W-:Y:S01]  /*4780*/  FFMA.FTZ R77, R97, R74, R72 ;  /* 0x0000004a614d7223 */ /* 0x000fe20000010048 */
[----:B------:R-:W-:Y:S01]  /*4790*/  ISETP.GE.U32.AND.EX P2, PT, R91, 0x1000000, PT, P2 ;  /* 0x010000005b00780c */ /* 0x000fe20003f46120 */
[----:B------:R-:W-:Y:S01]  /*47a0*/  FMUL.FTZ R72, R80, UR14 ;  /* 0x0000000e50487c20 */ /* 0x000fe20008410000 */
[----:B------:R-:W-:Y:S02]  /*47b0*/  ISETP.GE.U32.AND.EX P5, PT, R155, 0x1000000, PT, P5 ;  /* 0x010000009b00780c */ /* 0x000fe40003fa6150 */
[----:B------:R-:W-:Y:S02]  /*47c0*/  F2FP.BF16.F32.PACK_AB R75, R84, R83 ;  /* 0x00000053544b723e */ /* 0x000fe400000010ff */
[C---:B------:R-:W-:Y:S02]  /*47d0*/  FSEL R176, R82.reuse, RZ, P2 ;  /* 0x000000ff52b07208 */ /* 0x040fe40001000000 */
[----:B------:R-:W-:-:S02]  /*47e0*/  FSEL R84, R82, RZ, P5 ;  /* 0x000000ff52547208 */ /* 0x000fc40002800000 */
[----:B------:R-:W-:Y:S02]  /*47f0*/  LOP3.LUT P2, RZ, R91, 0xff, RZ, 0xc0, !PT ;  /* 0x000000ff5bff7812 */ /* 0x000fe4000784c0ff */
[----:B------:R-:W-:Y:S02]  /*4800*/  LOP3.LUT P5, RZ, R155, 0xff, RZ, 0xc0, !PT ;  /* 0x000000ff9bff7812 */ /* 0x000fe400078ac0ff */
[C---:B------:R-:W-:Y:S01]  /*4810*/  F2FP.BF16.F32.PACK_AB R74, R81.reuse, R80 ;  /* 0x00000050514a723e */ /* 0x040fe200000010ff */
[----:B------:R-:W-:Y:S01]  /*4820*/  FMUL.FTZ R81, R81, UR14 ;  /* 0x0000000e51517c20 */ /* 0x000fe20008410000 */
[----:B------:R-:W-:Y:S01]  /*4830*/  F2FP.BF16.F32.PACK_AB R79, R84, R79 ;  /* 0x0000004f544f723e */ /* 0x000fe200000010ff */
[----:B------:R-:W-:Y:S01]  /*4840*/  FMUL.FTZ R80, R78, UR14 ;  /* 0x0000000e4e507c20 */ /* 0x000fe20008410000 */
[C---:B------:R-:W-:Y:S02]  /*4850*/  FSEL R82, R72.reuse, RZ, P2 ;  /* 0x000000ff48527208 */ /* 0x040fe40001000000 */
[----:B------:R-:W-:Y:S01]  /*4860*/  FSEL R84, R72, RZ, P5 ;  /* 0x000000ff48547208 */ /* 0x000fe20002800000 */
[----:B------:R-:W-:Y:S01]  /*4870*/  FMUL.FTZ R72, R73, UR14 ;  /* 0x0000000e49487c20 */ /* 0x000fe20008410000 */
[----:B------:R-:W-:-:S02]  /*4880*/  LOP3.LUT P2, RZ, R91, 0xff00, RZ, 0xc0, !PT ;  /* 0x0000ff005bff7812 */ /* 0x000fc4000784c0ff */
[----:B------:R-:W-:Y:S02]  /*4890*/  LOP3.LUT P5, RZ, R155, 0xff00, RZ, 0xc0, !PT ;  /* 0x0000ff009bff7812 */ /* 0x000fe400078ac0ff */
[C---:B------:R-:W-:Y:S02]  /*48a0*/  FSEL R177, R81.reuse, RZ, P2 ;  /* 0x000000ff51b17208 */ /* 0x040fe40001000000 */
[----:B------:R-:W-:Y:S02]  /*48b0*/  FSEL R179, R81, RZ, P5 ;  /* 0x000000ff51b37208 */ /* 0x000fe40002800000 */
[----:B------:R-:W-:Y:S02]  /*48c0*/  LOP3.LUT P2, RZ, R90, 0xff0000, RZ, 0xc0, !PT ;  /* 0x00ff00005aff7812 */ /* 0x000fe4000784c0ff */
[----:B------:R-:W-:Y:S02]  /*48d0*/  LOP3.LUT P5, RZ, R154, 0xff0000, RZ, 0xc0, !PT ;  /* 0x00ff00009aff7812 */ /* 0x000fe400078ac0ff */
[----:B------:R-:W-:-:S02]  /*48e0*/  FSEL R81, R72, RZ, P2 ;  /* 0x000000ff48517208 */ /* 0x000fc40001000000 */
[----:B------:R-:W-:Y:S02]  /*48f0*/  FSEL R86, R72, RZ, P5 ;  /* 0x000000ff48567208 */ /* 0x000fe40002800000 */
[----:B------:R-:W-:Y:S02]  /*4900*/  LOP3.LUT P2, RZ, R90, 0xff000000, RZ, 0xc0, !PT ;  /* 0xff0000005aff7812 */ /* 0x000fe4000784c0ff */
[----:B------:R-:W-:Y:S02]  /*4910*/  LOP3.LUT P5, RZ, R154, 0xff000000, RZ, 0xc0, !PT ;  /* 0xff0000009aff7812 */ /* 0x000fe400078ac0ff */
[----:B------:R-:W-:Y:S01]  /*4920*/  F2FP.BF16.F32.PACK_AB R73, R78, R73 ;  /* 0x000000494e49723e */ /* 0x000fe200000010ff */
[----:B------:R-:W-:Y:S01]  /*4930*/  FMUL.FTZ R78, R77, UR14 ;  /* 0x0000000e4d4e7c20 */ /* 0x000fe20008410000 */
[C---:B------:R-:W-:Y:S02]  /*4940*/  FSEL R162, R80.reuse, RZ, P2 ;  /* 0x000000ff50a27208 */ /* 0x040fe40001000000 */
[----:B------:R-:W-:-:S02]  /*4950*/  FSEL R163, R80, RZ, P5 ;  /* 0x000000ff50a37208 */ /* 0x000fc40002800000 */
[----:B------:R-:W-:Y:S02]  /*4960*/  LOP3.LUT P2, RZ, R90, 0xff00, RZ, 0xc0, !PT ;  /* 0x0000ff005aff7812 */ /* 0x000fe4000784c0ff */
[----:B------:R-:W-:Y:S02]  /*4970*/  LOP3.LUT P5, RZ, R154, 0xff00, RZ, 0xc0, !PT ;  /* 0x0000ff009aff7812 */ /* 0x000fe400078ac0ff */
[----:B------:R-:W-:Y:S02]  /*4980*/  F2FP.BF16.F32.PACK_AB R83, R176, R85 ;  /* 0x00000055b053723e */ /* 0x000fe400000010ff */
[----:B------:R-:W-:Y:S01]  /*4990*/  F2FP.BF16.F32.PACK_AB R72, R77, R76 ;  /* 0x0000004c4d48723e */ /* 0x000fe200000010ff */
[----:B------:R-:W-:Y:S01]  /*49a0*/  FMUL.FTZ R76, R76, UR14 ;  /* 0x0000000e4c4c7c20 */ /* 0x000fe20008410000 */
[C---:B------:R-:W-:Y:S02]  /*49b0*/  FSEL R85, R78.reuse, RZ, P2 ;  /* 0x000000ff4e557208 */ /* 0x040fe40001000000 */
[----:B------:R-:W-:-:S02]  /*49c0*/  FSEL R87, R78, RZ, P5 ;  /* 0x000000ff4e577208 */ /* 0x000fc40002800000 */
[----:B------:R-:W-:Y:S02]  /*49d0*/  LOP3.LUT P2, RZ, R154, 0xff, RZ, 0xc0, !PT ;  /* 0x000000ff9aff7812 */ /* 0x000fe4000784c0ff */
[----:B------:R-:W-:Y:S02]  /*49e0*/  LOP3.LUT P5, RZ, R90, 0xff, RZ, 0xc0, !PT ;  /* 0x000000ff5aff7812 */ /* 0x000fe400078ac0ff */
[----:B------:R-:W-:Y:S02]  /*49f0*/  F2FP.BF16.F32.PACK_AB R78, R179, R84 ;  /* 0x00000054b34e723e */ /* 0x000fe400000010ff */
        /* <DEDUP_REMOVED lines=8> */
.L_x_354:
        /* <DEDUP_REMOVED lines=12> */
[C---:B------:R-:W-:Y:S01]  /*4b40*/  FFMA.FTZ R87, R97.reuse, R82, R81 ;  /* 0x0000005261577223 */ /* 0x040fe20000010051 */
[-CC-:B0-----:R-:W-:Y:S01]  /*4b50*/  FFMA.FTZ R84, R116, R159.reuse, R160.reuse ;  /* 0x0000009f74547223 */ /* 0x181fe200000100a0 */
[----:B------:R-:W-:Y:S01]  /*4b60*/  ISETP.GE.U32.AND P2, PT, R154, RZ, PT ;  /* 0x000000ff9a00720c */ /* 0x000fe20003f46070 */
[----:B------:R-:W-:Y:S01]  /*4b70*/  FFMA.FTZ R82, R97, R76, R79 ;  /* 0x0000004c61527223 */ /* 0x000fe2000001004f */
[-C--:B------:R-:W-:Y:S01]  /*4b80*/  FFMA.FTZ R81, R103, R159.reuse, R160 ;  /* 0x0000009f67517223 */ /* 0x080fe200000100a0 */
[----:B------:R-:W-:Y:S01]  /*4b90*/  PRMT R76, R9, 0x7632, R76 ;  /* 0x00007632094c7816 */ /* 0x000fe2000000004c */
[----:B------:R-:W-:Y:S01]  /*4ba0*/  FFMA.FTZ R77, R101, R159, R160 ;  /* 0x0000009f654d7223 */ /* 0x000fe200000100a0 */
[----:B------:R-:W-:Y:S01]  /*4bb0*/  FADD.FTZ R84, R113, -R84 ;  /* 0x8000005471547221 */ /* 0x000fe20000010000 */
[----:B------:R-:W-:-:S02]  /*4bc0*/  IMAD.U32 R86, R78, 0x10000, RZ ;  /* 0x000100004e567824 */ /* 0x000fc400078e00ff */
[----:B------:R-:W-:Y:S01]  /*4bd0*/  FMUL.FTZ R87, R87, UR14 ;  /* 0x0000000e57577c20 */ /* 0x000fe20008410000 */
[----:B------:R-:W-:Y:S01]  /*4be0*/  ISETP.GE.U32.AND.EX P2, PT, R155, 0x1000000, PT, P2 ;  /* 0x010000009b00780c */ /* 0x000fe20003f46120 */
[----:B------:R-:W-:Y:S01]  /*4bf0*/  FADD.FTZ R78, R106, -R81 ;  /* 0x800000516a4e7221 */ /* 0x000fe20000010000 */
[----:B------:R-:W-:Y:S01]  /*4c00*/  SHF.L.U32 R79, R8, 0x10, RZ ;  /* 0x00000010084f7819 */ /* 0x000fe200000006ff */
[----:B------:R-:W-:Y:S01]  /*4c10*/  FFMA.FTZ R84, R97, R84, R86 ;  /* 0x0000005461547223 */ /* 0x000fe20000010056 */
[----:B------:R-:W-:Y:S01]  /*4c20*/  SHF.L.U32 R81, R76, 0x10, RZ ;  /* 0x000000104c517819 */ /* 0x000fe200000006ff */
[----:B------:R-:W-:Y:S01]  /*4c30*/  FADD.FTZ R76, R104, -R77 ;  /* 0x8000004d684c7221 */ /* 0x000fe20000010000 */
[----:B------:R-:W-:Y:S01]  /*4c40*/  FMUL.FTZ R85, R85, UR14 ;  /* 0x0000000e55557c20 */ /* 0x000fe20008410000 */
[----:B------:R-:W-:Y:S01]  /*4c50*/  IMAD.U32 R83, R9, 0x10000, RZ ;  /* 0x0001000009537824 */ /* 0x000fe200078e00ff */
[----:B------:R-:W-:Y:S01]  /*4c60*/  LOP3.LUT P5, RZ, R155, 0xff0000, RZ, 0xc0, !PT ;  /* 0x00ff00009bff7812 */ /* 0x000fe200078ac0ff */
[----:B------:R-:W-:Y:S01]  /*4c70*/  FFMA.FTZ R77, R97, R76, R79 ;  /* 0x0000004c614d7223 */ /* 0x000fe2000001004f */
[----:B------:R-:W-:Y:S01]  /*4c80*/  FSEL R86, R87, RZ, P2 ;  /* 0x000000ff57567208 */ /* 0x000fe20001000000 */
[----:B------:R-:W-:Y:S01]  /*4c90*/  FFMA.FTZ R83, R97, R78, R83 ;  /* 0x0000004e61537223 */ /* 0x000fe20000010053 */
[----:B------:R-:W-:Y:S01]  /*4ca0*/  ISETP.GE.U32.AND P2, PT, R90, RZ, PT ;  /* 0x000000ff5a00720c */ /* 0x000fe20003f46070 */
[-C--:B------:R-:W-:Y:S01]  /*4cb0*/  FFMA.FTZ R78, R112, R159.reuse, R160 ;  /* 0x0000009f704e7223 */ /* 0x080fe200000100a0 */
[----:B------:R-:W-:Y:S01]  /*4cc0*/  PRMT R76, R8, 0x7632, R76 ;  /* 0x00007632084c7816 */ /* 0x000fe2000000004c */
[----:B------:R-:W-:Y:S01]  /*4cd0*/  FMUL.FTZ R82, R82, UR14 ;  /* 0x0000000e52527c20 */ /* 0x000fe20008410000 */
[----:B------:R-:W-:Y:S01]  /*4ce0*/  FSEL R79, R85, RZ, P5 ;  /* 0x000000ff554f7208 */ /* 0x000fe20002800000 */
[----:B------:R-:W-:Y:S01]  /*4cf0*/  FADD.FTZ R78, R109, -R78 ;  /* 0x8000004e6d4e7221 */ /* 0x000fe20000010000 */
[C---:B------:R-:W-:Y:S01]  /*4d00*/  LOP3.LUT P5, RZ, R91.reuse, 0xff0000, RZ, 0xc0, !PT ;  /* 0x00ff00005bff7812 */ /* 0x040fe200078ac0ff */
[----:B------:R-:W-:Y:S01]  /*4d10*/  IMAD.U32 R76, R76, 0x10000, RZ ;  /* 0x000100004c4c7824 */ /* 0x000fe200078e00ff */
[----:B------:R-:W-:Y:S01]  /*4d20*/  ISETP.GE.U32.AND.EX P2, PT, R91, 0x1000000, PT, P2 ;  /* 0x010000005b00780c */ /* 0x000fe20003f46120 */
[----:B------:R-:W-:Y:S01]  /*4d30*/  FFMA.FTZ R80, R114, R159, R160 ;  /* 0x0000009f72507223 */ /* 0x000fe200000100a0 */
[----:B------:R-:W-:Y:S01]  /*4d40*/  FSEL R85, R85, RZ, P5 ;  /* 0x000000ff55557208 */ /* 0x000fe20002800000 */
[----:B------:R-:W-:Y:S01]  /*4d50*/  FFMA.FTZ R76, R97, R78, R76 ;  /* 0x0000004e614c7223 */ /* 0x000fe2000001004c */
[----:B------:R-:W-:Y:S01]  /*4d60*/  FSEL R176, R87, RZ, P2 ;  /* 0x000000ff57b07208 */ /* 0x000fe20001000000 */
[----:B------:R-:W-:Y:S01]  /*4d70*/  FMUL.FTZ R84, R84, UR14 ;  /* 0x0000000e54547c20 */ /* 0x000fe20008410000 */
[----:B------:R-:W-:Y:S01]  /*4d80*/  LOP3.LUT P5, RZ, R91, 0xff, RZ, 0xc0, !PT ;  /* 0x000000ff5bff7812 */ /* 0x000fe200078ac0ff */
[----:B------:R-:W-:Y:S01]  /*4d90*/  FADD.FTZ R80, R111, -R80 ;  /* 0x800000506f507221 */ /* 0x000fe20000010000 */
[----:B------:R-:W-:Y:S01]  /*4da0*/  LOP3.LUT P2, RZ, R155, 0xff, RZ, 0xc0, !PT ;  /* 0x000000ff9bff7812 */ /* 0x000fe2000784c0ff */
[----:B------:R-:W-:Y:S01]  /*4db0*/  FMUL.FTZ R83, R83, UR14 ;  /* 0x0000000e53537c20 */ /* 0x000fe20008410000 */
[C---:B------:R-:W-:Y:S01]  /*4dc0*/  FSEL R162, R82.reuse, RZ, P5 ;  /* 0x000000ff52a27208 */ /* 0x040fe20002800000 */
[----:B------:R-:W-:Y:S01]  /*4dd0*/  FFMA.FTZ R80, R97, R80, R81 ;  /* 0x0000005061507223 */ /* 0x000fe20000010051 */
[----:B------:R-:W-:Y:S01]  /*4de0*/  FSEL R78, R82, RZ, P2 ;  /* 0x000000ff524e7208 */ /* 0x000fe20001000000 */
[----:B------:R-:W-:Y:S01]  /*4df0*/  FMUL.FTZ R76, R76, UR14 ;  /* 0x0000000e4c4c7c20 */ /* 0x000fe20008410000 */
[----:B------:R-:W-:Y:S01]  /*4e00*/  LOP3.LUT P5, RZ, R91, 0xff00, RZ, 0xc0, !PT ;  /* 0x0000ff005bff7812 */ /* 0x000fe200078ac0ff */
[----:B------:R-:W-:Y:S01]  /*4e10*/  FMUL.FTZ R80, R80, UR14 ;  /* 0x0000000e50507c20 */ /* 0x000fe20008410000 */
[----:B------:R-:W-:Y:S01]  /*4e20*/  LOP3.LUT P2, RZ, R155, 0xff00, RZ, 0xc0, !PT ;  /* 0x0000ff009bff7812 */ /* 0x000fe2000784c0ff */
[----:B------:R-:W-:Y:S01]  /*4e30*/  FMUL.FTZ R77, R77, UR14 ;  /* 0x0000000e4d4d7c20 */ /* 0x000fe20008410000 */
[----:B------:R-:W-:-:S02]  /*4e40*/  FSEL R177, R84, RZ, P5 ;  /* 0x000000ff54b17208 */ /* 0x000fc40002800000 */
[----:B------:R-:W-:Y:S02]  /*4e50*/  FSEL R179, R84, RZ, P2 ;  /* 0x000000ff54b37208 */ /* 0x000fe40001000000 */
[----:B------:R-:W-:Y:S02]  /*4e60*/  LOP3.LUT P5, RZ, R90, 0xff0000, RZ, 0xc0, !PT ;  /* 0x00ff00005aff7812 */ /* 0x000fe400078ac0ff */
[----:B------:R-:W-:Y:S02]  /*4e70*/  LOP3.LUT P2, RZ, R154, 0xff0000, RZ, 0xc0, !PT ;  /* 0x00ff00009aff7812 */ /* 0x000fe4000784c0ff */
[C---:B------:R-:W-:Y:S02]  /*4e80*/  FSEL R81, R83.reuse, RZ, P5 ;  /* 0x000000ff53517208 */ /* 0x040fe40002800000 */
[----:B------:R-:W-:Y:S02]  /*4e90*/  FSEL R84, R83, RZ, P2 ;  /* 0x000000ff53547208 */ /* 0x000fe40001000000 */
[----:B------:R-:W-:-:S02]  /*4ea0*/  LOP3.LUT P5, RZ, R90, 0xff000000, RZ, 0xc0, !PT ;  /* 0xff0000005aff7812 */ /* 0x000fc400078ac0ff */
[----:B------:R-:W-:Y:S02]  /*4eb0*/  LOP3.LUT P2, RZ, R154, 0xff000000, RZ, 0xc0, !PT ;  /* 0xff0000009aff7812 */ /* 0x000fe4000784c0ff */
[----:B------:R-:W-:Y:S02]  /*4ec0*/  F2FP.BF16.F32.PACK_AB R79, R86, R79 ;  /* 0x0000004f564f723e */ /* 0x000fe400000010ff */
[C---:B------:R-:W-:Y:S02]  /*4ed0*/  FSEL R86, R80.reuse, RZ, P5 ;  /* 0x000000ff50567208 */ /* 0x040fe40002800000 */
[----:B------:R-:W-:Y:S02]  /*4ee0*/  FSEL R163, R80, RZ, P2 ;  /* 0x000000ff50a37208 */ /* 0x000fe40001000000 */
[----:B------:R-:W-:Y:S02]  /*4ef0*/  LOP3.LUT P5, RZ, R90, 0xff00, RZ, 0xc0, !PT ;  /* 0x0000ff005aff7812 */ /* 0x000fe400078ac0ff */
[----:B------:R-:W-:-:S02]  /*4f00*/  LOP3.LUT P2, RZ, R154, 0xff00, RZ, 0xc0, !PT ;  /* 0x0000ff009aff7812 */ /* 0x000fc4000784c0ff */
[----:B------:R-:W-:Y:S02]  /*4f10*/  F2FP.BF16.F32.PACK_AB R83, R176, R85 ;  /* 0x00000055b053723e */ /* 0x000fe400000010ff */
[C---:B------:R-:W-:Y:S02]  /*4f20*/  FSEL R85, R76.reuse, RZ, P5 ;  /* 0x000000ff4c557208 */ /* 0x040fe40002800000 */
[----:B------:R-:W-:Y:S02]  /*4f30*/  FSEL R87, R76, RZ, P2 ;  /* 0x000000ff4c577208 */ /* 0x000fe40001000000 */
[----:B------:R-:W-:Y:S02]  /*4f40*/  LOP3.LUT P5, RZ, R154, 0xff, RZ, 0xc0, !PT ;  /* 0x000000ff9aff7812 */ /* 0x000fe400078ac0ff */
[----:B------:R-:W-:Y:S02]  /*4f50*/  LOP3.LUT P2, RZ, R90, 0xff, RZ, 0xc0, !PT ;  /* 0x000000ff5aff7812 */ /* 0x000fe4000784c0ff */
[----:B------:R-:W-:-:S02]  /*4f60*/  FSEL R76, R77, RZ, P5 ;  /* 0x000000ff4d4c7208 */ /* 0x000fc40002800000 */
[----:B------:R-:W-:Y:S02]  /*4f70*/  FSEL R80, R77, RZ, P2 ;  /* 0x000000ff4d507208 */ /* 0x000fe40001000000 */
[----:B------:R-:W-:Y:S02]  /*4f80*/  F2FP.BF16.F32.PACK_AB R78, R179, R78 ;  /* 0x0000004eb34e723e */ /* 0x000fe400000010ff */
[----:B------:R-:W-:Y:S02]  /*4f90*/  F2FP.BF16.F32.PACK_AB R82, R177, R162 ;  /* 0x000000a2b152723e */ /* 0x000fe400000010ff */
[----:B------:R-:W-:Y:S02]  /*4fa0*/  F2FP.BF16.F32.PACK_AB R77, R163, R84 ;  /* 0x00000054a34d723e */ /* 0x000fe400000010ff */
[----:B------:R-:W-:Y:S02]  /*4fb0*/  F2FP.BF16.F32.PACK_AB R81, R86, R81 ;  /* 0x000000515651723e */ /* 0x000fe400000010ff */
[----:B------:R-:W-:-:S02]  /*4fc0*/  F2FP.BF16.F32.PACK_AB R76, R87, R76 ;  /* 0x0000004c574c723e */ /* 0x000fc400000010ff */
[----:B------:R-:W-:Y:S01]  /*4fd0*/  F2FP.BF16.F32.PACK_AB R80, R85, R80 ;  /* 0x000000505550723e */ /* 0x000fe200000010ff */
[----:B------:R-:W-:Y:S06]  /*4fe0*/  BRA `(.L_x_355) ;  /* 0x0000001800807947 */ /* 0x000fec0003800000 */
.L_x_353:
[----:B-1----:R-:W1:Y:S02]  /*4ff0*/  LDC.64 R76, c[0x0][0x478] ;  /* 0x00011e00ff4c7b82 */ /* 0x002e640000000a00 */
[----:B-1----:R-:W-:-:S04]  /*5000*/  ISETP.NE.U32.AND P1, PT, R76, RZ, PT ;  /* 0x000000ff4c00720c */ /* 0x002fc80003f25070 */
        /* <DEDUP_REMOVED lines=9> */
[-C--:B------:R-:W-:Y:S01]  /*50a0*/  FFMA.FTZ R73, R105, R159.reuse, R160 ;  /* 0x0000009f69497223 */ /* 0x080fe200000100a0 */
[C---:B-----5:R-:W-:Y:S01]  /*50b0*/  FMUL.FTZ R75, R97.reuse, R72 ;  /* 0x00000048614b7220 */ /* 0x060fe20000410000 */
[----:B------:R-:W-:Y:S01]  /*50c0*/  FMUL.FTZ R74, R97, R74 ;  /* 0x0000004a614a7220 */ /* 0x000fe20000410000 */
[----:B------:R-:W-:Y:S01]  /*50d0*/  FADD.FTZ R78, R113, -R78 ;  /* 0x8000004e714e7221 */ /* 0x000fe20000010000 */
[-CC-:B------:R-:W-:Y:S01]  /*50e0*/  FFMA.FTZ R77, R103, R159.reuse, R160.reuse ;  /* 0x0000009f674d7223 */ /* 0x180fe200000100a0 */
[----:B------:R-:W-:Y:S01]  /*50f0*/  FMUL.FTZ R72, R75, UR14 ;  /* 0x0000000e4b487c20 */ /* 0x000fe20008410000 */
[----:B------:R-:W-:Y:S01]  /*5100*/  FFMA.FTZ R85, R101, R159, R160 ;  /* 0x0000009f65557223 */ /* 0x000fe200000100a0 */
[----:B------:R-:W-:-:S03]  /*5110*/  F2FP.BF16.F32.PACK_AB R75, R74, R75 ;  /* 0x0000004b4a4b723e */ /* 0x000fc600000010ff */
[----:B------:R-:W-:Y:S02]  /*5120*/  FSEL R83, R72, RZ, P5 ;  /* 0x000000ff48537208 */ /* 0x000fe40002800000 */
[----:B------:R-:W-:Y:S02]  /*5130*/  ISETP.GE.U32.AND P5, PT, R154, RZ, PT ;  /* 0x000000ff9a00720c */ /* 0x000fe40003fa6070 */
[----:B------:R-:W-:Y:S01]  /*5140*/  FSEL R79, R72, RZ, P2 ;  /* 0x000000ff484f7208 */ /* 0x000fe20001000000 */
[----:B------:R-:W-:Y:S01]  /*5150*/  FMUL.FTZ R72, R74, UR14 ;  /* 0x0000000e4a487c20 */ /* 0x000fe20008410000 */
[----:B------:R-:W-:Y:S01]  /*5160*/  ISETP.GE.U32.AND P2, PT, R90, RZ, PT ;  /* 0x000000ff5a00720c */ /* 0x000fe20003f46070 */
[----:B------:R-:W-:Y:S01]  /*5170*/  FADD.FTZ R74, R108, -R73 ;  /* 0x800000496c4a7221 */ /* 0x000fe20000010000 */
[----:B------:R-:W-:Y:S01]  /*5180*/  ISETP.GE.U32.AND.EX P5, PT, R155, 0x1000000, PT, P5 ;  /* 0x010000009b00780c */ /* 0x000fe20003fa6150 */
[----:B------:R-:W-:Y:S01]  /*5190*/  FMUL.FTZ R73, R97, R78 ;  /* 0x0000004e61497220 */ /* 0x000fe20000410000 */
[----:B------:R-:W-:Y:S01]  /*51a0*/  ISETP.GE.U32.AND.EX P2, PT, R91, 0x1000000, PT, P2 ;  /* 0x010000005b00780c */ /* 0x000fe20003f46120 */
[----:B------:R-:W-:Y:S01]  /*51b0*/  FMUL.FTZ R74, R97, R74 ;  /* 0x0000004a614a7220 */ /* 0x000fe20000410000 */
[----:B------:R-:W-:Y:S01]  /*51c0*/  FSEL R76, R72, RZ, P5 ;  /* 0x000000ff484c7208 */ /* 0x000fe20002800000 */
[----:B------:R-:W-:Y:S01]  /*51d0*/  FADD.FTZ R78, R106, -R77 ;  /* 0x8000004d6a4e7221 */ /* 0x000fe20000010000 */
[----:B------:R-:W-:-:S02]  /*51e0*/  FSEL R72, R72, RZ, P2 ;  /* 0x000000ff48487208 */ /* 0x000fc40001000000 */
[----:B------:R-:W-:Y:S02]  /*51f0*/  LOP3.LUT P2, RZ, R91, 0xff, RZ, 0xc0, !PT ;  /* 0x000000ff5bff7812 */ /* 0x000fe4000784c0ff */
[----:B------:R-:W-:Y:S01]  /*5200*/  F2FP.BF16.F32.PACK_AB R83, R72, R83 ;  /* 0x000000534853723e */ /* 0x000fe200000010ff */
[----:B------:R-:W-:Y:S01]  /*5210*/  FMUL.FTZ R72, R74, UR14 ;  /* 0x0000000e4a487c20 */ /* 0x000fe20008410000 */
[----:B------:R-:W-:Y:S02]  /*5220*/  LOP3.LUT P5, RZ, R155, 0xff, RZ, 0xc0, !PT ;  /* 0x000000ff9bff7812 */ /* 0x000fe400078ac0ff */
[----:B------:R-:W-:Y:S01]  /*5230*/  F2FP.BF16.F32.PACK_AB R79, R76, R79 ;  /* 0x0000004f4c4f723e */ /* 0x000fe200000010ff */
[----:B------:R-:W-:Y:S01]  /*5240*/  FMUL.FTZ R76, R73, UR14 ;  /* 0x0000000e494c7c20 */ /* 0x000fe20008410000 */
[C---:B------:R-:W-:Y:S02]  /*5250*/  FSEL R82, R72.reuse, RZ, P2 ;  /* 0x000000ff48527208 */ /* 0x040fe40001000000 */
[----:B0-----:R-:W-:Y:S01]  /*5260*/  FSEL R84, R72, RZ, P5 ;  /* 0x000000ff48547208 */ /* 0x001fe20002800000 */
[----:B------:R-:W-:Y:S01]  /*5270*/  FFMA.FTZ R72, R114, R159, R160 ;  /* 0x0000009f72487223 */ /* 0x000fe200000100a0 */
[----:B------:R-:W-:-:S02]  /*5280*/  LOP3.LUT P2, RZ, R91, 0xff00, RZ, 0xc0, !PT ;  /* 0x0000ff005bff7812 */ /* 0x000fc4000784c0ff */
[----:B------:R-:W-:Y:S01]  /*5290*/  LOP3.LUT P5, RZ, R155, 0xff00, RZ, 0xc0, !PT ;  /* 0x0000ff009bff7812 */ /* 0x000fe200078ac0ff */
[----:B------:R-:W-:Y:S01]  /*52a0*/  FADD.FTZ R80, R111, -R72 ;  /* 0x800000486f507221 */ /* 0x000fe20000010000 */
[----:B------:R-:W-:Y:S01]  /*52b0*/  F2FP.BF16.F32.PACK_AB R74, R73, R74 ;  /* 0x0000004a494a723e */ /* 0x000fe200000010ff */
[C---:B------:R-:W-:Y:S01]  /*52c0*/  FMUL.FTZ R73, R97.reuse, R78 ;  /* 0x0000004e61497220 */ /* 0x040fe20000410000 */
[----:B------:R-:W-:Y:S01]  /*52d0*/  FSEL R177, R76, RZ, P2 ;  /* 0x000000ff4cb17208 */ /* 0x000fe20001000000 */
[----:B------:R-:W-:Y:S01]  /*52e0*/  FFMA.FTZ R78, R112, R159, R160 ;  /* 0x0000009f704e7223 */ /* 0x000fe200000100a0 */
[----:B------:R-:W-:Y:S01]  /*52f0*/  FSEL R179, R76, RZ, P5 ;  /* 0x000000ff4cb37208 */ /* 0x000fe20002800000 */
[----:B------:R-:W-:Y:S01]  /*5300*/  FMUL.FTZ R76, R97, R80 ;  /* 0x00000050614c7220 */ /* 0x000fe20000410000 */
[----:B------:R-:W-:Y:S01]  /*5310*/  FMUL.FTZ R72, R73, UR14 ;  /* 0x0000000e49487c20 */ /* 0x000fe20008410000 */
[----:B------:R-:W-:Y:S01]  /*5320*/  LOP3.LUT P2, RZ, R90, 0xff0000, RZ, 0xc0, !PT ;  /* 0x00ff00005aff7812 */ /* 0x000fe2000784c0ff */
[----:B------:R-:W-:Y:S01]  /*5330*/  FADD.FTZ R78, R109, -R78 ;  /* 0x8000004e6d4e7221 */ /* 0x000fe20000010000 */
[----:B------:R-:W-:Y:S01]  /*5340*/  LOP3.LUT P5, RZ, R154, 0xff0000, RZ, 0xc0, !PT ;  /* 0x00ff00009aff7812 */ /* 0x000fe200078ac0ff */
[C---:B------:R-:W-:Y:S01]  /*5350*/  FMUL.FTZ R80, R76.reuse, UR14 ;  /* 0x0000000e4c507c20 */ /* 0x040fe20008410000 */
[----:B------:R-:W-:Y:S01]  /*5360*/  F2FP.BF16.F32.PACK_AB R73, R76, R73 ;  /* 0x000000494c49723e */ /* 0x000fe200000010ff */
[----:B------:R-:W-:Y:S01]  /*5370*/  FADD.FTZ R76, R104, -R85 ;  /* 0x80000055684c7221 */ /* 0x000fe20000010000 */
[C---:B------:R-:W-:Y:S01]  /*5380*/  FSEL R81, R72.reuse, RZ, P2 ;  /* 0x000000ff48517208 */ /* 0x040fe20001000000 */
[C---:B------:R-:W-:Y:S01]  /*5390*/  FMUL.FTZ R77, R97.reuse, R78 ;  /* 0x0000004e614d7220 */ /* 0x040fe20000410000 */
[----:B------:R-:W-:Y:S01]  /*53a0*/  FSEL R86, R72, RZ, P5 ;  /* 0x000000ff48567208 */ /* 0x000fe20002800000 */
[----:B------:R-:W-:Y:S01]  /*53b0*/  FMUL.FTZ R76, R97, R76 ;  /* 0x0000004c614c7220 */ /* 0x000fe20000410000 */
[----:B------:R-:W-:Y:S01]  /*53c0*/  LOP3.LUT P2, RZ, R90, 0xff000000, RZ, 0xc0, !PT ;  /* 0xff0000005aff7812 */ /* 0x000fe2000784c0ff */
[----:B------:R-:W-:Y:S01]  /*53d0*/  FMUL.FTZ R78, R77, UR14 ;  /* 0x0000000e4d4e7c20 */ /* 0x000fe20008410000 */
[----:B------:R-:W-:-:S02]  /*53e0*/  LOP3.LUT P5, RZ, R154, 0xff000000, RZ, 0xc0, !PT ;  /* 0xff0000009aff7812 */ /* 0x000fc400078ac0ff */
[C---:B------:R-:W-:Y:S02]  /*53f0*/  FSEL R162, R80.reuse, RZ, P2 ;  /* 0x000000ff50a27208 */ /* 0x040fe40001000000 */
[----:B------:R-:W-:Y:S02]  /*5400*/  FSEL R163, R80, RZ, P5 ;  /* 0x000000ff50a37208 */ /* 0x000fe40002800000 */
[----:B------:R-:W-:Y:S02]  /*5410*/  LOP3.LUT P2, RZ, R90, 0xff00, RZ, 0xc0, !PT ;  /* 0x0000ff005aff7812 */ /* 0x000fe4000784c0ff */
[----:B------:R-:W-:Y:S02]  /*5420*/  LOP3.LUT P5, RZ, R154, 0xff00, RZ, 0xc0, !PT ;  /* 0x0000ff009aff7812 */ /* 0x000fe400078ac0ff */
[----:B------:R-:W-:Y:S01]  /*5430*/  F2FP.BF16.F32.PACK_AB R72, R77, R76 ;  /* 0x0000004c4d48723e */ /* 0x000fe200000010ff */
[----:B------:R-:W-:Y:S01]  /*5440*/  FMUL.FTZ R76, R76, UR14 ;  /* 0x0000000e4c4c7c20 */ /* 0x000fe20008410000 */
[----:B------:R-:W-:-:S02]  /*5450*/  FSEL R85, R78, RZ, P2 ;  /* 0x000000ff4e557208 */ /* 0x000fc40001000000 */
[----:B------:R-:W-:Y:S02]  /*5460*/  FSEL R87, R78, RZ, P5 ;  /* 0x000000ff4e577208 */ /* 0x000fe40002800000 */
[----:B------:R-:W-:Y:S02]  /*5470*/  LOP3.LUT P2, RZ, R154, 0xff, RZ, 0xc0, !PT ;  /* 0x000000ff9aff7812 */ /* 0x000fe4000784c0ff */
[----:B------:R-:W-:Y:S02]  /*5480*/  LOP3.LUT P5, RZ, R90, 0xff, RZ, 0xc0, !PT ;  /* 0x000000ff5aff7812 */ /* 0x000fe400078ac0ff */
[----:B------:R-:W-:Y:S02]  /*5490*/  F2FP.BF16.F32.PACK_AB R78, R179, R84 ;  /* 0x00000054b34e723e */ /* 0x000fe400000010ff */
[C---:B------:R-:W-:Y:S02]  /*54a0*/  FSEL R84, R76.reuse, RZ, P2 ;  /* 0x000000ff4c547208 */ /* 0x040fe40001000000 */
[----:B------:R-:W-:-:S02]  /*54b0*/  FSEL R80, R76, RZ, P5 ;  /* 0x000000ff4c507208 */ /* 0x000fc40002800000 */
[----:B------:R-:W-:Y:S02]  /*54c0*/  F2FP.BF16.F32.PACK_AB R82, R177, R82 ;  /* 0x00000052b152723e */ /* 0x000fe400000010ff */
[----:B------:R-:W-:Y:S02]  /*54d0*/  F2FP.BF16.F32.PACK_AB R77, R163, R86 ;  /* 0x00000056a34d723e */ /* 0x000fe400000010ff */
[----:B------:R-:W-:Y:S02]  /*54e0*/  F2FP.BF16.F32.PACK_AB R81, R162, R81 ;  /* 0x00000051a251723e */ /* 0x000fe400000010ff */
[----:B------:R-:W-:Y:S02]  /*54f0*/  F2FP.BF16.F32.PACK_AB R76, R87, R84 ;  /* 0x00000054574c723e */ /* 0x000fe400000010ff */
[----:B------:R-:W-:Y:S01]  /*5500*/  F2FP.BF16.F32.PACK_AB R80, R85, R80 ;  /* 0x000000505550723e */ /* 0x000fe200000010ff */
[----:B------:R-:W-:Y:S06]  /*5510*/  BRA `(.L_x_355) ;  /* 0x0000001400347947 */ /* 0x000fec0003800000 */
.L_x_356:
[-CC-:B------:R-:W-:Y:S01]  /*5520*/  FFMA.FTZ R77, R107, R159.reuse, R160.reuse ;  /* 0x0000009f6b4d7223 */ /* 0x180fe200000100a0 */
[-C--:B------:R-:W-:Y:S01]  /*5530*/  FFMA.FTZ R78, R118, R159.reuse, R160 ;  /* 0x0000009f764e7223 */ /* 0x080fe200000100a0 */
[----:B------:R-:W-:Y:S02]  /*5540*/  LOP3.LUT P5, RZ, R91, 0xff0000, RZ, 0xc0, !PT ;  /* 0x00ff00005bff7812 */ /* 0x000fe400078ac0ff */
[----:B------:R-:W-:Y:S01]  /*5550*/  FADD.FTZ R76, R110, -R77 ;  /* 0x8000004d6e4c7221 */ /* 0x000fe20000010000 */
[----:B------:R-:W-:Y:S01]  /*5560*/  FADD.FTZ R78, R115, -R78 ;  /* 0x8000004e734e7221 */ /* 0x000fe20000010000 */
[----:B------:R-:W-:Y:S01]  /*5570*/  LOP3.LUT P2, RZ, R155, 0xff0000, RZ, 0xc0, !PT ;  /* 0x00ff00009bff7812 */ /* 0x000fe2000784c0ff */
[----:B------:R-:W-:Y:S01]  /*5580*/  FFMA.FTZ R77, R105, R159, R160 ;  /* 0x0000009f694d7223 */ /* 0x000fe200000100a0 */
[C---:B-----5:R-:W-:Y:S01]  /*5590*/  FMUL.FTZ R76, R97.reuse, R76 ;  /* 0x0000004c614c7220 */ /* 0x060fe20000410000 */
[----:B------:R-:W-:-:S03]  /*55a0*/  FMUL.FTZ R78, R97, R78 ;  /* 0x0000004e614e7220 */ /* 0x000fc60000410000 */
[----:B------:R-:W-:Y:S01]  /*55b0*/  FMUL.FTZ R76, R76, UR14 ;  /* 0x0000000e4c4c7c20 */ /* 0x000fe20008410000 */
[----:B------:R-:W-:-:S04]  /*55c0*/  FMUL.FTZ R78, R78, UR14 ;  /* 0x0000000e4e4e7c20 */ /* 0x000fc80008410000 */
[C---:B------:R-:W-:Y:S02]  /*55d0*/  FSEL R83, R76.reuse, RZ, P5 ;  /* 0x000000ff4c537208 */ /* 0x040fe40002800000 */
[----:B------:R-:W-:Y:S01]  /*55e0*/  FSEL R79, R76, RZ, P2 ;  /* 0x000000ff4c4f7208 */ /* 0x000fe20001000000 */
[----:B------:R-:W-:Y:S01]  /*55f0*/  FADD.FTZ R76, R108, -R77 ;  /* 0x8000004d6c4c7221 */ /* 0x000fe20000010000 */
[----:B------:R-:W-:Y:S01]  /*5600*/  ISETP.GE.U32.AND P5, PT, R154, RZ, PT ;  /* 0x000000ff9a00720c */ /* 0x000fe20003fa6070 */
[----:B------:R-:W-:Y:S01]  /*5610*/  FFMA.FTZ R77, R103, R159, R160 ;  /* 0x0000009f674d7223 */ /* 0x000fe200000100a0 */
[----:B------:R-:W-:Y:S01]  /*5620*/  ISETP.GE.U32.AND P2, PT, R90, RZ, PT ;  /* 0x000000ff5a00720c */ /* 0x000fe20003f46070 */
[----:B------:R-:W-:Y:S01]  /*5630*/  FMUL.FTZ R76, R97, R76 ;  /* 0x0000004c614c7220 */ /* 0x000fe20000410000 */
[----:B------:R-:W-:Y:S02]  /*5640*/  ISETP.GE.U32.AND.EX P5, PT, R155, 0x1000000, PT, P5 ;  /* 0x010000009b00780c */ /* 0x000fe40003fa6150 */
[----:B------:R-:W-:-:S02]  /*5650*/  ISETP.GE.U32.AND.EX P2, PT, R91, 0x1000000, PT, P2 ;  /* 0x010000005b00780c */ /* 0x000fc40003f46120 */
[C---:B------:R-:W-:Y:S02]  /*5660*/  FSEL R82, R78.reuse, RZ, P5 ;  /* 0x000000ff4e527208 */ /* 0x040fe40002800000 */
[----:B------:R-:W-:Y:S01]  /*5670*/  FSEL R80, R78, RZ, P2 ;  /* 0x000000ff4e507208 */ /* 0x000fe20001000000 */
[----:B------:R-:W-:Y:S01]  /*5680*/  FFMA.FTZ R78, R116, R159, R160 ;  /* 0x0000009f744e7223 */ /* 0x000fe200000100a0 */
[----:B------:R-:W-:Y:S02]  /*5690*/  LOP3.LUT P2, RZ, R91, 0xff, RZ, 0xc0, !PT ;  /* 0x000000ff5bff7812 */ /* 0x000fe4000784c0ff */
[----:B------:R-:W-:Y:S01]  /*56a0*/  F2FP.BF16.F32.PACK_AB R83, R80, R83 ;  /* 0x000000535053723e */ /* 0x000fe200000010ff */
[----:B------:R-:W-:Y:S01]  /*56b0*/  FADD.FTZ R80, R113, -R78 ;  /* 0x8000004e71507221 */ /* 0x000fe20000010000 */
[----:B------:R-:W-:Y:S01]  /*56c0*/  FMUL.FTZ R78, R76, UR14 ;  /* 0x0000000e4c4e7c20 */ /* 0x000fe20008410000 */
[----:B------:R-:W-:Y:S01]  /*56d0*/  LOP3.LUT P5, RZ, R155, 0xff, RZ, 0xc0, !PT ;  /* 0x000000ff9bff7812 */ /* 0x000fe200078ac0ff */
[----:B------:R-:W-:Y:S01]  /*56e0*/  FADD.FTZ R76, R106, -R77 ;  /* 0x8000004d6a4c7221 */ /* 0x000fe20000010000 */
[----:B------:R-:W-:Y:S01]  /*56f0*/  FMUL.FTZ R80, R97, R80 ;  /* 0x0000005061507220 */ /* 0x000fe20000410000 */
[----:B------:R-:W-:-:S02]  /*5700*/  F2FP.BF16.F32.PACK_AB R79, R82, R79 ;  /* 0x0000004f524f723e */ /* 0x000fc400000010ff */
[----:B0-----:R-:W-:Y:S01]  /*5710*/  FSEL R84, R78, RZ, P2 ;  /* 0x000000ff4e547208 */ /* 0x001fe20001000000 */
[----:B------:R-:W-:Y:S01]  /*5720*/  FMUL.FTZ R81, R80, UR14 ;  /* 0x0000000e50517c20 */ /* 0x000fe20008410000 */
[----:B------:R-:W-:Y:S01]  /*5730*/  FSEL R163, R78, RZ, P5 ;  /* 0x000000ff4ea37208 */ /* 0x000fe20002800000 */
[-C--:B------:R-:W-:Y:S01]  /*5740*/  FFMA.FTZ R78, R114, R159.reuse, R160 ;  /* 0x0000009f724e7223 */ /* 0x080fe200000100a0 */
[----:B------:R-:W-:Y:S01]  /*5750*/  LOP3.LUT P2, RZ, R91, 0xff00, RZ, 0xc0, !PT ;  /* 0x0000ff005bff7812 */ /* 0x000fe2000784c0ff */
[----:B------:R-:W-:Y:S01]  /*5760*/  FMUL.FTZ R77, R97, R76 ;  /* 0x0000004c614d7220 */ /* 0x000fe20000410000 */
[----:B------:R-:W-:Y:S01]  /*5770*/  LOP3.LUT P5, RZ, R155, 0xff00, RZ, 0xc0, !PT ;  /* 0x0000ff009bff7812 */ /* 0x000fe200078ac0ff */
[----:B------:R-:W-:Y:S01]  /*5780*/  FADD.FTZ R78, R111, -R78 ;  /* 0x8000004e6f4e7221 */ /* 0x000fe20000010000 */
[-C--:B------:R-:W-:Y:S01]  /*5790*/  FFMA.FTZ R76, R112, R159.reuse, R160 ;  /* 0x0000009f704c7223 */ /* 0x080fe200000100a0 */
[----:B------:R-:W-:Y:S01]  /*57a0*/  FSEL R177, R81, RZ, P2 ;  /* 0x000000ff51b17208 */ /* 0x000fe20001000000 */
[----:B------:R-:W-:Y:S01]  /*57b0*/  FMUL.FTZ R80, R77, UR14 ;  /* 0x0000000e4d507c20 */ /* 0x000fe20008410000 */
[----:B------:R-:W-:Y:S01]  /*57c0*/  FSEL R176, R81, RZ, P5 ;  /* 0x000000ff51b07208 */ /* 0x000fe20002800000 */
[----:B------:R-:W-:Y:S01]  /*57d0*/  FMUL.FTZ R82, R97, R78 ;  /* 0x0000004e61527220 */ /* 0x000fe20000410000 */
[----:B------:R-:W-:Y:S01]  /*57e0*/  LOP3.LUT P2, RZ, R90, 0xff0000, RZ, 0xc0, !PT ;  /* 0x00ff00005aff7812 */ /* 0x000fe2000784c0ff */
[----:B------:R-:W-:Y:S01]  /*57f0*/  FADD.FTZ R76, R109, -R76 ;  /* 0x8000004c6d4c7221 */ /* 0x000fe20000010000 */
[----:B------:R-:W-:Y:S01]  /*5800*/  LOP3.LUT P5, RZ, R154, 0xff0000, RZ, 0xc0, !PT ;  /* 0x00ff00009aff7812 */ /* 0x000fe200078ac0ff */
[----:B------:R-:W-:Y:S01]  /*5810*/  FFMA.FTZ R77, R101, R159, R160 ;  /* 0x0000009f654d7223 */ /* 0x000fe200000100a0 */
[----:B------:R-:W-:Y:S01]  /*5820*/  FSEL R81, R80, RZ, P2 ;  /* 0x000000ff50517208 */ /* 0x000fe20001000000 */
[----:B------:R-:W-:Y:S01]  /*5830*/  FMUL.FTZ R82, R82, UR14 ;  /* 0x0000000e52527c20 */ /* 0x000fe20008410000 */
[----:B------:R-:W-:Y:S01]  /*5840*/  FSEL R86, R80, RZ, P5 ;  /* 0x000000ff50567208 */ /* 0x000fe20002800000 */
[C---:B------:R-:W-:Y:S01]  /*5850*/  FMUL.FTZ R78, R97.reuse, R76 ;  /* 0x0000004c614e7220 */ /* 0x040fe20000410000 */
[----:B------:R-:W-:Y:S01]  /*5860*/  LOP3.LUT P2, RZ, R90, 0xff000000, RZ, 0xc0, !PT ;  /* 0xff0000005aff7812 */ /* 0x000fe2000784c0ff */
[----:B------:R-:W-:Y:S01]  /*5870*/  FADD.FTZ R76, R104, -R77 ;  /* 0x8000004d684c7221 */ /* 0x000fe20000010000 */
[----:B------:R-:W-:Y:S01]  /*5880*/  LOP3.LUT P5, RZ, R154, 0xff000000, RZ, 0xc0, !PT ;  /* 0xff0000009aff7812 */ /* 0x000fe200078ac0ff */
[----:B------:R-:W-:Y:S01]  /*5890*/  FMUL.FTZ R78, R78, UR14 ;  /* 0x0000000e4e4e7c20 */ /* 0x000fe20008410000 */
[C---:B------:R-:W-:Y:S01]  /*58a0*/  FSEL R162, R82.reuse, RZ, P2 ;  /* 0x000000ff52a27208 */ /* 0x040fe20001000000 */
[----:B------:R-:W-:Y:S01]  /*58b0*/  FMUL.FTZ R76, R97, R76 ;  /* 0x0000004c614c7220 */ /* 0x000fe20000410000 */
[----:B------:R-:W-:-:S02]  /*58c0*/  FSEL R77, R82, RZ, P5 ;  /* 0x000000ff524d7208 */ /* 0x000fc40002800000 */
[----:B------:R-:W-:Y:S01]  /*58d0*/  LOP3.LUT P2, RZ, R90, 0xff00, RZ, 0xc0, !PT ;  /* 0x0000ff005aff7812 */ /* 0x000fe2000784c0ff */
[----:B------:R-:W-:Y:S01]  /*58e0*/  FMUL.FTZ R76, R76, UR14 ;  /* 0x0000000e4c4c7c20 */ /* 0x000fe20008410000 */
[----:B------:R-:W-:Y:S02]  /*58f0*/  LOP3.LUT P5, RZ, R154, 0xff00, RZ, 0xc0, !PT ;  /* 0x0000ff009aff7812 */ /* 0x000fe400078ac0ff */
[C---:B------:R-:W-:Y:S02]  /*5900*/  FSEL R85, R78.reuse, RZ, P2 ;  /* 0x000000ff4e557208 */ /* 0x040fe40001000000 */
[----:B------:R-:W-:Y:S02]  /*5910*/  FSEL R87, R78, RZ, P5 ;  /* 0x000000ff4e577208 */ /* 0x000fe40002800000 */
[----:B------:R-:W-:Y:S02]  /*5920*/  LOP3.LUT P2, RZ, R154, 0xff, RZ, 0xc0, !PT ;  /* 0x000000ff9aff7812 */ /* 0x000fe4000784c0ff */
[----:B------:R-:W-:-:S02]  /*5930*/  LOP3.LUT P5, RZ, R90, 0xff, RZ, 0xc0, !PT ;  /* 0x000000ff5aff7812 */ /* 0x000fc400078ac0ff */
[----:B------:R-:W-:Y:S02]  /*5940*/  F2FP.BF16.F32.PACK_AB R82, R177, R84 ;  /* 0x00000054b152723e */ /* 0x000fe400000010ff */
        /* <DEDUP_REMOVED lines=8> */
.L_x_352:
[----:B------:R-:W-:-:S04]  /*59d0*/  UISETP.NE.U32.AND UP0, UPT, UR20, URZ, UPT ;  /* 0x000000ff1400728c */ /* 0x000fc8000bf05070 */
[----:B------:R-:W-:-:S09]  /*59e0*/  UISETP.NE.AND.EX UP0, UPT, UR21, URZ, UPT, UP0 ;  /* 0x000000ff1500728c */ /* 0x000fd2000bf05300 */
[----:B------:R-:W-:Y:S05]  /*59f0*/  BRA.U !UP0, `(.L_x_357) ;  /* 0x0000000908307547 */ /* 0x000fea000b800000 */
[----:B-1----:R-:W1:Y:S02]  /*5a00*/  LDC.64 R80, c[0x0][0x478] ;  /* 0x00011e00ff507b82 */ /* 0x002e640000000a00 */
[----:B-1----:R-:W-:-:S04]  /*5a10*/  ISETP.NE.U32.AND P1, PT, R80, RZ, PT ;  /* 0x000000ff5000720c */ /* 0x002fc80003f25070 */
[----:B------:R-:W-:-:S13]  /*5a20*/  ISETP.NE.AND.EX P1, PT, R81, RZ, PT, P1 ;  /* 0x000000ff5100720c */ /* 0x000fda0003f25310 */
[----:B------:R-:W-:Y:S05]  /*5a30*/  @!P1 BRA `(.L_x_358) ;  /* 0x0000000400189947 */ /* 0x000fea0003800000 */
[-CC-:B------:R-:W-:Y:S01]  /*5a40*/  FFMA.FTZ R73, R107, R159.reuse, R160.reuse ;  /* 0x0000009f6b497223 */ /* 0x180fe200000100a0 */
[----:B------:R-:W-:Y:S01]  /*5a50*/  SHF.L.U32 R80, R11, 0x10, RZ ;  /* 0x000000100b507819 */ /* 0x000fe200000006ff */
[-C--:B------:R-:W-:Y:S01]  /*5a60*/  FFMA.FTZ R81, R105, R159.reuse, R160 ;  /* 0x0000009f69517223 */ /* 0x080fe200000100a0 */
[----:B------:R-:W-:Y:S01]  /*5a70*/  PRMT R74, R11, 0x7632, R74 ;  /* 0x000076320b4a7816 */ /* 0x000fe2000000004a */
[----:B------:R-:W-:Y:S01]  /*5a80*/  FADD.FTZ R72, R110, -R73 ;  /* 0x800000496e487221 */ /* 0x000fe20000010000 */
[----:B------:R-:W-:Y:S01]  /*5a90*/  FFMA.FTZ R73, R103, R159, R160 ;  /* 0x0000009f67497223 */ /* 0x000fe200000100a0 */
[C---:B------:R-:W-:Y:S01]  /*5aa0*/  IMAD.U32 R83, R10.reuse, 0x10000, RZ ;  /* 0x000100000a537824 */ /* 0x040fe200078e00ff */
[----:B------:R-:W-:Y:S01]  /*5ab0*/  SHF.L.U32 R75, R9, 0x10, RZ ;  /* 0x00000010094b7819 */ /* 0x000fe200000006ff */
[----:B-----5:R-:W-:Y:S01]  /*5ac0*/  FFMA.FTZ R87, R97, R72, R80 ;  /* 0x0000004861577223 */ /* 0x020fe20000010050 */
[----:B------:R-:W-:Y:S01]  /*5ad0*/  PRMT R72, R10, 0x7632, R72 ;  /* 0x000076320a487816 */ /* 0x000fe20000000048 */
[----:B0-----:R-:W-:-:S02]  /*5ae0*/  IMAD.U32 R84, R74, 0x10000, RZ ;  /* 0x000100004a547824 */ /* 0x001fc400078e00ff */
[-CC-:B------:R-:W-:Y:S01]  /*5af0*/  FFMA.FTZ R80, R116, R159.reuse, R160.reuse ;  /* 0x0000009f74507223 */ /* 0x180fe200000100a0 */
[----:B------:R-:W-:Y:S01]  /*5b00*/  FADD.FTZ R74, R108, -R81 ;  /* 0x800000516c4a7221 */ /* 0x000fe20000010000 */
[----:B------:R-:W-:Y:S01]  /*5b10*/  SHF.L.U32 R81, R72, 0x10, RZ ;  /* 0x0000001048517819 */ /* 0x000fe200000006ff */
[-C--:B------:R-:W-:Y:S01]  /*5b20*/  FFMA.FTZ R82, R118, R159.reuse, R160 ;  /* 0x0000009f76527223 */ /* 0x080fe200000100a0 */
[----:B------:R-:W-:Y:S01]  /*5b30*/  FADD.FTZ R72, R106, -R73 ;  /* 0x800000496a487221 */ /* 0x000fe20000010000 */
[----:B------:R-:W-:Y:S01]  /*5b40*/  FADD.FTZ R80, R113, -R80 ;  /* 0x8000005071507221 */ /* 0x000fe20000010000 */
[----:B------:R-:W-:Y:S01]  /*5b50*/  FFMA.FTZ R85, R97, R74, R83 ;  /* 0x0000004a61557223 */ /* 0x000fe20000010053 */
[----:B------:R-:W-:Y:S01]  /*5b60*/  FADD.FTZ R82, R115, -R82 ;  /* 0x8000005273527221 */ /* 0x000fe20000010000 */
[----:B------:R-:W-:Y:S01]  /*5b70*/  FFMA.FTZ R83, R97, R72, R75 ;  /* 0x0000004861537223 */ /* 0x000fe2000001004b */
[----:B------:R-:W-:Y:S01]  /*5b80*/  PRMT R72, R9, 0x7632, R72 ;  /* 0x0000763209487816 */ /* 0x000fe20000000048 */
[----:B------:R-:W-:Y:S01]  /*5b90*/  FFMA.FTZ R162, R97, R80, R81 ;  /* 0x0000005061a27223 */ /* 0x000fe20000010051 */
[-C--:B------:R-:W-:Y:S01]  /*5ba0*/  FFMA.FTZ R73, R101, R159.reuse, R160 ;  /* 0x0000009f65497223 */ /* 0x080fe200000100a0 */
[----:B------:R-:W-:Y:S01]  /*5bb0*/  PRMT R74, R8, 0x7632, R74 ;  /* 0x00007632084a7816 */ /* 0x000fe2000000004a */
[----:B------:R-:W-:Y:S01]  /*5bc0*/  FFMA.FTZ R80, R112, R159, R160 ;  /* 0x0000009f70507223 */ /* 0x000fe200000100a0 */
[----:B------:R-:W-:Y:S01]  /*5bd0*/  FFMA.FTZ R176, R97, R82, R84 ;  /* 0x0000005261b07223 */ /* 0x000fe20000010054 */
[----:B------:R-:W-:Y:S01]  /*5be0*/  SHF.L.U32 R84, R72, 0x10, RZ ;  /* 0x0000001048547819 */ /* 0x000fe200000006ff */
[----:B------:R-:W-:-:S02]  /*5bf0*/  IMAD.U32 R75, R8, 0x10000, RZ ;  /* 0x00010000084b7824 */ /* 0x000fc400078e00ff */
[----:B------:R-:W-:Y:S01]  /*5c00*/  FADD.FTZ R72, R104, -R73 ;  /* 0x8000004968487221 */ /* 0x000fe20000010000 */
[----:B------:R-:W-:Y:S02]  /*5c10*/  IMAD.U32 R73, R74, 0x10000, RZ ;  /* 0x000100004a497824 */ /* 0x000fe400078e00ff */
[----:B------:R-:W-:Y:S01]  /*5c20*/  FADD.FTZ R80, R109, -R80 ;  /* 0x800000506d507221 */ /* 0x000fe20000010000 */
[----:B------:R-:W-:Y:S01]  /*5c30*/  FFMA.FTZ R82, R114, R159, R160 ;  /* 0x0000009f72527223 */ /* 0x000fe200000100a0 */
[----:B------:R-:W-:Y:S01]  /*5c40*/  ISETP.GE.U32.AND P2, PT, R90, RZ, PT ;  /* 0x000000ff5a00720c */ /* 0x000fe20003f46070 */
[C---:B------:R-:W-:Y:S01]  /*5c50*/  FFMA.FTZ R72, R97.reuse, R72, R75 ;  /* 0x0000004861487223 */ /* 0x040fe2000001004b */
[----:B------:R-:W-:Y:S01]  /*5c60*/  FFMA.FTZ R81, R97, R80, R73 ;  /* 0x0000005061517223 */ /* 0x000fe20000010049 */
[C---:B------:R-:W-:Y:S01]  /*5c70*/  F2FP.BF16.F32.PACK_AB R75, R176.reuse, R87 ;  /* 0x00000057b04b723e */ /* 0x040fe200000010ff */
[----:B------:R-:W-:Y:S01]  /*5c80*/  FADD.FTZ R82, R111, -R82 ;  /* 0x800000526f527221 */ /* 0x000fe20000010000 */
[----:B------:R-:W-:Y:S01]  /*5c90*/  FMUL.FTZ R73, R176, UR14 ;  /* 0x0000000eb0497c20 */ /* 0x000fe20008410000 */
[----:B------:R-:W-:Y:S01]  /*5ca0*/  FMUL.FTZ R87, R87, UR14 ;  /* 0x0000000e57577c20 */ /* 0x000fe20008410000 */
[----:B------:R-:W-:Y:S01]  /*5cb0*/  ISETP.GE.U32.AND.EX P2, PT, R91, 0x1000000, PT, P2 ;  /* 0x010000005b00780c */ /* 0x000fe20003f46120 */
        /* <DEDUP_REMOVED lines=8> */
[----:B------:R-:W-:Y:S02]  /*5d40*/  LOP3.LUT P5, RZ, R91, 0xff00, RZ, 0xc0, !PT ;  /* 0x0000ff005bff7812 */ /* 0x000fe400078ac0ff */
[----:B------:R-:W-:Y:S01]  /*5d50*/  F2FP.BF16.F32.PACK_AB R74, R162, R85 ;  /* 0x00000055a24a723e */ /* 0x000fe200000010ff */
[----:B------:R-:W-:Y:S01]  /*5d60*/  FMUL.FTZ R85, R86, UR14 ;  /* 0x0000000e56557c20 */ /* 0x000fe20008410000 */
[----:B------:R-:W-:Y:S01]  /*5d70*/  FSEL R162, R80, RZ, P2 ;  /* 0x000000ff50a27208 */ /* 0x000fe20001000000 */
[----:B------:R-:W-:Y:S01]  /*5d80*/  FMUL.FTZ R80, R72, UR14 ;  /* 0x0000000e48507c20 */ /* 0x000fe20008410000 */
[----:B------:R-:W-:Y:S01]  /*5d90*/  FSEL R163, R82, RZ, P5 ;  /* 0x000000ff52a37208 */ /* 0x000fe20002800000 */
[----:B------:R-:W-:Y:S01]  /*5da0*/  FMUL.FTZ R82, R81, UR14 ;  /* 0x0000000e51527c20 */ /* 0x000fe20008410000 */
[C---:B------:R-:W-:Y:S02]  /*5db0*/  LOP3.LUT P2, RZ, R90.reuse, 0xff0000, RZ, 0xc0, !PT ;  /* 0x00ff00005aff7812 */ /* 0x040fe4000784c0ff */
[----:B------:R-:W-:-:S02]  /*5dc0*/  LOP3.LUT P5, RZ, R90, 0xff000000, RZ, 0xc0, !PT ;  /* 0xff0000005aff7812 */ /* 0x000fc400078ac0ff */
[----:B------:R-:W-:Y:S02]  /*5dd0*/  FSEL R84, R73, RZ, P2 ;  /* 0x000000ff49547208 */ /* 0x000fe40001000000 */
[----:B------:R-:W-:Y:S02]  /*5de0*/  FSEL R87, R85, RZ, P5 ;  /* 0x000000ff55577208 */ /* 0x000fe40002800000 */
[C---:B------:R-:W-:Y:S02]  /*5df0*/  LOP3.LUT P2, RZ, R90.reuse, 0xff, RZ, 0xc0, !PT ;  /* 0x000000ff5aff7812 */ /* 0x040fe4000784c0ff */
[----:B------:R-:W-:Y:S02]  /*5e00*/  LOP3.LUT P5, RZ, R90, 0xff00, RZ, 0xc0, !PT ;  /* 0x0000ff005aff7812 */ /* 0x000fe400078ac0ff */
[----:B------:R-:W-:Y:S02]  /*5e10*/  FSEL R80, R80, RZ, P2 ;  /* 0x000000ff50507208 */ /* 0x000fe40001000000 */
[----:B------:R-:W-:-:S02]  /*5e20*/  FSEL R85, R82, RZ, P5 ;  /* 0x000000ff52557208 */ /* 0x000fc40002800000 */
[----:B------:R-:W-:Y:S02]  /*5e30*/  F2FP.BF16.F32.PACK_AB R73, R86, R83 ;  /* 0x000000535649723e */ /* 0x000fe400000010ff */
[----:B------:R-:W-:Y:S02]  /*5e40*/  F2FP.BF16.F32.PACK_AB R72, R81, R72 ;  /* 0x000000485148723e */ /* 0x000fe400000010ff */
[----:B------:R-:W-:Y:S02]  /*5e50*/  F2FP.BF16.F32.PACK_AB R83, R177, R176 ;  /* 0x000000b0b153723e */ /* 0x000fe400000010ff */
[----:B------:R-:W-:Y:S02]  /*5e60*/  F2FP.BF16.F32.PACK_AB R82, R163, R162 ;  /* 0x000000a2a352723e */ /* 0x000fe400000010ff */
[----:B------:R-:W-:Y:S02]  /*5e70*/  F2FP.BF16.F32.PACK_AB R81, R87, R84 ;  /* 0x000000545751723e */ /* 0x000fe400000010ff */
[----:B------:R-:W-:Y:S01]  /*5e80*/  F2FP.BF16.F32.PACK_AB R80, R85, R80 ;  /* 0x000000505550723e */ /* 0x000fe200000010ff */
[----:B------:R-:W-:Y:S06]  /*5e90*/  BRA `(.L_x_355) ;  /* 0x0000000800d47947 */ /* 0x000fec0003800000 */
.L_x_358:
[-CC-:B------:R-:W-:Y:S01]  /*5ea0*/  FFMA.FTZ R81, R107, R159.reuse, R160.reuse ;  /* 0x0000009f6b517223 */ /* 0x180fe200000100a0 */
[----:B0-----:R-:W-:Y:S01]  /*5eb0*/  SHF.L.U32 R84, R11, 0x10, RZ ;  /* 0x000000100b547819 */ /* 0x001fe200000006ff */
[-C--:B------:R-:W-:Y:S01]  /*5ec0*/  FFMA.FTZ R85, R105, R159.reuse, R160 ;  /* 0x0000009f69557223 */ /* 0x080fe200000100a0 */
[----:B------:R-:W-:Y:S01]  /*5ed0*/  PRMT R82, R11, 0x7632, R82 ;  /* 0x000076320b527816 */ /* 0x000fe20000000052 */
[----:B------:R-:W-:Y:S01]  /*5ee0*/  FADD.FTZ R80, R110, -R81 ;  /* 0x800000516e507221 */ /* 0x000fe20000010000 */
[-CC-:B------:R-:W-:Y:S01]  /*5ef0*/  FFMA.FTZ R86, R118, R159.reuse, R160.reuse ;  /* 0x0000009f76567223 */ /* 0x180fe200000100a0 */
[-C--:B------:R-:W-:Y:S01]  /*5f00*/  FFMA.FTZ R81, R103, R159.reuse, R160 ;  /* 0x0000009f67517223 */ /* 0x080fe200000100a0 */
[----:B------:R-:W-:Y:S01]  /*5f10*/  SHF.L.U32 R83, R9, 0x10, RZ ;  /* 0x0000001009537819 */ /* 0x000fe200000006ff */
[----:B-----5:R-:W-:Y:S01]  /*5f20*/  FFMA.FTZ R163, R97, R80, R84 ;  /* 0x0000005061a37223 */ /* 0x020fe20000010054 */
[----:B------:R-:W-:Y:S01]  /*5f30*/  PRMT R80, R10, 0x7632, R80 ;  /* 0x000076320a507816 */ /* 0x000fe20000000050 */
[----:B------:R-:W-:Y:S01]  /*5f40*/  FFMA.FTZ R84, R116, R159, R160 ;  /* 0x0000009f74547223 */ /* 0x000fe200000100a0 */
[----:B------:R-:W-:-:S02]  /*5f50*/  IMAD.U32 R162, R82, 0x10000, RZ ;  /* 0x0001000052a27824 */ /* 0x000fc400078e00ff */
[----:B------:R-:W-:Y:S01]  /*5f60*/  FADD.FTZ R82, R108, -R85 ;  /* 0x800000556c527221 */ /* 0x000fe20000010000 */
[----:B------:R-:W-:Y:S01]  /*5f70*/  FADD.FTZ R86, R115, -R86 ;  /* 0x8000005673567221 */ /* 0x000fe20000010000 */
[----:B------:R-:W-:Y:S01]  /*5f80*/  SHF.L.U32 R85, R80, 0x10, RZ ;  /* 0x0000001050557819 */ /* 0x000fe200000006ff */
[----:B------:R-:W-:Y:S01]  /*5f90*/  FADD.FTZ R84, R113, -R84 ;  /* 0x8000005471547221 */ /* 0x000fe20000010000 */
[----:B------:R-:W-:Y:S01]  /*5fa0*/  FADD.FTZ R80, R106, -R81 ;  /* 0x800000516a507221 */ /* 0x000fe20000010000 */
[C---:B------:R-:W-:Y:S01]  /*5fb0*/  FFMA.FTZ R176, R97.reuse, R86, R162 ;  /* 0x0000005661b07223 */ /* 0x040fe200000100a2 */
[----:B------:R-:W-:Y:S02]  /*5fc0*/  IMAD.U32 R87, R10, 0x10000, RZ ;  /* 0x000100000a577824 */ /* 0x000fe400078e00ff */
[C---:B------:R-:W-:Y:S01]  /*5fd0*/  FFMA.FTZ R162, R97.reuse, R84, R85 ;  /* 0x0000005461a27223 */ /* 0x040fe20000010055 */
[----:B------:R-:W-:Y:S01]  /*5fe0*/  FFMA.FTZ R85, R97, R80, R83 ;  /* 0x0000005061557223 */ /* 0x000fe20000010053 */
[----:B------:R-:W-:Y:S01]  /*5ff0*/  PRMT R80, R9, 0x7632, R80 ;  /* 0x0000763209507816 */ /* 0x000fe20000000050 */
[-CC-:B------:R-:W-:Y:S01]  /*6000*/  FFMA.FTZ R81, R101, R159.reuse, R160.reuse ;  /* 0x0000009f65517223 */ /* 0x180fe200000100a0 */
[----:B------:R-:W-:Y:S01]  /*6010*/  FFMA.FTZ R87, R97, R82, R87 ;  /* 0x0000005261577223 */ /* 0x000fe20000010057 */
[----:B------:R-:W-:Y:S01]  /*6020*/  ISETP.GE.U32.AND P2, PT, R90, RZ, PT ;  /* 0x000000ff5a00720c */ /* 0x000fe20003f46070 */
[----:B------:R-:W-:Y:S01]  /*6030*/  FFMA.FTZ R82, R114, R159, R160 ;  /* 0x0000009f72527223 */ /* 0x000fe200000100a0 */
[----:B------:R-:W-:Y:S01]  /*6040*/  SHF.L.U32 R86, R80, 0x10, RZ ;  /* 0x0000001050567819 */ /* 0x000fe200000006ff */
[----:B------:R-:W-:-:S02]  /*6050*/  IMAD.U32 R83, R8, 0x10000, RZ ;  /* 0x0001000008537824 */ /* 0x000fc400078e00ff */
[--C-:B------:R-:W-:Y:S01]  /*6060*/  FADD.FTZ R80, R104, -R81.reuse ;  /* 0x8000005168507221 */ /* 0x100fe20000010000 */
[----:B------:R-:W-:Y:S01]  /*6070*/  FMUL.FTZ R163, R163, UR14 ;  /* 0x0000000ea3a37c20 */ /* 0x000fe20008410000 */
[----:B------:R-:W-:Y:S01]  /*6080*/  FMUL.FTZ R176, R176, UR14 ;  /* 0x0000000eb0b07c20 */ /* 0x000fe20008410000 */
[----:B------:R-:W-:Y:S01]  /*6090*/  LOP3.LUT P5, RZ, R91, 0xff0000, RZ, 0xc0, !PT ;  /* 0x00ff00005bff7812 */ /* 0x000fe200078ac0ff */
[----:B------:R-:W-:Y:S01]  /*60a0*/  FADD.FTZ R84, R111, -R82 ;  /* 0x800000526f547221 */ /* 0x000fe20000010000 */
[----:B------:R-:W-:Y:S01]  /*60b0*/  ISETP.GE.U32.AND.EX P2, PT, R91, 0x1000000, PT, P2 ;  /* 0x010000005b00780c */ /* 0x000fe20003f46120 */
[----:B------:R-:W-:Y:S01]  /*60c0*/  FFMA.FTZ R82, R112, R159, R160 ;  /* 0x0000009f70527223 */ /* 0x000fe200000100a0 */
[----:B------:R-:W-:Y:S01]  /*60d0*/  PRMT R81, R8, 0x7632, R81 ;  /* 0x0000763208517816 */ /* 0x000fe20000000051 */
[----:B------:R-:W-:Y:S01]  /*60e0*/  FFMA.FTZ R80, R97, R80, R83 ;  /* 0x0000005061507223 */ /* 0x000fe20000010053 */
[----:B------:R-:W-:Y:S01]  /*60f0*/  FSEL R83, R163, RZ, P5 ;  /* 0x000000ffa3537208 */ /* 0x000fe20002800000 */
[----:B------:R-:W-:Y:S01]  /*6100*/  FMUL.FTZ R87, R87, UR14 ;  /* 0x0000000e57577c20 */ /* 0x000fe20008410000 */
[----:B------:R-:W-:Y:S01]  /*6110*/  FMUL.FTZ R162, R162, UR14 ;  /* 0x0000000ea2a27c20 */ /* 0x000fe20008410000 */
[----:B------:R-:W-:Y:S01]  /*6120*/  FSEL R176, R176, RZ, P2 ;  /* 0x000000ffb0b07208 */ /* 0x000fe20001000000 */
[----:B------:R-:W-:Y:S01]  /*6130*/  FFMA.FTZ R86, R97, R84, R86 ;  /* 0x0000005461567223 */ /* 0x000fe20000010056 */
[----:B------:R-:W-:Y:S01]  /*6140*/  LOP3.LUT P5, RZ, R91, 0xff, RZ, 0xc0, !PT ;  /* 0x000000ff5bff7812 */ /* 0x000fe200078ac0ff */
[----:B------:R-:W-:Y:S01]  /*6150*/  IMAD.U32 R84, R81, 0x10000, RZ ;  /* 0x0001000051547824 */ /* 0x000fe200078e00ff */
[----:B------:R-:W-:Y:S01]  /*6160*/  LOP3.LUT P2, RZ, R91, 0xff00, RZ, 0xc0, !PT ;  /* 0x0000ff005bff7812 */ /* 0x000fe2000784c0ff */
[----:B------:R-:W-:Y:S01]  /*6170*/  FADD.FTZ R82, R109, -R82 ;  /* 0x800000526d527221 */ /* 0x000fe20000010000 */
[----:B------:R-:W-:Y:S01]  /*6180*/  FMUL.FTZ R85, R85, UR14 ;  /* 0x0000000e55557c20 */ /* 0x000fe20008410000 */
[----:B------:R-:W-:Y:S01]  /*6190*/  FSEL R87, R87, RZ, P5 ;  /* 0x000000ff57577208 */ /* 0x000fe20002800000 */
[----:B------:R-:W-:Y:S01]  /*61a0*/  FMUL.FTZ R86, R86, UR14 ;  /* 0x0000000e56567c20 */ /* 0x000fe20008410000 */
[----:B------:R-:W-:Y:S01]  /*61b0*/  FSEL R162, R162, RZ, P2 ;  /* 0x000000ffa2a27208 */ /* 0x000fe20001000000 */
[----:B------:R-:W-:Y:S01]  /*61c0*/  FFMA.FTZ R82, R97, R82, R84 ;  /* 0x0000005261527223 */ /* 0x000fe20000010054 */
[----:B------:R-:W-:Y:S01]  /*61d0*/  LOP3.LUT P5, RZ, R90, 0xff0000, RZ, 0xc0, !PT ;  /* 0x00ff00005aff7812 */ /* 0x000fe200078ac0ff */
[----:B------:R-:W-:Y:S01]  /*61e0*/  FMUL.FTZ R80, R80, UR14 ;  /* 0x0000000e50507c20 */ /* 0x000fe20008410000 */
[----:B------:R-:W-:Y:S01]  /*61f0*/  LOP3.LUT P2, RZ, R90, 0xff000000, RZ, 0xc0, !PT ;  /* 0xff0000005aff7812 */ /* 0x000fe2000784c0ff */
        /* <DEDUP_REMOVED lines=8> */
[----:B------:R-:W-:Y:S02]  /*6280*/  F2FP.BF16.F32.PACK_AB R82, R162, R87 ;  /* 0x00000057a252723e */ /* 0x000fe400000010ff */
[----:B------:R-:W-:Y:S02]  /*6290*/  F2FP.BF16.F32.PACK_AB R81, R86, R81 ;  /* 0x000000515651723e */ /* 0x000fe400000010ff */
[----:B------:R-:W-:Y:S01]  /*62a0*/  F2FP.BF16.F32.PACK_AB R80, R85, R80 ;  /* 0x000000505550723e */ /* 0x000fe200000010ff */
[----:B------:R-:W-:Y:S06]  /*62b0*/  BRA `(.L_x_355) ;  /* 0x0000000400cc7947 */ /* 0x000fec0003800000 */
.L_x_357:
[----:B-1----:R-:W1:Y:S02]  /*62c0*/  LDC.64 R80, c[0x0][0x478] ;  /* 0x00011e00ff507b82 */ /* 0x002e640000000a00 */
[----:B-1----:R-:W-:-:S04]  /*62d0*/  ISETP.NE.U32.AND P1, PT, R80, RZ, PT ;  /* 0x000000ff5000720c */ /* 0x002fc80003f25070 */
[----:B------:R-:W-:-:S13]  /*62e0*/  ISETP.NE.AND.EX P1, PT, R81, RZ, PT, P1 ;  /* 0x000000ff5100720c */ /* 0x000fda0003f25310 */
[----:B------:R-:W-:Y:S05]  /*62f0*/  @!P1 BRA `(.L_x_359) ;  /* 0x0000000000e89947 */ /* 0x000fea0003800000 */
[-CC-:B------:R-:W-:Y:S01]  /*6300*/  FFMA.FTZ R73, R107, R159.reuse, R160.reuse ;  /* 0x0000009f6b497223 */ /* 0x180fe200000100a0 */
[-C--:B------:R-:W-:Y:S01]  /*6310*/  FFMA.FTZ R74, R118, R159.reuse, R160 ;  /* 0x0000009f764a7223 */ /* 0x080fe200000100a0 */
[----:B------:R-:W-:Y:S02]  /*6320*/  ISETP.GE.U32.AND P2, PT, R90, RZ, PT ;  /* 0x000000ff5a00720c */ /* 0x000fe40003f46070 */
[----:B------:R-:W-:Y:S01]  /*6330*/  FADD.FTZ R72, R110, -R73 ;  /* 0x800000496e487221 */ /* 0x000fe20000010000 */
[----:B------:R-:W-:Y:S01]  /*6340*/  FADD.FTZ R74, R115, -R74 ;  /* 0x8000004a734a7221 */ /* 0x000fe20000010000 */
[--C-:B------:R-:W-:Y:S01]  /*6350*/  FFMA.FTZ R73, R105, R159, R160.reuse ;  /* 0x0000009f69497223 */ /* 0x100fe200000100a0 */
[----:B------:R-:W-:Y:S01]  /*6360*/  ISETP.GE.U32.AND.EX P2, PT, R91, 0x1000000, PT, P2 ;  /* 0x010000005b00780c */ /* 0x000fe20003f46120 */
[C---:B-----5:R-:W-:Y:S01]  /*6370*/  FMUL.FTZ R75, R97.reuse, R72 ;  /* 0x00000048614b7220 */ /* 0x060fe20000410000 */
[----:B------:R-:W-:Y:S01]  /*6380*/  FMUL.FTZ R74, R97, R74 ;  /* 0x0000004a614a7220 */ /* 0x000fe20000410000 */
[----:B------:R-:W-:Y:S01]  /*6390*/  FADD.FTZ R72, R108, -R73 ;  /* 0x800000496c487221 */ /* 0x000fe20000010000 */
[----:B------:R-:W-:Y:S01]  /*63a0*/  LOP3.LUT P5, RZ, R91, 0xff0000, RZ, 0xc0, !PT ;  /* 0x00ff00005bff7812 */ /* 0x000fe200078ac0ff */
[----:B------:R-:W-:Y:S01]  /*63b0*/  FMUL.FTZ R73, R75, UR14 ;  /* 0x0000000e4b497c20 */ /* 0x000fe20008410000 */
[C---:B------:R-:W-:Y:S01]  /*63c0*/  FMUL.FTZ R80, R74.reuse, UR14 ;  /* 0x0000000e4a507c20 */ /* 0x040fe20008410000 */
[----:B------:R-:W-:Y:S01]  /*63d0*/  F2FP.BF16.F32.PACK_AB R75, R74, R75 ;  /* 0x0000004b4a4b723e */ /* 0x000fe200000010ff */
[-CC-:B------:R-:W-:Y:S01]  /*63e0*/  FFMA.FTZ R74, R116, R159.reuse, R160.reuse ;  /* 0x0000009f744a7223 */ /* 0x180fe200000100a0 */
[----:B------:R-:W-:Y:S01]  /*63f0*/  FMUL.FTZ R81, R97, R72 ;  /* 0x0000004861517220 */ /* 0x000fe20000410000 */
[----:B------:R-:W-:Y:S01]  /*6400*/  FSEL R176, R73, RZ, P5 ;  /* 0x000000ff49b07208 */ /* 0x000fe20002800000 */
[-C--:B------:R-:W-:Y:S01]  /*6410*/  FFMA.FTZ R73, R103, R159.reuse, R160 ;  /* 0x0000009f67497223 */ /* 0x080fe200000100a0 */
[----:B------:R-:W-:Y:S01]  /*6420*/  FSEL R177, R80, RZ, P2 ;  /* 0x000000ff50b17208 */ /* 0x000fe20001000000 */
[----:B------:R-:W-:Y:S01]  /*6430*/  FADD.FTZ R80, R113, -R74 ;  /* 0x8000004a71507221 */ /* 0x000fe20000010000 */
[----:B------:R-:W-:Y:S01]  /*6440*/  FMUL.FTZ R72, R81, UR14 ;  /* 0x0000000e51487c20 */ /* 0x000fe20008410000 */
[----:B------:R-:W-:Y:S01]  /*6450*/  LOP3.LUT P5, RZ, R91, 0xff, RZ, 0xc0, !PT ;  /* 0x000000ff5bff7812 */ /* 0x000fe200078ac0ff */
[-CC-:B------:R-:W-:Y:S01]  /*6460*/  FFMA.FTZ R74, R114, R159.reuse, R160.reuse ;  /* 0x0000009f724a7223 */ /* 0x180fe200000100a0 */
[----:B0-----:R-:W-:Y:S01]  /*6470*/  FMUL.FTZ R84, R97, R80 ;  /* 0x0000005061547220 */ /* 0x001fe20000410000 */
[-C--:B------:R-:W-:Y:S01]  /*6480*/  FFMA.FTZ R80, R112, R159.reuse, R160 ;  /* 0x0000009f70507223 */ /* 0x080fe200000100a0 */
[----:B------:R-:W-:Y:S01]  /*6490*/  FSEL R162, R72, RZ, P5 ;  /* 0x000000ff48a27208 */ /* 0x000fe20002800000 */
[----:B------:R-:W-:Y:S01]  /*64a0*/  FADD.FTZ R72, R106, -R73 ;  /* 0x800000496a487221 */ /* 0x000fe20000010000 */
[----:B------:R-:W-:Y:S01]  /*64b0*/  FADD.FTZ R82, R111, -R74 ;  /* 0x8000004a6f527221 */ /* 0x000fe20000010000 */
[----:B------:R-:W-:Y:S01]  /*64c0*/  FFMA.FTZ R73, R101, R159, R160 ;  /* 0x0000009f65497223 */ /* 0x000fe200000100a0 */
[C---:B------:R-:W-:Y:S01]  /*64d0*/  F2FP.BF16.F32.PACK_AB R74, R84.reuse, R81 ;  /* 0x00000051544a723e */ /* 0x040fe200000010ff */
[----:B------:R-:W-:Y:S01]  /*64e0*/  FMUL.FTZ R84, R84, UR14 ;  /* 0x0000000e54547c20 */ /* 0x000fe20008410000 */
[----:B------:R-:W-:Y:S01]  /*64f0*/  LOP3.LUT P2, RZ, R91, 0xff00, RZ, 0xc0, !PT ;  /* 0x0000ff005bff7812 */ /* 0x000fe2000784c0ff */
[C---:B------:R-:W-:Y:S01]  /*6500*/  FMUL.FTZ R83, R97.reuse, R72 ;  /* 0x0000004861537220 */ /* 0x040fe20000410000 */
[----:B------:R-:W-:Y:S01]  /*6510*/  FMUL.FTZ R86, R97, R82 ;  /* 0x0000005261567220 */ /* 0x000fe20000410000 */
[----:B------:R-:W-:Y:S01]  /*6520*/  FADD.FTZ R72, R104, -R73 ;  /* 0x8000004968487221 */ /* 0x000fe20000010000 */
[----:B------:R-:W-:Y:S01]  /*6530*/  FADD.FTZ R80, R109, -R80 ;  /* 0x800000506d507221 */ /* 0x000fe20000010000 */
[----:B------:R-:W-:Y:S01]  /*6540*/  FMUL.FTZ R73, R83, UR14 ;  /* 0x0000000e53497c20 */ /* 0x000fe20008410000 */
[----:B------:R-:W-:Y:S01]  /*6550*/  FSEL R163, R84, RZ, P2 ;  /* 0x000000ff54a37208 */ /* 0x000fe20001000000 */
[----:B------:R-:W-:Y:S01]  /*6560*/  FMUL.FTZ R85, R86, UR14 ;  /* 0x0000000e56557c20 */ /* 0x000fe20008410000 */
[C---:B------:R-:W-:Y:S01]  /*6570*/  LOP3.LUT P5, RZ, R90.reuse, 0xff0000, RZ, 0xc0, !PT ;  /* 0x00ff00005aff7812 */ /* 0x040fe200078ac0ff */
[C---:B------:R-:W-:Y:S01]  /*6580*/  FMUL.FTZ R72, R97.reuse, R72 ;  /* 0x0000004861487220 */ /* 0x040fe20000410000 */
[----:B------:R-:W-:Y:S01]  /*6590*/  LOP3.LUT P2, RZ, R90, 0xff000000, RZ, 0xc0, !PT ;  /* 0xff0000005aff7812 */ /* 0x000fe2000784c0ff */
[----:B------:R-:W-:Y:S01]  /*65a0*/  FMUL.FTZ R81, R97, R80 ;  /* 0x0000005061517220 */ /* 0x000fe20000410000 */
[----:B------:R-:W-:Y:S01]  /*65b0*/  FSEL R84, R73, RZ, P5 ;  /* 0x000000ff49547208 */ /* 0x000fe20002800000 */
[----:B------:R-:W-:Y:S01]  /*65c0*/  FMUL.FTZ R80, R72, UR14 ;  /* 0x0000000e48507c20 */ /* 0x000fe20008410000 */
[----:B------:R-:W-:Y:S01]  /*65d0*/  FSEL R87, R85, RZ, P2 ;  /* 0x000000ff55577208 */ /* 0x000fe20001000000 */
[----:B------:R-:W-:Y:S01]  /*65e0*/  FMUL.FTZ R82, R81, UR14 ;  /* 0x0000000e51527c20 */ /* 0x000fe20008410000 */
[----:B------:R-:W-:-:S02]  /*65f0*/  LOP3.LUT P5, RZ, R90, 0xff, RZ, 0xc0, !PT ;  /* 0x000000ff5aff7812 */ /* 0x000fc400078ac0ff */
[----:B------:R-:W-:Y:S02]  /*6600*/  LOP3.LUT P2, RZ, R90, 0xff00, RZ, 0xc0, !PT ;  /* 0x0000ff005aff7812 */ /* 0x000fe4000784c0ff */
[----:B------:R-:W-:Y:S02]  /*6610*/  FSEL R80, R80, RZ, P5 ;  /* 0x000000ff50507208 */ /* 0x000fe40002800000 */
        /* <DEDUP_REMOVED lines=8> */
.L_x_359:
[-CC-:B------:R-:W-:Y:S01]  /*66a0*/  FFMA.FTZ R83, R107, R159.reuse, R160.reuse ;  /* 0x0000009f6b537223 */ /* 0x180fe200000100a0 */
[-CC-:B------:R-:W-:Y:S01]  /*66b0*/  FFMA.FTZ R80, R118, R159.reuse, R160.reuse ;  /* 0x0000009f76507223 */ /* 0x180fe200000100a0 */
[-C--:B------:R-:W-:Y:S01]  /*66c0*/  FFMA.FTZ R81, R105, R159.reuse, R160 ;  /* 0x0000009f69517223 */ /* 0x080fe200000100a0 */
[----:B------:R-:W-:Y:S01]  /*66d0*/  LOP3.LUT P5, RZ, R91, 0xff0000, RZ, 0xc0, !PT ;  /* 0x00ff00005bff7812 */ /* 0x000fe200078ac0ff */
[----:B------:R-:W-:Y:S01]  /*66e0*/  FADD.FTZ R82, R110, -R83 ;  /* 0x800000536e527221 */ /* 0x000fe20000010000 */
[----:B0-----:R-:W-:Y:S01]  /*66f0*/  FADD.FTZ R84, R115, -R80 ;  /* 0x8000005073547221 */ /* 0x001fe20000010000 */
[----:B------:R-:W-:Y:S01]  /*6700*/  FADD.FTZ R80, R108, -R81 ;  /* 0x800000516c507221 */ /* 0x000fe20000010000 */
[----:B------:R-:W-:Y:S01]  /*6710*/  ISETP.GE.U32.AND P2, PT, R90, RZ, PT ;  /* 0x000000ff5a00720c */ /* 0x000fe20003f46070 */
[C---:B-----5:R-:W-:Y:S01]  /*6720*/  FMUL.FTZ R82, R97.reuse, R82 ;  /* 0x0000005261527220 */ /* 0x060fe20000410000 */
[C---:B------:R-:W-:Y:S01]  /*6730*/  FMUL.FTZ R84, R97.reuse, R84 ;  /* 0x0000005461547220 */ /* 0x040fe20000410000 */
[----:B------:R-:W-:Y:S01]  /*6740*/  FMUL.FTZ R80, R97, R80 ;  /* 0x0000005061507220 */ /* 0x000fe20000410000 */
[----:B------:R-:W-:Y:S01]  /*6750*/  ISETP.GE.U32.AND.EX P2, PT, R91, 0x1000000, PT, P2 ;  /* 0x010000005b00780c */ /* 0x000fe20003f46120 */
[----:B------:R-:W-:Y:S01]  /*6760*/  FMUL.FTZ R82, R82, UR14 ;  /* 0x0000000e52527c20 */ /* 0x000fe20008410000 */
[----:B------:R-:W-:Y:S01]  /*6770*/  FMUL.FTZ R84, R84, UR14 ;  /* 0x0000000e54547c20 */ /* 0x000fe20008410000 */
[----:B------:R-:W-:Y:S01]  /*6780*/  FMUL.FTZ R80, R80, UR14 ;  /* 0x0000000e50507c20 */ /* 0x000fe20008410000 */
[----:B------:R-:W-:-:S02]  /*6790*/  FFMA.FTZ R81, R103, R159, R160 ;  /* 0x0000009f67517223 */ /* 0x000fc400000100a0 */
[----:B------:R-:W-:Y:S01]  /*67a0*/  FSEL R163, R82, RZ, P5 ;  /* 0x000000ff52a37208 */ /* 0x000fe20002800000 */
[-C--:B------:R-:W-:Y:S01]  /*67b0*/  FFMA.FTZ R82, R116, R159.reuse, R160 ;  /* 0x0000009f74527223 */ /* 0x080fe200000100a0 */
[----:B------:R-:W-:Y:S02]  /*67c0*/  LOP3.LUT P5, RZ, R91, 0xff, RZ, 0xc0, !PT ;  /* 0x000000ff5bff7812 */ /* 0x000fe400078ac0ff */
[----:B------:R-:W-:Y:S01]  /*67d0*/  FSEL R176, R84, RZ, P2 ;  /* 0x000000ff54b07208 */ /* 0x000fe20001000000 */
[----:B------:R-:W-:Y:S01]  /*67e0*/  FADD.FTZ R162, R113, -R82 ;  /* 0x8000005271a27221 */ /* 0x000fe20000010000 */
[-CC-:B------:R-:W-:Y:S01]  /*67f0*/  FFMA.FTZ R84, R114, R159.reuse, R160.reuse ;  /* 0x0000009f72547223 */ /* 0x180fe200000100a0 */
[----:B------:R-:W-:Y:S01]  /*6800*/  FSEL R86, R80, RZ, P5 ;  /* 0x000000ff50567208 */ /* 0x000fe20002800000 */
[----:B------:R-:W-:Y:S01]  /*6810*/  FADD.FTZ R82, R106, -R81 ;  /* 0x800000516a527221 */ /* 0x000fe20000010000 */
[----:B------:R-:W-:Y:S01]  /*6820*/  FMUL.FTZ R162, R97, R162 ;  /* 0x000000a261a27220 */ /* 0x000fe20000410000 */
[-C--:B------:R-:W-:Y:S01]  /*6830*/  FFMA.FTZ R80, R112, R159.reuse, R160 ;  /* 0x0000009f70507223 */ /* 0x080fe200000100a0 */
[----:B------:R-:W-:Y:S01]  /*6840*/  FADD.FTZ R84, R111, -R84 ;  /* 0x800000546f547221 */ /* 0x000fe20000010000 */
[----:B------:R-:W-:Y:S01]  /*6850*/  FFMA.FTZ R81, R101, R159, R160 ;  /* 0x0000009f65517223 */ /* 0x000fe200000100a0 */
[----:B------:R-:W-:Y:S01]  /*6860*/  FMUL.FTZ R83, R97, R82 ;  /* 0x0000005261537220 */ /* 0x000fe20000410000 */
[----:B------:R-:W-:Y:S01]  /*6870*/  FMUL.FTZ R162, R162, UR14 ;  /* 0x0000000ea2a27c20 */ /* 0x000fe20008410000 */
[----:B------:R-:W-:Y:S01]  /*6880*/  LOP3.LUT P2, RZ, R91, 0xff00, RZ, 0xc0, !PT ;  /* 0x0000ff005bff7812 */ /* 0x000fe2000784c0ff */
[----:B------:R-:W-:Y:S01]  /*6890*/  FADD.FTZ R82, R109, -R80 ;  /* 0x800000506d527221 */ /* 0x000fe20000010000 */
[----:B------:R-:W-:Y:S01]  /*68a0*/  FMUL.FTZ R84, R97, R84 ;  /* 0x0000005461547220 */ /* 0x000fe20000410000 */
        /* <DEDUP_REMOVED lines=19> */
[----:B------:R-:W-:-:S07]  /*69e0*/  F2FP.BF16.F32.PACK_AB R80, R85, R80 ;  /* 0x000000505550723e */ /* 0x000fce00000010ff */
.L_x_355:
        /* <DEDUP_REMOVED lines=10> */
.L_x_351:
[----:B------:R-:W-:Y:S05]  /*6a90*/  BSYNC.RECONVERGENT B1 ;  /* 0x0000000000017941 */ /* 0x000fea0003800200 */
.L_x_350:
        /* <DEDUP_REMOVED lines=12> */
[-CC-:B-1-3--:R-:W-:Y:S01]  /*6b60*/  FFMA.FTZ R81, R102, R159.reuse, R160.reuse ;  /* 0x0000009f66517223 */ /* 0x18afe200000100a0 */
[-CC-:B------:R-:W-:Y:S01]  /*6b70*/  FFMA.FTZ R73, R123, R159.reuse, R160.reuse ;  /* 0x0000009f7b497223 */ /* 0x180fe200000100a0 */
[----:B------:R-:W-:Y:S01]  /*6b80*/  IMAD.U32 R80, R149, 0x10000, RZ ;  /* 0x0001000095507824 */ /* 0x000fe200078e00ff */
[----:B------:R-:W-:Y:S01]  /*6b90*/  SHF.L.U32 R77, R7, 0x10, RZ ;  /* 0x00000010074d7819 */ /* 0x000fe200000006ff */
[----:B------:R-:W-:Y:S01]  /*6ba0*/  FADD.FTZ R78, R100, -R81 ;  /* 0x80000051644e7221 */ /* 0x000fe20000010000 */
[-CC-:B------:R-:W-:Y:S01]  /*6bb0*/  FFMA.FTZ R79, R121, R159.reuse, R160.reuse ;  /* 0x0000009f794f7223 */ /* 0x180fe200000100a0 */
[----:B------:R-:W-:Y:S01]  /*6bc0*/  FADD.FTZ R74, R130, -R73 ;  /* 0x80000049824a7221 */ /* 0x000fe20000010000 */
[-CC-:B------:R-:W-:Y:S01]  /*6bd0*/  FFMA.FTZ R72, R98, R159.reuse, R160.reuse ;  /* 0x0000009f62487223 */ /* 0x180fe200000100a0 */
[-C--:B------:R-:W-:Y:S01]  /*6be0*/  FFMA.FTZ R75, R119, R159.reuse, R160 ;  /* 0x0000009f774b7223 */ /* 0x080fe200000100a0 */
[C---:B-----5:R-:W-:Y:S01]  /*6bf0*/  FFMA.FTZ R86, R97.reuse, R78, R80 ;  /* 0x0000004e61567223 */ /* 0x060fe20000010050 */
[----:B------:R-:W-:Y:S01]  /*6c00*/  SHF.L.U32 R80, R6, 0x10, RZ ;  /* 0x0000001006507819 */ /* 0x000fe200000006ff */
[----:B------:R-:W-:Y:S01]  /*6c10*/  FFMA.FTZ R83, R97, R74, R77 ;  /* 0x0000004a61537223 */ /* 0x000fe2000001004d */
[----:B------:R-:W-:Y:S01]  /*6c20*/  FADD.FTZ R78, R128, -R79 ;  /* 0x8000004f804e7221 */ /* 0x000fe20000010000 */
[----:B------:R-:W-:Y:S01]  /*6c30*/  FADD.FTZ R82, R99, -R72 ;  /* 0x8000004863527221 */ /* 0x000fe20000010000 */
[C---:B------:R-:W-:Y:S01]  /*6c40*/  PRMT R74, R5.reuse, 0x7632, R74 ;  /* 0x00007632054a7816 */ /* 0x040fe2000000004a */
[----:B------:R-:W-:Y:S01]  /*6c50*/  FFMA.FTZ R76, R134, R159, R160 ;  /* 0x0000009f864c7223 */ /* 0x000fe200000100a0 */
[----:B------:R-:W-:-:S02]  /*6c60*/  IMAD.U32 R77, R5, 0x10000, RZ ;  /* 0x00010000054d7824 */ /* 0x000fc400078e00ff */
[----:B------:R-:W-:Y:S01]  /*6c70*/  FADD.FTZ R72, R122, -R75 ;  /* 0x8000004b7a487221 */ /* 0x000fe20000010000 */
[-C--:B------:R-:W-:Y:S01]  /*6c80*/  FFMA.FTZ R73, R117, R159.reuse, R160 ;  /* 0x0000009f75497223 */ /* 0x080fe200000100a0 */
[C---:B------:R-:W-:Y:S01]  /*6c90*/  FFMA.FTZ R79, R97.reuse, R78, R80 ;  /* 0x0000004e614f7223 */ /* 0x040fe20000010050 */
[----:B------:R-:W-:Y:S01]  /*6ca0*/  SHF.L.U32 R78, R74, 0x10, RZ ;  /* 0x000000104a4e7819 */ /* 0x000fe200000006ff */
[----:B------:R-:W-:Y:S01]  /*6cb0*/  FFMA.FTZ R77, R97, R72, R77 ;  /* 0x00000048614d7223 */ /* 0x000fe2000001004d */
[----:B------:R-:W-:Y:S01]  /*6cc0*/  FADD.FTZ R76, R131, -R76 ;  /* 0x8000004c834c7221 */ /* 0x000fe20000010000 */
[----:B------:R-:W-:Y:S02]  /*6cd0*/  IMAD.U32 R75, R4, 0x10000, RZ ;  /* 0x00010000044b7824 */ /* 0x000fe400078e00ff */
[----:B------:R-:W-:Y:S01]  /*6ce0*/  FADD.FTZ R72, R120, -R73 ;  /* 0x8000004978487221 */ /* 0x000fe20000010000 */
[----:B------:R-:W-:Y:S01]  /*6cf0*/  LOP3.LUT P2, RZ, R93, 0xff0000, RZ, 0xc0, !PT ;  /* 0x00ff00005dff7812 */ /* 0x000fe2000784c0ff */
[----:B------:R-:W-:Y:S01]  /*6d00*/  FFMA.FTZ R80, R97, R76, R78 ;  /* 0x0000004c61507223 */ /* 0x000fe2000001004e */
[----:B------:R-:W-:Y:S01]  /*6d10*/  LOP3.LUT P6, RZ, R157, 0xff0000, RZ, 0xc0, !PT ;  /* 0x00ff00009dff7812 */ /* 0x000fe200078cc0ff */
[----:B------:R-:W-:Y:S01]  /*6d20*/  FFMA.FTZ R76, R97, R72, R75 ;  /* 0x00000048614c7223 */ /* 0x000fe2000001004b */
[----:B------:R-:W-:Y:S01]  /*6d30*/  FMUL.FTZ R72, R83, UR14 ;  /* 0x0000000e53487c20 */ /* 0x000fe20008410000 */
[----:B------:R-:W-:Y:S01]  /*6d40*/  PRMT R74, R4, 0x7632, R74 ;  /* 0x00007632044a7816 */ /* 0x000fe2000000004a */
[----:B------:R-:W-:Y:S01]  /*6d50*/  FFMA.FTZ R160, R132, R159, R160 ;  /* 0x0000009f84a07223 */ /* 0x000fe200000100a0 */
[----:B------:R-:W-:Y:S01]  /*6d60*/  IMAD.U32 R81, R158, 0x10000, RZ ;  /* 0x000100009e517824 */ /* 0x000fe200078e00ff */
[----:B------:R-:W-:-:S02]  /*6d70*/  ISETP.GE.U32.AND P5, PT, R92, RZ, PT ;  /* 0x000000ff5c00720c */ /* 0x000fc40003fa6070 */
[C---:B0-----:R-:W-:Y:S01]  /*6d80*/  FSEL R84, R72.reuse, RZ, P2 ;  /* 0x000000ff48547208 */ /* 0x041fe20001000000 */
[----:B------:R-:W-:Y:S01]  /*6d90*/  FADD.FTZ R160, R129, -R160 ;  /* 0x800000a081a07221 */ /* 0x000fe20000010000 */
[----:B------:R-:W-:Y:S01]  /*6da0*/  FSEL R85, R72, RZ, P6 ;  /* 0x000000ff48557208 */ /* 0x000fe20003000000 */
[----:B------:R-:W-:Y:S01]  /*6db0*/  FMUL.FTZ R72, R79, UR14 ;  /* 0x0000000e4f487c20 */ /* 0x000fe20008410000 */
[----:B------:R-:W-:Y:S01]  /*6dc0*/  SHF.L.U32 R73, R74, 0x10, RZ ;  /* 0x000000104a497819 */ /* 0x000fe200000006ff */
[C---:B------:R-:W-:Y:S01]  /*6dd0*/  FFMA.FTZ R82, R97.reuse, R82, R81 ;  /* 0x0000005261527223 */ /* 0x040fe20000010051 */
[C---:B------:R-:W-:Y:S01]  /*6de0*/  F2FP.BF16.F32.PACK_AB R75, R86.reuse, R83 ;  /* 0x00000053564b723e */ /* 0x040fe200000010ff */
[----:B------:R-:W-:Y:S01]  /*6df0*/  FMUL.FTZ R86, R86, UR14 ;  /* 0x0000000e56567c20 */ /* 0x000fe20008410000 */
[----:B------:R-:W-:Y:S01]  /*6e00*/  ISETP.GE.U32.AND P2, PT, R156, RZ, PT ;  /* 0x000000ff9c00720c */ /* 0x000fe20003f46070 */
[----:B------:R-:W-:Y:S01]  /*6e10*/  FFMA.FTZ R97, R97, R160, R73 ;  /* 0x000000a061617223 */ /* 0x000fe20000010049 */
[----:B------:R-:W-:Y:S01]  /*6e20*/  LOP3.LUT P6, RZ, R157, 0xff, RZ, 0xc0, !PT ;  /* 0x000000ff9dff7812 */ /* 0x000fe200078cc0ff */
[----:B------:R-:W-:Y:S01]  /*6e30*/  FMUL.FTZ R73, R82, UR14 ;  /* 0x0000000e52497c20 */ /* 0x000fe20008410000 */
[----:B------:R-:W-:-:S02]  /*6e40*/  ISETP.GE.U32.AND.EX P5, PT, R93, 0x1000000, PT, P5 ;  /* 0x010000005d00780c */ /* 0x000fc40003fa6150 */
[----:B------:R-:W-:Y:S02]  /*6e50*/  ISETP.GE.U32.AND.EX P2, PT, R157, 0x1000000, PT, P2 ;  /* 0x010000009d00780c */ /* 0x000fe40003f46120 */
[----:B------:R-:W-:Y:S02]  /*6e60*/  FSEL R78, R72, RZ, P6 ;  /* 0x000000ff484e7208 */ /* 0x000fe40003000000 */
[C---:B------:R-:W-:Y:S02]  /*6e70*/  FSEL R83, R86.reuse, RZ, P5 ;  /* 0x000000ff56537208 */ /* 0x040fe40002800000 */
[----:B------:R-:W-:Y:S02]  /*6e80*/  LOP3.LUT P6, RZ, R93, 0xff, RZ, 0xc0, !PT ;  /* 0x000000ff5dff7812 */ /* 0x000fe400078cc0ff */
[----:B------:R-:W-:Y:S02]  /*6e90*/  LOP3.LUT P5, RZ, R157, 0xff00, RZ, 0xc0, !PT ;  /* 0x0000ff009dff7812 */ /* 0x000fe400078ac0ff */
[----:B------:R-:W-:-:S02]  /*6ea0*/  FSEL R86, R86, RZ, P2 ;  /* 0x000000ff56567208 */ /* 0x000fc40001000000 */
[----:B------:R-:W-:Y:S02]  /*6eb0*/  F2FP.BF16.F32.PACK_AB R74, R82, R79 ;  /* 0x0000004f524a723e */ /* 0x000fe400000010ff */
[----:B------:R-:W-:Y:S02]  /*6ec0*/  LOP3.LUT P2, RZ, R93, 0xff00, RZ, 0xc0, !PT ;  /* 0x0000ff005dff7812 */ /* 0x000fe4000784c0ff */
[----:B------:R-:W-:Y:S01]  /*6ed0*/  FSEL R82, R72, RZ, P6 ;  /* 0x000000ff48527208 */ /* 0x000fe20003000000 */
[----:B------:R-:W-:Y:S01]  /*6ee0*/  FMUL.FTZ R72, R77, UR14 ;  /* 0x0000000e4d487c20 */ /* 0x000fe20008410000 */
[----:B------:R-:W-:Y:S02]  /*6ef0*/  FSEL R81, R73, RZ, P5 ;  /* 0x000000ff49517208 */ /* 0x000fe40002800000 */
[----:B------:R-:W-:Y:S02]  /*6f00*/  LOP3.LUT P5, RZ, R92, 0xff0000, RZ, 0xc0, !PT ;  /* 0x00ff00005cff7812 */ /* 0x000fe400078ac0ff */
[----:B------:R-:W-:-:S02]  /*6f10*/  LOP3.LUT P6, RZ, R156, 0xff0000, RZ, 0xc0, !PT ;  /* 0x00ff00009cff7812 */ /* 0x000fc400078cc0ff */
[----:B------:R-:W-:Y:S02]  /*6f20*/  FSEL R87, R73, RZ, P2 ;  /* 0x000000ff49577208 */ /* 0x000fe40001000000 */
[----:B------:R-:W-:Y:S02]  /*6f30*/  F2FP.BF16.F32.PACK_AB R79, R86, R85 ;  /* 0x00000055564f723e */ /* 0x000fe400000010ff */
[----:B------:R-:W-:Y:S02]  /*6f40*/  F2FP.BF16.F32.PACK_AB R78, R81, R78 ;  /* 0x0000004e514e723e */ /* 0x000fe400000010ff */
[C---:B------:R-:W-:Y:S01]  /*6f50*/  F2FP.BF16.F32.PACK_AB R73, R80.reuse, R77 ;  /* 0x0000004d5049723e */ /* 0x040fe200000010ff */
[----:B------:R-:W-:Y:S01]  /*6f60*/  FMUL.FTZ R80, R80, UR14 ;  /* 0x0000000e50507c20 */ /* 0x000fe20008410000 */
[C---:B------:R-:W-:Y:S01]  /*6f70*/  FSEL R81, R72.reuse, RZ, P5 ;  /* 0x000000ff48517208 */ /* 0x040fe20002800000 */
[----:B------:R-:W-:Y:S01]  /*6f80*/  FMUL.FTZ R77, R97, UR14 ;  /* 0x0000000e614d7c20 */ /* 0x000fe20008410000 */
[----:B------:R-:W-:-:S02]  /*6f90*/  FSEL R86, R72, RZ, P6 ;  /* 0x000000ff48567208 */ /* 0x000fc40003000000 */
[----:B------:R-:W-:Y:S02]  /*6fa0*/  LOP3.LUT P2, RZ, R92, 0xff000000, RZ, 0xc0, !PT ;  /* 0xff0000005cff7812 */ /* 0x000fe4000784c0ff */
[----:B------:R-:W-:Y:S02]  /*6fb0*/  LOP3.LUT P5, RZ, R156, 0xff000000, RZ, 0xc0, !PT ;  /* 0xff0000009cff7812 */ /* 0x000fe400078ac0ff */
[----:B------:R-:W-:Y:S02]  /*6fc0*/  LOP3.LUT P6, RZ, R92, 0xff00, RZ, 0xc0, !PT ;  /* 0x0000ff005cff7812 */ /* 0x000fe400078cc0ff */
[----:B------:R-:W-:Y:S01]  /*6fd0*/  F2FP.BF16.F32.PACK_AB R72, R97, R76 ;  /* 0x0000004c6148723e */ /* 0x000fe200000010ff */
[----:B------:R-:W-:Y:S01]  /*6fe0*/  FMUL.FTZ R76, R76, UR14 ;  /* 0x0000000e4c4c7c20 */ /* 0x000fe20008410000 */
[C---:B------:R-:W-:Y:S02]  /*6ff0*/  FSEL R158, R80.reuse, RZ, P2 ;  /* 0x000000ff509e7208 */ /* 0x040fe40001000000 */
[----:B------:R-:W-:-:S02]  /*7000*/  FSEL R147, R80, RZ, P5 ;  /* 0x000000ff50937208 */ /* 0x000fc40002800000 */
[----:B------:R-:W-:Y:S02]  /*7010*/  FSEL R85, R77, RZ, P6 ;  /* 0x000000ff4d557208 */ /* 0x000fe40003000000 */
[C---:B------:R-:W-:Y:S02]  /*7020*/  LOP3.LUT P2, RZ, R156.reuse, 0xff00, RZ, 0xc0, !PT ;  /* 0x0000ff009cff7812 */ /* 0x040fe4000784c0ff */
[----:B------:R-:W-:Y:S02]  /*7030*/  LOP3.LUT P5, RZ, R156, 0xff, RZ, 0xc0, !PT ;  /* 0x000000ff9cff7812 */ /* 0x000fe400078ac0ff */
[----:B------:R-:W-:Y:S02]  /*7040*/  LOP3.LUT P6, RZ, R92, 0xff, RZ, 0xc0, !PT ;  /* 0x000000ff5cff7812 */ /* 0x000fe400078cc0ff */
[----:B------:R-:W-:Y:S02]  /*7050*/  F2FP.BF16.F32.PACK_AB R83, R83, R84 ;  /* 0x000000545353723e */ /* 0x000fe400000010ff */
[----:B------:R-:W-:-:S02]  /*7060*/  F2FP.BF16.F32.PACK_AB R82, R87, R82 ;  /* 0x000000525752723e */ /* 0x000fc400000010ff */
[----:B------:R-:W-:Y:S02]  /*7070*/  FSEL R87, R77, RZ, P2 ;  /* 0x000000ff4d577208 */ /* 0x000fe40001000000 */
[C---:B------:R-:W-:Y:S02]  /*7080*/  FSEL R84, R76.reuse, RZ, P5 ;  /* 0x000000ff4c547208 */ /* 0x040fe40002800000 */
[----:B------:R-:W-:Y:S02]  /*7090*/  FSEL R80, R76, RZ, P6 ;  /* 0x000000ff4c507208 */ /* 0x000fe40003000000 */
[----:B------:R-:W-:Y:S02]  /*70a0*/  F2FP.BF16.F32.PACK_AB R77, R147, R86 ;  /* 0x00000056934d723e */ /* 0x000fe400000010ff */
[----:B------:R-:W-:Y:S02]  /*70b0*/  F2FP.BF16.F32.PACK_AB R81, R158, R81 ;  /* 0x000000519e51723e */ /* 0x000fe400000010ff */
[----:B------:R-:W-:-:S02]  /*70c0*/  F2FP.BF16.F32.PACK_AB R76, R87, R84 ;  /* 0x00000054574c723e */ /* 0x000fc400000010ff */
[----:B------:R-:W-:Y:S01]  /*70d0*/  F2FP.BF16.F32.PACK_AB R80, R85, R80 ;  /* 0x000000505550723e */ /* 0x000fe200000010ff */
[----:B------:R-:W-:Y:S06]  /*70e0*/  BRA `(.L_x_365) ;  /* 0x0000001c00c47947 */ /* 0x000fec0003800000 */
.L_x_364:
[-CC-:B-1-3--:R-:W-:Y:S01]  /*70f0*/  FFMA.FTZ R77, R121, R159.reuse, R160.reuse ;  /* 0x0000009f794d7223 */ /* 0x18afe200000100a0 */
[----:B------:R-:W-:Y:S02]  /*7100*/  IMAD.U32 R76, R147, 0x10000, RZ ;  /* 0x00010000934c7824 */ /* 0x000fe400078e00ff */
[-CC-:B------:R-:W-:Y:S01]  /*7110*/  FFMA.FTZ R85, R123, R159.reuse, R160.reuse ;  /* 0x0000009f7b557223 */ /* 0x180fe200000100a0 */
[-CC-:B------:R-:W-:Y:S01]  /*7120*/  FFMA.FTZ R147, R102, R159.reuse, R160.reuse ;  /* 0x0000009f66937223 */ /* 0x180fe200000100a0 */
[----:B------:R-:W-:Y:S02]  /*7130*/  IMAD.U32 R81, R6, 0x10000, RZ ;  /* 0x0001000006517824 */ /* 0x000fe400078e00ff */
[----:B------:R-:W-:Y:S01]  /*7140*/  FADD.FTZ R78, R128, -R77 ;  /* 0x8000004d804e7221 */ /* 0x000fe20000010000 */
[----:B------:R-:W-:Y:S01]  /*7150*/  SHF.L.U32 R87, R7, 0x10, RZ ;  /* 0x0000001007577819 */ /* 0x000fe200000006ff */
[----:B0-----:R-:W-:Y:S01]  /*7160*/  FADD.FTZ R84, R130, -R85 ;  /* 0x8000005582547221 */ /* 0x001fe20000010000 */
[----:B------:R-:W-:Y:S01]  /*7170*/  FADD.FTZ R147, R100, -R147 ;  /* 0x8000009364937221 */ /* 0x000fe20000010000 */
[-CC-:B------:R-:W-:Y:S01]  /*7180*/  FFMA.FTZ R80, R98, R159.reuse, R160.reuse ;  /* 0x0000009f62507223 */ /* 0x180fe200000100a0 */
[----:B-----5:R-:W-:Y:S01]  /*7190*/  FFMA.FTZ R86, R97, R78, R81 ;  /* 0x0000004e61567223 */ /* 0x020fe20000010051 */
[-C--:B------:R-:W-:Y:S01]  /*71a0*/  FFMA.FTZ R83, R119, R159.reuse, R160 ;  /* 0x0000009f77537223 */ /* 0x080fe200000100a0 */
[----:B------:R-:W-:Y:S01]  /*71b0*/  PRMT R78, R5, 0x7632, R78 ;  /* 0x00007632054e7816 */ /* 0x000fe2000000004e */
[----:B------:R-:W-:Y:S01]  /*71c0*/  FFMA.FTZ R82, R134, R159, R160 ;  /* 0x0000009f86527223 */ /* 0x000fe200000100a0 */
[C---:B------:R-:W-:Y:S01]  /*71d0*/  FFMA.FTZ R87, R97.reuse, R84, R87 ;  /* 0x0000005461577223 */ /* 0x040fe20000010057 */
[----:B------:R-:W-:Y:S01]  /*71e0*/  FFMA.FTZ R77, R97, R147, R76 ;  /* 0x00000093614d7223 */ /* 0x000fe2000001004c */
[----:B------:R-:W-:Y:S01]  /*71f0*/  SHF.L.U32 R76, R151, 0x10, RZ ;  /* 0x00000010974c7819 */ /* 0x000fe200000006ff */
[----:B------:R-:W-:Y:S01]  /*7200*/  FADD.FTZ R84, R99, -R80 ;  /* 0x8000005063547221 */ /* 0x000fe20000010000 */
[----:B------:R-:W-:Y:S01]  /*7210*/  FADD.FTZ R80, R122, -R83 ;  /* 0x800000537a507221 */ /* 0x000fe20000010000 */
[----:B------:R-:W-:-:S02]  /*7220*/  IMAD.U32 R83, R78, 0x10000, RZ ;  /* 0x000100004e537824 */ /* 0x000fc400078e00ff */
[----:B------:R-:W-:Y:S01]  /*7230*/  FADD.FTZ R82, R131, -R82 ;  /* 0x8000005283527221 */ /* 0x000fe20000010000 */
[----:B------:R-:W-:Y:S01]  /*7240*/  FMUL.FTZ R87, R87, UR14 ;  /* 0x0000000e57577c20 */ /* 0x000fe20008410000 */
[----:B------:R-:W-:Y:S01]  /*7250*/  LOP3.LUT P5, RZ, R93, 0xff0000, RZ, 0xc0, !PT ;  /* 0x00ff00005dff7812 */ /* 0x000fe200078ac0ff */
[-C--:B------:R-:W-:Y:S01]  /*7260*/  FFMA.FTZ R79, R117, R159.reuse, R160 ;  /* 0x0000009f754f7223 */ /* 0x080fe200000100a0 */
[C---:B------:R-:W-:Y:S01]  /*7270*/  FFMA.FTZ R76, R97.reuse, R84, R76 ;  /* 0x00000054614c7223 */ /* 0x040fe2000001004c */
[----:B------:R-:W-:Y:S01]  /*7280*/  FFMA.FTZ R84, R97, R82, R83 ;  /* 0x0000005261547223 */ /* 0x000fe20000010053 */
[----:B------:R-:W-:Y:S01]  /*7290*/  ISETP.GE.U32.AND P2, PT, R92, RZ, PT ;  /* 0x000000ff5c00720c */ /* 0x000fe20003f46070 */
[----:B------:R-:W-:Y:S01]  /*72a0*/  FADD.FTZ R78, R120, -R79 ;  /* 0x8000004f784e7221 */ /* 0x000fe20000010000 */
[----:B------:R-:W-:Y:S01]  /*72b0*/  FSEL R82, R87, RZ, P5 ;  /* 0x000000ff57527208 */ /* 0x000fe20002800000 */
[----:B------:R-:W-:Y:S01]  /*72c0*/  FMUL.FTZ R77, R77, UR14 ;  /* 0x0000000e4d4d7c20 */ /* 0x000fe20008410000 */
[----:B------:R-:W-:Y:S01]  /*72d0*/  SHF.L.U32 R81, R4, 0x10, RZ ;  /* 0x0000001004517819 */ /* 0x000fe200000006ff */
[----:B------:R-:W-:Y:S01]  /*72e0*/  FMUL.FTZ R86, R86, UR14 ;  /* 0x0000000e56567c20 */ /* 0x000fe20008410000 */
[----:B------:R-:W-:Y:S01]  /*72f0*/  LOP3.LUT P6, RZ, R157, 0xff0000, RZ, 0xc0, !PT ;  /* 0x00ff00009dff7812 */ /* 0x000fe200078cc0ff */
[----:B------:R-:W-:Y:S01]  /*7300*/  IMAD.U32 R85, R5, 0x10000, RZ ;  /* 0x0001000005557824 */ /* 0x000fe200078e00ff */
[----:B------:R-:W-:Y:S01]  /*7310*/  ISETP.GE.U32.AND P5, PT, R156, RZ, PT ;  /* 0x000000ff9c00720c */ /* 0x000fe20003fa6070 */
[----:B------:R-:W-:Y:S01]  /*7320*/  FFMA.FTZ R81, R97, R78, R81 ;  /* 0x0000004e61517223 */ /* 0x000fe20000010051 */
[----:B------:R-:W-:Y:S01]  /*7330*/  ISETP.GE.U32.AND.EX P2, PT, R93, 0x1000000, PT, P2 ;  /* 0x010000005d00780c */ /* 0x000fe20003f46120 */
[----:B------:R-:W-:Y:S01]  /*7340*/  FFMA.FTZ R160, R132, R159, R160 ;  /* 0x0000009f84a07223 */ /* 0x000fe200000100a0 */
[----:B------:R-:W-:Y:S01]  /*7350*/  FSEL R158, R87, RZ, P6 ;  /* 0x000000ff579e7208 */ /* 0x000fe20003000000 */
[----:B------:R-:W-:Y:S01]  /*7360*/  FMUL.FTZ R76, R76, UR14 ;  /* 0x0000000e4c4c7c20 */ /* 0x000fe20008410000 */
[----:B------:R-:W-:Y:S01]  /*7370*/  ISETP.GE.U32.AND.EX P5, PT, R157, 0x1000000, PT, P5 ;  /* 0x010000009d00780c */ /* 0x000fe20003fa6150 */
[----:B------:R-:W-:Y:S01]  /*7380*/  FFMA.FTZ R85, R97, R80, R85 ;  /* 0x0000005061557223 */ /* 0x000fe20000010055 */
[----:B------:R-:W-:Y:S01]  /*7390*/  LOP3.LUT P6, RZ, R157, 0xff, RZ, 0xc0, !PT ;  /* 0x000000ff9dff7812 */ /* 0x000fe200078cc0ff */
[----:B------:R-:W-:Y:S01]  /*73a0*/  FADD.FTZ R160, R129, -R160 ;  /* 0x800000a081a07221 */ /* 0x000fe20000010000 */
[----:B------:R-:W-:Y:S01]  /*73b0*/  PRMT R78, R4, 0x7632, R78 ;  /* 0x00007632044e7816 */ /* 0x000fe2000000004e */
[----:B------:R-:W-:Y:S01]  /*73c0*/  FMUL.FTZ R85, R85, UR14 ;  /* 0x0000000e55557c20 */ /* 0x000fe20008410000 */
[----:B------:R-:W-:Y:S01]  /*73d0*/  FSEL R83, R77, RZ, P2 ;  /* 0x000000ff4d537208 */ /* 0x000fe20001000000 */
[----:B------:R-:W-:Y:S01]  /*73e0*/  FMUL.FTZ R81, R81, UR14 ;  /* 0x0000000e51517c20 */ /* 0x000fe20008410000 */
[----:B------:R-:W-:-:S02]  /*73f0*/  LOP3.LUT P2, RZ, R157, 0xff00, RZ, 0xc0, !PT ;  /* 0x0000ff009dff7812 */ /* 0x000fc4000784c0ff */
[----:B------:R-:W-:Y:S02]  /*7400*/  FSEL R79, R77, RZ, P5 ;  /* 0x000000ff4d4f7208 */ /* 0x000fe40002800000 */
[----:B------:R-:W-:Y:S02]  /*7410*/  FSEL R77, R86, RZ, P6 ;  /* 0x000000ff564d7208 */ /* 0x000fe40003000000 */
[----:B------:R-:W-:Y:S02]  /*7420*/  SHF.L.U32 R80, R78, 0x10, RZ ;  /* 0x000000104e507819 */ /* 0x000fe400000006ff */
[----:B------:R-:W-:Y:S02]  /*7430*/  LOP3.LUT P6, RZ, R93, 0xff, RZ, 0xc0, !PT ;  /* 0x000000ff5dff7812 */ /* 0x000fe400078cc0ff */
[----:B------:R-:W-:Y:S01]  /*7440*/  FSEL R78, R76, RZ, P2 ;  /* 0x000000ff4c4e7208 */ /* 0x000fe20001000000 */
[----:B------:R-:W-:Y:S01]  /*7450*/  FFMA.FTZ R80, R97, R160, R80 ;  /* 0x000000a061507223 */ /* 0x000fe20000010050 */
[----:B------:R-:W-:-:S02]  /*7460*/  LOP3.LUT P2, RZ, R93, 0xff00, RZ, 0xc0, !PT ;  /* 0x0000ff005dff7812 */ /* 0x000fc4000784c0ff */
[----:B------:R-:W-:Y:S01]  /*7470*/  FSEL R87, R86, RZ, P6 ;  /* 0x000000ff56577208 */ /* 0x000fe20003000000 */
[----:B------:R-:W-:Y:S01]  /*7480*/  FMUL.FTZ R80, R80, UR14 ;  /* 0x0000000e50507c20 */ /* 0x000fe20008410000 */
[----:B------:R-:W-:Y:S02]  /*7490*/  LOP3.LUT P5, RZ, R92, 0xff0000, RZ, 0xc0, !PT ;  /* 0x00ff00005cff7812 */ /* 0x000fe400078ac0ff */
[----:B------:R-:W-:Y:S02]  /*74a0*/  LOP3.LUT P6, RZ, R156, 0xff0000, RZ, 0xc0, !PT ;  /* 0x00ff00009cff7812 */ /* 0x000fe400078cc0ff */
[----:B------:R-:W-:Y:S02]  /*74b0*/  F2FP.BF16.F32.PACK_AB R83, R83, R82 ;  /* 0x000000525353723e */ /* 0x000fe400000010ff */
[----:B------:R-:W-:Y:S01]  /*74c0*/  FSEL R82, R76, RZ, P2 ;  /* 0x000000ff4c527208 */ /* 0x000fe20001000000 */
[----:B------:R-:W-:Y:S01]  /*74d0*/  FMUL.FTZ R76, R84, UR14 ;  /* 0x0000000e544c7c20 */ /* 0x000fe20008410000 */
[----:B------:R-:W-:-:S02]  /*74e0*/  F2FP.BF16.F32.PACK_AB R78, R78, R77 ;  /* 0x0000004d4e4e723e */ /* 0x000fc400000010ff */
[----:B------:R-:W-:Y:S02]  /*74f0*/  LOP3.LUT P2, RZ, R92, 0xff000000, RZ, 0xc0, !PT ;  /* 0xff0000005cff7812 */ /* 0x000fe4000784c0ff */
[C---:B------:R-:W-:Y:S02]  /*7500*/  FSEL R84, R85.reuse, RZ, P5 ;  /* 0x000000ff55547208 */ /* 0x040fe40002800000 */
[----:B------:R-:W-:Y:S02]  /*7510*/  FSEL R77, R85, RZ, P6 ;  /* 0x000000ff554d7208 */ /* 0x000fe40003000000 */
[----:B------:R-:W-:Y:S02]  /*7520*/  LOP3.LUT P5, RZ, R156, 0xff000000, RZ, 0xc0, !PT ;  /* 0xff0000009cff7812 */ /* 0x000fe400078ac0ff */
[----:B------:R-:W-:Y:S02]  /*7530*/  LOP3.LUT P6, RZ, R92, 0xff00, RZ, 0xc0, !PT ;  /* 0x0000ff005cff7812 */ /* 0x000fe400078cc0ff */
[----:B------:R-:W-:-:S02]  /*7540*/  FSEL R97, R76, RZ, P2 ;  /* 0x000000ff4c617208 */ /* 0x000fc40001000000 */
[----:B------:R-:W-:Y:S02]  /*7550*/  LOP3.LUT P2, RZ, R156, 0xff00, RZ, 0xc0, !PT ;  /* 0x0000ff009cff7812 */ /* 0x000fe4000784c0ff */
[----:B------:R-:W-:Y:S02]  /*7560*/  FSEL R86, R76, RZ, P5 ;  /* 0x000000ff4c567208 */ /* 0x000fe40002800000 */
[----:B------:R-:W-:Y:S02]  /*7570*/  FSEL R85, R80, RZ, P6 ;  /* 0x000000ff50557208 */ /* 0x000fe40003000000 */
[----:B------:R-:W-:Y:S02]  /*7580*/  LOP3.LUT P5, RZ, R156, 0xff, RZ, 0xc0, !PT ;  /* 0x000000ff9cff7812 */ /* 0x000fe400078ac0ff */
[----:B------:R-:W-:Y:S02]  /*7590*/  LOP3.LUT P6, RZ, R92, 0xff, RZ, 0xc0, !PT ;  /* 0x000000ff5cff7812 */ /* 0x000fe400078cc0ff */
[----:B------:R-:W-:-:S02]  /*75a0*/  F2FP.BF16.F32.PACK_AB R82, R82, R87 ;  /* 0x000000575252723e */ /* 0x000fc400000010ff */
        /* <DEDUP_REMOVED lines=9> */
.L_x_363:
[----:B-1-3--:R-:W1:Y:S02]  /*7640*/  LDC.64 R76, c[0x0][0x478] ;  /* 0x00011e00ff4c7b82 */ /* 0x00ae640000000a00 */
        /* <DEDUP_REMOVED lines=27> */
[----:B------:R-:W-:Y:S01]  /*7800*/  FMUL.FTZ R78, R76, UR14 ;  /* 0x0000000e4c4e7c20 */ /* 0x000fe20008410000 */
[----:B------:R-:W-:Y:S01]  /*7810*/  ISETP.GE.U32.AND P2, PT, R92, RZ, PT ;  /* 0x000000ff5c00720c */ /* 0x000fe20003f46070 */
[----:B------:R-:W-:Y:S01]  /*7820*/  FMUL.FTZ R79, R75, UR14 ;  /* 0x0000000e4b4f7c20 */ /* 0x000fe20008410000 */
[----:B------:R-:W-:Y:S01]  /*7830*/  LOP3.LUT P6, RZ, R93, 0xff0000, RZ, 0xc0, !PT ;  /* 0x00ff00005dff7812 */ /* 0x000fe200078cc0ff */
[----:B------:R-:W-:Y:S01]  /*7840*/  FMUL.FTZ R81, R77, UR14 ;  /* 0x0000000e4d517c20 */ /* 0x000fe20008410000 */
[----:B------:R-:W-:-:S02]  /*7850*/  ISETP.GE.U32.AND P5, PT, R156, RZ, PT ;  /* 0x000000ff9c00720c */ /* 0x000fc40003fa6070 */
[----:B------:R-:W-:Y:S02]  /*7860*/  ISETP.GE.U32.AND.EX P2, PT, R93, 0x1000000, PT, P2 ;  /* 0x010000005d00780c */ /* 0x000fe40003f46120 */
[----:B------:R-:W-:Y:S02]  /*7870*/  FSEL R83, R78, RZ, P6 ;  /* 0x000000ff4e537208 */ /* 0x000fe40003000000 */
[C---:B------:R-:W-:Y:S02]  /*7880*/  ISETP.GE.U32.AND.EX P5, PT, R157.reuse, 0x1000000, PT, P5 ;  /* 0x010000009d00780c */ /* 0x040fe40003fa6150 */
[----:B------:R-:W-:Y:S02]  /*7890*/  LOP3.LUT P6, RZ, R157, 0xff00, RZ, 0xc0, !PT ;  /* 0x0000ff009dff7812 */ /* 0x000fe400078cc0ff */
[----:B------:R-:W-:Y:S01]  /*78a0*/  F2FP.BF16.F32.PACK_AB R75, R75, R76 ;  /* 0x0000004c4b4b723e */ /* 0x000fe200000010ff */
[----:B------:R-:W-:Y:S01]  /*78b0*/  FMUL.FTZ R76, R74, UR14 ;  /* 0x0000000e4a4c7c20 */ /* 0x000fe20008410000 */
[----:B------:R-:W-:-:S02]  /*78c0*/  FSEL R82, R79, RZ, P2 ;  /* 0x000000ff4f527208 */ /* 0x000fc40001000000 */
[----:B------:R-:W-:Y:S02]  /*78d0*/  F2FP.BF16.F32.PACK_AB R74, R77, R74 ;  /* 0x0000004a4d4a723e */ /* 0x000fe400000010ff */
[----:B------:R-:W-:Y:S02]  /*78e0*/  LOP3.LUT P2, RZ, R157, 0xff0000, RZ, 0xc0, !PT ;  /* 0x00ff00009dff7812 */ /* 0x000fe4000784c0ff */
[----:B------:R-:W-:Y:S02]  /*78f0*/  FSEL R84, R79, RZ, P5 ;  /* 0x000000ff4f547208 */ /* 0x000fe40002800000 */
[----:B------:R-:W-:Y:S02]  /*7900*/  FSEL R77, R81, RZ, P6 ;  /* 0x000000ff514d7208 */ /* 0x000fe40003000000 */
[----:B------:R-:W-:Y:S02]  /*7910*/  LOP3.LUT P5, RZ, R157, 0xff, RZ, 0xc0, !PT ;  /* 0x000000ff9dff7812 */ /* 0x000fe400078ac0ff */
[----:B------:R-:W-:-:S02]  /*7920*/  LOP3.LUT P6, RZ, R93, 0xff, RZ, 0xc0, !PT ;  /* 0x000000ff5dff7812 */ /* 0x000fc400078cc0ff */
[----:B------:R-:W-:Y:S02]  /*7930*/  FSEL R79, R78, RZ, P2 ;  /* 0x000000ff4e4f7208 */ /* 0x000fe40001000000 */
[----:B------:R-:W-:Y:S02]  /*7940*/  F2FP.BF16.F32.PACK_AB R83, R82, R83 ;  /* 0x000000535253723e */ /* 0x000fe400000010ff */
[C---:B------:R-:W-:Y:S02]  /*7950*/  FSEL R78, R76.reuse, RZ, P5 ;  /* 0x000000ff4c4e7208 */ /* 0x040fe40002800000 */
[----:B------:R-:W-:Y:S01]  /*7960*/  FSEL R82, R76, RZ, P6 ;  /* 0x000000ff4c527208 */ /* 0x000fe20003000000 */
[----:B------:R-:W-:Y:S01]  /*7970*/  FMUL.FTZ R76, R73, UR14 ;  /* 0x0000000e494c7c20 */ /* 0x000fe20008410000 */
[----:B------:R-:W-:Y:S02]  /*7980*/  LOP3.LUT P2, RZ, R93, 0xff00, RZ, 0xc0, !PT ;  /* 0x0000ff005dff7812 */ /* 0x000fe4000784c0ff */
[----:B------:R-:W-:-:S02]  /*7990*/  LOP3.LUT P5, RZ, R92, 0xff0000, RZ, 0xc0, !PT ;  /* 0x00ff00005cff7812 */ /* 0x000fc400078ac0ff */
[----:B------:R-:W-:Y:S02]  /*79a0*/  LOP3.LUT P6, RZ, R156, 0xff0000, RZ, 0xc0, !PT ;  /* 0x00ff00009cff7812 */ /* 0x000fe400078cc0ff */
[----:B------:R-:W-:Y:S02]  /*79b0*/  F2FP.BF16.F32.PACK_AB R78, R77, R78 ;  /* 0x0000004e4d4e723e */ /* 0x000fe400000010ff */
[----:B------:R-:W-:Y:S02]  /*79c0*/  FSEL R87, R81, RZ, P2 ;  /* 0x000000ff51577208 */ /* 0x000fe40001000000 */
[C---:B------:R-:W-:Y:S01]  /*79d0*/  F2FP.BF16.F32.PACK_AB R73, R80.reuse, R73 ;  /* 0x000000495049723e */ /* 0x040fe200000010ff */
[----:B------:R-:W-:Y:S01]  /*79e0*/  FMUL.FTZ R80, R80, UR14 ;  /* 0x0000000e50507c20 */ /* 0x000fe20008410000 */
[C---:B------:R-:W-:Y:S02]  /*79f0*/  FSEL R81, R76.reuse, RZ, P5 ;  /* 0x000000ff4c517208 */ /* 0x040fe40002800000 */
[----:B------:R-:W-:Y:S01]  /*7a00*/  FSEL R77, R76, RZ, P6 ;  /* 0x000000ff4c4d7208 */ /* 0x000fe20003000000 */
[----:B------:R-:W-:Y:S01]  /*7a10*/  FMUL.FTZ R76, R72, UR14 ;  /* 0x0000000e484c7c20 */ /* 0x000fe20008410000 */
[----:B------:R-:W-:-:S02]  /*7a20*/  LOP3.LUT P2, RZ, R92, 0xff000000, RZ, 0xc0, !PT ;  /* 0xff0000005cff7812 */ /* 0x000fc4000784c0ff */
[----:B------:R-:W-:Y:S02]  /*7a30*/  LOP3.LUT P5, RZ, R156, 0xff000000, RZ, 0xc0, !PT ;  /* 0xff0000009cff7812 */ /* 0x000fe400078ac0ff */
[----:B------:R-:W-:Y:S02]  /*7a40*/  LOP3.LUT P6, RZ, R92, 0xff00, RZ, 0xc0, !PT ;  /* 0x0000ff005cff7812 */ /* 0x000fe400078cc0ff */
[----:B------:R-:W-:Y:S02]  /*7a50*/  F2FP.BF16.F32.PACK_AB R79, R84, R79 ;  /* 0x0000004f544f723e */ /* 0x000fe400000010ff */
[----:B------:R-:W-:Y:S02]  /*7a60*/  FSEL R84, R80, RZ, P2 ;  /* 0x000000ff50547208 */ /* 0x000fe40001000000 */
[----:B------:R-:W-:Y:S01]  /*7a70*/  F2FP.BF16.F32.PACK_AB R72, R72, R97 ;  /* 0x000000614848723e */ /* 0x000fe200000010ff */
[----:B------:R-:W-:Y:S01]  /*7a80*/  FMUL.FTZ R97, R97, UR14 ;  /* 0x0000000e61617c20 */ /* 0x000fe20008410000 */
[----:B------:R-:W-:-:S02]  /*7a90*/  LOP3.LUT P2, RZ, R156, 0xff00, RZ, 0xc0, !PT ;  /* 0x0000ff009cff7812 */ /* 0x000fc4000784c0ff */
[----:B------:R-:W-:Y:S02]  /*7aa0*/  FSEL R86, R80, RZ, P5 ;  /* 0x000000ff50567208 */ /* 0x000fe40002800000 */
[----:B------:R-:W-:Y:S02]  /*7ab0*/  FSEL R85, R76, RZ, P6 ;  /* 0x000000ff4c557208 */ /* 0x000fe40003000000 */
[----:B------:R-:W-:Y:S02]  /*7ac0*/  LOP3.LUT P5, RZ, R156, 0xff, RZ, 0xc0, !PT ;  /* 0x000000ff9cff7812 */ /* 0x000fe400078ac0ff */
[----:B------:R-:W-:Y:S02]  /*7ad0*/  LOP3.LUT P6, RZ, R92, 0xff, RZ, 0xc0, !PT ;  /* 0x000000ff5cff7812 */ /* 0x000fe400078cc0ff */
[----:B------:R-:W-:Y:S02]  /*7ae0*/  F2FP.BF16.F32.PACK_AB R82, R87, R82 ;  /* 0x000000525752723e */ /* 0x000fe400000010ff */
        /* <DEDUP_REMOVED lines=8> */
.L_x_366:
[-CC-:B------:R-:W-:Y:S01]  /*7b70*/  FFMA.FTZ R83, R102, R159.reuse, R160.reuse ;  /* 0x0000009f66537223 */ /* 0x180fe200000100a0 */
[-CC-:B------:R-:W-:Y:S01]  /*7b80*/  FFMA.FTZ R81, R123, R159.reuse, R160.reuse ;  /* 0x0000009f7b517223 */ /* 0x180fe200000100a0 */
[-CC-:B------:R-:W-:Y:S01]  /*7b90*/  FFMA.FTZ R79, R121, R159.reuse, R160.reuse ;  /* 0x0000009f794f7223 */ /* 0x180fe200000100a0 */
[-CC-:B------:R-:W-:Y:S01]  /*7ba0*/  FFMA.FTZ R80, R98, R159.reuse, R160.reuse ;  /* 0x0000009f62507223 */ /* 0x180fe200000100a0 */
[----:B0-----:R-:W-:Y:S01]  /*7bb0*/  FADD.FTZ R84, R100, -R83 ;  /* 0x8000005364547221 */ /* 0x001fe20000010000 */
[----:B------:R-:W-:Y:S01]  /*7bc0*/  FADD.FTZ R82, R130, -R81 ;  /* 0x8000005182527221 */ /* 0x000fe20000010000 */
[----:B------:R-:W-:Y:S01]  /*7bd0*/  LOP3.LUT P5, RZ, R93, 0xff0000, RZ, 0xc0, !PT ;  /* 0x00ff00005dff7812 */ /* 0x000fe200078ac0ff */
[-CC-:B------:R-:W-:Y:S01]  /*7be0*/  FFMA.FTZ R78, R134, R159.reuse, R160.reuse ;  /* 0x0000009f864e7223 */ /* 0x180fe200000100a0 */
[C---:B-----5:R-:W-:Y:S01]  /*7bf0*/  FMUL.FTZ R84, R97.reuse, R84 ;  /* 0x0000005461547220 */ /* 0x060fe20000410000 */
[----:B------:R-:W-:Y:S01]  /*7c00*/  FMUL.FTZ R82, R97, R82 ;  /* 0x0000005261527220 */ /* 0x000fe20000410000 */
[----:B------:R-:W-:Y:S01]  /*7c10*/  LOP3.LUT P6, RZ, R157, 0xff0000, RZ, 0xc0, !PT ;  /* 0x00ff00009dff7812 */ /* 0x000fe200078cc0ff */
[-C--:B------:R-:W-:Y:S01]  /*7c20*/  FFMA.FTZ R76, R132, R159.reuse, R160 ;  /* 0x0000009f844c7223 */ /* 0x080fe200000100a0 */
[----:B------:R-:W-:Y:S01]  /*7c30*/  FMUL.FTZ R81, R84, UR14 ;  /* 0x0000000e54517c20 */ /* 0x000fe20008410000 */
[----:B------:R-:W-:Y:S01]  /*7c40*/  FADD.FTZ R84, R128, -R79 ;  /* 0x8000004f80547221 */ /* 0x000fe20000010000 */
[----:B------:R-:W-:Y:S01]  /*7c50*/  FMUL.FTZ R82, R82, UR14 ;  /* 0x0000000e52527c20 */ /* 0x000fe20008410000 */
[----:B------:R-:W-:Y:S01]  /*7c60*/  ISETP.GE.U32.AND P2, PT, R92, RZ, PT ;  /* 0x000000ff5c00720c */ /* 0x000fe20003f46070 */
[----:B------:R-:W-:Y:S01]  /*7c70*/  FADD.FTZ R86, R99, -R80 ;  /* 0x8000005063567221 */ /* 0x000fe20000010000 */
[----:B------:R-:W-:Y:S01]  /*7c80*/  FMUL.FTZ R84, R97, R84 ;  /* 0x0000005461547220 */ /* 0x000fe20000410000 */
[-C--:B------:R-:W-:Y:S01]  /*7c90*/  FFMA.FTZ R77, R119, R159.reuse, R160 ;  /* 0x0000009f774d7223 */ /* 0x080fe200000100a0 */
[C---:B------:R-:W-:Y:S01]  /*7ca0*/  FSEL R83, R82.reuse, RZ, P5 ;  /* 0x000000ff52537208 */ /* 0x040fe20002800000 */
[----:B------:R-:W-:Y:S01]  /*7cb0*/  FMUL.FTZ R86, R97, R86 ;  /* 0x0000005661567220 */ /* 0x000fe20000410000 */
[----:B------:R-:W-:Y:S01]  /*7cc0*/  FSEL R85, R82, RZ, P6 ;  /* 0x000000ff52557208 */ /* 0x000fe20003000000 */
[----:B------:R-:W-:Y:S01]  /*7cd0*/  FADD.FTZ R82, R131, -R78 ;  /* 0x8000004e83527221 */ /* 0x000fe20000010000 */
[----:B------:R-:W-:Y:S01]  /*7ce0*/  ISETP.GE.U32.AND.EX P2, PT, R93, 0x1000000, PT, P2 ;  /* 0x010000005d00780c */ /* 0x000fe20003f46120 */
[----:B------:R-:W-:Y:S01]  /*7cf0*/  FADD.FTZ R78, R129, -R76 ;  /* 0x8000004c814e7221 */ /* 0x000fe20000010000 */
[----:B------:R-:W-:Y:S01]  /*7d00*/  ISETP.GE.U32.AND P5, PT, R156, RZ, PT ;  /* 0x000000ff9c00720c */ /* 0x000fe20003fa6070 */
[----:B------:R-:W-:Y:S01]  /*7d10*/  FMUL.FTZ R84, R84, UR14 ;  /* 0x0000000e54547c20 */ /* 0x000fe20008410000 */
[----:B------:R-:W-:Y:S01]  /*7d20*/  LOP3.LUT P6, RZ, R157, 0xff, RZ, 0xc0, !PT ;  /* 0x000000ff9dff7812 */ /* 0x000fe200078cc0ff */
[----:B------:R-:W-:Y:S01]  /*7d30*/  FADD.FTZ R80, R122, -R77 ;  /* 0x8000004d7a507221 */ /* 0x000fe20000010000 */
[----:B------:R-:W-:Y:S01]  /*7d40*/  FSEL R158, R81, RZ, P2 ;  /* 0x000000ff519e7208 */ /* 0x000fe20001000000 */
[----:B------:R-:W-:Y:S01]  /*7d50*/  FMUL.FTZ R86, R86, UR14 ;  /* 0x0000000e56567c20 */ /* 0x000fe20008410000 */
[----:B------:R-:W-:Y:S01]  /*7d60*/  ISETP.GE.U32.AND.EX P5, PT, R157, 0x1000000, PT, P5 ;  /* 0x010000009d00780c */ /* 0x000fe20003fa6150 */
[----:B------:R-:W-:Y:S01]  /*7d70*/  FMUL.FTZ R77, R97, R78 ;  /* 0x0000004e614d7220 */ /* 0x000fe20000410000 */
[----:B------:R-:W-:Y:S01]  /*7d80*/  LOP3.LUT P2, RZ, R157, 0xff00, RZ, 0xc0, !PT ;  /* 0x0000ff009dff7812 */ /* 0x000fe2000784c0ff */
[----:B------:R-:W-:Y:S01]  /*7d90*/  FMUL.FTZ R80, R97, R80 ;  /* 0x0000005061507220 */ /* 0x000fe20000410000 */
[----:B------:R-:W-:Y:S01]  /*7da0*/  FSEL R78, R84, RZ, P6 ;  /* 0x000000ff544e7208 */ /* 0x000fe20003000000 */
[----:B------:R-:W-:Y:S01]  /*7db0*/  FFMA.FTZ R159, R117, R159, R160 ;  /* 0x0000009f759f7223 */ /* 0x000fe200000100a0 */
[----:B------:R-:W-:Y:S01]  /*7dc0*/  LOP3.LUT P6, RZ, R93, 0xff, RZ, 0xc0, !PT ;  /* 0x000000ff5dff7812 */ /* 0x000fe200078cc0ff */
[----:B------:R-:W-:Y:S01]  /*7dd0*/  FMUL.FTZ R80, R80, UR14 ;  /* 0x0000000e50507c20 */ /* 0x000fe20008410000 */
[----:B------:R-:W-:Y:S01]  /*7de0*/  FSEL R160, R81, RZ, P5 ;  /* 0x000000ff51a07208 */ /* 0x000fe20002800000 */
[----:B------:R-:W-:Y:S01]  /*7df0*/  FMUL.FTZ R82, R97, R82 ;  /* 0x0000005261527220 */ /* 0x000fe20000410000 */
[----:B------:R-:W-:Y:S01]  /*7e00*/  FSEL R81, R86, RZ, P2 ;  /* 0x000000ff56517208 */ /* 0x000fe20001000000 */
[----:B------:R-:W-:Y:S01]  /*7e10*/  FADD.FTZ R76, R120, -R159 ;  /* 0x8000009f784c7221 */ /* 0x000fe20000010000 */
[----:B------:R-:W-:Y:S01]  /*7e20*/  LOP3.LUT P2, RZ, R93, 0xff00, RZ, 0xc0, !PT ;  /* 0x0000ff005dff7812 */ /* 0x000fe2000784c0ff */
[----:B------:R-:W-:Y:S01]  /*7e30*/  FMUL.FTZ R82, R82, UR14 ;  /* 0x0000000e52527c20 */ /* 0x000fe20008410000 */
[----:B------:R-:W-:Y:S01]  /*7e40*/  FSEL R84, R84, RZ, P6 ;  /* 0x000000ff54547208 */ /* 0x000fe20003000000 */
[----:B------:R-:W-:Y:S01]  /*7e50*/  FMUL.FTZ R77, R77, UR14 ;  /* 0x0000000e4d4d7c20 */ /* 0x000fe20008410000 */
[----:B------:R-:W-:Y:S01]  /*7e60*/  LOP3.LUT P5, RZ, R92, 0xff0000, RZ, 0xc0, !PT ;  /* 0x00ff00005cff7812 */ /* 0x000fe200078ac0ff */
[----:B------:R-:W-:Y:S01]  /*7e70*/  FMUL.FTZ R76, R97, R76 ;  /* 0x0000004c614c7220 */ /* 0x000fe20000410000 */
[----:B------:R-:W-:-:S02]  /*7e80*/  LOP3.LUT P6, RZ, R156, 0xff0000, RZ, 0xc0, !PT ;  /* 0x00ff00009cff7812 */ /* 0x000fc400078cc0ff */
[----:B------:R-:W-:Y:S01]  /*7e90*/  F2FP.BF16.F32.PACK_AB R78, R81, R78 ;  /* 0x0000004e514e723e */ /* 0x000fe200000010ff */
[----:B------:R-:W-:Y:S01]  /*7ea0*/  FMUL.FTZ R76, R76, UR14 ;  /* 0x0000000e4c4c7c20 */ /* 0x000fe20008410000 */
[----:B------:R-:W-:Y:S02]  /*7eb0*/  FSEL R87, R86, RZ, P2 ;  /* 0x000000ff56577208 */ /* 0x000fe40001000000 */
[C---:B------:R-:W-:Y:S02]  /*7ec0*/  FSEL R81, R80.reuse, RZ, P5 ;  /* 0x000000ff50517208 */ /* 0x040fe40002800000 */
[----:B------:R-:W-:Y:S02]  /*7ed0*/  FSEL R86, R80, RZ, P6 ;  /* 0x000000ff50567208 */ /* 0x000fe40003000000 */
[----:B------:R-:W-:Y:S02]  /*7ee0*/  LOP3.LUT P2, RZ, R92, 0xff000000, RZ, 0xc0, !PT ;  /* 0xff0000005cff7812 */ /* 0x000fe4000784c0ff */
[----:B------:R-:W-:-:S02]  /*7ef0*/  LOP3.LUT P5, RZ, R156, 0xff000000, RZ, 0xc0, !PT ;  /* 0xff0000009cff7812 */ /* 0x000fc400078ac0ff */
[----:B------:R-:W-:Y:S02]  /*7f00*/  LOP3.LUT P6, RZ, R92, 0xff00, RZ, 0xc0, !PT ;  /* 0x0000ff005cff7812 */ /* 0x000fe400078cc0ff */
[----:B------:R-:W-:Y:S02]  /*7f10*/  F2FP.BF16.F32.PACK_AB R79, R160, R85 ;  /* 0x00000055a04f723e */ /* 0x000fe400000010ff */
[----:B------:R-:W-:Y:S02]  /*7f20*/  F2FP.BF16.F32.PACK_AB R83, R158, R83 ;  /* 0x000000539e53723e */ /* 0x000fe400000010ff */
[C---:B------:R-:W-:Y:S02]  /*7f30*/  FSEL R158, R82.reuse, RZ, P2 ;  /* 0x000000ff529e7208 */ /* 0x040fe40001000000 */
[----:B------:R-:W-:Y:S02]  /*7f40*/  FSEL R97, R82, RZ, P5 ;  /* 0x000000ff52617208 */ /* 0x000fe40002800000 */
[----:B------:R-:W-:-:S02]  /*7f50*/  FSEL R85, R77, RZ, P6 ;  /* 0x000000ff4d557208 */ /* 0x000fc40003000000 */
[C---:B------:R-:W-:Y:S02]  /*7f60*/  LOP3.LUT P2, RZ, R156.reuse, 0xff00, RZ, 0xc0, !PT ;  /* 0x0000ff009cff7812 */ /* 0x040fe4000784c0ff */
        /* <DEDUP_REMOVED lines=11> */
.L_x_362:
[----:B------:R-:W-:-:S04]  /*8020*/  UISETP.NE.U32.AND UP0, UPT, UR20, URZ, UPT ;  /* 0x000000ff1400728c */ /* 0x000fc8000bf05070 */
[----:B------:R-:W-:-:S09]  /*8030*/  UISETP.NE.AND.EX UP0, UPT, UR21, URZ, UPT, UP0 ;  /* 0x000000ff1500728c */ /* 0x000fd2000bf05300 */
[----:B------:R-:W-:Y:S05]  /*8040*/  BRA.U !UP0, `(.L_x_367) ;  /* 0x0000000908207547 */ /* 0x000fea000b800000 */
[----:B-1-3--:R-:W1:Y:S02]  /*8050*/  LDC.64 R80, c[0x0][0x478] ;  /* 0x00011e00ff507b82 */ /* 0x00ae640000000a00 */
[----:B-1----:R-:W-:-:S04]  /*8060*/  ISETP.NE.U32.AND P1, PT, R80, RZ, PT ;  /* 0x000000ff5000720c */ /* 0x002fc80003f25070 */
[----:B------:R-:W-:-:S13]  /*8070*/  ISETP.NE.AND.EX P1, PT, R81, RZ, PT, P1 ;  /* 0x000000ff5100720c */ /* 0x000fda0003f25310 */
[----:B------:R-:W-:Y:S05]  /*8080*/  @!P1 BRA `(.L_x_368) ;  /* 0x0000000400109947 */ /* 0x000fea0003800000 */
[-CC-:B------:R-:W-:Y:S01]  /*8090*/  FFMA.FTZ R85, R102, R159.reuse, R160.reuse ;  /* 0x0000009f66557223 */ /* 0x180fe200000100a0 */
[-CC-:B------:R-:W-:Y:S01]  /*80a0*/  FFMA.FTZ R73, R123, R159.reuse, R160.reuse ;  /* 0x0000009f7b497223 */ /* 0x180fe200000100a0 */
[----:B0-----:R-:W-:Y:S01]  /*80b0*/  IMAD.U32 R84, R147, 0x10000, RZ ;  /* 0x0001000093547824 */ /* 0x001fe200078e00ff */
[----:B------:R-:W-:Y:S01]  /*80c0*/  SHF.L.U32 R83, R7, 0x10, RZ ;  /* 0x0000001007537819 */ /* 0x000fe200000006ff */
[----:B------:R-:W-:Y:S01]  /*80d0*/  FADD.FTZ R80, R100, -R85 ;  /* 0x8000005564507221 */ /* 0x000fe20000010000 */
[----:B------:R-:W-:Y:S01]  /*80e0*/  FADD.FTZ R74, R130, -R73 ;  /* 0x80000049824a7221 */ /* 0x000fe20000010000 */
[-CC-:B------:R-:W-:Y:S01]  /*80f0*/  FFMA.FTZ R81, R121, R159.reuse, R160.reuse ;  /* 0x0000009f79517223 */ /* 0x180fe200000100a0 */
[-C--:B------:R-:W-:Y:S01]  /*8100*/  FFMA.FTZ R72, R98, R159.reuse, R160 ;  /* 0x0000009f62487223 */ /* 0x080fe200000100a0 */
[C---:B-----5:R-:W-:Y:S01]  /*8110*/  FFMA.FTZ R86, R97.reuse, R80, R84 ;  /* 0x0000005061567223 */ /* 0x060fe20000010054 */
[----:B------:R-:W-:Y:S01]  /*8120*/  FFMA.FTZ R85, R97, R74, R83 ;  /* 0x0000004a61557223 */ /* 0x000fe20000010053 */
[----:B------:R-:W-:Y:S01]  /*8130*/  SHF.L.U32 R80, R6, 0x10, RZ ;  /* 0x0000001006507819 */ /* 0x000fe200000006ff */
[----:B------:R-:W-:Y:S01]  /*8140*/  FFMA.FTZ R75, R119, R159, R160 ;  /* 0x0000009f774b7223 */ /* 0x000fe200000100a0 */
[----:B------:R-:W-:Y:S01]  /*8150*/  FADD.FTZ R74, R128, -R81 ;  /* 0x80000051804a7221 */ /* 0x000fe20000010000 */
[----:B------:R-:W-:Y:S01]  /*8160*/  FADD.FTZ R84, R99, -R72 ;  /* 0x8000004863547221 */ /* 0x000fe20000010000 */
[----:B------:R-:W-:-:S02]  /*8170*/  IMAD.U32 R81, R5, 0x10000, RZ ;  /* 0x0001000005517824 */ /* 0x000fc400078e00ff */
[----:B------:R-:W-:Y:S01]  /*8180*/  FADD.FTZ R72, R122, -R75 ;  /* 0x8000004b7a487221 */ /* 0x000fe20000010000 */
[----:B------:R-:W-:Y:S01]  /*8190*/  FFMA.FTZ R83, R97, R74, R80 ;  /* 0x0000004a61537223 */ /* 0x000fe20000010050 */
[-C--:B------:R-:W-:Y:S01]  /*81a0*/  FFMA.FTZ R73, R117, R159.reuse, R160 ;  /* 0x0000009f75497223 */ /* 0x080fe200000100a0 */
[----:B------:R-:W-:Y:S01]  /*81b0*/  PRMT R80, R5, 0x7632, R80 ;  /* 0x0000763205507816 */ /* 0x000fe20000000050 */
[-C--:B------:R-:W-:Y:S01]  /*81c0*/  FFMA.FTZ R82, R134, R159.reuse, R160 ;  /* 0x0000009f86527223 */ /* 0x080fe200000100a0 */
[----:B------:R-:W-:Y:S01]  /*81d0*/  PRMT R74, R4, 0x7632, R74 ;  /* 0x00007632044a7816 */ /* 0x000fe2000000004a */
[----:B------:R-:W-:Y:S01]  /*81e0*/  FFMA.FTZ R160, R132, R159, R160 ;  /* 0x0000009f84a07223 */ /* 0x000fe200000100a0 */
[----:B------:R-:W-:Y:S01]  /*81f0*/  FFMA.FTZ R81, R97, R72, R81 ;  /* 0x0000004861517223 */ /* 0x000fe20000010051 */
[----:B------:R-:W-:Y:S01]  /*8200*/  SHF.L.U32 R75, R4, 0x10, RZ ;  /* 0x00000010044b7819 */ /* 0x000fe200000006ff */
[----:B------:R-:W-:Y:S01]  /*8210*/  FADD.FTZ R72, R120, -R73 ;  /* 0x8000004978487221 */ /* 0x000fe20000010000 */
[----:B------:R-:W-:-:S02]  /*8220*/  IMAD.U32 R151, R151, 0x10000, RZ ;  /* 0x0001000097977824 */ /* 0x000fc400078e00ff */
[----:B------:R-:W-:Y:S01]  /*8230*/  FADD.FTZ R82, R131, -R82 ;  /* 0x8000005283527221 */ /* 0x000fe20000010000 */
[----:B------:R-:W-:Y:S01]  /*8240*/  IMAD.U32 R80, R80, 0x10000, RZ ;  /* 0x0001000050507824 */ /* 0x000fe200078e00ff */
[----:B------:R-:W-:Y:S01]  /*8250*/  SHF.L.U32 R73, R74, 0x10, RZ ;  /* 0x000000104a497819 */ /* 0x000fe200000006ff */
[----:B------:R-:W-:Y:S01]  /*8260*/  FADD.FTZ R160, R129, -R160 ;  /* 0x800000a081a07221 */ /* 0x000fe20000010000 */
[----:B------:R-:W-:Y:S01]  /*8270*/  ISETP.GE.U32.AND P2, PT, R92, RZ, PT ;  /* 0x000000ff5c00720c */ /* 0x000fe20003f46070 */
[C---:B------:R-:W-:Y:S01]  /*8280*/  FFMA.FTZ R84, R97.reuse, R84, R151 ;  /* 0x0000005461547223 */ /* 0x040fe20000010097 */
[C---:B------:R-:W-:Y:S01]  /*8290*/  FFMA.FTZ R80, R97.reuse, R82, R80 ;  /* 0x0000005261507223 */ /* 0x040fe20000010050 */
[C---:B------:R-:W-:Y:S01]  /*82a0*/  FFMA.FTZ R72, R97.reuse, R72, R75 ;  /* 0x0000004861487223 */ /* 0x040fe2000001004b */
[----:B------:R-:W-:Y:S01]  /*82b0*/  FFMA.FTZ R97, R97, R160, R73 ;  /* 0x000000a061617223 */ /* 0x000fe20000010049 */
[C---:B------:R-:W-:Y:S01]  /*82c0*/  FMUL.FTZ R73, R86.reuse, UR14 ;  /* 0x0000000e56497c20 */ /* 0x040fe20008410000 */
[----:B------:R-:W-:Y:S01]  /*82d0*/  ISETP.GE.U32.AND.EX P2, PT, R93, 0x1000000, PT, P2 ;  /* 0x010000005d00780c */ /* 0x000fe20003f46120 */
[----:B------:R-:W-:Y:S01]  /*82e0*/  FMUL.FTZ R82, R81, UR14 ;  /* 0x0000000e51527c20 */ /* 0x000fe20008410000 */
[----:B------:R-:W-:Y:S01]  /*82f0*/  F2FP.BF16.F32.PACK_AB R75, R86, R85 ;  /* 0x00000055564b723e */ /* 0x000fe200000010ff */
[----:B------:R-:W-:Y:S01]  /*8300*/  FMUL.FTZ R85, R85, UR14 ;  /* 0x0000000e55557c20 */ /* 0x000fe20008410000 */
[----:B------:R-:W-:-:S02]  /*8310*/  LOP3.LUT P5, RZ, R93, 0xff0000, RZ, 0xc0, !PT ;  /* 0x00ff00005dff7812 */ /* 0x000fc400078ac0ff */
[----:B------:R-:W-:Y:S01]  /*8320*/  FSEL R158, R73, RZ, P2 ;  /* 0x000000ff499e7208 */ /* 0x000fe20001000000 */
[----:B------:R-:W-:Y:S01]  /*8330*/  FMUL.FTZ R73, R83, UR14 ;  /* 0x0000000e53497c20 */ /* 0x000fe20008410000 */
[C---:B------:R-:W-:Y:S01]  /*8340*/  F2FP.BF16.F32.PACK_AB R74, R84.reuse, R83 ;  /* 0x00000053544a723e */ /* 0x040fe200000010ff */
[----:B------:R-:W-:Y:S01]  /*8350*/  FMUL.FTZ R84, R84, UR14 ;  /* 0x0000000e54547c20 */ /* 0x000fe20008410000 */
[C---:B------:R-:W-:Y:S01]  /*8360*/  LOP3.LUT P6, RZ, R93.reuse, 0xff, RZ, 0xc0, !PT ;  /* 0x000000ff5dff7812 */ /* 0x040fe200078cc0ff */
[----:B------:R-:W-:Y:S01]  /*8370*/  FMUL.FTZ R83, R80, UR14 ;  /* 0x0000000e50537c20 */ /* 0x000fe20008410000 */
[----:B------:R-:W-:Y:S02]  /*8380*/  LOP3.LUT P2, RZ, R93, 0xff00, RZ, 0xc0, !PT ;  /* 0x0000ff005dff7812 */ /* 0x000fe4000784c0ff */
[----:B------:R-:W-:Y:S02]  /*8390*/  FSEL R149, R85, RZ, P5 ;  /* 0x000000ff55957208 */ /* 0x000fe40002800000 */
[----:B------:R-:W-:-:S02]  /*83a0*/  LOP3.LUT P5, RZ, R92, 0xff0000, RZ, 0xc0, !PT ;  /* 0x00ff00005cff7812 */ /* 0x000fc400078ac0ff */
[----:B------:R-:W-:Y:S02]  /*83b0*/  FSEL R86, R73, RZ, P6 ;  /* 0x000000ff49567208 */ /* 0x000fe40003000000 */
[----:B------:R-:W-:Y:S02]  /*83c0*/  FSEL R147, R84, RZ, P2 ;  /* 0x000000ff54937208 */ /* 0x000fe40001000000 */
[----:B------:R-:W-:Y:S01]  /*83d0*/  F2FP.BF16.F32.PACK_AB R73, R80, R81 ;  /* 0x000000515049723e */ /* 0x000fe200000010ff */
[----:B------:R-:W-:Y:S01]  /*83e0*/  FMUL.FTZ R80, R72, UR14 ;  /* 0x0000000e48507c20 */ /* 0x000fe20008410000 */
        /* <DEDUP_REMOVED lines=11> */
[----:B------:R-:W-:Y:S02]  /*84a0*/  F2FP.BF16.F32.PACK_AB R81, R87, R84 ;  /* 0x000000545751723e */ /* 0x000fe400000010ff */
[----:B------:R-:W-:Y:S01]  /*84b0*/  F2FP.BF16.F32.PACK_AB R80, R85, R80 ;  /* 0x000000505550723e */ /* 0x000fe200000010ff */
[----:B------:R-:W-:Y:S06]  /*84c0*/  BRA `(.L_x_365) ;  /* 0x0000000800cc7947 */ /* 0x000fec0003800000 */
.L_x_368:
[-CC-:B------:R-:W-:Y:S01]  /*84d0*/  FFMA.FTZ R83, R121, R159.reuse, R160.reuse ;  /* 0x0000009f79537223 */ /* 0x180fe200000100a0 */
[-CC-:B------:R-:W-:Y:S01]  /*84e0*/  FFMA.FTZ R163, R102, R159.reuse, R160.reuse ;  /* 0x0000009f66a37223 */ /* 0x180fe200000100a0 */
[-CC-:B------:R-:W-:Y:S01]  /*84f0*/  FFMA.FTZ R149, R123, R159.reuse, R160.reuse ;  /* 0x0000009f7b957223 */ /* 0x180fe200000100a0 */
[----:B------:R-:W-:Y:S01]  /*8500*/  FFMA.FTZ R82, R98, R159, R160 ;  /* 0x0000009f62527223 */ /* 0x000fe200000100a0 */
[----:B------:R-:W-:Y:S01]  /*8510*/  SHF.L.U32 R87, R6, 0x10, RZ ;  /* 0x0000001006577819 */ /* 0x000fe200000006ff */
[----:B------:R-:W-:Y:S01]  /*8520*/  FADD.FTZ R80, R128, -R83 ;  /* 0x8000005380507221 */ /* 0x000fe20000010000 */
[----:B0-----:R-:W-:Y:S01]  /*8530*/  SHF.L.U32 R162, R147, 0x10, RZ ;  /* 0x0000001093a27819 */ /* 0x001fe200000006ff */
[----:B------:R-:W-:Y:S01]  /*8540*/  FADD.FTZ R86, R100, -R163 ;  /* 0x800000a364567221 */ /* 0x000fe20000010000 */
[----:B------:R-:W-:Y:S02]  /*8550*/  IMAD.U32 R151, R151, 0x10000, RZ ;  /* 0x0001000097977824 */ /* 0x000fe400078e00ff */
[----:B------:R-:W-:Y:S01]  /*8560*/  FADD.FTZ R84, R130, -R149 ;  /* 0x8000009582547221 */ /* 0x000fe20000010000 */
[----:B------:R-:W-:-:S02]  /*8570*/  IMAD.U32 R147, R7, 0x10000, RZ ;  /* 0x0001000007937824 */ /* 0x000fc400078e00ff */
[----:B------:R-:W-:Y:S01]  /*8580*/  FADD.FTZ R82, R99, -R82 ;  /* 0x8000005263527221 */ /* 0x000fe20000010000 */
[-C--:B------:R-:W-:Y:S01]  /*8590*/  FFMA.FTZ R85, R119, R159.reuse, R160 ;  /* 0x0000009f77557223 */ /* 0x080fe200000100a0 */
[C---:B-----5:R-:W-:Y:S01]  /*85a0*/  FFMA.FTZ R87, R97.reuse, R80, R87 ;  /* 0x0000005061577223 */ /* 0x060fe20000010057 */
[----:B------:R-:W-:Y:S01]  /*85b0*/  FFMA.FTZ R162, R97, R86, R162 ;  /* 0x0000005661a27223 */ /* 0x000fe200000100a2 */
[----:B------:R-:W-:Y:S01]  /*85c0*/  PRMT R80, R5, 0x7632, R80 ;  /* 0x0000763205507816 */ /* 0x000fe20000000050 */
[-CC-:B------:R-:W-:Y:S01]  /*85d0*/  FFMA.FTZ R81, R117, R159.reuse, R160.reuse ;  /* 0x0000009f75517223 */ /* 0x180fe200000100a0 */
[C---:B------:R-:W-:Y:S01]  /*85e0*/  FFMA.FTZ R147, R97.reuse, R84, R147 ;  /* 0x0000005461937223 */ /* 0x040fe20000010093 */
[----:B------:R-:W-:Y:S01]  /*85f0*/  FFMA.FTZ R151, R97, R82, R151 ;  /* 0x0000005261977223 */ /* 0x000fe20000010097 */
[----:B------:R-:W-:Y:S01]  /*8600*/  SHF.L.U32 R86, R5, 0x10, RZ ;  /* 0x0000001005567819 */ /* 0x000fe200000006ff */
[-C--:B------:R-:W-:Y:S01]  /*8610*/  FFMA.FTZ R158, R134, R159.reuse, R160 ;  /* 0x0000009f869e7223 */ /* 0x080fe200000100a0 */
[----:B------:R-:W-:Y:S01]  /*8620*/  PRMT R82, R4, 0x7632, R82 ;  /* 0x0000763204527816 */ /* 0x000fe20000000052 */
[----:B------:R-:W-:Y:S01]  /*8630*/  FADD.FTZ R84, R122, -R85 ;  /* 0x800000557a547221 */ /* 0x000fe20000010000 */
[----:B------:R-:W-:Y:S01]  /*8640*/  ISETP.GE.U32.AND P2, PT, R92, RZ, PT ;  /* 0x000000ff5c00720c */ /* 0x000fe20003f46070 */
[----:B------:R-:W-:Y:S01]  /*8650*/  FFMA.FTZ R160, R132, R159, R160 ;  /* 0x0000009f84a07223 */ /* 0x000fe200000100a0 */
[----:B------:R-:W-:Y:S01]  /*8660*/  SHF.L.U32 R85, R80, 0x10, RZ ;  /* 0x0000001050557819 */ /* 0x000fe200000006ff */
[----:B------:R-:W-:-:S02]  /*8670*/  IMAD.U32 R83, R4, 0x10000, RZ ;  /* 0x0001000004537824 */ /* 0x000fc400078e00ff */
[----:B------:R-:W-:Y:S01]  /*8680*/  FADD.FTZ R80, R120, -R81 ;  /* 0x8000005178507221 */ /* 0x000fe20000010000 */
[----:B------:R-:W-:Y:S01]  /*8690*/  FMUL.FTZ R147, R147, UR14 ;  /* 0x0000000e93937c20 */ /* 0x000fe20008410000 */
[----:B------:R-:W-:Y:S01]  /*86a0*/  FMUL.FTZ R162, R162, UR14 ;  /* 0x0000000ea2a27c20 */ /* 0x000fe20008410000 */
[----:B------:R-:W-:Y:S01]  /*86b0*/  FADD.FTZ R158, R131, -R158 ;  /* 0x8000009e839e7221 */ /* 0x000fe20000010000 */
[----:B------:R-:W-:Y:S01]  /*86c0*/  SHF.L.U32 R81, R82, 0x10, RZ ;  /* 0x0000001052517819 */ /* 0x000fe200000006ff */
[----:B------:R-:W-:Y:S01]  /*86d0*/  FFMA.FTZ R84, R97, R84, R86 ;  /* 0x0000005461547223 */ /* 0x000fe20000010056 */
[----:B------:R-:W-:Y:S01]  /*86e0*/  LOP3.LUT P5, RZ, R93, 0xff0000, RZ, 0xc0, !PT ;  /* 0x00ff00005dff7812 */ /* 0x000fe200078ac0ff */
[----:B------:R-:W-:Y:S01]  /*86f0*/  FADD.FTZ R160, R129, -R160 ;  /* 0x800000a081a07221 */ /* 0x000fe20000010000 */
[----:B------:R-:W-:Y:S01]  /*8700*/  ISETP.GE.U32.AND.EX P2, PT, R93, 0x1000000, PT, P2 ;  /* 0x010000005d00780c */ /* 0x000fe20003f46120 */
[----:B------:R-:W-:Y:S01]  /*8710*/  FFMA.FTZ R80, R97, R80, R83 ;  /* 0x0000005061507223 */ /* 0x000fe20000010053 */
[----:B------:R-:W-:Y:S01]  /*8720*/  FMUL.FTZ R87, R87, UR14 ;  /* 0x0000000e57577c20 */ /* 0x000fe20008410000 */
[----:B------:R-:W-:Y:S01]  /*8730*/  FFMA.FTZ R85, R97, R158, R85 ;  /* 0x0000009e61557223 */ /* 0x000fe20000010055 */
[----:B------:R-:W-:Y:S01]  /*8740*/  LOP3.LUT P6, RZ, R93, 0xff, RZ, 0xc0, !PT ;  /* 0x000000ff5dff7812 */ /* 0x000fe200078cc0ff */
        /* <DEDUP_REMOVED lines=9> */
[----:B------:R-:W-:Y:S01]  /*87e0*/  FSEL R82, R87, RZ, P6 ;  /* 0x000000ff57527208 */ /* 0x000fe20003000000 */
[----:B------:R-:W-:Y:S01]  /*87f0*/  FMUL.FTZ R81, R81, UR14 ;  /* 0x0000000e51517c20 */ /* 0x000fe20008410000 */
[----:B------:R-:W-:-:S02]  /*8800*/  LOP3.LUT P6, RZ, R92, 0xff000000, RZ, 0xc0, !PT ;  /* 0xff0000005cff7812 */ /* 0x000fc400078cc0ff */
[----:B------:R-:W-:Y:S02]  /*8810*/  FSEL R151, R151, RZ, P5 ;  /* 0x000000ff97977208 */ /* 0x000fe40002800000 */
[----:B------:R-:W-:Y:S02]  /*8820*/  FSEL R84, R84, RZ, P2 ;  /* 0x000000ff54547208 */ /* 0x000fe40001000000 */
[C---:B------:R-:W-:Y:S02]  /*8830*/  LOP3.LUT P5, RZ, R92.reuse, 0xff00, RZ, 0xc0, !PT ;  /* 0x0000ff005cff7812 */ /* 0x040fe400078ac0ff */
[----:B------:R-:W-:Y:S02]  /*8840*/  LOP3.LUT P2, RZ, R92, 0xff, RZ, 0xc0, !PT ;  /* 0x000000ff5cff7812 */ /* 0x000fe4000784c0ff */
        /* <DEDUP_REMOVED lines=8> */
.L_x_367:
        /* <DEDUP_REMOVED lines=10> */
[-CC-:B------:R-:W-:Y:S01]  /*8970*/  FFMA.FTZ R72, R134, R159.reuse, R160.reuse ;  /* 0x0000009f86487223 */ /* 0x180fe200000100a0 */
[-C--:B------:R-:W-:Y:S01]  /*8980*/  FFMA.FTZ R73, R117, R159.reuse, R160 ;  /* 0x0000009f75497223 */ /* 0x080fe200000100a0 */
[----:B------:R-:W-:Y:S01]  /*8990*/  FADD.FTZ R86, R130, -R83 ;  /* 0x8000005382567221 */ /* 0x000fe20000010000 */
[----:B0-----:R-:W-:Y:S01]  /*89a0*/  FADD.FTZ R84, R99, -R74 ;  /* 0x8000004a63547221 */ /* 0x001fe20000010000 */
[----:B------:R-:W-:Y:S01]  /*89b0*/  FADD.FTZ R74, R122, -R75 ;  /* 0x8000004b7a4a7221 */ /* 0x000fe20000010000 */
[----:B-----5:R-:W-:Y:S01]  /*89c0*/  FMUL.FTZ R75, R97, R158 ;  /* 0x0000009e614b7220 */ /* 0x020fe20000410000 */
[----:B------:R-:W-:Y:S01]  /*89d0*/  ISETP.GE.U32.AND P2, PT, R92, RZ, PT ;  /* 0x000000ff5c00720c */ /* 0x000fe20003f46070 */
[----:B------:R-:W-:Y:S01]  /*89e0*/  FADD.FTZ R82, R128, -R81 ;  /* 0x8000005180527221 */ /* 0x000fe20000010000 */
[----:B------:R-:W-:Y:S01]  /*89f0*/  FADD.FTZ R80, R131, -R72 ;  /* 0x8000004883507221 */ /* 0x000fe20000010000 */
[----:B------:R-:W-:Y:S01]  /*8a00*/  FADD.FTZ R72, R120, -R73 ;  /* 0x8000004978487221 */ /* 0x000fe20000010000 */
[C---:B------:R-:W-:Y:S01]  /*8a10*/  FMUL.FTZ R86, R97.reuse, R86 ;  /* 0x0000005661567220 */ /* 0x040fe20000410000 */
[----:B------:R-:W-:Y:S01]  /*8a20*/  FMUL.FTZ R73, R97, R74 ;  /* 0x0000004a61497220 */ /* 0x000fe20000410000 */
[----:B------:R-:W-:Y:S01]  /*8a30*/  FMUL.FTZ R74, R75, UR14 ;  /* 0x0000000e4b4a7c20 */ /* 0x000fe20008410000 */
[C---:B------:R-:W-:Y:S01]  /*8a40*/  FMUL.FTZ R82, R97.reuse, R82 ;  /* 0x0000005261527220 */ /* 0x040fe20000410000 */
[----:B------:R-:W-:Y:S01]  /*8a50*/  FMUL.FTZ R83, R97, R84 ;  /* 0x0000005461537220 */ /* 0x000fe20000410000 */
[----:B------:R-:W-:Y:S01]  /*8a60*/  ISETP.GE.U32.AND.EX P2, PT, R93, 0x1000000, PT, P2 ;  /* 0x010000005d00780c */ /* 0x000fe20003f46120 */
[----:B------:R-:W-:Y:S01]  /*8a70*/  FFMA.FTZ R160, R132, R159, R160 ;  /* 0x0000009f84a07223 */ /* 0x000fe200000100a0 */
[----:B------:R-:W-:Y:S01]  /*8a80*/  F2FP.BF16.F32.PACK_AB R75, R75, R86 ;  /* 0x000000564b4b723e */ /* 0x000fe200000010ff */
[----:B------:R-:W-:Y:S01]  /*8a90*/  FMUL.FTZ R86, R86, UR14 ;  /* 0x0000000e56567c20 */ /* 0x000fe20008410000 */
[----:B------:R-:W-:Y:S01]  /*8aa0*/  LOP3.LUT P5, RZ, R93, 0xff0000, RZ, 0xc0, !PT ;  /* 0x00ff00005dff7812 */ /* 0x000fe200078ac0ff */
[----:B------:R-:W-:Y:S01]  /*8ab0*/  FADD.FTZ R160, R129, -R160 ;  /* 0x800000a081a07221 */ /* 0x000fe20000010000 */
[----:B------:R-:W-:Y:S01]  /*8ac0*/  FSEL R158, R74, RZ, P2 ;  /* 0x000000ff4a9e7208 */ /* 0x000fe20001000000 */
[----:B------:R-:W-:Y:S01]  /*8ad0*/  FMUL.FTZ R80, R97, R80 ;  /* 0x0000005061507220 */ /* 0x000fe20000410000 */
[C---:B------:R-:W-:Y:S01]  /*8ae0*/  F2FP.BF16.F32.PACK_AB R74, R83.reuse, R82 ;  /* 0x00000052534a723e */ /* 0x040fe200000010ff */
[----:B------:R-:W-:Y:S01]  /*8af0*/  FMUL.FTZ R83, R83, UR14 ;  /* 0x0000000e53537c20 */ /* 0x000fe20008410000 */
[----:B------:R-:W-:Y:S01]  /*8b00*/  LOP3.LUT P2, RZ, R93, 0xff00, RZ, 0xc0, !PT ;  /* 0x0000ff005dff7812 */ /* 0x000fe2000784c0ff */
[----:B------:R-:W-:Y:S01]  /*8b10*/  FMUL.FTZ R81, R82, UR14 ;  /* 0x0000000e52517c20 */ /* 0x000fe20008410000 */
[----:B------:R-:W-:Y:S01]  /*8b20*/  FMUL.FTZ R72, R97, R72 ;  /* 0x0000004861487220 */ /* 0x000fe20000410000 */
[----:B------:R-:W-:Y:S01]  /*8b30*/  LOP3.LUT P6, RZ, R93, 0xff, RZ, 0xc0, !PT ;  /* 0x000000ff5dff7812 */ /* 0x000fe200078cc0ff */
[----:B------:R-:W-:Y:S01]  /*8b40*/  FMUL.FTZ R82, R73, UR14 ;  /* 0x0000000e49527c20 */ /* 0x000fe20008410000 */
[----:B------:R-:W-:Y:S01]  /*8b50*/  FSEL R149, R86, RZ, P5 ;  /* 0x000000ff56957208 */ /* 0x000fe20002800000 */
[----:B------:R-:W-:Y:S01]  /*8b60*/  FMUL.FTZ R97, R97, R160 ;  /* 0x000000a061617220 */ /* 0x000fe20000410000 */
[----:B------:R-:W-:-:S02]  /*8b70*/  LOP3.LUT P5, RZ, R92, 0xff0000, RZ, 0xc0, !PT ;  /* 0x00ff00005cff7812 */ /* 0x000fc400078ac0ff */
[----:B------:R-:W-:Y:S01]  /*8b80*/  FSEL R147, R83, RZ, P2 ;  /* 0x000000ff53937208 */ /* 0x000fe20001000000 */
[C---:B------:R-:W-:Y:S01]  /*8b90*/  FMUL.FTZ R83, R80.reuse, UR14 ;  /* 0x0000000e50537c20 */ /* 0x040fe20008410000 */
[----:B------:R-:W-:Y:S01]  /*8ba0*/  FSEL R86, R81, RZ, P6 ;  /* 0x000000ff51567208 */ /* 0x000fe20003000000 */
[----:B------:R-:W-:Y:S01]  /*8bb0*/  FMUL.FTZ R81, R97, UR14 ;  /* 0x0000000e61517c20 */ /* 0x000fe20008410000 */
[----:B------:R-:W-:Y:S01]  /*8bc0*/  F2FP.BF16.F32.PACK_AB R73, R80, R73 ;  /* 0x000000495049723e */ /* 0x000fe200000010ff */
        /* <DEDUP_REMOVED lines=14> */
.L_x_369:
[-CC-:B------:R-:W-:Y:S01]  /*8cb0*/  FFMA.FTZ R87, R102, R159.reuse, R160.reuse ;  /* 0x0000009f66577223 */ /* 0x180fe200000100a0 */
[-CC-:B------:R-:W-:Y:S01]  /*8cc0*/  FFMA.FTZ R85, R123, R159.reuse, R160.reuse ;  /* 0x0000009f7b557223 */ /* 0x180fe200000100a0 */
[-CC-:B0-----:R-:W-:Y:S01]  /*8cd0*/  FFMA.FTZ R84, R98, R159.reuse, R160.reuse ;  /* 0x0000009f62547223 */ /* 0x181fe200000100a0 */
        /* <DEDUP_REMOVED lines=8> */
[C---:B-----5:R-:W-:Y:S01]  /*8d60*/  FMUL.FTZ R176, R97.reuse, R176 ;  /* 0x000000b061b07220 */ /* 0x060fe20000410000 */
[----:B------:R-:W-:Y:S01]  /*8d70*/  FMUL.FTZ R162, R97, R162 ;  /* 0x000000a261a27220 */ /* 0x000fe20000410000 */
[----:B------:R-:W-:Y:S01]  /*8d80*/  FADD.FTZ R158, R128, -R83 ;  /* 0x80000053809e7221 */ /* 0x000fe20000010000 */
[----:B------:R-:W-:Y:S01]  /*8d90*/  FADD.FTZ R84, R122, -R81 ;  /* 0x800000517a547221 */ /* 0x000fe20000010000 */
[----:B------:R-:W-:Y:S01]  /*8da0*/  ISETP.GE.U32.AND P2, PT, R92, RZ, PT ;  /* 0x000000ff5c00720c */ /* 0x000fe20003f46070 */
[----:B------:R-:W-:Y:S01]  /*8db0*/  FADD.FTZ R86, R131, -R82 ;  /* 0x8000005283567221 */ /* 0x000fe20000010000 */
[----:B------:R-:W-:Y:S01]  /*8dc0*/  FMUL.FTZ R162, R162, UR14 ;  /* 0x0000000ea2a27c20 */ /* 0x000fe20008410000 */
[----:B------:R-:W-:Y:S01]  /*8dd0*/  FMUL.FTZ R176, R176, UR14 ;  /* 0x0000000eb0b07c20 */ /* 0x000fe20008410000 */
[----:B------:R-:W-:Y:S01]  /*8de0*/  FADD.FTZ R82, R129, -R80 ;  /* 0x8000005081527221 */ /* 0x000fe20000010000 */
[C---:B------:R-:W-:Y:S01]  /*8df0*/  FMUL.FTZ R158, R97.reuse, R158 ;  /* 0x0000009e619e7220 */ /* 0x040fe20000410000 */
[C---:B------:R-:W-:Y:S01]  /*8e00*/  FMUL.FTZ R160, R97.reuse, R160 ;  /* 0x000000a061a07220 */ /* 0x040fe20000410000 */
[----:B------:R-:W-:Y:S01]  /*8e10*/  FMUL.FTZ R84, R97, R84 ;  /* 0x0000005461547220 */ /* 0x000fe20000410000 */
[C---:B------:R-:W-:Y:S01]  /*8e20*/  LOP3.LUT P5, RZ, R93.reuse, 0xff0000, RZ, 0xc0, !PT ;  /* 0x00ff00005dff7812 */ /* 0x040fe200078ac0ff */
[----:B------:R-:W-:Y:S01]  /*8e30*/  FADD.FTZ R80, R120, -R159 ;  /* 0x8000009f78507221 */ /* 0x000fe20000010000 */
[----:B------:R-:W-:Y:S01]  /*8e40*/  ISETP.GE.U32.AND.EX P2, PT, R93, 0x1000000, PT, P2 ;  /* 0x010000005d00780c */ /* 0x000fe20003f46120 */
[----:B------:R-:W-:Y:S01]  /*8e50*/  FMUL.FTZ R158, R158, UR14 ;  /* 0x0000000e9e9e7c20 */ /* 0x000fe20008410000 */
[----:B------:R-:W-:Y:S01]  /*8e60*/  FSEL R83, R162, RZ, P5 ;  /* 0x000000ffa2537208 */ /* 0x000fe20002800000 */
[----:B------:R-:W-:Y:S01]  /*8e70*/  FMUL.FTZ R160, R160, UR14 ;  /* 0x0000000ea0a07c20 */ /* 0x000fe20008410000 */
[----:B------:R-:W-:Y:S01]  /*8e80*/  FSEL R176, R176, RZ, P2 ;  /* 0x000000ffb0b07208 */ /* 0x000fe20001000000 */
        /* <DEDUP_REMOVED lines=23> */
.L_x_365:
        /* <DEDUP_REMOVED lines=9> */
.L_x_361:
[----:B------:R-:W-:Y:S05]  /*9090*/  BSYNC.RECONVERGENT B1 ;  /* 0x0000000000017941 */ /* 0x000fea0003800200 */
.L_x_360:
[----:B-1-34-:R-:W1:Y:S02]  /*90a0*/  LDC.64 R80, c[0x0][0x380] ;  /* 0x0000e000ff507b82 */ /* 0x01ae640000000a00 */
[----:B-1----:R-:W-:-:S05]  /*90b0*/  IMAD R95, R80, 0x4, R95 ;  /* 0x00000004505f7824 */ /* 0x002fca00078e025f */
[----:B------:R-:W-:-:S13]  /*90c0*/  ISETP.GE.AND P0, PT, R95, R81, PT ;  /* 0x000000515f00720c */ /* 0x000fda0003f06270 */
[----:B------:R-:W-:Y:S05]  /*90d0*/  @!P0 BRA `(.L_x_370) ;  /* 0xffffff74005c8947 */ /* 0x000fea000383ffff */
.L_x_332:
[----:B------:R-:W-:Y:S05]  /*90e0*/  BSYNC B0 ;  /* 0x0000000000007941 */ /* 0x000fea0003800000 */
.L_x_331:
[----:B------:R-:W1:Y:S01]  /*90f0*/  S2R R4, SR_TID.X ;  /* 0x0000000000047919 */ /* 0x000e620000002100 */
[----:B------:R-:W-:Y:S01]  /*9100*/  MOV R0, 0x400 ;  /* 0x0000040000007802 */ /* 0x000fe20000000f00 */
[----:B------:R-:W-:Y:S05]  /*9110*/  WARPSYNC.ALL ;  /* 0x0000000000007948 */ /* 0x000fea0003800000 */
[----:B------:R-:W2:Y:S01]  /*9120*/  S2R R3, SR_CgaCtaId ;  /* 0x0000000000037919 */ /* 0x000ea20000008800 */
[----:B------:R-:W-:Y:S01]  /*9130*/  IMAD R7, R94, UR7, RZ ;  /* 0x000000075e077c24 */ /* 0x000fe2000f8e02ff */
[----:B------:R-:W3:Y:S01]  /*9140*/  LDCU.128 UR16, c[0x0][0x440] ;  /* 0x00008800ff1077ac */ /* 0x000ee20008000c00 */
[----:B-1----:R-:W-:-:S03]  /*9150*/  SHF.R.U32.HI R5, RZ, 0x5, R4 ;  /* 0x00000005ff057819 */ /* 0x002fc60000011604 */
[----:B-----5:R-:W-:Y:S02]  /*9160*/  IADD3 R64, P0, PT, R7, R4, RZ ;  /* 0x0000000407407210 */ /* 0x020fe40007f1e0ff */
[----:B------:R-:W-:Y:S01]  /*9170*/  IMAD R2, R5, 0x60, R2 ;  /* 0x0000006005027824 */ /* 0x000fe200078e0202 */
[----:B------:R-:W-:Y:S02]  /*9180*/  LOP3.LUT R5, R4, 0x7f, RZ, 0x3c, !PT ;  /* 0x0000007f04057812 */ /* 0x000fe400078e3cff */
[----:B--2---:R-:W-:Y:S02]  /*9190*/  LEA R3, R3, R0, 0x18 ;  /* 0x0000000003037211 */ /* 0x004fe400078ec0ff */
[----:B------:R-:W-:Y:S01]  /*91a0*/  IADD3.X R65, PT, PT, RZ, RZ, RZ, P0, !PT ;  /* 0x000000ffff417210 */ /* 0x000fe200007fe4ff */
[----:B------:R-:W-:Y:S01]  /*91b0*/  IMAD.IADD R94, R5, 0x1, R94 ;  /* 0x00000001055e7824 */ /* 0x000fe200078e025e */
[-C--:B------:R-:W-:Y:S02]  /*91c0*/  LEA R2, R2, R3.reuse, 0x5 ;  /* 0x0000000302027211 */ /* 0x080fe400078e28ff */
[----:B------:R-:W-:-:S02]  /*91d0*/  LEA R0, R4, R3, 0x2 ;  /* 0x0000000304007211 */ /* 0x000fc400078e10ff */
[C---:B------:R-:W-:Y:S01]  /*91e0*/  ISETP.GE.U32.AND P5, PT, R94.reuse, 0x80, PT ;  /* 0x000000805e00780c */ /* 0x040fe20003fa6070 */
[----:B------:R-:W-:Y:S01]  /*91f0*/  STS.128 [R2], R36 ;  /* 0x0000002402007388 */ /* 0x000fe20000000c00 */
[C---:B------:R-:W-:Y:S02]  /*9200*/  ISETP.GE.U32.AND P4, PT, R94.reuse, 0x100, PT ;  /* 0x000001005e00780c */ /* 0x040fe40003f86070 */
[C---:B------:R-:W-:Y:S01]  /*9210*/  ISETP.GE.U32.AND P3, PT, R94.reuse, 0x180, PT ;  /* 0x000001805e00780c */ /* 0x040fe20003f66070 */
[----:B------:R1:W-:Y:S01]  /*9220*/  STS.128 [R2+0x10], R32 ;  /* 0x0000102002007388 */ /* 0x0003e20000000c00 */
[C---:B------:R-:W-:Y:S02]  /*9230*/  ISETP.GE.U32.AND P2, PT, R94.reuse, 0x200, PT ;  /* 0x000002005e00780c */ /* 0x040fe40003f46070 */
[C---:B------:R-:W-:Y:S01]  /*9240*/  ISETP.GE.U32.AND P1, PT, R94.reuse, 0x280, PT ;  /* 0x000002805e00780c */ /* 0x040fe20003f26070 */
[----:B------:R-:W-:Y:S01]  /*9250*/  STS.128 [R2+0x400], R28 ;  /* 0x0004001c02007388 */ /* 0x000fe20000000c00 */
[----:B------:R-:W-:-:S03]  /*9260*/  ISETP.GE.U32.AND P0, PT, R94, 0x300, PT ;  /* 0x000003005e00780c */ /* 0x000fc60003f06070 */
[----:B------:R-:W-:Y:S04]  /*9270*/  STS.128 [R2+0x410], R24 ;  /* 0x0004101802007388 */ /* 0x000fe80000000c00 */
[----:B------:R-:W-:Y:S04]  /*9280*/  STS.128 [R2+0x800], R20 ;  /* 0x0008001402007388 */ /* 0x000fe80000000c00 */
[----:B------:R-:W-:Y:S01]  /*9290*/  STS.128 [R2+0x810], R16 ;  /* 0x0008101002007388 */ /* 0x000fe20000000c00 */
[C---:B-1----:R-:W-:Y:S02]  /*92a0*/  SHF.L.U32 R32, R64.reuse, 0x2, RZ ;  /* 0x0000000240207819 */ /* 0x042fe400000006ff */
[----:B------:R-:W-:Y:S01]  /*92b0*/  SHF.L.U64.HI R33, R64, 0x2, R65 ;  /* 0x0000000240217819 */ /* 0x000fe20000010241 */
[----:B------:R-:W-:Y:S01]  /*92c0*/  BAR.SYNC.DEFER_BLOCKING 0x0 ;  /* 0x0000000000007b1d */ /* 0x000fe20000010000 */
[----:B---3--:R-:W-:-:S05]  /*92d0*/  IADD3 R34, P6, PT, R32, UR18, RZ ;  /* 0x0000001220227c10 */ /* 0x008fca000ffde0ff */
        /* <DEDUP_REMOVED lines=56> */
[----:B0-----:R-:W-:Y:S02]  /*9660*/  IADD3.X R43, PT, PT, R33, UR19, RZ, P6, !PT ;  /* 0x00000013212b7c10 */ /* 0x001fe4000b7fe4ff */
[----:B------:R-:W-:Y:S02]  /*9670*/  IADD3 R32, P6, PT, R32, UR16, RZ ;  /* 0x0000001020207c10 */ /* 0x000fe4000ffde0ff */
[----:B------:R-:W-:-:S02]  /*9680*/  @P5 MOV R3, R43 ;  /* 0x0000002b00035202 */ /* 0x000fc40000000f00 */
        /* <DEDUP_REMOVED lines=23> */
[----:B------:R-:W-:Y:S01]  /*9800*/  @P5 IMAD.MOV.U32 R2, RZ, RZ, R34 ;  /* 0x000000ffff025224 */ /* 0x000fe200078e0022 */
[----:B------:R-:W-:Y:S01]  /*9810*/  @P5 IADD3 R34, P6, PT, R34, 0x200, RZ ;  /* 0x0000020022225810 */ /* 0x000fe20007fde0ff */
[----:B------:R-:W4:Y:S01]  /*9820*/  LDS R29, [R0+0x2a00] ;  /* 0x002a0000001d7984 */ /* 0x000f220000000800 */
[----:B------:R-:W-:Y:S02]  /*9830*/  FADD.FTZ R28, R28, R31 ;  /* 0x0000001f1c1c7221 */ /* 0x000fe40000010000 */
[----:B------:R-:W-:Y:S01]  /*9840*/  @P5 IADD3.X R43, PT, PT, RZ, R43, RZ, P6, !PT ;  /* 0x0000002bff2b5210 */ /* 0x000fe200037fe4ff */
[----:B------:R-:W4:Y:S01]  /*9850*/  LDS R17, [R0+0x1400] ;  /* 0x0014000000117984 */ /* 0x000f220000000800 */
[----:B------:R-:W-:-:S03]  /*9860*/  FADD.FTZ R10, RZ, R10 ;  /* 0x0000000aff0a7221 */ /* 0x000fc60000010000 */
[----:B------:R-:W4:Y:S01]  /*9870*/  LDS R27, [R0+0x2000] ;  /* 0x00200000001b7984 */ /* 0x000f220000000800 */
[----:B------:R-:W-:-:S03]  /*9880*/  FADD.FTZ R10, R10, R13 ;  /* 0x0000000d0a0a7221 */ /* 0x000fc60000010000 */
[----:B------:R-:W4:Y:S01]  /*9890*/  LDS R7, [R0+0xa00] ;  /* 0x000a000000077984 */ /* 0x000f220000000800 */
[----:B------:R-:W-:-:S03]  /*98a0*/  FADD.FTZ R37, R28, R37 ;  /* 0x000000251c257221 */ /* 0x000fc60000010000 */
[----:B------:R-:W4:Y:S01]  /*98b0*/  LDS R31, [R0+0x2c00] ;  /* 0x002c0000001f7984 */ /* 0x000f220000000800 */
[----:B------:R-:W-:-:S03]  /*98c0*/  FADD.FTZ R10, R10, R33 ;  /* 0x000000210a0a7221 */ /* 0x000fc60000010000 */
[----:B------:R3:W-:Y:S01]  /*98d0*/  @P5 STG.E desc[UR8][R2.64], R35 ;  /* 0x0000002302005986 */ /* 0x0007e2000c101908 */
[----:B0-----:R-:W-:-:S03]  /*98e0*/  FADD.FTZ R4, RZ, R4 ;  /* 0x00000004ff047221 */ /* 0x001fc60000010000 */
[----:B------:R-:W0:Y:S01]  /*98f0*/  LDS R8, [R0+0x1600] ;  /* 0x0016000000087984 */ /* 0x000e220000000800 */
[----:B-1----:R-:W-:-:S03]  /*9900*/  FADD.FTZ R39, R10, R39 ;  /* 0x000000270a277221 */ /* 0x002fc60000010000 */
[----:B------:R-:W1:Y:S01]  /*9910*/  LDS R13, [R0+0x2200] ;  /* 0x00220000000d7984 */ /* 0x000e620000000800 */
[----:B--2---:R-:W-:Y:S01]  /*9920*/  FADD.FTZ R4, R4, R15 ;  /* 0x0000000f04047221 */ /* 0x004fe20000010000 */
[----:B---3--:R-:W-:Y:S01]  /*9930*/  @P5 MOV R2, R32 ;  /* 0x0000002000025202 */ /* 0x008fe20000000f00 */
[----:B------:R-:W-:Y:S01]  /*9940*/  @P5 IMAD.MOV.U32 R3, RZ, RZ, R41 ;  /* 0x000000ffff035224 */ /* 0x000fe200078e0029 */
[----:B------:R-:W-:Y:S01]  /*9950*/  @P5 IADD3 R32, P6, PT, R32, 0x200, RZ ;  /* 0x0000020020205810 */ /* 0x000fe20007fde0ff */
[----:B------:R-:W2:Y:S01]  /*9960*/  LDS R33, [R0+0x2e00] ;  /* 0x002e000000217984 */ /* 0x000ea20000000800 */
[----:B------:R-:W-:Y:S01]  /*9970*/  FADD.FTZ R4, R4, R19 ;  /* 0x0000001304047221 */ /* 0x000fe20000010000 */
[----:B----4-:R-:W-:Y:S01]  /*9980*/  FADD.FTZ R6, RZ, R6 ;  /* 0x00000006ff067221 */ /* 0x010fe20000010000 */
[----:B------:R-:W-:Y:S01]  /*9990*/  @P5 IADD3.X R41, PT, PT, RZ, R41, RZ, P6, !PT ;  /* 0x00000029ff295210 */ /* 0x000fe200037fe4ff */
[----:B------:R3:W-:Y:S01]  /*99a0*/  @P5 STG.E desc[UR8][R2.64], R9 ;  /* 0x0000000902005986 */ /* 0x0007e2000c101908 */
[----:B------:R-:W-:Y:S01]  /*99b0*/  FADD.FTZ R29, R4, R29 ;  /* 0x0000001d041d7221 */ /* 0x000fe20000010000 */
[----:B------:R-:W-:-:S04]  /*99c0*/  FADD.FTZ R6, R6, R17 ;  /* 0x0000001106067221 */ /* 0x000fc80000010000 */
[----:B------:R-:W-:Y:S01]  /*99d0*/  FADD.FTZ R6, R6, R27 ;  /* 0x0000001b06067221 */ /* 0x000fe20000010000 */
[----:B---3--:R-:W-:Y:S01]  /*99e0*/  @P4 IMAD.MOV.U32 R2, RZ, RZ, R34 ;  /* 0x000000ffff024224 */ /* 0x008fe200078e0022 */
[-C--:B------:R-:W-:Y:S01]  /*99f0*/  @P4 MOV R3, R43.reuse ;  /* 0x0000002b00034202 */ /* 0x080fe20000000f00 */
[----:B------:R-:W-:Y:S01]  /*9a00*/  FADD.FTZ R7, RZ, R7 ;  /* 0x00000007ff077221 */ /* 0x000fe20000010000 */
[----:B------:R-:W-:Y:S01]  /*9a10*/  @P4 IADD3 R34, P5, PT, R34, 0x200, RZ ;  /* 0x0000020022224810 */ /* 0x000fe20007fbe0ff */
[----:B------:R-:W-:Y:S02]  /*9a20*/  FADD.FTZ R31, R6, R31 ;  /* 0x0000001f061f7221 */ /* 0x000fe40000010000 */
[----:B------:R3:W-:Y:S01]  /*9a30*/  @P4 STG.E desc[UR8][R2.64], R37 ;  /* 0x0000002502004986 */ /* 0x0007e2000c101908 */
[----:B------:R-:W-:Y:S01]  /*9a40*/  @P4 IADD3.X R43, PT, PT, RZ, R43, RZ, P5, !PT ;  /* 0x0000002bff2b4210 */ /* 0x000fe20002ffe4ff */
[----:B0-----:R-:W-:-:S04]  /*9a50*/  FADD.FTZ R8, R7, R8 ;  /* 0x0000000807087221 */ /* 0x001fc80000010000 */
[----:B-1----:R-:W-:Y:S01]  /*9a60*/  FADD.FTZ R8, R8, R13 ;  /* 0x0000000d08087221 */ /* 0x002fe20000010000 */
[----:B---3--:R-:W-:Y:S01]  /*9a70*/  @P4 MOV R2, R32 ;  /* 0x0000002000024202 */ /* 0x008fe20000000f00 */
[----:B------:R-:W-:Y:S01]  /*9a80*/  @P4 IMAD.MOV.U32 R3, RZ, RZ, R41 ;  /* 0x000000ffff034224 */ /* 0x000fe200078e0029 */
[----:B------:R-:W-:-:S04]  /*9a90*/  @P4 IADD3 R32, P6, PT, R32, 0x200, RZ ;  /* 0x0000020020204810 */ /* 0x000fc80007fde0ff */
[----:B------:R0:W-:Y:S01]  /*9aa0*/  @P4 STG.E desc[UR8][R2.64], R21 ;  /* 0x0000001502004986 */ /* 0x0001e2000c101908 */
[----:B------:R-:W-:Y:S01]  /*9ab0*/  @P4 IADD3.X R41, PT, PT, RZ, R41, RZ, P6, !PT ;  /* 0x00000029ff294210 */ /* 0x000fe200037fe4ff */
[----:B--2---:R-:W-:Y:S01]  /*9ac0*/  FADD.FTZ R33, R8, R33 ;  /* 0x0000002108217221 */ /* 0x004fe20000010000 */
[----:B0-----:R-:W-:Y:S01]  /*9ad0*/  @P3 IMAD.MOV.U32 R2, RZ, RZ, R34 ;  /* 0x000000ffff023224 */ /* 0x001fe200078e0022 */
[----:B------:R-:W-:Y:S02]  /*9ae0*/  @P3 MOV R3, R43 ;  /* 0x0000002b00033202 */ /* 0x000fe40000000f00 */
[----:B------:R-:W-:-:S03]  /*9af0*/  @P3 IADD3 R34, P4, PT, R34, 0x200, RZ ;  /* 0x0000020022223810 */ /* 0x000fc60007f9e0ff */
[----:B------:R0:W-:Y:S01]  /*9b00*/  @P3 STG.E desc[UR8][R2.64], R39 ;  /* 0x0000002702003986 */ /* 0x0001e2000c101908 */
[----:B------:R-:W-:Y:S02]  /*9b10*/  @P3 IADD3.X R43, PT, PT, RZ, R43, RZ, P4, !PT ;  /* 0x0000002bff2b3210 */ /* 0x000fe400027fe4ff */
[----:B0-----:R-:W-:Y:S01]  /*9b20*/  @P3 MOV R2, R32 ;  /* 0x0000002000023202 */ /* 0x001fe20000000f00 */
[----:B------:R-:W-:Y:S01]  /*9b30*/  @P3 IMAD.MOV.U32 R3, RZ, RZ, R41 ;  /* 0x000000ffff033224 */ /* 0x000fe200078e0029 */
[----:B------:R-:W-:-:S04]  /*9b40*/  @P3 IADD3 R32, P5, PT, R32, 0x200, RZ ;  /* 0x0000020020203810 */ /* 0x000fc80007fbe0ff */
[----:B------:R-:W-:Y:S01]  /*9b50*/  @P3 IADD3.X R41, PT, PT, RZ, R41, RZ, P5, !PT ;  /* 0x00000029ff293210 */ /* 0x000fe20002ffe4ff */
[----:B------:R0:W-:Y:S01]  /*9b60*/  @P3 STG.E desc[UR8][R2.64], R5 ;  /* 0x0000000502003986 */ /* 0x0001e2000c101908 */
[----:B------:R-:W-:Y:S02]  /*9b70*/  @P2 MOV R4, R32 ;  /* 0x0000002000042202 */ /* 0x000fe40000000f00 */
[----:B------:R-:W-:-:S04]  /*9b80*/  @P2 IADD3 R32, P4, PT, R32, 0x200, RZ ;  /* 0x0000020020202810 */ /* 0x000fc80007f9e0ff */
[----:B------:R-:W-:Y:S01]  /*9b90*/  @P1 MOV R6, R32 ;  /* 0x0000002000061202 */ /* 0x000fe20000000f00 */
[----:B0-----:R-:W-:Y:S01]  /*9ba0*/  @P2 IMAD.MOV.U32 R2, RZ, RZ, R34 ;  /* 0x000000ffff022224 */ /* 0x001fe200078e0022 */
[----:B------:R-:W-:Y:S01]  /*9bb0*/  @P2 IADD3 R34, P3, PT, R34, 0x200, RZ ;  /* 0x0000020022222810 */ /* 0x000fe20007f7e0ff */
[----:B------:R-:W-:Y:S01]  /*9bc0*/  @P2 IMAD.MOV.U32 R5, RZ, RZ, R41 ;  /* 0x000000ffff052224 */ /* 0x000fe200078e0029 */
[-C--:B------:R-:W-:Y:S02]  /*9bd0*/  @P2 MOV R3, R43.reuse ;  /* 0x0000002b00032202 */ /* 0x080fe40000000f00 */
[----:B------:R-:W-:Y:S02]  /*9be0*/  @P2 IADD3.X R43, PT, PT, RZ, R43, RZ, P3, !PT ;  /* 0x0000002bff2b2210 */ /* 0x000fe40001ffe4ff */
[----:B------:R-:W-:Y:S01]  /*9bf0*/  @P2 IADD3.X R41, PT, PT, RZ, R41, RZ, P4, !PT ;  /* 0x00000029ff292210 */ /* 0x000fe200027fe4ff */
[----:B------:R0:W-:Y:S01]  /*9c00*/  @P2 STG.E desc[UR8][R2.64], R29 ;  /* 0x0000001d02002986 */ /* 0x0001e2000c101908 */
[----:B------:R-:W-:-:S03]  /*9c10*/  @P1 IADD3 R32, P4, PT, R32, 0x200, RZ ;  /* 0x0000020020201810 */ /* 0x000fc60007f9e0ff */
[----:B------:R-:W-:Y:S01]  /*9c20*/  @P1 IMAD.MOV.U32 R7, RZ, RZ, R41 ;  /* 0x000000ffff071224 */ /* 0x000fe200078e0029 */
[----:B------:R1:W-:Y:S01]  /*9c30*/  @P2 STG.E desc[UR8][R4.64], R23 ;  /* 0x0000001704002986 */ /* 0x0003e2000c101908 */
[----:B------:R-:W-:Y:S01]  /*9c40*/  @P1 IADD3.X R41, PT, PT, RZ, R41, RZ, P4, !PT ;  /* 0x00000029ff291210 */ /* 0x000fe200027fe4ff */
[----:B0-----:R-:W-:Y:S01]  /*9c50*/  @P1 IMAD.MOV.U32 R2, RZ, RZ, R34 ;  /* 0x000000ffff021224 */ /* 0x001fe200078e0022 */
[-C--:B------:R-:W-:Y:S02]  /*9c60*/  @P1 MOV R3, R43.reuse ;  /* 0x0000002b00031202 */ /* 0x080fe40000000f00 */
[----:B------:R-:W-:Y:S02]  /*9c70*/  @P1 IADD3 R34, P3, PT, R34, 0x200, RZ ;  /* 0x0000020022221810 */ /* 0x000fe40007f7e0ff */
[----:B-1----:R-:W-:Y:S01]  /*9c80*/  MOV R4, R32 ;  /* 0x0000002000047202 */ /* 0x002fe20000000f00 */
[----:B------:R0:W-:Y:S01]  /*9c90*/  @P1 STG.E desc[UR8][R2.64], R31 ;  /* 0x0000001f02001986 */ /* 0x0001e2000c101908 */
[----:B------:R-:W-:Y:S01]  /*9ca0*/  @P1 IADD3.X R43, PT, PT, RZ, R43, RZ, P3, !PT ;  /* 0x0000002bff2b1210 */ /* 0x000fe20001ffe4ff */
[----:B------:R-:W-:-:S02]  /*9cb0*/  IMAD.MOV.U32 R5, RZ, RZ, R41 ;  /* 0x000000ffff057224 */ /* 0x000fc400078e0029 */
[----:B------:R1:W-:Y:S01]  /*9cc0*/  @P1 STG.E desc[UR8][R6.64], R11 ;  /* 0x0000000b06001986 */ /* 0x0003e2000c101908 */
[----:B0-----:R-:W-:Y:S01]  /*9cd0*/  IMAD.MOV.U32 R2, RZ, RZ, R34 ;  /* 0x000000ffff027224 */ /* 0x001fe200078e0022 */
[----:B------:R-:W-:Y:S01]  /*9ce0*/  MOV R3, R43 ;  /* 0x0000002b00037202 */ /* 0x000fe20000000f00 */
[----:B------:R-:W-:Y:S06]  /*9cf0*/  @!P0 EXIT ;  /* 0x000000000000894d */ /* 0x000fec0003800000 */
[----:B------:R-:W-:Y:S04]  /*9d00*/  STG.E desc[UR8][R2.64], R33 ;  /* 0x0000002102007986 */ /* 0x000fe8000c101908 */
[----:B------:R-:W-:Y:S01]  /*9d10*/  STG.E desc[UR8][R4.64], R25 ;  /* 0x0000001904007986 */ /* 0x000fe2000c101908 */
[----:B------:R-:W-:Y:S05]  /*9d20*/  EXIT ;  /* 0x000000000000794d */ /* 0x000fea0003800000 */
.L_x_339:
[----:B------:R-:W-:Y:S01]  /*9d30*/  HFMA2 R181, -RZ, RZ, 0, 5.9604644775390625e-08 ;  /* 0x00000001ffb57431 */ /* 0x000fe200000001ff */
[----:B------:R-:W-:Y:S01]  /*9d40*/  BSSY B1, `(.L_x_371) ;  /* 0x0000007000017945 */ /* 0x000fe20003800000 */
[----:B------:R-:W-:Y:S01]  /*9d50*/  MOV R180, R151 ;  /* 0x0000009700b47202 */ /* 0x000fe20000000f00 */
[----:B------:R-:W-:Y:S01]  /*9d60*/  IMAD.MOV.U32 R182, RZ, RZ, 0x1f ;  /* 0x0000001fffb67424 */ /* 0x000fe200078e00ff */
[----:B------:R-:W-:-:S07]  /*9d70*/  MOV R179, 0xffffffff ;  /* 0xffffffff00b37802 */ /* 0x000fce0000000f00 */
[----:B-----5:R-:W-:Y:S05]  /*9d80*/  WARPSYNC.COLLECTIVE R179, `(.L_x_372) ;  /* 0x00000000b3087348 */ /* 0x020fea0003c00000 */
[----:B------:R0:W1:Y:S02]  /*9d90*/  SHFL.BFLY P0, R163, R180, R181, R182 ;  /* 0x0c0000b5b4a37389 */ /* 0x00006400000000b6 */
[----:B01---5:R-:W-:Y:S05]  /*9da0*/  ENDCOLLECTIVE ;  /* 0x000000000000791b */ /* 0x023fea0003800000 */
.L_x_372:
[----:B------:R-:W-:Y:S05]  /*9db0*/  BSYNC B1 ;  /* 0x0000000000017941 */ /* 0x000fea0003800000 */
.L_x_371:
[----:B------:R-:W-:Y:S02]  /*9dc0*/  IMAD.MOV.U32 R180, RZ, RZ, R158 ;  /* 0x000000ffffb47224 */ /* 0x000fe400078e009e */
[----:B------:R-:W-:Y:S01]  /*9dd0*/  HFMA2 R181, -RZ, RZ, 0, 5.9604644775390625e-08 ;  /* 0x00000001ffb57431 */ /* 0x000fe200000001ff */
[----:B------:R-:W-:Y:S01]  /*9de0*/  MOV R182, 0x1f ;  /* 0x0000001f00b67802 */ /* 0x000fe20000000f00 */
[----:B------:R-:W-:Y:S01]  /*9df0*/  IMAD.MOV.U32 R179, RZ, RZ, -0x1 ;  /* 0xffffffffffb37424 */ /* 0x000fe200078e00ff */
[----:B------:R-:W-:Y:S02]  /*9e00*/  MOV R84, R163 ;  /* 0x000000a300547202 */ /* 0x000fe40000000f00 */
[----:B------:R-:W-:-:S07]  /*9e10*/  PRMT R149, R7, 0x7632, R149 ;  /* 0x0000763207957816 */ /* 0x000fce0000000095 */
[----:B------:R-:W-:Y:S05]  /*9e20*/  WARPSYNC.COLLECTIVE R179, `(.L_x_373) ;  /* 0x00000000b3087348 */ /* 0x000fea0003c00000 */
[----:B------:R0:W1:Y:S02]  /*9e30*/  SHFL.BFLY P0, R163, R180, R181, R182 ;  /* 0x0c0000b5b4a37389 */ /* 0x00006400000000b6 */
[----:B01----:R-:W-:Y:S05]  /*9e40*/  ENDCOLLECTIVE ;  /* 0x000000000000791b */ /* 0x003fea0003800000 */
.L_x_373:
[--C-:B------:R-:W-:Y:S01]  /*9e50*/  FADD.FTZ R84, R84, R151.reuse ;  /* 0x0000009754547221 */ /* 0x100fe20000010000 */
[----:B------:R-:W-:-:S04]  /*9e60*/  PRMT R151, R6, 0x7632, R151 ;  /* 0x0000763206977816 */ /* 0x000fc80000000097 */
[----:B------:R-:W-:Y:S01]  /*9e70*/  MOV R180, R84 ;  /* 0x0000005400b47202 */ /* 0x000fe20000000f00 */
[----:B------:R-:W-:Y:S01]  /*9e80*/  IMAD.MOV.U32 R181, RZ, RZ, 0x2 ;  /* 0x00000002ffb57424 */ /* 0x000fe200078e00ff */
[----:B------:R-:W-:-:S07]  /*9e90*/  MOV R85, R163 ;  /* 0x000000a300557202 */ /* 0x000fce0000000f00 */
[----:B------:R-:W-:Y:S05]  /*9ea0*/  WARPSYNC.COLLECTIVE R179, `(.L_x_374) ;  /* 0x00000000b3087348 */ /* 0x000fea0003c00000 */
[----:B------:R0:W1:Y:S02]  /*9eb0*/  SHFL.BFLY P0, R163, R180, R181, R182 ;  /* 0x0c0000b5b4a37389 */ /* 0x00006400000000b6 */
[----:B01----:R-:W-:Y:S05]  /*9ec0*/  ENDCOLLECTIVE ;  /* 0x000000000000791b */ /* 0x003fea0003800000 */
.L_x_374:
[----:B------:R-:W-:-:S05]  /*9ed0*/  FADD.FTZ R85, R85, R158 ;  /* 0x0000009e55557221 */ /* 0x000fca0000010000 */
[----:B------:R-:W-:Y:S02]  /*9ee0*/  MOV R180, R85 ;  /* 0x0000005500b47202 */ /* 0x000fe40000000f00 */
[----:B------:R-:W-:-:S07]  /*9ef0*/  MOV R87, R163 ;  /* 0x000000a300577202 */ /* 0x000fce0000000f00 */
[----:B------:R-:W-:Y:S05]  /*9f00*/  WARPSYNC.COLLECTIVE R179, `(.L_x_375) ;  /* 0x00000000b3087348 */ /* 0x000fea0003c00000 */
[----:B------:R0:W1:Y:S02]  /*9f10*/  SHFL.BFLY P0, R163, R180, R181, R182 ;  /* 0x0c0000b5b4a37389 */ /* 0x00006400000000b6 */
[----:B01----:R-:W-:Y:S05]  /*9f20*/  ENDCOLLECTIVE ;  /* 0x000000000000791b */ /* 0x003fea0003800000 */
.L_x_375:
[----:B------:R-:W-:-:S05]  /*9f30*/  FADD.FTZ R87, R84, R87 ;  /* 0x0000005754577221 */ /* 0x000fca0000010000 */
[----:B------:R-:W-:Y:S01]  /*9f40*/  MOV R180, R87 ;  /* 0x0000005700b47202 */ /* 0x000fe20000000f00 */
[----:B------:R-:W-:Y:S02]  /*9f50*/  HFMA2 R181, -RZ, RZ, 0, 2.384185791015625e-07 ;  /* 0x00000004ffb57431 */ /* 0x000fe400000001ff */
[----:B------:R-:W-:-:S07]  /*9f60*/  IMAD.MOV.U32 R86, RZ, RZ, R163 ;  /* 0x000000ffff567224 */ /* 0x000fce00078e00a3 */
[----:B------:R-:W-:Y:S05]  /*9f70*/  WARPSYNC.COLLECTIVE R179, `(.L_x_376) ;  /* 0x00000000b3087348 */ /* 0x000fea0003c00000 */
[----:B------:R0:W1:Y:S02]  /*9f80*/  SHFL.BFLY P0, R163, R180, R181, R182 ;  /* 0x0c0000b5b4a37389 */ /* 0x00006400000000b6 */
[----:B01----:R-:W-:Y:S05]  /*9f90*/  ENDCOLLECTIVE ;  /* 0x000000000000791b */ /* 0x003fea0003800000 */
.L_x_376:
[----:B------:R-:W-:-:S05]  /*9fa0*/  FADD.FTZ R86, R85, R86 ;  /* 0x0000005655567221 */ /* 0x000fca0000010000 */
[----:B------:R-:W-:Y:S01]  /*9fb0*/  MOV R180, R86 ;  /* 0x0000005600b47202 */ /* 0x000fe20000000f00 */
[----:B------:R-:W-:-:S07]  /*9fc0*/  IMAD.MOV.U32 R160, RZ, RZ, R163 ;  /* 0x000000ffffa07224 */ /* 0x000fce00078e00a3 */
[----:B------:R-:W-:Y:S05]  /*9fd0*/  WARPSYNC.COLLECTIVE R179, `(.L_x_377) ;  /* 0x00000000b3087348 */ /* 0x000fea0003c00000 */
[----:B------:R0:W1:Y:S02]  /*9fe0*/  SHFL.BFLY P0, R163, R180, R181, R182 ;  /* 0x0c0000b5b4a37389 */ /* 0x00006400000000b6 */
[----:B01----:R-:W-:Y:S05]  /*9ff0*/  ENDCOLLECTIVE ;  /* 0x000000000000791b */ /* 0x003fea0003800000 */
.L_x_377:
[----:B------:R-:W-:-:S04]  /*a000*/  FADD.FTZ R160, R87, R160 ;  /* 0x000000a057a07221 */ /* 0x000fc80000010000 */
[----:B------:R-:W-:Y:S02]  /*a010*/  IMAD.MOV.U32 R180, RZ, RZ, R160 ;  /* 0x000000ffffb47224 */ /* 0x000fe400078e00a0 */
[----:B------:R-:W-:Y:S01]  /*a020*/  HFMA2 R181, -RZ, RZ, 0, 4.76837158203125e-07 ;  /* 0x00000008ffb57431 */ /* 0x000fe200000001ff */
[----:B------:R-:W-:-:S07]  /*a030*/  MOV R147, R163 ;  /* 0x000000a300937202 */ /* 0x000fce0000000f00 */
[----:B------:R-:W-:Y:S05]  /*a040*/  WARPSYNC.COLLECTIVE R179, `(.L_x_378) ;  /* 0x00000000b3087348 */ /* 0x000fea0003c00000 */
[----:B------:R0:W1:Y:S02]  /*a050*/  SHFL.BFLY P0, R163, R180, R181, R182 ;  /* 0x0c0000b5b4a37389 */ /* 0x00006400000000b6 */
[----:B01----:R-:W-:Y:S05]  /*a060*/  ENDCOLLECTIVE ;  /* 0x000000000000791b */ /* 0x003fea0003800000 */
.L_x_378:
[----:B------:R-:W-:-:S04]  /*a070*/  FADD.FTZ R159, R86, R147 ;  /* 0x00000093569f7221 */ /* 0x000fc80000010000 */
[----:B------:R-:W-:Y:S01]  /*a080*/  IMAD.MOV.U32 R180, RZ, RZ, R159 ;  /* 0x000000ffffb47224 */ /* 0x000fe200078e009f */
[----:B------:R-:W-:-:S07]  /*a090*/  MOV R147, R163 ;  /* 0x000000a300937202 */ /* 0x000fce0000000f00 */
[----:B------:R-:W-:Y:S05]  /*a0a0*/  WARPSYNC.COLLECTIVE R179, `(.L_x_379) ;  /* 0x00000000b3087348 */ /* 0x000fea0003c00000 */
[----:B------:R0:W1:Y:S02]  /*a0b0*/  SHFL.BFLY P0, R163, R180, R181, R182 ;  /* 0x0c0000b5b4a37389 */ /* 0x00006400000000b6 */
[----:B01----:R-:W-:Y:S05]  /*a0c0*/  ENDCOLLECTIVE ;  /* 0x000000000000791b */ /* 0x003fea0003800000 */
.L_x_379:
        /* <DEDUP_REMOVED lines=8> */
.L_x_380:
[--C-:B------:R-:W-:Y:S01]  /*a150*/  FADD.FTZ R84, R159, R158.reuse ;  /* 0x0000009e9f547221 */ /* 0x100fe20000010000 */
[----:B------:R-:W-:-:S04]  /*a160*/  PRMT R158, R6, 0x7632, R158 ;  /* 0x00007632069e7816 */ /* 0x000fc8000000009e */
[----:B------:R-:W-:Y:S02]  /*a170*/  MOV R180, R84 ;  /* 0x0000005400b47202 */ /* 0x000fe40000000f00 */
[----:B------:R-:W-:-:S07]  /*a180*/  MOV R85, R163 ;  /* 0x000000a300557202 */ /* 0x000fce0000000f00 */
[----:B------:R-:W-:Y:S05]  /*a190*/  WARPSYNC.COLLECTIVE R179, `(.L_x_381) ;  /* 0x00000000b3087348 */ /* 0x000fea0003c00000 */
[----:B------:R0:W1:Y:S02]  /*a1a0*/  SHFL.BFLY P0, R163, R180, R181, R182 ;  /* 0x0c0000b5b4a37389 */ /* 0x00006400000000b6 */
[----:B01----:R-:W-:Y:S05]  /*a1b0*/  ENDCOLLECTIVE ;  /* 0x000000000000791b */ /* 0x003fea0003800000 */
.L_x_381:
[----:B------:R-:W-:Y:S05]  /*a1c0*/  BRA `(.L_x_382) ;  /* 0xffffff7c00187947 */ /* 0x000fea000383ffff */
.L_x_383:
        /* <DEDUP_REMOVED lines=11> */
.L_x_4930:


//--------------------- .text._ZN10layer_norm22ln_bwd_finalize_kernelINS_22Kernel_traits_finalizeILj768E13__nv_bfloat16S2_S2_S2_fjLb0ELj1024ELj4ENS_18Kernel_traits_baseILj768ES2_S2_S2_S2_fjLj1024EEEEELb0ELb1EEEvNS_9BwdParamsE --------------------------
	.section	.text._ZN10layer_norm22ln_bwd_finalize_kernelINS_22Kernel_traits_finalizeILj768E13__nv_bfloat16S2_S2_S2_fjLb0ELj1024ELj4ENS_18Kernel_traits_baseILj768ES2_S2_S2_S2_fjLj1024EEEEELb0ELb1EEEvNS_9BwdParamsE,"ax",@progbits
	.align	128
        .global         _ZN10layer_norm22ln_bwd_finalize_kernelINS_22Kernel_traits_finalizeILj768E13__nv_bfloat16S2_S2_S2_fjLb0ELj1024ELj4ENS_18Kernel_traits_baseILj768ES2_S2_S2_S2_fjLj1024EEEEELb0ELb1EEEvNS_9BwdParamsE
        .type           _ZN10layer_norm22ln_bwd_finalize_kernelINS_22Kernel_traits_finalizeILj768E13__nv_bfloat16S2_S2_S2_fjLb0ELj1024ELj4ENS_18Kernel_traits_baseILj768ES2_S2_S2_S2_fjLj1024EEEEELb0ELb1EEEvNS_9BwdParamsE,@function
        .size           _ZN10layer_norm22ln_bwd_finalize_kernelINS_22Kernel_traits_finalizeILj768E13__nv_bfloat16S2_S2_S2_fjLb0ELj1024ELj4ENS_18Kernel_traits_baseILj768ES2_S2_S2_S2_fjLj1024EEEEELb0ELb1EEEvNS_9BwdParamsE,(.L_x_4931 - _ZN10layer_norm22ln_bwd_finalize_kernelINS_22Kernel_traits_finalizeILj768E13__nv_bfloat16S2_S2_S2_fjLb0ELj1024ELj4ENS_18Kernel_traits_baseILj768ES2_S2_S2_S2_fjLj1024EEEEELb0ELb1EEEvNS_9BwdParamsE)
        .other          _ZN10layer_norm22ln_bwd_finalize_kernelINS_22Kernel_traits_finalizeILj768E13__nv_bfloat16S2_S2_S2_fjLb0ELj1024ELj4ENS_18Kernel_traits_baseILj768ES2_S2_S2_S2_fjLj1024EEEEELb0ELb1EEEvNS_9BwdParamsE,@"STO_CUDA_ENTRY STV_DEFAULT"
_ZN10layer_norm22ln_bwd_finalize_kernelINS_22Kernel_traits_finalizeILj768E13__nv_bfloat16S2_S2_S2_fjLb0ELj1024ELj4ENS_18Kernel_traits_baseILj768ES2_S2_S2_S2_fjLj1024EEEEELb0ELb1EEEvNS_9BwdParamsE:
.text._ZN10layer_norm22ln_bwd_finalize_kernelINS_22Kernel_traits_finalizeILj768E13__nv_bfloat16S2_S2_S2_fjLb0ELj1024ELj4ENS_18Kernel_traits_baseILj768ES2_S2_S2_S2_fjLj1024EEEEELb0ELb1EEEvNS_9BwdParamsE:
[----:B------:R-:W-:Y:S08]  /*0000*/  LDC R1, c[0x0][0x37c] ;  /* 0x0000df00ff017b82 */ /* 0x000ff00000000800 */
[----:B------:R-:W0:Y:S01]  /*0010*/  S2UR UR4, SR_CTAID.X ;  /* 0x00000000000479c3 */ /* 0x000e220000002500 */
[----:B------:R-:W1:Y:S01]  /*0020*/  S2R R4, SR_TID.X ;  /* 0x0000000000047919 */ /* 0x000e620000002100 */
[----:B0-----:R-:W-:-:S06]  /*0030*/  USHF.L.U32 UR7, UR4, 0x5, URZ ;  /* 0x0000000504077899 */ /* 0x001fcc00080006ff */
[----:B------:R-:W-:-:S04]  /*0040*/  MOV R3, UR7 ;  /* 0x0000000700037c02 */ /* 0x000fc80008000f00 */
[----:B-1----:R-:W-:-:S04]  /*0050*/  LOP3.LUT R0, R3, 0x1f, R4, 0xf8, !PT ;  /* 0x0000001f03007812 */ /* 0x002fc800078ef804 */
[----:B------:R-:W-:-:S13]  /*0060*/  ISETP.GT.U32.AND P0, PT, R0, 0x2ff, PT ;  /* 0x000002ff0000780c */ /* 0x000fda0003f04070 */
[----:B------:R-:W-:Y:S05]  /*0070*/  @P0 EXIT ;  /* 0x000000000000094d */ /* 0x000fea0003800000 */
[----:B------:R-:W0:Y:S01]  /*0080*/  LDCU UR10, c[0x0][0x380] ;  /* 0x00007000ff0a77ac */ /* 0x000e220008000800 */
[----:B------:R-:W-:Y:S01]  /*0090*/  SHF.R.U32.HI R0, RZ, 0x5, R4 ;  /* 0x00000005ff007819 */ /* 0x000fe20000011604 */
[----:B------:R-:W-:Y:S01]  /*00a0*/  BSSY.RECONVERGENT B0, `(.L_x_384) ;  /* 0x0000145000007945 */ /* 0x000fe20003800200 */
[----:B------:R-:W-:Y:S01]  /*00b0*/  HFMA2 R3, -RZ, RZ, 0, 0 ;  /* 0x00000000ff037431 */ /* 0x000fe200000001ff */
[----:B------:R-:W-:Y:S01]  /*00c0*/  USHF.L.U32 UR4, UR4, 0x4, URZ ;  /* 0x0000000404047899 */ /* 0x000fe200080006ff */
[----:B------:R-:W-:Y:S01]  /*00d0*/  LOP3.LUT R4, R4, 0x1f, RZ, 0xc0, !PT ;  /* 0x0000001f04047812 */ /* 0x000fe200078ec0ff */
[----:B------:R-:W1:Y:S01]  /*00e0*/  LDCU.64 UR8, c[0x0][0x358] ;  /* 0x00006b00ff0877ac */ /* 0x000e620008000a00 */
[----:B------:R-:W-:Y:S01]  /*00f0*/  MOV R26, RZ ;  /* 0x000000ff001a7202 */ /* 0x000fe20000000f00 */
[----:B------:R-:W-:Y:S01]  /*0100*/  ULOP3.LUT UR4, UR4, 0x7ffffff0, URZ, 0xc0, !UPT ;  /* 0x7ffffff004047892 */ /* 0x000fe2000f8ec0ff */
[----:B0-----:R-:W-:-:S13]  /*0110*/  ISETP.GE.U32.AND P0, PT, R0, UR10, PT ;  /* 0x0000000a00007c0c */ /* 0x001fda000bf06070 */
[----:B-1----:R-:W-:Y:S05]  /*0120*/  @P0 BRA `(.L_x_385) ;  /* 0x0000001000f00947 */ /* 0x002fea0003800000 */
        /* <DEDUP_REMOVED lines=11> */
[----:B------:R-:W0:Y:S01]  /*01e0*/  LDC R5, c[0x0][0x388] ;  /* 0x0000e200ff057b82 */ /* 0x000e220000000800 */
[C---:B------:R-:W-:Y:S02]  /*01f0*/  LOP3.LUT R10, R0.reuse, 0x100, RZ, 0xfc, !PT ;  /* 0x00000100000a7812 */ /* 0x040fe400078efcff */
[C---:B------:R-:W-:Y:S02]  /*0200*/  LOP3.LUT R12, R0.reuse, 0x120, RZ, 0xfc, !PT ;  /* 0x00000120000c7812 */ /* 0x040fe400078efcff */
[C---:B------:R-:W-:Y:S02]  /*0210*/  LOP3.LUT R14, R0.reuse, 0x140, RZ, 0xfc, !PT ;  /* 0x00000140000e7812 */ /* 0x040fe400078efcff */
[C---:B------:R-:W-:Y:S02]  /*0220*/  LOP3.LUT R22, R0.reuse, 0x160, RZ, 0xfc, !PT ;  /* 0x0000016000167812 */ /* 0x040fe400078efcff */
[C---:B------:R-:W-:Y:S02]  /*0230*/  LOP3.LUT R26, R0.reuse, 0x180, RZ, 0xfc, !PT ;  /* 0x00000180001a7812 */ /* 0x040fe400078efcff */
[----:B------:R-:W-:-:S02]  /*0240*/  LOP3.LUT R28, R0, 0x1a0, RZ, 0xfc, !PT ;  /* 0x000001a0001c7812 */ /* 0x000fc400078efcff */
[C---:B------:R-:W-:Y:S02]  /*0250*/  LOP3.LUT R27, R0.reuse, 0x1c0, RZ, 0xfc, !PT ;  /* 0x000001c0001b7812 */ /* 0x040fe400078efcff */
[C---:B------:R-:W-:Y:S02]  /*0260*/  LOP3.LUT R7, R0.reuse, 0x1e0, RZ, 0xfc, !PT ;  /* 0x000001e000077812 */ /* 0x040fe400078efcff */
[C---:B------:R-:W-:Y:S02]  /*0270*/  LOP3.LUT R19, R0.reuse, 0x80, RZ, 0xfc, !PT ;  /* 0x0000008000137812 */ /* 0x040fe400078efcff */
[C---:B------:R-:W-:Y:S02]  /*0280*/  LOP3.LUT R20, R0.reuse, 0xa0, RZ, 0xfc, !PT ;  /* 0x000000a000147812 */ /* 0x040fe400078efcff */
[C---:B------:R-:W-:Y:S02]  /*0290*/  LOP3.LUT R18, R0.reuse, 0xc0, RZ, 0xfc, !PT ;  /* 0x000000c000127812 */ /* 0x040fe400078efcff */
[----:B------:R-:W-:Y:S01]  /*02a0*/  LOP3.LUT R16, R0, 0xe0, RZ, 0xfc, !PT ;  /* 0x000000e000107812 */ /* 0x000fe200078efcff */
[-C--:B0-----:R-:W-:Y:S01]  /*02b0*/  IMAD R25, R8, R5.reuse, UR7 ;  /* 0x0000000708197e24 */ /* 0x081fe2000f8e0205 */
[----:B------:R-:W-:Y:S01]  /*02c0*/  LOP3.LUT R6, R0, 0x40, RZ, 0xfc, !PT ;  /* 0x0000004000067812 */ /* 0x000fe200078efcff */
[-C--:B------:R-:W-:Y:S01]  /*02d0*/  IMAD R15, R10, R5.reuse, UR7 ;  /* 0x000000070a0f7e24 */ /* 0x080fe2000f8e0205 */
[----:B------:R-:W-:Y:S01]  /*02e0*/  LOP3.LUT R2, R0, 0x60, RZ, 0xfc, !PT ;  /* 0x0000006000027812 */ /* 0x000fe200078efcff */
[-C--:B------:R-:W-:Y:S01]  /*02f0*/  IMAD R8, R12, R5.reuse, UR7 ;  /* 0x000000070c087e24 */ /* 0x080fe2000f8e0205 */
[----:B------:R-:W-:Y:S01]  /*0300*/  LOP3.LUT R24, R24, 0xffffff0, RZ, 0xc0, !PT ;  /* 0x0ffffff018187812 */ /* 0x000fe200078ec0ff */
[----:B------:R-:W-:Y:S01]  /*0310*/  IMAD R10, R14, R5, UR7 ;  /* 0x000000070e0a7e24 */ /* 0x000fe2000f8e0205 */
[----:B------:R-:W-:Y:S01]  /*0320*/  IADD3 R25, PT, PT, R4, R25, RZ ;  /* 0x0000001904197210 */ /* 0x000fe20007ffe0ff */
[----:B------:R-:W-:Y:S01]  /*0330*/  IMAD R12, R22, R5, UR7 ;  /* 0x00000007160c7e24 */ /* 0x000fe2000f8e0205 */
[----:B------:R-:W-:Y:S01]  /*0340*/  IADD3 R15, PT, PT, R4, R15, RZ ;  /* 0x0000000f040f7210 */ /* 0x000fe20007ffe0ff */
[----:B------:R-:W-:-:S02]  /*0350*/  IMAD R14, R26, R5, UR7 ;  /* 0x000000071a0e7e24 */ /* 0x000fc4000f8e0205 */
[----:B------:R-:W-:Y:S02]  /*0360*/  HFMA2 R26, -RZ, RZ, 0, 0 ;  /* 0x00000000ff1a7431 */ /* 0x000fe400000001ff */
[-C--:B------:R-:W-:Y:S01]  /*0370*/  IMAD R29, R28, R5.reuse, UR7 ;  /* 0x000000071c1d7e24 */ /* 0x080fe2000f8e0205 */
[C---:B------:R-:W-:Y:S01]  /*0380*/  IADD3 R8, PT, PT, R4.reuse, R8, RZ ;  /* 0x0000000804087210 */ /* 0x040fe20007ffe0ff */
[-C--:B------:R-:W-:Y:S01]  /*0390*/  IMAD R27, R27, R5.reuse, UR7 ;  /* 0x000000071b1b7e24 */ /* 0x080fe2000f8e0205 */
[C---:B------:R-:W-:Y:S01]  /*03a0*/  IADD3 R10, PT, PT, R4.reuse, R10, RZ ;  /* 0x0000000a040a7210 */ /* 0x040fe20007ffe0ff */
[-C--:B------:R-:W-:Y:S01]  /*03b0*/  IMAD R7, R7, R5.reuse, UR7 ;  /* 0x0000000707077e24 */ /* 0x080fe2000f8e0205 */
[C---:B------:R-:W-:Y:S01]  /*03c0*/  IADD3 R12, PT, PT, R4.reuse, R12, RZ ;  /* 0x0000000c040c7210 */ /* 0x040fe20007ffe0ff */
[-C--:B------:R-:W-:Y:S01]  /*03d0*/  IMAD R19, R19, R5.reuse, UR7 ;  /* 0x0000000713137e24 */ /* 0x080fe2000f8e0205 */
[----:B------:R-:W-:Y:S01]  /*03e0*/  IADD3 R14, PT, PT, R4, R14, RZ ;  /* 0x0000000e040e7210 */ /* 0x000fe20007ffe0ff */
[----:B------:R-:W-:Y:S01]  /*03f0*/  IMAD R9, R20, R5, UR7 ;  /* 0x0000000714097e24 */ /* 0x000fe2000f8e0205 */
        /* <DEDUP_REMOVED lines=10> */
[----:B------:R-:W-:-:S02]  /*04a0*/  IADD3 R11, PT, PT, R4, R11, RZ ;  /* 0x0000000b040b7210 */ /* 0x000fc40007ffe0ff */
[C---:B------:R-:W-:Y:S02]  /*04b0*/  IADD3 R13, PT, PT, R4.reuse, R13, RZ ;  /* 0x0000000d040d7210 */ /* 0x040fe40007ffe0ff */
[C---:B------:R-:W-:Y:S02]  /*04c0*/  IADD3 R6, PT, PT, R4.reuse, R23, RZ ;  /* 0x0000001704067210 */ /* 0x040fe40007ffe0ff */
[C---:B------:R-:W-:Y:S02]  /*04d0*/  IADD3 R17, PT, PT, R4.reuse, R17, RZ ;  /* 0x0000001104117210 */ /* 0x040fe40007ffe0ff */
[----:B------:R-:W-:Y:S02]  /*04e0*/  IADD3 R4, PT, PT, R4, R21, RZ ;  /* 0x0000001504047210 */ /* 0x000fe40007ffe0ff */
[----:B------:R-:W-:Y:S02]  /*04f0*/  MOV R2, R0 ;  /* 0x0000000000027202 */ /* 0x000fe40000000f00 */
[----:B------:R-:W-:-:S07]  /*0500*/  IADD3 R24, PT, PT, -R24, RZ, RZ ;  /* 0x000000ff18187210 */ /* 0x000fce0007ffe1ff */
.L_x_388:
[----:B------:R-:W0:Y:S02]  /*0510*/  LDC.64 R20, c[0x0][0x440] ;  /* 0x00011000ff147b82 */ /* 0x000e240000000a00 */
[----:B0-----:R-:W-:-:S06]  /*0520*/  IMAD.WIDE.U32 R22, R4, 0x4, R20 ;  /* 0x0000000404167825 */ /* 0x001fcc00078e0014 */
[----:B------:R-:W2:Y:S02]  /*0530*/  LDG.E R23, desc[UR8][R22.64] ;  /* 0x0000000816177981 */ /* 0x000ea4000c1e1900 */
[----:B--2---:R-:W-:Y:S01]  /*0540*/  FADD.FTZ R28, R23, R26 ;  /* 0x0000001a171c7221 */ /* 0x004fe20000010000 */
[----:B------:R-:W-:-:S06]  /*0550*/  IMAD.WIDE.U32 R26, R25, 0x4, R20 ;  /* 0x00000004191a7825 */ /* 0x000fcc00078e0014 */
[----:B------:R-:W2:Y:S02]  /*0560*/  LDG.E R27, desc[UR8][R26.64] ;  /* 0x000000081a1b7981 */ /* 0x000ea4000c1e1900 */
[----:B--2---:R-:W-:Y:S01]  /*0570*/  FADD.FTZ R27, R28, R27 ;  /* 0x0000001b1c1b7221 */ /* 0x004fe20000010000 */
[----:B------:R-:W-:-:S06]  /*0580*/  IMAD.WIDE.U32 R28, R6, 0x4, R20 ;  /* 0x00000004061c7825 */ /* 0x000fcc00078e0014 */
[----:B------:R-:W2:Y:S01]  /*0590*/  LDG.E R28, desc[UR8][R28.64] ;  /* 0x000000081c1c7981 */ /* 0x000ea2000c1e1900 */
[----:B------:R-:W-:-:S06]  /*05a0*/  IMAD.WIDE.U32 R22, R19, 0x4, R20 ;  /* 0x0000000413167825 */ /* 0x000fcc00078e0014 */
[----:B------:R-:W3:Y:S01]  /*05b0*/  LDG.E R23, desc[UR8][R22.64] ;  /* 0x0000000816177981 */ /* 0x000ee2000c1e1900 */
[----:B--2---:R-:W-:Y:S01]  /*05c0*/  FADD.FTZ R28, R27, R28 ;  /* 0x0000001c1b1c7221 */ /* 0x004fe20000010000 */
[----:B------:R-:W-:-:S06]  /*05d0*/  IMAD.WIDE.U32 R26, R17, 0x4, R20 ;  /* 0x00000004111a7825 */ /* 0x000fcc00078e0014 */
[----:B------:R-:W2:Y:S02]  /*05e0*/  LDG.E R27, desc[UR8][R26.64] ;  /* 0x000000081a1b7981 */ /* 0x000ea4000c1e1900 */
[----:B--2---:R-:W-:-:S04]  /*05f0*/  FADD.FTZ R28, R28, R27 ;  /* 0x0000001b1c1c7221 */ /* 0x004fc80000010000 */
[----:B---3--:R-:W-:Y:S01]  /*0600*/  FADD.FTZ R28, R28, R23 ;  /* 0x000000171c1c7221 */ /* 0x008fe20000010000 */
        /* <DEDUP_REMOVED lines=12> */
[----:B------:R-:W-:-:S04]  /*06d0*/  IMAD.WIDE.U32 R22, R8, 0x4, R20 ;  /* 0x0000000408167825 */ /* 0x000fc800078e0014 */
[----:B------:R-:W-:Y:S02]  /*06e0*/  IMAD.WIDE.U32 R28, R10, 0x4, R20 ;  /* 0x000000040a1c7825 */ /* 0x000fe400078e0014 */
[----:B------:R-:W2:Y:S04]  /*06f0*/  LDG.E R23, desc[UR8][R22.64] ;  /* 0x0000000816177981 */ /* 0x000ea8000c1e1900 */
[----:B------:R-:W3:Y:S01]  /*0700*/  LDG.E R29, desc[UR8][R28.64] ;  /* 0x000000081c1d7981 */ /* 0x000ee2000c1e1900 */
        /* <DEDUP_REMOVED lines=8> */
[----:B------:R-:W-:-:S06]  /*0790*/  IMAD.WIDE.U32 R26, R16, 0x4, R20 ;  /* 0x00000004101a7825 */ /* 0x000fcc00078e0014 */
[----:B------:R-:W2:Y:S02]  /*07a0*/  LDG.E R27, desc[UR8][R26.64] ;  /* 0x000000081a1b7981 */ /* 0x000ea4000c1e1900 */
[----:B--2---:R-:W-:Y:S01]  /*07b0*/  FADD.FTZ R22, R28, R27 ;  /* 0x0000001b1c167221 */ /* 0x004fe20000010000 */
[----:B------:R-:W-:-:S04]  /*07c0*/  IMAD.WIDE.U32 R28, R18, 0x4, R20 ;  /* 0x00000004121c7825 */ /* 0x000fc800078e0014 */
[----:B------:R-:W-:Y:S02]  /*07d0*/  IMAD.WIDE.U32 R20, R7, 0x4, R20 ;  /* 0x0000000407147825 */ /* 0x000fe400078e0014 */
[----:B------:R-:W2:Y:S04]  /*07e0*/  LDG.E R29, desc[UR8][R28.64] ;  /* 0x000000081c1d7981 */ /* 0x000ea8000c1e1900 */
[----:B------:R0:W3:Y:S02]  /*07f0*/  LDG.E R23, desc[UR8][R20.64] ;  /* 0x0000000814177981 */ /* 0x0000e4000c1e1900 */
[----:B0-----:R-:W0:Y:S01]  /*0800*/  LDC.64 R20, c[0x0][0x448] ;  /* 0x00011200ff147b82 */ /* 0x001e220000000a00 */
[----:B--2---:R-:W-:-:S04]  /*0810*/  FADD.FTZ R22, R22, R29 ;  /* 0x0000001d16167221 */ /* 0x004fc80000010000 */
[----:B---3--:R-:W-:Y:S01]  /*0820*/  FADD.FTZ R26, R22, R23 ;  /* 0x00000017161a7221 */ /* 0x008fe20000010000 */
[----:B0-----:R-:W-:-:S04]  /*0830*/  IMAD.WIDE.U32 R22, R4, 0x4, R20 ;  /* 0x0000000404167825 */ /* 0x001fc800078e0014 */
[----:B------:R-:W-:Y:S02]  /*0840*/  IMAD.WIDE.U32 R28, R25, 0x4, R20 ;  /* 0x00000004191c7825 */ /* 0x000fe400078e0014 */
[----:B------:R-:W2:Y:S04]  /*0850*/  LDG.E R22, desc[UR8][R22.64] ;  /* 0x0000000816167981 */ /* 0x000ea8000c1e1900 */
[----:B------:R-:W3:Y:S01]  /*0860*/  LDG.E R27, desc[UR8][R28.64] ;  /* 0x000000081c1b7981 */ /* 0x000ee2000c1e1900 */
[----:B--2---:R-:W-:Y:S01]  /*0870*/  FADD.FTZ R3, R22, R3 ;  /* 0x0000000316037221 */ /* 0x004fe20000010000 */
[----:B------:R-:W-:-:S04]  /*0880*/  IMAD.WIDE.U32 R22, R6, 0x4, R20 ;  /* 0x0000000406167825 */ /* 0x000fc800078e0014 */
[----:B---3--:R-:W-:Y:S02]  /*0890*/  FADD.FTZ R3, R3, R27 ;  /* 0x0000001b03037221 */ /* 0x008fe40000010000 */
[----:B------:R-:W2:Y:S01]  /*08a0*/  LDG.E R27, desc[UR8][R22.64] ;  /* 0x00000008161b7981 */ /* 0x000ea2000c1e1900 */
[----:B------:R-:W-:-:S04]  /*08b0*/  IMAD.WIDE.U32 R28, R17, 0x4, R20 ;  /* 0x00000004111c7825 */ /* 0x000fc800078e0014 */
[----:B--2---:R-:W-:Y:S02]  /*08c0*/  FADD.FTZ R3, R3, R27 ;  /* 0x0000001b03037221 */ /* 0x004fe40000010000 */
        /* <DEDUP_REMOVED lines=32> */
[----:B------:R-:W-:-:S06]  /*0ad0*/  IMAD.WIDE.U32 R20, R7, 0x4, R20 ;  /* 0x0000000407147825 */ /* 0x000fcc00078e0014 */
[----:B------:R-:W3:Y:S01]  /*0ae0*/  LDG.E R20, desc[UR8][R20.64] ;  /* 0x0000000814147981 */ /* 0x000ee2000c1e1900 */
[----:B------:R-:W-:Y:S01]  /*0af0*/  IADD3 R24, PT, PT, R24, 0x10, RZ ;  /* 0x0000001018187810 */ /* 0x000fe20007ffe0ff */
[----:B--2---:R-:W-:Y:S02]  /*0b00*/  FADD.FTZ R3, R3, R27 ;  /* 0x0000001b03037221 */ /* 0x004fe40000010000 */
[----:B------:R-:W2:Y:S01]  /*0b10*/  LDG.E R27, desc[UR8][R22.64] ;  /* 0x00000008161b7981 */ /* 0x000ea2000c1e1900 */
[----:B------:R-:W-:Y:S02]  /*0b20*/  ISETP.NE.AND P0, PT, R24, RZ, PT ;  /* 0x000000ff1800720c */ /* 0x000fe40003f05270 */
[----:B------:R-:W-:Y:S02]  /*0b30*/  IADD3 R2, PT, PT, R2, 0x200, RZ ;  /* 0x0000020002027810 */ /* 0x000fe40007ffe0ff */
        /* <DEDUP_REMOVED lines=15> */
[----:B------:R-:W-:Y:S01]  /*0c30*/  LEA R7, R5, R7, 0x9 ;  /* 0x0000000705077211 */ /* 0x000fe200078e48ff */
[----:B--2---:R-:W-:-:S04]  /*0c40*/  FADD.FTZ R3, R3, R27 ;  /* 0x0000001b03037221 */ /* 0x004fc80000010000 */
[----:B---3--:R-:W-:Y:S01]  /*0c50*/  FADD.FTZ R3, R3, R20 ;  /* 0x0000001403037221 */ /* 0x008fe20000010000 */
[----:B------:R-:W-:Y:S06]  /*0c60*/  @P0 BRA `(.L_x_388) ;  /* 0xfffffff800280947 */ /* 0x000fec000383ffff */
.L_x_387:
[----:B------:R-:W-:Y:S05]  /*0c70*/  BSYNC.RECONVERGENT B1 ;  /* 0x0000000000017941 */ /* 0x000fea0003800200 */
.L_x_386:
        /* <DEDUP_REMOVED lines=12> */
[----:B------:R-:W-:Y:S02]  /*0d40*/  LOP3.LUT R7, R4, 0x7, RZ, 0xc0, !PT ;  /* 0x0000000704077812 */ /* 0x000fe400078ec0ff */
[----:B------:R-:W-:Y:S02]  /*0d50*/  MOV R5, UR7 ;  /* 0x0000000700057c02 */ /* 0x000fe40008000f00 */
[----:B------:R-:W-:Y:S02]  /*0d60*/  ISETP.NE.AND P1, PT, R7, RZ, PT ;  /* 0x000000ff0700720c */ /* 0x000fe40003f25270 */
[----:B0-----:R-:W-:-:S05]  /*0d70*/  LOP3.LUT R5, R5, 0x1f, R6, 0xf8, !PT ;  /* 0x0000001f05057812 */ /* 0x001fca00078ef806 */
[----:B------:R-:W-:Y:S06]  /*0d80*/  @!P0 BRA `(.L_x_390) ;  /* 0x0000000000f08947 */ /* 0x000fec0003800000 */
[----:B------:R-:W0:Y:S08]  /*0d90*/  LDC R18, c[0x0][0x388] ;  /* 0x0000e200ff127b82 */ /* 0x000e300000000800 */
[----:B------:R-:W1:Y:S08]  /*0da0*/  LDC.64 R10, c[0x0][0x440] ;  /* 0x00011000ff0a7b82 */ /* 0x000e700000000a00 */
[----:B------:R-:W2:Y:S01]  /*0db0*/  LDC.64 R14, c[0x0][0x448] ;  /* 0x00011200ff0e7b82 */ /* 0x000ea20000000a00 */
[----:B0-----:R-:W-:-:S05]  /*0dc0*/  IMAD R19, R2, R18, R5 ;  /* 0x0000001202137224 */ /* 0x001fca00078e0205 */
[----:B------:R-:W-:Y:S01]  /*0dd0*/  LEA R25, R18, R19, 0x5 ;  /* 0x0000001312197211 */ /* 0x000fe200078e28ff */
[----:B-1----:R-:W-:-:S04]  /*0de0*/  IMAD.WIDE.U32 R8, R19, 0x4, R10 ;  /* 0x0000000413087825 */ /* 0x002fc800078e000a */
[----:B------:R-:W-:Y:S01]  /*0df0*/  IMAD.WIDE.U32 R22, R25, 0x4, R10 ;  /* 0x0000000419167825 */ /* 0x000fe200078e000a */
[----:B------:R-:W3:Y:S03]  /*0e00*/  LDG.E R21, desc[UR8][R8.64] ;  /* 0x0000000808157981 */ /* 0x000ee6000c1e1900 */
[----:B--2---:R-:W-:Y:S02]  /*0e10*/  IMAD.WIDE.U32 R12, R19, 0x4, R14 ;  /* 0x00000004130c7825 */ /* 0x004fe400078e000e */
[----:B------:R-:W2:Y:S04]  /*0e20*/  LDG.E R22, desc[UR8][R22.64] ;  /* 0x0000000816167981 */ /* 0x000ea8000c1e1900 */
[----:B------:R0:W4:Y:S01]  /*0e30*/  LDG.E R20, desc[UR8][R12.64] ;  /* 0x000000080c147981 */ /* 0x000122000c1e1900 */
[----:B------:R-:W-:-:S04]  /*0e40*/  LEA R17, R18, R19, 0x6 ;  /* 0x0000001312117211 */ /* 0x000fc800078e30ff */
[C---:B------:R-:W-:Y:S01]  /*0e50*/  LEA R27, R18.reuse, R17, 0x5 ;  /* 0x00000011121b7211 */ /* 0x040fe200078e28ff */
[----:B------:R-:W-:Y:S01]  /*0e60*/  IMAD.WIDE.U32 R24, R25, 0x4, R14 ;  /* 0x0000000419187825 */ /* 0x000fe200078e000e */
[----:B------:R-:W-:-:S03]  /*0e70*/  LEA R19, R18, R19, 0x7 ;  /* 0x0000001312137211 */ /* 0x000fc600078e38ff */
[----:B0-----:R-:W-:-:S04]  /*0e80*/  IMAD.WIDE.U32 R12, R27, 0x4, R10 ;  /* 0x000000041b0c7825 */ /* 0x001fc800078e000a */
[C---:B------:R-:W-:Y:S02]  /*0e90*/  IMAD.WIDE.U32 R8, R17.reuse, 0x4, R10 ;  /* 0x0000000411087825 */ /* 0x040fe400078e000a */
[----:B------:R-:W5:Y:S02]  /*0ea0*/  LDG.E R13, desc[UR8][R12.64] ;  /* 0x000000080c0d7981 */ /* 0x000f64000c1e1900 */
[----:B------:R-:W-:Y:S02]  /*0eb0*/  IMAD.WIDE.U32 R16, R17, 0x4, R14 ;  /* 0x0000000411107825 */ /* 0x000fe400078e000e */
[----:B------:R-:W5:Y:S02]  /*0ec0*/  LDG.E R9, desc[UR8][R8.64] ;  /* 0x0000000808097981 */ /* 0x000f64000c1e1900 */
[C---:B------:R-:W-:Y:S02]  /*0ed0*/  IMAD.WIDE.U32 R28, R19.reuse, 0x4, R10 ;  /* 0x00000004131c7825 */ /* 0x040fe400078e000a */
[----:B------:R-:W5:Y:S04]  /*0ee0*/  LDG.E R16, desc[UR8][R16.64] ;  /* 0x0000000810107981 */ /* 0x000f68000c1e1900 */
[----:B------:R-:W5:Y:S04]  /*0ef0*/  LDG.E R12, desc[UR8][R24.64] ;  /* 0x00000008180c7981 */ /* 0x000f68000c1e1900 */
[----:B------:R0:W5:Y:S02]  /*0f00*/  LDG.E R8, desc[UR8][R28.64] ;  /* 0x000000081c087981 */ /* 0x000164000c1e1900 */
[----:B0-----:R-:W-:-:S05]  /*0f10*/  IMAD.WIDE.U32 R28, R19, 0x4, R14 ;  /* 0x00000004131c7825 */ /* 0x001fca00078e000e */
[----:B------:R0:W5:Y:S01]  /*0f20*/  LDG.E R17, desc[UR8][R28.64] ;  /* 0x000000081c117981 */ /* 0x000162000c1e1900 */
[----:B---3--:R-:W-:Y:S01]  /*0f30*/  FADD.FTZ R26, R26, R21 ;  /* 0x000000151a1a7221 */ /* 0x008fe20000010000 */
[----:B------:R-:W-:-:S03]  /*0f40*/  LEA R21, R18, R19, 0x5 ;  /* 0x0000001312157211 */ /* 0x000fc600078e28ff */
[----:B--2---:R-:W-:Y:S01]  /*0f50*/  FADD.FTZ R22, R26, R22 ;  /* 0x000000161a167221 */ /* 0x004fe20000010000 */
[----:B------:R-:W-:Y:S01]  /*0f60*/  IMAD.WIDE.U32 R26, R27, 0x4, R14 ;  /* 0x000000041b1a7825 */ /* 0x000fe200078e000e */
[----:B------:R-:W-:-:S03]  /*0f70*/  LEA R19, R18, R19, 0x6 ;  /* 0x0000001312137211 */ /* 0x000fc600078e30ff */
[----:B------:R-:W-:-:S04]  /*0f80*/  IMAD.WIDE.U32 R24, R21, 0x4, R10 ;  /* 0x0000000415187825 */ /* 0x000fc800078e000a */
[----:B----4-:R-:W-:Y:S01]  /*0f90*/  FADD.FTZ R23, R3, R20 ;  /* 0x0000001403177221 */ /* 0x010fe20000010000 */
[----:B------:R-:W2:Y:S01]  /*0fa0*/  LDG.E R26, desc[UR8][R26.64] ;  /* 0x000000081a1a7981 */ /* 0x000ea2000c1e1900 */
[----:B------:R-:W-:-:S03]  /*0fb0*/  IMAD.WIDE.U32 R20, R21, 0x4, R14 ;  /* 0x0000000415147825 */ /* 0x000fc600078e000e */
[----:B------:R1:W3:Y:S01]  /*0fc0*/  LDG.E R3, desc[UR8][R24.64] ;  /* 0x0000000818037981 */ /* 0x0002e2000c1e1900 */
[----:B0-----:R-:W-:-:S03]  /*0fd0*/  IMAD.WIDE.U32 R28, R19, 0x4, R10 ;  /* 0x00000004131c7825 */ /* 0x001fc600078e000a */
[----:B------:R-:W4:Y:S01]  /*0fe0*/  LDG.E R20, desc[UR8][R20.64] ;  /* 0x0000000814147981 */ /* 0x000f22000c1e1900 */
[----:B-1----:R-:W-:Y:S01]  /*0ff0*/  LEA R25, R18, R19, 0x5 ;  /* 0x0000001312197211 */ /* 0x002fe200078e28ff */
[----:B------:R-:W-:Y:S02]  /*1000*/  IMAD.WIDE.U32 R18, R19, 0x4, R14 ;  /* 0x0000000413127825 */ /* 0x000fe400078e000e */
[----:B------:R-:W4:Y:S02]  /*1010*/  LDG.E R24, desc[UR8][R28.64] ;  /* 0x000000081c187981 */ /* 0x000f24000c1e1900 */
[C---:B------:R-:W-:Y:S02]  /*1020*/  IMAD.WIDE.U32 R10, R25.reuse, 0x4, R10 ;  /* 0x00000004190a7825 */ /* 0x040fe400078e000a */
[----:B------:R-:W4:Y:S02]  /*1030*/  LDG.E R18, desc[UR8][R18.64] ;  /* 0x0000000812127981 */ /* 0x000f24000c1e1900 */
[----:B------:R-:W-:-:S02]  /*1040*/  IMAD.WIDE.U32 R14, R25, 0x4, R14 ;  /* 0x00000004190e7825 */ /* 0x000fc400078e000e */
[----:B------:R-:W4:Y:S04]  /*1050*/  LDG.E R10, desc[UR8][R10.64] ;  /* 0x000000080a0a7981 */ /* 0x000f28000c1e1900 */
[----:B------:R-:W4:Y:S01]  /*1060*/  LDG.E R14, desc[UR8][R14.64] ;  /* 0x000000080e0e7981 */ /* 0x000f22000c1e1900 */
[----:B-----5:R-:W-:Y:S01]  /*1070*/  FADD.FTZ R23, R23, R12 ;  /* 0x0000000c17177221 */ /* 0x020fe20000010000 */
[----:B------:R-:W-:-:S03]  /*1080*/  FADD.FTZ R22, R22, R9 ;  /* 0x0000000916167221 */ /* 0x000fc60000010000 */
[----:B------:R-:W-:Y:S01]  /*1090*/  FADD.FTZ R23, R23, R16 ;  /* 0x0000001017177221 */ /* 0x000fe20000010000 */
[----:B------:R-:W-:-:S04]  /*10a0*/  FADD.FTZ R13, R22, R13 ;  /* 0x0000000d160d7221 */ /* 0x000fc80000010000 */
[----:B------:R-:W-:Y:S01]  /*10b0*/  FADD.FTZ R8, R13, R8 ;  /* 0x000000080d087221 */ /* 0x000fe20000010000 */
[----:B------:R-:W-:Y:S01]  /*10c0*/  IADD3 R2, PT, PT, R2, 0x100, RZ ;  /* 0x0000010002027810 */ /* 0x000fe20007ffe0ff */
[----:B--2---:R-:W-:-:S04]  /*10d0*/  FADD.FTZ R26, R23, R26 ;  /* 0x0000001a171a7221 */ /* 0x004fc80000010000 */
[----:B------:R-:W-:Y:S01]  /*10e0*/  FADD.FTZ R17, R26, R17 ;  /* 0x000000111a117221 */ /* 0x000fe20000010000 */
[----:B---3--:R-:W-:-:S03]  /*10f0*/  FADD.FTZ R3, R8, R3 ;  /* 0x0000000308037221 */ /* 0x008fc60000010000 */
[----:B----4-:R-:W-:Y:S01]  /*1100*/  FADD.FTZ R17, R17, R20 ;  /* 0x0000001411117221 */ /* 0x010fe20000010000 */
[----:B------:R-:W-:-:S03]  /*1110*/  FADD.FTZ R3, R3, R24 ;  /* 0x0000001803037221 */ /* 0x000fc60000010000 */
[----:B------:R-:W-:Y:S01]  /*1120*/  FADD.FTZ R17, R17, R18 ;  /* 0x0000001211117221 */ /* 0x000fe20000010000 */
[----:B------:R-:W-:-:S03]  /*1130*/  FADD.FTZ R26, R3, R10 ;  /* 0x0000000a031a7221 */ /* 0x000fc60000010000 */
[----:B------:R-:W-:-:S07]  /*1140*/  FADD.FTZ R3, R17, R14 ;  /* 0x0000000e11037221 */ /* 0x000fce0000010000 */
.L_x_390:
[----:B------:R-:W-:Y:S05]  /*1150*/  BSYNC.RECONVERGENT B1 ;  /* 0x0000000000017941 */ /* 0x000fea0003800200 */
.L_x_389:
[----:B------:R-:W-:Y:S05]  /*1160*/  @!P1 BRA `(.L_x_385) ;  /* 0x0000000000e09947 */ /* 0x000fea0003800000 */
[----:B------:R-:W-:Y:S01]  /*1170*/  ISETP.GE.U32.AND P0, PT, R7, 0x4, PT ;  /* 0x000000040700780c */ /* 0x000fe20003f06070 */
[----:B------:R-:W-:Y:S01]  /*1180*/  BSSY.RECONVERGENT B1, `(.L_x_391) ;  /* 0x0000024000017945 */ /* 0x000fe20003800200 */
[----:B------:R-:W-:-:S04]  /*1190*/  LOP3.LUT R4, R4, 0x3, RZ, 0xc0, !PT ;  /* 0x0000000304047812 */ /* 0x000fc800078ec0ff */
[----:B------:R-:W-:-:S07]  /*11a0*/  ISETP.NE.AND P1, PT, R4, RZ, PT ;  /* 0x000000ff0400720c */ /* 0x000fce0003f25270 */
[----:B------:R-:W-:Y:S06]  /*11b0*/  @!P0 BRA `(.L_x_392) ;  /* 0x0000000000808947 */ /* 0x000fec0003800000 */
[----:B------:R-:W0:Y:S08]  /*11c0*/  LDC R7, c[0x0][0x388] ;  /* 0x0000e200ff077b82 */ /* 0x000e300000000800 */
[----:B------:R-:W1:Y:S08]  /*11d0*/  LDC.64 R8, c[0x0][0x448] ;  /* 0x00011200ff087b82 */ /* 0x000e700000000a00 */
[----:B------:R-:W2:Y:S01]  /*11e0*/  LDC.64 R10, c[0x0][0x440] ;  /* 0x00011000ff0a7b82 */ /* 0x000ea20000000a00 */
[----:B0-----:R-:W-:-:S05]  /*11f0*/  IMAD R12, R2, R7, R5 ;  /* 0x00000007020c7224 */ /* 0x001fca00078e0205 */
[CC--:B------:R-:W-:Y:S01]  /*1200*/  LEA R17, R7.reuse, R12.reuse, 0x5 ;  /* 0x0000000c07117211 */ /* 0x0c0fe200078e28ff */
[----:B-1----:R-:W-:Y:S01]  /*1210*/  IMAD.WIDE.U32 R20, R12, 0x4, R8 ;  /* 0x000000040c147825 */ /* 0x002fe200078e0008 */
[----:B------:R-:W-:-:S03]  /*1220*/  LEA R15, R7, R12, 0x6 ;  /* 0x0000000c070f7211 */ /* 0x000fc600078e30ff */
[--C-:B--2---:R-:W-:Y:S02]  /*1230*/  IMAD.WIDE.U32 R22, R12, 0x4, R10.reuse ;  /* 0x000000040c167825 */ /* 0x104fe400078e000a */
[----:B------:R-:W2:Y:S02]  /*1240*/  LDG.E R20, desc[UR8][R20.64] ;  /* 0x0000000814147981 */ /* 0x000ea4000c1e1900 */
[C---:B------:R-:W-:Y:S02]  /*1250*/  IMAD.WIDE.U32 R18, R17.reuse, 0x4, R10 ;  /* 0x0000000411127825 */ /* 0x040fe400078e000a */
        /* <DEDUP_REMOVED lines=14> */
[----:B--2---:R-:W-:Y:S01]  /*1340*/  FADD.FTZ R3, R3, R20 ;  /* 0x0000001403037221 */ /* 0x004fe20000010000 */
[----:B---3--:R-:W-:-:S04]  /*1350*/  FADD.FTZ R5, R26, R5 ;  /* 0x000000051a057221 */ /* 0x008fc80000010000 */
[----:B----4-:R-:W-:Y:S01]  /*1360*/  FADD.FTZ R5, R5, R18 ;  /* 0x0000001205057221 */ /* 0x010fe20000010000 */
[----:B-----5:R-:W-:-:S03]  /*1370*/  FADD.FTZ R3, R3, R16 ;  /* 0x0000001003037221 */ /* 0x020fc60000010000 */
[----:B------:R-:W-:Y:S01]  /*1380*/  FADD.FTZ R5, R5, R12 ;  /* 0x0000000c05057221 */ /* 0x000fe20000010000 */
[----:B------:R-:W-:-:S03]  /*1390*/  FADD.FTZ R3, R3, R14 ;  /* 0x0000000e03037221 */ /* 0x000fc60000010000 */
[----:B------:R-:W-:Y:S01]  /*13a0*/  FADD.FTZ R26, R5, R10 ;  /* 0x0000000a051a7221 */ /* 0x000fe20000010000 */
[----:B------:R-:W-:-:S07]  /*13b0*/  FADD.FTZ R3, R3, R8 ;  /* 0x0000000803037221 */ /* 0x000fce0000010000 */
.L_x_392:
[----:B------:R-:W-:Y:S05]  /*13c0*/  BSYNC.RECONVERGENT B1 ;  /* 0x0000000000017941 */ /* 0x000fea0003800200 */
.L_x_391:
[----:B------:R-:W-:Y:S05]  /*13d0*/  @!P1 BRA `(.L_x_385) ;  /* 0x0000000000449947 */ /* 0x000fea0003800000 */
[----:B------:R-:W0:Y:S01]  /*13e0*/  LDC R12, c[0x0][0x388] ;  /* 0x0000e200ff0c7b82 */ /* 0x000e220000000800 */
[----:B------:R-:W-:-:S07]  /*13f0*/  LOP3.LUT R13, R6, 0x1f, RZ, 0xc0, !PT ;  /* 0x0000001f060d7812 */ /* 0x000fce00078ec0ff */
[----:B------:R-:W1:Y:S08]  /*1400*/  LDC.64 R8, c[0x0][0x440] ;  /* 0x00011000ff087b82 */ /* 0x000e700000000a00 */
[----:B------:R-:W2:Y:S01]  /*1410*/  LDC.64 R10, c[0x0][0x448] ;  /* 0x00011200ff0a7b82 */ /* 0x000ea20000000a00 */
[----:B0-----:R-:W-:-:S05]  /*1420*/  IMAD R2, R2, R12, UR7 ;  /* 0x0000000702027e24 */ /* 0x001fca000f8e020c */
[----:B------:R-:W-:Y:S02]  /*1430*/  IADD3 R13, PT, PT, R13, R2, RZ ;  /* 0x000000020d0d7210 */ /* 0x000fe40007ffe0ff */
[----:B------:R-:W-:-:S07]  /*1440*/  IADD3 R2, PT, PT, -R4, RZ, RZ ;  /* 0x000000ff04027210 */ /* 0x000fce0007ffe1ff */
.L_x_393:
[----:B-1----:R-:W-:-:S04]  /*1450*/  IMAD.WIDE.U32 R4, R13, 0x4, R8 ;  /* 0x000000040d047825 */ /* 0x002fc800078e0008 */
[----:B--2---:R-:W-:Y:S02]  /*1460*/  IMAD.WIDE.U32 R6, R13, 0x4, R10 ;  /* 0x000000040d067825 */ /* 0x004fe400078e000a */
        /* <DEDUP_REMOVED lines=8> */
.L_x_385:
[----:B------:R-:W-:Y:S05]  /*14f0*/  BSYNC.RECONVERGENT B0 ;  /* 0x0000000000007941 */ /* 0x000fea0003800200 */
.L_x_384:
        /* <DEDUP_REMOVED lines=10> */
[C---:B------:R-:W-:Y:S01]  /*15a0*/  ISETP.NE.AND P1, PT, R2.reuse, RZ, PT ;  /* 0x000000ff0200720c */ /* 0x040fe20003f25270 */
[----:B------:R-:W-:Y:S01]  /*15b0*/  STS [R5], R3 ;  /* 0x0000000305007388 */ /* 0x000fe20000000800 */
[----:B------:R-:W-:Y:S02]  /*15c0*/  LOP3.LUT R4, R7, R4, RZ, 0xfc, !PT ;  /* 0x0000000407047212 */ /* 0x000fe400078efcff */
[----:B------:R-:W-:Y:S01]  /*15d0*/  ISETP.GT.U32.AND P0, PT, R2, 0xf, PT ;  /* 0x0000000f0200780c */ /* 0x000fe20003f04070 */
[----:B------:R-:W-:Y:S01]  /*15e0*/  STS [R5+0x1000], R26 ;  /* 0x0010001a05007388 */ /* 0x000fe20000000800 */
[----:B------:R-:W-:Y:S02]  /*15f0*/  BAR.SYNC.DEFER_BLOCKING 0x0 ;  /* 0x0000000000007b1d */ /* 0x000fe40000010000 */
[----:B------:R-:W-:-:S04]  /*1600*/  ISETP.NE.OR P0, PT, R0, 0x1f, P0 ;  /* 0x0000001f0000780c */ /* 0x000fc80000705670 */
        /* <DEDUP_REMOVED lines=10> */
[----:B------:R-:W0:Y:S01]  /*16b0*/  SHFL.BFLY PT, R3, R12, 0x4, 0x1f ;  /* 0x0c801f000c037f89 */ /* 0x000e2200000e0000 */
[----:B------:R-:W-:-:S03]  /*16c0*/  @!P1 LEA R8, R0, UR5, 0x2 ;  /* 0x0000000500089c11 */ /* 0x000fc6000f8e10ff */
        /* <DEDUP_REMOVED lines=15> */
[C---:B------:R-:W-:Y:S01]  /*17c0*/  LEA R0, R2.reuse, UR5, 0x3 ;  /* 0x0000000502007c11 */ /* 0x040fe2000f8e18ff */
[----:B0-----:R-:W0:Y:S01]  /*17d0*/  LDC.64 R4, c[0x0][0x488] ;  /* 0x00012200ff047b82 */ /* 0x001e220000000a00 */
[----:B------:R-:W-:-:S03]  /*17e0*/  IADD3 R9, PT, PT, R2, UR4, RZ ;  /* 0x0000000402097c10 */ /* 0x000fc6000fffe0ff */
        /* <DEDUP_REMOVED lines=10> */
.L_x_394:
        /* <DEDUP_REMOVED lines=15> */
.L_x_4931:


//--------------------- .text._ZN10layer_norm40ln_parallel_residual_bwd_finalize_kernelINS_22Kernel_traits_finalizeILj768E13__nv_bfloat16S2_S2_S2_fjLb0ELj1024ELj4ENS_18Kernel_traits_baseILj768ES2_S2_S2_S2_fjLj1024EEEEELb1EEEvNS_9BwdParamsE --------------------------
	.section	.text._ZN10layer_norm40ln_parallel_residual_bwd_finalize_kernelINS_22Kernel_traits_finalizeILj768E13__nv_bfloat16S2_S2_S2_fjLb0ELj1024ELj4ENS_18Kernel_traits_baseILj768ES2_S2_S2_S2_fjLj1024EEEEELb1EEEvNS_9BwdParamsE,"ax",@progbits
	.align	128
        .global         _ZN10layer_norm40ln_parallel_residual_bwd_finalize_kernelINS_22Kernel_traits_finalizeILj768E13__nv_bfloat16S2_S2_S2_fjLb0ELj1024ELj4ENS_18Kernel_traits_baseILj768ES2_S2_S2_S2_fjLj1024EEEEELb1EEEvNS_9BwdParamsE
        .type           _ZN10layer_norm40ln_parallel_residual_bwd_finalize_kernelINS_22Kernel_traits_finalizeILj768E13__nv_bfloat16S2_S2_S2_fjLb0ELj1024ELj4ENS_18Kernel_traits_baseILj768ES2_S2_S2_S2_fjLj1024EEEEELb1EEEvNS_9BwdParamsE,@function
        .size           _ZN10layer_norm40ln_parallel_residual_bwd_finalize_kernelINS_22Kernel_traits_finalizeILj768E13__nv_bfloat16S2_S2_S2_fjLb0ELj1024ELj4ENS_18Kernel_traits_baseILj768ES2_S2_S2_S2_fjLj1024EEEEELb1EEEvNS_9BwdParamsE,(.L_x_4932 - _ZN10layer_norm40ln_parallel_residual_bwd_finalize_kernelINS_22Kernel_traits_finalizeILj768E13__nv_bfloat16S2_S2_S2_fjLb0ELj1024ELj4ENS_18Kernel_traits_baseILj768ES2_S2_S2_S2_fjLj1024EEEEELb1EEEvNS_9BwdParamsE)
        .other          _ZN10layer_norm40ln_parallel_residual_bwd_finalize_kernelINS_22Kernel_traits_finalizeILj768E13__nv_bfloat16S2_S2_S2_fjLb0ELj1024ELj4ENS_18Kernel_traits_baseILj768ES2_S2_S2_S2_fjLj1024EEEEELb1EEEvNS_9BwdParamsE,@"STO_CUDA_ENTRY STV_DEFAULT"
_ZN10layer_norm40ln_parallel_residual_bwd_finalize_kernelINS_22Kernel_traits_finalizeILj768E13__nv_bfloat16S2_S2_S2_fjLb0ELj1024ELj4ENS_18Kernel_traits_baseILj768ES2_S2_S2_S2_fjLj1024EEEEELb1EEEvNS_9BwdParamsE:
.text._ZN10layer_norm40ln_parallel_residual_bwd_finalize_kernelINS_22Kernel_traits_finalizeILj768E13__nv_bfloat16S2_S2_S2_fjLb0ELj1024ELj4ENS_18Kernel_traits_baseILj768ES2_S2_S2_S2_fjLj1024EEEEELb1EEEvNS_9BwdParamsE:
[----:B------:R-:W-:Y:S01]  /*0000*/  LDC R1, c[0x0][0x37c] ;  /* 0x0000df00ff017b82 */ /* 0x000fe20000000800 */
[----:B------:R-:W0:Y:S01]  /*0010*/  S2R R8, SR_CTAID.X ;  /* 0x0000000000087919 */ /* 0x000e220000002500 */
[----:B------:R-:W1:Y:S01]  /*0020*/  S2R R4, SR_TID.X ;  /* 0x0000000000047919 */ /* 0x000e620000002100 */
[----:B0-----:R-:W-:-:S04]  /*0030*/  SHF.L.U32 R9, R8, 0x5, RZ ;  /* 0x0000000508097819 */ /* 0x001fc800000006ff */
[----:B-1----:R-:W-:-:S04]  /*0040*/  LOP3.LUT R0, R9, 0x1f, R4, 0xf8, !PT ;  /* 0x0000001f09007812 */ /* 0x002fc800078ef804 */
[----:B------:R-:W-:-:S13]  /*0050*/  ISETP.GT.U32.AND P0, PT, R0, 0x2ff, PT ;  /* 0x000002ff0000780c */ /* 0x000fda0003f04070 */
[----:B------:R-:W-:Y:S05]  /*0060*/  @P0 EXIT ;  /* 0x000000000000094d */ /* 0x000fea0003800000 */
[----:B------:R-:W0:Y:S01]  /*0070*/  LDCU UR8, c[0x0][0x380] ;  /* 0x00007000ff0877ac */ /* 0x000e220008000800 */
[----:B------:R-:W-:Y:S01]  /*0080*/  SHF.R.U32.HI R2, RZ, 0x5, R4 ;  /* 0x00000005ff027819 */ /* 0x000fe20000011604 */
[----:B------:R-:W-:Y:S01]  /*0090*/  BSSY.RECONVERGENT B0, `(.L_x_395) ;  /* 0x0000120000007945 */ /* 0x000fe20003800200 */
[----:B------:R-:W-:Y:S01]  /*00a0*/  SHF.L.U32 R8, R8, 0x4, RZ ;  /* 0x0000000408087819 */ /* 0x000fe200000006ff */
[----:B------:R-:W1:Y:S01]  /*00b0*/  LDCU.64 UR6, c[0x0][0x358] ;  /* 0x00006b00ff0677ac */ /* 0x000e620008000a00 */
[----:B------:R-:W-:Y:S01]  /*00c0*/  HFMA2 R18, -RZ, RZ, 0, 0 ;  /* 0x00000000ff127431 */ /* 0x000fe200000001ff */
[----:B------:R-:W-:Y:S01]  /*00d0*/  LOP3.LUT R3, R4, 0x1f, RZ, 0xc0, !PT ;  /* 0x0000001f04037812 */ /* 0x000fe200078ec0ff */
[----:B------:R-:W-:Y:S01]  /*00e0*/  HFMA2 R20, -RZ, RZ, 0, 0 ;  /* 0x00000000ff147431 */ /* 0x000fe200000001ff */
[----:B------:R-:W-:Y:S02]  /*00f0*/  MOV R11, RZ ;  /* 0x000000ff000b7202 */ /* 0x000fe40000000f00 */
[----:B------:R-:W-:-:S02]  /*0100*/  MOV R4, RZ ;  /* 0x000000ff00047202 */ /* 0x000fc40000000f00 */
[----:B------:R-:W-:Y:S02]  /*0110*/  LOP3.LUT R8, R8, 0x7ffffff0, RZ, 0xc0, !PT ;  /* 0x7ffffff008087812 */ /* 0x000fe400078ec0ff */
[----:B0-----:R-:W-:-:S13]  /*0120*/  ISETP.GE.U32.AND P0, PT, R2, UR8, PT ;  /* 0x0000000802007c0c */ /* 0x001fda000bf06070 */
[----:B-1----:R-:W-:Y:S05]  /*0130*/  @P0 BRA `(.L_x_396) ;  /* 0x0000001000540947 */ /* 0x002fea0003800000 */
[----:B------:R-:W-:Y:S01]  /*0140*/  LOP3.LUT R12, R2, 0x20, RZ, 0xfc, !PT ;  /* 0x00000020020c7812 */ /* 0x000fe200078efcff */
[----:B------:R-:W-:Y:S01]  /*0150*/  BSSY.RECONVERGENT B1, `(.L_x_397) ;  /* 0x0000097000017945 */ /* 0x000fe20003800200 */
[-C--:B------:R-:W-:Y:S02]  /*0160*/  LOP3.LUT R4, RZ, R2.reuse, RZ, 0x33, !PT ;  /* 0x00000002ff047212 */ /* 0x080fe400078e33ff */
[----:B------:R-:W-:Y:S02]  /*0170*/  VIMNMX.U32 R7, PT, PT, R12, UR8, !PT ;  /* 0x000000080c077c48 */ /* 0x000fe4000ffe0000 */
[----:B------:R-:W-:Y:S02]  /*0180*/  MOV R5, R2 ;  /* 0x0000000200057202 */ /* 0x000fe40000000f00 */
[----:B------:R-:W-:Y:S02]  /*0190*/  IADD3 R7, PT, PT, R7, R4, RZ ;  /* 0x0000000407077210 */ /* 0x000fe40007ffe0ff */
[----:B------:R-:W-:-:S02]  /*01a0*/  MOV R4, RZ ;  /* 0x000000ff00047202 */ /* 0x000fc40000000f00 */
[C---:B------:R-:W-:Y:S02]  /*01b0*/  ISETP.GE.U32.AND P0, PT, R7.reuse, 0xe0, PT ;  /* 0x000000e00700780c */ /* 0x040fe40003f06070 */
[----:B------:R-:W-:Y:S02]  /*01c0*/  MOV R20, RZ ;  /* 0x000000ff00147202 */ /* 0x000fe40000000f00 */
[----:B------:R-:W-:Y:S02]  /*01d0*/  MOV R11, RZ ;  /* 0x000000ff000b7202 */ /* 0x000fe40000000f00 */
[----:B------:R-:W-:Y:S02]  /*01e0*/  MOV R18, RZ ;  /* 0x000000ff00127202 */ /* 0x000fe40000000f00 */
[----:B------:R-:W-:-:S05]  /*01f0*/  LEA.HI R6, R7, 0x1, RZ, 0x1b ;  /* 0x0000000107067811 */ /* 0x000fca00078fd8ff */
[----:B------:R-:W-:Y:S05]  /*0200*/  @!P0 BRA `(.L_x_398) ;  /* 0x00000008002c8947 */ /* 0x000fea0003800000 */
[----:B------:R-:W0:Y:S01]  /*0210*/  LDC R10, c[0x0][0x388] ;  /* 0x0000e200ff0a7b82 */ /* 0x000e220000000800 */
[C---:B------:R-:W-:Y:S01]  /*0220*/  LOP3.LUT R13, R2.reuse, 0x80, RZ, 0xfc, !PT ;  /* 0x00000080020d7812 */ /* 0x040fe200078efcff */
[----:B------:R-:W-:Y:S01]  /*0230*/  HFMA2 R4, -RZ, RZ, 0, 0 ;  /* 0x00000000ff047431 */ /* 0x000fe200000001ff */
[C---:B------:R-:W-:Y:S02]  /*0240*/  LOP3.LUT R14, R2.reuse, 0xa0, RZ, 0xfc, !PT ;  /* 0x000000a0020e7812 */ /* 0x040fe400078efcff */
[C---:B------:R-:W-:Y:S02]  /*0250*/  LOP3.LUT R15, R2.reuse, 0xc0, RZ, 0xfc, !PT ;  /* 0x000000c0020f7812 */ /* 0x040fe400078efcff */
[C---:B------:R-:W-:Y:S02]  /*0260*/  LOP3.LUT R17, R2.reuse, 0xe0, RZ, 0xfc, !PT ;  /* 0x000000e002117812 */ /* 0x040fe400078efcff */
[C---:B------:R-:W-:Y:S02]  /*0270*/  LOP3.LUT R19, R2.reuse, 0x40, RZ, 0xfc, !PT ;  /* 0x0000004002137812 */ /* 0x040fe400078efcff */
[----:B------:R-:W-:-:S02]  /*0280*/  LOP3.LUT R21, R2, 0x60, RZ, 0xfc, !PT ;  /* 0x0000006002157812 */ /* 0x000fc400078efcff */
[----:B------:R-:W-:Y:S02]  /*0290*/  LOP3.LUT R6, R6, 0xffffff8, RZ, 0xc0, !PT ;  /* 0x0ffffff806067812 */ /* 0x000fe400078ec0ff */
[----:B------:R-:W-:Y:S02]  /*02a0*/  MOV R5, R2 ;  /* 0x0000000200057202 */ /* 0x000fe40000000f00 */
[----:B------:R-:W-:Y:S01]  /*02b0*/  IADD3 R6, PT, PT, -R6, RZ, RZ ;  /* 0x000000ff06067210 */ /* 0x000fe20007ffe1ff */
[-CC-:B0-----:R-:W-:Y:S02]  /*02c0*/  IMAD R28, R12, R10.reuse, R9.reuse ;  /* 0x0000000a0c1c7224 */ /* 0x181fe400078e0209 */
[-CC-:B------:R-:W-:Y:S02]  /*02d0*/  IMAD R12, R13, R10.reuse, R9.reuse ;  /* 0x0000000a0d0c7224 */ /* 0x180fe400078e0209 */
[--C-:B------:R-:W-:Y:S01]  /*02e0*/  IMAD R14, R14, R10, R9.reuse ;  /* 0x0000000a0e0e7224 */ /* 0x100fe200078e0209 */
[----:B------:R-:W-:Y:S01]  /*02f0*/  IADD3 R25, PT, PT, R3, R28, RZ ;  /* 0x0000001c03197210 */ /* 0x000fe20007ffe0ff */
[--C-:B------:R-:W-:Y:S01]  /*0300*/  IMAD R16, R15, R10, R9.reuse ;  /* 0x0000000a0f107224 */ /* 0x100fe200078e0209 */
[----:B------:R-:W-:Y:S01]  /*0310*/  IADD3 R29, PT, PT, R3, R12, RZ ;  /* 0x0000000c031d7210 */ /* 0x000fe20007ffe0ff */
[----:B------:R-:W-:-:S02]  /*0320*/  IMAD R22, R17, R10, R9 ;  /* 0x0000000a11167224 */ /* 0x000fc400078e0209 */
[--C-:B------:R-:W-:Y:S01]  /*0330*/  IMAD R24, R19, R10, R9.reuse ;  /* 0x0000000a13187224 */ /* 0x100fe200078e0209 */
[----:B------:R-:W-:Y:S01]  /*0340*/  IADD3 R19, PT, PT, R3, R14, RZ ;  /* 0x0000000e03137210 */ /* 0x000fe20007ffe0ff */
[--C-:B------:R-:W-:Y:S01]  /*0350*/  IMAD R26, R21, R10, R9.reuse ;  /* 0x0000000a151a7224 */ /* 0x100fe200078e0209 */
[C---:B------:R-:W-:Y:S01]  /*0360*/  IADD3 R21, PT, PT, R3.reuse, R16, RZ ;  /* 0x0000001003157210 */ /* 0x040fe20007ffe0ff */
[----:B------:R-:W-:Y:S01]  /*0370*/  IMAD R9, R2, R10, R9 ;  /* 0x0000000a02097224 */ /* 0x000fe200078e0209 */
[C---:B------:R-:W-:Y:S02]  /*0380*/  IADD3 R23, PT, PT, R3.reuse, R22, RZ ;  /* 0x0000001603177210 */ /* 0x040fe40007ffe0ff */
[C---:B------:R-:W-:Y:S02]  /*0390*/  IADD3 R13, PT, PT, R3.reuse, R24, RZ ;  /* 0x00000018030d7210 */ /* 0x040fe40007ffe0ff */
[C---:B------:R-:W-:Y:S02]  /*03a0*/  IADD3 R27, PT, PT, R3.reuse, R26, RZ ;  /* 0x0000001a031b7210 */ /* 0x040fe40007ffe0ff */
[----:B------:R-:W-:-:S07]  /*03b0*/  IADD3 R9, PT, PT, R3, R9, RZ ;  /* 0x0000000903097210 */ /* 0x000fce0007ffe0ff */
.L_x_399:
        /* <DEDUP_REMOVED lines=17> */
[----:B0-----:R-:W-:-:S05]  /*04d0*/  IMAD.WIDE.U32 R16, R21, 0x4, R14 ;  /* 0x0000000415107825 */ /* 0x001fca00078e000e */
[----:B------:R-:W4:Y:S01]  /*04e0*/  LDG.E R24, desc[UR6][R16.64] ;  /* 0x0000000610187981 */ /* 0x000f22000c1e1900 */
[----:B------:R-:W-:-:S05]  /*04f0*/  IMAD.WIDE.U32 R14, R23, 0x4, R14 ;  /* 0x00000004170e7825 */ /* 0x000fca00078e000e */
[----:B------:R0:W5:Y:S02]  /*0500*/  LDG.E R26, desc[UR6][R14.64] ;  /* 0x000000060e1a7981 */ /* 0x000164000c1e1900 */
[----:B0-----:R-:W0:Y:S02]  /*0510*/  LDC.64 R14, c[0x0][0x448] ;  /* 0x00011200ff0e7b82 */ /* 0x001e240000000a00 */
[----:B0-----:R-:W-:-:S04]  /*0520*/  IMAD.WIDE.U32 R16, R9, 0x4, R14 ;  /* 0x0000000409107825 */ /* 0x001fc800078e000e */
[----:B--2---:R-:W-:-:S04]  /*0530*/  FADD.FTZ R4, R12, R4 ;  /* 0x000000040c047221 */ /* 0x004fc80000010000 */
[----:B---3--:R-:W-:Y:S02]  /*0540*/  FADD.FTZ R4, R4, R22 ;  /* 0x0000001604047221 */ /* 0x008fe40000010000 */
[----:B------:R0:W2:Y:S02]  /*0550*/  LDG.E R22, desc[UR6][R16.64] ;  /* 0x0000000610167981 */ /* 0x0000a4000c1e1900 */
[----:B0-----:R-:W-:-:S04]  /*0560*/  IMAD.WIDE.U32 R16, R25, 0x4, R14 ;  /* 0x0000000419107825 */ /* 0x001fc800078e000e */
[----:B----4-:R-:W-:Y:S01]  /*0570*/  FADD.FTZ R4, R4, R24 ;  /* 0x0000001804047221 */ /* 0x010fe20000010000 */
[----:B------:R0:W3:Y:S02]  /*0580*/  LDG.E R12, desc[UR6][R16.64] ;  /* 0x00000006100c7981 */ /* 0x0000e4000c1e1900 */
[----:B0-----:R-:W-:-:S05]  /*0590*/  IMAD.WIDE.U32 R16, R13, 0x4, R14 ;  /* 0x000000040d107825 */ /* 0x001fca00078e000e */
        /* <DEDUP_REMOVED lines=10> */
[----:B0-----:R-:W-:-:S04]  /*0640*/  IMAD.WIDE.U32 R16, R21, 0x4, R14 ;  /* 0x0000000415107825 */ /* 0x001fc800078e000e */
[----:B------:R-:W-:-:S04]  /*0650*/  IMAD.WIDE.U32 R14, R23, 0x4, R14 ;  /* 0x00000004170e7825 */ /* 0x000fc800078e000e */
[----:B--2---:R-:W-:Y:S02]  /*0660*/  FADD.FTZ R12, R24, R12 ;  /* 0x0000000c180c7221 */ /* 0x004fe40000010000 */
[----:B------:R0:W2:Y:S02]  /*0670*/  LDG.E R24, desc[UR6][R16.64] ;  /* 0x0000000610187981 */ /* 0x0000a4000c1e1900 */
[----:B0-----:R-:W0:Y:S01]  /*0680*/  LDC.64 R16, c[0x0][0x450] ;  /* 0x00011400ff107b82 */ /* 0x001e220000000a00 */
[----:B---3--:R-:W-:Y:S02]  /*0690*/  FADD.FTZ R12, R12, R22 ;  /* 0x000000160c0c7221 */ /* 0x008fe40000010000 */
[----:B------:R0:W3:Y:S02]  /*06a0*/  LDG.E R22, desc[UR6][R14.64] ;  /* 0x000000060e167981 */ /* 0x0000e4000c1e1900 */
[----:B----4-:R-:W-:Y:S01]  /*06b0*/  FADD.FTZ R20, R12, R20 ;  /* 0x000000140c147221 */ /* 0x010fe20000010000 */
[----:B0-----:R-:W-:-:S05]  /*06c0*/  IMAD.WIDE.U32 R14, R9, 0x4, R16 ;  /* 0x00000004090e7825 */ /* 0x001fca00078e0010 */
[----:B------:R0:W4:Y:S02]  /*06d0*/  LDG.E R12, desc[UR6][R14.64] ;  /* 0x000000060e0c7981 */ /* 0x000124000c1e1900 */
[----:B0-----:R-:W-:-:S04]  /*06e0*/  IMAD.WIDE.U32 R14, R25, 0x4, R16 ;  /* 0x00000004190e7825 */ /* 0x001fc800078e0010 */
[----:B--2---:R-:W-:Y:S02]  /*06f0*/  FADD.FTZ R20, R20, R24 ;  /* 0x0000001814147221 */ /* 0x004fe40000010000 */
[----:B------:R0:W2:Y:S02]  /*0700*/  LDG.E R24, desc[UR6][R14.64] ;  /* 0x000000060e187981 */ /* 0x0000a4000c1e1900 */
[----:B0-----:R-:W-:-:S04]  /*0710*/  IMAD.WIDE.U32 R14, R13, 0x4, R16 ;  /* 0x000000040d0e7825 */ /* 0x001fc800078e0010 */
[----:B----4-:R-:W-:Y:S02]  /*0720*/  FADD.FTZ R12, R12, R11 ;  /* 0x0000000b0c0c7221 */ /* 0x010fe40000010000 */
        /* <DEDUP_REMOVED lines=13> */
[----:B0-----:R-:W0:Y:S01]  /*0800*/  LDC.64 R14, c[0x0][0x458] ;  /* 0x00011600ff0e7b82 */ /* 0x001e220000000a00 */
[----:B------:R-:W-:-:S04]  /*0810*/  IMAD.WIDE.U32 R16, R23, 0x4, R16 ;  /* 0x0000000417107825 */ /* 0x000fc800078e0010 */
[----:B--2---:R-:W-:Y:S02]  /*0820*/  FADD.FTZ R24, R11, R24 ;  /* 0x000000180b187221 */ /* 0x004fe40000010000 */
[----:B------:R0:W2:Y:S02]  /*0830*/  LDG.E R11, desc[UR6][R16.64] ;  /* 0x00000006100b7981 */ /* 0x0000a4000c1e1900 */
        /* <DEDUP_REMOVED lines=20> */
[----:B------:R-:W2:Y:S01]  /*0980*/  LDG.E R15, desc[UR6][R14.64] ;  /* 0x000000060e0f7981 */ /* 0x000ea2000c1e1900 */
[----:B----4-:R-:W-:-:S03]  /*0990*/  FADD.FTZ R18, R18, R24 ;  /* 0x0000001812127221 */ /* 0x010fc60000010000 */
[----:B------:R-:W4:Y:S01]  /*09a0*/  LDG.E R24, desc[UR6][R16.64] ;  /* 0x0000000610187981 */ /* 0x000f22000c1e1900 */
[----:B------:R-:W-:-:S04]  /*09b0*/  IADD3 R6, PT, PT, R6, 0x8, RZ ;  /* 0x0000000806067810 */ /* 0x000fc80007ffe0ff */
[----:B------:R-:W-:Y:S01]  /*09c0*/  ISETP.NE.AND P0, PT, R6, RZ, PT ;  /* 0x000000ff0600720c */ /* 0x000fe20003f05270 */
[----:B-----5:R-:W-:Y:S01]  /*09d0*/  FADD.FTZ R4, R4, R26 ;  /* 0x0000001a04047221 */ /* 0x020fe20000010000 */
[----:B---3--:R-:W-:Y:S01]  /*09e0*/  FADD.FTZ R20, R20, R22 ;  /* 0x0000001614147221 */ /* 0x008fe20000010000 */
[----:B--2---:R-:W-:Y:S01]  /*09f0*/  FADD.FTZ R11, R12, R11 ;  /* 0x0000000b0c0b7221 */ /* 0x004fe20000010000 */
[----:B------:R-:W-:Y:S02]  /*0a00*/  IADD3 R5, PT, PT, R5, 0x100, RZ ;  /* 0x0000010005057810 */ /* 0x000fe40007ffe0ff */
        /* <DEDUP_REMOVED lines=9> */
[----:B------:R-:W-:Y:S01]  /*0aa0*/  FADD.FTZ R18, R18, R15 ;  /* 0x0000000f12127221 */ /* 0x000fe20000010000 */
[----:B------:R-:W-:Y:S06]  /*0ab0*/  @P0 BRA `(.L_x_399) ;  /* 0xfffffff800400947 */ /* 0x000fec000383ffff */
.L_x_398:
[----:B------:R-:W-:Y:S05]  /*0ac0*/  BSYNC.RECONVERGENT B1 ;  /* 0x0000000000017941 */ /* 0x000fea0003800200 */
.L_x_397:
        /* <DEDUP_REMOVED lines=8> */
[----:B------:R-:W0:Y:S08]  /*0b50*/  LDC R9, c[0x0][0x388] ;  /* 0x0000e200ff097b82 */ /* 0x000e300000000800 */
[----:B------:R-:W1:Y:S08]  /*0b60*/  LDC.64 R12, c[0x0][0x440] ;  /* 0x00011000ff0c7b82 */ /* 0x000e700000000a00 */
[----:B------:R-:W2:Y:S08]  /*0b70*/  LDC.64 R16, c[0x0][0x450] ;  /* 0x00011400ff107b82 */ /* 0x000eb00000000a00 */
[----:B------:R-:W3:Y:S01]  /*0b80*/  LDC.64 R14, c[0x0][0x448] ;  /* 0x00011200ff0e7b82 */ /* 0x000ee20000000a00 */
[----:B0-----:R-:W-:-:S07]  /*0b90*/  IMAD R19, R5, R9, R0 ;  /* 0x0000000905137224 */ /* 0x001fce00078e0200 */
[----:B------:R-:W0:Y:S01]  /*0ba0*/  LDC.64 R22, c[0x0][0x458] ;  /* 0x00011600ff167b82 */ /* 0x000e220000000a00 */
[----:B-1----:R-:W-:-:S05]  /*0bb0*/  IMAD.WIDE.U32 R26, R19, 0x4, R12 ;  /* 0x00000004131a7825 */ /* 0x002fca00078e000c */
[----:B------:R2:W4:Y:S02]  /*0bc0*/  LDG.E R21, desc[UR6][R26.64] ;  /* 0x000000061a157981 */ /* 0x000524000c1e1900 */
[----:B--2---:R-:W-:-:S04]  /*0bd0*/  IMAD.WIDE.U32 R26, R19, 0x4, R16 ;  /* 0x00000004131a7825 */ /* 0x004fc800078e0010 */
[C---:B---3--:R-:W-:Y:S01]  /*0be0*/  IMAD.WIDE.U32 R28, R19.reuse, 0x4, R14 ;  /* 0x00000004131c7825 */ /* 0x048fe200078e000e */
[----:B------:R-:W2:Y:S03]  /*0bf0*/  LDG.E R10, desc[UR6][R26.64] ;  /* 0x000000061a0a7981 */ /* 0x000ea6000c1e1900 */
[----:B0-----:R-:W-:Y:S02]  /*0c00*/  IMAD.WIDE.U32 R24, R19, 0x4, R22 ;  /* 0x0000000413187825 */ /* 0x001fe400078e0016 */
[----:B------:R-:W3:Y:S04]  /*0c10*/  LDG.E R29, desc[UR6][R28.64] ;  /* 0x000000061c1d7981 */ /* 0x000ee8000c1e1900 */
[----:B------:R2:W5:Y:S01]  /*0c20*/  LDG.E R28, desc[UR6][R24.64] ;  /* 0x00000006181c7981 */ /* 0x000562000c1e1900 */
[----:B----4-:R-:W-:Y:S01]  /*0c30*/  FADD.FTZ R4, R4, R21 ;  /* 0x0000001504047221 */ /* 0x010fe20000010000 */
[----:B------:R-:W-:Y:S01]  /*0c40*/  LEA R21, R9, R19, 0x5 ;  /* 0x0000001309157211 */ /* 0x000fe200078e28ff */
[----:B--2---:R-:W-:-:S04]  /*0c50*/  FADD.FTZ R25, R11, R10 ;  /* 0x0000000a0b197221 */ /* 0x004fc80000010000 */
[----:B------:R-:W-:-:S04]  /*0c60*/  IMAD.WIDE.U32 R10, R21, 0x4, R14 ;  /* 0x00000004150a7825 */ /* 0x000fc800078e000e */
[----:B---3--:R-:W-:Y:S01]  /*0c70*/  FADD.FTZ R24, R20, R29 ;  /* 0x0000001d14187221 */ /* 0x008fe20000010000 */
[----:B------:R0:W2:Y:S01]  /*0c80*/  LDG.E R27, desc[UR6][R10.64] ;  /* 0x000000060a1b7981 */ /* 0x0000a2000c1e1900 */
[----:B-----5:R-:W-:Y:S01]  /*0c90*/  FADD.FTZ R26, R18, R28 ;  /* 0x0000001c121a7221 */ /* 0x020fe20000010000 */
[----:B------:R-:W-:-:S04]  /*0ca0*/  IMAD.WIDE.U32 R28, R21, 0x4, R12 ;  /* 0x00000004151c7825 */ /* 0x000fc800078e000c */
[C---:B0-----:R-:W-:Y:S02]  /*0cb0*/  IMAD.WIDE.U32 R10, R21.reuse, 0x4, R16 ;  /* 0x00000004150a7825 */ /* 0x041fe400078e0010 */
[----:B------:R0:W3:Y:S02]  /*0cc0*/  LDG.E R29, desc[UR6][R28.64] ;  /* 0x000000061c1d7981 */ /* 0x0000e4000c1e1900 */
[----:B------:R-:W-:Y:S02]  /*0cd0*/  IMAD.WIDE.U32 R20, R21, 0x4, R22 ;  /* 0x0000000415147825 */ /* 0x000fe400078e0016 */
[----:B------:R-:W4:Y:S04]  /*0ce0*/  LDG.E R10, desc[UR6][R10.64] ;  /* 0x000000060a0a7981 */ /* 0x000f28000c1e1900 */
[----:B------:R-:W5:Y:S01]  /*0cf0*/  LDG.E R21, desc[UR6][R20.64] ;  /* 0x0000000614157981 */ /* 0x000f62000c1e1900 */
[----:B0-----:R-:W-:-:S05]  /*0d00*/  LEA R28, R9, R19, 0x6 ;  /* 0x00000013091c7211 */ /* 0x001fca00078e30ff */
[----:B------:R-:W-:-:S06]  /*0d10*/  IMAD.WIDE.U32 R18, R28, 0x4, R12 ;  /* 0x000000041c127825 */ /* 0x000fcc00078e000c */
[----:B------:R-:W5:Y:S01]  /*0d20*/  LDG.E R19, desc[UR6][R18.64] ;  /* 0x0000000612137981 */ /* 0x000f62000c1e1900 */
[----:B--2---:R-:W-:Y:S01]  /*0d30*/  FADD.FTZ R24, R24, R27 ;  /* 0x0000001b18187221 */ /* 0x004fe20000010000 */
[----:B------:R-:W-:-:S05]  /*0d40*/  LEA R27, R9, R28, 0x5 ;  /* 0x0000001c091b7211 */ /* 0x000fca00078e28ff */
[----:B------:R-:W-:-:S06]  /*0d50*/  IMAD.WIDE.U32 R12, R27, 0x4, R12 ;  /* 0x000000041b0c7825 */ /* 0x000fcc00078e000c */
[----:B------:R-:W2:Y:S01]  /*0d60*/  LDG.E R13, desc[UR6][R12.64] ;  /* 0x000000060c0d7981 */ /* 0x000ea2000c1e1900 */
[----:B---3--:R-:W-:Y:S01]  /*0d70*/  FADD.FTZ R4, R4, R29 ;  /* 0x0000001d04047221 */ /* 0x008fe20000010000 */
[----:B----4-:R-:W-:Y:S01]  /*0d80*/  FADD.FTZ R25, R25, R10 ;  /* 0x0000000a19197221 */ /* 0x010fe20000010000 */
[----:B------:R-:W-:-:S04]  /*0d90*/  IMAD.WIDE.U32 R10, R28, 0x4, R16 ;  /* 0x000000041c0a7825 */ /* 0x000fc800078e0010 */
[----:B-----5:R-:W-:Y:S01]  /*0da0*/  FADD.FTZ R26, R26, R21 ;  /* 0x000000151a1a7221 */ /* 0x020fe20000010000 */
[C---:B------:R-:W-:Y:S01]  /*0db0*/  IMAD.WIDE.U32 R20, R28.reuse, 0x4, R14 ;  /* 0x000000041c147825 */ /* 0x040fe200078e000e */
[----:B------:R-:W3:Y:S03]  /*0dc0*/  LDG.E R10, desc[UR6][R10.64] ;  /* 0x000000060a0a7981 */ /* 0x000ee6000c1e1900 */
[----:B------:R-:W-:Y:S01]  /*0dd0*/  IMAD.WIDE.U32 R28, R28, 0x4, R22 ;  /* 0x000000041c1c7825 */ /* 0x000fe200078e0016 */
[----:B------:R-:W4:Y:S03]  /*0de0*/  LDG.E R9, desc[UR6][R20.64] ;  /* 0x0000000614097981 */ /* 0x000f26000c1e1900 */
[C---:B------:R-:W-:Y:S02]  /*0df0*/  IMAD.WIDE.U32 R14, R27.reuse, 0x4, R14 ;  /* 0x000000041b0e7825 */ /* 0x040fe400078e000e */
[----:B------:R-:W5:Y:S02]  /*0e00*/  LDG.E R29, desc[UR6][R28.64] ;  /* 0x000000061c1d7981 */ /* 0x000f64000c1e1900 */
[----:B------:R-:W-:-:S02]  /*0e10*/  IMAD.WIDE.U32 R16, R27, 0x4, R16 ;  /* 0x000000041b107825 */ /* 0x000fc400078e0010 */
[----:B------:R-:W5:Y:S02]  /*0e20*/  LDG.E R14, desc[UR6][R14.64] ;  /* 0x000000060e0e7981 */ /* 0x000f64000c1e1900 */
[----:B------:R-:W-:Y:S02]  /*0e30*/  IMAD.WIDE.U32 R22, R27, 0x4, R22 ;  /* 0x000000041b167825 */ /* 0x000fe400078e0016 */
[----:B------:R-:W5:Y:S04]  /*0e40*/  LDG.E R17, desc[UR6][R16.64] ;  /* 0x0000000610117981 */ /* 0x000f68000c1e1900 */
[----:B------:R-:W5:Y:S01]  /*0e50*/  LDG.E R23, desc[UR6][R22.64] ;  /* 0x0000000616177981 */ /* 0x000f62000c1e1900 */
[----:B------:R-:W-:Y:S01]  /*0e60*/  FADD.FTZ R4, R4, R19 ;  /* 0x0000001304047221 */ /* 0x000fe20000010000 */
[----:B------:R-:W-:-:S03]  /*0e70*/  IADD3 R5, PT, PT, R5, 0x80, RZ ;  /* 0x0000008005057810 */ /* 0x000fc60007ffe0ff */
[----:B--2---:R-:W-:Y:S01]  /*0e80*/  FADD.FTZ R4, R4, R13 ;  /* 0x0000000d04047221 */ /* 0x004fe20000010000 */
[----:B---3--:R-:W-:Y:S01]  /*0e90*/  FADD.FTZ R10, R25, R10 ;  /* 0x0000000a190a7221 */ /* 0x008fe20000010000 */
[----:B----4-:R-:W-:Y:S01]  /*0ea0*/  FADD.FTZ R9, R24, R9 ;  /* 0x0000000918097221 */ /* 0x010fe20000010000 */
[----:B-----5:R-:W-:-:S03]  /*0eb0*/  FADD.FTZ R26, R26, R29 ;  /* 0x0000001d1a1a7221 */ /* 0x020fc60000010000 */
[----:B------:R-:W-:Y:S01]  /*0ec0*/  FADD.FTZ R20, R9, R14 ;  /* 0x0000000e09147221 */ /* 0x000fe20000010000 */
[----:B------:R-:W-:Y:S01]  /*0ed0*/  FADD.FTZ R11, R10, R17 ;  /* 0x000000110a0b7221 */ /* 0x000fe20000010000 */
[----:B------:R-:W-:-:S07]  /*0ee0*/  FADD.FTZ R18, R26, R23 ;  /* 0x000000171a127221 */ /* 0x000fce0000010000 */
.L_x_401:
[----:B------:R-:W-:Y:S05]  /*0ef0*/  BSYNC.RECONVERGENT B1 ;  /* 0x0000000000017941 */ /* 0x000fea0003800200 */
.L_x_400:
[----:B------:R-:W-:Y:S05]  /*0f00*/  @!P1 BRA `(.L_x_396) ;  /* 0x0000000000e09947 */ /* 0x000fea0003800000 */
[----:B------:R-:W-:Y:S01]  /*0f10*/  ISETP.NE.AND P1, PT, R6, 0x1, PT ;  /* 0x000000010600780c */ /* 0x000fe20003f25270 */
[----:B------:R-:W-:Y:S01]  /*0f20*/  BSSY.RECONVERGENT B1, `(.L_x_402) ;  /* 0x0000023000017945 */ /* 0x000fe20003800200 */
[----:B------:R-:W-:-:S11]  /*0f30*/  LOP3.LUT P0, RZ, R7, 0x20, RZ, 0xc0, !PT ;  /* 0x0000002007ff7812 */ /* 0x000fd6000780c0ff */
[----:B------:R-:W-:Y:S05]  /*0f40*/  @!P1 BRA `(.L_x_403) ;  /* 0x0000000000809947 */ /* 0x000fea0003800000 */
[----:B------:R-:W0:Y:S08]  /*0f50*/  LDC R21, c[0x0][0x388] ;  /* 0x0000e200ff157b82 */ /* 0x000e300000000800 */
[----:B------:R-:W1:Y:S08]  /*0f60*/  LDC.64 R14, c[0x0][0x440] ;  /* 0x00011000ff0e7b82 */ /* 0x000e700000000a00 */
[----:B------:R-:W2:Y:S08]  /*0f70*/  LDC.64 R12, c[0x0][0x448] ;  /* 0x00011200ff0c7b82 */ /* 0x000eb00000000a00 */
[----:B------:R-:W3:Y:S01]  /*0f80*/  LDC.64 R22, c[0x0][0x450] ;  /* 0x00011400ff167b82 */ /* 0x000ee20000000a00 */
[----:B0-----:R-:W-:-:S05]  /*0f90*/  IMAD R7, R5, R21, R0 ;  /* 0x0000001505077224 */ /* 0x001fca00078e0200 */
[----:B------:R-:W-:Y:S02]  /*0fa0*/  LEA R21, R21, R7, 0x5 ;  /* 0x0000000715157211 */ /* 0x000fe400078e28ff */
[----:B------:R-:W0:Y:S01]  /*0fb0*/  LDC.64 R16, c[0x0][0x458] ;  /* 0x00011600ff107b82 */ /* 0x000e220000000a00 */
[----:B-1----:R-:W-:-:S04]  /*0fc0*/  IMAD.WIDE.U32 R28, R7, 0x4, R14 ;  /* 0x00000004071c7825 */ /* 0x002fc800078e000e */
[C---:B--2---:R-:W-:Y:S01]  /*0fd0*/  IMAD.WIDE.U32 R26, R7.reuse, 0x4, R12 ;  /* 0x00000004071a7825 */ /* 0x044fe200078e000c */
[----:B------:R-:W2:Y:S03]  /*0fe0*/  LDG.E R9, desc[UR6][R28.64] ;  /* 0x000000061c097981 */ /* 0x000ea6000c1e1900 */
[----:B---3--:R-:W-:Y:S01]  /*0ff0*/  IMAD.WIDE.U32 R24, R7, 0x4, R22 ;  /* 0x0000000407187825 */ /* 0x008fe200078e0016 */
[----:B------:R-:W3:Y:S03]  /*1000*/  LDG.E R19, desc[UR6][R26.64] ;  /* 0x000000061a137981 */ /* 0x000ee6000c1e1900 */
[----:B------:R-:W-:Y:S01]  /*1010*/  IMAD.WIDE.U32 R14, R21, 0x4, R14 ;  /* 0x00000004150e7825 */ /* 0x000fe200078e000e */
[----:B------:R-:W4:Y:S03]  /*1020*/  LDG.E R10, desc[UR6][R24.64] ;  /* 0x00000006180a7981 */ /* 0x000f26000c1e1900 */
[----:B0-----:R-:W-:-:S02]  /*1030*/  IMAD.WIDE.U32 R6, R7, 0x4, R16 ;  /* 0x0000000407067825 */ /* 0x001fc400078e0010 */
[----:B------:R-:W5:Y:S02]  /*1040*/  LDG.E R15, desc[UR6][R14.64] ;  /* 0x000000060e0f7981 */ /* 0x000f64000c1e1900 */
[C---:B------:R-:W-:Y:S02]  /*1050*/  IMAD.WIDE.U32 R12, R21.reuse, 0x4, R12 ;  /* 0x00000004150c7825 */ /* 0x040fe400078e000c */
        /* <DEDUP_REMOVED lines=8> */
[----:B---3--:R-:W-:Y:S01]  /*10e0*/  FADD.FTZ R19, R20, R19 ;  /* 0x0000001314137221 */ /* 0x008fe20000010000 */
[----:B----4-:R-:W-:Y:S02]  /*10f0*/  FADD.FTZ R10, R11, R10 ;  /* 0x0000000a0b0a7221 */ /* 0x010fe40000010000 */
[----:B-----5:R-:W-:Y:S01]  /*1100*/  FADD.FTZ R4, R4, R15 ;  /* 0x0000000f04047221 */ /* 0x020fe20000010000 */
[----:B------:R-:W-:Y:S01]  /*1110*/  FADD.FTZ R18, R18, R7 ;  /* 0x0000000712127221 */ /* 0x000fe20000010000 */
[----:B------:R-:W-:Y:S01]  /*1120*/  FADD.FTZ R20, R19, R12 ;  /* 0x0000000c13147221 */ /* 0x000fe20000010000 */
[----:B------:R-:W-:-:S02]  /*1130*/  FADD.FTZ R11, R10, R23 ;  /* 0x000000170a0b7221 */ /* 0x000fc40000010000 */
[----:B------:R-:W-:-:S07]  /*1140*/  FADD.FTZ R18, R18, R17 ;  /* 0x0000001112127221 */ /* 0x000fce0000010000 */
.L_x_403:
[----:B------:R-:W-:Y:S05]  /*1150*/  BSYNC.RECONVERGENT B1 ;  /* 0x0000000000017941 */ /* 0x000fea0003800200 */
.L_x_402:
[----:B------:R-:W-:Y:S05]  /*1160*/  @P0 BRA `(.L_x_396) ;  /* 0x0000000000480947 */ /* 0x000fea0003800000 */
[----:B------:R-:W0:Y:S01]  /*1170*/  LDC.64 R16, c[0x0][0x440] ;  /* 0x00011000ff107b82 */ /* 0x000e220000000a00 */
[----:B------:R-:W1:Y:S07]  /*1180*/  LDCU UR4, c[0x0][0x388] ;  /* 0x00007100ff0477ac */ /* 0x000e6e0008000800 */
[----:B------:R-:W2:Y:S08]  /*1190*/  LDC.64 R14, c[0x0][0x448] ;  /* 0x00011200ff0e7b82 */ /* 0x000eb00000000a00 */
[----:B------:R-:W3:Y:S01]  /*11a0*/  LDC.64 R12, c[0x0][0x450] ;  /* 0x00011400ff0c7b82 */ /* 0x000ee20000000a00 */
[----:B-1----:R-:W-:-:S07]  /*11b0*/  IMAD R5, R5, UR4, R0 ;  /* 0x0000000405057c24 */ /* 0x002fce000f8e0200 */
[----:B------:R-:W1:Y:S01]  /*11c0*/  LDC.64 R6, c[0x0][0x458] ;  /* 0x00011600ff067b82 */ /* 0x000e620000000a00 */
[----:B0-----:R-:W-:-:S06]  /*11d0*/  IMAD.WIDE.U32 R16, R5, 0x4, R16 ;  /* 0x0000000405107825 */ /* 0x001fcc00078e0010 */
[----:B------:R-:W4:Y:S01]  /*11e0*/  LDG.E R17, desc[UR6][R16.64] ;  /* 0x0000000610117981 */ /* 0x000f22000c1e1900 */
[----:B--2---:R-:W-:-:S06]  /*11f0*/  IMAD.WIDE.U32 R14, R5, 0x4, R14 ;  /* 0x00000004050e7825 */ /* 0x004fcc00078e000e */
[----:B------:R-:W2:Y:S01]  /*1200*/  LDG.E R15, desc[UR6][R14.64] ;  /* 0x000000060e0f7981 */ /* 0x000ea2000c1e1900 */
[----:B---3--:R-:W-:-:S06]  /*1210*/  IMAD.WIDE.U32 R12, R5, 0x4, R12 ;  /* 0x00000004050c7825 */ /* 0x008fcc00078e000c */
[----:B------:R-:W3:Y:S01]  /*1220*/  LDG.E R12, desc[UR6][R12.64] ;  /* 0x000000060c0c7981 */ /* 0x000ee2000c1e1900 */
[----:B-1----:R-:W-:-:S06]  /*1230*/  IMAD.WIDE.U32 R6, R5, 0x4, R6 ;  /* 0x0000000405067825 */ /* 0x002fcc00078e0006 */
[----:B------:R-:W5:Y:S01]  /*1240*/  LDG.E R7, desc[UR6][R6.64] ;  /* 0x0000000606077981 */ /* 0x000f62000c1e1900 */
[----:B----4-:R-:W-:Y:S01]  /*1250*/  FADD.FTZ R4, R4, R17 ;  /* 0x0000001104047221 */ /* 0x010fe20000010000 */
[----:B--2---:R-:W-:Y:S01]  /*1260*/  FADD.FTZ R20, R20, R15 ;  /* 0x0000000f14147221 */ /* 0x004fe20000010000 */
[----:B---3--:R-:W-:Y:S01]  /*1270*/  FADD.FTZ R11, R11, R12 ;  /* 0x0000000c0b0b7221 */ /* 0x008fe20000010000 */
[----:B-----5:R-:W-:-:S07]  /*1280*/  FADD.FTZ R18, R18, R7 ;  /* 0x0000000712127221 */ /* 0x020fce0000010000 */
.L_x_396:
[----:B------:R-:W-:Y:S05]  /*1290*/  BSYNC.RECONVERGENT B0 ;  /* 0x0000000000007941 */ /* 0x000fea0003800200 */
.L_x_395:
[----:B------:R-:W0:Y:S01]  /*12a0*/  S2R R5, SR_TID.X ;  /* 0x0000000000057919 */ /* 0x000e220000002100 */
[----:B------:R-:W1:Y:S01]  /*12b0*/  S2UR UR5, SR_CgaCtaId ;  /* 0x00000000000579c3 */ /* 0x000e620000008800 */
[----:B------:R-:W-:Y:S01]  /*12c0*/  UMOV UR4, 0x400 ;  /* 0x0000040000047882 */ /* 0x000fe20000000000 */
[C---:B------:R-:W-:Y:S02]  /*12d0*/  SHF.L.U32 R7, R3.reuse, 0x7, RZ ;  /* 0x0000000703077819 */ /* 0x040fe400000006ff */
[C---:B------:R-:W-:Y:S02]  /*12e0*/  ISETP.NE.AND P1, PT, R3.reuse, RZ, PT ;  /* 0x000000ff0300720c */ /* 0x040fe40003f25270 */
[----:B------:R-:W-:-:S04]  /*12f0*/  ISETP.GT.U32.AND P0, PT, R3, 0xf, PT ;  /* 0x0000000f0300780c */ /* 0x000fc80003f04070 */
[C---:B------:R-:W-:Y:S01]  /*1300*/  ISETP.NE.OR P0, PT, R2.reuse, 0x1f, P0 ;  /* 0x0000001f0200780c */ /* 0x040fe20000705670 */
[----:B-1----:R-:W-:Y:S01]  /*1310*/  ULEA UR4, UR5, UR4, 0x18 ;  /* 0x0000000405047291 */ /* 0x002fe2000f8ec0ff */
[----:B0-----:R-:W-:-:S05]  /*1320*/  LOP3.LUT R0, R2, 0x1f, R5, 0x78, !PT ;  /* 0x0000001f02007812 */ /* 0x001fca00078e7805 */
[----:B------:R-:W-:Y:S02]  /*1330*/  @!P1 LEA R2, R2, UR4, 0x2 ;  /* 0x0000000402029c11 */ /* 0x000fe4000f8e10ff */
        /* <DEDUP_REMOVED lines=28> */
[----:B--2---:R-:W-:Y:S01]  /*1500*/  FADD.FTZ R9, R11, R0 ;  /* 0x000000000b097221 */ /* 0x004fe20000010000 */
[----:B---3--:R-:W-:-:S04]  /*1510*/  FADD.FTZ R16, R14, R5 ;  /* 0x000000050e107221 */ /* 0x008fc80000010000 */
[----:B------:R-:W1:Y:S04]  /*1520*/  SHFL.BFLY PT, R0, R9, 0x4, 0x1f ;  /* 0x0c801f0009007f89 */ /* 0x000e6800000e0000 */
[----:B------:R-:W2:Y:S04]  /*1530*/  SHFL.BFLY PT, R5, R4, 0x4, 0x1f ;  /* 0x0c801f0004057f89 */ /* 0x000ea800000e0000 */
[----:B------:R-:W3:Y:S01]  /*1540*/  SHFL.BFLY PT, R13, R16, 0x4, 0x1f ;  /* 0x0c801f00100d7f89 */ /* 0x000ee200000e0000 */
[----:B0-----:R-:W-:-:S05]  /*1550*/  FADD.FTZ R6, R12, R7 ;  /* 0x000000070c067221 */ /* 0x001fca0000010000 */
[----:B------:R-:W0:Y:S01]  /*1560*/  SHFL.BFLY PT, R7, R6, 0x8, 0x1f ;  /* 0x0d001f0006077f89 */ /* 0x000e2200000e0000 */
[----:B-1----:R-:W-:Y:S01]  /*1570*/  FADD.FTZ R10, R9, R0 ;  /* 0x00000000090a7221 */ /* 0x002fe20000010000 */
[----:B--2---:R-:W-:-:S04]  /*1580*/  FADD.FTZ R5, R4, R5 ;  /* 0x0000000504057221 */ /* 0x004fc80000010000 */
[----:B------:R-:W1:Y:S01]  /*1590*/  SHFL.BFLY PT, R11, R10, 0x8, 0x1f ;  /* 0x0d001f000a0b7f89 */ /* 0x000e6200000e0000 */
[----:B---3--:R-:W-:-:S03]  /*15a0*/  FADD.FTZ R13, R16, R13 ;  /* 0x0000000d100d7221 */ /* 0x008fc60000010000 */
        /* <DEDUP_REMOVED lines=11> */
[----:B------:R0:W-:Y:S01]  /*1660*/  @!P1 STS [R2+0x4000], R9 ;  /* 0x0040000902009388 */ /* 0x0001e20000000800 */
[----:B-1----:R-:W-:Y:S01]  /*1670*/  FADD.FTZ R12, R11, R12 ;  /* 0x0000000c0b0c7221 */ /* 0x002fe20000010000 */
[----:B--2---:R-:W-:-:S04]  /*1680*/  FADD.FTZ R7, R0, R7 ;  /* 0x0000000700077221 */ /* 0x004fc80000010000 */
[----:B------:R0:W-:Y:S01]  /*1690*/  @!P1 STS [R2+0x4180], R12 ;  /* 0x0041800c02009388 */ /* 0x0001e20000000800 */
[----:B---3--:R-:W-:-:S03]  /*16a0*/  FADD.FTZ R15, R14, R15 ;  /* 0x0000000f0e0f7221 */ /* 0x008fc60000010000 */
[----:B------:R0:W-:Y:S04]  /*16b0*/  @!P1 STS [R2+0x4080], R7 ;  /* 0x0040800702009388 */ /* 0x0001e80000000800 */
[----:B------:R0:W-:Y:S01]  /*16c0*/  @!P1 STS [R2+0x4100], R15 ;  /* 0x0041000f02009388 */ /* 0x0001e20000000800 */
[----:B------:R-:W-:Y:S06]  /*16d0*/  BAR.SYNC.DEFER_BLOCKING 0x0 ;  /* 0x0000000000007b1d */ /* 0x000fec0000010000 */
[----:B------:R-:W-:Y:S05]  /*16e0*/  @P0 EXIT ;  /* 0x000000000000094d */ /* 0x000fea0003800000 */
[C---:B------:R-:W-:Y:S01]  /*16f0*/  LEA R0, R3.reuse, UR4, 0x3 ;  /* 0x0000000403007c11 */ /* 0x040fe2000f8e18ff */
[----:B0-----:R-:W0:Y:S01]  /*1700*/  LDC.64 R12, c[0x0][0x488] ;  /* 0x00012200ff0c7b82 */ /* 0x001e220000000a00 */
[----:B------:R-:W-:-:S03]  /*1710*/  IADD3 R3, PT, PT, R3, R8, RZ ;  /* 0x0000000803037210 */ /* 0x000fc60007ffe0ff */
        /* <DEDUP_REMOVED lines=9> */
[----:B-1----:R-:W-:Y:S01]  /*17b0*/  IMAD.WIDE.U32 R6, R3, 0x4, R6 ;  /* 0x0000000403067825 */ /* 0x002fe200078e0006 */
        /* <DEDUP_REMOVED lines=10> */
.L_x_404:
        /* <DEDUP_REMOVED lines=10> */
.L_x_4932:


//--------------------- .text._ZN10layer_norm31ln_parallel_residual_bwd_kernelINS_13Kernel_traitsI13__nv_bfloat16S2_S2_S2_fjLj768ELj1ELj4ELj1ELj16ENS_18Kernel_traits_baseILj768ES2_S2_S2_S2_fjLj128EEEEELb1ELb1ELb1EEEvNS_9BwdParamsE --------------------------
	.section	.text._ZN10layer_norm31ln_parallel_residual_bwd_kernelINS_13Kernel_traitsI13__nv_bfloat16S2_S2_S2_fjLj768ELj1ELj4ELj1ELj16ENS_18Kernel_traits_baseILj768ES2_S2_S2_S2_fjLj128EEEEELb1ELb1ELb1EEEvNS_9BwdParamsE,"ax",@progbits
	.align	128
        .global         _ZN10layer_norm31ln_parallel_residual_bwd_kernelINS_13Kernel_traitsI13__nv_bfloat16S2_S2_S2_fjLj768ELj1ELj4ELj1ELj16ENS_18Kernel_traits_baseILj768ES2_S2_S2_S2_fjLj128EEEEELb1ELb1ELb1EEEvNS_9BwdParamsE
        .type           _ZN10layer_norm31ln_parallel_residual_bwd_kernelINS_13Kernel_traitsI13__nv_bfloat16S2_S2_S2_fjLj768ELj1ELj4ELj1ELj16ENS_18Kernel_traits_baseILj768ES2_S2_S2_S2_fjLj128EEEEELb1ELb1ELb1EEEvNS_9BwdParamsE,@function
        .size           _ZN10layer_norm31ln_parallel_residual_bwd_kernelINS_13Kernel_traitsI13__nv_bfloat16S2_S2_S2_fjLj768ELj1ELj4ELj1ELj16ENS_18Kernel_traits_baseILj768ES2_S2_S2_S2_fjLj128EEEEELb1ELb1ELb1EEEvNS_9BwdParamsE,(.L_x_4933 - _ZN10layer_norm31ln_parallel_residual_bwd_kernelINS_13Kernel_traitsI13__nv_bfloat16S2_S2_S2_fjLj768ELj1ELj4ELj1ELj16ENS_18Kernel_traits_baseILj768ES2_S2_S2_S2_fjLj128EEEEELb1ELb1ELb1EEEvNS_9BwdParamsE)
        .other          _ZN10layer_norm31ln_parallel_residual_bwd_kernelINS_13Kernel_traitsI13__nv_bfloat16S2_S2_S2_fjLj768ELj1ELj4ELj1ELj16ENS_18Kernel_traits_baseILj768ES2_S2_S2_S2_fjLj128EEEEELb1ELb1ELb1EEEvNS_9BwdParamsE,@"STO_CUDA_ENTRY STV_DEFAULT"
_ZN10layer_norm31ln_parallel_residual_bwd_kernelINS_13Kernel_traitsI13__nv_bfloat16S2_S2_S2_fjLj768ELj1ELj4ELj1ELj16ENS_18Kernel_traits_baseILj768ES2_S2_S2_S2_fjLj128EEEEELb1ELb1ELb1EEEvNS_9BwdParamsE:
.text._ZN10layer_norm31ln_parallel_residual_bwd_kernelINS_13Kernel_traitsI13__nv_bfloat16S2_S2_S2_fjLj768ELj1ELj4ELj1ELj16ENS_18Kernel_traits_baseILj768ES2_S2_S2_S2_fjLj128EEEEELb1ELb1ELb1EEEvNS_9BwdParamsE:
        /* <DEDUP_REMOVED lines=39> */
[----:B------:R-:W-:Y:S02]  /*0270*/  LOP3.LUT R58, R58, 0x1f, RZ, 0xc0, !PT ;  /* 0x0000001f3a3a7812 */ /* 0x000fe400078ec0ff */
[----:B--2---:R-:W-:-:S13]  /*0280*/  ISETP.GE.AND P0, PT, R117, UR8, PT ;  /* 0x0000000875007c0c */ /* 0x004fda000bf06270 */
[----:B01-34-:R-:W-:Y:S05]  /*0290*/  @P0 BRA `(.L_x_406) ;  /* 0x0000008800f80947 */ /* 0x01bfea0003800000 */
[----:B------:R-:W0:Y:S01]  /*02a0*/  LDC.64 R2, c[0x0][0x3d0] ;  /* 0x0000f400ff027b82 */ /* 0x000e220000000a00 */
[----:B------:R-:W1:Y:S07]  /*02b0*/  LDCU.64 UR14, c[0x0][0x438] ;  /* 0x00008700ff0e77ac */ /* 0x000e6e0008000a00 */
[----:B------:R-:W2:Y:S01]  /*02c0*/  LDC.U8 R172, c[0x0][0x410] ;  /* 0x00010400ffac7b82 */ /* 0x000ea20000000000 */
[----:B0-----:R-:W-:-:S05]  /*02d0*/  IMAD.WIDE.U32 R2, R58, 0x10, R2 ;  /* 0x000000103a027825 */ /* 0x001fca00078e0002 */
[----:B------:R-:W3:Y:S04]  /*02e0*/  LDG.E.128 R12, desc[UR12][R2.64] ;  /* 0x0000000c020c7981 */ /* 0x000ee8000c1e1d00 */
[----:B------:R-:W4:Y:S04]  /*02f0*/  LDG.E.128 R8, desc[UR12][R2.64+0x200] ;  /* 0x0002000c02087981 */ /* 0x000f28000c1e1d00 */
[----:B------:R-:W5:Y:S01]  /*0300*/  LDG.E.128 R4, desc[UR12][R2.64+0x400] ;  /* 0x0004000c02047981 */ /* 0x000f62000c1e1d00 */
[----:B-1----:R-:W-:Y:S01]  /*0310*/  UISETP.NE.U32.AND UP0, UPT, UR14, URZ, UPT ;  /* 0x000000ff0e00728c */ /* 0x002fe2000bf05070 */
[----:B------:R-:W-:Y:S01]  /*0320*/  HFMA2 R59, -RZ, RZ, 0, 0 ;  /* 0x00000000ff3b7431 */ /* 0x000fe200000001ff */
[----:B------:R-:W-:Y:S01]  /*0330*/  BSSY B1, `(.L_x_407) ;  /* 0x0000885000017945 */ /* 0x000fe20003800000 */
[----:B------:R-:W-:Y:S01]  /*0340*/  CS2R R74, SRZ ;  /* 0x00000000004a7805 */ /* 0x000fe2000001ff00 */
[----:B------:R-:W-:Y:S01]  /*0350*/  UISETP.NE.AND.EX UP0, UPT, UR15, URZ, UPT, UP0 ;  /* 0x000000ff0f00728c */ /* 0x000fe2000bf05300 */
        /* <DEDUP_REMOVED lines=22> */
[----:B------:R-:W-:Y:S02]  /*04c0*/  MOV R104, RZ ;  /* 0x000000ff00687202 */ /* 0x000fe40000000f00 */
[----:B--2---:R-:W-:Y:S02]  /*04d0*/  ISETP.NE.AND P3, PT, R172, RZ, PT ;  /* 0x000000ffac00720c */ /* 0x004fe40003f65270 */
[----:B------:R-:W-:-:S02]  /*04e0*/  PLOP3.LUT P4, PT, PT, PT, UP0, 0x80, 0x8 ;  /* 0x000000000008781c */ /* 0x000fc40003f8f008 */
[----:B---3--:R-:W-:Y:S01]  /*04f0*/  PRMT R120, R12, 0x7632, R120 ;  /* 0x000076320c787816 */ /* 0x008fe20000000078 */
[----:B------:R-:W-:Y:S01]  /*0500*/  IMAD.U32 R107, R14, 0x10000, RZ ;  /* 0x000100000e6b7824 */ /* 0x000fe200078e00ff */
[----:B------:R-:W-:Y:S02]  /*0510*/  PRMT R123, R15, 0x7632, R123 ;  /* 0x000076320f7b7816 */ /* 0x000fe4000000007b */
[----:B----4-:R-:W-:Y:S01]  /*0520*/  PRMT R126, R10, 0x7632, R126 ;  /* 0x000076320a7e7816 */ /* 0x010fe2000000007e */
[----:B------:R-:W-:Y:S01]  /*0530*/  IMAD.U32 R110, R9, 0x10000, RZ ;  /* 0x00010000096e7824 */ /* 0x000fe200078e00ff */
[----:B------:R-:W-:Y:S01]  /*0540*/  PRMT R121, R13, 0x7632, R121 ;  /* 0x000076320d797816 */ /* 0x000fe20000000079 */
[----:B------:R-:W-:Y:S01]  /*0550*/  IMAD.U32 R120, R120, 0x10000, RZ ;  /* 0x0001000078787824 */ /* 0x000fe200078e00ff */
[----:B-----5:R-:W-:Y:S01]  /*0560*/  PRMT R129, R5, 0x7632, R129 ;  /* 0x0000763205817816 */ /* 0x020fe20000000081 */
[----:B------:R-:W-:Y:S01]  /*0570*/  IMAD.U32 R113, R4, 0x10000, RZ ;  /* 0x0001000004717824 */ /* 0x000fe200078e00ff */
[----:B------:R-:W-:Y:S01]  /*0580*/  PRMT R122, R14, 0x7632, R122 ;  /* 0x000076320e7a7816 */ /* 0x000fe2000000007a */
[----:B------:R-:W-:Y:S01]  /*0590*/  IMAD.U32 R116, R7, 0x10000, RZ ;  /* 0x0001000007747824 */ /* 0x000fe200078e00ff */
[----:B------:R-:W-:Y:S01]  /*05a0*/  PRMT R124, R8, 0x7632, R124 ;  /* 0x00007632087c7816 */ /* 0x000fe2000000007c */
[----:B------:R-:W-:Y:S01]  /*05b0*/  IMAD.U32 R123, R123, 0x10000, RZ ;  /* 0x000100007b7b7824 */ /* 0x000fe200078e00ff */
[----:B------:R-:W-:Y:S01]  /*05c0*/  PRMT R125, R9, 0x7632, R125 ;  /* 0x00007632097d7816 */ /* 0x000fe2000000007d */
[----:B------:R-:W-:Y:S01]  /*05d0*/  IMAD.U32 R126, R126, 0x10000, RZ ;  /* 0x000100007e7e7824 */ /* 0x000fe200078e00ff */
[----:B------:R-:W-:Y:S01]  /*05e0*/  PRMT R127, R11, 0x7632, R127 ;  /* 0x000076320b7f7816 */ /* 0x000fe2000000007f */
[----:B------:R-:W-:Y:S01]  /*05f0*/  IMAD.U32 R129, R129, 0x10000, RZ ;  /* 0x0001000081817824 */ /* 0x000fe200078e00ff */
[----:B------:R-:W-:-:S02]  /*0600*/  PRMT R128, R4, 0x7632, R128 ;  /* 0x0000763204807816 */ /* 0x000fc40000000080 */
[----:B------:R-:W-:Y:S02]  /*0610*/  PRMT R130, R6, 0x7632, R130 ;  /* 0x0000763206827816 */ /* 0x000fe40000000082 */
[----:B------:R-:W-:Y:S02]  /*0620*/  PRMT R131, R7, 0x7632, R131 ;  /* 0x0000763207837816 */ /* 0x000fe40000000083 */
        /* <DEDUP_REMOVED lines=15> */
[----:B------:R-:W-:-:S07]  /*0720*/  SHF.L.U32 R131, R131, 0x10, RZ ;  /* 0x0000001083837819 */ /* 0x000fce00000006ff */
.L_x_433:
[----:B0-----:R-:W0:Y:S01]  /*0730*/  LDC.64 R40, c[0x0][0x3a8] ;  /* 0x0000ea00ff287b82 */ /* 0x001e220000000a00 */
[----:B------:R-:W-:-:S05]  /*0740*/  IMAD R0, R117, UR16, RZ ;  /* 0x0000001075007c24 */ /* 0x000fca000f8e02ff */
[----:B------:R-:W-:Y:S02]  /*0750*/  SHF.R.S32.HI R25, RZ, 0x1f, R0 ;  /* 0x0000001fff197819 */ /* 0x000fe40000011400 */
[----:B------:R-:W1:Y:S02]  /*0760*/  LDC.64 R52, c[0x0][0x3c0] ;  /* 0x0000f000ff347b82 */ /* 0x000e640000000a00 */
[----:B------:R-:W-:-:S04]  /*0770*/  LEA.HI R25, R25, R0, RZ, 0x3 ;  /* 0x0000000019197211 */ /* 0x000fc800078f18ff */
[----:B------:R-:W-:Y:S02]  /*0780*/  LEA.HI.SX32 R137, R25, R58, 0x1d ;  /* 0x0000003a19897211 */ /* 0x000fe400078feaff */
[----:B------:R-:W2:Y:S08]  /*0790*/  LDC.64 R44, c[0x0][0x428] ;  /* 0x00010a00ff2c7b82 */ /* 0x000eb00000000a00 */
[----:B------:R-:W3:Y:S01]  /*07a0*/  LDC.64 R138, c[0x0][0x3c8] ;  /* 0x0000f200ff8a7b82 */ /* 0x000ee20000000a00 */
[C---:B------:R-:W-:Y:S01]  /*07b0*/  VIADD R133, R137.reuse, 0x20 ;  /* 0x0000002089857836 */ /* 0x040fe20000000000 */
[C---:B------:R-:W-:Y:S01]  /*07c0*/  IADD3 R135, PT, PT, R137.reuse, 0x40, RZ ;  /* 0x0000004089877810 */ /* 0x040fe20007ffe0ff */
[----:B0-----:R-:W-:-:S04]  /*07d0*/  IMAD.WIDE.U32 R24, R137, 0x10, R40 ;  /* 0x0000001089187825 */ /* 0x001fc800078e0028 */
[----:B------:R-:W-:Y:S01]  /*07e0*/  IMAD.WIDE.U32 R32, R133, 0x10, R40 ;  /* 0x0000001085207825 */ /* 0x000fe200078e0028 */
[----:B------:R-:W0:Y:S01]  /*07f0*/  @P4 LDC.64 R54, c[0x0][0x438] ;  /* 0x00010e00ff364b82 */ /* 0x000e220000000a00 */
[----:B------:R-:W4:Y:S02]  /*0800*/  LDG.E.128 R24, desc[UR12][R24.64] ;  /* 0x0000000c18187981 */ /* 0x000f24000c1e1d00 */
[----:B-1----:R-:W-:Y:S02]  /*0810*/  IMAD.WIDE R52, R117, 0x4, R52 ;  /* 0x0000000475347825 */ /* 0x002fe400078e0234 */
[----:B------:R-:W4:Y:S02]  /*0820*/  LDG.E.128 R32, desc[UR12][R32.64] ;  /* 0x0000000c20207981 */ /* 0x000f24000c1e1d00 */
[----:B------:R-:W-:Y:S01]  /*0830*/  IMAD.WIDE.U32 R40, R135, 0x10, R40 ;  /* 0x0000001087287825 */ /* 0x000fe200078e0028 */
[----:B------:R-:W1:Y:S01]  /*0840*/  @P4 LDC.64 R56, c[0x0][0x438] ;  /* 0x00010e00ff384b82 */ /* 0x000e620000000a00 */
[----:B------:R3:W4:Y:S02]  /*0850*/  LDG.E R0, desc[UR12][R52.64] ;  /* 0x0000000c34007981 */ /* 0x000724000c1e1900 */
[----:B--2---:R-:W-:-:S02]  /*0860*/  IMAD.WIDE.U32 R28, R137, 0x10, R44 ;  /* 0x00000010891c7825 */ /* 0x004fc400078e002c */
[----:B------:R-:W2:Y:S02]  /*0870*/  LDG.E.128 R40, desc[UR12][R40.64] ;  /* 0x0000000c28287981 */ /* 0x000ea4000c1e1d00 */
[----:B------:R-:W-:Y:S01]  /*0880*/  IMAD.WIDE.U32 R36, R133, 0x10, R44 ;  /* 0x0000001085247825 */ /* 0x000fe200078e002c */
[----:B------:R-:W1:Y:S01]  /*0890*/  LDC.64 R146, c[0x0][0x3b0] ;  /* 0x0000ec00ff927b82 */ /* 0x000e620000000a00 */
[----:B------:R-:W2:Y:S02]  /*08a0*/  LDG.E.128 R28, desc[UR12][R28.64] ;  /* 0x0000000c1c1c7981 */ /* 0x000ea4000c1e1d00 */
[----:B---3--:R-:W-:Y:S02]  /*08b0*/  IMAD.WIDE R52, R117, 0x4, R138 ;  /* 0x0000000475347825 */ /* 0x008fe400078e028a */
[----:B------:R-:W3:Y:S02]  /*08c0*/  LDG.E.128 R36, desc[UR12][R36.64] ;  /* 0x0000000c24247981 */ /* 0x000ee4000c1e1d00 */
[----:B------:R-:W-:Y:S01]  /*08d0*/  IMAD.WIDE.U32 R44, R135, 0x10, R44 ;  /* 0x00000010872c7825 */ /* 0x000fe200078e002c */
[----:B------:R-:W-:Y:S01]  /*08e0*/  ISETP.NE.U32.AND P0, PT, RZ, UR18, PT ;  /* 0x00000012ff007c0c */ /* 0x000fe2000bf05070 */
[----:B------:R1:W3:Y:S01]  /*08f0*/  LDG.E R132, desc[UR12][R52.64] ;  /* 0x0000000c34847981 */ /* 0x0002e2000c1e1900 */
[----:B------:R-:W1:Y:S03]  /*0900*/  @P4 LDC.64 R140, c[0x0][0x438] ;  /* 0x00010e00ff8c4b82 */ /* 0x000e660000000a00 */
[----:B------:R-:W3:Y:S01]  /*0910*/  LDG.E.128 R44, desc[UR12][R44.64] ;  /* 0x0000000c2c2c7981 */ /* 0x000ee2000c1e1d00 */
[----:B0-----:R-:W-:-:S04]  /*0920*/  @P4 IMAD.WIDE.U32 R54, R137, 0x10, R54 ;  /* 0x0000001089364825 */ /* 0x001fc800078e0036 */
[C---:B-1----:R-:W-:Y:S01]  /*0930*/  @P4 IMAD.WIDE.U32 R56, R135.reuse, 0x10, R56 ;  /* 0x0000001087384825 */ /* 0x042fe200078e0038 */
[----:B------:R0:W3:Y:S04]  /*0940*/  @P4 LDG.E.128 R4, desc[UR12][R54.64] ;  /* 0x0000000c36044981 */ /* 0x0000e8000c1e1d00 */
[----:B------:R1:W3:Y:S01]  /*0950*/  @P4 LDG.E.128 R8, desc[UR12][R56.64] ;  /* 0x0000000c38084981 */ /* 0x0002e2000c1e1d00 */
[----:B------:R-:W-:-:S04]  /*0960*/  IMAD.WIDE.U32 R52, R135, 0x8, R146 ;  /* 0x0000000887347825 */ /* 0x000fc800078e0092 */
[--C-:B0-----:R-:W-:Y:S02]  /*0970*/  IMAD.WIDE.U32 R54, R133, 0x8, R146.reuse ;  /* 0x0000000885367825 */ /* 0x101fe400078e0092 */
[----:B------:R-:W5:Y:S02]  /*0980*/  LDG.E.64 R52, desc[UR12][R52.64] ;  /* 0x0000000c34347981 */ /* 0x000f64000c1e1b00 */
[----:B-1----:R-:W-:Y:S02]  /*0990*/  IMAD.WIDE.U32 R56, R137, 0x8, R146 ;  /* 0x0000000889387825 */ /* 0x002fe400078e0092 */
[----:B------:R-:W5:Y:S04]  /*09a0*/  LDG.E.64 R54, desc[UR12][R54.64] ;  /* 0x0000000c36367981 */ /* 0x000f68000c1e1b00 */
[----:B------:R-:W5:Y:S01]  /*09b0*/  LDG.E.64 R56, desc[UR12][R56.64] ;  /* 0x0000000c38387981 */ /* 0x000f62000c1e1b00 */
[----:B------:R-:W-:-:S13]  /*09c0*/  ISETP.NE.AND.EX P0, PT, RZ, UR19, PT, P0 ;  /* 0x00000013ff007c0c */ /* 0x000fda000bf05300 */
[----:B------:R-:W0:Y:S08]  /*09d0*/  @P0 LDC.64 R138, c[0x0][0x3b8] ;  /* 0x0000ee00ff8a0b82 */ /* 0x000e300000000a00 */
[----:B------:R-:W1:Y:S08]  /*09e0*/  @P0 LDC.64 R142, c[0x0][0x3b8] ;  /* 0x0000ee00ff8e0b82 */ /* 0x000e700000000a00 */
[----:B------:R-:W1:Y:S01]  /*09f0*/  @P0 LDC.64 R144, c[0x0][0x3b8] ;  /* 0x0000ee00ff900b82 */ /* 0x000e620000000a00 */
[----:B------:R-:W-:-:S05]  /*0a00*/  @P4 IMAD.WIDE.U32 R140, R133, 0x10, R140 ;  /* 0x00000010858c4825 */ /* 0x000fca00078e008c */
[----:B------:R-:W5:Y:S01]  /*0a10*/  @P4 LDG.E.128 R12, desc[UR12][R140.64] ;  /* 0x0000000c8c0c4981 */ /* 0x000f62000c1e1d00 */
[----:B0-----:R-:W-:-:S05]  /*0a20*/  @P0 IMAD.WIDE.U32 R138, R137, 0x8, R138 ;  /* 0x00000008898a0825 */ /* 0x001fca00078e008a */
[----:B------:R0:W5:Y:S01]  /*0a30*/  @P0 LDG.E.64 R50, desc[UR12][R138.64] ;  /* 0x0000000c8a320981 */ /* 0x000162000c1e1b00 */
[----:B-1----:R-:W-:-:S05]  /*0a40*/  @P0 IMAD.WIDE.U32 R142, R133, 0x8, R142 ;  /* 0x00000008858e0825 */ /* 0x002fca00078e008e */
[----:B------:R1:W5:Y:S01]  /*0a50*/  @P0 LDG.E.64 R48, desc[UR12][R142.64] ;  /* 0x0000000c8e300981 */ /* 0x000362000c1e1b00 */
[----:B------:R-:W-:-:S05]  /*0a60*/  @P0 IMAD.WIDE.U32 R144, R135, 0x8, R144 ;  /* 0x0000000887900825 */ /* 0x000fca00078e0090 */
[----:B------:R3:W5:Y:S01]  /*0a70*/  @P0 LDG.E.64 R2, desc[UR12][R144.64] ;  /* 0x0000000c90020981 */ /* 0x000762000c1e1b00 */
[----:B------:R-:W-:Y:S01]  /*0a80*/  UMOV UR7, 0xffffffff ;  /* 0xffffffff00077882 */ /* 0x000fe20000000000 */
[----:B------:R-:W-:-:S04]  /*0a90*/  ISETP.NE.U32.AND P1, PT, RZ, UR18, PT ;  /* 0x00000012ff007c0c */ /* 0x000fc8000bf25070 */
[----:B------:R-:W-:Y:S02]  /*0aa0*/  ISETP.NE.AND.EX P1, PT, RZ, UR19, PT, P1 ;  /* 0x00000013ff007c0c */ /* 0x000fe4000bf25310 */
[C---:B----4-:R-:W-:Y:S02]  /*0ab0*/  PRMT R134, R24.reuse, 0x7632, R134 ;  /* 0x0000763218867816 */ /* 0x050fe40000000086 */
[----:B------:R-:W-:Y:S02]  /*0ac0*/  SHF.L.U32 R24, R24, 0x10, RZ ;  /* 0x0000001018187819 */ /* 0x000fe400000006ff */
[----:B------:R-:W-:Y:S02]  /*0ad0*/  PRMT R153, R34, 0x7632, R153 ;  /* 0x0000763222997816 */ /* 0x000fe40000000099 */
[----:B------:R-:W-:Y:S02]  /*0ae0*/  FSEL R161, R0, RZ, !P3 ;  /* 0x000000ff00a17208 */ /* 0x000fe40005800000 */
[----:B0-----:R-:W-:-:S02]  /*0af0*/  PRMT R138, R25, 0x7632, R138 ;  /* 0x00007632198a7816 */ /* 0x001fc4000000008a */
[----:B--2---:R-:W-:Y:S01]  /*0b00*/  PRMT R0, R40, 0x7632, R0 ;  /* 0x0000763228007816 */ /* 0x004fe20000000000 */
[----:B------:R-:W-:Y:S01]  /*0b10*/  IMAD.U32 R25, R25, 0x10000, RZ ;  /* 0x0001000019197824 */ /* 0x000fe200078e00ff */
[----:B------:R-:W-:Y:S02]  /*0b20*/  PRMT R154, R35, 0x7632, R154 ;  /* 0x00007632239a7816 */ /* 0x000fe4000000009a */
[----:B------:R-:W-:Y:S01]  /*0b30*/  SHF.L.U32 R153, R153, 0x10, RZ ;  /* 0x0000001099997819 */ /* 0x000fe200000006ff */
[----:B------:R-:W-:Y:S01]  /*0b40*/  IMAD.U32 R155, R31, 0x10000, RZ ;  /* 0x000100001f9b7824 */ /* 0x000fe200078e00ff */
[C---:B------:R-:W-:Y:S01]  /*0b50*/  PRMT R139, R29.reuse, 0x7632, R139 ;  /* 0x000076321d8b7816 */ /* 0x040fe2000000008b */
[----:B------:R-:W-:Y:S01]  /*0b60*/  IMAD.U32 R0, R0, 0x10000, RZ ;  /* 0x0001000000007824 */ /* 0x000fe200078e00ff */
[----:B-1----:R-:W-:Y:S01]  /*0b70*/  SHF.L.U32 R143, R29, 0x10, RZ ;  /* 0x000000101d8f7819 */ /* 0x002fe200000006ff */
[----:B---3--:R-:W-:Y:S01]  /*0b80*/  IMAD.U32 R158, R37, 0x10000, RZ ;  /* 0x00010000259e7824 */ /* 0x008fe200078e00ff */
[----:B------:R-:W-:-:S02]  /*0b90*/  SHF.L.U32 R35, R35, 0x10, RZ ;  /* 0x0000001023237819 */ /* 0x000fc400000006ff */
[----:B------:R-:W-:Y:S01]  /*0ba0*/  PRMT R146, R31, 0x7632, R146 ;  /* 0x000076321f927816 */ /* 0x000fe20000000092 */
[----:B------:R-:W-:Y:S01]  /*0bb0*/  FADD.FTZ R31, -R161, R24 ;  /* 0x00000018a11f7221 */ /* 0x000fe20000010100 */
[----:B------:R-:W-:Y:S02]  /*0bc0*/  PRMT R29, R32, 0x7632, R29 ;  /* 0x00007632201d7816 */ /* 0x000fe4000000001d */
[----:B------:R-:W-:Y:S02]  /*0bd0*/  PRMT R141, R33, 0x7632, R141 ;  /* 0x00007632218d7816 */ /* 0x000fe4000000008d */
[C---:B------:R-:W-:Y:S02]  /*0be0*/  PRMT R150, R36.reuse, 0x7632, R150 ;  /* 0x0000763224967816 */ /* 0x040fe40000000096 */
[----:B------:R-:W-:Y:S02]  /*0bf0*/  SHF.L.U32 R152, R36, 0x10, RZ ;  /* 0x0000001024987819 */ /* 0x000fe400000006ff */
[----:B------:R-:W-:-:S02]  /*0c00*/  PRMT R156, R37, 0x7632, R156 ;  /* 0x00007632259c7816 */ /* 0x000fc4000000009c */
[C---:B------:R-:W-:Y:S02]  /*0c10*/  PRMT R160, R38.reuse, 0x7632, R160 ;  /* 0x0000763226a07816 */ /* 0x040fe400000000a0 */
[----:B------:R-:W-:Y:S02]  /*0c20*/  SHF.L.U32 R162, R38, 0x10, RZ ;  /* 0x0000001026a27819 */ /* 0x000fe400000006ff */
[----:B------:R-:W-:Y:S02]  /*0c30*/  PRMT R142, R26, 0x7632, R142 ;  /* 0x000076321a8e7816 */ /* 0x000fe4000000008e */
[----:B------:R-:W-:Y:S02]  /*0c40*/  PRMT R144, R27, 0x7632, R144 ;  /* 0x000076321b907816 */ /* 0x000fe40000000090 */
[----:B------:R-:W-:Y:S01]  /*0c50*/  SHF.L.U32 R148, R33, 0x10, RZ ;  /* 0x0000001021947819 */ /* 0x000fe200000006ff */
[----:B------:R-:W-:Y:S01]  /*0c60*/  FADD.FTZ R33, -R161, R25 ;  /* 0x00000019a1217221 */ /* 0x000fe20000010100 */
[----:B------:R-:W-:-:S02]  /*0c70*/  PRMT R36, R41, 0x7632, R36 ;  /* 0x0000763229247816 */ /* 0x000fc40000000024 */
[----:B------:R-:W-:Y:S02]  /*0c80*/  PRMT R37, R42, 0x7632, R37 ;  /* 0x000076322a257816 */ /* 0x000fe40000000025 */
[----:B------:R-:W-:Y:S01]  /*0c90*/  PRMT R38, R43, 0x7632, R38 ;  /* 0x000076322b267816 */ /* 0x000fe20000000026 */
[C---:B------:R-:W-:Y:S01]  /*0ca0*/  FADD.FTZ R167, -R161.reuse, R153 ;  /* 0x00000099a1a77221 */ /* 0x040fe20000010100 */
[C---:B------:R-:W-:Y:S01]  /*0cb0*/  PRMT R136, R28.reuse, 0x7632, R136 ;  /* 0x000076321c887816 */ /* 0x040fe20000000088 */
[----:B------:R-:W-:Y:S01]  /*0cc0*/  IMAD.U32 R28, R28, 0x10000, RZ ;  /* 0x000100001c1c7824 */ /* 0x000fe200078e00ff */
[----:B------:R-:W-:Y:S01]  /*0cd0*/  SHF.L.U32 R134, R134, 0x10, RZ ;  /* 0x0000001086867819 */ /* 0x000fe200000006ff */
[----:B------:R-:W-:Y:S01]  /*0ce0*/  FADD.FTZ R179, -R161, R35 ;  /* 0x00000023a1b37221 */ /* 0x000fe20000010100 */
[----:B------:R-:W-:Y:S01]  /*0cf0*/  SHF.L.U32 R29, R29, 0x10, RZ ;  /* 0x000000101d1d7819 */ /* 0x000fe200000006ff */
[----:B------:R-:W-:Y:S01]  /*0d00*/  FADD.FTZ R153, -R161, R0 ;  /* 0x00000000a1997221 */ /* 0x000fe20000010100 */
[----:B------:R-:W-:Y:S01]  /*0d10*/  SHF.L.U32 R26, R26, 0x10, RZ ;  /* 0x000000101a1a7819 */ /* 0x000fe200000006ff */
[----:B------:R-:W-:Y:S01]  /*0d20*/  IMAD.U32 R141, R141, 0x10000, RZ ;  /* 0x000100008d8d7824 */ /* 0x000fe200078e00ff */
[----:B------:R-:W-:Y:S01]  /*0d30*/  SHF.L.U32 R27, R27, 0x10, RZ ;  /* 0x000000101b1b7819 */ /* 0x000fe200000006ff */
[----:B------:R-:W-:Y:S01]  /*0d40*/  FMUL.FTZ R0, R132, R31 ;  /* 0x0000001f84007220 */ /* 0x000fe20000410000 */
[----:B------:R-:W-:Y:S01]  /*0d50*/  SHF.L.U32 R32, R32, 0x10, RZ ;  /* 0x0000001020207819 */ /* 0x000fe200000006ff */
[----:B------:R-:W-:Y:S01]  /*0d60*/  IMAD.U32 R34, R34, 0x10000, RZ ;  /* 0x0001000022227824 */ /* 0x000fe200078e00ff */
[C---:B------:R-:W-:Y:S01]  /*0d70*/  PRMT R164, R39.reuse, 0x7632, R164 ;  /* 0x0000763227a47816 */ /* 0x040fe200000000a4 */
        /* <DEDUP_REMOVED lines=8> */
[----:B------:R-:W-:Y:S01]  /*0e00*/  FMUL.FTZ R33, R132, R33 ;  /* 0x0000002184217220 */ /* 0x000fe20000410000 */
[----:B------:R-:W-:-:S02]  /*0e10*/  SHF.L.U32 R144, R144, 0x10, RZ ;  /* 0x0000001090907819 */ /* 0x000fc400000006ff */
[----:B------:R-:W-:Y:S02]  /*0e20*/  SHF.L.U32 R154, R154, 0x10, RZ ;  /* 0x000000109a9a7819 */ /* 0x000fe400000006ff */
[----:B------:R-:W-:Y:S02]  /*0e30*/  SHF.L.U32 R36, R36, 0x10, RZ ;  /* 0x0000001024247819 */ /* 0x000fe400000006ff */
[----:B------:R-:W-:Y:S01]  /*0e40*/  SHF.L.U32 R35, R37, 0x10, RZ ;  /* 0x0000001025237819 */ /* 0x000fe200000006ff */
[-C--:B------:R-:W-:Y:S01]  /*0e50*/  FMUL.FTZ R31, R105, R28.reuse ;  /* 0x0000001c691f7220 */ /* 0x080fe20000410000 */
[----:B------:R-:W-:Y:S01]  /*0e60*/  SHF.L.U32 R136, R136, 0x10, RZ ;  /* 0x0000001088887819 */ /* 0x000fe200000006ff */
[C---:B------:R-:W-:Y:S01]  /*0e70*/  FADD.FTZ R147, -R161.reuse, R134 ;  /* 0x00000086a1937221 */ /* 0x040fe20000010100 */
[----:B------:R-:W-:Y:S01]  /*0e80*/  PRMT R140, R30, 0x7632, R140 ;  /* 0x000076321e8c7816 */ /* 0x000fe2000000008c */
[C---:B------:R-:W-:Y:S01]  /*0e90*/  FADD.FTZ R173, -R161.reuse, R29 ;  /* 0x0000001da1ad7221 */ /* 0x040fe20000010100 */
[C---:B------:R-:W-:Y:S01]  /*0ea0*/  FADD.FTZ R175, -R161.reuse, R141 ;  /* 0x0000008da1af7221 */ /* 0x040fe20000010100 */
[----:B------:R-:W-:Y:S01]  /*0eb0*/  FADD.FTZ R118, R28, R118 ;  /* 0x000000761c767221 */ /* 0x000fe20000010000 */
[----:B------:R-:W-:Y:S01]  /*0ec0*/  FFMA.FTZ R119, R0, R28, R119 ;  /* 0x0000001c00777223 */ /* 0x000fe20000010077 */
[C---:B------:R-:W-:Y:S01]  /*0ed0*/  FADD.FTZ R145, -R161.reuse, R26 ;  /* 0x0000001aa1917221 */ /* 0x040fe20000010100 */
        /* <DEDUP_REMOVED lines=14> */
[----:B------:R-:W-:Y:S01]  /*0fc0*/  FADD.FTZ R29, -R161, R38 ;  /* 0x00000026a11d7221 */ /* 0x000fe20000010100 */
[----:B------:R-:W-:Y:S01]  /*0fd0*/  FADD.FTZ R100, R143, R100 ;  /* 0x000000648f647221 */ /* 0x000fe20000010000 */
[-C--:B------:R-:W-:Y:S01]  /*0fe0*/  FFMA.FTZ R102, R33, R143.reuse, R102 ;  /* 0x0000008f21667223 */ /* 0x080fe20000010066 */
[----:B------:R-:W-:Y:S01]  /*0ff0*/  FMUL.FTZ R28, R106, R143 ;  /* 0x0000008f6a1c7220 */ /* 0x000fe20000410000 */
[----:B------:R-:W-:Y:S01]  /*1000*/  SHF.L.U32 R161, R140, 0x10, RZ ;  /* 0x000000108ca17819 */ /* 0x000fe200000006ff */
[----:B------:R-:W-:Y:S01]  /*1010*/  FMUL.FTZ R142, R120, R136 ;  /* 0x00000088788e7220 */ /* 0x000fe20000410000 */
[----:B------:R-:W-:Y:S01]  /*1020*/  FADD.FTZ R143, RZ, R31 ;  /* 0x0000001fff8f7221 */ /* 0x000fe20000010000 */
[----:B------:R-:W-:Y:S01]  /*1030*/  FMUL.FTZ R147, R132, R147 ;  /* 0x0000009384937220 */ /* 0x000fe20000410000 */
[----:B------:R-:W-:Y:S01]  /*1040*/  FFMA.FTZ R140, R0, R31, RZ ;  /* 0x0000001f008c7223 */ /* 0x000fe200000100ff */
[C---:B------:R-:W-:Y:S01]  /*1050*/  PRMT R168, R45.reuse, 0x7632, R168 ;  /* 0x000076322da87816 */ /* 0x040fe200000000a8 */
[C---:B------:R-:W-:Y:S01]  /*1060*/  FMUL.FTZ R32, R132.reuse, R151 ;  /* 0x0000009784207220 */ /* 0x040fe20000410000 */
[----:B------:R-:W-:Y:S01]  /*1070*/  SHF.L.U32 R187, R45, 0x10, RZ ;  /* 0x000000102dbb7819 */ /* 0x000fe200000006ff */
[----:B------:R-:W-:Y:S01]  /*1080*/  FMUL.FTZ R45, R132, R159 ;  /* 0x0000009f842d7220 */ /* 0x000fe20000410000 */
[----:B------:R-:W-:Y:S01]  /*1090*/  PRMT R144, R44, 0x7632, R144 ;  /* 0x000076322c907816 */ /* 0x000fe20000000090 */
[----:B------:R-:W-:-:S02]  /*10a0*/  IMAD.U32 R42, R139, 0x10000, RZ ;  /* 0x000100008b2a7824 */ /* 0x000fc400078e00ff */
[----:B------:R-:W-:Y:S01]  /*10b0*/  FADD.FTZ R159, R143, R142 ;  /* 0x0000008e8f9f7221 */ /* 0x000fe20000010000 */
[----:B------:R-:W-:Y:S01]  /*10c0*/  FFMA.FTZ R140, R147, R142, R140 ;  /* 0x0000008e938c7223 */ /* 0x000fe2000001008c */
[----:B------:R-:W-:Y:S01]  /*10d0*/  SHF.L.U32 R30, R30, 0x10, RZ ;  /* 0x000000101e1e7819 */ /* 0x000fe200000006ff */
[C---:B------:R-:W-:Y:S01]  /*10e0*/  FMUL.FTZ R138, R132.reuse, R179 ;  /* 0x000000b3848a7220 */ /* 0x040fe20000410000 */
[----:B------:R-:W-:Y:S01]  /*10f0*/  FMUL.FTZ R139, R132, R145 ;  /* 0x00000091848b7220 */ /* 0x000fe20000410000 */
[----:B------:R-:W-:Y:S01]  /*1100*/  FADD.FTZ R92, R155, R92 ;  /* 0x0000005c9b5c7221 */ /* 0x000fe20000010000 */
[-C--:B------:R-:W-:Y:S01]  /*1110*/  FFMA.FTZ R97, R32, R155.reuse, R97 ;  /* 0x0000009b20617223 */ /* 0x080fe20000010061 */
[----:B------:R-:W-:Y:S01]  /*1120*/  FMUL.FTZ R151, R108, R155 ;  /* 0x0000009b6c977220 */ /* 0x000fe20000410000 */
[----:B------:R-:W-:Y:S01]  /*1130*/  SHF.L.U32 R179, R144, 0x10, RZ ;  /* 0x0000001090b37819 */ /* 0x000fe200000006ff */
[----:B------:R-:W-:Y:S01]  /*1140*/  FMUL.FTZ R155, R121, R42 ;  /* 0x0000002a799b7220 */ /* 0x000fe20000410000 */
[----:B------:R-:W-:Y:S01]  /*1150*/  FADD.FTZ R144, R159, R28 ;  /* 0x0000001c9f907221 */ /* 0x000fe20000010000 */
[----:B------:R-:W-:Y:S01]  /*1160*/  SHF.L.U32 R166, R44, 0x10, RZ ;  /* 0x000000102ca67819 */ /* 0x000fe200000006ff */
[----:B------:R-:W-:Y:S01]  /*1170*/  FMUL.FTZ R34, R132, R43 ;  /* 0x0000002b84227220 */ /* 0x000fe20000410000 */
[----:B------:R-:W-:Y:S01]  /*1180*/  FFMA.FTZ R159, R33, R28, R140 ;  /* 0x0000001c219f7223 */ /* 0x000fe2000001008c */
[----:B------:R-:W-:Y:S01]  /*1190*/  SHF.L.U32 R44, R146, 0x10, RZ ;  /* 0x00000010922c7819 */ /* 0x000fe200000006ff */
[----:B------:R-:W-:Y:S01]  /*11a0*/  FADD.FTZ R94, R30, R94 ;  /* 0x0000005e1e5e7221 */ /* 0x000fe20000010000 */
[-C--:B------:R-:W-:Y:S01]  /*11b0*/  FFMA.FTZ R98, R139, R30.reuse, R98 ;  /* 0x0000001e8b627223 */ /* 0x080fe20000010062 */
[C---:B------:R-:W-:Y:S01]  /*11c0*/  FMUL.FTZ R146, R132.reuse, R149 ;  /* 0x0000009584927220 */ /* 0x040fe20000410000 */
[----:B------:R-:W-:Y:S01]  /*11d0*/  FMUL.FTZ R145, R132, R169 ;  /* 0x000000a984917220 */ /* 0x000fe20000410000 */
[----:B------:R-:W-:Y:S01]  /*11e0*/  FMUL.FTZ R30, R107, R30 ;  /* 0x0000001e6b1e7220 */ /* 0x000fe20000410000 */
[----:B------:R-:W-:Y:S01]  /*11f0*/  FADD.FTZ R169, R144, R155 ;  /* 0x0000009b90a97221 */ /* 0x000fe20000010000 */
[----:B------:R-:W-:Y:S01]  /*1200*/  FFMA.FTZ R144, R34, R155, R159 ;  /* 0x0000009b22907223 */ /* 0x000fe2000001009f */
[----:B------:R-:W-:Y:S01]  /*1210*/  FADD.FTZ R96, R161, R96 ;  /* 0x00000060a1607221 */ /* 0x000fe20000010000 */
[----:B------:R-:W-:Y:S01]  /*1220*/  FFMA.FTZ R95, R146, R161, R95 ;  /* 0x000000a1925f7223 */ /* 0x000fe2000001005f */
[----:B------:R-:W-:-:S02]  /*1230*/  IMAD.U32 R154, R150, 0x10000, RZ ;  /* 0x00010000969a7824 */ /* 0x000fc400078e00ff */
[----:B------:R-:W-:Y:S01]  /*1240*/  FMUL.FTZ R161, R122, R161 ;  /* 0x000000a17aa17220 */ /* 0x000fe20000410000 */
[----:B------:R-:W-:Y:S01]  /*1250*/  FADD.FTZ R150, R169, R30 ;  /* 0x0000001ea9967221 */ /* 0x000fe20000010000 */
[----:B------:R-:W-:-:S03]  /*1260*/  FFMA.FTZ R159, R139, R30, R144 ;  /* 0x0000001e8b9f7223 */ /* 0x000fc60000010090 */
[----:B------:R-:W-:Y:S01]  /*1270*/  FADD.FTZ R150, R150, R161 ;  /* 0x000000a196967221 */ /* 0x000fe20000010000 */
[----:B------:R-:W-:Y:S01]  /*1280*/  FFMA.FTZ R169, R146, R161, R159 ;  /* 0x000000a192a97223 */ /* 0x000fe2000001009f */
[----:B------:R-:W-:Y:S01]  /*1290*/  FMUL.FTZ R163, R123, R44 ;  /* 0x0000002c7ba37220 */ /* 0x000fe20000410000 */
[----:B------:R-:W-:Y:S01]  /*12a0*/  FMUL.FTZ R134, R132, R171 ;  /* 0x000000ab84867220 */ /* 0x000fe20000410000 */
[----:B------:R-:W-:Y:S01]  /*12b0*/  FADD.FTZ R150, R150, R151 ;  /* 0x0000009796967221 */ /* 0x000fe20000010000 */
[----:B------:R-:W-:Y:S01]  /*12c0*/  FMUL.FTZ R148, R132, R157 ;  /* 0x0000009d84947220 */ /* 0x000fe20000410000 */
[----:B------:R-:W-:Y:S01]  /*12d0*/  FFMA.FTZ R171, R32, R151, R169 ;  /* 0x0000009720ab7223 */ /* 0x000fe200000100a9 */
[C---:B------:R-:W-:Y:S01]  /*12e0*/  PRMT R170, R46.reuse, 0x7632, R170 ;  /* 0x000076322eaa7816 */ /* 0x040fe200000000aa */
[----:B------:R-:W-:Y:S02]  /*12f0*/  IMAD.U32 R174, R46, 0x10000, RZ ;  /* 0x000100002eae7824 */ /* 0x000fe400078e00ff */
[----:B------:R-:W-:Y:S01]  /*1300*/  FMUL.FTZ R169, R132, R173 ;  /* 0x000000ad84a97220 */ /* 0x000fe20000410000 */
[----:B------:R-:W-:Y:S01]  /*1310*/  FADD.FTZ R87, R152, R87 ;  /* 0x0000005798577221 */ /* 0x000fe20000010000 */
[-C--:B------:R-:W-:Y:S01]  /*1320*/  FFMA.FTZ R90, R45, R152.reuse, R90 ;  /* 0x000000982d5a7223 */ /* 0x080fe2000001005a */
[----:B------:R-:W-:Y:S01]  /*1330*/  FMUL.FTZ R46, R109, R152 ;  /* 0x000000986d2e7220 */ /* 0x000fe20000410000 */
[----:B------:R-:W-:Y:S01]  /*1340*/  FADD.FTZ R173, R150, R163 ;  /* 0x000000a396ad7221 */ /* 0x000fe20000010000 */
[----:B------:R-:W-:Y:S01]  /*1350*/  FFMA.FTZ R152, R148, R163, R171 ;  /* 0x000000a394987223 */ /* 0x000fe200000100ab */
[----:B------:R-:W-:-:S02]  /*1360*/  FMUL.FTZ R150, R124, R154 ;  /* 0x0000009a7c967220 */ /* 0x000fc40000410000 */
[----:B------:R-:W-:Y:S01]  /*1370*/  FADD.FTZ R173, R173, R46 ;  /* 0x0000002eadad7221 */ /* 0x000fe20000010000 */
[----:B------:R-:W-:Y:S01]  /*1380*/  FFMA.FTZ R152, R45, R46, R152 ;  /* 0x0000002e2d987223 */ /* 0x000fe20000010098 */
[----:B------:R-:W-:Y:S01]  /*1390*/  FADD.FTZ R103, R136, R103 ;  /* 0x0000006788677221 */ /* 0x000fe20000010000 */
[----:B------:R-:W-:Y:S01]  /*13a0*/  FFMA.FTZ R104, R147, R136, R104 ;  /* 0x0000008893687223 */ /* 0x000fe20000010068 */
[----:B------:R-:W-:Y:S01]  /*13b0*/  SHF.L.U32 R156, R156, 0x10, RZ ;  /* 0x000000109c9c7819 */ /* 0x000fe200000006ff */
[----:B------:R-:W-:Y:S01]  /*13c0*/  FMUL.FTZ R136, R110, R158 ;  /* 0x0000009e6e887220 */ /* 0x000fe20000410000 */
[----:B------:R-:W-:Y:S01]  /*13d0*/  FADD.FTZ R89, R154, R89 ;  /* 0x000000599a597221 */ /* 0x000fe20000010000 */
[----:B------:R-:W-:Y:S01]  /*13e0*/  FFMA.FTZ R86, R169, R154, R86 ;  /* 0x0000009aa9567223 */ /* 0x000fe20000010056 */
        /* <DEDUP_REMOVED lines=8> */
[----:B------:R-:W-:Y:S01]  /*1470*/  SHF.L.U32 R177, R160, 0x10, RZ ;  /* 0x00000010a0b17819 */ /* 0x000fe200000006ff */
[----:B------:R-:W-:Y:S01]  /*1480*/  FMUL.FTZ R149, R111, R162 ;  /* 0x000000a26f957220 */ /* 0x000fe20000410000 */
[----:B------:R-:W-:Y:S01]  /*1490*/  FADD.FTZ R158, R173, R152 ;  /* 0x00000098ad9e7221 */ /* 0x000fe20000010000 */
[C---:B------:R-:W-:Y:S01]  /*14a0*/  FFMA.FTZ R173, R171.reuse, R152, R154 ;  /* 0x00000098abad7223 */ /* 0x040fe2000001009a */
[----:B------:R-:W-:Y:S01]  /*14b0*/  FADD.FTZ R84, R156, R84 ;  /* 0x000000549c547221 */ /* 0x000fe20000010000 */
[----:B------:R-:W-:Y:S01]  /*14c0*/  FFMA.FTZ R82, R171, R156, R82 ;  /* 0x0000009cab527223 */ /* 0x000fe20000010052 */
[----:B------:R-:W-:Y:S01]  /*14d0*/  FMUL.FTZ R156, R126, R177 ;  /* 0x000000b17e9c7220 */ /* 0x000fe20000410000 */
[----:B------:R-:W-:Y:S01]  /*14e0*/  FADD.FTZ R175, R158, R149 ;  /* 0x000000959eaf7221 */ /* 0x000fe20000010000 */
[----:B------:R-:W-:Y:S01]  /*14f0*/  FMUL.FTZ R167, R132, R167 ;  /* 0x000000a784a77220 */ /* 0x000fe20000410000 */
[----:B------:R-:W-:Y:S01]  /*1500*/  FFMA.FTZ R154, R134, R149, R173 ;  /* 0x00000095869a7223 */ /* 0x000fe200000100ad */
[----:B------:R-:W-:-:S02]  /*1510*/  IMAD.U32 R164, R164, 0x10000, RZ ;  /* 0x00010000a4a47824 */ /* 0x000fc400078e00ff */
[----:B------:R-:W-:Y:S01]  /*1520*/  FMUL.FTZ R157, R112, R181 ;  /* 0x000000b5709d7220 */ /* 0x000fe20000410000 */
[----:B------:R-:W-:Y:S01]  /*1530*/  FADD.FTZ R158, R175, R156 ;  /* 0x0000009caf9e7221 */ /* 0x000fe20000010000 */
[----:B------:R-:W-:Y:S01]  /*1540*/  FFMA.FTZ R173, R167, R156, R154 ;  /* 0x0000009ca7ad7223 */ /* 0x000fe2000001009a */
[----:B------:R-:W-:Y:S01]  /*1550*/  FMUL.FTZ R160, R132, R165 ;  /* 0x000000a584a07220 */ /* 0x000fe20000410000 */
[----:B------:R-:W-:Y:S01]  /*1560*/  FMUL.FTZ R165, R127, R164 ;  /* 0x000000a47fa57220 */ /* 0x000fe20000410000 */
[----:B------:R-:W-:Y:S01]  /*1570*/  FADD.FTZ R158, R158, R157 ;  /* 0x0000009d9e9e7221 */ /* 0x000fe20000010000 */
[----:B------:R-:W-:Y:S01]  /*1580*/  FFMA.FTZ R173, R138, R157, R173 ;  /* 0x0000009d8aad7223 */ /* 0x000fe200000100ad */
[----:B------:R-:W-:Y:S01]  /*1590*/  FMUL.FTZ R143, R132, R189 ;  /* 0x000000bd848f7220 */ /* 0x000fe20000410000 */
[----:B------:R-:W-:Y:S01]  /*15a0*/  FADD.FTZ R99, R42, R99 ;  /* 0x000000632a637221 */ /* 0x000fe20000010000 */
[----:B------:R-:W-:Y:S01]  /*15b0*/  FFMA.FTZ R101, R34, R42, R101 ;  /* 0x0000002a22657223 */ /* 0x000fe20000010065 */
[----:B------:R-:W-:Y:S01]  /*15c0*/  FMUL.FTZ R42, R113, R166 ;  /* 0x000000a6712a7220 */ /* 0x000fe20000410000 */
[----:B------:R-:W-:Y:S01]  /*15d0*/  FMUL.FTZ R154, R132, R153 ;  /* 0x00000099849a7220 */ /* 0x000fe20000410000 */
[----:B------:R-:W-:Y:S01]  /*15e0*/  FADD.FTZ R175, R158, R165 ;  /* 0x000000a59eaf7221 */ /* 0x000fe20000010000 */
[----:B------:R-:W-:Y:S01]  /*15f0*/  FMUL.FTZ R43, R132, R183 ;  /* 0x000000b7842b7220 */ /* 0x000fe20000410000 */
[----:B------:R-:W-:Y:S01]  /*1600*/  FFMA.FTZ R158, R160, R165, R173 ;  /* 0x000000a5a09e7223 */ /* 0x000fe200000100ad */
[----:B------:R-:W-:Y:S01]  /*1610*/  FADD.FTZ R68, R181, R68 ;  /* 0x00000044b5447221 */ /* 0x000fe20000010000 */
[----:B------:R-:W-:Y:S01]  /*1620*/  FFMA.FTZ R81, R138, R181, R81 ;  /* 0x000000b58a517223 */ /* 0x000fe20000010051 */
[----:B------:R-:W-:Y:S01]  /*1630*/  FADD.FTZ R75, R174, R75 ;  /* 0x0000004bae4b7221 */ /* 0x000fe20000010000 */
[-C--:B------:R-:W-:Y:S01]  /*1640*/  FFMA.FTZ R70, R143, R174.reuse, R70 ;  /* 0x000000ae8f467223 */ /* 0x080fe20000010046 */
[----:B------:R-:W-:Y:S01]  /*1650*/  FMUL.FTZ R140, R115, R174 ;  /* 0x000000ae738c7220 */ /* 0x000fe20000410000 */
[----:B------:R-:W-:-:S02]  /*1660*/  IMAD.U32 R181, R170, 0x10000, RZ ;  /* 0x00010000aab57824 */ /* 0x000fc400078e00ff */
[----:B------:R-:W-:Y:S01]  /*1670*/  FADD.FTZ R174, R179, R62 ;  /* 0x0000003eb3ae7221 */ /* 0x000fe20000010000 */
[-C--:B------:R-:W-:Y:S01]  /*1680*/  FFMA.FTZ R170, R154, R179.reuse, R67 ;  /* 0x000000b39aaa7223 */ /* 0x080fe20000010043 */
[----:B------:R-:W-:Y:S01]  /*1690*/  FMUL.FTZ R153, R128, R179 ;  /* 0x000000b380997220 */ /* 0x000fe20000410000 */
[----:B------:R-:W-:Y:S01]  /*16a0*/  FADD.FTZ R62, R175, R42 ;  /* 0x0000002aaf3e7221 */ /* 0x000fe20000010000 */
[----:B------:R-:W-:Y:S01]  /*16b0*/  FFMA.FTZ R67, R43, R42, R158 ;  /* 0x0000002a2b437223 */ /* 0x000fe2000001009e */
[C---:B------:R-:W-:Y:S02]  /*16c0*/  PRMT R176, R47.reuse, 0x7632, R176 ;  /* 0x000076322fb07816 */ /* 0x040fe400000000b0 */
[----:B------:R-:W-:Y:S01]  /*16d0*/  SHF.L.U32 R168, R168, 0x10, RZ ;  /* 0x00000010a8a87819 */ /* 0x000fe200000006ff */
[----:B------:R-:W-:Y:S01]  /*16e0*/  FADD.FTZ R93, R44, R93 ;  /* 0x0000005d2c5d7221 */ /* 0x000fe20000010000 */
[----:B------:R-:W-:Y:S01]  /*16f0*/  SHF.L.U32 R193, R47, 0x10, RZ ;  /* 0x000000102fc17819 */ /* 0x000fe200000006ff */
[----:B------:R-:W-:Y:S01]  /*1700*/  FFMA.FTZ R91, R148, R44, R91 ;  /* 0x0000002c945b7223 */ /* 0x000fe2000001005b */
[----:B------:R-:W-:Y:S01]  /*1710*/  FMUL.FTZ R47, R114, R187 ;  /* 0x000000bb722f7220 */ /* 0x000fe20000410000 */
[----:B------:R-:W-:Y:S01]  /*1720*/  FADD.FTZ R62, R62, R153 ;  /* 0x000000993e3e7221 */ /* 0x000fe20000010000 */
[----:B------:R-:W-:Y:S01]  /*1730*/  FADD.FTZ R77, R166, R77 ;  /* 0x0000004da64d7221 */ /* 0x000fe20000010000 */
[----:B------:R-:W-:Y:S01]  /*1740*/  FFMA.FTZ R72, R43, R166, R72 ;  /* 0x000000a62b487223 */ /* 0x000fe20000010048 */
[----:B------:R-:W-:Y:S01]  /*1750*/  FMUL.FTZ R44, R132, R185 ;  /* 0x000000b9842c7220 */ /* 0x000fe20000410000 */
[----:B------:R-:W-:Y:S01]  /*1760*/  FFMA.FTZ R67, R154, R153, R67 ;  /* 0x000000999a437223 */ /* 0x000fe20000010043 */
[----:B------:R-:W-:Y:S01]  /*1770*/  SHF.L.U32 R166, R176, 0x10, RZ ;  /* 0x00000010b0a67819 */ /* 0x000fe200000006ff */
[----:B------:R-:W-:Y:S01]  /*1780*/  FADD.FTZ R176, R168, R61 ;  /* 0x0000003da8b07221 */ /* 0x000fe20000010000 */
[----:B------:R-:W-:Y:S01]  /*1790*/  FMUL.FTZ R158, R129, R168 ;  /* 0x000000a8819e7220 */ /* 0x000fe20000410000 */
[----:B------:R-:W-:Y:S01]  /*17a0*/  FADD.FTZ R61, R62, R47 ;  /* 0x0000002f3e3d7221 */ /* 0x000fe20000010000 */
[----:B------:R-:W-:Y:S01]  /*17b0*/  FMUL.FTZ R141, R132, R141 ;  /* 0x0000008d848d7220 */ /* 0x000fe20000410000 */
[----:B------:R-:W-:-:S02]  /*17c0*/  FFMA.FTZ R62, R44, R47, R67 ;  /* 0x0000002f2c3e7223 */ /* 0x000fc40000010043 */
[----:B------:R-:W-:Y:S01]  /*17d0*/  FADD.FTZ R61, R61, R158 ;  /* 0x0000009e3d3d7221 */ /* 0x000fe20000010000 */
[----:B------:R-:W-:Y:S01]  /*17e0*/  FADD.FTZ R80, R177, R80 ;  /* 0x00000050b1507221 */ /* 0x000fe20000010000 */
[----:B------:R-:W-:Y:S01]  /*17f0*/  FFMA.FTZ R62, R141, R158, R62 ;  /* 0x0000009e8d3e7223 */ /* 0x000fe2000001003e */
[----:B------:R-:W-:Y:S01]  /*1800*/  FFMA.FTZ R78, R167, R177, R78 ;  /* 0x000000b1a74e7223 */ /* 0x000fe2000001004e */
[----:B------:R-:W-:Y:S01]  /*1810*/  FADD.FTZ R79, R162, R79 ;  /* 0x0000004fa24f7221 */ /* 0x000fe20000010000 */
[----:B------:R-:W-:Y:S01]  /*1820*/  FFMA.FTZ R83, R134, R162, R83 ;  /* 0x000000a286537223 */ /* 0x000fe20000010053 */
[----:B------:R-:W-:Y:S01]  /*1830*/  FADD.FTZ R177, R181, R60 ;  /* 0x0000003cb5b17221 */ /* 0x000fe20000010000 */
[----:B------:R-:W-:Y:S01]  /*1840*/  FMUL.FTZ R162, R132, R35 ;  /* 0x0000002384a27220 */ /* 0x000fe20000410000 */
        /* <DEDUP_REMOVED lines=10> */
[----:B------:R-:W-:Y:S01]  /*18f0*/  FADD.FTZ R29, R60, R159 ;  /* 0x0000009f3c1d7221 */ /* 0x000fe20000010000 */
[----:B------:R-:W-:Y:S01]  /*1900*/  FMUL.FTZ R164, R131, R166 ;  /* 0x000000a683a47220 */ /* 0x000fe20000410000 */
[----:B------:R-:W-:Y:S01]  /*1910*/  FFMA.FTZ R60, R144, R159, R35 ;  /* 0x0000009f903c7223 */ /* 0x000fe20000010023 */
[----:B------:R-:W-:Y:S01]  /*1920*/  FFMA.FTZ R66, R141, R168, R66 ;  /* 0x000000a88d427223 */ /* 0x000fe20000010042 */
[----:B------:R-:W-:Y:S01]  /*1930*/  FADD.FTZ R59, R166, R59 ;  /* 0x0000003ba63b7221 */ /* 0x000fe20000010000 */
[----:B------:R-:W-:Y:S01]  /*1940*/  FFMA.FTZ R64, R175, R166, R64 ;  /* 0x000000a6af407223 */ /* 0x000fe20000010040 */
[----:B------:R-:W-:Y:S01]  /*1950*/  ISETP.NE.AND P3, PT, R172, RZ, PT ;  /* 0x000000ffac00720c */ /* 0x000fe20003f65270 */
[----:B------:R-:W-:Y:S01]  /*1960*/  FADD.FTZ R76, R187, R76 ;  /* 0x0000004cbb4c7221 */ /* 0x000fe20000010000 */
[----:B------:R-:W-:Y:S01]  /*1970*/  PRMT R24, R7, 0x7632, R24 ;  /* 0x0000763207187816 */ /* 0x000fe20000000018 */
[----:B------:R-:W-:Y:S01]  /*1980*/  FFMA.FTZ R71, R44, R187, R71 ;  /* 0x000000bb2c477223 */ /* 0x000fe20000010047 */
[----:B------:R-:W-:Y:S01]  /*1990*/  PRMT R25, R6, 0x7632, R25 ;  /* 0x0000763206197816 */ /* 0x000fe20000000019 */
[----:B------:R-:W-:Y:S01]  /*19a0*/  FADD.FTZ R74, R193, R74 ;  /* 0x0000004ac14a7221 */ /* 0x000fe20000010000 */
[----:B------:R-:W-:Y:S01]  /*19b0*/  PRMT R26, R5, 0x7632, R26 ;  /* 0x00007632051a7816 */ /* 0x000fe2000000001a */
[----:B------:R-:W-:Y:S01]  /*19c0*/  FFMA.FTZ R69, R144, R193, R69 ;  /* 0x000000c190457223 */ /* 0x000fe20000010045 */
[----:B------:R-:W-:Y:S01]  /*19d0*/  PRMT R27, R4, 0x7632, R27 ;  /* 0x00007632041b7816 */ /* 0x000fe2000000001b */
[----:B------:R-:W-:Y:S01]  /*19e0*/  FFMA.FTZ R65, R162, R181, R65 ;  /* 0x000000b5a2417223 */ /* 0x000fe20000010041 */
[C---:B------:R-:W-:Y:S01]  /*19f0*/  PRMT R40, R8.reuse, 0x7632, R40 ;  /* 0x0000763208287816 */ /* 0x040fe20000000028 */
[----:B------:R-:W-:Y:S01]  /*1a00*/  FADD.FTZ R29, R29, R164 ;  /* 0x000000a41d1d7221 */ /* 0x000fe20000010000 */
[----:B------:R-:W-:Y:S01]  /*1a10*/  PRMT R39, R8, 0x7632, R39 ;  /* 0x0000763208277816 */ /* 0x000fe20000000027 */
[----:B------:R-:W-:Y:S01]  /*1a20*/  FFMA.FTZ R60, R175, R164, R60 ;  /* 0x000000a4af3c7223 */ /* 0x000fe2000001003c */
[----:B------:R-:W-:-:S02]  /*1a30*/  PRMT R38, R11, 0x7632, R38 ;  /* 0x000076320b267816 */ /* 0x000fc40000000026 */
[----:B------:R-:W-:Y:S02]  /*1a40*/  PRMT R37, R11, 0x7632, R37 ;  /* 0x000076320b257816 */ /* 0x000fe40000000025 */
[C---:B------:R-:W-:Y:S02]  /*1a50*/  PRMT R36, R10.reuse, 0x7632, R36 ;  /* 0x000076320a247816 */ /* 0x040fe40000000024 */
[----:B------:R-:W-:Y:S02]  /*1a60*/  PRMT R41, R10, 0x7632, R41 ;  /* 0x000076320a297816 */ /* 0x000fe40000000029 */
[C---:B------:R-:W-:Y:S02]  /*1a70*/  PRMT R166, R9.reuse, 0x7632, R166 ;  /* 0x0000763209a67816 */ /* 0x040fe400000000a6 */
[----:B------:R-:W-:Y:S01]  /*1a80*/  PRMT R168, R9, 0x7632, R168 ;  /* 0x0000763209a87816 */ /* 0x000fe200000000a8 */
        /* <DEDUP_REMOVED lines=8> */
[----:B------:R-:W-:Y:S02]  /*1b10*/  IMAD.MOV.U32 R62, RZ, RZ, R174 ;  /* 0x000000ffff3e7224 */ /* 0x000fe400078e00ae */
[----:B-1----:R-:W-:Y:S02]  /*1b20*/  FADD.FTZ R178, R35, R178 ;  /* 0x000000b223b27221 */ /* 0x002fe40000010000 */
[----:B------:R-:W0:Y:S04]  /*1b30*/  SHFL.BFLY PT, R180, R61, 0x4, 0x1f ;  /* 0x0c801f003db47f89 */ /* 0x000e2800000e0000 */
[----:B------:R-:W1:Y:S01]  /*1b40*/  SHFL.BFLY PT, R67, R178, 0x4, 0x1f ;  /* 0x0c801f00b2437f89 */ /* 0x000e6200000e0000 */
[----:B0-----:R-:W-:Y:S01]  /*1b50*/  FADD.FTZ R180, R61, R180 ;  /* 0x000000b43db47221 */ /* 0x001fe20000010000 */
[----:B------:R-:W-:Y:S01]  /*1b60*/  MOV R61, R176 ;  /* 0x000000b0003d7202 */ /* 0x000fe20000000f00 */
[----:B-1----:R-:W-:-:S03]  /*1b70*/  FADD.FTZ R29, R178, R67 ;  /* 0x00000043b21d7221 */ /* 0x002fc60000010000 */
[----:B------:R-:W0:Y:S04]  /*1b80*/  SHFL.BFLY PT, R67, R180, 0x8, 0x1f ;  /* 0x0d001f00b4437f89 */ /* 0x000e2800000e0000 */
[----:B------:R-:W1:Y:S01]  /*1b90*/  SHFL.BFLY PT, R60, R29, 0x8, 0x1f ;  /* 0x0d001f001d3c7f89 */ /* 0x000e6200000e0000 */
[----:B0-----:R-:W-:Y:S01]  /*1ba0*/  FADD.FTZ R179, R180, R67 ;  /* 0x00000043b4b37221 */ /* 0x001fe20000010000 */
[----:B------:R-:W-:Y:S01]  /*1bb0*/  MOV R67, R170 ;  /* 0x000000aa00437202 */ /* 0x000fe20000000f00 */
[----:B-1----:R-:W-:-:S03]  /*1bc0*/  FADD.FTZ R181, R29, R60 ;  /* 0x0000003c1db57221 */ /* 0x002fc60000010000 */
[----:B------:R0:W1:Y:S01]  /*1bd0*/  SHFL.BFLY PT, R182, R179, 0x10, 0x1f ;  /* 0x0e001f00b3b67f89 */ /* 0x00006200000e0000 */
[----:B------:R-:W-:-:S03]  /*1be0*/  MOV R60, R177 ;  /* 0x000000b1003c7202 */ /* 0x000fc60000000f00 */
[----:B------:R0:W2:Y:S04]  /*1bf0*/  SHFL.BFLY PT, R184, R181, 0x10, 0x1f ;  /* 0x0e001f00b5b87f89 */ /* 0x0000a800000e0000 */
.L_x_445:
        /* <DEDUP_REMOVED lines=68> */
.L_x_411:
        /* <DEDUP_REMOVED lines=8> */
[C---:B------:R-:W-:Y:S01]  /*20c0*/  FMUL.FTZ R19, R132.reuse, R151 ;  /* 0x0000009784137220 */ /* 0x040fe20000410000 */
[----:B------:R-:W-:Y:S01]  /*20d0*/  FMUL.FTZ R18, R132, R139 ;  /* 0x0000008b84127220 */ /* 0x000fe20000410000 */
[-CC-:B------:R-:W-:Y:S01]  /*20e0*/  FFMA.FTZ R147, R147, R170.reuse, R177.reuse ;  /* 0x000000aa93937223 */ /* 0x180fe200000100b1 */
[-CC-:B------:R-:W-:Y:S01]  /*20f0*/  FFMA.FTZ R146, R146, R170.reuse, R177.reuse ;  /* 0x000000aa92927223 */ /* 0x180fe200000100b1 */
[----:B------:R-:W-:Y:S01]  /*2100*/  FMUL.FTZ R17, R19, UR6 ;  /* 0x0000000613117c20 */ /* 0x000fe20008410000 */
[----:B------:R-:W-:Y:S01]  /*2110*/  FFMA.FTZ R0, R0, R170, R177 ;  /* 0x000000aa00007223 */ /* 0x000fe200000100b1 */
[----:B-----5:R-:W-:Y:S01]  /*2120*/  LOP3.LUT P5, RZ, R57, 0xff0000, RZ, 0xc0, !PT ;  /* 0x00ff000039ff7812 */ /* 0x020fe200078ac0ff */
[----:B------:R-:W-:Y:S01]  /*2130*/  FMUL.FTZ R24, R132, R163 ;  /* 0x000000a384187220 */ /* 0x000fe20000410000 */
[----:B------:R-:W-:Y:S01]  /*2140*/  ISETP.GE.U32.AND P1, PT, R56, RZ, PT ;  /* 0x000000ff3800720c */ /* 0x000fe20003f26070 */
[----:B------:R-:W-:Y:S01]  /*2150*/  FMUL.FTZ R16, R18, UR6 ;  /* 0x0000000612107c20 */ /* 0x000fe20008410000 */
[----:B------:R-:W-:Y:S01]  /*2160*/  FADD.FTZ R33, R28, -R33 ;  /* 0x800000211c217221 */ /* 0x000fe20000010000 */
[----:B------:R-:W-:Y:S01]  /*2170*/  FADD.FTZ R155, R155, -R34 ;  /* 0x800000229b9b7221 */ /* 0x000fe20000010000 */
[----:B------:R-:W-:Y:S01]  /*2180*/  LOP3.LUT P4, RZ, R57, 0xff, RZ, 0xc0, !PT ;  /* 0x000000ff39ff7812 */ /* 0x000fe2000788c0ff */
[----:B------:R-:W-:Y:S01]  /*2190*/  FADD.FTZ R147, R142, -R147 ;  /* 0x800000938e937221 */ /* 0x000fe20000010000 */
[----:B------:R-:W-:Y:S01]  /*21a0*/  FADD.FTZ R161, R161, -R146 ;  /* 0x80000092a1a17221 */ /* 0x000fe20000010000 */
[----:B------:R-:W-:Y:S01]  /*21b0*/  FADD.FTZ R31, R31, -R0 ;  /* 0x800000001f1f7221 */ /* 0x000fe20000010000 */
[----:B------:R-:W-:Y:S01]  /*21c0*/  FMUL.FTZ R25, R24, UR6 ;  /* 0x0000000618197c20 */ /* 0x000fe20008410000 */
[----:B------:R-:W-:Y:S01]  /*21d0*/  FSEL R27, R17, RZ, P5 ;  /* 0x000000ff111b7208 */ /* 0x000fe20002800000 */
[C---:B------:R-:W-:Y:S01]  /*21e0*/  FMUL.FTZ R17, R132.reuse, R33 ;  /* 0x0000002184117220 */ /* 0x040fe20000410000 */
[----:B------:R-:W-:Y:S01]  /*21f0*/  ISETP.GE.U32.AND.EX P1, PT, R57, 0x1000000, PT, P1 ;  /* 0x010000003900780c */ /* 0x000fe20003f26110 */
[----:B------:R-:W-:Y:S01]  /*2200*/  FMUL.FTZ R0, R132, R155 ;  /* 0x0000009b84007220 */ /* 0x000fe20000410000 */
[----:B------:R-:W-:Y:S01]  /*2210*/  FSEL R26, R16, RZ, P4 ;  /* 0x000000ff101a7208 */ /* 0x000fe20002000000 */
[C---:B------:R-:W-:Y:S01]  /*2220*/  FMUL.FTZ R161, R132.reuse, R161 ;  /* 0x000000a184a17220 */ /* 0x040fe20000410000 */
[C---:B------:R-:W-:Y:S01]  /*2230*/  FMUL.FTZ R147, R132.reuse, R147 ;  /* 0x0000009384937220 */ /* 0x040fe20000410000 */
[----:B------:R-:W-:Y:S01]  /*2240*/  FMUL.FTZ R16, R132, R31 ;  /* 0x0000001f84107220 */ /* 0x000fe20000410000 */
[----:B------:R-:W-:Y:S01]  /*2250*/  F2FP.BF16.F32.PACK_AB R19, R24, R19 ;  /* 0x000000131813723e */ /* 0x000fe200000010ff */
[----:B------:R-:W-:Y:S01]  /*2260*/  FMUL.FTZ R24, R17, UR6 ;  /* 0x0000000611187c20 */ /* 0x000fe20008410000 */
[----:B------:R-:W-:Y:S01]  /*2270*/  FSEL R30, R25, RZ, P1 ;  /* 0x000000ff191e7208 */ /* 0x000fe20000800000 */
[C---:B------:R-:W-:Y:S01]  /*2280*/  FMUL.FTZ R25, R0.reuse, UR6 ;  /* 0x0000000600197c20 */ /* 0x040fe20008410000 */
[----:B------:R-:W-:Y:S01]  /*2290*/  F2FP.BF16.F32.PACK_AB R17, R0, R17 ;  /* 0x000000110011723e */ /* 0x000fe200000010ff */
        /* <DEDUP_REMOVED lines=20> */
.L_x_410:
[----:B------:R-:W-:-:S04]  /*23e0*/  UISETP.NE.U32.AND UP0, UPT, UR4, URZ, UPT ;  /* 0x000000ff0400728c */ /* 0x000fc8000bf05070 */
[----:B------:R-:W-:-:S09]  /*23f0*/  UISETP.NE.AND.EX UP0, UPT, UR5, URZ, UPT, UP0 ;  /* 0x000000ff0500728c */ /* 0x000fd2000bf05300 */
[----:B------:R-:W-:Y:S05]  /*2400*/  BRA.U UP0, `(.L_x_413) ;  /* 0x0000000100f87547 */ /* 0x000fea000b800000 */
[-CC-:B0-----:R-:W-:Y:S01]  /*2410*/  FFMA.FTZ R179, R139, R170.reuse, R177.reuse ;  /* 0x000000aa8bb37223 */ /* 0x181fe200000100b1 */
[----:B------:R-:W-:Y:S01]  /*2420*/  SHF.L.U32 R29, R6, 0x10, RZ ;  /* 0x00000010061d7819 */ /* 0x000fe200000006ff */
[-CC-:B------:R-:W-:Y:S01]  /*2430*/  FFMA.FTZ R32, R32, R170.reuse, R177.reuse ;  /* 0x000000aa20207223 */ /* 0x180fe200000100b1 */
[-C--:B------:R-:W-:Y:S01]  /*2440*/  FFMA.FTZ R148, R148, R170.reuse, R177 ;  /* 0x000000aa94947223 */ /* 0x080fe200000100b1 */
[----:B------:R-:W-:Y:S01]  /*2450*/  FADD.FTZ R30, R30, -R179 ;  /* 0x800000b31e1e7221 */ /* 0x000fe20000010000 */
[----:B-----5:R-:W-:Y:S01]  /*2460*/  LOP3.LUT P4, RZ, R57, 0xff, RZ, 0xc0, !PT ;  /* 0x000000ff39ff7812 */ /* 0x020fe2000788c0ff */
[----:B------:R-:W-:Y:S01]  /*2470*/  FFMA.FTZ R33, R33, R170, R177 ;  /* 0x000000aa21217223 */ /* 0x000fe200000100b1 */
[----:B------:R-:W-:Y:S01]  /*2480*/  SHF.L.U32 R35, R7, 0x10, RZ ;  /* 0x0000001007237819 */ /* 0x000fe200000006ff */
[----:B------:R-:W-:Y:S01]  /*2490*/  FFMA.FTZ R29, R132, R30, R29 ;  /* 0x0000001e841d7223 */ /* 0x000fe2000001001d */
[----:B------:R-:W-:Y:S01]  /*24a0*/  FADD.FTZ R32, R151, -R32 ;  /* 0x8000002097207221 */ /* 0x000fe20000010000 */
[----:B------:R-:W-:Y:S01]  /*24b0*/  FADD.FTZ R148, R163, -R148 ;  /* 0x80000094a3947221 */ /* 0x000fe20000010000 */
[----:B------:R-:W-:-:S02]  /*24c0*/  IMAD.U32 R139, R24, 0x10000, RZ ;  /* 0x00010000188b7824 */ /* 0x000fc400078e00ff */
[----:B------:R-:W-:Y:S01]  /*24d0*/  FMUL.FTZ R29, R29, UR6 ;  /* 0x000000061d1d7c20 */ /* 0x000fe20008410000 */
[-CC-:B------:R-:W-:Y:S01]  /*24e0*/  FFMA.FTZ R0, R0, R170.reuse, R177.reuse ;  /* 0x000000aa00007223 */ /* 0x180fe200000100b1 */
[-CC-:B------:R-:W-:Y:S01]  /*24f0*/  FFMA.FTZ R147, R147, R170.reuse, R177.reuse ;  /* 0x000000aa93937223 */ /* 0x180fe200000100b1 */
[-CC-:B------:R-:W-:Y:S01]  /*2500*/  FFMA.FTZ R34, R34, R170.reuse, R177.reuse ;  /* 0x000000aa22227223 */ /* 0x180fe200000100b1 */
[----:B------:R-:W-:Y:S01]  /*2510*/  FFMA.FTZ R146, R146, R170, R177 ;  /* 0x000000aa92927223 */ /* 0x000fe200000100b1 */
[----:B------:R-:W-:Y:S01]  /*2520*/  FSEL R30, R29, RZ, P4 ;  /* 0x000000ff1d1e7208 */ /* 0x000fe20002000000 */
[----:B------:R-:W-:Y:S01]  /*2530*/  FADD.FTZ R28, R28, -R33 ;  /* 0x800000211c1c7221 */ /* 0x000fe20000010000 */
[----:B------:R-:W-:Y:S01]  /*2540*/  SHF.L.U32 R33, R25, 0x10, RZ ;  /* 0x0000001019217819 */ /* 0x000fe200000006ff */
[C---:B------:R-:W-:Y:S01]  /*2550*/  FFMA.FTZ R139, R132.reuse, R148, R139 ;  /* 0x00000094848b7223 */ /* 0x040fe2000001008b */
[----:B------:R-:W-:Y:S01]  /*2560*/  SHF.L.U32 R29, R5, 0x10, RZ ;  /* 0x00000010051d7819 */ /* 0x000fe200000006ff */
[----:B------:R-:W-:Y:S01]  /*2570*/  FFMA.FTZ R35, R132, R32, R35 ;  /* 0x0000002084237223 */ /* 0x000fe20000010023 */
[----:B------:R-:W-:Y:S01]  /*2580*/  FADD.FTZ R0, R31, -R0 ;  /* 0x800000001f007221 */ /* 0x000fe20000010000 */
[----:B------:R-:W-:Y:S01]  /*2590*/  SHF.L.U32 R25, R4, 0x10, RZ ;  /* 0x0000001004197819 */ /* 0x000fe200000006ff */
[----:B------:R-:W-:Y:S01]  /*25a0*/  FADD.FTZ R147, R142, -R147 ;  /* 0x800000938e937221 */ /* 0x000fe20000010000 */
[----:B------:R-:W-:Y:S01]  /*25b0*/  ISETP.GE.U32.AND P1, PT, R56, RZ, PT ;  /* 0x000000ff3800720c */ /* 0x000fe20003f26070 */
[----:B------:R-:W-:Y:S01]  /*25c0*/  FADD.FTZ R34, R155, -R34 ;  /* 0x800000229b227221 */ /* 0x000fe20000010000 */
[----:B------:R-:W-:Y:S01]  /*25d0*/  FADD.FTZ R146, R161, -R146 ;  /* 0x80000092a1927221 */ /* 0x000fe20000010000 */
[----:B------:R-:W-:-:S02]  /*25e0*/  IMAD.U32 R27, R27, 0x10000, RZ ;  /* 0x000100001b1b7824 */ /* 0x000fc400078e00ff */
[----:B------:R-:W-:Y:S01]  /*25f0*/  FMUL.FTZ R139, R139, UR6 ;  /* 0x000000068b8b7c20 */ /* 0x000fe20008410000 */
[----:B------:R-:W-:Y:S02]  /*2600*/  IMAD.U32 R31, R26, 0x10000, RZ ;  /* 0x000100001a1f7824 */ /* 0x000fe400078e00ff */
[----:B------:R-:W-:Y:S01]  /*2610*/  FMUL.FTZ R35, R35, UR6 ;  /* 0x0000000623237c20 */ /* 0x000fe20008410000 */
[C---:B------:R-:W-:Y:S01]  /*2620*/  FFMA.FTZ R29, R132.reuse, R28, R29 ;  /* 0x0000001c841d7223 */ /* 0x040fe2000001001d */
[C---:B------:R-:W-:Y:S01]  /*2630*/  LOP3.LUT P5, RZ, R57.reuse, 0xff0000, RZ, 0xc0, !PT ;  /* 0x00ff000039ff7812 */ /* 0x040fe200078ac0ff */
[C---:B------:R-:W-:Y:S01]  /*2640*/  FFMA.FTZ R27, R132.reuse, R147, R27 ;  /* 0x00000093841b7223 */ /* 0x040fe2000001001b */
[----:B------:R-:W-:Y:S01]  /*2650*/  ISETP.GE.U32.AND.EX P1, PT, R57, 0x1000000, PT, P1 ;  /* 0x010000003900780c */ /* 0x000fe20003f26110 */
[C---:B------:R-:W-:Y:S01]  /*2660*/  FFMA.FTZ R33, R132.reuse, R146, R33 ;  /* 0x0000009284217223 */ /* 0x040fe20000010021 */
[C---:B------:R-:W-:Y:S01]  /*2670*/  FFMA.FTZ R31, R132.reuse, R34, R31 ;  /* 0x00000022841f7223 */ /* 0x040fe2000001001f */
[----:B------:R-:W-:Y:S01]  /*2680*/  FFMA.FTZ R25, R132, R0, R25 ;  /* 0x0000000084197223 */ /* 0x000fe20000010019 */
[----:B------:R-:W-:Y:S01]  /*2690*/  FMUL.FTZ R29, R29, UR6 ;  /* 0x000000061d1d7c20 */ /* 0x000fe20008410000 */
[----:B------:R-:W-:Y:S01]  /*26a0*/  LOP3.LUT P6, RZ, R56, 0xff0000, RZ, 0xc0, !PT ;  /* 0x00ff000038ff7812 */ /* 0x000fe200078cc0ff */
[----:B------:R-:W-:Y:S01]  /*26b0*/  FMUL.FTZ R33, R33, UR6 ;  /* 0x0000000621217c20 */ /* 0x000fe20008410000 */
[----:B------:R-:W-:Y:S01]  /*26c0*/  FSEL R32, R139, RZ, P1 ;  /* 0x000000ff8b207208 */ /* 0x000fe20000800000 */
[----:B------:R-:W-:Y:S01]  /*26d0*/  FMUL.FTZ R31, R31, UR6 ;  /* 0x000000061f1f7c20 */ /* 0x000fe20008410000 */
[----:B------:R-:W-:Y:S01]  /*26e0*/  FSEL R35, R35, RZ, P5 ;  /* 0x000000ff23237208 */ /* 0x000fe20002800000 */
        /* <DEDUP_REMOVED lines=16> */
.L_x_413:
[-CC-:B------:R-:W-:Y:S01]  /*27f0*/  FFMA.FTZ R32, R32, R170.reuse, R177.reuse ;  /* 0x000000aa20207223 */ /* 0x180fe200000100b1 */
[-CC-:B------:R-:W-:Y:S01]  /*2800*/  FFMA.FTZ R139, R139, R170.reuse, R177.reuse ;  /* 0x000000aa8b8b7223 */ /* 0x180fe200000100b1 */
[-C--:B------:R-:W-:Y:S01]  /*2810*/  FFMA.FTZ R148, R148, R170.reuse, R177 ;  /* 0x000000aa94947223 */ /* 0x080fe200000100b1 */
[----:B------:R-:W-:Y:S02]  /*2820*/  IMAD.U32 R18, R7, 0x10000, RZ ;  /* 0x0001000007127824 */ /* 0x000fe400078e00ff */
[----:B------:R-:W-:Y:S01]  /*2830*/  FADD.FTZ R151, R151, -R32 ;  /* 0x8000002097977221 */ /* 0x000fe20000010000 */
[----:B------:R-:W-:Y:S01]  /*2840*/  SHF.L.U32 R16, R6, 0x10, RZ ;  /* 0x0000001006107819 */ /* 0x000fe200000006ff */
[----:B------:R-:W-:Y:S01]  /*2850*/  FADD.FTZ R139, R30, -R139 ;  /* 0x8000008b1e8b7221 */ /* 0x000fe20000010000 */
[----:B------:R-:W-:Y:S01]  /*2860*/  SHF.L.U32 R17, R24, 0x10, RZ ;  /* 0x0000001018117819 */ /* 0x000fe200000006ff */
[----:B------:R-:W-:Y:S01]  /*2870*/  FADD.FTZ R163, R163, -R148 ;  /* 0x80000094a3a37221 */ /* 0x000fe20000010000 */
[C---:B------:R-:W-:Y:S01]  /*2880*/  FFMA.FTZ R19, R132.reuse, R151, R18 ;  /* 0x0000009784137223 */ /* 0x040fe20000010012 */
[----:B------:R-:W-:Y:S01]  /*2890*/  FFMA.FTZ R18, R132, R139, R16 ;  /* 0x0000008b84127223 */ /* 0x000fe20000010010 */
[----:B-----5:R-:W-:Y:S01]  /*28a0*/  ISETP.GE.U32.AND P1, PT, R56, RZ, PT ;  /* 0x000000ff3800720c */ /* 0x020fe20003f26070 */
[----:B------:R-:W-:Y:S01]  /*28b0*/  FFMA.FTZ R148, R132, R163, R17 ;  /* 0x000000a384947223 */ /* 0x000fe20000010011 */
[C---:B------:R-:W-:Y:S01]  /*28c0*/  LOP3.LUT P4, RZ, R57.reuse, 0xff, RZ, 0xc0, !PT ;  /* 0x000000ff39ff7812 */ /* 0x040fe2000788c0ff */
[----:B------:R-:W-:Y:S01]  /*28d0*/  FMUL.FTZ R16, R18, UR6 ;  /* 0x0000000612107c20 */ /* 0x000fe20008410000 */
[----:B------:R-:W-:Y:S01]  /*28e0*/  ISETP.GE.U32.AND.EX P1, PT, R57, 0x1000000, PT, P1 ;  /* 0x010000003900780c */ /* 0x000fe20003f26110 */
[----:B------:R-:W-:Y:S01]  /*28f0*/  FMUL.FTZ R24, R148, UR6 ;  /* 0x0000000694187c20 */ /* 0x000fe20008410000 */
[-CC-:B------:R-:W-:Y:S01]  /*2900*/  FFMA.FTZ R33, R33, R170.reuse, R177.reuse ;  /* 0x000000aa21217223 */ /* 0x180fe200000100b1 */
[-CC-:B------:R-:W-:Y:S01]  /*2910*/  FFMA.FTZ R34, R34, R170.reuse, R177.reuse ;  /* 0x000000aa22227223 */ /* 0x180fe200000100b1 */
[-CC-:B------:R-:W-:Y:S01]  /*2920*/  FFMA.FTZ R0, R0, R170.reuse, R177.reuse ;  /* 0x000000aa00007223 */ /* 0x180fe200000100b1 */
[-CC-:B------:R-:W-:Y:S01]  /*2930*/  FFMA.FTZ R147, R147, R170.reuse, R177.reuse ;  /* 0x000000aa93937223 */ /* 0x180fe200000100b1 */
[----:B------:R-:W-:Y:S01]  /*2940*/  FFMA.FTZ R146, R146, R170, R177 ;  /* 0x000000aa92927223 */ /* 0x000fe200000100b1 */
[----:B------:R-:W-:Y:S01]  /*2950*/  FSEL R30, R16, RZ, P4 ;  /* 0x000000ff101e7208 */ /* 0x000fe20002000000 */
[----:B------:R-:W-:Y:S01]  /*2960*/  FADD.FTZ R33, R28, -R33 ;  /* 0x800000211c217221 */ /* 0x000fe20000010000 */
[----:B------:R-:W-:Y:S01]  /*2970*/  SHF.L.U32 R26, R26, 0x10, RZ ;  /* 0x000000101a1a7819 */ /* 0x000fe200000006ff */
[----:B------:R-:W-:Y:S01]  /*2980*/  FADD.FTZ R155, R155, -R34 ;  /* 0x800000229b9b7221 */ /* 0x000fe20000010000 */
[----:B------:R-:W-:Y:S01]  /*2990*/  SHF.L.U32 R16, R5, 0x10, RZ ;  /* 0x0000001005107819 */ /* 0x000fe200000006ff */
[----:B------:R-:W-:Y:S01]  /*29a0*/  FADD.FTZ R31, R31, -R0 ;  /* 0x800000001f1f7221 */ /* 0x000fe20000010000 */
[----:B------:R-:W-:Y:S01]  /*29b0*/  FSEL R35, R24, RZ, P1 ;  /* 0x000000ff18237208 */ /* 0x000fe20000800000 */
[----:B------:R-:W-:Y:S01]  /*29c0*/  FADD.FTZ R147, R142, -R147 ;  /* 0x800000938e937221 */ /* 0x000fe20000010000 */
[----:B------:R-:W-:Y:S01]  /*29d0*/  SHF.L.U32 R27, R27, 0x10, RZ ;  /* 0x000000101b1b7819 */ /* 0x000fe200000006ff */
[----:B------:R-:W-:Y:S01]  /*29e0*/  FADD.FTZ R161, R161, -R146 ;  /* 0x80000092a1a17221 */ /* 0x000fe20000010000 */
[----:B------:R-:W-:-:S02]  /*29f0*/  IMAD.U32 R24, R25, 0x10000, RZ ;  /* 0x0001000019187824 */ /* 0x000fc400078e00ff */
[----:B------:R-:W-:Y:S01]  /*2a00*/  FMUL.FTZ R17, R19, UR6 ;  /* 0x0000000613117c20 */ /* 0x000fe20008410000 */
[----:B------:R-:W-:Y:S01]  /*2a10*/  IMAD.U32 R0, R4, 0x10000, RZ ;  /* 0x0001000004007824 */ /* 0x000fe200078e00ff */
[----:B------:R-:W-:Y:S01]  /*2a20*/  LOP3.LUT P5, RZ, R57, 0xff0000, RZ, 0xc0, !PT ;  /* 0x00ff000039ff7812 */ /* 0x000fe200078ac0ff */
[C---:B------:R-:W-:Y:S01]  /*2a30*/  FFMA.FTZ R155, R132.reuse, R155, R26 ;  /* 0x0000009b849b7223 */ /* 0x040fe2000001001a */
[C---:B------:R-:W-:Y:S01]  /*2a40*/  FFMA.FTZ R16, R132.reuse, R33, R16 ;  /* 0x0000002184107223 */ /* 0x040fe20000010010 */
[C---:B------:R-:W-:Y:S01]  /*2a50*/  FFMA.FTZ R27, R132.reuse, R147, R27 ;  /* 0x00000093841b7223 */ /* 0x040fe2000001001b */
[C---:B------:R-:W-:Y:S01]  /*2a60*/  FFMA.FTZ R161, R132.reuse, R161, R24 ;  /* 0x000000a184a17223 */ /* 0x040fe20000010018 */
[----:B------:R-:W-:Y:S01]  /*2a70*/  FFMA.FTZ R0, R132, R31, R0 ;  /* 0x0000001f84007223 */ /* 0x000fe20000010000 */
[----:B------:R-:W-:Y:S01]  /*2a80*/  FSEL R32, R17, RZ, P5 ;  /* 0x000000ff11207208 */ /* 0x000fe20002800000 */
[----:B------:R-:W-:Y:S01]  /*2a90*/  FMUL.FTZ R25, R16, UR6 ;  /* 0x0000000610197c20 */ /* 0x000fe20008410000 */
[C---:B------:R-:W-:Y:S01]  /*2aa0*/  F2FP.BF16.F32.PACK_AB R17, R155.reuse, R16 ;  /* 0x000000109b11723e */ /* 0x040fe200000010ff */
[----:B------:R-:W-:Y:S01]  /*2ab0*/  FMUL.FTZ R155, R155, UR6 ;  /* 0x000000069b9b7c20 */ /* 0x000fe20008410000 */
[C---:B------:R-:W-:Y:S01]  /*2ac0*/  F2FP.BF16.F32.PACK_AB R18, R161.reuse, R18 ;  /* 0x00000012a112723e */ /* 0x040fe200000010ff */
[----:B------:R-:W-:Y:S01]  /*2ad0*/  FMUL.FTZ R161, R161, UR6 ;  /* 0x00000006a1a17c20 */ /* 0x000fe20008410000 */
[C---:B------:R-:W-:Y:S01]  /*2ae0*/  F2FP.BF16.F32.PACK_AB R16, R27.reuse, R0 ;  /* 0x000000001b10723e */ /* 0x040fe200000010ff */
        /* <DEDUP_REMOVED lines=15> */
[----:B------:R-:W-:Y:S02]  /*2be0*/  F2FP.BF16.F32.PACK_AB R25, R0, R25 ;  /* 0x000000190019723e */ /* 0x000fe400000010ff */
[----:B------:R-:W-:Y:S01]  /*2bf0*/  F2FP.BF16.F32.PACK_AB R24, R29, R24 ;  /* 0x000000181d18723e */ /* 0x000fe200000010ff */
[----:B------:R-:W-:Y:S06]  /*2c00*/  BRA `(.L_x_412) ;  /* 0x0000001400387947 */ /* 0x000fec0003800000 */
.L_x_409:
        /* <DEDUP_REMOVED lines=23> */
[-C--:B------:R-:W-:Y:S01]  /*2d80*/  FFMA.FTZ R34, R34, R170.reuse, R177 ;  /* 0x000000aa22227223 */ /* 0x080fe200000100b1 */
        /* <DEDUP_REMOVED lines=11> */
[----:B------:R-:W-:Y:S01]  /*2e40*/  FSEL R24, R163, RZ, P5 ;  /* 0x000000ffa3187208 */ /* 0x000fe20002800000 */
[----:B------:R-:W-:Y:S01]  /*2e50*/  FMUL.FTZ R139, R139, UR6 ;  /* 0x000000068b8b7c20 */ /* 0x000fe20008410000 */
[----:B------:R-:W-:Y:S01]  /*2e60*/  FSEL R25, R161, RZ, P2 ;  /* 0x000000ffa1197208 */ /* 0x000fe20001000000 */
[C---:B------:R-:W-:Y:S01]  /*2e70*/  FMUL.FTZ R33, R132.reuse, R33 ;  /* 0x0000002184217220 */ /* 0x040fe20000410000 */
[----:B------:R-:W-:Y:S01]  /*2e80*/  LOP3.LUT P6, RZ, R51, 0xff0000, RZ, 0xc0, !PT ;  /* 0x00ff000033ff7812 */ /* 0x000fe200078cc0ff */
[----:B------:R-:W-:Y:S01]  /*2e90*/  FMUL.FTZ R155, R132, R155 ;  /* 0x0000009b849b7220 */ /* 0x000fe20000410000 */
        /* <DEDUP_REMOVED lines=42> */
.L_x_415:
[-CC-:B------:R-:W-:Y:S01]  /*3140*/  FFMA.FTZ R32, R32, R170.reuse, R177.reuse ;  /* 0x000000aa20207223 */ /* 0x180fe200000100b1 */
[-CC-:B------:R-:W-:Y:S01]  /*3150*/  FFMA.FTZ R139, R139, R170.reuse, R177.reuse ;  /* 0x000000aa8b8b7223 */ /* 0x180fe200000100b1 */
[-CC-:B------:R-:W-:Y:S01]  /*3160*/  FFMA.FTZ R146, R146, R170.reuse, R177.reuse ;  /* 0x000000aa92927223 */ /* 0x180fe200000100b1 */
[-C--:B------:R-:W-:Y:S01]  /*3170*/  FFMA.FTZ R148, R148, R170.reuse, R177 ;  /* 0x000000aa94947223 */ /* 0x080fe200000100b1 */
        /* <DEDUP_REMOVED lines=15> */
[-C--:B------:R-:W-:Y:S01]  /*3270*/  FFMA.FTZ R34, R34, R170.reuse, R177 ;  /* 0x000000aa22227223 */ /* 0x080fe200000100b1 */
        /* <DEDUP_REMOVED lines=10> */
[----:B------:R-:W-:Y:S01]  /*3320*/  ISETP.GE.U32.AND.EX P1, PT, R57, 0x1000000, PT, P1 ;  /* 0x010000003900780c */ /* 0x000fe20003f26110 */
[-CC-:B------:R-:W-:Y:S01]  /*3330*/  FFMA.FTZ R147, R147, R170.reuse, R177.reuse ;  /* 0x000000aa93937223 */ /* 0x180fe200000100b1 */
[----:B------:R-:W-:Y:S01]  /*3340*/  LOP3.LUT P4, RZ, R57, 0xff00, RZ, 0xc0, !PT ;  /* 0x0000ff0039ff7812 */ /* 0x000fe2000788c0ff */
[----:B------:R-:W-:Y:S01]  /*3350*/  FFMA.FTZ R0, R0, R170, R177 ;  /* 0x000000aa00007223 */ /* 0x000fe200000100b1 */
[----:B------:R-:W-:Y:S01]  /*3360*/  ISETP.GE.U32.AND.EX P2, PT, R51, 0x1000000, PT, P2 ;  /* 0x010000003300780c */ /* 0x000fe20003f46120 */
[----:B------:R-:W-:Y:S01]  /*3370*/  FADD.FTZ R147, R142, -R147 ;  /* 0x800000938e937221 */ /* 0x000fe20000010000 */
[----:B------:R-:W-:Y:S01]  /*3380*/  FSEL R24, R17, RZ, P1 ;  /* 0x000000ff11187208 */ /* 0x000fe20000800000 */
        /* <DEDUP_REMOVED lines=20> */
[C---:B------:R-:W-:Y:S01]  /*34d0*/  FMUL.FTZ R0, R16.reuse, UR6 ;  /* 0x0000000610007c20 */ /* 0x040fe20008410000 */
[----:B------:R-:W-:Y:S01]  /*34e0*/  F2FP.BF16.F32.PACK_AB R16, R16, R31 ;  /* 0x0000001f1010723e */ /* 0x000fe200000010ff */
[----:B------:R-:W-:Y:S01]  /*34f0*/  FMUL.FTZ R31, R31, UR6 ;  /* 0x000000061f1f7c20 */ /* 0x000fe20008410000 */
[----:B------:R-:W-:Y:S02]  /*3500*/  LOP3.LUT P1, RZ, R50, 0xff000000, RZ, 0xc0, !PT ;  /* 0xff00000032ff7812 */ /* 0x000fe4000782c0ff */
[----:B------:R-:W-:Y:S02]  /*3510*/  FSEL R28, R20, RZ, P2 ;  /* 0x000000ff141c7208 */ /* 0x000fe40001000000 */
[C---:B------:R-:W-:Y:S02]  /*3520*/  LOP3.LUT P5, RZ, R56.reuse, 0xff00, RZ, 0xc0, !PT ;  /* 0x0000ff0038ff7812 */ /* 0x040fe400078ac0ff */
[----:B------:R-:W-:-:S02]  /*3530*/  LOP3.LUT P6, RZ, R56, 0xff, RZ, 0xc0, !PT ;  /* 0x000000ff38ff7812 */ /* 0x000fc400078cc0ff */
[C---:B------:R-:W-:Y:S02]  /*3540*/  LOP3.LUT P4, RZ, R50.reuse, 0xff00, RZ, 0xc0, !PT ;  /* 0x0000ff0032ff7812 */ /* 0x040fe4000788c0ff */
[----:B------:R-:W-:Y:S02]  /*3550*/  LOP3.LUT P2, RZ, R50, 0xff, RZ, 0xc0, !PT ;  /* 0x000000ff32ff7812 */ /* 0x000fe4000784c0ff */
[----:B------:R-:W-:Y:S02]  /*3560*/  F2FP.BF16.F32.PACK_AB R23, R30, R23 ;  /* 0x000000171e17723e */ /* 0x000fe400000010ff */
        /* <DEDUP_REMOVED lines=12> */
.L_x_414:
[----:B------:R-:W-:-:S04]  /*3630*/  UISETP.NE.U32.AND UP0, UPT, UR4, URZ, UPT ;  /* 0x000000ff0400728c */ /* 0x000fc8000bf05070 */
[----:B------:R-:W-:-:S09]  /*3640*/  UISETP.NE.AND.EX UP0, UPT, UR5, URZ, UPT, UP0 ;  /* 0x000000ff0500728c */ /* 0x000fd2000bf05300 */
[----:B------:R-:W-:Y:S05]  /*3650*/  BRA.U UP0, `(.L_x_416) ;  /* 0x00000005004c7547 */ /* 0x000fea000b800000 */
[-CC-:B------:R-:W-:Y:S01]  /*3660*/  FFMA.FTZ R148, R148, R170.reuse, R177.reuse ;  /* 0x000000aa94947223 */ /* 0x180fe200000100b1 */
[-CC-:B------:R-:W-:Y:S01]  /*3670*/  FFMA.FTZ R32, R32, R170.reuse, R177.reuse ;  /* 0x000000aa20207223 */ /* 0x180fe200000100b1 */
[----:B------:R-:W-:Y:S01]  /*3680*/  SHF.L.U32 R21, R24, 0x10, RZ ;  /* 0x0000001018157819 */ /* 0x000fe200000006ff */
[-CC-:B------:R-:W-:Y:S01]  /*3690*/  FFMA.FTZ R146, R146, R170.reuse, R177.reuse ;  /* 0x000000aa92927223 */ /* 0x180fe200000100b1 */
[----:B------:R-:W-:Y:S01]  /*36a0*/  FADD.FTZ R163, R163, -R148 ;  /* 0x80000094a3a37221 */ /* 0x000fe20000010000 */
[----:B------:R-:W-:Y:S01]  /*36b0*/  SHF.L.U32 R22, R7, 0x10, RZ ;  /* 0x0000001007167819 */ /* 0x000fe200000006ff */
[----:B------:R-:W-:Y:S01]  /*36c0*/  FADD.FTZ R151, R151, -R32 ;  /* 0x8000002097977221 */ /* 0x000fe20000010000 */
[-C--:B------:R-:W-:Y:S01]  /*36d0*/  FFMA.FTZ R139, R139, R170.reuse, R177 ;  /* 0x000000aa8b8b7223 */ /* 0x080fe200000100b1 */
[C---:B------:R-:W-:Y:S01]  /*36e0*/  FFMA.FTZ R163, R132.reuse, R163, R21 ;  /* 0x000000a384a37223 */ /* 0x040fe20000010015 */
[----:B------:R-:W-:Y:S01]  /*36f0*/  SHF.L.U32 R21, R25, 0x10, RZ ;  /* 0x0000001019157819 */ /* 0x000fe200000006ff */
[----:B------:R-:W-:Y:S01]  /*3700*/  FFMA.FTZ R22, R132, R151, R22 ;  /* 0x0000009784167223 */ /* 0x000fe20000010016 */
[----:B------:R-:W-:Y:S01]  /*3710*/  FADD.FTZ R161, R161, -R146 ;  /* 0x80000092a1a17221 */ /* 0x000fe20000010000 */
[----:B------:R-:W-:Y:S01]  /*3720*/  FFMA.FTZ R33, R33, R170, R177 ;  /* 0x000000aa21217223 */ /* 0x000fe200000100b1 */
[----:B------:R-:W-:-:S02]  /*3730*/  IMAD.U32 R20, R6, 0x10000, RZ ;  /* 0x0001000006147824 */ /* 0x000fc400078e00ff */
[----:B------:R-:W-:Y:S01]  /*3740*/  FMUL.FTZ R23, R22, UR6 ;  /* 0x0000000616177c20 */ /* 0x000fe20008410000 */
[----:B------:R-:W-:Y:S01]  /*3750*/  FADD.FTZ R139, R30, -R139 ;  /* 0x8000008b1e8b7221 */ /* 0x000fe20000010000 */
[----:B-----5:R-:W-:Y:S01]  /*3760*/  LOP3.LUT P2, RZ, R57, 0xff0000, RZ, 0xc0, !PT ;  /* 0x00ff000039ff7812 */ /* 0x020fe2000784c0ff */
[----:B------:R-:W-:Y:S01]  /*3770*/  FFMA.FTZ R21, R132, R161, R21 ;  /* 0x000000a184157223 */ /* 0x000fe20000010015 */
[----:B------:R-:W-:Y:S01]  /*3780*/  ISETP.GE.U32.AND P1, PT, R56, RZ, PT ;  /* 0x000000ff3800720c */ /* 0x000fe20003f26070 */
[-C--:B------:R-:W-:Y:S01]  /*3790*/  FFMA.FTZ R34, R34, R170.reuse, R177 ;  /* 0x000000aa22227223 */ /* 0x080fe200000100b1 */
[----:B------:R-:W-:Y:S01]  /*37a0*/  FADD.FTZ R33, R28, -R33 ;  /* 0x800000211c217221 */ /* 0x000fe20000010000 */
[----:B------:R-:W-:Y:S01]  /*37b0*/  FFMA.FTZ R20, R132, R139, R20 ;  /* 0x0000008b84147223 */ /* 0x000fe20000010014 */
[----:B------:R-:W-:Y:S01]  /*37c0*/  FMUL.FTZ R163, R163, UR6 ;  /* 0x00000006a3a37c20 */ /* 0x000fe20008410000 */
[----:B------:R-:W-:Y:S01]  /*37d0*/  FSEL R29, R23, RZ, P2 ;  /* 0x000000ff171d7208 */ /* 0x000fe20001000000 */
[----:B------:R-:W-:Y:S01]  /*37e0*/  FMUL.FTZ R28, R21, UR6 ;  /* 0x00000006151c7c20 */ /* 0x000fe20008410000 */
[C---:B------:R-:W-:Y:S01]  /*37f0*/  ISETP.GE.U32.AND.EX P5, PT, R57.reuse, 0x1000000, PT, P1 ;  /* 0x010000003900780c */ /* 0x040fe20003fa6110 */
[-CC-:B------:R-:W-:Y:S01]  /*3800*/  FFMA.FTZ R0, R0, R170.reuse, R177.reuse ;  /* 0x000000aa00007223 */ /* 0x180fe200000100b1 */
[----:B------:R-:W-:Y:S01]  /*3810*/  LOP3.LUT P2, RZ, R57, 0xff00, RZ, 0xc0, !PT ;  /* 0x0000ff0039ff7812 */ /* 0x000fe2000784c0ff */
[----:B------:R-:W-:Y:S01]  /*3820*/  FADD.FTZ R155, R155, -R34 ;  /* 0x800000229b9b7221 */ /* 0x000fe20000010000 */
[----:B------:R-:W-:Y:S01]  /*3830*/  SHF.L.U32 R24, R5, 0x10, RZ ;  /* 0x0000001005187819 */ /* 0x000fe200000006ff */
[----:B------:R-:W-:Y:S01]  /*3840*/  IMAD.U32 R21, R26, 0x10000, RZ ;  /* 0x000100001a157824 */ /* 0x000fe200078e00ff */
[----:B------:R-:W-:Y:S01]  /*3850*/  ISETP.GE.U32.AND P1, PT, R50, RZ, PT ;  /* 0x000000ff3200720c */ /* 0x000fe20003f26070 */
[----:B------:R-:W-:Y:S01]  /*3860*/  FMUL.FTZ R22, R20, UR6 ;  /* 0x0000000614167c20 */ /* 0x000fe20008410000 */
[----:B------:R-:W-:Y:S01]  /*3870*/  FFMA.FTZ R147, R147, R170, R177 ;  /* 0x000000aa93937223 */ /* 0x000fe200000100b1 */
[----:B------:R-:W-:Y:S01]  /*3880*/  LOP3.LUT P4, RZ, R57, 0xff, RZ, 0xc0, !PT ;  /* 0x000000ff39ff7812 */ /* 0x000fe2000788c0ff */
[----:B------:R-:W-:Y:S01]  /*3890*/  FADD.FTZ R31, R31, -R0 ;  /* 0x800000001f1f7221 */ /* 0x000fe20000010000 */
[----:B------:R-:W-:Y:S01]  /*38a0*/  FSEL R30, R163, RZ, P5 ;  /* 0x000000ffa31e7208 */ /* 0x000fe20002800000 */
[----:B------:R-:W-:Y:S01]  /*38b0*/  FFMA.FTZ R24, R132, R33, R24 ;  /* 0x0000002184187223 */ /* 0x000fe20000010018 */
[----:B------:R-:W-:Y:S01]  /*38c0*/  FSEL R26, R28, RZ, P2 ;  /* 0x000000ff1c1a7208 */ /* 0x000fe20001000000 */
[----:B------:R-:W-:Y:S01]  /*38d0*/  FFMA.FTZ R155, R132, R155, R21 ;  /* 0x0000009b849b7223 */ /* 0x000fe20000010015 */
[C---:B------:R-:W-:Y:S01]  /*38e0*/  LOP3.LUT P6, RZ, R51.reuse, 0xff0000, RZ, 0xc0, !PT ;  /* 0x00ff000033ff7812 */ /* 0x040fe200078cc0ff */
[----:B------:R-:W-:Y:S01]  /*38f0*/  FADD.FTZ R147, R142, -R147 ;  /* 0x800000938e937221 */ /* 0x000fe20000010000 */
[C---:B------:R-:W-:Y:S01]  /*3900*/  LOP3.LUT P5, RZ, R51.reuse, 0xff, RZ, 0xc0, !PT ;  /* 0x000000ff33ff7812 */ /* 0x040fe200078ac0ff */
[----:B------:R-:W-:Y:S01]  /*3910*/  FMUL.FTZ R24, R24, UR6 ;  /* 0x0000000618187c20 */ /* 0x000fe20008410000 */
[----:B------:R-:W-:Y:S01]  /*3920*/  LOP3.LUT P2, RZ, R51, 0xff00, RZ, 0xc0, !PT ;  /* 0x0000ff0033ff7812 */ /* 0x000fe2000784c0ff */
[----:B------:R-:W-:Y:S01]  /*3930*/  FMUL.FTZ R155, R155, UR6 ;  /* 0x000000069b9b7c20 */ /* 0x000fe20008410000 */
[----:B------:R-:W-:-:S02]  /*3940*/  ISETP.GE.U32.AND.EX P1, PT, R51, 0x1000000, PT, P1 ;  /* 0x010000003300780c */ /* 0x000fc40003f26110 */
[----:B------:R-:W-:Y:S02]  /*3950*/  SHF.L.U32 R0, R4, 0x10, RZ ;  /* 0x0000001004007819 */ /* 0x000fe400000006ff */
[----:B------:R-:W-:Y:S02]  /*3960*/  SHF.L.U32 R27, R27, 0x10, RZ ;  /* 0x000000101b1b7819 */ /* 0x000fe400000006ff */
[----:B------:R-:W-:Y:S01]  /*3970*/  FSEL R25, R22, RZ, P4 ;  /* 0x000000ff16197208 */ /* 0x000fe20002000000 */
[C---:B------:R-:W-:Y:S01]  /*3980*/  FFMA.FTZ R0, R132.reuse, R31, R0 ;  /* 0x0000001f84007223 */ /* 0x040fe20000010000 */
[----:B------:R-:W-:Y:S01]  /*3990*/  FSEL R23, R23, RZ, P6 ;  /* 0x000000ff17177208 */ /* 0x000fe20003000000 */
[----:B------:R-:W-:Y:S01]  /*39a0*/  FFMA.FTZ R147, R132, R147, R27 ;  /* 0x0000009384937223 */ /* 0x000fe2000001001b */
[----:B------:R-:W-:Y:S02]  /*39b0*/  FSEL R22, R22, RZ, P5 ;  /* 0x000000ff16167208 */ /* 0x000fe40002800000 */
[----:B------:R-:W-:Y:S01]  /*39c0*/  FSEL R21, R28, RZ, P2 ;  /* 0x000000ff1c157208 */ /* 0x000fe20001000000 */
[----:B------:R-:W-:Y:S01]  /*39d0*/  FMUL.FTZ R147, R147, UR6 ;  /* 0x0000000693937c20 */ /* 0x000fe20008410000 */
[----:B------:R-:W-:-:S02]  /*39e0*/  LOP3.LUT P6, RZ, R56, 0xff0000, RZ, 0xc0, !PT ;  /* 0x00ff000038ff7812 */ /* 0x000fc400078cc0ff */
[----:B------:R-:W-:Y:S02]  /*39f0*/  FSEL R20, R163, RZ, P1 ;  /* 0x000000ffa3147208 */ /* 0x000fe40000800000 */
[----:B------:R-:W-:Y:S02]  /*3a00*/  LOP3.LUT P2, RZ, R50, 0xff0000, RZ, 0xc0, !PT ;  /* 0x00ff000032ff7812 */ /* 0x000fe4000784c0ff */
[----:B------:R-:W-:Y:S02]  /*3a10*/  LOP3.LUT P1, RZ, R56, 0xff000000, RZ, 0xc0, !PT ;  /* 0xff00000038ff7812 */ /* 0x000fe4000782c0ff */
[----:B------:R-:W-:Y:S02]  /*3a20*/  F2FP.BF16.F32.PACK_AB R22, R21, R22 ;  /* 0x000000161516723e */ /* 0x000fe400000010ff */
[----:B------:R-:W-:Y:S02]  /*3a30*/  F2FP.BF16.F32.PACK_AB R26, R26, R25 ;  /* 0x000000191a1a723e */ /* 0x000fe400000010ff */
[----:B------:R-:W-:-:S02]  /*3a40*/  FSEL R25, R24, RZ, P6 ;  /* 0x000000ff18197208 */ /* 0x000fc40003000000 */
[----:B------:R-:W-:Y:S01]  /*3a50*/  FSEL R21, R24, RZ, P2 ;  /* 0x000000ff18157208 */ /* 0x000fe20001000000 */
[----:B------:R-:W-:Y:S01]  /*3a60*/  FMUL.FTZ R24, R0, UR6 ;  /* 0x0000000600187c20 */ /* 0x000fe20008410000 */
[----:B------:R-:W-:Y:S02]  /*3a70*/  FSEL R28, R155, RZ, P1 ;  /* 0x000000ff9b1c7208 */ /* 0x000fe40000800000 */
[----:B------:R-:W-:Y:S02]  /*3a80*/  LOP3.LUT P1, RZ, R50, 0xff, RZ, 0xc0, !PT ;  /* 0x000000ff32ff7812 */ /* 0x000fe4000782c0ff */
[C---:B------:R-:W-:Y:S02]  /*3a90*/  LOP3.LUT P4, RZ, R56.reuse, 0xff00, RZ, 0xc0, !PT ;  /* 0x0000ff0038ff7812 */ /* 0x040fe4000788c0ff */
[----:B------:R-:W-:Y:S02]  /*3aa0*/  LOP3.LUT P5, RZ, R56, 0xff, RZ, 0xc0, !PT ;  /* 0x000000ff38ff7812 */ /* 0x000fe400078ac0ff */
[----:B------:R-:W-:-:S02]  /*3ab0*/  LOP3.LUT P6, RZ, R50, 0xff000000, RZ, 0xc0, !PT ;  /* 0xff00000032ff7812 */ /* 0x000fc400078cc0ff */
[----:B------:R-:W-:Y:S02]  /*3ac0*/  LOP3.LUT P2, RZ, R50, 0xff00, RZ, 0xc0, !PT ;  /* 0x0000ff0032ff7812 */ /* 0x000fe4000784c0ff */
[----:B------:R-:W-:Y:S02]  /*3ad0*/  F2FP.BF16.F32.PACK_AB R23, R20, R23 ;  /* 0x000000171417723e */ /* 0x000fe400000010ff */
[----:B------:R-:W-:Y:S02]  /*3ae0*/  F2FP.BF16.F32.PACK_AB R27, R30, R29 ;  /* 0x0000001d1e1b723e */ /* 0x000fe400000010ff */
        /* <DEDUP_REMOVED lines=10> */
.L_x_416:
[-CC-:B------:R-:W-:Y:S01]  /*3b90*/  FFMA.FTZ R32, R32, R170.reuse, R177.reuse ;  /* 0x000000aa20207223 */ /* 0x180fe200000100b1 */
[-CC-:B------:R-:W-:Y:S01]  /*3ba0*/  FFMA.FTZ R139, R139, R170.reuse, R177.reuse ;  /* 0x000000aa8b8b7223 */ /* 0x180fe200000100b1 */
[----:B------:R-:W-:Y:S01]  /*3bb0*/  SHF.L.U32 R18, R7, 0x10, RZ ;  /* 0x0000001007127819 */ /* 0x000fe200000006ff */
[-C--:B------:R-:W-:Y:S01]  /*3bc0*/  FFMA.FTZ R148, R148, R170.reuse, R177 ;  /* 0x000000aa94947223 */ /* 0x080fe200000100b1 */
[----:B------:R-:W-:Y:S01]  /*3bd0*/  FADD.FTZ R151, R151, -R32 ;  /* 0x8000002097977221 */ /* 0x000fe20000010000 */
[----:B------:R-:W-:Y:S01]  /*3be0*/  SHF.L.U32 R16, R6, 0x10, RZ ;  /* 0x0000001006107819 */ /* 0x000fe200000006ff */
[----:B------:R-:W-:Y:S01]  /*3bf0*/  FADD.FTZ R139, R30, -R139 ;  /* 0x8000008b1e8b7221 */ /* 0x000fe20000010000 */
[----:B------:R-:W-:Y:S01]  /*3c00*/  FADD.FTZ R163, R163, -R148 ;  /* 0x80000094a3a37221 */ /* 0x000fe20000010000 */
[----:B------:R-:W-:Y:S01]  /*3c10*/  FFMA.FTZ R19, R132, R151, R18 ;  /* 0x0000009784137223 */ /* 0x000fe20000010012 */
[----:B------:R-:W-:Y:S02]  /*3c20*/  IMAD.U32 R17, R24, 0x10000, RZ ;  /* 0x0001000018117824 */ /* 0x000fe400078e00ff */
[-C--:B------:R-:W-:Y:S01]  /*3c30*/  FFMA.FTZ R146, R146, R170.reuse, R177 ;  /* 0x000000aa92927223 */ /* 0x080fe200000100b1 */
[C---:B------:R-:W-:Y:S01]  /*3c40*/  FFMA.FTZ R18, R132.reuse, R139, R16 ;  /* 0x0000008b84127223 */ /* 0x040fe20000010010 */
[----:B------:R-:W-:Y:S01]  /*3c50*/  FMUL.FTZ R16, R19, UR6 ;  /* 0x0000000613107c20 */ /* 0x000fe20008410000 */
[----:B------:R-:W-:Y:S01]  /*3c60*/  FFMA.FTZ R30, R132, R163, R17 ;  /* 0x000000a3841e7223 */ /* 0x000fe20000010011 */
[----:B-----5:R-:W-:Y:S01]  /*3c70*/  LOP3.LUT P6, RZ, R57, 0xff0000, RZ, 0xc0, !PT ;  /* 0x00ff000039ff7812 */ /* 0x020fe200078cc0ff */
[----:B------:R-:W-:Y:S01]  /*3c80*/  IMAD.U32 R25, R25, 0x10000, RZ ;  /* 0x0001000019197824 */ /* 0x000fe200078e00ff */
[----:B------:R-:W-:Y:S01]  /*3c90*/  LOP3.LUT P4, RZ, R51, 0xff0000, RZ, 0xc0, !PT ;  /* 0x00ff000033ff7812 */ /* 0x000fe2000788c0ff */
[----:B------:R-:W-:Y:S01]  /*3ca0*/  FADD.FTZ R161, R161, -R146 ;  /* 0x80000092a1a17221 */ /* 0x000fe20000010000 */
[----:B------:R-:W-:Y:S01]  /*3cb0*/  ISETP.GE.U32.AND P1, PT, R56, RZ, PT ;  /* 0x000000ff3800720c */ /* 0x000fe20003f26070 */
[----:B------:R-:W-:Y:S01]  /*3cc0*/  FMUL.FTZ R17, R30, UR6 ;  /* 0x000000061e117c20 */ /* 0x000fe20008410000 */
[----:B------:R-:W-:Y:S01]  /*3cd0*/  ISETP.GE.U32.AND P2, PT, R50, RZ, PT ;  /* 0x000000ff3200720c */ /* 0x000fe20003f46070 */
[-C--:B------:R-:W-:Y:S01]  /*3ce0*/  FFMA.FTZ R34, R34, R170.reuse, R177 ;  /* 0x000000aa22227223 */ /* 0x080fe200000100b1 */
[----:B------:R-:W-:Y:S01]  /*3cf0*/  FSEL R24, R16, RZ, P6 ;  /* 0x000000ff10187208 */ /* 0x000fe20003000000 */
[----:B------:R-:W-:Y:S01]  /*3d00*/  FFMA.FTZ R25, R132, R161, R25 ;  /* 0x000000a184197223 */ /* 0x000fe20000010019 */
[----:B------:R-:W-:Y:S01]  /*3d10*/  FSEL R23, R16, RZ, P4 ;  /* 0x000000ff10177208 */ /* 0x000fe20002000000 */
[----:B------:R-:W-:Y:S01]  /*3d20*/  FMUL.FTZ R16, R18, UR6 ;  /* 0x0000000612107c20 */ /* 0x000fe20008410000 */
[----:B------:R-:W-:Y:S01]  /*3d30*/  ISETP.GE.U32.AND.EX P1, PT, R57, 0x1000000, PT, P1 ;  /* 0x010000003900780c */ /* 0x000fe20003f26110 */
[-CC-:B------:R-:W-:Y:S01]  /*3d40*/  FFMA.FTZ R33, R33, R170.reuse, R177.reuse ;  /* 0x000000aa21217223 */ /* 0x180fe200000100b1 */
[----:B------:R-:W-:Y:S01]  /*3d50*/  ISETP.GE.U32.AND.EX P2, PT, R51, 0x1000000, PT, P2 ;  /* 0x010000003300780c */ /* 0x000fe20003f46120 */
[----:B------:R-:W-:Y:S01]  /*3d60*/  FADD.FTZ R155, R155, -R34 ;  /* 0x800000229b9b7221 */ /* 0x000fe20000010000 */
[----:B------:R-:W-:Y:S01]  /*3d70*/  LOP3.LUT P5, RZ, R57, 0xff, RZ, 0xc0, !PT ;  /* 0x000000ff39ff7812 */ /* 0x000fe200078ac0ff */
[----:B------:R-:W-:Y:S01]  /*3d80*/  FMUL.FTZ R20, R25, UR6 ;  /* 0x0000000619147c20 */ /* 0x000fe20008410000 */
[----:B------:R-:W-:Y:S01]  /*3d90*/  LOP3.LUT P6, RZ, R51, 0xff, RZ, 0xc0, !PT ;  /* 0x000000ff33ff7812 */ /* 0x000fe200078cc0ff */
[-C--:B------:R-:W-:Y:S01]  /*3da0*/  FFMA.FTZ R0, R0, R170.reuse, R177 ;  /* 0x000000aa00007223 */ /* 0x080fe200000100b1 */
[----:B------:R-:W-:Y:S01]  /*3db0*/  SHF.L.U32 R26, R26, 0x10, RZ ;  /* 0x000000101a1a7819 */ /* 0x000fe200000006ff */
[----:B------:R-:W-:Y:S01]  /*3dc0*/  FADD.FTZ R33, R28, -R33 ;  /* 0x800000211c217221 */ /* 0x000fe20000010000 */
[----:B------:R-:W-:Y:S01]  /*3dd0*/  LOP3.LUT P4, RZ, R57, 0xff00, RZ, 0xc0, !PT ;  /* 0x0000ff0039ff7812 */ /* 0x000fe2000788c0ff */
[----:B------:R-:W-:Y:S01]  /*3de0*/  FFMA.FTZ R147, R147, R170, R177 ;  /* 0x000000aa93937223 */ /* 0x000fe200000100b1 */
[C---:B------:R-:W-:Y:S01]  /*3df0*/  FSEL R29, R17.reuse, RZ, P1 ;  /* 0x000000ff111d7208 */ /* 0x040fe20000800000 */
[----:B------:R-:W-:Y:S01]  /*3e00*/  FFMA.FTZ R155, R132, R155, R26 ;  /* 0x0000009b849b7223 */ /* 0x000fe2000001001a */
[----:B------:R-:W-:Y:S01]  /*3e10*/  FSEL R32, R17, RZ, P2 ;  /* 0x000000ff11207208 */ /* 0x000fe20001000000 */
[----:B------:R-:W-:Y:S01]  /*3e20*/  FADD.FTZ R31, R31, -R0 ;  /* 0x800000001f1f7221 */ /* 0x000fe20000010000 */
[----:B------:R-:W-:Y:S01]  /*3e30*/  FSEL R17, R16, RZ, P5 ;  /* 0x000000ff10117208 */ /* 0x000fe20002800000 */
[----:B------:R-:W-:Y:S01]  /*3e40*/  FADD.FTZ R147, R142, -R147 ;  /* 0x800000938e937221 */ /* 0x000fe20000010000 */
[----:B------:R-:W-:Y:S01]  /*3e50*/  FSEL R22, R16, RZ, P6 ;  /* 0x000000ff10167208 */ /* 0x000fe20003000000 */
[----:B------:R-:W-:Y:S01]  /*3e60*/  IMAD.U32 R16, R5, 0x10000, RZ ;  /* 0x0001000005107824 */ /* 0x000fe200078e00ff */
[----:B------:R-:W-:-:S02]  /*3e70*/  FSEL R26, R20, RZ, P4 ;  /* 0x000000ff141a7208 */ /* 0x000fc40002000000 */
[----:B------:R-:W-:Y:S01]  /*3e80*/  LOP3.LUT P4, RZ, R51, 0xff00, RZ, 0xc0, !PT ;  /* 0x0000ff0033ff7812 */ /* 0x000fe2000788c0ff */
[----:B------:R-:W-:Y:S01]  /*3e90*/  FFMA.FTZ R16, R132, R33, R16 ;  /* 0x0000002184107223 */ /* 0x000fe20000010010 */
[----:B------:R-:W-:Y:S02]  /*3ea0*/  SHF.L.U32 R27, R27, 0x10, RZ ;  /* 0x000000101b1b7819 */ /* 0x000fe400000006ff */
[----:B------:R-:W-:Y:S02]  /*3eb0*/  SHF.L.U32 R0, R4, 0x10, RZ ;  /* 0x0000001004007819 */ /* 0x000fe400000006ff */
[----:B------:R-:W-:Y:S01]  /*3ec0*/  FSEL R21, R20, RZ, P4 ;  /* 0x000000ff14157208 */ /* 0x000fe20002000000 */
[----:B------:R-:W-:Y:S01]  /*3ed0*/  FMUL.FTZ R20, R16, UR6 ;  /* 0x0000000610147c20 */ /* 0x000fe20008410000 */
[----:B------:R-:W-:Y:S01]  /*3ee0*/  F2FP.BF16.F32.PACK_AB R26, R26, R17 ;  /* 0x000000111a1a723e */ /* 0x000fe200000010ff */
[----:B------:R-:W-:Y:S01]  /*3ef0*/  FFMA.FTZ R147, R132, R147, R27 ;  /* 0x0000009384937223 */ /* 0x000fe2000001001b */
[----:B------:R-:W-:Y:S01]  /*3f00*/  LOP3.LUT P1, RZ, R56, 0xff0000, RZ, 0xc0, !PT ;  /* 0x00ff000038ff7812 */ /* 0x000fe2000782c0ff */
[----:B------:R-:W-:Y:S01]  /*3f10*/  FFMA.FTZ R0, R132, R31, R0 ;  /* 0x0000001f84007223 */ /* 0x000fe20000010000 */
[----:B------:R-:W-:-:S02]  /*3f20*/  LOP3.LUT P4, RZ, R50, 0xff0000, RZ, 0xc0, !PT ;  /* 0x00ff000032ff7812 */ /* 0x000fc4000788c0ff */
[C---:B------:R-:W-:Y:S01]  /*3f30*/  F2FP.BF16.F32.PACK_AB R17, R155.reuse, R16 ;  /* 0x000000109b11723e */ /* 0x040fe200000010ff */
[----:B------:R-:W-:Y:S01]  /*3f40*/  FMUL.FTZ R155, R155, UR6 ;  /* 0x000000069b9b7c20 */ /* 0x000fe20008410000 */
[----:B------:R-:W-:Y:S02]  /*3f50*/  LOP3.LUT P2, RZ, R56, 0xff000000, RZ, 0xc0, !PT ;  /* 0xff00000038ff7812 */ /* 0x000fe4000784c0ff */
        /* <DEDUP_REMOVED lines=8> */
[----:B------:R-:W-:Y:S02]  /*3fe0*/  LOP3.LUT P4, RZ, R50, 0xff00, RZ, 0xc0, !PT ;  /* 0x0000ff0032ff7812 */ /* 0x000fe4000788c0ff */
[----:B------:R-:W-:Y:S02]  /*3ff0*/  FSEL R28, R155, RZ, P2 ;  /* 0x000000ff9b1c7208 */ /* 0x000fe40001000000 */
[----:B------:R-:W-:Y:S02]  /*4000*/  LOP3.LUT P6, RZ, R56, 0xff, RZ, 0xc0, !PT ;  /* 0x000000ff38ff7812 */ /* 0x000fe400078cc0ff */
[C---:B------:R-:W-:Y:S02]  /*4010*/  LOP3.LUT P1, RZ, R50.reuse, 0xff000000, RZ, 0xc0, !PT ;  /* 0xff00000032ff7812 */ /* 0x040fe4000782c0ff */
[----:B------:R-:W-:Y:S02]  /*4020*/  LOP3.LUT P2, RZ, R50, 0xff, RZ, 0xc0, !PT ;  /* 0x000000ff32ff7812 */ /* 0x000fe4000784c0ff */
[----:B------:R-:W-:-:S02]  /*4030*/  F2FP.BF16.F32.PACK_AB R27, R29, R24 ;  /* 0x000000181d1b723e */ /* 0x000fc400000010ff */
[----:B------:R-:W-:Y:S02]  /*4040*/  F2FP.BF16.F32.PACK_AB R19, R30, R19 ;  /* 0x000000131e13723e */ /* 0x000fe400000010ff */
[C---:B------:R-:W-:Y:S02]  /*4050*/  FSEL R29, R20.reuse, RZ, P5 ;  /* 0x000000ff141d7208 */ /* 0x040fe40002800000 */
[----:B------:R-:W-:Y:S02]  /*4060*/  FSEL R31, R20, RZ, P4 ;  /* 0x000000ff141f7208 */ /* 0x000fe40002000000 */
[----:B------:R-:W-:Y:S02]  /*4070*/  FSEL R30, R155, RZ, P1 ;  /* 0x000000ff9b1e7208 */ /* 0x000fe40000800000 */
[C---:B------:R-:W-:Y:S02]  /*4080*/  FSEL R20, R0.reuse, RZ, P2 ;  /* 0x000000ff00147208 */ /* 0x040fe40001000000 */
[----:B------:R-:W-:-:S02]  /*4090*/  FSEL R24, R0, RZ, P6 ;  /* 0x000000ff00187208 */ /* 0x000fc40003000000 */
[----:B------:R-:W-:Y:S02]  /*40a0*/  F2FP.BF16.F32.PACK_AB R23, R32, R23 ;  /* 0x000000172017723e */ /* 0x000fe400000010ff */
[----:B------:R-:W-:Y:S02]  /*40b0*/  F2FP.BF16.F32.PACK_AB R21, R30, R21 ;  /* 0x000000151e15723e */ /* 0x000fe400000010ff */
[----:B------:R-:W-:Y:S02]  /*40c0*/  F2FP.BF16.F32.PACK_AB R25, R28, R25 ;  /* 0x000000191c19723e */ /* 0x000fe400000010ff */
[----:B------:R-:W-:Y:S02]  /*40d0*/  F2FP.BF16.F32.PACK_AB R20, R31, R20 ;  /* 0x000000141f14723e */ /* 0x000fe400000010ff */
[----:B------:R-:W-:-:S07]  /*40e0*/  F2FP.BF16.F32.PACK_AB R24, R29, R24 ;  /* 0x000000181d18723e */ /* 0x000fce00000010ff */
.L_x_412:
[----:B------:R-:W-:Y:S01]  /*40f0*/  ISETP.NE.U32.AND P1, PT, RZ, UR4, PT ;  /* 0x00000004ff007c0c */ /* 0x000fe2000bf25070 */
[----:B------:R-:W1:Y:S03]  /*4100*/  LDC.64 R28, c[0x0][0x468] ;  /* 0x00011a00ff1c7b82 */ /* 0x000e660000000a00 */
[----:B------:R-:W-:-:S05]  /*4110*/  ISETP.NE.AND.EX P1, PT, RZ, UR5, PT, P1 ;  /* 0x00000005ff007c0c */ /* 0x000fca000bf25310 */
[----:B------:R-:W2:Y:S08]  /*4120*/  @P0 LDC.64 R30, c[0x0][0x470] ;  /* 0x00011c00ff1e0b82 */ /* 0x000eb00000000a00 */
[----:B------:R-:W3:Y:S01]  /*4130*/  @P1 LDC.64 R32, c[0x0][0x478] ;  /* 0x00011e00ff201b82 */ /* 0x000ee20000000a00 */
[----:B-1----:R-:W-:-:S04]  /*4140*/  IMAD.WIDE.U32 R34, R137, 0x10, R28 ;  /* 0x0000001089227825 */ /* 0x002fc800078e001c */
[----:B--2---:R-:W-:-:S04]  /*4150*/  @P0 IMAD.WIDE.U32 R30, R137, 0x10, R30 ;  /* 0x00000010891e0825 */ /* 0x004fc800078e001e */
[----:B---3--:R-:W-:-:S05]  /*4160*/  @P1 IMAD.WIDE.U32 R32, R137, 0x10, R32 ;  /* 0x0000001089201825 */ /* 0x008fca00078e0020 */
[----:B------:R1:W-:Y:S04]  /*4170*/  @P1 STG.E.128 desc[UR12][R32.64], R16 ;  /* 0x0000001020001986 */ /* 0x0003e8000c101d0c */
[----:B------:R1:W-:Y:S04]  /*4180*/  STG.E.128 desc[UR12][R34.64], R24 ;  /* 0x0000001822007986 */ /* 0x0003e8000c101d0c */
[----:B------:R1:W-:Y:S01]  /*4190*/  @P0 STG.E.128 desc[UR12][R30.64], R20 ;  /* 0x000000141e000986 */ /* 0x0003e2000c101d0c */
[----:B------:R-:W-:Y:S05]  /*41a0*/  @!P0 BRA `(.L_x_417) ;  /* 0x0000001400488947 */ /* 0x000fea0003800000 */
[----:B------:R-:W-:-:S04]  /*41b0*/  UISETP.NE.U32.AND UP0, UPT, UR7, URZ, UPT ;  /* 0x000000ff0700728c */ /* 0x000fc8000bf05070 */
[----:B------:R-:W-:-:S06]  /*41c0*/  UISETP.NE.AND.EX UP0, UPT, UR8, URZ, UPT, UP0 ;  /* 0x000000ff0800728c */ /* 0x000fcc000bf05300 */
[----:B------:R-:W-:-:S13]  /*41d0*/  PLOP3.LUT P4, PT, PT, PT, UP0, 0x80, 0x8 ;  /* 0x000000000008781c */ /* 0x000fda0003f8f008 */
[----:B------:R-:W-:Y:S05]  /*41e0*/  @!P4 BRA `(.L_x_418) ;  /* 0x0000000800ccc947 */ /* 0x000fea0003800000 */
[----:B------:R-:W-:Y:S05]  /*41f0*/  @!P1 BRA `(.L_x_419) ;  /* 0x00000004006c9947 */ /* 0x000fea0003800000 */
[-CC-:B------:R-:W-:Y:S01]  /*4200*/  FFMA.FTZ R138, R138, R170.reuse, R177.reuse ;  /* 0x000000aa8a8a7223 */ /* 0x180fe200000100b1 */
[C---:B-1----:R-:W-:Y:S01]  /*4210*/  SHF.L.U32 R17, R15.reuse, 0x10, RZ ;  /* 0x000000100f117819 */ /* 0x042fe200000006ff */
[-CC-:B------:R-:W-:Y:S01]  /*4220*/  FFMA.FTZ R160, R160, R170.reuse, R177.reuse ;  /* 0x000000aaa0a07223 */ /* 0x180fe200000100b1 */
[----:B------:R-:W-:Y:S01]  /*4230*/  PRMT R0, R15, 0x7632, R0 ;  /* 0x000076320f007816 */ /* 0x000fe20000000000 */
[----:B------:R-:W-:Y:S01]  /*4240*/  FADD.FTZ R157, R157, -R138 ;  /* 0x8000008a9d9d7221 */ /* 0x000fe20000010000 */
[-C--:B------:R-:W-:Y:S01]  /*4250*/  FFMA.FTZ R134, R134, R170.reuse, R177 ;  /* 0x000000aa86867223 */ /* 0x080fe200000100b1 */
[----:B------:R-:W-:Y:S01]  /*4260*/  FADD.FTZ R165, R165, -R160 ;  /* 0x800000a0a5a57221 */ /* 0x000fe20000010000 */
[----:B------:R-:W-:Y:S01]  /*4270*/  SHF.L.U32 R18, R14, 0x10, RZ ;  /* 0x000000100e127819 */ /* 0x000fe200000006ff */
[----:B------:R-:W-:Y:S01]  /*4280*/  FFMA.FTZ R19, R132, R157, R17 ;  /* 0x0000009d84137223 */ /* 0x000fe20000010011 */
[----:B------:R-:W-:Y:S02]  /*4290*/  IMAD.U32 R17, R0, 0x10000, RZ ;  /* 0x0001000000117824 */ /* 0x000fe400078e00ff */
[----:B------:R-:W-:Y:S01]  /*42a0*/  FADD.FTZ R149, R149, -R134 ;  /* 0x8000008695957221 */ /* 0x000fe20000010000 */
[----:B------:R-:W-:Y:S01]  /*42b0*/  PRMT R0, R13, 0x7632, R0 ;  /* 0x000076320d007816 */ /* 0x000fe20000000000 */
[-C--:B------:R-:W-:Y:S01]  /*42c0*/  FFMA.FTZ R171, R171, R170.reuse, R177 ;  /* 0x000000aaabab7223 */ /* 0x080fe200000100b1 */
[----:B------:R-:W-:Y:S01]  /*42d0*/  FFMA.FTZ R30, R132, R165, R17 ;  /* 0x000000a5841e7223 */ /* 0x000fe20000010011 */
[----:B------:R-:W-:Y:S01]  /*42e0*/  ISETP.GE.U32.AND P2, PT, R54, RZ, PT ;  /* 0x000000ff3600720c */ /* 0x000fe20003f46070 */
[----:B------:R-:W-:Y:S01]  /*42f0*/  FMUL.FTZ R17, R19, UR6 ;  /* 0x0000000613117c20 */ /* 0x000fe20008410000 */
[----:B------:R-:W-:Y:S01]  /*4300*/  PRMT R16, R14, 0x7632, R16 ;  /* 0x000076320e107816 */ /* 0x000fe20000000010 */
[----:B------:R-:W-:Y:S01]  /*4310*/  FFMA.FTZ R149, R132, R149, R18 ;  /* 0x0000009584957223 */ /* 0x000fe20000010012 */
[----:B------:R-:W-:Y:S01]  /*4320*/  SHF.L.U32 R0, R0, 0x10, RZ ;  /* 0x0000001000007819 */ /* 0x000fe200000006ff */
[-C--:B------:R-:W-:Y:S01]  /*4330*/  FFMA.FTZ R167, R167, R170.reuse, R177 ;  /* 0x000000aaa7a77223 */ /* 0x080fe200000100b1 */
[----:B------:R-:W-:Y:S01]  /*4340*/  LOP3.LUT P5, RZ, R55, 0xff0000, RZ, 0xc0, !PT ;  /* 0x00ff000037ff7812 */ /* 0x000fe200078ac0ff */
[----:B------:R-:W-:Y:S01]  /*4350*/  FADD.FTZ R171, R152, -R171 ;  /* 0x800000ab98ab7221 */ /* 0x000fe20000010000 */
[----:B------:R-:W-:Y:S01]  /*4360*/  FMUL.FTZ R18, R30, UR6 ;  /* 0x000000061e127c20 */ /* 0x000fe20008410000 */
[----:B------:R-:W-:Y:S01]  /*4370*/  LOP3.LUT P6, RZ, R49, 0xff0000, RZ, 0xc0, !PT ;  /* 0x00ff000031ff7812 */ /* 0x000fe200078cc0ff */
[----:B------:R-:W-:Y:S01]  /*4380*/  FADD.FTZ R167, R156, -R167 ;  /* 0x800000a79ca77221 */ /* 0x000fe20000010000 */
[----:B------:R-:W-:Y:S01]  /*4390*/  ISETP.GE.U32.AND.EX P2, PT, R55, 0x1000000, PT, P2 ;  /* 0x010000003700780c */ /* 0x000fe20003f46120 */
[----:B------:R-:W-:Y:S01]  /*43a0*/  FFMA.FTZ R171, R132, R171, R0 ;  /* 0x000000ab84ab7223 */ /* 0x000fe20000010000 */
[----:B------:R-:W-:Y:S01]  /*43b0*/  SHF.L.U32 R20, R16, 0x10, RZ ;  /* 0x0000001010147819 */ /* 0x000fe200000006ff */
[-C--:B------:R-:W-:Y:S01]  /*43c0*/  FFMA.FTZ R145, R145, R170.reuse, R177 ;  /* 0x000000aa91917223 */ /* 0x080fe200000100b1 */
[----:B------:R-:W-:Y:S01]  /*43d0*/  FSEL R27, R17, RZ, P5 ;  /* 0x000000ff111b7208 */ /* 0x000fe20002800000 */
[----:B------:R-:W-:Y:S01]  /*43e0*/  FMUL.FTZ R0, R149, UR6 ;  /* 0x0000000695007c20 */ /* 0x000fe20008410000 */
[----:B------:R-:W-:Y:S01]  /*43f0*/  ISETP.GE.U32.AND P5, PT, R48, RZ, PT ;  /* 0x000000ff3000720c */ /* 0x000fe20003fa6070 */
[----:B------:R-:W-:Y:S01]  /*4400*/  FFMA.FTZ R20, R132, R167, R20 ;  /* 0x000000a784147223 */ /* 0x000fe20000010014 */
[----:B------:R-:W-:Y:S01]  /*4410*/  FSEL R23, R17, RZ, P6 ;  /* 0x000000ff11177208 */ /* 0x000fe20003000000 */
[----:B------:R-:W-:Y:S01]  /*4420*/  FADD.FTZ R145, R136, -R145 ;  /* 0x8000009188917221 */ /* 0x000fe20000010000 */
[----:B------:R-:W-:Y:S01]  /*4430*/  FSEL R32, R18, RZ, P2 ;  /* 0x000000ff12207208 */ /* 0x000fe20001000000 */
[----:B------:R-:W-:Y:S01]  /*4440*/  IMAD.U32 R16, R13, 0x10000, RZ ;  /* 0x000100000d107824 */ /* 0x000fe200078e00ff */
[----:B------:R-:W-:Y:S01]  /*4450*/  LOP3.LUT P6, RZ, R55, 0xff, RZ, 0xc0, !PT ;  /* 0x000000ff37ff7812 */ /* 0x000fe200078cc0ff */
[-CC-:B------:R-:W-:Y:S01]  /*4460*/  FFMA.FTZ R169, R169, R170.reuse, R177.reuse ;  /* 0x000000aaa9a97223 */ /* 0x180fe200000100b1 */
[C---:B------:R-:W-:Y:S01]  /*4470*/  LOP3.LUT P2, RZ, R49.reuse, 0xff, RZ, 0xc0, !PT ;  /* 0x000000ff31ff7812 */ /* 0x040fe2000784c0ff */
[----:B------:R-:W-:Y:S01]  /*4480*/  FMUL.FTZ R17, R20, UR6 ;  /* 0x0000000614117c20 */ /* 0x000fe20008410000 */
[----:B------:R-:W-:Y:S01]  /*4490*/  ISETP.GE.U32.AND.EX P5, PT, R49, 0x1000000, PT, P5 ;  /* 0x010000003100780c */ /* 0x000fe20003fa6150 */
[----:B------:R-:W-:Y:S01]  /*44a0*/  FFMA.FTZ R16, R132, R145, R16 ;  /* 0x0000009184107223 */ /* 0x000fe20000010010 */
[C---:B------:R-:W-:Y:S01]  /*44b0*/  FSEL R26, R0.reuse, RZ, P6 ;  /* 0x000000ff001a7208 */ /* 0x040fe20003000000 */
[----:B------:R-:W-:Y:S01]  /*44c0*/  FFMA.FTZ R45, R45, R170, R177 ;  /* 0x000000aa2d2d7223 */ /* 0x000fe200000100b1 */
[----:B------:R-:W-:Y:S01]  /*44d0*/  FSEL R24, R0, RZ, P2 ;  /* 0x000000ff00187208 */ /* 0x000fe20001000000 */
[----:B------:R-:W-:Y:S01]  /*44e0*/  FADD.FTZ R169, R150, -R169 ;  /* 0x800000a996a97221 */ /* 0x000fe20000010000 */
[----:B------:R-:W-:Y:S01]  /*44f0*/  PRMT R0, R12, 0x7632, R0 ;  /* 0x000076320c007816 */ /* 0x000fe20000000000 */
[----:B------:R-:W-:Y:S01]  /*4500*/  FMUL.FTZ R22, R171, UR6 ;  /* 0x00000006ab167c20 */ /* 0x000fe20008410000 */
[----:B------:R-:W-:Y:S01]  /*4510*/  FSEL R34, R18, RZ, P5 ;  /* 0x000000ff12227208 */ /* 0x000fe20002800000 */
[----:B------:R-:W-:Y:S01]  /*4520*/  FMUL.FTZ R18, R16, UR6 ;  /* 0x0000000610127c20 */ /* 0x000fe20008410000 */
[----:B------:R-:W-:Y:S01]  /*4530*/  LOP3.LUT P5, RZ, R55, 0xff00, RZ, 0xc0, !PT ;  /* 0x0000ff0037ff7812 */ /* 0x000fe200078ac0ff */
[----:B------:R-:W-:Y:S01]  /*4540*/  IMAD.U32 R0, R0, 0x10000, RZ ;  /* 0x0001000000007824 */ /* 0x000fe200078e00ff */
[----:B------:R-:W-:Y:S01]  /*4550*/  LOP3.LUT P6, RZ, R49, 0xff00, RZ, 0xc0, !PT ;  /* 0x0000ff0031ff7812 */ /* 0x000fe200078cc0ff */
[----:B------:R-:W-:Y:S01]  /*4560*/  FADD.FTZ R45, R46, -R45 ;  /* 0x8000002d2e2d7221 */ /* 0x000fe20000010000 */
[C---:B------:R-:W-:Y:S01]  /*4570*/  FSEL R33, R17.reuse, RZ, P5 ;  /* 0x000000ff11217208 */ /* 0x040fe20002800000 */
[----:B------:R-:W-:Y:S01]  /*4580*/  FFMA.FTZ R0, R132, R169, R0 ;  /* 0x000000a984007223 */ /* 0x000fe20000010000 */
[----:B------:R-:W-:-:S02]  /*4590*/  FSEL R35, R17, RZ, P6 ;  /* 0x000000ff11237208 */ /* 0x000fc40003000000 */
[----:B------:R-:W-:Y:S02]  /*45a0*/  LOP3.LUT P2, RZ, R54, 0xff0000, RZ, 0xc0, !PT ;  /* 0x00ff000036ff7812 */ /* 0x000fe4000784c0ff */
[----:B------:R-:W-:Y:S02]  /*45b0*/  LOP3.LUT P5, RZ, R48, 0xff0000, RZ, 0xc0, !PT ;  /* 0x00ff000030ff7812 */ /* 0x000fe400078ac0ff */
[----:B------:R-:W-:Y:S02]  /*45c0*/  SHF.L.U32 R17, R12, 0x10, RZ ;  /* 0x000000100c117819 */ /* 0x000fe400000006ff */
[----:B------:R-:W-:Y:S02]  /*45d0*/  LOP3.LUT P6, RZ, R54, 0xff000000, RZ, 0xc0, !PT ;  /* 0xff00000036ff7812 */ /* 0x000fe400078cc0ff */
[----:B------:R-:W-:Y:S01]  /*45e0*/  FSEL R25, R18, RZ, P2 ;  /* 0x000000ff12197208 */ /* 0x000fe20001000000 */
[----:B------:R-:W-:Y:S01]  /*45f0*/  FFMA.FTZ R45, R132, R45, R17 ;  /* 0x0000002d842d7223 */ /* 0x000fe20000010011 */
[----:B------:R-:W-:-:S02]  /*4600*/  FSEL R21, R18, RZ, P5 ;  /* 0x000000ff12157208 */ /* 0x000fc40002800000 */
[----:B------:R-:W-:Y:S02]  /*4610*/  F2FP.BF16.F32.PACK_AB R19, R30, R19 ;  /* 0x000000131e13723e */ /* 0x000fe400000010ff */
[----:B------:R-:W-:Y:S01]  /*4620*/  F2FP.BF16.F32.PACK_AB R18, R20, R149 ;  /* 0x000000951412723e */ /* 0x000fe200000010ff */
[----:B------:R-:W-:Y:S01]  /*4630*/  FMUL.FTZ R20, R0, UR6 ;  /* 0x0000000600147c20 */ /* 0x000fe20008410000 */
[----:B------:R-:W-:Y:S02]  /*4640*/  FSEL R30, R22, RZ, P6 ;  /* 0x000000ff161e7208 */ /* 0x000fe40003000000 */
[----:B------:R-:W-:Y:S02]  /*4650*/  LOP3.LUT P6, RZ, R48, 0xff000000, RZ, 0xc0, !PT ;  /* 0xff00000030ff7812 */ /* 0x000fe400078cc0ff */
[----:B------:R-:W-:Y:S02]  /*4660*/  LOP3.LUT P2, RZ, R54, 0xff00, RZ, 0xc0, !PT ;  /* 0x0000ff0036ff7812 */ /* 0x000fe4000784c0ff */
[----:B------:R-:W-:-:S02]  /*4670*/  F2FP.BF16.F32.PACK_AB R17, R171, R16 ;  /* 0x00000010ab11723e */ /* 0x000fc400000010ff */
[----:B------:R-:W-:Y:S02]  /*4680*/  F2FP.BF16.F32.PACK_AB R27, R32, R27 ;  /* 0x0000001b201b723e */ /* 0x000fe400000010ff */
[----:B------:R-:W-:Y:S02]  /*4690*/  FSEL R32, R22, RZ, P6 ;  /* 0x000000ff16207208 */ /* 0x000fe40003000000 */
[----:B------:R-:W-:Y:S01]  /*46a0*/  F2FP.BF16.F32.PACK_AB R16, R0, R45 ;  /* 0x0000002d0010723e */ /* 0x000fe200000010ff */
[----:B------:R-:W-:Y:S01]  /*46b0*/  FMUL.FTZ R45, R45, UR6 ;  /* 0x000000062d2d7c20 */ /* 0x000fe20008410000 */
[----:B------:R-:W-:Y:S02]  /*46c0*/  LOP3.LUT P6, RZ, R48, 0xff00, RZ, 0xc0, !PT ;  /* 0x0000ff0030ff7812 */ /* 0x000fe400078cc0ff */
[----:B------:R-:W-:Y:S02]  /*46d0*/  FSEL R31, R20, RZ, P2 ;  /* 0x000000ff141f7208 */ /* 0x000fe40001000000 */
[----:B------:R-:W-:-:S02]  /*46e0*/  LOP3.LUT P5, RZ, R54, 0xff, RZ, 0xc0, !PT ;  /* 0x000000ff36ff7812 */ /* 0x000fc400078ac0ff */
[----:B------:R-:W-:Y:S02]  /*46f0*/  LOP3.LUT P2, RZ, R48, 0xff, RZ, 0xc0, !PT ;  /* 0x000000ff30ff7812 */ /* 0x000fe4000784c0ff */
[----:B------:R-:W-:Y:S02]  /*4700*/  F2FP.BF16.F32.PACK_AB R26, R33, R26 ;  /* 0x0000001a211a723e */ /* 0x000fe400000010ff */
[----:B------:R-:W-:Y:S02]  /*4710*/  F2FP.BF16.F32.PACK_AB R22, R35, R24 ;  /* 0x000000182316723e */ /* 0x000fe400000010ff */
[----:B------:R-:W-:Y:S02]  /*4720*/  FSEL R33, R20, RZ, P6 ;  /* 0x000000ff14217208 */ /* 0x000fe40003000000 */
        /* <DEDUP_REMOVED lines=8> */
.L_x_419:
[-CC-:B------:R-:W-:Y:S01]  /*47b0*/  FFMA.FTZ R138, R138, R170.reuse, R177.reuse ;  /* 0x000000aa8a8a7223 */ /* 0x180fe200000100b1 */
[C---:B-1----:R-:W-:Y:S01]  /*47c0*/  SHF.L.U32 R21, R15.reuse, 0x10, RZ ;  /* 0x000000100f157819 */ /* 0x042fe200000006ff */
[-CC-:B------:R-:W-:Y:S01]  /*47d0*/  FFMA.FTZ R160, R160, R170.reuse, R177.reuse ;  /* 0x000000aaa0a07223 */ /* 0x180fe200000100b1 */
[----:B------:R-:W-:Y:S01]  /*47e0*/  PRMT R0, R15, 0x7632, R0 ;  /* 0x000076320f007816 */ /* 0x000fe20000000000 */
[----:B------:R-:W-:Y:S01]  /*47f0*/  FADD.FTZ R157, R157, -R138 ;  /* 0x8000008a9d9d7221 */ /* 0x000fe20000010000 */
[-CC-:B------:R-:W-:Y:S01]  /*4800*/  FFMA.FTZ R171, R171, R170.reuse, R177.reuse ;  /* 0x000000aaabab7223 */ /* 0x180fe200000100b1 */
[----:B------:R-:W-:Y:S01]  /*4810*/  FFMA.FTZ R134, R134, R170, R177 ;  /* 0x000000aa86867223 */ /* 0x000fe200000100b1 */
[----:B------:R-:W-:Y:S01]  /*4820*/  SHF.L.U32 R23, R0, 0x10, RZ ;  /* 0x0000001000177819 */ /* 0x000fe200000006ff */
[----:B------:R-:W-:Y:S01]  /*4830*/  FFMA.FTZ R21, R132, R157, R21 ;  /* 0x0000009d84157223 */ /* 0x000fe20000010015 */
[----:B------:R-:W-:Y:S01]  /*4840*/  PRMT R0, R13, 0x7632, R0 ;  /* 0x000076320d007816 */ /* 0x000fe20000000000 */
[----:B------:R-:W-:Y:S01]  /*4850*/  FADD.FTZ R165, R165, -R160 ;  /* 0x800000a0a5a57221 */ /* 0x000fe20000010000 */
[----:B------:R-:W-:Y:S01]  /*4860*/  LOP3.LUT P5, RZ, R55, 0xff0000, RZ, 0xc0, !PT ;  /* 0x00ff000037ff7812 */ /* 0x000fe200078ac0ff */
[----:B------:R-:W-:Y:S01]  /*4870*/  FMUL.FTZ R21, R21, UR6 ;  /* 0x0000000615157c20 */ /* 0x000fe20008410000 */
[----:B------:R-:W-:Y:S01]  /*4880*/  FADD.FTZ R171, R152, -R171 ;  /* 0x800000ab98ab7221 */ /* 0x000fe20000010000 */
[----:B------:R-:W-:-:S02]  /*4890*/  IMAD.U32 R0, R0, 0x10000, RZ ;  /* 0x0001000000007824 */ /* 0x000fc400078e00ff */
[----:B------:R-:W-:Y:S01]  /*48a0*/  FADD.FTZ R149, R149, -R134 ;  /* 0x8000008695957221 */ /* 0x000fe20000010000 */
[C---:B------:R-:W-:Y:S01]  /*48b0*/  PRMT R20, R14.reuse, 0x7632, R20 ;  /* 0x000076320e147816 */ /* 0x040fe20000000014 */
[----:B------:R-:W-:Y:S02]  /*48c0*/  IMAD.U32 R22, R14, 0x10000, RZ ;  /* 0x000100000e167824 */ /* 0x000fe400078e00ff */
[----:B------:R-:W-:Y:S01]  /*48d0*/  FFMA.FTZ R23, R132, R165, R23 ;  /* 0x000000a584177223 */ /* 0x000fe20000010017 */
[----:B------:R-:W-:Y:S01]  /*48e0*/  FSEL R27, R21, RZ, P5 ;  /* 0x000000ff151b7208 */ /* 0x000fe20002800000 */
[-CC-:B------:R-:W-:Y:S01]  /*48f0*/  FFMA.FTZ R167, R167, R170.reuse, R177.reuse ;  /* 0x000000aaa7a77223 */ /* 0x180fe200000100b1 */
[----:B------:R-:W-:Y:S01]  /*4900*/  ISETP.GE.U32.AND P2, PT, R54, RZ, PT ;  /* 0x000000ff3600720c */ /* 0x000fe20003f46070 */
[----:B------:R-:W-:Y:S01]  /*4910*/  FFMA.FTZ R171, R132, R171, R0 ;  /* 0x000000ab84ab7223 */ /* 0x000fe20000010000 */
[----:B------:R-:W-:Y:S01]  /*4920*/  ISETP.GE.U32.AND P5, PT, R48, RZ, PT ;  /* 0x000000ff3000720c */ /* 0x000fe20003fa6070 */
[-C--:B------:R-:W-:Y:S01]  /*4930*/  FFMA.FTZ R45, R45, R170.reuse, R177 ;  /* 0x000000aa2d2d7223 */ /* 0x080fe200000100b1 */
[----:B------:R-:W-:Y:S01]  /*4940*/  SHF.L.U32 R24, R20, 0x10, RZ ;  /* 0x0000001014187819 */ /* 0x000fe200000006ff */
[----:B------:R-:W-:Y:S01]  /*4950*/  FFMA.FTZ R22, R132, R149, R22 ;  /* 0x0000009584167223 */ /* 0x000fe20000010016 */
[----:B------:R-:W-:Y:S01]  /*4960*/  LOP3.LUT P6, RZ, R49, 0xff0000, RZ, 0xc0, !PT ;  /* 0x00ff000031ff7812 */ /* 0x000fe200078cc0ff */
[----:B------:R-:W-:Y:S01]  /*4970*/  FMUL.FTZ R0, R23, UR6 ;  /* 0x0000000617007c20 */ /* 0x000fe20008410000 */
[----:B------:R-:W-:Y:S01]  /*4980*/  FADD.FTZ R167, R156, -R167 ;  /* 0x800000a79ca77221 */ /* 0x000fe20000010000 */
[----:B------:R-:W-:Y:S01]  /*4990*/  ISETP.GE.U32.AND.EX P2, PT, R55, 0x1000000, PT, P2 ;  /* 0x010000003700780c */ /* 0x000fe20003f46120 */
[-C--:B------:R-:W-:Y:S01]  /*49a0*/  FFMA.FTZ R145, R145, R170.reuse, R177 ;  /* 0x000000aa91917223 */ /* 0x080fe200000100b1 */
[----:B------:R-:W-:Y:S01]  /*49b0*/  ISETP.GE.U32.AND.EX P5, PT, R49, 0x1000000, PT, P5 ;  /* 0x010000003100780c */ /* 0x000fe20003fa6150 */
[----:B------:R-:W-:Y:S01]  /*49c0*/  FADD.FTZ R45, R46, -R45 ;  /* 0x8000002d2e2d7221 */ /* 0x000fe20000010000 */
[----:B------:R-:W-:Y:S01]  /*49d0*/  FSEL R23, R21, RZ, P6 ;  /* 0x000000ff15177208 */ /* 0x000fe20003000000 */
[----:B------:R-:W-:Y:S01]  /*49e0*/  FMUL.FTZ R22, R22, UR6 ;  /* 0x0000000616167c20 */ /* 0x000fe20008410000 */
[----:B------:R-:W-:Y:S01]  /*49f0*/  SHF.L.U32 R20, R13, 0x10, RZ ;  /* 0x000000100d147819 */ /* 0x000fe200000006ff */
[----:B------:R-:W-:Y:S01]  /*4a00*/  FFMA.FTZ R24, R132, R167, R24 ;  /* 0x000000a784187223 */ /* 0x000fe20000010018 */
[----:B------:R-:W-:Y:S01]  /*4a10*/  LOP3.LUT P6, RZ, R55, 0xff, RZ, 0xc0, !PT ;  /* 0x000000ff37ff7812 */ /* 0x000fe200078cc0ff */
[----:B------:R-:W-:Y:S01]  /*4a20*/  FADD.FTZ R145, R136, -R145 ;  /* 0x8000009188917221 */ /* 0x000fe20000010000 */
[C---:B------:R-:W-:Y:S01]  /*4a30*/  FSEL R34, R0.reuse, RZ, P2 ;  /* 0x000000ff00227208 */ /* 0x040fe20001000000 */
[----:B------:R-:W-:Y:S01]  /*4a40*/  FFMA.FTZ R169, R169, R170, R177 ;  /* 0x000000aaa9a97223 */ /* 0x000fe200000100b1 */
[----:B------:R-:W-:Y:S01]  /*4a50*/  FSEL R46, R0, RZ, P5 ;  /* 0x000000ff002e7208 */ /* 0x000fe20002800000 */
[----:B------:R-:W-:Y:S01]  /*4a60*/  FMUL.FTZ R24, R24, UR6 ;  /* 0x0000000618187c20 */ /* 0x000fe20008410000 */
[----:B------:R-:W-:Y:S01]  /*4a70*/  PRMT R0, R12, 0x7632, R0 ;  /* 0x000076320c007816 */ /* 0x000fe20000000000 */
[----:B------:R-:W-:Y:S01]  /*4a80*/  FFMA.FTZ R20, R132, R145, R20 ;  /* 0x0000009184147223 */ /* 0x000fe20000010014 */
[----:B------:R-:W-:Y:S01]  /*4a90*/  FSEL R26, R22, RZ, P6 ;  /* 0x000000ff161a7208 */ /* 0x000fe20003000000 */
[----:B------:R-:W-:Y:S01]  /*4aa0*/  FADD.FTZ R169, R150, -R169 ;  /* 0x800000a996a97221 */ /* 0x000fe20000010000 */
[C---:B------:R-:W-:Y:S01]  /*4ab0*/  LOP3.LUT P2, RZ, R49.reuse, 0xff, RZ, 0xc0, !PT ;  /* 0x000000ff31ff7812 */ /* 0x040fe2000784c0ff */
[----:B------:R-:W-:Y:S01]  /*4ac0*/  FMUL.FTZ R20, R20, UR6 ;  /* 0x0000000614147c20 */ /* 0x000fe20008410000 */
[----:B------:R-:W-:Y:S01]  /*4ad0*/  LOP3.LUT P6, RZ, R49, 0xff00, RZ, 0xc0, !PT ;  /* 0x0000ff0031ff7812 */ /* 0x000fe200078cc0ff */
[----:B------:R-:W-:Y:S01]  /*4ae0*/  FMUL.FTZ R171, R171, UR6 ;  /* 0x00000006abab7c20 */ /* 0x000fe20008410000 */
[----:B------:R-:W-:-:S02]  /*4af0*/  SHF.L.U32 R0, R0, 0x10, RZ ;  /* 0x0000001000007819 */ /* 0x000fc400000006ff */
[----:B------:R-:W-:Y:S02]  /*4b00*/  FSEL R22, R22, RZ, P2 ;  /* 0x000000ff16167208 */ /* 0x000fe40001000000 */
[----:B------:R-:W-:Y:S01]  /*4b10*/  FSEL R35, R24, RZ, P6 ;  /* 0x000000ff18237208 */ /* 0x000fe20003000000 */
[----:B------:R-:W-:Y:S01]  /*4b20*/  FFMA.FTZ R0, R132, R169, R0 ;  /* 0x000000a984007223 */ /* 0x000fe20000010000 */
[----:B------:R-:W-:Y:S02]  /*4b30*/  LOP3.LUT P5, RZ, R55, 0xff00, RZ, 0xc0, !PT ;  /* 0x0000ff0037ff7812 */ /* 0x000fe400078ac0ff */
[----:B------:R-:W-:Y:S01]  /*4b40*/  LOP3.LUT P2, RZ, R54, 0xff0000, RZ, 0xc0, !PT ;  /* 0x00ff000036ff7812 */ /* 0x000fe2000784c0ff */
[----:B------:R-:W-:Y:S01]  /*4b50*/  FMUL.FTZ R0, R0, UR6 ;  /* 0x0000000600007c20 */ /* 0x000fe20008410000 */
[----:B------:R-:W-:Y:S02]  /*4b60*/  LOP3.LUT P6, RZ, R54, 0xff000000, RZ, 0xc0, !PT ;  /* 0xff00000036ff7812 */ /* 0x000fe400078cc0ff */
[----:B------:R-:W-:-:S02]  /*4b70*/  SHF.L.U32 R21, R12, 0x10, RZ ;  /* 0x000000100c157819 */ /* 0x000fc400000006ff */
[----:B------:R-:W-:Y:S02]  /*4b80*/  FSEL R33, R24, RZ, P5 ;  /* 0x000000ff18217208 */ /* 0x000fe40002800000 */
[----:B------:R-:W-:Y:S01]  /*4b90*/  FSEL R25, R20, RZ, P2 ;  /* 0x000000ff14197208 */ /* 0x000fe20001000000 */
[----:B------:R-:W-:Y:S01]  /*4ba0*/  FFMA.FTZ R21, R132, R45, R21 ;  /* 0x0000002d84157223 */ /* 0x000fe20000010015 */
[----:B------:R-:W-:Y:S02]  /*4bb0*/  FSEL R32, R171, RZ, P6 ;  /* 0x000000ffab207208 */ /* 0x000fe40003000000 */
[----:B------:R-:W-:Y:S01]  /*4bc0*/  LOP3.LUT P5, RZ, R48, 0xff0000, RZ, 0xc0, !PT ;  /* 0x00ff000030ff7812 */ /* 0x000fe200078ac0ff */
[----:B------:R-:W-:Y:S01]  /*4bd0*/  FMUL.FTZ R21, R21, UR6 ;  /* 0x0000000615157c20 */ /* 0x000fe20008410000 */
[----:B------:R-:W-:Y:S02]  /*4be0*/  LOP3.LUT P2, RZ, R54, 0xff00, RZ, 0xc0, !PT ;  /* 0x0000ff0036ff7812 */ /* 0x000fe4000784c0ff */
[----:B------:R-:W-:-:S02]  /*4bf0*/  LOP3.LUT P6, RZ, R48, 0xff000000, RZ, 0xc0, !PT ;  /* 0xff00000030ff7812 */ /* 0x000fc400078cc0ff */
[----:B------:R-:W-:Y:S02]  /*4c00*/  FSEL R30, R20, RZ, P5 ;  /* 0x000000ff141e7208 */ /* 0x000fe40002800000 */
[----:B------:R-:W-:Y:S02]  /*4c10*/  FSEL R171, R171, RZ, P6 ;  /* 0x000000ffabab7208 */ /* 0x000fe40003000000 */
[----:B------:R-:W-:Y:S02]  /*4c20*/  FSEL R31, R0, RZ, P2 ;  /* 0x000000ff001f7208 */ /* 0x000fe40001000000 */
[----:B------:R-:W-:Y:S02]  /*4c30*/  LOP3.LUT P5, RZ, R54, 0xff, RZ, 0xc0, !PT ;  /* 0x000000ff36ff7812 */ /* 0x000fe400078ac0ff */
[C---:B------:R-:W-:Y:S02]  /*4c40*/  LOP3.LUT P6, RZ, R48.reuse, 0xff00, RZ, 0xc0, !PT ;  /* 0x0000ff0030ff7812 */ /* 0x040fe400078cc0ff */
[----:B------:R-:W-:-:S02]  /*4c50*/  LOP3.LUT P2, RZ, R48, 0xff, RZ, 0xc0, !PT ;  /* 0x000000ff30ff7812 */ /* 0x000fc4000784c0ff */
[----:B------:R-:W-:Y:S02]  /*4c60*/  F2FP.BF16.F32.PACK_AB R26, R33, R26 ;  /* 0x0000001a211a723e */ /* 0x000fe400000010ff */
[----:B------:R-:W-:Y:S02]  /*4c70*/  FSEL R33, R0, RZ, P6 ;  /* 0x000000ff00217208 */ /* 0x000fe40003000000 */
[C---:B------:R-:W-:Y:S02]  /*4c80*/  FSEL R20, R21.reuse, RZ, P2 ;  /* 0x000000ff15147208 */ /* 0x040fe40001000000 */
[----:B------:R-:W-:Y:S02]  /*4c90*/  FSEL R24, R21, RZ, P5 ;  /* 0x000000ff15187208 */ /* 0x000fe40002800000 */
[----:B------:R-:W-:Y:S02]  /*4ca0*/  F2FP.BF16.F32.PACK_AB R23, R46, R23 ;  /* 0x000000172e17723e */ /* 0x000fe400000010ff */
[----:B------:R-:W-:-:S02]  /*4cb0*/  F2FP.BF16.F32.PACK_AB R27, R34, R27 ;  /* 0x0000001b221b723e */ /* 0x000fc400000010ff */
[----:B------:R-:W-:Y:S02]  /*4cc0*/  F2FP.BF16.F32.PACK_AB R22, R35, R22 ;  /* 0x000000162316723e */ /* 0x000fe400000010ff */
[----:B------:R-:W-:Y:S02]  /*4cd0*/  F2FP.BF16.F32.PACK_AB R21, R171, R30 ;  /* 0x0000001eab15723e */ /* 0x000fe400000010ff */
[----:B------:R-:W-:Y:S02]  /*4ce0*/  F2FP.BF16.F32.PACK_AB R25, R32, R25 ;  /* 0x000000192019723e */ /* 0x000fe400000010ff */
[----:B------:R-:W-:Y:S02]  /*4cf0*/  F2FP.BF16.F32.PACK_AB R20, R33, R20 ;  /* 0x000000142114723e */ /* 0x000fe400000010ff */
[----:B------:R-:W-:Y:S01]  /*4d00*/  F2FP.BF16.F32.PACK_AB R24, R31, R24 ;  /* 0x000000181f18723e */ /* 0x000fe200000010ff */
[----:B------:R-:W-:Y:S06]  /*4d10*/  BRA `(.L_x_420) ;  /* 0x0000001800607947 */ /* 0x000fec0003800000 */
.L_x_418:
[----:B------:R-:W-:Y:S05]  /*4d20*/  @!P1 BRA `(.L_x_421) ;  /* 0x00000004003c9947 */ /* 0x000fea0003800000 */
[-CC-:B------:R-:W-:Y:S01]  /*4d30*/  FFMA.FTZ R138, R138, R170.reuse, R177.reuse ;  /* 0x000000aa8a8a7223 */ /* 0x180fe200000100b1 */
[-CC-:B------:R-:W-:Y:S01]  /*4d40*/  FFMA.FTZ R160, R160, R170.reuse, R177.reuse ;  /* 0x000000aaa0a07223 */ /* 0x180fe200000100b1 */
[----:B------:R-:W-:Y:S01]  /*4d50*/  LOP3.LUT P5, RZ, R55, 0xff0000, RZ, 0xc0, !PT ;  /* 0x00ff000037ff7812 */ /* 0x000fe200078ac0ff */
[-CC-:B------:R-:W-:Y:S01]  /*4d60*/  FFMA.FTZ R134, R134, R170.reuse, R177.reuse ;  /* 0x000000aa86867223 */ /* 0x180fe200000100b1 */
[----:B-1----:R-:W-:Y:S01]  /*4d70*/  FADD.FTZ R19, R157, -R138 ;  /* 0x8000008a9d137221 */ /* 0x002fe20000010000 */
[----:B------:R-:W-:Y:S01]  /*4d80*/  FADD.FTZ R165, R165, -R160 ;  /* 0x800000a0a5a57221 */ /* 0x000fe20000010000 */
[-C--:B------:R-:W-:Y:S01]  /*4d90*/  FFMA.FTZ R167, R167, R170.reuse, R177 ;  /* 0x000000aaa7a77223 */ /* 0x080fe200000100b1 */
[----:B------:R-:W-:Y:S01]  /*4da0*/  FADD.FTZ R149, R149, -R134 ;  /* 0x8000008695957221 */ /* 0x000fe20000010000 */
[C---:B------:R-:W-:Y:S01]  /*4db0*/  FMUL.FTZ R19, R132.reuse, R19 ;  /* 0x0000001384137220 */ /* 0x040fe20000410000 */
[----:B------:R-:W-:Y:S01]  /*4dc0*/  FMUL.FTZ R20, R132, R165 ;  /* 0x000000a584147220 */ /* 0x000fe20000410000 */
[----:B------:R-:W-:Y:S01]  /*4dd0*/  ISETP.GE.U32.AND P2, PT, R54, RZ, PT ;  /* 0x000000ff3600720c */ /* 0x000fe20003f46070 */
[----:B------:R-:W-:Y:S01]  /*4de0*/  FADD.FTZ R21, R156, -R167 ;  /* 0x800000a79c157221 */ /* 0x000fe20000010000 */
[----:B------:R-:W-:Y:S01]  /*4df0*/  FMUL.FTZ R0, R19, UR6 ;  /* 0x0000000613007c20 */ /* 0x000fe20008410000 */
[-C--:B------:R-:W-:Y:S01]  /*4e00*/  FFMA.FTZ R145, R145, R170.reuse, R177 ;  /* 0x000000aa91917223 */ /* 0x080fe200000100b1 */
[----:B------:R-:W-:Y:S01]  /*4e10*/  LOP3.LUT P6, RZ, R49, 0xff0000, RZ, 0xc0, !PT ;  /* 0x00ff000031ff7812 */ /* 0x000fe200078cc0ff */
[----:B------:R-:W-:Y:S01]  /*4e20*/  FMUL.FTZ R16, R20, UR6 ;  /* 0x0000000614107c20 */ /* 0x000fe20008410000 */
[----:B------:R-:W-:Y:S01]  /*4e30*/  ISETP.GE.U32.AND.EX P2, PT, R55, 0x1000000, PT, P2 ;  /* 0x010000003700780c */ /* 0x000fe20003f46120 */
[----:B------:R-:W-:Y:S01]  /*4e40*/  FMUL.FTZ R18, R132, R149 ;  /* 0x0000009584127220 */ /* 0x000fe20000410000 */
[----:B------:R-:W-:Y:S01]  /*4e50*/  FSEL R27, R0, RZ, P5 ;  /* 0x000000ff001b7208 */ /* 0x000fe20002800000 */
[----:B------:R-:W-:Y:S01]  /*4e60*/  FMUL.FTZ R21, R132, R21 ;  /* 0x0000001584157220 */ /* 0x000fe20000410000 */
[----:B------:R-:W-:Y:S01]  /*4e70*/  ISETP.GE.U32.AND P5, PT, R48, RZ, PT ;  /* 0x000000ff3000720c */ /* 0x000fe20003fa6070 */
[----:B------:R-:W-:Y:S01]  /*4e80*/  FADD.FTZ R17, R136, -R145 ;  /* 0x8000009188117221 */ /* 0x000fe20000010000 */
[----:B------:R-:W-:Y:S01]  /*4e90*/  FSEL R23, R0, RZ, P6 ;  /* 0x000000ff00177208 */ /* 0x000fe20003000000 */
[----:B------:R-:W-:Y:S01]  /*4ea0*/  FMUL.FTZ R0, R18, UR6 ;  /* 0x0000000612007c20 */ /* 0x000fe20008410000 */
[----:B------:R-:W-:Y:S01]  /*4eb0*/  ISETP.GE.U32.AND.EX P5, PT, R49, 0x1000000, PT, P5 ;  /* 0x010000003100780c */ /* 0x000fe20003fa6150 */
[----:B------:R-:W-:Y:S01]  /*4ec0*/  FMUL.FTZ R17, R132, R17 ;  /* 0x0000001184117220 */ /* 0x000fe20000410000 */
[C---:B------:R-:W-:Y:S01]  /*4ed0*/  FSEL R24, R16.reuse, RZ, P2 ;  /* 0x000000ff10187208 */ /* 0x040fe20001000000 */
[-C--:B------:R-:W-:Y:S01]  /*4ee0*/  FFMA.FTZ R171, R171, R170.reuse, R177 ;  /* 0x000000aaabab7223 */ /* 0x080fe200000100b1 */
[----:B------:R-:W-:Y:S01]  /*4ef0*/  FSEL R32, R16, RZ, P5 ;  /* 0x000000ff10207208 */ /* 0x000fe20002800000 */
[----:B------:R-:W-:Y:S01]  /*4f00*/  FMUL.FTZ R16, R21, UR6 ;  /* 0x0000000615107c20 */ /* 0x000fe20008410000 */
[----:B------:R-:W-:Y:S01]  /*4f10*/  LOP3.LUT P6, RZ, R55, 0xff, RZ, 0xc0, !PT ;  /* 0x000000ff37ff7812 */ /* 0x000fe200078cc0ff */
[----:B------:R-:W-:Y:S01]  /*4f20*/  FADD.FTZ R171, R152, -R171 ;  /* 0x800000ab98ab7221 */ /* 0x000fe20000010000 */
[----:B------:R-:W-:Y:S01]  /*4f30*/  LOP3.LUT P2, RZ, R49, 0xff, RZ, 0xc0, !PT ;  /* 0x000000ff31ff7812 */ /* 0x000fe2000784c0ff */
[-CC-:B------:R-:W-:Y:S01]  /*4f40*/  FFMA.FTZ R169, R169, R170.reuse, R177.reuse ;  /* 0x000000aaa9a97223 */ /* 0x180fe200000100b1 */
[----:B------:R-:W-:Y:S01]  /*4f50*/  LOP3.LUT P5, RZ, R55, 0xff00, RZ, 0xc0, !PT ;  /* 0x0000ff0037ff7812 */ /* 0x000fe200078ac0ff */
[----:B------:R-:W-:Y:S01]  /*4f60*/  FFMA.FTZ R45, R45, R170, R177 ;  /* 0x000000aa2d2d7223 */ /* 0x000fe200000100b1 */
[----:B------:R-:W-:Y:S01]  /*4f70*/  FSEL R26, R0, RZ, P6 ;  /* 0x000000ff001a7208 */ /* 0x000fe20003000000 */
[----:B------:R-:W-:Y:S01]  /*4f80*/  FADD.FTZ R169, R150, -R169 ;  /* 0x800000a996a97221 */ /* 0x000fe20000010000 */
[----:B------:R-:W-:Y:S01]  /*4f90*/  FSEL R22, R0, RZ, P2 ;  /* 0x000000ff00167208 */ /* 0x000fe20001000000 */
[----:B------:R-:W-:Y:S01]  /*4fa0*/  FMUL.FTZ R0, R17, UR6 ;  /* 0x0000000611007c20 */ /* 0x000fe20008410000 */
[----:B------:R-:W-:Y:S01]  /*4fb0*/  FSEL R33, R16, RZ, P5 ;  /* 0x000000ff10217208 */ /* 0x000fe20002800000 */
[----:B------:R-:W-:Y:S01]  /*4fc0*/  FADD.FTZ R45, R46, -R45 ;  /* 0x8000002d2e2d7221 */ /* 0x000fe20000010000 */
[----:B------:R-:W-:-:S02]  /*4fd0*/  LOP3.LUT P2, RZ, R54, 0xff0000, RZ, 0xc0, !PT ;  /* 0x00ff000036ff7812 */ /* 0x000fc4000784c0ff */
[----:B------:R-:W-:Y:S02]  /*4fe0*/  LOP3.LUT P5, RZ, R48, 0xff0000, RZ, 0xc0, !PT ;  /* 0x00ff000030ff7812 */ /* 0x000fe400078ac0ff */
[----:B------:R-:W-:Y:S02]  /*4ff0*/  LOP3.LUT P6, RZ, R49, 0xff00, RZ, 0xc0, !PT ;  /* 0x0000ff0031ff7812 */ /* 0x000fe400078cc0ff */
[C---:B------:R-:W-:Y:S02]  /*5000*/  FSEL R25, R0.reuse, RZ, P2 ;  /* 0x000000ff00197208 */ /* 0x040fe40001000000 */
[----:B------:R-:W-:Y:S01]  /*5010*/  FSEL R30, R0, RZ, P5 ;  /* 0x000000ff001e7208 */ /* 0x000fe20002800000 */
[----:B------:R-:W-:Y:S01]  /*5020*/  FMUL.FTZ R0, R132, R171 ;  /* 0x000000ab84007220 */ /* 0x000fe20000410000 */
[----:B------:R-:W-:Y:S02]  /*5030*/  FSEL R55, R16, RZ, P6 ;  /* 0x000000ff10377208 */ /* 0x000fe40003000000 */
[----:B------:R-:W-:Y:S01]  /*5040*/  LOP3.LUT P6, RZ, R54, 0xff000000, RZ, 0xc0, !PT ;  /* 0xff00000036ff7812 */ /* 0x000fe200078cc0ff */
[----:B------:R-:W-:Y:S01]  /*5050*/  FMUL.FTZ R16, R0, UR6 ;  /* 0x0000000600107c20 */ /* 0x000fe20008410000 */
[----:B------:R-:W-:Y:S01]  /*5060*/  F2FP.BF16.F32.PACK_AB R18, R21, R18 ;  /* 0x000000121512723e */ /* 0x000fe200000010ff */
[----:B------:R-:W-:Y:S01]  /*5070*/  FMUL.FTZ R21, R132, R169 ;  /* 0x000000a984157220 */ /* 0x000fe20000410000 */
[----:B------:R-:W-:-:S02]  /*5080*/  F2FP.BF16.F32.PACK_AB R23, R32, R23 ;  /* 0x000000172017723e */ /* 0x000fc400000010ff */
[----:B------:R-:W-:Y:S01]  /*5090*/  F2FP.BF16.F32.PACK_AB R17, R0, R17 ;  /* 0x000000110011723e */ /* 0x000fe200000010ff */
[----:B------:R-:W-:Y:S01]  /*50a0*/  FMUL.FTZ R0, R132, R45 ;  /* 0x0000002d84007220 */ /* 0x000fe20000410000 */
[----:B------:R-:W-:Y:S02]  /*50b0*/  FSEL R32, R16, RZ, P6 ;  /* 0x000000ff10207208 */ /* 0x000fe40003000000 */
[----:B------:R-:W-:Y:S01]  /*50c0*/  F2FP.BF16.F32.PACK_AB R19, R20, R19 ;  /* 0x000000131413723e */ /* 0x000fe200000010ff */
[----:B------:R-:W-:Y:S01]  /*50d0*/  FMUL.FTZ R20, R21, UR6 ;  /* 0x0000000615147c20 */ /* 0x000fe20008410000 */
[----:B------:R-:W-:Y:S02]  /*50e0*/  LOP3.LUT P6, RZ, R48, 0xff000000, RZ, 0xc0, !PT ;  /* 0xff00000030ff7812 */ /* 0x000fe400078cc0ff */
[----:B------:R-:W-:Y:S02]  /*50f0*/  LOP3.LUT P2, RZ, R54, 0xff00, RZ, 0xc0, !PT ;  /* 0x0000ff0036ff7812 */ /* 0x000fe4000784c0ff */
[----:B------:R-:W-:-:S02]  /*5100*/  FSEL R35, R16, RZ, P6 ;  /* 0x000000ff10237208 */ /* 0x000fc40003000000 */
[----:B------:R-:W-:Y:S01]  /*5110*/  F2FP.BF16.F32.PACK_AB R16, R21, R0 ;  /* 0x000000001510723e */ /* 0x000fe200000010ff */
[----:B------:R-:W-:Y:S01]  /*5120*/  FMUL.FTZ R0, R0, UR6 ;  /* 0x0000000600007c20 */ /* 0x000fe20008410000 */
[----:B------:R-:W-:Y:S02]  /*5130*/  LOP3.LUT P6, RZ, R48, 0xff00, RZ, 0xc0, !PT ;  /* 0x0000ff0030ff7812 */ /* 0x000fe400078cc0ff */
[----:B------:R-:W-:Y:S02]  /*5140*/  FSEL R31, R20, RZ, P2 ;  /* 0x000000ff141f7208 */ /* 0x000fe40001000000 */
[----:B------:R-:W-:Y:S02]  /*5150*/  LOP3.LUT P5, RZ, R54, 0xff, RZ, 0xc0, !PT ;  /* 0x000000ff36ff7812 */ /* 0x000fe400078ac0ff */
[----:B------:R-:W-:Y:S02]  /*5160*/  LOP3.LUT P2, RZ, R48, 0xff, RZ, 0xc0, !PT ;  /* 0x000000ff30ff7812 */ /* 0x000fe4000784c0ff */
[----:B------:R-:W-:-:S02]  /*5170*/  F2FP.BF16.F32.PACK_AB R26, R33, R26 ;  /* 0x0000001a211a723e */ /* 0x000fc400000010ff */
        /* <DEDUP_REMOVED lines=10> */
.L_x_421:
[-CC-:B------:R-:W-:Y:S01]  /*5220*/  FFMA.FTZ R160, R160, R170.reuse, R177.reuse ;  /* 0x000000aaa0a07223 */ /* 0x180fe200000100b1 */
[-CC-:B------:R-:W-:Y:S01]  /*5230*/  FFMA.FTZ R138, R138, R170.reuse, R177.reuse ;  /* 0x000000aa8a8a7223 */ /* 0x180fe200000100b1 */
[----:B------:R-:W-:Y:S01]  /*5240*/  ISETP.GE.U32.AND P2, PT, R54, RZ, PT ;  /* 0x000000ff3600720c */ /* 0x000fe20003f46070 */
[-CC-:B------:R-:W-:Y:S01]  /*5250*/  FFMA.FTZ R134, R134, R170.reuse, R177.reuse ;  /* 0x000000aa86867223 */ /* 0x180fe200000100b1 */
[----:B------:R-:W-:Y:S01]  /*5260*/  FADD.FTZ R165, R165, -R160 ;  /* 0x800000a0a5a57221 */ /* 0x000fe20000010000 */
[----:B------:R-:W-:Y:S01]  /*5270*/  FADD.FTZ R157, R157, -R138 ;  /* 0x8000008a9d9d7221 */ /* 0x000fe20000010000 */
[----:B------:R-:W-:Y:S01]  /*5280*/  ISETP.GE.U32.AND.EX P2, PT, R55, 0x1000000, PT, P2 ;  /* 0x010000003700780c */ /* 0x000fe20003f46120 */
[----:B------:R-:W-:Y:S01]  /*5290*/  FADD.FTZ R149, R149, -R134 ;  /* 0x8000008695957221 */ /* 0x000fe20000010000 */
[C---:B------:R-:W-:Y:S01]  /*52a0*/  FMUL.FTZ R165, R132.reuse, R165 ;  /* 0x000000a584a57220 */ /* 0x040fe20000410000 */
[----:B------:R-:W-:Y:S01]  /*52b0*/  FMUL.FTZ R157, R132, R157 ;  /* 0x0000009d849d7220 */ /* 0x000fe20000410000 */
[-C--:B------:R-:W-:Y:S01]  /*52c0*/  FFMA.FTZ R167, R167, R170.reuse, R177 ;  /* 0x000000aaa7a77223 */ /* 0x080fe200000100b1 */
[----:B------:R-:W-:Y:S01]  /*52d0*/  LOP3.LUT P5, RZ, R55, 0xff0000, RZ, 0xc0, !PT ;  /* 0x00ff000037ff7812 */ /* 0x000fe200078ac0ff */
[----:B------:R-:W-:Y:S01]  /*52e0*/  FMUL.FTZ R165, R165, UR6 ;  /* 0x00000006a5a57c20 */ /* 0x000fe20008410000 */
[----:B------:R-:W-:Y:S01]  /*52f0*/  FMUL.FTZ R157, R157, UR6 ;  /* 0x000000069d9d7c20 */ /* 0x000fe20008410000 */
[----:B------:R-:W-:Y:S01]  /*5300*/  FADD.FTZ R167, R156, -R167 ;  /* 0x800000a79ca77221 */ /* 0x000fe20000010000 */
[----:B------:R-:W-:Y:S01]  /*5310*/  FMUL.FTZ R149, R132, R149 ;  /* 0x0000009584957220 */ /* 0x000fe20000410000 */
[-CC-:B------:R-:W-:Y:S01]  /*5320*/  FFMA.FTZ R145, R145, R170.reuse, R177.reuse ;  /* 0x000000aa91917223 */ /* 0x180fe200000100b1 */
[----:B-1----:R-:W-:Y:S01]  /*5330*/  FSEL R20, R165, RZ, P2 ;  /* 0x000000ffa5147208 */ /* 0x002fe20001000000 */
[-C--:B------:R-:W-:Y:S01]  /*5340*/  FFMA.FTZ R171, R171, R170.reuse, R177 ;  /* 0x000000aaabab7223 */ /* 0x080fe200000100b1 */
[----:B------:R-:W-:Y:S01]  /*5350*/  ISETP.GE.U32.AND P2, PT, R48, RZ, PT ;  /* 0x000000ff3000720c */ /* 0x000fe20003f46070 */
[----:B------:R-:W-:Y:S01]  /*5360*/  FMUL.FTZ R167, R132, R167 ;  /* 0x000000a784a77220 */ /* 0x000fe20000410000 */
[----:B------:R-:W-:Y:S01]  /*5370*/  FSEL R27, R157, RZ, P5 ;  /* 0x000000ff9d1b7208 */ /* 0x000fe20002800000 */
[----:B------:R-:W-:Y:S01]  /*5380*/  FMUL.FTZ R149, R149, UR6 ;  /* 0x0000000695957c20 */ /* 0x000fe20008410000 */
[C---:B------:R-:W-:Y:S01]  /*5390*/  ISETP.GE.U32.AND.EX P2, PT, R49.reuse, 0x1000000, PT, P2 ;  /* 0x010000003100780c */ /* 0x040fe20003f46120 */
[----:B------:R-:W-:Y:S01]  /*53a0*/  FADD.FTZ R145, R136, -R145 ;  /* 0x8000009188917221 */ /* 0x000fe20000010000 */
[----:B------:R-:W-:Y:S01]  /*53b0*/  LOP3.LUT P6, RZ, R49, 0xff0000, RZ, 0xc0, !PT ;  /* 0x00ff000031ff7812 */ /* 0x000fe200078cc0ff */
[----:B------:R-:W-:Y:S01]  /*53c0*/  FADD.FTZ R171, R152, -R171 ;  /* 0x800000ab98ab7221 */ /* 0x000fe20000010000 */
[----:B------:R-:W-:Y:S01]  /*53d0*/  LOP3.LUT P5, RZ, R55, 0xff, RZ, 0xc0, !PT ;  /* 0x000000ff37ff7812 */ /* 0x000fe200078ac0ff */
[-C--:B------:R-:W-:Y:S01]  /*53e0*/  FFMA.FTZ R169, R169, R170.reuse, R177 ;  /* 0x000000aaa9a97223 */ /* 0x080fe200000100b1 */
[----:B------:R-:W-:Y:S01]  /*53f0*/  FSEL R0, R165, RZ, P2 ;  /* 0x000000ffa5007208 */ /* 0x000fe20001000000 */
[----:B------:R-:W-:Y:S01]  /*5400*/  FMUL.FTZ R167, R167, UR6 ;  /* 0x00000006a7a77c20 */ /* 0x000fe20008410000 */
[----:B------:R-:W-:Y:S01]  /*5410*/  FSEL R23, R157, RZ, P6 ;  /* 0x000000ff9d177208 */ /* 0x000fe20003000000 */
[C---:B------:R-:W-:Y:S01]  /*5420*/  FMUL.FTZ R145, R132.reuse, R145 ;  /* 0x0000009184917220 */ /* 0x040fe20000410000 */
[----:B------:R-:W-:Y:S01]  /*5430*/  LOP3.LUT P2, RZ, R55, 0xff00, RZ, 0xc0, !PT ;  /* 0x0000ff0037ff7812 */ /* 0x000fe2000784c0ff */
[----:B------:R-:W-:Y:S01]  /*5440*/  FMUL.FTZ R171, R132, R171 ;  /* 0x000000ab84ab7220 */ /* 0x000fe20000410000 */
[----:B------:R-:W-:Y:S01]  /*5450*/  FSEL R26, R149, RZ, P5 ;  /* 0x000000ff951a7208 */ /* 0x000fe20002800000 */
[----:B------:R-:W-:Y:S01]  /*5460*/  FADD.FTZ R169, R150, -R169 ;  /* 0x800000a996a97221 */ /* 0x000fe20000010000 */
[----:B------:R-:W-:Y:S01]  /*5470*/  LOP3.LUT P6, RZ, R49, 0xff, RZ, 0xc0, !PT ;  /* 0x000000ff31ff7812 */ /* 0x000fe200078cc0ff */
[----:B------:R-:W-:Y:S01]  /*5480*/  FFMA.FTZ R45, R45, R170, R177 ;  /* 0x000000aa2d2d7223 */ /* 0x000fe200000100b1 */
[----:B------:R-:W-:Y:S01]  /*5490*/  LOP3.LUT P5, RZ, R49, 0xff00, RZ, 0xc0, !PT ;  /* 0x0000ff0031ff7812 */ /* 0x000fe200078ac0ff */
[----:B------:R-:W-:Y:S01]  /*54a0*/  FMUL.FTZ R145, R145, UR6 ;  /* 0x0000000691917c20 */ /* 0x000fe20008410000 */
[----:B------:R-:W-:Y:S01]  /*54b0*/  FSEL R33, R167, RZ, P2 ;  /* 0x000000ffa7217208 */ /* 0x000fe20001000000 */
[----:B------:R-:W-:Y:S01]  /*54c0*/  FMUL.FTZ R171, R171, UR6 ;  /* 0x00000006abab7c20 */ /* 0x000fe20008410000 */
[----:B------:R-:W-:Y:S01]  /*54d0*/  FSEL R22, R149, RZ, P6 ;  /* 0x000000ff95167208 */ /* 0x000fe20003000000 */
[----:B------:R-:W-:Y:S01]  /*54e0*/  FMUL.FTZ R169, R132, R169 ;  /* 0x000000a984a97220 */ /* 0x000fe20000410000 */
[----:B------:R-:W-:Y:S01]  /*54f0*/  FSEL R167, R167, RZ, P5 ;  /* 0x000000ffa7a77208 */ /* 0x000fe20002800000 */
[----:B------:R-:W-:Y:S01]  /*5500*/  FADD.FTZ R45, R46, -R45 ;  /* 0x8000002d2e2d7221 */ /* 0x000fe20000010000 */
[C---:B------:R-:W-:Y:S01]  /*5510*/  LOP3.LUT P6, RZ, R54.reuse, 0xff0000, RZ, 0xc0, !PT ;  /* 0x00ff000036ff7812 */ /* 0x040fe200078cc0ff */
[----:B------:R-:W-:Y:S01]  /*5520*/  FMUL.FTZ R169, R169, UR6 ;  /* 0x00000006a9a97c20 */ /* 0x000fe20008410000 */
[----:B------:R-:W-:Y:S01]  /*5530*/  LOP3.LUT P5, RZ, R54, 0xff000000, RZ, 0xc0, !PT ;  /* 0xff00000036ff7812 */ /* 0x000fe200078ac0ff */
[----:B------:R-:W-:Y:S01]  /*5540*/  FMUL.FTZ R45, R132, R45 ;  /* 0x0000002d842d7220 */ /* 0x000fe20000410000 */
[----:B------:R-:W-:-:S02]  /*5550*/  F2FP.BF16.F32.PACK_AB R23, R0, R23 ;  /* 0x000000170017723e */ /* 0x000fc400000010ff */
[----:B------:R-:W-:Y:S01]  /*5560*/  FSEL R25, R145, RZ, P6 ;  /* 0x000000ff91197208 */ /* 0x000fe20003000000 */
[----:B------:R-:W-:Y:S01]  /*5570*/  FMUL.FTZ R45, R45, UR6 ;  /* 0x000000062d2d7c20 */ /* 0x000fe20008410000 */
[----:B------:R-:W-:Y:S02]  /*5580*/  FSEL R0, R171, RZ, P5 ;  /* 0x000000ffab007208 */ /* 0x000fe40002800000 */
[----:B------:R-:W-:Y:S02]  /*5590*/  LOP3.LUT P2, RZ, R48, 0xff0000, RZ, 0xc0, !PT ;  /* 0x00ff000030ff7812 */ /* 0x000fe4000784c0ff */
[----:B------:R-:W-:Y:S02]  /*55a0*/  LOP3.LUT P6, RZ, R54, 0xff00, RZ, 0xc0, !PT ;  /* 0x0000ff0036ff7812 */ /* 0x000fe400078cc0ff */
[----:B------:R-:W-:Y:S02]  /*55b0*/  LOP3.LUT P5, RZ, R48, 0xff000000, RZ, 0xc0, !PT ;  /* 0xff00000030ff7812 */ /* 0x000fe400078ac0ff */
[----:B------:R-:W-:-:S02]  /*55c0*/  FSEL R21, R145, RZ, P2 ;  /* 0x000000ff91157208 */ /* 0x000fc40001000000 */
[----:B------:R-:W-:Y:S02]  /*55d0*/  FSEL R30, R171, RZ, P5 ;  /* 0x000000ffab1e7208 */ /* 0x000fe40002800000 */
[----:B------:R-:W-:Y:S02]  /*55e0*/  FSEL R31, R169, RZ, P6 ;  /* 0x000000ffa91f7208 */ /* 0x000fe40003000000 */
[----:B------:R-:W-:Y:S02]  /*55f0*/  LOP3.LUT P2, RZ, R54, 0xff, RZ, 0xc0, !PT ;  /* 0x000000ff36ff7812 */ /* 0x000fe4000784c0ff */
[C---:B------:R-:W-:Y:S02]  /*5600*/  LOP3.LUT P5, RZ, R48.reuse, 0xff00, RZ, 0xc0, !PT ;  /* 0x0000ff0030ff7812 */ /* 0x040fe400078ac0ff */
        /* <DEDUP_REMOVED lines=12> */
.L_x_417:
[----:B------:R-:W-:-:S04]  /*56d0*/  UISETP.NE.U32.AND UP0, UPT, UR7, URZ, UPT ;  /* 0x000000ff0700728c */ /* 0x000fc8000bf05070 */
[----:B------:R-:W-:-:S06]  /*56e0*/  UISETP.NE.AND.EX UP0, UPT, UR8, URZ, UPT, UP0 ;  /* 0x000000ff0800728c */ /* 0x000fcc000bf05300 */
[----:B------:R-:W-:-:S13]  /*56f0*/  PLOP3.LUT P4, PT, PT, PT, UP0, 0x80, 0x8 ;  /* 0x000000000008781c */ /* 0x000fda0003f8f008 */
[----:B------:R-:W-:Y:S05]  /*5700*/  @!P4 BRA `(.L_x_422) ;  /* 0x000000080024c947 */ /* 0x000fea0003800000 */
[----:B------:R-:W-:Y:S05]  /*5710*/  @!P1 BRA `(.L_x_423) ;  /* 0x0000000400189947 */ /* 0x000fea0003800000 */
[----:B-1----:R-:W-:Y:S01]  /*5720*/  PRMT R16, R15, 0x7632, R16 ;  /* 0x000076320f107816 */ /* 0x002fe20000000010 */
[-CC-:B------:R-:W-:Y:S01]  /*5730*/  FFMA.FTZ R160, R160, R170.reuse, R177.reuse ;  /* 0x000000aaa0a07223 */ /* 0x180fe200000100b1 */
[-CC-:B------:R-:W-:Y:S01]  /*5740*/  FFMA.FTZ R134, R134, R170.reuse, R177.reuse ;  /* 0x000000aa86867223 */ /* 0x180fe200000100b1 */
[-CC-:B------:R-:W-:Y:S01]  /*5750*/  FFMA.FTZ R138, R138, R170.reuse, R177.reuse ;  /* 0x000000aa8a8a7223 */ /* 0x180fe200000100b1 */
[----:B------:R-:W-:Y:S01]  /*5760*/  PRMT R0, R14, 0x7632, R0 ;  /* 0x000076320e007816 */ /* 0x000fe20000000000 */
[-CC-:B------:R-:W-:Y:S01]  /*5770*/  FFMA.FTZ R167, R167, R170.reuse, R177.reuse ;  /* 0x000000aaa7a77223 */ /* 0x180fe200000100b1 */
[----:B------:R-:W-:Y:S01]  /*5780*/  SHF.L.U32 R24, R16, 0x10, RZ ;  /* 0x0000001010187819 */ /* 0x000fe200000006ff */
[----:B------:R-:W-:Y:S01]  /*5790*/  FFMA.FTZ R145, R145, R170, R177 ;  /* 0x000000aa91917223 */ /* 0x000fe200000100b1 */
[----:B------:R-:W-:Y:S01]  /*57a0*/  FADD.FTZ R165, R165, -R160 ;  /* 0x800000a0a5a57221 */ /* 0x000fe20000010000 */
[----:B------:R-:W-:Y:S01]  /*57b0*/  SHF.L.U32 R16, R14, 0x10, RZ ;  /* 0x000000100e107819 */ /* 0x000fe200000006ff */
[----:B------:R-:W-:Y:S01]  /*57c0*/  FADD.FTZ R149, R149, -R134 ;  /* 0x8000008695957221 */ /* 0x000fe20000010000 */
[----:B------:R-:W-:Y:S01]  /*57d0*/  FADD.FTZ R157, R157, -R138 ;  /* 0x8000008a9d9d7221 */ /* 0x000fe20000010000 */
[----:B------:R-:W-:-:S02]  /*57e0*/  IMAD.U32 R17, R15, 0x10000, RZ ;  /* 0x000100000f117824 */ /* 0x000fc400078e00ff */
[----:B------:R-:W-:Y:S01]  /*57f0*/  FADD.FTZ R167, R156, -R167 ;  /* 0x800000a79ca77221 */ /* 0x000fe20000010000 */
[----:B------:R-:W-:Y:S01]  /*5800*/  IMAD.U32 R18, R0, 0x10000, RZ ;  /* 0x0001000000127824 */ /* 0x000fe200078e00ff */
[----:B------:R-:W-:Y:S01]  /*5810*/  SHF.L.U32 R0, R13, 0x10, RZ ;  /* 0x000000100d007819 */ /* 0x000fe200000006ff */
[----:B------:R-:W-:Y:S01]  /*5820*/  FADD.FTZ R145, R136, -R145 ;  /* 0x8000009188917221 */ /* 0x000fe20000010000 */
[C---:B------:R-:W-:Y:S01]  /*5830*/  FFMA.FTZ R30, R132.reuse, R165, R24 ;  /* 0x000000a5841e7223 */ /* 0x040fe20000010018 */
[C---:B------:R-:W-:Y:S01]  /*5840*/  FFMA.FTZ R157, R132.reuse, R157, R17 ;  /* 0x0000009d849d7223 */ /* 0x040fe20000010011 */
[----:B------:R-:W-:Y:S01]  /*5850*/  FFMA.FTZ R149, R132, R149, R16 ;  /* 0x0000009584957223 */ /* 0x000fe20000010010 */
[----:B------:R-:W-:Y:S01]  /*5860*/  ISETP.GE.U32.AND P2, PT, R54, RZ, PT ;  /* 0x000000ff3600720c */ /* 0x000fe20003f46070 */
[C---:B------:R-:W-:Y:S01]  /*5870*/  FFMA.FTZ R24, R132.reuse, R167, R18 ;  /* 0x000000a784187223 */ /* 0x040fe20000010012 */
[----:B------:R-:W-:Y:S01]  /*5880*/  FFMA.FTZ R17, R132, R145, R0 ;  /* 0x0000009184117223 */ /* 0x000fe20000010000 */
[----:B------:R-:W-:Y:S01]  /*5890*/  FMUL.FTZ R18, R30, UR6 ;  /* 0x000000061e127c20 */ /* 0x000fe20008410000 */
[----:B------:R-:W-:Y:S01]  /*58a0*/  ISETP.GE.U32.AND.EX P2, PT, R55, 0x1000000, PT, P2 ;  /* 0x010000003700780c */ /* 0x000fe20003f46120 */
[----:B------:R-:W-:Y:S01]  /*58b0*/  FMUL.FTZ R16, R157, UR6 ;  /* 0x000000069d107c20 */ /* 0x000fe20008410000 */
[----:B------:R-:W-:Y:S01]  /*58c0*/  FMUL.FTZ R0, R149, UR6 ;  /* 0x0000000695007c20 */ /* 0x000fe20008410000 */
[C---:B------:R-:W-:Y:S01]  /*58d0*/  LOP3.LUT P5, RZ, R55.reuse, 0xff0000, RZ, 0xc0, !PT ;  /* 0x00ff000037ff7812 */ /* 0x040fe200078ac0ff */
[----:B------:R-:W-:Y:S01]  /*58e0*/  FMUL.FTZ R19, R24, UR6 ;  /* 0x0000000618137c20 */ /* 0x000fe20008410000 */
[----:B------:R-:W-:Y:S01]  /*58f0*/  LOP3.LUT P6, RZ, R55, 0xff, RZ, 0xc0, !PT ;  /* 0x000000ff37ff7812 */ /* 0x000fe200078cc0ff */
[-CC-:B------:R-:W-:Y:S01]  /*5900*/  FFMA.FTZ R169, R169, R170.reuse, R177.reuse ;  /* 0x000000aaa9a97223 */ /* 0x180fe200000100b1 */
[----:B------:R-:W-:Y:S01]  /*5910*/  FSEL R35, R18, RZ, P2 ;  /* 0x000000ff12237208 */ /* 0x000fe20001000000 */
[-CC-:B------:R-:W-:Y:S01]  /*5920*/  FFMA.FTZ R171, R171, R170.reuse, R177.reuse ;  /* 0x000000aaabab7223 */ /* 0x180fe200000100b1 */
[----:B------:R-:W-:Y:S01]  /*5930*/  LOP3.LUT P2, RZ, R55, 0xff00, RZ, 0xc0, !PT ;  /* 0x0000ff0037ff7812 */ /* 0x000fe2000784c0ff */
[----:B------:R-:W-:Y:S01]  /*5940*/  FFMA.FTZ R45, R45, R170, R177 ;  /* 0x000000aa2d2d7223 */ /* 0x000fe200000100b1 */
[----:B------:R-:W-:Y:S01]  /*5950*/  FSEL R34, R16, RZ, P5 ;  /* 0x000000ff10227208 */ /* 0x000fe20002800000 */
[----:B------:R-:W-:Y:S01]  /*5960*/  FADD.FTZ R169, R150, -R169 ;  /* 0x800000a996a97221 */ /* 0x000fe20000010000 */
[----:B------:R-:W-:Y:S01]  /*5970*/  FSEL R32, R0, RZ, P6 ;  /* 0x000000ff00207208 */ /* 0x000fe20003000000 */
[----:B------:R-:W-:Y:S01]  /*5980*/  FADD.FTZ R171, R152, -R171 ;  /* 0x800000ab98ab7221 */ /* 0x000fe20000010000 */
[----:B------:R-:W-:Y:S01]  /*5990*/  PRMT R16, R13, 0x7632, R16 ;  /* 0x000076320d107816 */ /* 0x000fe20000000010 */
[----:B------:R-:W-:Y:S01]  /*59a0*/  FADD.FTZ R45, R46, -R45 ;  /* 0x8000002d2e2d7221 */ /* 0x000fe20000010000 */
[----:B------:R-:W-:Y:S01]  /*59b0*/  PRMT R0, R12, 0x7632, R0 ;  /* 0x000076320c007816 */ /* 0x000fe20000000000 */
[----:B------:R-:W-:Y:S01]  /*59c0*/  FMUL.FTZ R18, R17, UR6 ;  /* 0x0000000611127c20 */ /* 0x000fe20008410000 */
[----:B------:R-:W-:-:S02]  /*59d0*/  FSEL R33, R19, RZ, P2 ;  /* 0x000000ff13217208 */ /* 0x000fc40001000000 */
[----:B------:R-:W-:Y:S01]  /*59e0*/  SHF.L.U32 R19, R16, 0x10, RZ ;  /* 0x0000001010137819 */ /* 0x000fe200000006ff */
[----:B------:R-:W-:Y:S01]  /*59f0*/  IMAD.U32 R16, R12, 0x10000, RZ ;  /* 0x000100000c107824 */ /* 0x000fe200078e00ff */
[----:B------:R-:W-:Y:S02]  /*5a00*/  SHF.L.U32 R0, R0, 0x10, RZ ;  /* 0x0000001000007819 */ /* 0x000fe400000006ff */
[----:B------:R-:W-:Y:S01]  /*5a10*/  LOP3.LUT P5, RZ, R54, 0xff0000, RZ, 0xc0, !PT ;  /* 0x00ff000036ff7812 */ /* 0x000fe200078ac0ff */
[C---:B------:R-:W-:Y:S01]  /*5a20*/  FFMA.FTZ R26, R132.reuse, R171, R19 ;  /* 0x000000ab841a7223 */ /* 0x040fe20000010013 */
[C---:B------:R-:W-:Y:S01]  /*5a30*/  FFMA.FTZ R16, R132.reuse, R45, R16 ;  /* 0x0000002d84107223 */ /* 0x040fe20000010010 */
[----:B------:R-:W-:Y:S01]  /*5a40*/  FFMA.FTZ R169, R132, R169, R0 ;  /* 0x000000a984a97223 */ /* 0x000fe20000010000 */
[----:B------:R-:W-:Y:S01]  /*5a50*/  FSEL R25, R18, RZ, P5 ;  /* 0x000000ff12197208 */ /* 0x000fe20002800000 */
[----:B------:R-:W-:Y:S01]  /*5a60*/  FMUL.FTZ R27, R26, UR6 ;  /* 0x000000061a1b7c20 */ /* 0x000fe20008410000 */
[----:B------:R-:W-:Y:S01]  /*5a70*/  F2FP.BF16.F32.PACK_AB R18, R24, R149 ;  /* 0x000000951812723e */ /* 0x000fe200000010ff */
[----:B------:R-:W-:Y:S01]  /*5a80*/  FMUL.FTZ R0, R16, UR6 ;  /* 0x0000000610007c20 */ /* 0x000fe20008410000 */
[----:B------:R-:W-:Y:S01]  /*5a90*/  FMUL.FTZ R24, R169, UR6 ;  /* 0x00000006a9187c20 */ /* 0x000fe20008410000 */
        /* <DEDUP_REMOVED lines=14> */
.L_x_423:
[----:B------:R-:W-:Y:S01]  /*5b80*/  PRMT R0, R15, 0x7632, R0 ;  /* 0x000076320f007816 */ /* 0x000fe20000000000 */
[-CC-:B------:R-:W-:Y:S01]  /*5b90*/  FFMA.FTZ R160, R160, R170.reuse, R177.reuse ;  /* 0x000000aaa0a07223 */ /* 0x180fe200000100b1 */
[-CC-:B------:R-:W-:Y:S01]  /*5ba0*/  FFMA.FTZ R138, R138, R170.reuse, R177.reuse ;  /* 0x000000aa8a8a7223 */ /* 0x180fe200000100b1 */
[-CC-:B------:R-:W-:Y:S01]  /*5bb0*/  FFMA.FTZ R167, R167, R170.reuse, R177.reuse ;  /* 0x000000aaa7a77223 */ /* 0x180fe200000100b1 */
[----:B-1----:R-:W-:Y:S01]  /*5bc0*/  SHF.L.U32 R25, R0, 0x10, RZ ;  /* 0x0000001000197819 */ /* 0x002fe200000006ff */
[----:B------:R-:W-:Y:S01]  /*5bd0*/  FADD.FTZ R165, R165, -R160 ;  /* 0x800000a0a5a57221 */ /* 0x000fe20000010000 */
[----:B------:R-:W-:Y:S01]  /*5be0*/  FADD.FTZ R157, R157, -R138 ;  /* 0x8000008a9d9d7221 */ /* 0x000fe20000010000 */
[----:B------:R-:W-:Y:S02]  /*5bf0*/  IMAD.U32 R0, R15, 0x10000, RZ ;  /* 0x000100000f007824 */ /* 0x000fe400078e00ff */
[-C--:B------:R-:W-:Y:S01]  /*5c00*/  FFMA.FTZ R145, R145, R170.reuse, R177 ;  /* 0x000000aa91917223 */ /* 0x080fe200000100b1 */
[--C-:B------:R-:W-:Y:S01]  /*5c10*/  FFMA.FTZ R165, R132, R165, R25.reuse ;  /* 0x000000a584a57223 */ /* 0x100fe20000010019 */
[----:B------:R-:W-:Y:S01]  /*5c20*/  PRMT R25, R14, 0x7632, R25 ;  /* 0x000076320e197816 */ /* 0x000fe20000000019 */
[-C--:B------:R-:W-:Y:S01]  /*5c30*/  FFMA.FTZ R134, R134, R170.reuse, R177 ;  /* 0x000000aa86867223 */ /* 0x080fe200000100b1 */
[----:B------:R-:W-:Y:S01]  /*5c40*/  FADD.FTZ R167, R156, -R167 ;  /* 0x800000a79ca77221 */ /* 0x000fe20000010000 */
[----:B------:R-:W-:Y:S01]  /*5c50*/  SHF.L.U32 R27, R14, 0x10, RZ ;  /* 0x000000100e1b7819 */ /* 0x000fe200000006ff */
[----:B------:R-:W-:Y:S01]  /*5c60*/  FFMA.FTZ R157, R132, R157, R0 ;  /* 0x0000009d849d7223 */ /* 0x000fe20000010000 */
[----:B------:R-:W-:Y:S01]  /*5c70*/  SHF.L.U32 R25, R25, 0x10, RZ ;  /* 0x0000001019197819 */ /* 0x000fe200000006ff */
[----:B------:R-:W-:Y:S01]  /*5c80*/  FADD.FTZ R145, R136, -R145 ;  /* 0x8000009188917221 */ /* 0x000fe20000010000 */
[----:B------:R-:W-:Y:S01]  /*5c90*/  PRMT R24, R13, 0x7632, R24 ;  /* 0x000076320d187816 */ /* 0x000fe20000000018 */
[----:B------:R-:W-:Y:S01]  /*5ca0*/  FADD.FTZ R149, R149, -R134 ;  /* 0x8000008695957221 */ /* 0x000fe20000010000 */
[----:B------:R-:W-:Y:S01]  /*5cb0*/  ISETP.GE.U32.AND P2, PT, R54, RZ, PT ;  /* 0x000000ff3600720c */ /* 0x000fe20003f46070 */
[----:B------:R-:W-:Y:S01]  /*5cc0*/  IMAD.U32 R26, R13, 0x10000, RZ ;  /* 0x000100000d1a7824 */ /* 0x000fe200078e00ff */
[----:B------:R-:W-:Y:S01]  /*5cd0*/  PRMT R0, R12, 0x7632, R0 ;  /* 0x000076320c007816 */ /* 0x000fe20000000000 */
[-CC-:B------:R-:W-:Y:S01]  /*5ce0*/  FFMA.FTZ R169, R169, R170.reuse, R177.reuse ;  /* 0x000000aaa9a97223 */ /* 0x180fe200000100b1 */
[-CC-:B------:R-:W-:Y:S01]  /*5cf0*/  FFMA.FTZ R171, R171, R170.reuse, R177.reuse ;  /* 0x000000aaabab7223 */ /* 0x180fe200000100b1 */
[----:B------:R-:W-:Y:S01]  /*5d00*/  FFMA.FTZ R45, R45, R170, R177 ;  /* 0x000000aa2d2d7223 */ /* 0x000fe200000100b1 */
[----:B------:R-:W-:Y:S01]  /*5d10*/  FMUL.FTZ R165, R165, UR6 ;  /* 0x00000006a5a57c20 */ /* 0x000fe20008410000 */
[----:B------:R-:W-:Y:S01]  /*5d20*/  SHF.L.U32 R30, R24, 0x10, RZ ;  /* 0x00000010181e7819 */ /* 0x000fe200000006ff */
[C---:B------:R-:W-:Y:S01]  /*5d30*/  FFMA.FTZ R25, R132.reuse, R167, R25 ;  /* 0x000000a784197223 */ /* 0x040fe20000010019 */
[----:B------:R-:W-:Y:S01]  /*5d40*/  ISETP.GE.U32.AND.EX P2, PT, R55, 0x1000000, PT, P2 ;  /* 0x010000003700780c */ /* 0x000fe20003f46120 */
[----:B------:R-:W-:Y:S01]  /*5d50*/  FMUL.FTZ R157, R157, UR6 ;  /* 0x000000069d9d7c20 */ /* 0x000fe20008410000 */
[----:B------:R-:W-:Y:S01]  /*5d60*/  FFMA.FTZ R27, R132, R149, R27 ;  /* 0x00000095841b7223 */ /* 0x000fe2000001001b */
[----:B------:R-:W-:Y:S01]  /*5d70*/  SHF.L.U32 R24, R0, 0x10, RZ ;  /* 0x0000001000187819 */ /* 0x000fe200000006ff */
[----:B------:R-:W-:Y:S01]  /*5d80*/  FFMA.FTZ R26, R132, R145, R26 ;  /* 0x00000091841a7223 */ /* 0x000fe2000001001a */
[----:B------:R-:W-:Y:S01]  /*5d90*/  LOP3.LUT P5, RZ, R55, 0xff0000, RZ, 0xc0, !PT ;  /* 0x00ff000037ff7812 */ /* 0x000fe200078ac0ff */
[----:B------:R-:W-:Y:S01]  /*5da0*/  FADD.FTZ R169, R150, -R169 ;  /* 0x800000a996a97221 */ /* 0x000fe20000010000 */
[----:B------:R-:W-:Y:S01]  /*5db0*/  FADD.FTZ R171, R152, -R171 ;  /* 0x800000ab98ab7221 */ /* 0x000fe20000010000 */
[----:B------:R-:W-:Y:S01]  /*5dc0*/  FADD.FTZ R45, R46, -R45 ;  /* 0x8000002d2e2d7221 */ /* 0x000fe20000010000 */
[----:B------:R-:W-:Y:S01]  /*5dd0*/  IMAD.U32 R0, R12, 0x10000, RZ ;  /* 0x000100000c007824 */ /* 0x000fe200078e00ff */
[----:B------:R-:W-:Y:S01]  /*5de0*/  FSEL R34, R165, RZ, P2 ;  /* 0x000000ffa5227208 */ /* 0x000fe20001000000 */
[----:B------:R-:W-:Y:S01]  /*5df0*/  FMUL.FTZ R25, R25, UR6 ;  /* 0x0000000619197c20 */ /* 0x000fe20008410000 */
[----:B------:R-:W-:Y:S01]  /*5e00*/  FMUL.FTZ R27, R27, UR6 ;  /* 0x000000061b1b7c20 */ /* 0x000fe20008410000 */
[----:B------:R-:W-:Y:S01]  /*5e10*/  LOP3.LUT P2, RZ, R55, 0xff00, RZ, 0xc0, !PT ;  /* 0x0000ff0037ff7812 */ /* 0x000fe2000784c0ff */
[----:B------:R-:W-:Y:S01]  /*5e20*/  FMUL.FTZ R26, R26, UR6 ;  /* 0x000000061a1a7c20 */ /* 0x000fe20008410000 */
[----:B------:R-:W-:Y:S01]  /*5e30*/  FSEL R157, R157, RZ, P5 ;  /* 0x000000ff9d9d7208 */ /* 0x000fe20002800000 */
[C---:B------:R-:W-:Y:S01]  /*5e40*/  FFMA.FTZ R30, R132.reuse, R171, R30 ;  /* 0x000000ab841e7223 */ /* 0x040fe2000001001e */
[C---:B------:R-:W-:Y:S01]  /*5e50*/  FFMA.FTZ R24, R132.reuse, R169, R24 ;  /* 0x000000a984187223 */ /* 0x040fe20000010018 */
[----:B------:R-:W-:Y:S01]  /*5e60*/  FFMA.FTZ R0, R132, R45, R0 ;  /* 0x0000002d84007223 */ /* 0x000fe20000010000 */
[----:B------:R-:W-:Y:S01]  /*5e70*/  LOP3.LUT P6, RZ, R55, 0xff, RZ, 0xc0, !PT ;  /* 0x000000ff37ff7812 */ /* 0x000fe200078cc0ff */
[----:B------:R-:W-:Y:S01]  /*5e80*/  FMUL.FTZ R30, R30, UR6 ;  /* 0x000000061e1e7c20 */ /* 0x000fe20008410000 */
[----:B------:R-:W-:Y:S01]  /*5e90*/  LOP3.LUT P5, RZ, R54, 0xff0000, RZ, 0xc0, !PT ;  /* 0x00ff000036ff7812 */ /* 0x000fe200078ac0ff */
[----:B------:R-:W-:Y:S01]  /*5ea0*/  FMUL.FTZ R24, R24, UR6 ;  /* 0x0000000618187c20 */ /* 0x000fe20008410000 */
[----:B------:R-:W-:Y:S01]  /*5eb0*/  FSEL R33, R25, RZ, P2 ;  /* 0x000000ff19217208 */ /* 0x000fe20001000000 */
[----:B------:R-:W-:Y:S01]  /*5ec0*/  FMUL.FTZ R0, R0, UR6 ;  /* 0x0000000600007c20 */ /* 0x000fe20008410000 */
[----:B------:R-:W-:-:S02]  /*5ed0*/  FSEL R32, R27, RZ, P6 ;  /* 0x000000ff1b207208 */ /* 0x000fc40003000000 */
[----:B------:R-:W-:Y:S02]  /*5ee0*/  FSEL R25, R26, RZ, P5 ;  /* 0x000000ff1a197208 */ /* 0x000fe40002800000 */
[C---:B------:R-:W-:Y:S02]  /*5ef0*/  LOP3.LUT P6, RZ, R54.reuse, 0xff000000, RZ, 0xc0, !PT ;  /* 0xff00000036ff7812 */ /* 0x040fe400078cc0ff */
        /* <DEDUP_REMOVED lines=10> */
.L_x_422:
[----:B------:R-:W-:Y:S05]  /*5fa0*/  @!P1 BRA `(.L_x_424) ;  /* 0x0000000000e89947 */ /* 0x000fea0003800000 */
[-CC-:B------:R-:W-:Y:S01]  /*5fb0*/  FFMA.FTZ R160, R160, R170.reuse, R177.reuse ;  /* 0x000000aaa0a07223 */ /* 0x180fe200000100b1 */
[-CC-:B------:R-:W-:Y:S01]  /*5fc0*/  FFMA.FTZ R138, R138, R170.reuse, R177.reuse ;  /* 0x000000aa8a8a7223 */ /* 0x180fe200000100b1 */
[-CC-:B------:R-:W-:Y:S01]  /*5fd0*/  FFMA.FTZ R134, R134, R170.reuse, R177.reuse ;  /* 0x000000aa86867223 */ /* 0x180fe200000100b1 */
[-CC-:B------:R-:W-:Y:S01]  /*5fe0*/  FFMA.FTZ R167, R167, R170.reuse, R177.reuse ;  /* 0x000000aaa7a77223 */ /* 0x180fe200000100b1 */
[----:B------:R-:W-:Y:S01]  /*5ff0*/  FADD.FTZ R165, R165, -R160 ;  /* 0x800000a0a5a57221 */ /* 0x000fe20000010000 */
[----:B------:R-:W-:Y:S01]  /*6000*/  FADD.FTZ R157, R157, -R138 ;  /* 0x8000008a9d9d7221 */ /* 0x000fe20000010000 */
[----:B------:R-:W-:Y:S01]  /*6010*/  ISETP.GE.U32.AND P2, PT, R54, RZ, PT ;  /* 0x000000ff3600720c */ /* 0x000fe20003f46070 */
[-C--:B------:R-:W-:Y:S01]  /*6020*/  FFMA.FTZ R145, R145, R170.reuse, R177 ;  /* 0x000000aa91917223 */ /* 0x080fe200000100b1 */
[C---:B-1----:R-:W-:Y:S01]  /*6030*/  FMUL.FTZ R24, R132.reuse, R165 ;  /* 0x000000a584187220 */ /* 0x042fe20000410000 */
[----:B------:R-:W-:Y:S01]  /*6040*/  FADD.FTZ R149, R149, -R134 ;  /* 0x8000008695957221 */ /* 0x000fe20000010000 */
[----:B------:R-:W-:Y:S01]  /*6050*/  FMUL.FTZ R157, R132, R157 ;  /* 0x0000009d849d7220 */ /* 0x000fe20000410000 */
[----:B------:R-:W-:Y:S01]  /*6060*/  FADD.FTZ R167, R156, -R167 ;  /* 0x800000a79ca77221 */ /* 0x000fe20000010000 */
[----:B------:R-:W-:Y:S01]  /*6070*/  FMUL.FTZ R16, R24, UR6 ;  /* 0x0000000618107c20 */ /* 0x000fe20008410000 */
[----:B------:R-:W-:Y:S01]  /*6080*/  ISETP.GE.U32.AND.EX P2, PT, R55, 0x1000000, PT, P2 ;  /* 0x010000003700780c */ /* 0x000fe20003f46120 */
[----:B------:R-:W-:Y:S01]  /*6090*/  FADD.FTZ R145, R136, -R145 ;  /* 0x8000009188917221 */ /* 0x000fe20000010000 */
[C---:B------:R-:W-:Y:S01]  /*60a0*/  FMUL.FTZ R18, R132.reuse, R149 ;  /* 0x0000009584127220 */ /* 0x040fe20000410000 */
[-CC-:B------:R-:W-:Y:S01]  /*60b0*/  FFMA.FTZ R169, R169, R170.reuse, R177.reuse ;  /* 0x000000aaa9a97223 */ /* 0x180fe200000100b1 */
[-CC-:B------:R-:W-:Y:S01]  /*60c0*/  FFMA.FTZ R171, R171, R170.reuse, R177.reuse ;  /* 0x000000aaabab7223 */ /* 0x180fe200000100b1 */
[----:B------:R-:W-:Y:S01]  /*60d0*/  FMUL.FTZ R0, R157, UR6 ;  /* 0x000000069d007c20 */ /* 0x000fe20008410000 */
[----:B------:R-:W-:Y:S01]  /*60e0*/  FFMA.FTZ R45, R45, R170, R177 ;  /* 0x000000aa2d2d7223 */ /* 0x000fe200000100b1 */
[C---:B------:R-:W-:Y:S01]  /*60f0*/  LOP3.LUT P5, RZ, R55.reuse, 0xff0000, RZ, 0xc0, !PT ;  /* 0x00ff000037ff7812 */ /* 0x040fe200078ac0ff */
[----:B------:R-:W-:Y:S01]  /*6100*/  FMUL.FTZ R167, R132, R167 ;  /* 0x000000a784a77220 */ /* 0x000fe20000410000 */
[----:B------:R-:W-:Y:S01]  /*6110*/  FSEL R35, R16, RZ, P2 ;  /* 0x000000ff10237208 */ /* 0x000fe20001000000 */
[----:B------:R-:W-:Y:S01]  /*6120*/  FMUL.FTZ R17, R132, R145 ;  /* 0x0000009184117220 */ /* 0x000fe20000410000 */
[----:B------:R-:W-:Y:S01]  /*6130*/  FMUL.FTZ R16, R18, UR6 ;  /* 0x0000000612107c20 */ /* 0x000fe20008410000 */
[----:B------:R-:W-:Y:S01]  /*6140*/  LOP3.LUT P6, RZ, R55, 0xff, RZ, 0xc0, !PT ;  /* 0x000000ff37ff7812 */ /* 0x000fe200078cc0ff */
[----:B------:R-:W-:Y:S01]  /*6150*/  FADD.FTZ R171, R152, -R171 ;  /* 0x800000ab98ab7221 */ /* 0x000fe20000010000 */
[----:B------:R-:W-:Y:S01]  /*6160*/  FADD.FTZ R45, R46, -R45 ;  /* 0x8000002d2e2d7221 */ /* 0x000fe20000010000 */
[----:B------:R-:W-:Y:S01]  /*6170*/  FADD.FTZ R169, R150, -R169 ;  /* 0x800000a996a97221 */ /* 0x000fe20000010000 */
[----:B------:R-:W-:Y:S01]  /*6180*/  FSEL R34, R0, RZ, P5 ;  /* 0x000000ff00227208 */ /* 0x000fe20002800000 */
[----:B------:R-:W-:Y:S01]  /*6190*/  FMUL.FTZ R19, R167, UR6 ;  /* 0x00000006a7137c20 */ /* 0x000fe20008410000 */
[----:B------:R-:W-:Y:S01]  /*61a0*/  LOP3.LUT P2, RZ, R55, 0xff00, RZ, 0xc0, !PT ;  /* 0x0000ff0037ff7812 */ /* 0x000fe2000784c0ff */
[----:B------:R-:W-:Y:S01]  /*61b0*/  FMUL.FTZ R0, R17, UR6 ;  /* 0x0000000611007c20 */ /* 0x000fe20008410000 */
[----:B------:R-:W-:Y:S01]  /*61c0*/  LOP3.LUT P5, RZ, R54, 0xff0000, RZ, 0xc0, !PT ;  /* 0x00ff000036ff7812 */ /* 0x000fe200078ac0ff */
[----:B------:R-:W-:Y:S01]  /*61d0*/  FMUL.FTZ R26, R132, R171 ;  /* 0x000000ab841a7220 */ /* 0x000fe20000410000 */
[----:B------:R-:W-:Y:S01]  /*61e0*/  FSEL R32, R16, RZ, P6 ;  /* 0x000000ff10207208 */ /* 0x000fe20003000000 */
[C---:B------:R-:W-:Y:S01]  /*61f0*/  FMUL.FTZ R16, R132.reuse, R45 ;  /* 0x0000002d84107220 */ /* 0x040fe20000410000 */
[----:B------:R-:W-:Y:S01]  /*6200*/  FMUL.FTZ R169, R132, R169 ;  /* 0x000000a984a97220 */ /* 0x000fe20000410000 */
[----:B------:R-:W-:Y:S01]  /*6210*/  FSEL R33, R19, RZ, P2 ;  /* 0x000000ff13217208 */ /* 0x000fe20001000000 */
[----:B------:R-:W-:Y:S01]  /*6220*/  FMUL.FTZ R27, R26, UR6 ;  /* 0x000000061a1b7c20 */ /* 0x000fe20008410000 */
[----:B------:R-:W-:Y:S01]  /*6230*/  FSEL R25, R0, RZ, P5 ;  /* 0x000000ff00197208 */ /* 0x000fe20002800000 */
[----:B------:R-:W-:Y:S01]  /*6240*/  FMUL.FTZ R0, R16, UR6 ;  /* 0x0000000610007c20 */ /* 0x000fe20008410000 */
[----:B------:R-:W-:Y:S01]  /*6250*/  F2FP.BF16.F32.PACK_AB R19, R24, R157 ;  /* 0x0000009d1813723e */ /* 0x000fe200000010ff */
[----:B------:R-:W-:Y:S01]  /*6260*/  FMUL.FTZ R24, R169, UR6 ;  /* 0x00000006a9187c20 */ /* 0x000fe20008410000 */
[----:B------:R-:W-:-:S02]  /*6270*/  LOP3.LUT P6, RZ, R54, 0xff000000, RZ, 0xc0, !PT ;  /* 0xff00000036ff7812 */ /* 0x000fc400078cc0ff */
[C---:B------:R-:W-:Y:S02]  /*6280*/  LOP3.LUT P2, RZ, R54.reuse, 0xff, RZ, 0xc0, !PT ;  /* 0x000000ff36ff7812 */ /* 0x040fe4000784c0ff */
[----:B------:R-:W-:Y:S02]  /*6290*/  LOP3.LUT P5, RZ, R54, 0xff00, RZ, 0xc0, !PT ;  /* 0x0000ff0036ff7812 */ /* 0x000fe400078ac0ff */
[----:B------:R-:W-:Y:S02]  /*62a0*/  FSEL R30, R27, RZ, P6 ;  /* 0x000000ff1b1e7208 */ /* 0x000fe40003000000 */
[----:B------:R-:W-:Y:S02]  /*62b0*/  FSEL R0, R0, RZ, P2 ;  /* 0x000000ff00007208 */ /* 0x000fe40001000000 */
[----:B------:R-:W-:Y:S02]  /*62c0*/  FSEL R31, R24, RZ, P5 ;  /* 0x000000ff181f7208 */ /* 0x000fe40002800000 */
[----:B------:R-:W-:-:S02]  /*62d0*/  F2FP.BF16.F32.PACK_AB R17, R26, R17 ;  /* 0x000000111a11723e */ /* 0x000fc400000010ff */
[----:B------:R-:W-:Y:S02]  /*62e0*/  F2FP.BF16.F32.PACK_AB R18, R167, R18 ;  /* 0x00000012a712723e */ /* 0x000fe400000010ff */
[----:B------:R-:W-:Y:S02]  /*62f0*/  F2FP.BF16.F32.PACK_AB R16, R169, R16 ;  /* 0x00000010a910723e */ /* 0x000fe400000010ff */
[----:B------:R-:W-:Y:S02]  /*6300*/  F2FP.BF16.F32.PACK_AB R27, R35, R34 ;  /* 0x00000022231b723e */ /* 0x000fe400000010ff */
[----:B------:R-:W-:Y:S02]  /*6310*/  F2FP.BF16.F32.PACK_AB R26, R33, R32 ;  /* 0x00000020211a723e */ /* 0x000fe400000010ff */
[----:B------:R-:W-:Y:S02]  /*6320*/  F2FP.BF16.F32.PACK_AB R25, R30, R25 ;  /* 0x000000191e19723e */ /* 0x000fe400000010ff */
[----:B------:R-:W-:Y:S01]  /*6330*/  F2FP.BF16.F32.PACK_AB R24, R31, R0 ;  /* 0x000000001f18723e */ /* 0x000fe200000010ff */
[----:B------:R-:W-:Y:S06]  /*6340*/  BRA `(.L_x_420) ;  /* 0x0000000000d47947 */ /* 0x000fec0003800000 */
.L_x_424:
[-CC-:B------:R-:W-:Y:S01]  /*6350*/  FFMA.FTZ R160, R160, R170.reuse, R177.reuse ;  /* 0x000000aaa0a07223 */ /* 0x180fe200000100b1 */
[-CC-:B------:R-:W-:Y:S01]  /*6360*/  FFMA.FTZ R138, R138, R170.reuse, R177.reuse ;  /* 0x000000aa8a8a7223 */ /* 0x180fe200000100b1 */
[-CC-:B------:R-:W-:Y:S01]  /*6370*/  FFMA.FTZ R145, R145, R170.reuse, R177.reuse ;  /* 0x000000aa91917223 */ /* 0x180fe200000100b1 */
[-CC-:B------:R-:W-:Y:S01]  /*6380*/  FFMA.FTZ R134, R134, R170.reuse, R177.reuse ;  /* 0x000000aa86867223 */ /* 0x180fe200000100b1 */
[----:B------:R-:W-:Y:S01]  /*6390*/  FADD.FTZ R165, R165, -R160 ;  /* 0x800000a0a5a57221 */ /* 0x000fe20000010000 */
[----:B------:R-:W-:Y:S01]  /*63a0*/  FADD.FTZ R157, R157, -R138 ;  /* 0x8000008a9d9d7221 */ /* 0x000fe20000010000 */
[-C--:B------:R-:W-:Y:S01]  /*63b0*/  FFMA.FTZ R167, R167, R170.reuse, R177 ;  /* 0x000000aaa7a77223 */ /* 0x080fe200000100b1 */
[----:B------:R-:W-:Y:S01]  /*63c0*/  FADD.FTZ R145, R136, -R145 ;  /* 0x8000009188917221 */ /* 0x000fe20000010000 */
[C---:B------:R-:W-:Y:S01]  /*63d0*/  FMUL.FTZ R165, R132.reuse, R165 ;  /* 0x000000a584a57220 */ /* 0x040fe20000410000 */
[----:B------:R-:W-:Y:S01]  /*63e0*/  FMUL.FTZ R157, R132, R157 ;  /* 0x0000009d849d7220 */ /* 0x000fe20000410000 */
[----:B------:R-:W-:Y:S01]  /*63f0*/  FADD.FTZ R149, R149, -R134 ;  /* 0x8000008695957221 */ /* 0x000fe20000010000 */
[----:B------:R-:W-:Y:S01]  /*6400*/  FADD.FTZ R167, R156, -R167 ;  /* 0x800000a79ca77221 */ /* 0x000fe20000010000 */
[----:B------:R-:W-:Y:S01]  /*6410*/  ISETP.GE.U32.AND P2, PT, R54, RZ, PT ;  /* 0x000000ff3600720c */ /* 0x000fe20003f46070 */
[-CC-:B------:R-:W-:Y:S01]  /*6420*/  FFMA.FTZ R169, R169, R170.reuse, R177.reuse ;  /* 0x000000aaa9a97223 */ /* 0x180fe200000100b1 */
[-CC-:B------:R-:W-:Y:S01]  /*6430*/  FFMA.FTZ R171, R171, R170.reuse, R177.reuse ;  /* 0x000000aaabab7223 */ /* 0x180fe200000100b1 */
[----:B------:R-:W-:Y:S01]  /*6440*/  FFMA.FTZ R45, R45, R170, R177 ;  /* 0x000000aa2d2d7223 */ /* 0x000fe200000100b1 */
[----:B------:R-:W-:Y:S01]  /*6450*/  FMUL.FTZ R165, R165, UR6 ;  /* 0x00000006a5a57c20 */ /* 0x000fe20008410000 */
[----:B------:R-:W-:Y:S01]  /*6460*/  FMUL.FTZ R157, R157, UR6 ;  /* 0x000000069d9d7c20 */ /* 0x000fe20008410000 */
[C---:B------:R-:W-:Y:S01]  /*6470*/  LOP3.LUT P5, RZ, R55.reuse, 0xff0000, RZ, 0xc0, !PT ;  /* 0x00ff000037ff7812 */ /* 0x040fe200078ac0ff */
[C---:B------:R-:W-:Y:S01]  /*6480*/  FMUL.FTZ R149, R132.reuse, R149 ;  /* 0x0000009584957220 */ /* 0x040fe20000410000 */
[----:B------:R-:W-:Y:S01]  /*6490*/  ISETP.GE.U32.AND.EX P2, PT, R55, 0x1000000, PT, P2 ;  /* 0x010000003700780c */ /* 0x000fe20003f46120 */
[C---:B------:R-:W-:Y:S01]  /*64a0*/  FMUL.FTZ R167, R132.reuse, R167 ;  /* 0x000000a784a77220 */ /* 0x040fe20000410000 */
[----:B------:R-:W-:Y:S01]  /*64b0*/  FMUL.FTZ R145, R132, R145 ;  /* 0x0000009184917220 */ /* 0x000fe20000410000 */
[----:B------:R-:W-:Y:S01]  /*64c0*/  FADD.FTZ R169, R150, -R169 ;  /* 0x800000a996a97221 */ /* 0x000fe20000010000 */
[----:B------:R-:W-:Y:S01]  /*64d0*/  FADD.FTZ R171, R152, -R171 ;  /* 0x800000ab98ab7221 */ /* 0x000fe20000010000 */
[----:B------:R-:W-:Y:S01]  /*64e0*/  FADD.FTZ R45, R46, -R45 ;  /* 0x8000002d2e2d7221 */ /* 0x000fe20000010000 */
[----:B------:R-:W-:Y:S01]  /*64f0*/  FMUL.FTZ R149, R149, UR6 ;  /* 0x0000000695957c20 */ /* 0x000fe20008410000 */
[----:B-1----:R-:W-:Y:S01]  /*6500*/  FSEL R30, R165, RZ, P2 ;  /* 0x000000ffa51e7208 */ /* 0x002fe20001000000 */
[----:B------:R-:W-:Y:S01]  /*6510*/  FMUL.FTZ R167, R167, UR6 ;  /* 0x00000006a7a77c20 */ /* 0x000fe20008410000 */
[----:B------:R-:W-:Y:S01]  /*6520*/  FSEL R27, R157, RZ, P5 ;  /* 0x000000ff9d1b7208 */ /* 0x000fe20002800000 */
[----:B------:R-:W-:Y:S01]  /*6530*/  FMUL.FTZ R145, R145, UR6 ;  /* 0x0000000691917c20 */ /* 0x000fe20008410000 */
[C---:B------:R-:W-:Y:S01]  /*6540*/  LOP3.LUT P6, RZ, R55.reuse, 0xff, RZ, 0xc0, !PT ;  /* 0x000000ff37ff7812 */ /* 0x040fe200078cc0ff */
[C---:B------:R-:W-:Y:S01]  /*6550*/  FMUL.FTZ R169, R132.reuse, R169 ;  /* 0x000000a984a97220 */ /* 0x040fe20000410000 */
[----:B------:R-:W-:Y:S01]  /*6560*/  LOP3.LUT P2, RZ, R55, 0xff00, RZ, 0xc0, !PT ;  /* 0x0000ff0037ff7812 */ /* 0x000fe2000784c0ff */
[----:B------:R-:W-:Y:S01]  /*6570*/  FMUL.FTZ R171, R132, R171 ;  /* 0x000000ab84ab7220 */ /* 0x000fe20000410000 */
[----:B------:R-:W-:Y:S01]  /*6580*/  LOP3.LUT P5, RZ, R54, 0xff0000, RZ, 0xc0, !PT ;  /* 0x00ff000036ff7812 */ /* 0x000fe200078ac0ff */
[----:B------:R-:W-:Y:S01]  /*6590*/  FMUL.FTZ R45, R132, R45 ;  /* 0x0000002d842d7220 */ /* 0x000fe20000410000 */
        /* <DEDUP_REMOVED lines=15> */
[----:B------:R-:W-:-:S07]  /*6690*/  F2FP.BF16.F32.PACK_AB R24, R169, R24 ;  /* 0x00000018a918723e */ /* 0x000fce00000010ff */
.L_x_420:
[----:B------:R-:W1:Y:S01]  /*66a0*/  @P1 LDC.64 R30, c[0x0][0x478] ;  /* 0x00011e00ff1e1b82 */ /* 0x000e620000000a00 */
[----:B------:R-:W-:-:S07]  /*66b0*/  IMAD.WIDE.U32 R32, R133, 0x10, R28 ;  /* 0x0000001085207825 */ /* 0x000fce00078e001c */
[----:B------:R-:W2:Y:S01]  /*66c0*/  @P0 LDC.64 R34, c[0x0][0x470] ;  /* 0x00011c00ff220b82 */ /* 0x000ea20000000a00 */
        /* <DEDUP_REMOVED lines=10> */
[-C--:B------:R-:W-:Y:S01]  /*6770*/  FFMA.FTZ R44, R44, R170.reuse, R177 ;  /* 0x000000aa2c2c7223 */ /* 0x080fe200000100b1 */
[----:B-1----:R-:W-:Y:S02]  /*6780*/  IMAD.U32 R18, R11, 0x10000, RZ ;  /* 0x000100000b127824 */ /* 0x002fe400078e00ff */
[----:B------:R-:W-:Y:S01]  /*6790*/  FADD.FTZ R159, R159, -R144 ;  /* 0x800000909f9f7221 */ /* 0x000fe20000010000 */
[----:B------:R-:W-:Y:S01]  /*67a0*/  SHF.L.U32 R17, R168, 0x10, RZ ;  /* 0x00000010a8117819 */ /* 0x000fe200000006ff */
[----:B------:R-:W-:Y:S01]  /*67b0*/  FADD.FTZ R141, R158, -R141 ;  /* 0x8000008d9e8d7221 */ /* 0x000fe20000010000 */
[----:B------:R-:W-:Y:S01]  /*67c0*/  FADD.FTZ R47, R47, -R44 ;  /* 0x8000002c2f2f7221 */ /* 0x000fe20000010000 */
[----:B------:R-:W-:Y:S02]  /*67d0*/  IMAD.U32 R0, R9, 0x10000, RZ ;  /* 0x0001000009007824 */ /* 0x000fe400078e00ff */
[C---:B------:R-:W-:Y:S01]  /*67e0*/  FFMA.FTZ R159, R132.reuse, R159, R18 ;  /* 0x0000009f849f7223 */ /* 0x040fe20000010012 */
[-C--:B------:R-:W-:Y:S01]  /*67f0*/  FFMA.FTZ R175, R175, R170.reuse, R177 ;  /* 0x000000aaafaf7223 */ /* 0x080fe200000100b1 */
[C---:B------:R-:W-:Y:S01]  /*6800*/  FFMA.FTZ R20, R132.reuse, R141, R17 ;  /* 0x0000008d84147223 */ /* 0x040fe20000010011 */
[----:B------:R-:W-:Y:S01]  /*6810*/  FFMA.FTZ R17, R132, R47, R0 ;  /* 0x0000002f84117223 */ /* 0x000fe20000010000 */
[-C--:B------:R-:W-:Y:S01]  /*6820*/  FFMA.FTZ R143, R143, R170.reuse, R177 ;  /* 0x000000aa8f8f7223 */ /* 0x080fe200000100b1 */
[----:B------:R-:W-:Y:S01]  /*6830*/  SHF.L.U32 R22, R37, 0x10, RZ ;  /* 0x0000001025167819 */ /* 0x000fe200000006ff */
[----:B------:R-:W-:Y:S01]  /*6840*/  FMUL.FTZ R0, R159, UR6 ;  /* 0x000000069f007c20 */ /* 0x000fe20008410000 */
[----:B------:R-:W-:Y:S01]  /*6850*/  FADD.FTZ R175, R164, -R175 ;  /* 0x800000afa4af7221 */ /* 0x000fe20000010000 */
[----:B------:R-:W-:Y:S01]  /*6860*/  LOP3.LUT P5, RZ, R53, 0xff0000, RZ, 0xc0, !PT ;  /* 0x00ff000035ff7812 */ /* 0x000fe200078ac0ff */
[-C--:B------:R-:W-:Y:S01]  /*6870*/  FFMA.FTZ R162, R162, R170.reuse, R177 ;  /* 0x000000aaa2a27223 */ /* 0x080fe200000100b1 */
[----:B------:R-:W-:Y:S01]  /*6880*/  SHF.L.U32 R16, R10, 0x10, RZ ;  /* 0x000000100a107819 */ /* 0x000fe200000006ff */
[----:B------:R-:W-:Y:S01]  /*6890*/  FADD.FTZ R143, R140, -R143 ;  /* 0x8000008f8c8f7221 */ /* 0x000fe20000010000 */
[----:B------:R-:W-:Y:S01]  /*68a0*/  SHF.L.U32 R41, R41, 0x10, RZ ;  /* 0x0000001029297819 */ /* 0x000fe200000006ff */
[----:B------:R-:W-:Y:S01]  /*68b0*/  FFMA.FTZ R24, R132, R175, R22 ;  /* 0x000000af84187223 */ /* 0x000fe20000010016 */
[----:B------:R-:W-:Y:S01]  /*68c0*/  FSEL R27, R0, RZ, P5 ;  /* 0x000000ff001b7208 */ /* 0x000fe20002800000 */
[----:B------:R-:W-:Y:S01]  /*68d0*/  FADD.FTZ R173, R173, -R162 ;  /* 0x800000a2adad7221 */ /* 0x000fe20000010000 */
[----:B------:R-:W-:Y:S01]  /*68e0*/  ISETP.GE.U32.AND P2, PT, R52, RZ, PT ;  /* 0x000000ff3400720c */ /* 0x000fe20003f46070 */
[----:B------:R-:W-:Y:S01]  /*68f0*/  FFMA.FTZ R18, R132, R143, R16 ;  /* 0x0000008f84127223 */ /* 0x000fe20000010010 */
[----:B------:R-:W-:Y:S01]  /*6900*/  ISETP.GE.U32.AND P5, PT, R2, RZ, PT ;  /* 0x000000ff0200720c */ /* 0x000fe20003fa6070 */
[----:B------:R-:W-:Y:S01]  /*6910*/  FMUL.FTZ R16, R24, UR6 ;  /* 0x0000000618107c20 */ /* 0x000fe20008410000 */
[----:B------:R-:W-:Y:S01]  /*6920*/  LOP3.LUT P6, RZ, R3, 0xff0000, RZ, 0xc0, !PT ;  /* 0x00ff000003ff7812 */ /* 0x000fe200078cc0ff */
[----:B------:R-:W-:Y:S01]  /*6930*/  FFMA.FTZ R41, R132, R173, R41 ;  /* 0x000000ad84297223 */ /* 0x000fe20000010029 */
[----:B------:R-:W-:Y:S01]  /*6940*/  ISETP.GE.U32.AND.EX P2, PT, R53, 0x1000000, PT, P2 ;  /* 0x010000003500780c */ /* 0x000fe20003f46120 */
[-CC-:B------:R-:W-:Y:S01]  /*6950*/  FFMA.FTZ R154, R154, R170.reuse, R177.reuse ;  /* 0x000000aa9a9a7223 */ /* 0x180fe200000100b1 */
[----:B------:R-:W-:Y:S01]  /*6960*/  ISETP.GE.U32.AND.EX P5, PT, R3, 0x1000000, PT, P5 ;  /* 0x010000000300780c */ /* 0x000fe20003fa6150 */
[----:B------:R-:W-:Y:S01]  /*6970*/  FMUL.FTZ R19, R41, UR6 ;  /* 0x0000000629137c20 */ /* 0x000fe20008410000 */
[----:B------:R-:W-:Y:S01]  /*6980*/  FSEL R23, R0, RZ, P6 ;  /* 0x000000ff00177208 */ /* 0x000fe20003000000 */
[----:B------:R-:W-:Y:S01]  /*6990*/  FMUL.FTZ R0, R18, UR6 ;  /* 0x0000000612007c20 */ /* 0x000fe20008410000 */
[C---:B------:R-:W-:Y:S01]  /*69a0*/  FSEL R32, R16.reuse, RZ, P2 ;  /* 0x000000ff10207208 */ /* 0x040fe20001000000 */
[----:B------:R-:W-:Y:S01]  /*69b0*/  FFMA.FTZ R43, R43, R170, R177 ;  /* 0x000000aa2b2b7223 */ /* 0x000fe200000100b1 */
[----:B------:R-:W-:Y:S01]  /*69c0*/  FSEL R34, R16, RZ, P5 ;  /* 0x000000ff10227208 */ /* 0x000fe20002800000 */
[----:B------:R-:W-:Y:S01]  /*69d0*/  FMUL.FTZ R16, R17, UR6 ;  /* 0x0000000611107c20 */ /* 0x000fe20008410000 */
[----:B------:R-:W-:Y:S01]  /*69e0*/  LOP3.LUT P2, RZ, R3, 0xff, RZ, 0xc0, !PT ;  /* 0x000000ff03ff7812 */ /* 0x000fe2000784c0ff */
[----:B------:R-:W-:Y:S01]  /*69f0*/  FADD.FTZ R153, R153, -R154 ;  /* 0x8000009a99997221 */ /* 0x000fe20000010000 */
[C---:B------:R-:W-:Y:S01]  /*6a00*/  LOP3.LUT P5, RZ, R53.reuse, 0xff00, RZ, 0xc0, !PT ;  /* 0x0000ff0035ff7812 */ /* 0x040fe200078ac0ff */
[----:B------:R-:W-:Y:S01]  /*6a10*/  FADD.FTZ R43, R42, -R43 ;  /* 0x8000002b2a2b7221 */ /* 0x000fe20000010000 */
[----:B------:R-:W-:-:S02]  /*6a20*/  LOP3.LUT P6, RZ, R53, 0xff, RZ, 0xc0, !PT ;  /* 0x000000ff35ff7812 */ /* 0x000fc400078cc0ff */
[C---:B------:R-:W-:Y:S02]  /*6a30*/  FSEL R22, R0.reuse, RZ, P2 ;  /* 0x000000ff00167208 */ /* 0x040fe40001000000 */
[----:B------:R-:W-:Y:S02]  /*6a40*/  FSEL R33, R19, RZ, P5 ;  /* 0x000000ff13217208 */ /* 0x000fe40002800000 */
[----:B------:R-:W-:Y:S02]  /*6a50*/  FSEL R26, R0, RZ, P6 ;  /* 0x000000ff001a7208 */ /* 0x000fe40003000000 */
[----:B------:R-:W-:Y:S02]  /*6a60*/  LOP3.LUT P2, RZ, R52, 0xff0000, RZ, 0xc0, !PT ;  /* 0x00ff000034ff7812 */ /* 0x000fe4000784c0ff */
[----:B------:R-:W-:Y:S02]  /*6a70*/  LOP3.LUT P5, RZ, R2, 0xff0000, RZ, 0xc0, !PT ;  /* 0x00ff000002ff7812 */ /* 0x000fe400078ac0ff */
[----:B------:R-:W-:-:S02]  /*6a80*/  LOP3.LUT P6, RZ, R3, 0xff00, RZ, 0xc0, !PT ;  /* 0x0000ff0003ff7812 */ /* 0x000fc400078cc0ff */
[----:B------:R-:W-:Y:S02]  /*6a90*/  SHF.L.U32 R39, R39, 0x10, RZ ;  /* 0x0000001027277819 */ /* 0x000fe400000006ff */
[C---:B------:R-:W-:Y:S02]  /*6aa0*/  FSEL R25, R16.reuse, RZ, P2 ;  /* 0x000000ff10197208 */ /* 0x040fe40001000000 */
[----:B------:R-:W-:Y:S01]  /*6ab0*/  FSEL R21, R16, RZ, P5 ;  /* 0x000000ff10157208 */ /* 0x000fe20002800000 */
[----:B------:R-:W-:Y:S01]  /*6ac0*/  FMUL.FTZ R16, R20, UR6 ;  /* 0x0000000614107c20 */ /* 0x000fe20008410000 */
[----:B------:R-:W-:Y:S01]  /*6ad0*/  FSEL R35, R19, RZ, P6 ;  /* 0x000000ff13237208 */ /* 0x000fe20003000000 */
[----:B------:R-:W-:Y:S01]  /*6ae0*/  FFMA.FTZ R39, R132, R153, R39 ;  /* 0x0000009984277223 */ /* 0x000fe20000010027 */
[----:B------:R-:W-:Y:S02]  /*6af0*/  LOP3.LUT P6, RZ, R52, 0xff000000, RZ, 0xc0, !PT ;  /* 0xff00000034ff7812 */ /* 0x000fe400078cc0ff */
[----:B------:R-:W-:-:S02]  /*6b00*/  SHF.L.U32 R0, R8, 0x10, RZ ;  /* 0x0000001008007819 */ /* 0x000fc400000006ff */
[----:B------:R-:W-:Y:S02]  /*6b10*/  FSEL R30, R16, RZ, P6 ;  /* 0x000000ff101e7208 */ /* 0x000fe40003000000 */
[----:B------:R-:W-:Y:S01]  /*6b20*/  F2FP.BF16.F32.PACK_AB R17, R20, R17 ;  /* 0x000000111411723e */ /* 0x000fe200000010ff */
[----:B------:R-:W-:Y:S01]  /*6b30*/  FFMA.FTZ R0, R132, R43, R0 ;  /* 0x0000002b84007223 */ /* 0x000fe20000010000 */
[----:B------:R-:W-:Y:S01]  /*6b40*/  LOP3.LUT P6, RZ, R2, 0xff000000, RZ, 0xc0, !PT ;  /* 0xff00000002ff7812 */ /* 0x000fe200078cc0ff */
[----:B------:R-:W-:Y:S01]  /*6b50*/  FMUL.FTZ R20, R39, UR6 ;  /* 0x0000000627147c20 */ /* 0x000fe20008410000 */
[----:B------:R-:W-:Y:S02]  /*6b60*/  LOP3.LUT P2, RZ, R52, 0xff00, RZ, 0xc0, !PT ;  /* 0x0000ff0034ff7812 */ /* 0x000fe4000784c0ff */
[----:B------:R-:W-:Y:S02]  /*6b70*/  F2FP.BF16.F32.PACK_AB R27, R32, R27 ;  /* 0x0000001b201b723e */ /* 0x000fe400000010ff */
        /* <DEDUP_REMOVED lines=20> */
.L_x_427:
[-CC-:B------:R-:W-:Y:S01]  /*6cc0*/  FFMA.FTZ R175, R175, R170.reuse, R177.reuse ;  /* 0x000000aaafaf7223 */ /* 0x180fe200000100b1 */
[-C--:B------:R-:W-:Y:S01]  /*6cd0*/  FFMA.FTZ R144, R144, R170.reuse, R177 ;  /* 0x000000aa90907223 */ /* 0x080fe200000100b1 */
[----:B-1----:R-:W-:Y:S01]  /*6ce0*/  SHF.L.U32 R24, R37, 0x10, RZ ;  /* 0x0000001025187819 */ /* 0x002fe200000006ff */
[----:B------:R-:W-:Y:S02]  /*6cf0*/  IMAD.U32 R22, R11, 0x10000, RZ ;  /* 0x000100000b167824 */ /* 0x000fe400078e00ff */
[----:B------:R-:W-:Y:S01]  /*6d00*/  FADD.FTZ R175, R164, -R175 ;  /* 0x800000afa4af7221 */ /* 0x000fe20000010000 */
[----:B------:R-:W-:Y:S01]  /*6d10*/  FADD.FTZ R159, R159, -R144 ;  /* 0x800000909f9f7221 */ /* 0x000fe20000010000 */
[-CC-:B------:R-:W-:Y:S01]  /*6d20*/  FFMA.FTZ R143, R143, R170.reuse, R177.reuse ;  /* 0x000000aa8f8f7223 */ /* 0x180fe200000100b1 */
[----:B------:R-:W-:Y:S01]  /*6d30*/  SHF.L.U32 R20, R10, 0x10, RZ ;  /* 0x000000100a147819 */ /* 0x000fe200000006ff */
[C---:B------:R-:W-:Y:S01]  /*6d40*/  FFMA.FTZ R24, R132.reuse, R175, R24 ;  /* 0x000000af84187223 */ /* 0x040fe20000010018 */
[----:B------:R-:W-:Y:S01]  /*6d50*/  FFMA.FTZ R22, R132, R159, R22 ;  /* 0x0000009f84167223 */ /* 0x000fe20000010016 */
[----:B------:R-:W-:Y:S01]  /*6d60*/  ISETP.GE.U32.AND P2, PT, R52, RZ, PT ;  /* 0x000000ff3400720c */ /* 0x000fe20003f46070 */
[-C--:B------:R-:W-:Y:S01]  /*6d70*/  FFMA.FTZ R162, R162, R170.reuse, R177 ;  /* 0x000000aaa2a27223 */ /* 0x080fe200000100b1 */
[----:B------:R-:W-:Y:S01]  /*6d80*/  FADD.FTZ R143, R140, -R143 ;  /* 0x8000008f8c8f7221 */ /* 0x000fe20000010000 */
[----:B------:R-:W-:Y:S01]  /*6d90*/  FMUL.FTZ R24, R24, UR6 ;  /* 0x0000000618187c20 */ /* 0x000fe20008410000 */
[----:B------:R-:W-:Y:S01]  /*6da0*/  SHF.L.U32 R41, R41, 0x10, RZ ;  /* 0x0000001029297819 */ /* 0x000fe200000006ff */
[----:B------:R-:W-:Y:S01]  /*6db0*/  FMUL.FTZ R22, R22, UR6 ;  /* 0x0000000616167c20 */ /* 0x000fe20008410000 */
[----:B------:R-:W-:Y:S01]  /*6dc0*/  ISETP.GE.U32.AND.EX P6, PT, R53, 0x1000000, PT, P2 ;  /* 0x010000003500780c */ /* 0x000fe20003fc6120 */
[----:B------:R-:W-:Y:S01]  /*6dd0*/  FADD.FTZ R173, R173, -R162 ;  /* 0x800000a2adad7221 */ /* 0x000fe20000010000 */
[----:B------:R-:W-:Y:S01]  /*6de0*/  FFMA.FTZ R20, R132, R143, R20 ;  /* 0x0000008f84147223 */ /* 0x000fe20000010014 */
[----:B------:R-:W-:Y:S01]  /*6df0*/  LOP3.LUT P5, RZ, R53, 0xff0000, RZ, 0xc0, !PT ;  /* 0x00ff000035ff7812 */ /* 0x000fe200078ac0ff */
[-CC-:B------:R-:W-:Y:S01]  /*6e00*/  FFMA.FTZ R44, R44, R170.reuse, R177.reuse ;  /* 0x000000aa2c2c7223 */ /* 0x180fe200000100b1 */
[----:B------:R-:W-:Y:S01]  /*6e10*/  ISETP.GE.U32.AND P2, PT, R2, RZ, PT ;  /* 0x000000ff0200720c */ /* 0x000fe20003f46070 */
[-C--:B------:R-:W-:Y:S01]  /*6e20*/  FFMA.FTZ R141, R141, R170.reuse, R177 ;  /* 0x000000aa8d8d7223 */ /* 0x080fe200000100b1 */
[----:B------:R-:W-:Y:S01]  /*6e30*/  FSEL R32, R24, RZ, P6 ;  /* 0x000000ff18207208 */ /* 0x000fe20003000000 */
[----:B------:R-:W-:Y:S01]  /*6e40*/  FFMA.FTZ R41, R132, R173, R41 ;  /* 0x000000ad84297223 */ /* 0x000fe20000010029 */
[----:B------:R-:W-:Y:S01]  /*6e50*/  LOP3.LUT P6, RZ, R3, 0xff0000, RZ, 0xc0, !PT ;  /* 0x00ff000003ff7812 */ /* 0x000fe200078cc0ff */
[----:B------:R-:W-:Y:S01]  /*6e60*/  FMUL.FTZ R20, R20, UR6 ;  /* 0x0000000614147c20 */ /* 0x000fe20008410000 */
[----:B------:R-:W-:Y:S01]  /*6e70*/  FSEL R27, R22, RZ, P5 ;  /* 0x000000ff161b7208 */ /* 0x000fe20002800000 */
[----:B------:R-:W-:Y:S01]  /*6e80*/  FADD.FTZ R47, R47, -R44 ;  /* 0x8000002c2f2f7221 */ /* 0x000fe20000010000 */
[----:B------:R-:W-:Y:S01]  /*6e90*/  ISETP.GE.U32.AND.EX P2, PT, R3, 0x1000000, PT, P2 ;  /* 0x010000000300780c */ /* 0x000fe20003f46120 */
[----:B------:R-:W-:Y:S01]  /*6ea0*/  FADD.FTZ R141, R158, -R141 ;  /* 0x8000008d9e8d7221 */ /* 0x000fe20000010000 */
[----:B------:R-:W-:Y:S01]  /*6eb0*/  SHF.L.U32 R0, R9, 0x10, RZ ;  /* 0x0000001009007819 */ /* 0x000fe200000006ff */
[----:B------:R-:W-:Y:S01]  /*6ec0*/  IMAD.U32 R21, R168, 0x10000, RZ ;  /* 0x00010000a8157824 */ /* 0x000fe200078e00ff */
[----:B------:R-:W-:Y:S01]  /*6ed0*/  LOP3.LUT P5, RZ, R53, 0xff, RZ, 0xc0, !PT ;  /* 0x000000ff35ff7812 */ /* 0x000fe200078ac0ff */
[-C--:B------:R-:W-:Y:S01]  /*6ee0*/  FFMA.FTZ R154, R154, R170.reuse, R177 ;  /* 0x000000aa9a9a7223 */ /* 0x080fe200000100b1 */
[----:B------:R-:W-:Y:S01]  /*6ef0*/  FSEL R23, R22, RZ, P6 ;  /* 0x000000ff16177208 */ /* 0x000fe20003000000 */
[----:B------:R-:W-:Y:S01]  /*6f00*/  FMUL.FTZ R41, R41, UR6 ;  /* 0x0000000629297c20 */ /* 0x000fe20008410000 */
[----:B------:R-:W-:Y:S01]  /*6f10*/  FSEL R34, R24, RZ, P2 ;  /* 0x000000ff18227208 */ /* 0x000fe20001000000 */
[C---:B------:R-:W-:Y:S01]  /*6f20*/  FFMA.FTZ R21, R132.reuse, R141, R21 ;  /* 0x0000008d84157223 */ /* 0x040fe20000010015 */
[----:B------:R-:W-:Y:S01]  /*6f30*/  LOP3.LUT P6, RZ, R3, 0xff, RZ, 0xc0, !PT ;  /* 0x000000ff03ff7812 */ /* 0x000fe200078cc0ff */
[----:B------:R-:W-:Y:S01]  /*6f40*/  FFMA.FTZ R0, R132, R47, R0 ;  /* 0x0000002f84007223 */ /* 0x000fe20000010000 */
[----:B------:R-:W-:Y:S01]  /*6f50*/  LOP3.LUT P2, RZ, R53, 0xff00, RZ, 0xc0, !PT ;  /* 0x0000ff0035ff7812 */ /* 0x000fe2000784c0ff */
[----:B------:R-:W-:Y:S01]  /*6f60*/  FADD.FTZ R153, R153, -R154 ;  /* 0x8000009a99997221 */ /* 0x000fe20000010000 */
[C---:B------:R-:W-:Y:S01]  /*6f70*/  FSEL R26, R20.reuse, RZ, P5 ;  /* 0x000000ff141a7208 */ /* 0x040fe20002800000 */
[----:B------:R-:W-:Y:S01]  /*6f80*/  IMAD.U32 R39, R39, 0x10000, RZ ;  /* 0x0001000027277824 */ /* 0x000fe200078e00ff */
[----:B------:R-:W-:Y:S01]  /*6f90*/  LOP3.LUT P5, RZ, R3, 0xff00, RZ, 0xc0, !PT ;  /* 0x0000ff0003ff7812 */ /* 0x000fe200078ac0ff */
[----:B------:R-:W-:Y:S01]  /*6fa0*/  FFMA.FTZ R43, R43, R170, R177 ;  /* 0x000000aa2b2b7223 */ /* 0x000fe200000100b1 */
[----:B------:R-:W-:Y:S01]  /*6fb0*/  FSEL R24, R20, RZ, P6 ;  /* 0x000000ff14187208 */ /* 0x000fe20003000000 */
[----:B------:R-:W-:Y:S01]  /*6fc0*/  FMUL.FTZ R20, R0, UR6 ;  /* 0x0000000600147c20 */ /* 0x000fe20008410000 */
[----:B------:R-:W-:Y:S01]  /*6fd0*/  FSEL R33, R41, RZ, P2 ;  /* 0x000000ff29217208 */ /* 0x000fe20001000000 */
[----:B------:R-:W-:Y:S01]  /*6fe0*/  FMUL.FTZ R22, R21, UR6 ;  /* 0x0000000615167c20 */ /* 0x000fe20008410000 */
[----:B------:R-:W-:Y:S01]  /*6ff0*/  FSEL R41, R41, RZ, P5 ;  /* 0x000000ff29297208 */ /* 0x000fe20002800000 */
[----:B------:R-:W-:Y:S01]  /*7000*/  FFMA.FTZ R39, R132, R153, R39 ;  /* 0x0000009984277223 */ /* 0x000fe20000010027 */
[----:B------:R-:W-:Y:S01]  /*7010*/  LOP3.LUT P6, RZ, R52, 0xff0000, RZ, 0xc0, !PT ;  /* 0x00ff000034ff7812 */ /* 0x000fe200078cc0ff */
[----:B------:R-:W-:Y:S01]  /*7020*/  FADD.FTZ R43, R42, -R43 ;  /* 0x8000002b2a2b7221 */ /* 0x000fe20000010000 */
        /* <DEDUP_REMOVED lines=10> */
[----:B------:R-:W-:-:S02]  /*70d0*/  F2FP.BF16.F32.PACK_AB R27, R32, R27 ;  /* 0x0000001b201b723e */ /* 0x000fc400000010ff */
        /* <DEDUP_REMOVED lines=15> */
[----:B------:R-:W-:Y:S01]  /*71d0*/  F2FP.BF16.F32.PACK_AB R24, R31, R24 ;  /* 0x000000181f18723e */ /* 0x000fe200000010ff */
[----:B------:R-:W-:Y:S06]  /*71e0*/  BRA `(.L_x_428) ;  /* 0x0000001800347947 */ /* 0x000fec0003800000 */
.L_x_426:
[----:B------:R-:W-:Y:S05]  /*71f0*/  @!P1 BRA `(.L_x_429) ;  /* 0x00000004003c9947 */ /* 0x000fea0003800000 */
[-CC-:B------:R-:W-:Y:S01]  /*7200*/  FFMA.FTZ R144, R144, R170.reuse, R177.reuse ;  /* 0x000000aa90907223 */ /* 0x180fe200000100b1 */
[-CC-:B------:R-:W-:Y:S01]  /*7210*/  FFMA.FTZ R175, R175, R170.reuse, R177.reuse ;  /* 0x000000aaafaf7223 */ /* 0x180fe200000100b1 */
[-C--:B------:R-:W-:Y:S01]  /*7220*/  FFMA.FTZ R143, R143, R170.reuse, R177 ;  /* 0x000000aa8f8f7223 */ /* 0x080fe200000100b1 */
[----:B------:R-:W-:Y:S01]  /*7230*/  LOP3.LUT P5, RZ, R53, 0xff0000, RZ, 0xc0, !PT ;  /* 0x00ff000035ff7812 */ /* 0x000fe200078ac0ff */
[----:B-1----:R-:W-:Y:S01]  /*7240*/  FADD.FTZ R19, R159, -R144 ;  /* 0x800000909f137221 */ /* 0x002fe20000010000 */
[----:B------:R-:W-:Y:S01]  /*7250*/  FADD.FTZ R175, R164, -R175 ;  /* 0x800000afa4af7221 */ /* 0x000fe20000010000 */
[----:B------:R-:W-:Y:S01]  /*7260*/  FADD.FTZ R143, R140, -R143 ;  /* 0x8000008f8c8f7221 */ /* 0x000fe20000010000 */
[-CC-:B------:R-:W-:Y:S01]  /*7270*/  FFMA.FTZ R162, R162, R170.reuse, R177.reuse ;  /* 0x000000aaa2a27223 */ /* 0x180fe200000100b1 */
[C---:B------:R-:W-:Y:S01]  /*7280*/  FMUL.FTZ R19, R132.reuse, R19 ;  /* 0x0000001384137220 */ /* 0x040fe20000410000 */
[----:B------:R-:W-:Y:S01]  /*7290*/  LOP3.LUT P6, RZ, R3, 0xff0000, RZ, 0xc0, !PT ;  /* 0x00ff000003ff7812 */ /* 0x000fe200078cc0ff */
[----:B------:R-:W-:Y:S01]  /*72a0*/  FMUL.FTZ R32, R132, R175 ;  /* 0x000000af84207220 */ /* 0x000fe20000410000 */
[----:B------:R-:W-:Y:S01]  /*72b0*/  ISETP.GE.U32.AND P2, PT, R52, RZ, PT ;  /* 0x000000ff3400720c */ /* 0x000fe20003f46070 */
[----:B------:R-:W-:Y:S01]  /*72c0*/  FMUL.FTZ R0, R19, UR6 ;  /* 0x0000000613007c20 */ /* 0x000fe20008410000 */
[----:B------:R-:W-:Y:S01]  /*72d0*/  FMUL.FTZ R18, R132, R143 ;  /* 0x0000008f84127220 */ /* 0x000fe20000410000 */
[----:B------:R-:W-:Y:S01]  /*72e0*/  FADD.FTZ R23, R173, -R162 ;  /* 0x800000a2ad177221 */ /* 0x000fe20000010000 */
[----:B------:R-:W-:Y:S01]  /*72f0*/  FMUL.FTZ R16, R32, UR6 ;  /* 0x0000000620107c20 */ /* 0x000fe20008410000 */
[----:B------:R-:W-:Y:S01]  /*7300*/  ISETP.GE.U32.AND.EX P2, PT, R53, 0x1000000, PT, P2 ;  /* 0x010000003500780c */ /* 0x000fe20003f46120 */
[-CC-:B------:R-:W-:Y:S01]  /*7310*/  FFMA.FTZ R44, R44, R170.reuse, R177.reuse ;  /* 0x000000aa2c2c7223 */ /* 0x180fe200000100b1 */
[----:B------:R-:W-:Y:S01]  /*7320*/  FSEL R27, R0, RZ, P5 ;  /* 0x000000ff001b7208 */ /* 0x000fe20002800000 */
[----:B------:R-:W-:Y:S01]  /*7330*/  FMUL.FTZ R23, R132, R23 ;  /* 0x0000001784177220 */ /* 0x000fe20000410000 */
[----:B------:R-:W-:Y:S01]  /*7340*/  ISETP.GE.U32.AND P5, PT, R2, RZ, PT ;  /* 0x000000ff0200720c */ /* 0x000fe20003fa6070 */
[-C--:B------:R-:W-:Y:S01]  /*7350*/  FFMA.FTZ R141, R141, R170.reuse, R177 ;  /* 0x000000aa8d8d7223 */ /* 0x080fe200000100b1 */
[----:B------:R-:W-:Y:S01]  /*7360*/  FSEL R24, R0, RZ, P6 ;  /* 0x000000ff00187208 */ /* 0x000fe20003000000 */
[----:B------:R-:W-:Y:S01]  /*7370*/  FMUL.FTZ R0, R18, UR6 ;  /* 0x0000000612007c20 */ /* 0x000fe20008410000 */
[----:B------:R-:W-:Y:S01]  /*7380*/  ISETP.GE.U32.AND.EX P5, PT, R3, 0x1000000, PT, P5 ;  /* 0x010000000300780c */ /* 0x000fe20003fa6150 */
[----:B------:R-:W-:Y:S01]  /*7390*/  FADD.FTZ R17, R47, -R44 ;  /* 0x8000002c2f117221 */ /* 0x000fe20000010000 */
[----:B------:R-:W-:Y:S01]  /*73a0*/  LOP3.LUT P6, RZ, R53, 0xff, RZ, 0xc0, !PT ;  /* 0x000000ff35ff7812 */ /* 0x000fe200078cc0ff */
[----:B------:R-:W-:Y:S01]  /*73b0*/  FADD.FTZ R141, R158, -R141 ;  /* 0x8000008d9e8d7221 */ /* 0x000fe20000010000 */
[----:B------:R-:W-:Y:S01]  /*73c0*/  FSEL R34, R16, RZ, P2 ;  /* 0x000000ff10227208 */ /* 0x000fe20001000000 */
[-CC-:B------:R-:W-:Y:S01]  /*73d0*/  FFMA.FTZ R154, R154, R170.reuse, R177.reuse ;  /* 0x000000aa9a9a7223 */ /* 0x180fe200000100b1 */
[----:B------:R-:W-:Y:S01]  /*73e0*/  FSEL R31, R16, RZ, P5 ;  /* 0x000000ff101f7208 */ /* 0x000fe20002800000 */
[----:B------:R-:W-:Y:S01]  /*73f0*/  FMUL.FTZ R16, R23, UR6 ;  /* 0x0000000617107c20 */ /* 0x000fe20008410000 */
[----:B------:R-:W-:Y:S01]  /*7400*/  FSEL R26, R0, RZ, P6 ;  /* 0x000000ff001a7208 */ /* 0x000fe20003000000 */
[----:B------:R-:W-:Y:S01]  /*7410*/  FMUL.FTZ R17, R132, R17 ;  /* 0x0000001184117220 */ /* 0x000fe20000410000 */
[----:B------:R-:W-:Y:S01]  /*7420*/  LOP3.LUT P5, RZ, R53, 0xff00, RZ, 0xc0, !PT ;  /* 0x0000ff0035ff7812 */ /* 0x000fe200078ac0ff */
[----:B------:R-:W-:Y:S01]  /*7430*/  FFMA.FTZ R43, R43, R170, R177 ;  /* 0x000000aa2b2b7223 */ /* 0x000fe200000100b1 */
[----:B------:R-:W-:Y:S01]  /*7440*/  LOP3.LUT P6, RZ, R3, 0xff00, RZ, 0xc0, !PT ;  /* 0x0000ff0003ff7812 */ /* 0x000fe200078cc0ff */
[----:B------:R-:W-:Y:S01]  /*7450*/  FADD.FTZ R21, R153, -R154 ;  /* 0x8000009a99157221 */ /* 0x000fe20000010000 */
[----:B------:R-:W-:Y:S01]  /*7460*/  LOP3.LUT P2, RZ, R3, 0xff, RZ, 0xc0, !PT ;  /* 0x000000ff03ff7812 */ /* 0x000fe2000784c0ff */
[----:B------:R-:W-:Y:S01]  /*7470*/  FADD.FTZ R43, R42, -R43 ;  /* 0x8000002b2a2b7221 */ /* 0x000fe20000010000 */
[----:B------:R-:W-:Y:S01]  /*7480*/  FSEL R33, R16, RZ, P5 ;  /* 0x000000ff10217208 */ /* 0x000fe20002800000 */
[----:B------:R-:W-:Y:S01]  /*7490*/  FMUL.FTZ R21, R132, R21 ;  /* 0x0000001584157220 */ /* 0x000fe20000410000 */
[----:B------:R-:W-:Y:S01]  /*74a0*/  FSEL R37, R16, RZ, P6 ;  /* 0x000000ff10257208 */ /* 0x000fe20003000000 */
[----:B------:R-:W-:Y:S01]  /*74b0*/  FMUL.FTZ R16, R132, R141 ;  /* 0x0000008d84107220 */ /* 0x000fe20000410000 */
[----:B------:R-:W-:Y:S01]  /*74c0*/  FSEL R22, R0, RZ, P2 ;  /* 0x000000ff00167208 */ /* 0x000fe20001000000 */
[----:B------:R-:W-:Y:S01]  /*74d0*/  FMUL.FTZ R0, R17, UR6 ;  /* 0x0000000611007c20 */ /* 0x000fe20008410000 */
[----:B------:R-:W-:Y:S01]  /*74e0*/  LOP3.LUT P2, RZ, R52, 0xff0000, RZ, 0xc0, !PT ;  /* 0x00ff000034ff7812 */ /* 0x000fe2000784c0ff */
[----:B------:R-:W-:Y:S01]  /*74f0*/  FMUL.FTZ R20, R16, UR6 ;  /* 0x0000000610147c20 */ /* 0x000fe20008410000 */
[----:B------:R-:W-:Y:S01]  /*7500*/  LOP3.LUT P5, RZ, R2, 0xff0000, RZ, 0xc0, !PT ;  /* 0x00ff000002ff7812 */ /* 0x000fe200078ac0ff */
[----:B------:R-:W-:Y:S01]  /*7510*/  FMUL.FTZ R132, R132, R43 ;  /* 0x0000002b84847220 */ /* 0x000fe20000410000 */
[----:B------:R-:W-:-:S02]  /*7520*/  LOP3.LUT P6, RZ, R52, 0xff000000, RZ, 0xc0, !PT ;  /* 0xff00000034ff7812 */ /* 0x000fc400078cc0ff */
[C---:B------:R-:W-:Y:S02]  /*7530*/  FSEL R25, R0.reuse, RZ, P2 ;  /* 0x000000ff00197208 */ /* 0x040fe40001000000 */
[----:B------:R-:W-:Y:S01]  /*7540*/  FSEL R30, R0, RZ, P5 ;  /* 0x000000ff001e7208 */ /* 0x000fe20002800000 */
[----:B------:R-:W-:Y:S01]  /*7550*/  FMUL.FTZ R0, R21, UR6 ;  /* 0x0000000615007c20 */ /* 0x000fe20008410000 */
[----:B------:R-:W-:Y:S02]  /*7560*/  F2FP.BF16.F32.PACK_AB R19, R32, R19 ;  /* 0x000000132013723e */ /* 0x000fe400000010ff */
[----:B------:R-:W-:Y:S02]  /*7570*/  FSEL R32, R20, RZ, P6 ;  /* 0x000000ff14207208 */ /* 0x000fe40003000000 */
[----:B------:R-:W-:Y:S02]  /*7580*/  LOP3.LUT P2, RZ, R52, 0xff00, RZ, 0xc0, !PT ;  /* 0x0000ff0034ff7812 */ /* 0x000fe4000784c0ff */
[----:B------:R-:W-:-:S02]  /*7590*/  LOP3.LUT P6, RZ, R2, 0xff000000, RZ, 0xc0, !PT ;  /* 0xff00000002ff7812 */ /* 0x000fc400078cc0ff */
[----:B------:R-:W-:Y:S02]  /*75a0*/  F2FP.BF16.F32.PACK_AB R18, R23, R18 ;  /* 0x000000121712723e */ /* 0x000fe400000010ff */
[----:B------:R-:W-:Y:S02]  /*75b0*/  F2FP.BF16.F32.PACK_AB R17, R16, R17 ;  /* 0x000000111011723e */ /* 0x000fe400000010ff */
[----:B------:R-:W-:Y:S02]  /*75c0*/  F2FP.BF16.F32.PACK_AB R23, R31, R24 ;  /* 0x000000181f17723e */ /* 0x000fe400000010ff */
[----:B------:R-:W-:Y:S01]  /*75d0*/  F2FP.BF16.F32.PACK_AB R16, R21, R132 ;  /* 0x000000841510723e */ /* 0x000fe200000010ff */
[----:B------:R-:W-:Y:S01]  /*75e0*/  FMUL.FTZ R132, R132, UR6 ;  /* 0x0000000684847c20 */ /* 0x000fe20008410000 */
[----:B------:R-:W-:Y:S02]  /*75f0*/  FSEL R35, R20, RZ, P6 ;  /* 0x000000ff14237208 */ /* 0x000fe40003000000 */
[----:B------:R-:W-:-:S02]  /*7600*/  FSEL R31, R0, RZ, P2 ;  /* 0x000000ff001f7208 */ /* 0x000fc40001000000 */
[----:B------:R-:W-:Y:S02]  /*7610*/  LOP3.LUT P5, RZ, R52, 0xff, RZ, 0xc0, !PT ;  /* 0x000000ff34ff7812 */ /* 0x000fe400078ac0ff */
[C---:B------:R-:W-:Y:S02]  /*7620*/  LOP3.LUT P6, RZ, R2.reuse, 0xff00, RZ, 0xc0, !PT ;  /* 0x0000ff0002ff7812 */ /* 0x040fe400078cc0ff */
        /* <DEDUP_REMOVED lines=12> */
.L_x_429:
[-CC-:B------:R-:W-:Y:S01]  /*76f0*/  FFMA.FTZ R144, R144, R170.reuse, R177.reuse ;  /* 0x000000aa90907223 */ /* 0x180fe200000100b1 */
[-CC-:B------:R-:W-:Y:S01]  /*7700*/  FFMA.FTZ R175, R175, R170.reuse, R177.reuse ;  /* 0x000000aaafaf7223 */ /* 0x180fe200000100b1 */
[-C--:B------:R-:W-:Y:S01]  /*7710*/  FFMA.FTZ R143, R143, R170.reuse, R177 ;  /* 0x000000aa8f8f7223 */ /* 0x080fe200000100b1 */
[----:B------:R-:W-:Y:S01]  /*7720*/  ISETP.GE.U32.AND P2, PT, R52, RZ, PT ;  /* 0x000000ff3400720c */ /* 0x000fe20003f46070 */
[----:B------:R-:W-:Y:S01]  /*7730*/  FADD.FTZ R159, R159, -R144 ;  /* 0x800000909f9f7221 */ /* 0x000fe20000010000 */
[----:B------:R-:W-:Y:S01]  /*7740*/  FADD.FTZ R175, R164, -R175 ;  /* 0x800000afa4af7221 */ /* 0x000fe20000010000 */
[-C--:B------:R-:W-:Y:S01]  /*7750*/  FFMA.FTZ R162, R162, R170.reuse, R177 ;  /* 0x000000aaa2a27223 */ /* 0x080fe200000100b1 */
[----:B------:R-:W-:Y:S01]  /*7760*/  FADD.FTZ R143, R140, -R143 ;  /* 0x8000008f8c8f7221 */ /* 0x000fe20000010000 */
[C---:B------:R-:W-:Y:S01]  /*7770*/  FMUL.FTZ R159, R132.reuse, R159 ;  /* 0x0000009f849f7220 */ /* 0x040fe20000410000 */
[C---:B------:R-:W-:Y:S01]  /*7780*/  FMUL.FTZ R175, R132.reuse, R175 ;  /* 0x000000af84af7220 */ /* 0x040fe20000410000 */
[----:B------:R-:W-:Y:S01]  /*7790*/  ISETP.GE.U32.AND.EX P6, PT, R53, 0x1000000, PT, P2 ;  /* 0x010000003500780c */ /* 0x000fe20003fc6120 */
[----:B------:R-:W-:Y:S01]  /*77a0*/  FADD.FTZ R173, R173, -R162 ;  /* 0x800000a2adad7221 */ /* 0x000fe20000010000 */
[----:B------:R-:W-:Y:S01]  /*77b0*/  FMUL.FTZ R159, R159, UR6 ;  /* 0x000000069f9f7c20 */ /* 0x000fe20008410000 */
[----:B------:R-:W-:Y:S01]  /*77c0*/  FMUL.FTZ R175, R175, UR6 ;  /* 0x00000006afaf7c20 */ /* 0x000fe20008410000 */
[----:B------:R-:W-:Y:S01]  /*77d0*/  LOP3.LUT P5, RZ, R53, 0xff0000, RZ, 0xc0, !PT ;  /* 0x00ff000035ff7812 */ /* 0x000fe200078ac0ff */
[----:B------:R-:W-:Y:S01]  /*77e0*/  FMUL.FTZ R143, R132, R143 ;  /* 0x0000008f848f7220 */ /* 0x000fe20000410000 */
[----:B------:R-:W-:Y:S01]  /*77f0*/  ISETP.GE.U32.AND P2, PT, R2, RZ, PT ;  /* 0x000000ff0200720c */ /* 0x000fe20003f46070 */
[-CC-:B------:R-:W-:Y:S01]  /*7800*/  FFMA.FTZ R44, R44, R170.reuse, R177.reuse ;  /* 0x000000aa2c2c7223 */ /* 0x180fe200000100b1 */
[-C--:B------:R-:W-:Y:S01]  /*7810*/  FFMA.FTZ R141, R141, R170.reuse, R177 ;  /* 0x000000aa8d8d7223 */ /* 0x080fe200000100b1 */
[----:B-1----:R-:W-:Y:S01]  /*7820*/  FSEL R20, R175, RZ, P6 ;  /* 0x000000ffaf147208 */ /* 0x002fe20003000000 */
[----:B------:R-:W-:Y:S01]  /*7830*/  FMUL.FTZ R173, R132, R173 ;  /* 0x000000ad84ad7220 */ /* 0x000fe20000410000 */
[----:B------:R-:W-:Y:S01]  /*7840*/  FSEL R27, R159, RZ, P5 ;  /* 0x000000ff9f1b7208 */ /* 0x000fe20002800000 */
[----:B------:R-:W-:Y:S01]  /*7850*/  FMUL.FTZ R143, R143, UR6 ;  /* 0x000000068f8f7c20 */ /* 0x000fe20008410000 */
[----:B------:R-:W-:Y:S01]  /*7860*/  ISETP.GE.U32.AND.EX P2, PT, R3, 0x1000000, PT, P2 ;  /* 0x010000000300780c */ /* 0x000fe20003f46120 */
[----:B------:R-:W-:Y:S01]  /*7870*/  FADD.FTZ R47, R47, -R44 ;  /* 0x8000002c2f2f7221 */ /* 0x000fe20000010000 */
[----:B------:R-:W-:Y:S01]  /*7880*/  LOP3.LUT P6, RZ, R3, 0xff0000, RZ, 0xc0, !PT ;  /* 0x00ff000003ff7812 */ /* 0x000fe200078cc0ff */
[----:B------:R-:W-:Y:S01]  /*7890*/  FADD.FTZ R141, R158, -R141 ;  /* 0x8000008d9e8d7221 */ /* 0x000fe20000010000 */
[----:B------:R-:W-:Y:S01]  /*78a0*/  LOP3.LUT P5, RZ, R53, 0xff, RZ, 0xc0, !PT ;  /* 0x000000ff35ff7812 */ /* 0x000fe200078ac0ff */
[-CC-:B------:R-:W-:Y:S01]  /*78b0*/  FFMA.FTZ R154, R154, R170.reuse, R177.reuse ;  /* 0x000000aa9a9a7223 */ /* 0x180fe200000100b1 */
[----:B------:R-:W-:Y:S01]  /*78c0*/  FSEL R24, R175, RZ, P2 ;  /* 0x000000ffaf187208 */ /* 0x000fe20001000000 */
[----:B------:R-:W-:Y:S01]  /*78d0*/  FMUL.FTZ R173, R173, UR6 ;  /* 0x00000006adad7c20 */ /* 0x000fe20008410000 */
[----:B------:R-:W-:Y:S01]  /*78e0*/  FSEL R23, R159, RZ, P6 ;  /* 0x000000ff9f177208 */ /* 0x000fe20003000000 */
[C---:B------:R-:W-:Y:S01]  /*78f0*/  FMUL.FTZ R47, R132.reuse, R47 ;  /* 0x0000002f842f7220 */ /* 0x040fe20000410000 */
[----:B------:R-:W-:Y:S01]  /*7900*/  LOP3.LUT P2, RZ, R53, 0xff00, RZ, 0xc0, !PT ;  /* 0x0000ff0035ff7812 */ /* 0x000fe2000784c0ff */
[C---:B------:R-:W-:Y:S01]  /*7910*/  FMUL.FTZ R141, R132.reuse, R141 ;  /* 0x0000008d848d7220 */ /* 0x040fe20000410000 */
        /* <DEDUP_REMOVED lines=16> */
[----:B------:R-:W-:-:S02]  /*7a20*/  FSEL R25, R47, RZ, P6 ;  /* 0x000000ff2f197208 */ /* 0x000fc40003000000 */
[----:B------:R-:W-:Y:S01]  /*7a30*/  FSEL R0, R141, RZ, P5 ;  /* 0x000000ff8d007208 */ /* 0x000fe20002800000 */
[----:B------:R-:W-:Y:S01]  /*7a40*/  FMUL.FTZ R43, R43, UR6 ;  /* 0x000000062b2b7c20 */ /* 0x000fe20008410000 */
[----:B------:R-:W-:Y:S02]  /*7a50*/  LOP3.LUT P2, RZ, R2, 0xff0000, RZ, 0xc0, !PT ;  /* 0x00ff000002ff7812 */ /* 0x000fe4000784c0ff */
[----:B------:R-:W-:Y:S02]  /*7a60*/  LOP3.LUT P6, RZ, R52, 0xff00, RZ, 0xc0, !PT ;  /* 0x0000ff0034ff7812 */ /* 0x000fe400078cc0ff */
[----:B------:R-:W-:Y:S02]  /*7a70*/  LOP3.LUT P5, RZ, R2, 0xff000000, RZ, 0xc0, !PT ;  /* 0xff00000002ff7812 */ /* 0x000fe400078ac0ff */
[----:B------:R-:W-:Y:S02]  /*7a80*/  FSEL R21, R47, RZ, P2 ;  /* 0x000000ff2f157208 */ /* 0x000fe40001000000 */
[----:B------:R-:W-:-:S02]  /*7a90*/  FSEL R30, R141, RZ, P5 ;  /* 0x000000ff8d1e7208 */ /* 0x000fc40002800000 */
[----:B------:R-:W-:Y:S02]  /*7aa0*/  FSEL R31, R153, RZ, P6 ;  /* 0x000000ff991f7208 */ /* 0x000fe40003000000 */
[----:B------:R-:W-:Y:S02]  /*7ab0*/  LOP3.LUT P2, RZ, R52, 0xff, RZ, 0xc0, !PT ;  /* 0x000000ff34ff7812 */ /* 0x000fe4000784c0ff */
[C---:B------:R-:W-:Y:S02]  /*7ac0*/  LOP3.LUT P5, RZ, R2.reuse, 0xff00, RZ, 0xc0, !PT ;  /* 0x0000ff0002ff7812 */ /* 0x040fe400078ac0ff */
        /* <DEDUP_REMOVED lines=13> */
.L_x_425:
[----:B------:R-:W-:Y:S05]  /*7ba0*/  @!P4 BRA `(.L_x_430) ;  /* 0x000000080004c947 */ /* 0x000fea0003800000 */
[----:B------:R-:W-:Y:S05]  /*7bb0*/  @!P1 BRA `(.L_x_431) ;  /* 0x0000000400089947 */ /* 0x000fea0003800000 */
[-CC-:B------:R-:W-:Y:S01]  /*7bc0*/  FFMA.FTZ R175, R175, R170.reuse, R177.reuse ;  /* 0x000000aaafaf7223 */ /* 0x180fe200000100b1 */
[-CC-:B------:R-:W-:Y:S01]  /*7bd0*/  FFMA.FTZ R44, R44, R170.reuse, R177.reuse ;  /* 0x000000aa2c2c7223 */ /* 0x180fe200000100b1 */
[----:B-1----:R-:W-:Y:S02]  /*7be0*/  IMAD.U32 R24, R37, 0x10000, RZ ;  /* 0x0001000025187824 */ /* 0x002fe400078e00ff */
[-C--:B------:R-:W-:Y:S01]  /*7bf0*/  FFMA.FTZ R144, R144, R170.reuse, R177 ;  /* 0x000000aa90907223 */ /* 0x080fe200000100b1 */
[----:B------:R-:W-:Y:S01]  /*7c00*/  FADD.FTZ R175, R164, -R175 ;  /* 0x800000afa4af7221 */ /* 0x000fe20000010000 */
[-C--:B------:R-:W-:Y:S01]  /*7c10*/  FFMA.FTZ R143, R143, R170.reuse, R177 ;  /* 0x000000aa8f8f7223 */ /* 0x080fe200000100b1 */
[----:B------:R-:W-:Y:S01]  /*7c20*/  FADD.FTZ R47, R47, -R44 ;  /* 0x8000002c2f2f7221 */ /* 0x000fe20000010000 */
[----:B------:R-:W-:Y:S01]  /*7c30*/  IMAD.U32 R0, R9, 0x10000, RZ ;  /* 0x0001000009007824 */ /* 0x000fe200078e00ff */
[----:B------:R-:W-:Y:S01]  /*7c40*/  SHF.L.U32 R18, R11, 0x10, RZ ;  /* 0x000000100b127819 */ /* 0x000fe200000006ff */
[----:B------:R-:W-:Y:S01]  /*7c50*/  FFMA.FTZ R24, R132, R175, R24 ;  /* 0x000000af84187223 */ /* 0x000fe20000010018 */
[----:B------:R-:W-:Y:S01]  /*7c60*/  FADD.FTZ R159, R159, -R144 ;  /* 0x800000909f9f7221 */ /* 0x000fe20000010000 */
[----:B------:R-:W-:Y:S01]  /*7c70*/  SHF.L.U32 R16, R10, 0x10, RZ ;  /* 0x000000100a107819 */ /* 0x000fe200000006ff */
[----:B------:R-:W-:Y:S01]  /*7c80*/  FADD.FTZ R143, R140, -R143 ;  /* 0x8000008f8c8f7221 */ /* 0x000fe20000010000 */
[----:B------:R-:W-:Y:S01]  /*7c90*/  ISETP.GE.U32.AND P2, PT, R52, RZ, PT ;  /* 0x000000ff3400720c */ /* 0x000fe20003f46070 */
[----:B------:R-:W-:Y:S01]  /*7ca0*/  FFMA.FTZ R17, R132, R47, R0 ;  /* 0x0000002f84117223 */ /* 0x000fe20000010000 */
[----:B------:R-:W-:Y:S01]  /*7cb0*/  FMUL.FTZ R0, R24, UR6 ;  /* 0x0000000618007c20 */ /* 0x000fe20008410000 */
[-CC-:B------:R-:W-:Y:S01]  /*7cc0*/  FFMA.FTZ R162, R162, R170.reuse, R177.reuse ;  /* 0x000000aaa2a27223 */ /* 0x180fe200000100b1 */
[C---:B------:R-:W-:Y:S01]  /*7cd0*/  FFMA.FTZ R159, R132.reuse, R159, R18 ;  /* 0x0000009f849f7223 */ /* 0x040fe20000010012 */
[----:B------:R-:W-:Y:S01]  /*7ce0*/  ISETP.GE.U32.AND.EX P2, PT, R53, 0x1000000, PT, P2 ;  /* 0x010000003500780c */ /* 0x000fe20003f46120 */
[----:B------:R-:W-:Y:S01]  /*7cf0*/  FFMA.FTZ R18, R132, R143, R16 ;  /* 0x0000008f84127223 */ /* 0x000fe20000010010 */
[----:B------:R-:W-:Y:S01]  /*7d00*/  SHF.L.U32 R41, R41, 0x10, RZ ;  /* 0x0000001029297819 */ /* 0x000fe200000006ff */
[----:B------:R-:W-:Y:S01]  /*7d10*/  FADD.FTZ R173, R173, -R162 ;  /* 0x800000a2adad7221 */ /* 0x000fe20000010000 */
[----:B------:R-:W-:Y:S01]  /*7d20*/  FSEL R34, R0, RZ, P2 ;  /* 0x000000ff00227208 */ /* 0x000fe20001000000 */
[----:B------:R-:W-:Y:S01]  /*7d30*/  FMUL.FTZ R0, R18, UR6 ;  /* 0x0000000612007c20 */ /* 0x000fe20008410000 */
[----:B------:R-:W-:Y:S01]  /*7d40*/  LOP3.LUT P5, RZ, R53, 0xff, RZ, 0xc0, !PT ;  /* 0x000000ff35ff7812 */ /* 0x000fe200078ac0ff */
[-CC-:B------:R-:W-:Y:S01]  /*7d50*/  FFMA.FTZ R154, R154, R170.reuse, R177.reuse ;  /* 0x000000aa9a9a7223 */ /* 0x180fe200000100b1 */
[-CC-:B------:R-:W-:Y:S01]  /*7d60*/  FFMA.FTZ R141, R141, R170.reuse, R177.reuse ;  /* 0x000000aa8d8d7223 */ /* 0x180fe200000100b1 */
[----:B------:R-:W-:Y:S01]  /*7d70*/  FFMA.FTZ R43, R43, R170, R177 ;  /* 0x000000aa2b2b7223 */ /* 0x000fe200000100b1 */
[----:B------:R-:W-:Y:S01]  /*7d80*/  FFMA.FTZ R41, R132, R173, R41 ;  /* 0x000000ad84297223 */ /* 0x000fe20000010029 */
[----:B------:R-:W-:Y:S01]  /*7d90*/  FMUL.FTZ R16, R159, UR6 ;  /* 0x000000069f107c20 */ /* 0x000fe20008410000 */
[----:B------:R-:W-:Y:S01]  /*7da0*/  LOP3.LUT P6, RZ, R53, 0xff0000, RZ, 0xc0, !PT ;  /* 0x00ff000035ff7812 */ /* 0x000fe200078cc0ff */
[----:B------:R-:W-:Y:S01]  /*7db0*/  FADD.FTZ R153, R153, -R154 ;  /* 0x8000009a99997221 */ /* 0x000fe20000010000 */
[----:B------:R-:W-:Y:S01]  /*7dc0*/  SHF.L.U32 R39, R39, 0x10, RZ ;  /* 0x0000001027277819 */ /* 0x000fe200000006ff */
[----:B------:R-:W-:Y:S01]  /*7dd0*/  FADD.FTZ R141, R158, -R141 ;  /* 0x8000008d9e8d7221 */ /* 0x000fe20000010000 */
[----:B------:R-:W-:Y:S01]  /*7de0*/  SHF.L.U32 R168, R168, 0x10, RZ ;  /* 0x00000010a8a87819 */ /* 0x000fe200000006ff */
[----:B------:R-:W-:Y:S01]  /*7df0*/  FADD.FTZ R43, R42, -R43 ;  /* 0x8000002b2a2b7221 */ /* 0x000fe20000010000 */
[----:B------:R-:W-:Y:S01]  /*7e00*/  FSEL R32, R0, RZ, P5 ;  /* 0x000000ff00207208 */ /* 0x000fe20002800000 */
[----:B------:R-:W-:-:S02]  /*7e10*/  IMAD.U32 R0, R8, 0x10000, RZ ;  /* 0x0001000008007824 */ /* 0x000fc400078e00ff */
[----:B------:R-:W-:Y:S01]  /*7e20*/  FMUL.FTZ R19, R41, UR6 ;  /* 0x0000000629137c20 */ /* 0x000fe20008410000 */
[----:B------:R-:W-:Y:S01]  /*7e30*/  LOP3.LUT P2, RZ, R53, 0xff00, RZ, 0xc0, !PT ;  /* 0x0000ff0035ff7812 */ /* 0x000fe2000784c0ff */
[----:B------:R-:W-:Y:S01]  /*7e40*/  FFMA.FTZ R39, R132, R153, R39 ;  /* 0x0000009984277223 */ /* 0x000fe20000010027 */
[----:B------:R-:W-:Y:S01]  /*7e50*/  FSEL R27, R16, RZ, P6 ;  /* 0x000000ff101b7208 */ /* 0x000fe20003000000 */
[----:B------:R-:W-:Y:S01]  /*7e60*/  FMUL.FTZ R16, R17, UR6 ;  /* 0x0000000611107c20 */ /* 0x000fe20008410000 */
[----:B------:R-:W-:Y:S01]  /*7e70*/  LOP3.LUT P6, RZ, R52, 0xff0000, RZ, 0xc0, !PT ;  /* 0x00ff000034ff7812 */ /* 0x000fe200078cc0ff */
[C---:B------:R-:W-:Y:S01]  /*7e80*/  FFMA.FTZ R168, R132.reuse, R141, R168 ;  /* 0x0000008d84a87223 */ /* 0x040fe200000100a8 */
[----:B------:R-:W-:Y:S01]  /*7e90*/  FFMA.FTZ R0, R132, R43, R0 ;  /* 0x0000002b84007223 */ /* 0x000fe20000010000 */
[----:B------:R-:W-:Y:S01]  /*7ea0*/  FSEL R35, R19, RZ, P2 ;  /* 0x000000ff13237208 */ /* 0x000fe20001000000 */
[----:B------:R-:W-:Y:S01]  /*7eb0*/  FMUL.FTZ R25, R39, UR6 ;  /* 0x0000000627197c20 */ /* 0x000fe20008410000 */
[----:B------:R-:W-:Y:S01]  /*7ec0*/  F2FP.BF16.F32.PACK_AB R19, R24, R159 ;  /* 0x0000009f1813723e */ /* 0x000fe200000010ff */
[----:B------:R-:W-:Y:S01]  /*7ed0*/  FMUL.FTZ R26, R168, UR6 ;  /* 0x00000006a81a7c20 */ /* 0x000fe20008410000 */
[----:B------:R-:W-:Y:S01]  /*7ee0*/  FSEL R30, R16, RZ, P6 ;  /* 0x000000ff101e7208 */ /* 0x000fe20003000000 */
        /* <DEDUP_REMOVED lines=15> */
.L_x_431:
[-CC-:B------:R-:W-:Y:S01]  /*7fe0*/  FFMA.FTZ R144, R144, R170.reuse, R177.reuse ;  /* 0x000000aa90907223 */ /* 0x180fe200000100b1 */
[-CC-:B------:R-:W-:Y:S01]  /*7ff0*/  FFMA.FTZ R175, R175, R170.reuse, R177.reuse ;  /* 0x000000aaafaf7223 */ /* 0x180fe200000100b1 */
[----:B-1----:R-:W-:Y:S01]  /*8000*/  SHF.L.U32 R33, R38, 0x10, RZ ;  /* 0x0000001026217819 */ /* 0x002fe200000006ff */
[-C--:B------:R-:W-:Y:S01]  /*8010*/  FFMA.FTZ R143, R143, R170.reuse, R177 ;  /* 0x000000aa8f8f7223 */ /* 0x080fe200000100b1 */
[----:B------:R-:W-:Y:S01]  /*8020*/  SHF.L.U32 R30, R11, 0x10, RZ ;  /* 0x000000100b1e7819 */ /* 0x000fe200000006ff */
[----:B------:R-:W-:Y:S01]  /*8030*/  FADD.FTZ R159, R159, -R144 ;  /* 0x800000909f9f7221 */ /* 0x000fe20000010000 */
[----:B------:R-:W-:Y:S01]  /*8040*/  FADD.FTZ R175, R164, -R175 ;  /* 0x800000afa4af7221 */ /* 0x000fe20000010000 */
[-CC-:B------:R-:W-:Y:S01]  /*8050*/  FFMA.FTZ R44, R44, R170.reuse, R177.reuse ;  /* 0x000000aa2c2c7223 */ /* 0x180fe200000100b1 */
[-C--:B------:R-:W-:Y:S01]  /*8060*/  FFMA.FTZ R162, R162, R170.reuse, R177 ;  /* 0x000000aaa2a27223 */ /* 0x080fe200000100b1 */
[----:B------:R-:W-:Y:S01]  /*8070*/  FADD.FTZ R143, R140, -R143 ;  /* 0x8000008f8c8f7221 */ /* 0x000fe20000010000 */
[----:B------:R-:W-:Y:S01]  /*8080*/  IMAD.U32 R26, R10, 0x10000, RZ ;  /* 0x000100000a1a7824 */ /* 0x000fe200078e00ff */
[----:B------:R-:W-:Y:S01]  /*8090*/  SHF.L.U32 R24, R9, 0x10, RZ ;  /* 0x0000001009187819 */ /* 0x000fe200000006ff */
[C---:B------:R-:W-:Y:S01]  /*80a0*/  FFMA.FTZ R33, R132.reuse, R175, R33 ;  /* 0x000000af84217223 */ /* 0x040fe20000010021 */
[----:B------:R-:W-:Y:S01]  /*80b0*/  FFMA.FTZ R30, R132, R159, R30 ;  /* 0x0000009f841e7223 */ /* 0x000fe2000001001e */
[----:B------:R-:W-:Y:S01]  /*80c0*/  FADD.FTZ R47, R47, -R44 ;  /* 0x8000002c2f2f7221 */ /* 0x000fe20000010000 */
[----:B------:R-:W-:Y:S01]  /*80d0*/  FADD.FTZ R162, R173, -R162 ;  /* 0x800000a2ada27221 */ /* 0x000fe20000010000 */
[----:B------:R-:W-:Y:S01]  /*80e0*/  IMAD.U32 R31, R36, 0x10000, RZ ;  /* 0x00010000241f7824 */ /* 0x000fe200078e00ff */
[----:B------:R-:W-:Y:S01]  /*80f0*/  ISETP.GE.U32.AND P2, PT, R52, RZ, PT ;  /* 0x000000ff3400720c */ /* 0x000fe20003f46070 */
[-CC-:B------:R-:W-:Y:S01]  /*8100*/  FFMA.FTZ R154, R154, R170.reuse, R177.reuse ;  /* 0x000000aa9a9a7223 */ /* 0x180fe200000100b1 */
[-CC-:B------:R-:W-:Y:S01]  /*8110*/  FFMA.FTZ R141, R141, R170.reuse, R177.reuse ;  /* 0x000000aa8d8d7223 */ /* 0x180fe200000100b1 */
[----:B------:R-:W-:Y:S01]  /*8120*/  FFMA.FTZ R43, R43, R170, R177 ;  /* 0x000000aa2b2b7223 */ /* 0x000fe200000100b1 */
[----:B------:R-:W-:Y:S01]  /*8130*/  FFMA.FTZ R26, R132, R143, R26 ;  /* 0x0000008f841a7223 */ /* 0x000fe2000001001a */
[----:B------:R-:W-:Y:S01]  /*8140*/  FMUL.FTZ R33, R33, UR6 ;  /* 0x0000000621217c20 */ /* 0x000fe20008410000 */
[----:B------:R-:W-:Y:S01]  /*8150*/  FMUL.FTZ R30, R30, UR6 ;  /* 0x000000061e1e7c20 */ /* 0x000fe20008410000 */
[----:B------:R-:W-:Y:S01]  /*8160*/  SHF.L.U32 R25, R40, 0x10, RZ ;  /* 0x0000001028197819 */ /* 0x000fe200000006ff */
[----:B------:R-:W-:Y:S01]  /*8170*/  FFMA.FTZ R31, R132, R162, R31 ;  /* 0x000000a2841f7223 */ /* 0x000fe2000001001f */
[----:B------:R-:W-:Y:S01]  /*8180*/  SHF.L.U32 R27, R166, 0x10, RZ ;  /* 0x00000010a61b7819 */ /* 0x000fe200000006ff */
[----:B------:R-:W-:Y:S01]  /*8190*/  FFMA.FTZ R24, R132, R47, R24 ;  /* 0x0000002f84187223 */ /* 0x000fe20000010018 */
[----:B------:R-:W-:Y:S01]  /*81a0*/  SHF.L.U32 R0, R8, 0x10, RZ ;  /* 0x0000001008007819 */ /* 0x000fe200000006ff */
[----:B------:R-:W-:Y:S01]  /*81b0*/  FADD.FTZ R154, R153, -R154 ;  /* 0x8000009a999a7221 */ /* 0x000fe20000010000 */
[C---:B------:R-:W-:Y:S01]  /*81c0*/  LOP3.LUT P5, RZ, R53.reuse, 0xff0000, RZ, 0xc0, !PT ;  /* 0x00ff000035ff7812 */ /* 0x040fe200078ac0ff */
[----:B------:R-:W-:Y:S01]  /*81d0*/  FADD.FTZ R158, R158, -R141 ;  /* 0x8000008d9e9e7221 */ /* 0x000fe20000010000 */
[C---:B------:R-:W-:Y:S01]  /*81e0*/  ISETP.GE.U32.AND.EX P2, PT, R53.reuse, 0x1000000, PT, P2 ;  /* 0x010000003500780c */ /* 0x040fe20003f46120 */
[----:B------:R-:W-:Y:S01]  /*81f0*/  FADD.FTZ R43, R42, -R43 ;  /* 0x8000002b2a2b7221 */ /* 0x000fe20000010000 */
[----:B------:R-:W-:Y:S01]  /*8200*/  FMUL.FTZ R26, R26, UR6 ;  /* 0x000000061a1a7c20 */ /* 0x000fe20008410000 */
[----:B------:R-:W-:Y:S01]  /*8210*/  LOP3.LUT P6, RZ, R53, 0xff, RZ, 0xc0, !PT ;  /* 0x000000ff35ff7812 */ /* 0x000fe200078cc0ff */
[----:B------:R-:W-:Y:S01]  /*8220*/  FMUL.FTZ R31, R31, UR6 ;  /* 0x000000061f1f7c20 */ /* 0x000fe20008410000 */
[----:B------:R-:W-:Y:S01]  /*8230*/  FSEL R33, R33, RZ, P2 ;  /* 0x000000ff21217208 */ /* 0x000fe20001000000 */
        /* <DEDUP_REMOVED lines=24> */
.L_x_430:
[----:B------:R-:W-:Y:S05]  /*83c0*/  @!P1 BRA `(.L_x_432) ;  /* 0x0000000000e89947 */ /* 0x000fea0003800000 */
[-CC-:B------:R-:W-:Y:S01]  /*83d0*/  FFMA.FTZ R175, R175, R170.reuse, R177.reuse ;  /* 0x000000aaafaf7223 */ /* 0x180fe200000100b1 */
[-CC-:B------:R-:W-:Y:S01]  /*83e0*/  FFMA.FTZ R144, R144, R170.reuse, R177.reuse ;  /* 0x000000aa90907223 */ /* 0x180fe200000100b1 */
[-CC-:B------:R-:W-:Y:S01]  /*83f0*/  FFMA.FTZ R143, R143, R170.reuse, R177.reuse ;  /* 0x000000aa8f8f7223 */ /* 0x180fe200000100b1 */
[-C--:B------:R-:W-:Y:S01]  /*8400*/  FFMA.FTZ R162, R162, R170.reuse, R177 ;  /* 0x000000aaa2a27223 */ /* 0x080fe200000100b1 */
[----:B------:R-:W-:Y:S01]  /*8410*/  FADD.FTZ R175, R164, -R175 ;  /* 0x800000afa4af7221 */ /* 0x000fe20000010000 */
[----:B------:R-:W-:Y:S01]  /*8420*/  FADD.FTZ R159, R159, -R144 ;  /* 0x800000909f9f7221 */ /* 0x000fe20000010000 */
[----:B------:R-:W-:Y:S01]  /*8430*/  ISETP.GE.U32.AND P2, PT, R52, RZ, PT ;  /* 0x000000ff3400720c */ /* 0x000fe20003f46070 */
[-C--:B------:R-:W-:Y:S01]  /*8440*/  FFMA.FTZ R44, R44, R170.reuse, R177 ;  /* 0x000000aa2c2c7223 */ /* 0x080fe200000100b1 */
[----:B-1----:R-:W-:Y:S01]  /*8450*/  FMUL.FTZ R24, R132, R175 ;  /* 0x000000af84187220 */ /* 0x002fe20000410000 */
[----:B------:R-:W-:Y:S01]  /*8460*/  FADD.FTZ R143, R140, -R143 ;  /* 0x8000008f8c8f7221 */ /* 0x000fe20000010000 */
[----:B------:R-:W-:Y:S01]  /*8470*/  FMUL.FTZ R159, R132, R159 ;  /* 0x0000009f849f7220 */ /* 0x000fe20000410000 */
[----:B------:R-:W-:Y:S01]  /*8480*/  FADD.FTZ R173, R173, -R162 ;  /* 0x800000a2adad7221 */ /* 0x000fe20000010000 */
[----:B------:R-:W-:Y:S01]  /*8490*/  FMUL.FTZ R16, R24, UR6 ;  /* 0x0000000618107c20 */ /* 0x000fe20008410000 */
[----:B------:R-:W-:Y:S01]  /*84a0*/  ISETP.GE.U32.AND.EX P2, PT, R53, 0x1000000, PT, P2 ;  /* 0x010000003500780c */ /* 0x000fe20003f46120 */
[----:B------:R-:W-:Y:S01]  /*84b0*/  FADD.FTZ R47, R47, -R44 ;  /* 0x8000002c2f2f7221 */ /* 0x000fe20000010000 */
[----:B------:R-:W-:Y:S01]  /*84c0*/  FMUL.FTZ R18, R132, R143 ;  /* 0x0000008f84127220 */ /* 0x000fe20000410000 */
[-CC-:B------:R-:W-:Y:S01]  /*84d0*/  FFMA.FTZ R154, R154, R170.reuse, R177.reuse ;  /* 0x000000aa9a9a7223 */ /* 0x180fe200000100b1 */
[-CC-:B------:R-:W-:Y:S01]  /*84e0*/  FFMA.FTZ R141, R141, R170.reuse, R177.reuse ;  /* 0x000000aa8d8d7223 */ /* 0x180fe200000100b1 */
[----:B------:R-:W-:Y:S01]  /*84f0*/  FFMA.FTZ R43, R43, R170, R177 ;  /* 0x000000aa2b2b7223 */ /* 0x000fe200000100b1 */
[----:B------:R-:W-:Y:S01]  /*8500*/  FMUL.FTZ R0, R159, UR6 ;  /* 0x000000069f007c20 */ /* 0x000fe20008410000 */
        /* <DEDUP_REMOVED lines=9> */
[----:B------:R-:W-:Y:S01]  /*85a0*/  FMUL.FTZ R19, R173, UR6 ;  /* 0x00000006ad137c20 */ /* 0x000fe20008410000 */
[----:B------:R-:W-:Y:S01]  /*85b0*/  FSEL R34, R0, RZ, P5 ;  /* 0x000000ff00227208 */ /* 0x000fe20002800000 */
[----:B------:R-:W-:Y:S01]  /*85c0*/  FMUL.FTZ R0, R17, UR6 ;  /* 0x0000000611007c20 */ /* 0x000fe20008410000 */
[----:B------:R-:W-:Y:S01]  /*85d0*/  LOP3.LUT P2, RZ, R53, 0xff00, RZ, 0xc0, !PT ;  /* 0x0000ff0035ff7812 */ /* 0x000fe2000784c0ff */
[----:B------:R-:W-:Y:S01]  /*85e0*/  FMUL.FTZ R153, R132, R153 ;  /* 0x0000009984997220 */ /* 0x000fe20000410000 */
[----:B------:R-:W-:Y:S01]  /*85f0*/  LOP3.LUT P5, RZ, R52, 0xff0000, RZ, 0xc0, !PT ;  /* 0x00ff000034ff7812 */ /* 0x000fe200078ac0ff */
[----:B------:R-:W-:Y:S01]  /*8600*/  FMUL.FTZ R26, R132, R141 ;  /* 0x0000008d841a7220 */ /* 0x000fe20000410000 */
[----:B------:R-:W-:Y:S01]  /*8610*/  FSEL R32, R16, RZ, P6 ;  /* 0x000000ff10207208 */ /* 0x000fe20003000000 */
        /* <DEDUP_REMOVED lines=21> */
.L_x_432:
[-CC-:B------:R-:W-:Y:S01]  /*8770*/  FFMA.FTZ R144, R144, R170.reuse, R177.reuse ;  /* 0x000000aa90907223 */ /* 0x180fe200000100b1 */
[-CC-:B------:R-:W-:Y:S01]  /*8780*/  FFMA.FTZ R175, R175, R170.reuse, R177.reuse ;  /* 0x000000aaafaf7223 */ /* 0x180fe200000100b1 */
[-CC-:B------:R-:W-:Y:S01]  /*8790*/  FFMA.FTZ R44, R44, R170.reuse, R177.reuse ;  /* 0x000000aa2c2c7223 */ /* 0x180fe200000100b1 */
[-C--:B------:R-:W-:Y:S01]  /*87a0*/  FFMA.FTZ R143, R143, R170.reuse, R177 ;  /* 0x000000aa8f8f7223 */ /* 0x080fe200000100b1 */
        /* <DEDUP_REMOVED lines=14> */
[C---:B------:R-:W-:Y:S01]  /*8890*/  FMUL.FTZ R47, R132.reuse, R47 ;  /* 0x0000002f842f7220 */ /* 0x040fe20000410000 */
[C---:B------:R-:W-:Y:S01]  /*88a0*/  FMUL.FTZ R143, R132.reuse, R143 ;  /* 0x0000008f848f7220 */ /* 0x040fe20000410000 */
[----:B------:R-:W-:Y:S01]  /*88b0*/  FMUL.FTZ R173, R132, R173 ;  /* 0x000000ad84ad7220 */ /* 0x000fe20000410000 */
[----:B------:R-:W-:Y:S01]  /*88c0*/  LOP3.LUT P5, RZ, R53, 0xff0000, RZ, 0xc0, !PT ;  /* 0x00ff000035ff7812 */ /* 0x000fe200078ac0ff */
[----:B------:R-:W-:Y:S01]  /*88d0*/  FADD.FTZ R153, R153, -R154 ;  /* 0x8000009a99997221 */ /* 0x000fe20000010000 */
[----:B------:R-:W-:Y:S01]  /*88e0*/  ISETP.GE.U32.AND.EX P2, PT, R53, 0x1000000, PT, P2 ;  /* 0x010000003500780c */ /* 0x000fe20003f46120 */
[----:B------:R-:W-:Y:S01]  /*88f0*/  FADD.FTZ R141, R158, -R141 ;  /* 0x8000008d9e8d7221 */ /* 0x000fe20000010000 */
[----:B------:R-:W-:Y:S01]  /*8900*/  FADD.FTZ R43, R42, -R43 ;  /* 0x8000002b2a2b7221 */ /* 0x000fe20000010000 */
[----:B------:R-:W-:Y:S01]  /*8910*/  FMUL.FTZ R143, R143, UR6 ;  /* 0x000000068f8f7c20 */ /* 0x000fe20008410000 */
[----:B-1----:R-:W-:Y:S01]  /*8920*/  FSEL R30, R175, RZ, P2 ;  /* 0x000000ffaf1e7208 */ /* 0x002fe20001000000 */
[----:B------:R-:W-:Y:S01]  /*8930*/  FMUL.FTZ R173, R173, UR6 ;  /* 0x00000006adad7c20 */ /* 0x000fe20008410000 */
[----:B------:R-:W-:Y:S01]  /*8940*/  FSEL R27, R159, RZ, P5 ;  /* 0x000000ff9f1b7208 */ /* 0x000fe20002800000 */
[----:B------:R-:W-:Y:S01]  /*8950*/  FMUL.FTZ R47, R47, UR6 ;  /* 0x000000062f2f7c20 */ /* 0x000fe20008410000 */
[C---:B------:R-:W-:Y:S01]  /*8960*/  FMUL.FTZ R153, R132.reuse, R153 ;  /* 0x0000009984997220 */ /* 0x040fe20000410000 */
[C---:B------:R-:W-:Y:S01]  /*8970*/  FMUL.FTZ R141, R132.reuse, R141 ;  /* 0x0000008d848d7220 */ /* 0x040fe20000410000 */
[----:B------:R-:W-:Y:S01]  /*8980*/  FMUL.FTZ R43, R132, R43 ;  /* 0x0000002b842b7220 */ /* 0x000fe20000410000 */
[----:B------:R-:W-:Y:S01]  /*8990*/  LOP3.LUT P6, RZ, R53, 0xff, RZ, 0xc0, !PT ;  /* 0x000000ff35ff7812 */ /* 0x000fe200078cc0ff */
        /* <DEDUP_REMOVED lines=18> */
.L_x_428:
[----:B------:R-:W1:Y:S01]  /*8ac0*/  @P1 LDC.64 R30, c[0x0][0x478] ;  /* 0x00011e00ff1e1b82 */ /* 0x000e620000000a00 */
[----:B------:R-:W-:-:S07]  /*8ad0*/  IMAD.WIDE.U32 R28, R135, 0x10, R28 ;  /* 0x00000010871c7825 */ /* 0x000fce00078e001c */
[----:B------:R-:W2:Y:S08]  /*8ae0*/  @P0 LDC.64 R32, c[0x0][0x470] ;  /* 0x00011c00ff200b82 */ /* 0x000eb00000000a00 */
[----:B------:R-:W3:Y:S01]  /*8af0*/  LDC.64 R34, c[0x0][0x380] ;  /* 0x0000e000ff227b82 */ /* 0x000ee20000000a00 */
[----:B-1----:R-:W-:-:S05]  /*8b00*/  @P1 IMAD.WIDE.U32 R30, R135, 0x10, R30 ;  /* 0x00000010871e1825 */ /* 0x002fca00078e001e */
[----:B------:R1:W-:Y:S01]  /*8b10*/  @P1 STG.E.128 desc[UR12][R30.64], R16 ;  /* 0x000000101e001986 */ /* 0x0003e2000c101d0c */
[----:B--2---:R-:W-:-:S03]  /*8b20*/  @P0 IMAD.WIDE.U32 R32, R135, 0x10, R32 ;  /* 0x0000001087200825 */ /* 0x004fc600078e0020 */
[----:B------:R1:W-:Y:S04]  /*8b30*/  STG.E.128 desc[UR12][R28.64], R24 ;  /* 0x000000181c007986 */ /* 0x0003e8000c101d0c */
[----:B------:R1:W-:Y:S01]  /*8b40*/  @P0 STG.E.128 desc[UR12][R32.64], R20 ;  /* 0x0000001420000986 */ /* 0x0003e2000c101d0c */
[----:B---3--:R-:W-:-:S05]  /*8b50*/  IMAD R117, R34, 0x4, R117 ;  /* 0x0000000422757824 */ /* 0x008fca00078e0275 */
[----:B------:R-:W-:-:S13]  /*8b60*/  ISETP.GE.AND P0, PT, R117, R35, PT ;  /* 0x000000237500720c */ /* 0x000fda0003f06270 */
[----:B-1----:R-:W-:Y:S05]  /*8b70*/  @!P0 BRA `(.L_x_433) ;  /* 0xffffff7800ec8947 */ /* 0x002fea000383ffff */
[----:B------:R-:W-:Y:S05]  /*8b80*/  BSYNC B1 ;  /* 0x0000000000017941 */ /* 0x000fea0003800000 */
.L_x_407:
        /* <DEDUP_REMOVED lines=46> */
[----:B------:R-:W-:-:S07]  /*8e70*/  MOV R75, R59 ;  /* 0x0000003b004b7202 */ /* 0x000fce0000000f00 */
.L_x_406:
[----:B------:R-:W-:Y:S05]  /*8e80*/  BSYNC B0 ;  /* 0x0000000000007941 */ /* 0x000fea0003800000 */
.L_x_405:
[----:B------:R-:W1:Y:S01]  /*8e90*/  S2R R48, SR_TID.X ;  /* 0x0000000000307919 */ /* 0x000e620000002100 */
[----:B------:R-:W-:Y:S01]  /*8ea0*/  MOV R0, 0x400 ;  /* 0x0000040000007802 */ /* 0x000fe20000000f00 */
[----:B------:R-:W-:Y:S05]  /*8eb0*/  WARPSYNC.ALL ;  /* 0x0000000000007948 */ /* 0x000fea0003800000 */
[----:B------:R-:W2:Y:S01]  /*8ec0*/  S2R R3, SR_CgaCtaId ;  /* 0x0000000000037919 */ /* 0x000ea20000008800 */
[----:B------:R-:W3:Y:S01]  /*8ed0*/  LDCU.128 UR20, c[0x0][0x440] ;  /* 0x00008800ff1477ac */ /* 0x000ee20008000c00 */
[----:B-1----:R-:W-:-:S05]  /*8ee0*/  SHF.R.U32.HI R49, RZ, 0x5, R48 ;  /* 0x00000005ff317819 */ /* 0x002fca0000011630 */
[----:B------:R-:W-:Y:S01]  /*8ef0*/  IMAD R58, R49, 0x60, R58 ;  /* 0x00000060313a7824 */ /* 0x000fe200078e023a */
[----:B--2---:R-:W-:-:S04]  /*8f00*/  LEA R3, R3, R0, 0x18 ;  /* 0x0000000003037211 */ /* 0x004fc800078ec0ff */
[----:B------:R-:W-:Y:S01]  /*8f10*/  LEA R0, R48, R3, 0x2 ;  /* 0x0000000330007211 */ /* 0x000fe200078e10ff */
[----:B------:R-:W-:-:S05]  /*8f20*/  IMAD R58, R58, 0x20, R3 ;  /* 0x000000203a3a7824 */ /* 0x000fca00078e0203 */
[----:B------:R-:W-:Y:S04]  /*8f30*/  STS.128 [R58], R8 ;  /* 0x000000083a007388 */ /* 0x000fe80000000c00 */
[----:B------:R-:W-:Y:S04]  /*8f40*/  STS.128 [R58+0x10], R44 ;  /* 0x0000102c3a007388 */ /* 0x000fe80000000c00 */
[----:B------:R-:W-:Y:S04]  /*8f50*/  STS.128 [R58+0x400], R40 ;  /* 0x000400283a007388 */ /* 0x000fe80000000c00 */
[----:B------:R-:W-:Y:S04]  /*8f60*/  STS.128 [R58+0x410], R36 ;  /* 0x000410243a007388 */ /* 0x000fe80000000c00 */
[----:B------:R-:W-:Y:S04]  /*8f70*/  STS.128 [R58+0x800], R32 ;  /* 0x000800203a007388 */ /* 0x000fe80000000c00 */
[----:B------:R-:W-:Y:S01]  /*8f80*/  STS.128 [R58+0x810], R72 ;  /* 0x000810483a007388 */ /* 0x000fe20000000c00 */
[----:B------:R-:W-:Y:S06]  /*8f90*/  BAR.SYNC.DEFER_BLOCKING 0x0 ;  /* 0x0000000000007b1d */ /* 0x000fec0000010000 */
[----:B------:R-:W1:Y:S04]  /*8fa0*/  LDS R8, [R0+0x400] ;  /* 0x0004000000087984 */ /* 0x000e680000000800 */
[----:B------:R-:W2:Y:S04]  /*8fb0*/  LDS R9, [R0+0x600] ;  /* 0x0006000000097984 */ /* 0x000ea80000000800 */
[----:B------:R-:W4:Y:S04]  /*8fc0*/  LDS R33, [R0+0x1000] ;  /* 0x0010000000217984 */ /* 0x000f280000000800 */
[----:B------:R-:W5:Y:S04]  /*8fd0*/  LDS R32, [R0+0x1200] ;  /* 0x0012000000207984 */ /* 0x000f680000000800 */
[----:B------:R-:W0:Y:S04]  /*8fe0*/  LDS R2, [R0] ;  /* 0x0000000000027984 */ /* 0x000e280000000800 */
[----:B------:R-:W3:Y:S04]  /*8ff0*/  LDS R3, [R0+0x200] ;  /* 0x0002000000037984 */ /* 0x000ee80000000800 */
[----:B------:R-:W3:Y:S04]  /*9000*/  LDS R49, [R0+0xc00] ;  /* 0x000c000000317984 */ /* 0x000ee80000000800 */
[----:B------:R-:W3:Y:S04]  /*9010*/  LDS R44, [R0+0xe00] ;  /* 0x000e0000002c7984 */ /* 0x000ee80000000800 */
[----:B------:R-:W3:Y:S04]  /*9020*/  LDS R10, [R0+0x800] ;  /* 0x00080000000a7984 */ /* 0x000ee80000000800 */
[----:B------:R-:W3:Y:S01]  /*9030*/  LDS R11, [R0+0xa00] ;  /* 0x000a0000000b7984 */ /* 0x000ee20000000800 */
[----:B-1----:R-:W-:-:S03]  /*9040*/  FADD.FTZ R8, RZ, R8 ;  /* 0x00000008ff087221 */ /* 0x002fc60000010000 */
[----:B------:R-:W1:Y:S01]  /*9050*/  LDS R35, [R0+0x1400] ;  /* 0x0014000000237984 */ /* 0x000e620000000800 */
[----:B--2---:R-:W-:-:S03]  /*9060*/  FADD.FTZ R9, RZ, R9 ;  /* 0x00000009ff097221 */ /* 0x004fc60000010000 */
[----:B------:R-:W2:Y:S01]  /*9070*/  LDS R34, [R0+0x1600] ;  /* 0x0016000000227984 */ /* 0x000ea20000000800 */
[----:B----4-:R-:W-:-:S03]  /*9080*/  FADD.FTZ R8, R8, R33 ;  /* 0x0000002108087221 */ /* 0x010fc60000010000 */
[----:B------:R-:W4:Y:S01]  /*9090*/  LDS R37, [R0+0x1800] ;  /* 0x0018000000257984 */ /* 0x000f220000000800 */
[----:B-----5:R-:W-:-:S03]  /*90a0*/  FADD.FTZ R9, R9, R32 ;  /* 0x0000002009097221 */ /* 0x020fc60000010000 */
[----:B------:R-:W5:Y:S01]  /*90b0*/  LDS R36, [R0+0x1a00] ;  /* 0x001a000000247984 */ /* 0x000f620000000800 */
[----:B0-----:R-:W-:-:S03]  /*90c0*/  FADD.FTZ R2, RZ, R2 ;  /* 0x00000002ff027221 */ /* 0x001fc60000010000 */
[----:B------:R-:W0:Y:S01]  /*90d0*/  LDS R39, [R0+0x1c00] ;  /* 0x001c000000277984 */ /* 0x000e220000000800 */
[----:B---3--:R-:W-:-:S03]  /*90e0*/  FADD.FTZ R3, RZ, R3 ;  /* 0x00000003ff037221 */ /* 0x008fc60000010000 */
[----:B------:R-:W3:Y:S01]  /*90f0*/  LDS R38, [R0+0x1e00] ;  /* 0x001e000000267984 */ /* 0x000ee20000000800 */
[----:B------:R-:W-:-:S03]  /*9100*/  FADD.FTZ R2, R2, R49 ;  /* 0x0000003102027221 */ /* 0x000fc60000010000 */
[----:B------:R-:W3:Y:S01]  /*9110*/  LDS R41, [R0+0x2000] ;  /* 0x0020000000297984 */ /* 0x000ee20000000800 */
[----:B------:R-:W-:-:S03]  /*9120*/  FADD.FTZ R3, R3, R44 ;  /* 0x0000002c03037221 */ /* 0x000fc60000010000 */
[----:B------:R-:W3:Y:S01]  /*9130*/  LDS R40, [R0+0x2200] ;  /* 0x0022000000287984 */ /* 0x000ee20000000800 */
[----:B------:R-:W-:-:S03]  /*9140*/  FADD.FTZ R10, RZ, R10 ;  /* 0x0000000aff0a7221 */ /* 0x000fc60000010000 */
[----:B------:R-:W3:Y:S01]  /*9150*/  LDS R43, [R0+0x2400] ;  /* 0x00240000002b7984 */ /* 0x000ee20000000800 */
[----:B------:R-:W-:-:S03]  /*9160*/  FADD.FTZ R11, RZ, R11 ;  /* 0x0000000bff0b7221 */ /* 0x000fc60000010000 */
[----:B------:R-:W-:Y:S04]  /*9170*/  LDS R42, [R0+0x2600] ;  /* 0x00260000002a7984 */ /* 0x000fe80000000800 */
[----:B------:R-:W3:Y:S01]  /*9180*/  LDS R45, [R0+0x2800] ;  /* 0x00280000002d7984 */ /* 0x000ee20000000800 */
[----:B-1----:R-:W-:-:S03]  /*9190*/  FADD.FTZ R10, R10, R35 ;  /* 0x000000230a0a7221 */ /* 0x002fc60000010000 */
[----:B------:R-:W1:Y:S01]  /*91a0*/  LDS R46, [R0+0x2a00] ;  /* 0x002a0000002e7984 */ /* 0x000e620000000800 */
[----:B--2---:R-:W-:-:S03]  /*91b0*/  FADD.FTZ R11, R11, R34 ;  /* 0x000000220b0b7221 */ /* 0x004fc60000010000 */
[----:B------:R-:W2:Y:S01]  /*91c0*/  LDS R33, [R0+0x2c00] ;  /* 0x002c000000217984 */ /* 0x000ea20000000800 */
[----:B----4-:R-:W-:-:S03]  /*91d0*/  FADD.FTZ R2, R2, R37 ;  /* 0x0000002502027221 */ /* 0x010fc60000010000 */
[----:B------:R-:W4:Y:S01]  /*91e0*/  LDS R32, [R0+0x2e00] ;  /* 0x002e000000207984 */ /* 0x000f220000000800 */
[----:B-----5:R-:W-:Y:S01]  /*91f0*/  FADD.FTZ R3, R3, R36 ;  /* 0x0000002403037221 */ /* 0x020fe20000010000 */
[----:B------:R-:W-:Y:S01]  /*9200*/  BAR.SYNC.DEFER_BLOCKING 0x0 ;  /* 0x0000000000007b1d */ /* 0x000fe20000010000 */
[----:B0-----:R-:W-:Y:S01]  /*9210*/  FADD.FTZ R8, R8, R39 ;  /* 0x0000002708087221 */ /* 0x001fe20000010000 */
[----:B---3--:R-:W-:Y:S01]  /*9220*/  FADD.FTZ R9, R9, R38 ;  /* 0x0000002609097221 */ /* 0x008fe20000010000 */
[----:B------:R-:W-:Y:S01]  /*9230*/  FADD.FTZ R10, R10, R41 ;  /* 0x000000290a0a7221 */ /* 0x000fe20000010000 */
[----:B------:R-:W-:Y:S01]  /*9240*/  FADD.FTZ R11, R11, R40 ;  /* 0x000000280b0b7221 */ /* 0x000fe20000010000 */
[----:B------:R-:W-:Y:S01]  /*9250*/  FADD.FTZ R43, R2, R43 ;  /* 0x0000002b022b7221 */ /* 0x000fe20000010000 */
[----:B------:R0:W-:Y:S01]  /*9260*/  STS.128 [R58], R4 ;  /* 0x000000043a007388 */ /* 0x0001e20000000c00 */
[----:B------:R-:W-:-:S03]  /*9270*/  FADD.FTZ R45, R8, R45 ;  /* 0x0000002d082d7221 */ /* 0x000fc60000010000 */
[----:B------:R-:W-:Y:S01]  /*9280*/  STS.128 [R58+0x10], R12 ;  /* 0x0000100c3a007388 */ /* 0x000fe20000000c00 */
[----:B-1----:R-:W-:-:S03]  /*9290*/  FADD.FTZ R9, R9, R46 ;  /* 0x0000002e09097221 */ /* 0x002fc60000010000 */
[----:B------:R-:W-:Y:S01]  /*92a0*/  STS.128 [R58+0x400], R16 ;  /* 0x000400103a007388 */ /* 0x000fe20000000c00 */
[----:B--2---:R-:W-:-:S03]  /*92b0*/  FADD.FTZ R33, R10, R33 ;  /* 0x000000210a217221 */ /* 0x004fc60000010000 */
[----:B------:R1:W-:Y:S01]  /*92c0*/  STS.128 [R58+0x410], R20 ;  /* 0x000410143a007388 */ /* 0x0003e20000000c00 */
[----:B----4-:R-:W-:-:S03]  /*92d0*/  FADD.FTZ R11, R11, R32 ;  /* 0x000000200b0b7221 */ /* 0x010fc60000010000 */
[----:B------:R2:W-:Y:S01]  /*92e0*/  STS.128 [R58+0x800], R24 ;  /* 0x000800183a007388 */ /* 0x0005e20000000c00 */
[----:B0-----:R-:W-:-:S03]  /*92f0*/  FADD.FTZ R7, R3, R42 ;  /* 0x0000002a03077221 */ /* 0x001fc60000010000 */
[----:B------:R-:W-:Y:S01]  /*9300*/  STS.128 [R58+0x810], R28 ;  /* 0x0008101c3a007388 */ /* 0x000fe20000000c00 */
[----:B------:R-:W-:Y:S08]  /*9310*/  BAR.SYNC.DEFER_BLOCKING 0x0 ;  /* 0x0000000000007b1d */ /* 0x000ff00000010000 */
[----:B-1----:R-:W0:Y:S01]  /*9320*/  LDC R20, c[0x0][0x388] ;  /* 0x0000e200ff147b82 */ /* 0x002e220000000800 */
[----:B------:R-:W1:Y:S04]  /*9330*/  LDS R34, [R0] ;  /* 0x0000000000227984 */ /* 0x000e680000000800 */
[----:B------:R-:W3:Y:S01]  /*9340*/  LDS R35, [R0+0x200] ;  /* 0x0002000000237984 */ /* 0x000ee20000000800 */
[----:B0-----:R-:W-:-:S03]  /*9350*/  IMAD R3, R20, UR9, RZ ;  /* 0x0000000914037c24 */ /* 0x001fc6000f8e02ff */
[----:B------:R-:W0:Y:S02]  /*9360*/  LDS R5, [R0+0xc00] ;  /* 0x000c000000057984 */ /* 0x000e240000000800 */
[----:B--2---:R-:W-:Y:S02]  /*9370*/  IADD3 R24, P0, PT, R3, R48, RZ ;  /* 0x0000003003187210 */ /* 0x004fe40007f1e0ff */
[----:B------:R-:W2:Y:S02]  /*9380*/  LDS R6, [R0+0x400] ;  /* 0x0004000000067984 */ /* 0x000ea40000000800 */
[----:B------:R-:W-:Y:S02]  /*9390*/  IADD3.X R27, PT, PT, RZ, RZ, RZ, P0, !PT ;  /* 0x000000ffff1b7210 */ /* 0x000fe400007fe4ff */
[----:B------:R-:W4:Y:S01]  /*93a0*/  LDS R4, [R0+0xe00] ;  /* 0x000e000000047984 */ /* 0x000f220000000800 */
[C---:B------:R-:W-:Y:S01]  /*93b0*/  IMAD.SHL.U32 R3, R24.reuse, 0x4, RZ ;  /* 0x0000000418037824 */ /* 0x040fe200078e00ff */
[----:B------:R-:W-:-:S02]  /*93c0*/  SHF.L.U64.HI R24, R24, 0x2, R27 ;  /* 0x0000000218187819 */ /* 0x000fc4000001021b */
[----:B------:R-:W5:Y:S02]  /*93d0*/  LDS R8, [R0+0x600] ;  /* 0x0006000000087984 */ /* 0x000f640000000800 */
[----:B------:R-:W-:Y:S02]  /*93e0*/  IADD3 R2, P0, PT, R3, UR22, RZ ;  /* 0x0000001603027c10 */ /* 0x000fe4000ff1e0ff */
[----:B------:R-:W5:Y:S04]  /*93f0*/  LDS R16, [R0+0x1800] ;  /* 0x0018000000107984 */ /* 0x000f680000000800 */
[----:B------:R-:W5:Y:S04]  /*9400*/  LDS R15, [R0+0x1000] ;  /* 0x00100000000f7984 */ /* 0x000f680000000800 */
[----:B------:R-:W5:Y:S04]  /*9410*/  LDS R12, [R0+0x800] ;  /* 0x00080000000c7984 */ /* 0x000f680000000800 */
[----:B------:R-:W5:Y:S04]  /*9420*/  LDS R18, [R0+0x1a00] ;  /* 0x001a000000127984 */ /* 0x000f680000000800 */
[----:B------:R-:W5:Y:S01]  /*9430*/  LDS R17, [R0+0x1200] ;  /* 0x0012000000117984 */ /* 0x000f620000000800 */
[----:B-1----:R-:W-:-:S03]  /*9440*/  FADD.FTZ R34, RZ, R34 ;  /* 0x00000022ff227221 */ /* 0x002fc60000010000 */
[----:B------:R-:W1:Y:S01]  /*9450*/  LDS R13, [R0+0xa00] ;  /* 0x000a0000000d7984 */ /* 0x000e620000000800 */
[----:B---3--:R-:W-:-:S03]  /*9460*/  FADD.FTZ R35, RZ, R35 ;  /* 0x00000023ff237221 */ /* 0x008fc60000010000 */
[----:B------:R-:W3:Y:S01]  /*9470*/  LDS R22, [R0+0x2400] ;  /* 0x0024000000167984 */ /* 0x000ee20000000800 */
[----:B0-----:R-:W-:-:S03]  /*9480*/  FADD.FTZ R5, R34, R5 ;  /* 0x0000000522057221 */ /* 0x001fc60000010000 */
[----:B------:R-:W0:Y:S01]  /*9490*/  LDS R21, [R0+0x1c00] ;  /* 0x001c000000157984 */ /* 0x000e220000000800 */
[----:B--2---:R-:W-:-:S03]  /*94a0*/  FADD.FTZ R6, RZ, R6 ;  /* 0x00000006ff067221 */ /* 0x004fc60000010000 */
[----:B------:R-:W2:Y:S01]  /*94b0*/  LDS R19, [R0+0x1400] ;  /* 0x0014000000137984 */ /* 0x000ea20000000800 */
[----:B----4-:R-:W-:Y:S01]  /*94c0*/  FADD.FTZ R35, R35, R4 ;  /* 0x0000000423237221 */ /* 0x010fe20000010000 */
[----:B------:R-:W-:Y:S02]  /*94d0*/  IADD3 R4, P1, PT, R3, UR20, RZ ;  /* 0x0000001403047c10 */ /* 0x000fe4000ff3e0ff */
[----:B------:R-:W4:Y:S01]  /*94e0*/  LDS R29, [R0+0x2600] ;  /* 0x00260000001d7984 */ /* 0x000f220000000800 */
[----:B-----5:R-:W-:Y:S01]  /*94f0*/  FADD.FTZ R8, RZ, R8 ;  /* 0x00000008ff087221 */ /* 0x020fe20000010000 */
[----:B------:R-:W-:Y:S02]  /*9500*/  IADD3.X R3, PT, PT, R24, UR23, RZ, P0, !PT ;  /* 0x0000001718037c10 */ /* 0x000fe400087fe4ff */
[----:B------:R-:W5:Y:S01]  /*9510*/  LDS R23, [R0+0x1e00] ;  /* 0x001e000000177984 */ /* 0x000f620000000800 */
[----:B------:R-:W-:-:S03]  /*9520*/  FADD.FTZ R5, R5, R16 ;  /* 0x0000001005057221 */ /* 0x000fc60000010000 */
[----:B------:R-:W5:Y:S01]  /*9530*/  LDS R14, [R0+0x1600] ;  /* 0x00160000000e7984 */ /* 0x000f620000000800 */
[----:B------:R-:W-:-:S03]  /*9540*/  FADD.FTZ R6, R6, R15 ;  /* 0x0000000f06067221 */ /* 0x000fc60000010000 */
[----:B------:R-:W5:Y:S01]  /*9550*/  LDS R31, [R0+0x2800] ;  /* 0x00280000001f7984 */ /* 0x000f620000000800 */
[----:B------:R-:W-:-:S03]  /*9560*/  FADD.FTZ R12, RZ, R12 ;  /* 0x0000000cff0c7221 */ /* 0x000fc60000010000 */
[----:B------:R-:W5:Y:S01]  /*9570*/  LDS R25, [R0+0x2000] ;  /* 0x0020000000197984 */ /* 0x000f620000000800 */
[----:B------:R-:W-:-:S03]  /*9580*/  FADD.FTZ R18, R35, R18 ;  /* 0x0000001223127221 */ /* 0x000fc60000010000 */
[----:B------:R-:W5:Y:S01]  /*9590*/  LDS R37, [R0+0x2a00] ;  /* 0x002a000000257984 */ /* 0x000f620000000800 */
[----:B------:R-:W-:-:S03]  /*95a0*/  FADD.FTZ R8, R8, R17 ;  /* 0x0000001108087221 */ /* 0x000fc60000010000 */
[----:B------:R-:W5:Y:S01]  /*95b0*/  LDS R20, [R0+0x2200] ;  /* 0x0022000000147984 */ /* 0x000f620000000800 */
[----:B-1----:R-:W-:-:S03]  /*95c0*/  FADD.FTZ R13, RZ, R13 ;  /* 0x0000000dff0d7221 */ /* 0x002fc60000010000 */
[----:B------:R-:W1:Y:S01]  /*95d0*/  LDS R39, [R0+0x2c00] ;  /* 0x002c000000277984 */ /* 0x000e620000000800 */
[----:B---3--:R-:W-:Y:S01]  /*95e0*/  FADD.FTZ R27, R5, R22 ;  /* 0x00000016051b7221 */ /* 0x008fe20000010000 */
[----:B------:R-:W-:Y:S02]  /*95f0*/  IADD3.X R5, PT, PT, R24, UR21, RZ, P1, !PT ;  /* 0x0000001518057c10 */ /* 0x000fe40008ffe4ff */
[----:B------:R-:W3:Y:S01]  /*9600*/  LDS R10, [R0+0x2e00] ;  /* 0x002e0000000a7984 */ /* 0x000ee20000000800 */
[----:B0-----:R-:W-:Y:S01]  /*9610*/  FADD.FTZ R6, R6, R21 ;  /* 0x0000001506067221 */ /* 0x001fe20000010000 */
[----:B--2---:R-:W-:Y:S02]  /*9620*/  FADD.FTZ R12, R12, R19 ;  /* 0x000000130c0c7221 */ /* 0x004fe40000010000 */
[----:B------:R-:W-:Y:S01]  /*9630*/  STG.E desc[UR12][R2.64], R27 ;  /* 0x0000001b02007986 */ /* 0x000fe2000c10190c */
[----:B----4-:R-:W-:-:S03]  /*9640*/  FADD.FTZ R29, R18, R29 ;  /* 0x0000001d121d7221 */ /* 0x010fc60000010000 */
[----:B------:R-:W-:Y:S01]  /*9650*/  STG.E desc[UR12][R4.64], R43 ;  /* 0x0000002b04007986 */ /* 0x000fe2000c10190c */
[----:B-----5:R-:W-:-:S03]  /*9660*/  FADD.FTZ R8, R8, R23 ;  /* 0x0000001708087221 */ /* 0x020fc60000010000 */
[----:B------:R-:W-:Y:S01]  /*9670*/  STG.E desc[UR12][R2.64+0x200], R29 ;  /* 0x0002001d02007986 */ /* 0x000fe2000c10190c */
[----:B------:R-:W-:-:S03]  /*9680*/  FADD.FTZ R13, R13, R14 ;  /* 0x0000000e0d0d7221 */ /* 0x000fc60000010000 */
[----:B------:R-:W-:Y:S01]  /*9690*/  STG.E desc[UR12][R4.64+0x200], R7 ;  /* 0x0002000704007986 */ /* 0x000fe2000c10190c */
[----:B------:R-:W-:Y:S01]  /*96a0*/  FADD.FTZ R31, R6, R31 ;  /* 0x0000001f061f7221 */ /* 0x000fe20000010000 */
[----:B------:R-:W-:-:S04]  /*96b0*/  FADD.FTZ R12, R12, R25 ;  /* 0x000000190c0c7221 */ /* 0x000fc80000010000 */
[----:B------:R-:W-:Y:S01]  /*96c0*/  STG.E desc[UR12][R2.64+0x400], R31 ;  /* 0x0004001f02007986 */ /* 0x000fe2000c10190c */
[----:B------:R-:W-:-:S03]  /*96d0*/  FADD.FTZ R37, R8, R37 ;  /* 0x0000002508257221 */ /* 0x000fc60000010000 */
[----:B------:R-:W-:Y:S01]  /*96e0*/  STG.E desc[UR12][R4.64+0x400], R45 ;  /* 0x0004002d04007986 */ /* 0x000fe2000c10190c */
[----:B------:R-:W-:-:S03]  /*96f0*/  FADD.FTZ R13, R13, R20 ;  /* 0x000000140d0d7221 */ /* 0x000fc60000010000 */
[----:B------:R-:W-:Y:S01]  /*9700*/  STG.E desc[UR12][R2.64+0x600], R37 ;  /* 0x0006002502007986 */ /* 0x000fe2000c10190c */
[----:B-1----:R-:W-:-:S03]  /*9710*/  FADD.FTZ R39, R12, R39 ;  /* 0x000000270c277221 */ /* 0x002fc60000010000 */
[----:B------:R-:W-:Y:S01]  /*9720*/  STG.E desc[UR12][R4.64+0x600], R9 ;  /* 0x0006000904007986 */ /* 0x000fe2000c10190c */
[----:B---3--:R-:W-:-:S03]  /*9730*/  FADD.FTZ R13, R13, R10 ;  /* 0x0000000a0d0d7221 */ /* 0x008fc60000010000 */
[----:B------:R-:W-:Y:S04]  /*9740*/  STG.E desc[UR12][R2.64+0x800], R39 ;  /* 0x0008002702007986 */ /* 0x000fe8000c10190c */
[----:B------:R-:W-:Y:S04]  /*9750*/  STG.E desc[UR12][R4.64+0x800], R33 ;  /* 0x0008002104007986 */ /* 0x000fe8000c10190c */
[----:B------:R-:W-:Y:S04]  /*9760*/  STG.E desc[UR12][R2.64+0xa00], R13 ;  /* 0x000a000d02007986 */ /* 0x000fe8000c10190c */
[----:B------:R-:W-:Y:S01]  /*9770*/  STG.E desc[UR12][R4.64+0xa00], R11 ;  /* 0x000a000b04007986 */ /* 0x000fe2000c10190c */
[----:B------:R-:W-:Y:S05]  /*9780*/  EXIT ;  /* 0x000000000000794d */ /* 0x000fea0003800000 */
.L_x_408:
        /* <DEDUP_REMOVED lines=8> */
.L_x_435:
[----:B------:R-:W-:Y:S05]  /*9810*/  BSYNC B2 ;  /* 0x0000000000027941 */ /* 0x000fea0003800000 */
.L_x_434:
[----:B------:R-:W-:Y:S02]  /*9820*/  IMAD.MOV.U32 R186, RZ, RZ, R60 ;  /* 0x000000ffffba7224 */ /* 0x000fe400078e003c */
[----:B------:R-:W-:Y:S01]  /*9830*/  HFMA2 R185, -RZ, RZ, 0, 5.9604644775390625e-08 ;  /* 0x00000001ffb97431 */ /* 0x000fe200000001ff */
[----:B------:R-:W-:Y:S01]  /*9840*/  MOV R188, 0x1f ;  /* 0x0000001f00bc7802 */ /* 0x000fe20000000f00 */
[----:B------:R-:W-:Y:S01]  /*9850*/  IMAD.MOV.U32 R183, RZ, RZ, -0x1 ;  /* 0xffffffffffb77424 */ /* 0x000fe200078e00ff */
[----:B------:R-:W-:-:S07]  /*9860*/  MOV R62, R184 ;  /* 0x000000b8003e7202 */ /* 0x000fce0000000f00 */
[----:B------:R-:W-:Y:S05]  /*9870*/  WARPSYNC.COLLECTIVE R183, `(.L_x_436) ;  /* 0x00000000b7087348 */ /* 0x000fea0003c00000 */
[----:B------:R0:W1:Y:S02]  /*9880*/  SHFL.BFLY P2, R184, R186, R185, R188 ;  /* 0x0c0000b9bab87389 */ /* 0x00006400000400bc */
[----:B01----:R-:W-:Y:S05]  /*9890*/  ENDCOLLECTIVE ;  /* 0x000000000000791b */ /* 0x003fea0003800000 */
.L_x_436:
[----:B------:R-:W-:-:S05]  /*98a0*/  FADD.FTZ R62, R29, R62 ;  /* 0x0000003e1d3e7221 */ /* 0x000fca0000010000 */
[----:B------:R-:W-:Y:S01]  /*98b0*/  MOV R186, R62 ;  /* 0x0000003e00ba7202 */ /* 0x000fe20000000f00 */
[----:B------:R-:W-:Y:S01]  /*98c0*/  IMAD.MOV.U32 R185, RZ, RZ, 0x2 ;  /* 0x00000002ffb97424 */ /* 0x000fe200078e00ff */
[----:B------:R-:W-:-:S07]  /*98d0*/  MOV R35, R184 ;  /* 0x000000b800237202 */ /* 0x000fce0000000f00 */
[----:B------:R-:W-:Y:S05]  /*98e0*/  WARPSYNC.COLLECTIVE R183, `(.L_x_437) ;  /* 0x00000000b7087348 */ /* 0x000fea0003c00000 */
[----:B------:R0:W1:Y:S02]  /*98f0*/  SHFL.BFLY P2, R184, R186, R185, R188 ;  /* 0x0c0000b9bab87389 */ /* 0x00006400000400bc */
[----:B01----:R-:W-:Y:S05]  /*9900*/  ENDCOLLECTIVE ;  /* 0x000000000000791b */ /* 0x003fea0003800000 */
.L_x_437:
[----:B------:R-:W-:-:S05]  /*9910*/  FADD.FTZ R35, R60, R35 ;  /* 0x000000233c237221 */ /* 0x000fca0000010000 */
[----:B------:R-:W-:Y:S02]  /*9920*/  MOV R186, R35 ;  /* 0x0000002300ba7202 */ /* 0x000fe40000000f00 */
[----:B------:R-:W-:-:S07]  /*9930*/  MOV R61, R184 ;  /* 0x000000b8003d7202 */ /* 0x000fce0000000f00 */
[----:B------:R-:W-:Y:S05]  /*9940*/  WARPSYNC.COLLECTIVE R183, `(.L_x_438) ;  /* 0x00000000b7087348 */ /* 0x000fea0003c00000 */
[----:B------:R0:W1:Y:S02]  /*9950*/  SHFL.BFLY P2, R184, R186, R185, R188 ;  /* 0x0c0000b9bab87389 */ /* 0x00006400000400bc */
[----:B01----:R-:W-:Y:S05]  /*9960*/  ENDCOLLECTIVE ;  /* 0x000000000000791b */ /* 0x003fea0003800000 */
.L_x_438:
[----:B------:R-:W-:Y:S01]  /*9970*/  FADD.FTZ R61, R62, R61 ;  /* 0x0000003d3e3d7221 */ /* 0x000fe20000010000 */
[----:B------:R-:W-:-:S04]  /*9980*/  MOV R62, R174 ;  /* 0x000000ae003e7202 */ /* 0x000fc80000000f00 */
[----:B------:R-:W-:Y:S01]  /*9990*/  MOV R186, R61 ;  /* 0x0000003d00ba7202 */ /* 0x000fe20000000f00 */
[----:B------:R-:W-:Y:S02]  /*99a0*/  HFMA2 R185, -RZ, RZ, 0, 2.384185791015625e-07 ;  /* 0x00000004ffb97431 */ /* 0x000fe400000001ff */
[----:B------:R-:W-:-:S07]  /*99b0*/  IMAD.MOV.U32 R178, RZ, RZ, R184 ;  /* 0x000000ffffb27224 */ /* 0x000fce00078e00b8 */
[----:B------:R-:W-:Y:S05]  /*99c0*/  WARPSYNC.COLLECTIVE R183, `(.L_x_439) ;  /* 0x00000000b7087348 */ /* 0x000fea0003c00000 */
[----:B------:R0:W1:Y:S02]  /*99d0*/  SHFL.BFLY P2, R184, R186, R185, R188 ;  /* 0x0c0000b9bab87389 */ /* 0x00006400000400bc */
[----:B01----:R-:W-:Y:S05]  /*99e0*/  ENDCOLLECTIVE ;  /* 0x000000000000791b */ /* 0x003fea0003800000 */
.L_x_439:
[----:B------:R-:W-:-:S05]  /*99f0*/  FADD.FTZ R178, R35, R178 ;  /* 0x000000b223b27221 */ /* 0x000fca0000010000 */
[----:B------:R-:W-:Y:S01]  /*9a00*/  MOV R186, R178 ;  /* 0x000000b200ba7202 */ /* 0x000fe20000000f00 */
[----:B------:R-:W-:-:S07]  /*9a10*/  IMAD.MOV.U32 R180, RZ, RZ, R184 ;  /* 0x000000ffffb47224 */ /* 0x000fce00078e00b8 */
[----:B------:R-:W-:Y:S05]  /*9a20*/  WARPSYNC.COLLECTIVE R183, `(.L_x_440) ;  /* 0x00000000b7087348 */ /* 0x000fea0003c00000 */
[----:B------:R0:W1:Y:S02]  /*9a30*/  SHFL.BFLY P2, R184, R186, R185, R188 ;  /* 0x0c0000b9bab87389 */ /* 0x00006400000400bc */
[----:B01----:R-:W-:Y:S05]  /*9a40*/  ENDCOLLECTIVE ;  /* 0x000000000000791b */ /* 0x003fea0003800000 */
.L_x_440:
[----:B------:R-:W-:Y:S01]  /*9a50*/  FADD.FTZ R180, R61, R180 ;  /* 0x000000b43db47221 */ /* 0x000fe20000010000 */
[----:B------:R-:W-:-:S03]  /*9a60*/  MOV R61, R176 ;  /* 0x000000b0003d7202 */ /* 0x000fc60000000f00 */
[----:B------:R-:W-:Y:S02]  /*9a70*/  IMAD.MOV.U32 R186, RZ, RZ, R180 ;  /* 0x000000ffffba7224 */ /* 0x000fe400078e00b4 */
[----:B------:R-:W-:Y:S01]  /*9a80*/  HFMA2 R185, -RZ, RZ, 0, 4.76837158203125e-07 ;  /* 0x00000008ffb97431 */ /* 0x000fe200000001ff */
[----:B------:R-:W-:-:S07]  /*9a90*/  MOV R67, R184 ;  /* 0x000000b800437202 */ /* 0x000fce0000000f00 */
[----:B------:R-:W-:Y:S05]  /*9aa0*/  WARPSYNC.COLLECTIVE R183, `(.L_x_441) ;  /* 0x00000000b7087348 */ /* 0x000fea0003c00000 */
[----:B------:R0:W1:Y:S02]  /*9ab0*/  SHFL.BFLY P2, R184, R186, R185, R188 ;  /* 0x0c0000b9bab87389 */ /* 0x00006400000400bc */
[----:B01----:R-:W-:Y:S05]  /*9ac0*/  ENDCOLLECTIVE ;  /* 0x000000000000791b */ /* 0x003fea0003800000 */
.L_x_441:
[----:B------:R-:W-:-:S04]  /*9ad0*/  FADD.FTZ R29, R178, R67 ;  /* 0x00000043b21d7221 */ /* 0x000fc80000010000 */
[----:B------:R-:W-:Y:S01]  /*9ae0*/  IMAD.MOV.U32 R186, RZ, RZ, R29 ;  /* 0x000000ffffba7224 */ /* 0x000fe200078e001d */
[----:B------:R-:W-:-:S07]  /*9af0*/  MOV R67, R184 ;  /* 0x000000b800437202 */ /* 0x000fce0000000f00 */
[----:B------:R-:W-:Y:S05]  /*9b00*/  WARPSYNC.COLLECTIVE R183, `(.L_x_442) ;  /* 0x00000000b7087348 */ /* 0x000fea0003c00000 */
[----:B------:R0:W1:Y:S02]  /*9b10*/  SHFL.BFLY P2, R184, R186, R185, R188 ;  /* 0x0c0000b9bab87389 */ /* 0x00006400000400bc */
[----:B01----:R-:W-:Y:S05]  /*9b20*/  ENDCOLLECTIVE ;  /* 0x000000000000791b */ /* 0x003fea0003800000 */
.L_x_442:
[----:B------:R-:W-:Y:S01]  /*9b30*/  FADD.FTZ R179, R180, R67 ;  /* 0x00000043b4b37221 */ /* 0x000fe20000010000 */
[----:B------:R-:W-:-:S04]  /*9b40*/  IMAD.MOV.U32 R67, RZ, RZ, R170 ;  /* 0x000000ffff437224 */ /* 0x000fc800078e00aa */
[----:B------:R-:W-:Y:S01]  /*9b50*/  MOV R186, R179 ;  /* 0x000000b300ba7202 */ /* 0x000fe20000000f00 */
[----:B------:R-:W-:Y:S01]  /*9b60*/  IMAD.MOV.U32 R185, RZ, RZ, 0x10 ;  /* 0x00000010ffb97424 */ /* 0x000fe200078e00ff */
[----:B------:R-:W-:-:S07]  /*9b70*/  MOV R60, R184 ;  /* 0x000000b8003c7202 */ /* 0x000fce0000000f00 */
[----:B------:R-:W-:Y:S05]  /*9b80*/  WARPSYNC.COLLECTIVE R183, `(.L_x_443) ;  /* 0x00000000b7087348 */ /* 0x000fea0003c00000 */
[----:B------:R0:W1:Y:S02]  /*9b90*/  SHFL.BFLY P2, R184, R186, R185, R188 ;  /* 0x0c0000b9bab87389 */ /* 0x00006400000400bc */
[----:B01----:R-:W-:Y:S05]  /*9ba0*/  ENDCOLLECTIVE ;  /* 0x000000000000791b */ /* 0x003fea0003800000 */
.L_x_443:
[----:B------:R-:W-:Y:S01]  /*9bb0*/  FADD.FTZ R181, R29, R60 ;  /* 0x0000003c1db57221 */ /* 0x000fe20000010000 */
[----:B------:R-:W-:-:S04]  /*9bc0*/  MOV R60, R177 ;  /* 0x000000b1003c7202 */ /* 0x000fc80000000f00 */
[----:B------:R-:W-:Y:S02]  /*9bd0*/  MOV R186, R181 ;  /* 0x000000b500ba7202 */ /* 0x000fe40000000f00 */
[----:B------:R-:W-:-:S07]  /*9be0*/  MOV R182, R184 ;  /* 0x000000b800b67202 */ /* 0x000fce0000000f00 */
[----:B------:R-:W-:Y:S05]  /*9bf0*/  WARPSYNC.COLLECTIVE R183, `(.L_x_444) ;  /* 0x00000000b7087348 */ /* 0x000fea0003c00000 */
[----:B------:R0:W1:Y:S02]  /*9c00*/  SHFL.BFLY P2, R184, R186, R185, R188 ;  /* 0x0c0000b9bab87389 */ /* 0x00006400000400bc */
[----:B01----:R-:W-:Y:S05]  /*9c10*/  ENDCOLLECTIVE ;  /* 0x000000000000791b */ /* 0x003fea0003800000 */
.L_x_444:
[----:B------:R-:W-:Y:S05]  /*9c20*/  BRA `(.L_x_445) ;  /* 0xffffff7c00f47947 */ /* 0x000fea000383ffff */
.L_x_446:
        /* <DEDUP_REMOVED lines=13> */
.L_x_4933:


//--------------------- .text._ZN10layer_norm31ln_parallel_residual_bwd_kernelINS_13Kernel_traitsI6__halfS2_S2_S2_fjLj768ELj1ELj4ELj1ELj16ENS_18Kernel_traits_baseILj768ES2_S2_S2_S2_fjLj128EEEEELb0ELb0ELb0EEEvNS_9BwdParamsE --------------------------
	.section	.text._ZN10layer_norm31ln_parallel_residual_bwd_kernelINS_13Kernel_traitsI6__halfS2_S2_S2_fjLj768ELj1ELj4ELj1ELj16ENS_18Kernel_traits_baseILj768ES2_S2_S2_S2_fjLj128EEEEELb0ELb0ELb0EEEvNS_9BwdParamsE,"ax",@progbits
	.align	128
        .global         _ZN10layer_norm31ln_parallel_residual_bwd_kernelINS_13Kernel_traitsI6__halfS2_S2_S2_fjLj768ELj1ELj4ELj1ELj16ENS_18Kernel_traits_baseILj768ES2_S2_S2_S2_fjLj128EEEEELb0ELb0ELb0EEEvNS_9BwdParamsE
        .type           _ZN10layer_norm31ln_parallel_residual_bwd_kernelINS_13Kernel_traitsI6__halfS2_S2_S2_fjLj768ELj1ELj4ELj1ELj16ENS_18Kernel_traits_baseILj768ES2_S2_S2_S2_fjLj128EEEEELb0ELb0ELb0EEEvNS_9BwdParamsE,@function
        .size           _ZN10layer_norm31ln_parallel_residual_bwd_kernelINS_13Kernel_traitsI6__halfS2_S2_S2_fjLj768ELj1ELj4ELj1ELj16ENS_18Kernel_traits_baseILj768ES2_S2_S2_S2_fjLj128EEEEELb0ELb0ELb0EEEvNS_9BwdParamsE,(.L_x_4934 - _ZN10layer_norm31ln_parallel_residual_bwd_kernelINS_13Kernel_traitsI6__halfS2_S2_S2_fjLj768ELj1ELj4ELj1ELj16ENS_18Kernel_traits_baseILj768ES2_S2_S2_S2_fjLj128EEEEELb0ELb0ELb0EEEvNS_9BwdParamsE)
        .other          _ZN10layer_norm31ln_parallel_residual_bwd_kernelINS_13Kernel_traitsI6__halfS2_S2_S2_fjLj768ELj1ELj4ELj1ELj16ENS_18Kernel_traits_baseILj768ES2_S2_S2_S2_fjLj128EEEEELb0ELb0ELb0EEEvNS_9BwdParamsE,@"STO_CUDA_ENTRY STV_DEFAULT"
_ZN10layer_norm31ln_parallel_residual_bwd_kernelINS_13Kernel_traitsI6__halfS2_S2_S2_fjLj768ELj1ELj4ELj1ELj16ENS_18Kernel_traits_baseILj768ES2_S2_S2_S2_fjLj128EEEEELb0ELb0ELb0EEEvNS_9BwdParamsE:
.text._ZN10layer_norm31ln_parallel_residual_bwd_kernelINS_13Kernel_traitsI6__halfS2_S2_S2_fjLj768ELj1ELj4ELj1ELj16ENS_18Kernel_traits_baseILj768ES2_S2_S2_S2_fjLj128EEEEELb0ELb0ELb0EEEvNS_9BwdParamsE:
        /* <DEDUP_REMOVED lines=112> */
[----:B------:R-:W-:Y:S01]  /*0700*/  CS2R R92, SRZ ;  /* 0x00000000005c7805 */ /* 0x000fe2000001ff00 */
[----:B0-----:R-:W-:Y:S01]  /*0710*/  UISETP.NE.AND UP0, UPT, UR4, URZ, UPT ;  /* 0x000000ff0400728c */ /* 0x001fe2000bf05270 */
        /* <DEDUP_REMOVED lines=32> */
.L_x_485:
[----:B0-----:R-:W0:Y:S08]  /*0920*/  LDC.64 R168, c[0x0][0x3c0] ;  /* 0x0000f000ffa87b82 */ /* 0x001e300000000a00 */
[----:B------:R-:W1:Y:S01]  /*0930*/  LDC.64 R170, c[0x0][0x3c8] ;  /* 0x0000f200ffaa7b82 */ /* 0x000e620000000a00 */
[----:B0-----:R-:W-:-:S06]  /*0940*/  IMAD.WIDE R168, R5, 0x4, R168 ;  /* 0x0000000405a87825 */ /* 0x001fcc00078e02a8 */
[----:B------:R-:W2:Y:S01]  /*0950*/  LDG.E R168, desc[UR10][R168.64] ;  /* 0x0000000aa8a87981 */ /* 0x000ea2000c1e1900 */
[----:B-1----:R-:W-:-:S05]  /*0960*/  IMAD.WIDE R170, R5, 0x4, R170 ;  /* 0x0000000405aa7825 */ /* 0x002fca00078e02aa */
        /* <DEDUP_REMOVED lines=24> */
[----:B------:R-:W-:Y:S01]  /*0af0*/  ISETP.NE.AND.EX P0, PT, RZ, UR13, PT, P0 ;  /* 0x0000000dff007c0c */ /* 0x000fe2000bf05300 */
[----:B------:R-:W-:-:S12]  /*0b00*/  HADD2.F32 R15, -RZ, R144.H0_H0 ;  /* 0x20000090ff0f7230 */ /* 0x000fd80000004100 */
[----:B------:R-:W0:Y:S01]  /*0b10*/  @P0 LDC.64 R170, c[0x0][0x438] ;  /* 0x00010e00ffaa0b82 */ /* 0x000e220000000a00 */
[----:B------:R-:W-:Y:S02]  /*0b20*/  HADD2.F32 R3, -RZ, R148.H0_H0 ;  /* 0x20000094ff037230 */ /* 0x000fe40000004100 */
[----:B------:R-:W-:Y:S02]  /*0b30*/  HADD2.F32 R214, -RZ, R146.H0_H0 ;  /* 0x20000092ffd67230 */ /* 0x000fe40000004100 */
[----:B------:R-:W-:Y:S02]  /*0b40*/  HADD2.F32 R212, -RZ, R150.H0_H0 ;  /* 0x20000096ffd47230 */ /* 0x000fe40000004100 */
[----:B0-----:R-:W-:-:S05]  /*0b50*/  @P0 IMAD.WIDE.U32 R170, R6, 0x10, R170 ;  /* 0x0000001006aa0825 */ /* 0x001fca00078e00aa */
[----:B------:R0:W5:Y:S01]  /*0b60*/  @P0 LDG.E.128 R28, desc[UR10][R170.64] ;  /* 0x0000000aaa1c0981 */ /* 0x000162000c1e1d00 */
[----:B---3--:R-:W-:Y:S02]  /*0b70*/  HADD2.F32 R205, -RZ, R20.H0_H0 ;  /* 0x20000014ffcd7230 */ /* 0x008fe40000004100 */
[--C-:B------:R-:W-:Y:S02]  /*0b80*/  HADD2.F32 R179, -RZ, R22.reuse.H0_H0 ;  /* 0x20000016ffb37230 */ /* 0x100fe40000004100 */
[----:B------:R-:W-:Y:S02]  /*0b90*/  HADD2.F32 R178, -RZ, R22.H1_H1 ;  /* 0x30000016ffb27230 */ /* 0x000fe40000004100 */
[--C-:B----4-:R-:W-:Y:S02]  /*0ba0*/  HADD2.F32 R182, -RZ, R16.reuse.H0_H0 ;  /* 0x20000010ffb67230 */ /* 0x110fe40000004100 */
[----:B------:R-:W-:Y:S02]  /*0bb0*/  HADD2.F32 R206, -RZ, R16.H1_H1 ;  /* 0x30000010ffce7230 */ /* 0x000fe40000004100 */
[----:B------:R-:W-:Y:S01]  /*0bc0*/  FMUL.FTZ R16, R15, R205 ;  /* 0x000000cd0f107220 */ /* 0x000fe20000410000 */
[----:B------:R-:W-:-:S02]  /*0bd0*/  HADD2.F32 R201, -RZ, R17.H0_H0 ;  /* 0x20000011ffc97230 */ /* 0x000fc40000004100 */
[----:B------:R-:W-:Y:S02]  /*0be0*/  HADD2.F32 R180, -RZ, R17.H1_H1 ;  /* 0x30000011ffb47230 */ /* 0x000fe40000004100 */
[----:B------:R-:W-:Y:S01]  /*0bf0*/  FFMA.FTZ R22, R3, R182, R16 ;  /* 0x000000b603167223 */ /* 0x000fe20000010010 */
[----:B------:R-:W-:Y:S02]  /*0c00*/  HADD2.F32 R208, -RZ, R20.H1_H1 ;  /* 0x30000014ffd07230 */ /* 0x000fe40000004100 */
[----:B------:R-:W-:Y:S02]  /*0c10*/  HADD2.F32 R210, -RZ, R21.H1_H1 ;  /* 0x30000015ffd27230 */ /* 0x000fe40000004100 */
[----:B------:R-:W-:Y:S02]  /*0c20*/  HADD2.F32 R3, -RZ, R144.H1_H1 ;  /* 0x30000090ff037230 */ /* 0x000fe40000004100 */
[----:B------:R-:W-:Y:S02]  /*0c30*/  HADD2.F32 R17, -RZ, R145.H1_H1 ;  /* 0x30000091ff117230 */ /* 0x000fe40000004100 */
[----:B------:R-:W-:-:S02]  /*0c40*/  HADD2.F32 R169, -RZ, R19.H0_H0 ;  /* 0x20000013ffa97230 */ /* 0x000fc40000004100 */
[----:B------:R-:W-:Y:S02]  /*0c50*/  HADD2.F32 R168, -RZ, R19.H1_H1 ;  /* 0x30000013ffa87230 */ /* 0x000fe40000004100 */
[----:B------:R-:W-:Y:S01]  /*0c60*/  FMUL.FTZ R16, R3, R208 ;  /* 0x000000d003107220 */ /* 0x000fe20000410000 */
[--C-:B------:R-:W-:Y:S02]  /*0c70*/  HADD2.F32 R177, -RZ, R18.reuse.H0_H0 ;  /* 0x20000012ffb17230 */ /* 0x100fe40000004100 */
[----:B------:R-:W-:Y:S02]  /*0c80*/  HADD2.F32 R176, -RZ, R18.H1_H1 ;  /* 0x30000012ffb07230 */ /* 0x000fe40000004100 */
[----:B------:R-:W-:Y:S01]  /*0c90*/  FMUL.FTZ R18, R17, R210 ;  /* 0x000000d211127220 */ /* 0x000fe20000410000 */
[----:B------:R-:W-:Y:S02]  /*0ca0*/  HADD2.F32 R19, -RZ, R149.H1_H1 ;  /* 0x30000095ff137230 */ /* 0x000fe40000004100 */
[----:B------:R-:W-:Y:S01]  /*0cb0*/  FMUL.FTZ R3, R214, R179 ;  /* 0x000000b3d6037220 */ /* 0x000fe20000410000 */
[----:B------:R-:W-:-:S02]  /*0cc0*/  HADD2.F32 R209, -RZ, R21.H0_H0 ;  /* 0x20000015ffd17230 */ /* 0x000fc40000004100 */
[----:B------:R-:W-:Y:S02]  /*0cd0*/  HADD2.F32 R21, -RZ, R148.H1_H1 ;  /* 0x30000094ff157230 */ /* 0x000fe40000004100 */
[----:B------:R-:W-:Y:S01]  /*0ce0*/  FFMA.FTZ R19, R19, R180, R18 ;  /* 0x000000b413137223 */ /* 0x000fe20000010012 */
[----:B------:R-:W-:Y:S01]  /*0cf0*/  FFMA.FTZ R18, R212, R177, R3 ;  /* 0x000000b1d4127223 */ /* 0x000fe20000010003 */
[----:B------:R-:W-:Y:S02]  /*0d00*/  HADD2.F32 R3, -RZ, R146.H1_H1 ;  /* 0x30000092ff037230 */ /* 0x000fe40000004100 */
[----:B0-----:R-:W-:Y:S02]  /*0d10*/  HADD2.F32 R171, -RZ, R23.H0_H0 ;  /* 0x20000017ffab7230 */ /* 0x001fe40000004100 */
[----:B------:R-:W-:Y:S02]  /*0d20*/  HADD2.F32 R214, -RZ, R147.H0_H0 ;  /* 0x20000093ffd67230 */ /* 0x000fe40000004100 */
[----:B------:R-:W-:Y:S01]  /*0d30*/  FFMA.FTZ R21, R21, R206, R16 ;  /* 0x000000ce15157223 */ /* 0x000fe20000010010 */
[----:B------:R-:W-:-:S02]  /*0d40*/  HADD2.F32 R17, -RZ, R150.H1_H1 ;  /* 0x30000096ff117230 */ /* 0x000fc40000004100 */
[----:B------:R-:W-:Y:S01]  /*0d50*/  FMUL.FTZ R16, R3, R178 ;  /* 0x000000b203107220 */ /* 0x000fe20000410000 */
[----:B------:R-:W-:Y:S02]  /*0d60*/  HADD2.F32 R212, -RZ, R151.H0_H0 ;  /* 0x20000097ffd47230 */ /* 0x000fe40000004100 */
[----:B------:R-:W-:Y:S01]  /*0d70*/  FMUL.FTZ R3, R214, R171 ;  /* 0x000000abd6037220 */ /* 0x000fe20000410000 */
[----:B------:R-:W-:Y:S02]  /*0d80*/  HADD2.F32 R170, -RZ, R23.H1_H1 ;  /* 0x30000017ffaa7230 */ /* 0x000fe40000004100 */
[----:B------:R-:W-:Y:S01]  /*0d90*/  FFMA.FTZ R17, R17, R176, R16 ;  /* 0x000000b011117223 */ /* 0x000fe20000010010 */
[----:B------:R-:W-:Y:S02]  /*0da0*/  HADD2.F32 R23, -RZ, R147.H1_H1 ;  /* 0x30000093ff177230 */ /* 0x000fe40000004100 */
[----:B------:R-:W-:Y:S01]  /*0db0*/  FFMA.FTZ R16, R212, R169, R3 ;  /* 0x000000a9d4107223 */ /* 0x000fe20000010003 */
[----:B--2---:R-:W-:-:S02]  /*0dc0*/  HADD2.F32 R3, -RZ, R24.H0_H0 ;  /* 0x20000018ff037230 */ /* 0x004fc40000004100 */
[--C-:B------:R-:W-:Y:S02]  /*0dd0*/  HADD2.F32 R207, -RZ, R25.reuse.H0_H0 ;  /* 0x20000019ffcf7230 */ /* 0x100fe40000004100 */
[----:B------:R-:W-:Y:S01]  /*0de0*/  FMUL.FTZ R214, R23, R170 ;  /* 0x000000aa17d67220 */ /* 0x000fe20000410000 */
[----:B------:R-:W-:Y:S02]  /*0df0*/  HADD2.F32 R23, -RZ, R24.H1_H1 ;  /* 0x30000018ff177230 */ /* 0x000fe40000004100 */
[C---:B------:R-:W-:Y:S01]  /*0e00*/  FADD.FTZ R24, -R200.reuse, R3 ;  /* 0x00000003c8187221 */ /* 0x040fe20000010100 */
[--C-:B------:R-:W-:Y:S02]  /*0e10*/  HADD2.F32 R211, -RZ, R26.reuse.H0_H0 ;  /* 0x2000001affd37230 */ /* 0x100fe40000004100 */
[----:B------:R-:W-:Y:S02]  /*0e20*/  HADD2.F32 R213, -RZ, R26.H1_H1 ;  /* 0x3000001affd57230 */ /* 0x000fe40000004100 */
[----:B------:R-:W-:Y:S01]  /*0e30*/  FADD.FTZ R26, -R200, R207 ;  /* 0x000000cfc81a7221 */ /* 0x000fe20000010100 */
[----:B------:R-:W-:-:S02]  /*0e40*/  HADD2.F32 R25, -RZ, R25.H1_H1 ;  /* 0x30000019ff197230 */ /* 0x000fc40000004100 */
[C---:B-----5:R-:W-:Y:S01]  /*0e50*/  FMUL.FTZ R3, R181.reuse, R24 ;  /* 0x00000018b5037220 */ /* 0x060fe20000410000 */
[C---:B------:R-:W-:Y:S01]  /*0e60*/  FADD.FTZ R24, -R200.reuse, R23 ;  /* 0x00000017c8187221 */ /* 0x040fe20000010100 */
[----:B------:R-:W-:Y:S01]  /*0e70*/  FMUL.FTZ R23, R181, R26 ;  /* 0x0000001ab5177220 */ /* 0x000fe20000410000 */
[----:B------:R-:W-:-:S04]  /*0e80*/  FADD.FTZ R26, -R200, R25 ;  /* 0x00000019c81a7221 */ /* 0x000fc80000010100 */
[----:B------:R-:W-:Y:S01]  /*0e90*/  FMUL.FTZ R26, R181, R26 ;  /* 0x0000001ab51a7220 */ /* 0x000fe20000410000 */
[----:B------:R-:W-:-:S03]  /*0ea0*/  FADD.FTZ R103, R103, R180 ;  /* 0x000000b467677221 */ /* 0x000fc60000010000 */
[----:B------:R-:W-:Y:S01]  /*0eb0*/  FFMA.FTZ R127, R26, R180, R127 ;  /* 0x000000b41a7f7223 */ /* 0x000fe2000001007f */
[----:B------:R-:W-:Y:S01]  /*0ec0*/  FADD.FTZ R180, -R200, R213 ;  /* 0x000000d5c8b47221 */ /* 0x000fe20000010100 */
[----:B------:R-:W-:Y:S01]  /*0ed0*/  FADD.FTZ R100, R100, R182 ;  /* 0x000000b664647221 */ /* 0x000fe20000010000 */
[----:B------:R-:W-:Y:S01]  /*0ee0*/  FFMA.FTZ R124, R3, R182, R124 ;  /* 0x000000b6037c7223 */ /* 0x000fe2000001007c */
[----:B------:R-:W-:Y:S02]  /*0ef0*/  HADD2.F32 R15, -RZ, R145.H0_H0 ;  /* 0x20000091ff0f7230 */ /* 0x000fe40000004100 */
[----:B------:R-:W-:Y:S01]  /*0f00*/  FADD.FTZ R182, -R200, R211 ;  /* 0x000000d3c8b67221 */ /* 0x000fe20000010100 */
[----:B------:R-:W-:Y:S01]  /*0f10*/  FMUL.FTZ R180, R181, R180 ;  /* 0x000000b4b5b47220 */ /* 0x000fe20000410000 */
[----:B------:R-:W-:Y:S02]  /*0f20*/  HADD2.F32 R215, -RZ, R27.H0_H0 ;  /* 0x2000001bffd77230 */ /* 0x000fe40000004100 */
[----:B------:R-:W-:Y:S01]  /*0f30*/  FADD.FTZ R97, R97, R176 ;  /* 0x000000b061617221 */ /* 0x000fe20000010000 */
[----:B------:R-:W-:-:S02]  /*0f40*/  HADD2.F32 R20, -RZ, R149.H0_H0 ;  /* 0x20000095ff147230 */ /* 0x000fc40000004100 */
[----:B------:R-:W-:Y:S01]  /*0f50*/  FMUL.FTZ R25, R181, R182 ;  /* 0x000000b6b5197220 */ /* 0x000fe20000410000 */
[----:B------:R-:W-:Y:S01]  /*0f60*/  FFMA.FTZ R121, R180, R176, R121 ;  /* 0x000000b0b4797223 */ /* 0x000fe20000010079 */
[----:B------:R-:W-:Y:S01]  /*0f70*/  FMUL.FTZ R15, R15, R209 ;  /* 0x000000d10f0f7220 */ /* 0x000fe20000410000 */
[----:B------:R-:W-:Y:S02]  /*0f80*/  HADD2.F32 R217, -RZ, R27.H1_H1 ;  /* 0x3000001bffd97230 */ /* 0x000fe40000004100 */
[----:B------:R-:W-:Y:S01]  /*0f90*/  FADD.FTZ R176, RZ, R22 ;  /* 0x00000016ffb07221 */ /* 0x000fe20000010000 */
[----:B------:R-:W-:Y:S01]  /*0fa0*/  FMUL.FTZ R24, R181, R24 ;  /* 0x00000018b5187220 */ /* 0x000fe20000410000 */
[----:B------:R-:W-:Y:S01]  /*0fb0*/  FFMA.FTZ R27, R3, R22, RZ ;  /* 0x00000016031b7223 */ /* 0x000fe200000100ff */
[----:B------:R-:W-:Y:S01]  /*0fc0*/  FADD.FTZ R96, R96, R177 ;  /* 0x000000b160607221 */ /* 0x000fe20000010000 */
[----:B------:R-:W-:Y:S01]  /*0fd0*/  FFMA.FTZ R120, R25, R177, R120 ;  /* 0x000000b119787223 */ /* 0x000fe20000010078 */
[----:B------:R-:W-:Y:S01]  /*0fe0*/  FADD.FTZ R182, -R200, R215 ;  /* 0x000000d7c8b67221 */ /* 0x000fe20000010100 */
[----:B------:R-:W-:Y:S01]  /*0ff0*/  FFMA.FTZ R20, R20, R201, R15 ;  /* 0x000000c914147223 */ /* 0x000fe2000001000f */
        /* <DEDUP_REMOVED lines=11> */
[----:B------:R-:W-:-:S02]  /*10b0*/  FADD.FTZ R182, -R200, R217 ;  /* 0x000000d9c8b67221 */ /* 0x000fc40000010100 */
[----:B------:R-:W-:Y:S01]  /*10c0*/  FADD.FTZ R178, R169, R18 ;  /* 0x00000012a9b27221 */ /* 0x000fe20000010000 */
[----:B------:R-:W-:Y:S01]  /*10d0*/  FFMA.FTZ R169, R25, R18, R176 ;  /* 0x0000001219a97223 */ /* 0x000fe200000100b0 */
[----:B------:R-:W-:Y:S02]  /*10e0*/  HADD2.F32 R15, -RZ, R151.H1_H1 ;  /* 0x30000097ff0f7230 */ /* 0x000fe40000004100 */
[----:B------:R-:W-:Y:S01]  /*10f0*/  FADD.FTZ R50, R50, R171 ;  /* 0x000000ab32327221 */ /* 0x000fe20000010000 */
[----:B------:R-:W-:Y:S01]  /*1100*/  FFMA.FTZ R74, R27, R171, R74 ;  /* 0x000000ab1b4a7223 */ /* 0x000fe2000001004a */
        /* <DEDUP_REMOVED lines=27> */
.L_x_449:
[----:B------:R-:W-:Y:S05]  /*12c0*/  BSYNC.RECONVERGENT B0 ;  /* 0x0000000000007941 */ /* 0x000fea0003800200 */
.L_x_448:
        /* <DEDUP_REMOVED lines=14> */
[----:B------:R-:W-:Y:S02]  /*13b0*/  HADD2.F32 R186, -RZ, R140.H0_H0 ;  /* 0x2000008cffba7230 */ /* 0x000fe40000004100 */
[----:B------:R-:W-:Y:S02]  /*13c0*/  HADD2.F32 R214, -RZ, R138.H0_H0 ;  /* 0x2000008affd67230 */ /* 0x000fe40000004100 */
[----:B------:R-:W-:Y:S02]  /*13d0*/  HADD2.F32 R188, -RZ, R142.H0_H0 ;  /* 0x2000008effbc7230 */ /* 0x000fe40000004100 */
[----:B------:R-:W-:Y:S02]  /*13e0*/  HADD2.F32 R183, -RZ, R141.H1_H1 ;  /* 0x3000008dffb77230 */ /* 0x000fe40000004100 */
[----:B------:R-:W-:Y:S02]  /*13f0*/  HADD2.F32 R187, -RZ, R138.H1_H1 ;  /* 0x3000008affbb7230 */ /* 0x000fe40000004100 */
[----:B------:R-:W-:-:S02]  /*1400*/  HADD2.F32 R215, -RZ, R139.H1_H1 ;  /* 0x3000008bffd77230 */ /* 0x000fc40000004100 */
[----:B0-----:R-:W-:-:S05]  /*1410*/  @P0 IMAD.WIDE.U32 R184, R205, 0x10, R184 ;  /* 0x00000010cdb80825 */ /* 0x001fca00078e00b8 */
[----:B------:R0:W5:Y:S01]  /*1420*/  @P0 LDG.E.128 R152, desc[UR10][R184.64] ;  /* 0x0000000ab8980981 */ /* 0x000162000c1e1d00 */
[----:B------:R-:W-:Y:S01]  /*1430*/  HADD2.F32 R213, -RZ, R143.H1_H1 ;  /* 0x3000008fffd57230 */ /* 0x000fe20000004100 */
[----:B------:R-:W-:Y:S01]  /*1440*/  IADD3 R205, PT, PT, R205, 0x20, RZ ;  /* 0x00000020cdcd7810 */ /* 0x000fe20007ffe0ff */
[----:B0-----:R-:W-:Y:S02]  /*1450*/  HADD2.F32 R184, -RZ, R141.H0_H0 ;  /* 0x2000008dffb87230 */ /* 0x001fe40000004100 */
[----:B------:R-:W-:Y:S02]  /*1460*/  HADD2.F32 R185, -RZ, R140.H1_H1 ;  /* 0x3000008cffb97230 */ /* 0x000fe40000004100 */
[--C-:B---3--:R-:W-:Y:S02]  /*1470*/  HADD2.F32 R193, -RZ, R170.reuse.H0_H0 ;  /* 0x200000aaffc17230 */ /* 0x108fe40000004100 */
[----:B------:R-:W-:Y:S02]  /*1480*/  HADD2.F32 R194, -RZ, R170.H1_H1 ;  /* 0x300000aaffc27230 */ /* 0x000fe40000004100 */
[----:B------:R-:W-:-:S02]  /*1490*/  HADD2.F32 R170, -RZ, R136.H0_H0 ;  /* 0x20000088ffaa7230 */ /* 0x000fc40000004100 */
[----:B------:R-:W-:Y:S01]  /*14a0*/  FADD.FTZ R88, R88, R193 ;  /* 0x000000c158587221 */ /* 0x000fe20000010000 */
[----:B------:R-:W-:Y:S02]  /*14b0*/  HADD2.F32 R189, -RZ, R168.H0_H0 ;  /* 0x200000a8ffbd7230 */ /* 0x000fe40000004100 */
[----:B------:R-:W-:Y:S01]  /*14c0*/  FADD.FTZ R89, R89, R194 ;  /* 0x000000c259597221 */ /* 0x000fe20000010000 */
[----:B----4-:R-:W-:Y:S02]  /*14d0*/  HADD2.F32 R211, -RZ, R172.H0_H0 ;  /* 0x200000acffd37230 */ /* 0x010fe40000004100 */
[----:B------:R-:W-:Y:S02]  /*14e0*/  HADD2.F32 R190, -RZ, R168.H1_H1 ;  /* 0x300000a8ffbe7230 */ /* 0x000fe40000004100 */
[----:B------:R-:W-:Y:S01]  /*14f0*/  FADD.FTZ R92, R92, R189 ;  /* 0x000000bd5c5c7221 */ /* 0x000fe20000010000 */
[--C-:B------:R-:W-:Y:S02]  /*1500*/  HADD2.F32 R191, -RZ, R169.reuse.H0_H0 ;  /* 0x200000a9ffbf7230 */ /* 0x100fe40000004100 */
[----:B------:R-:W-:Y:S01]  /*1510*/  FADD.FTZ R44, R44, R211 ;  /* 0x000000d32c2c7221 */ /* 0x000fe20000010000 */
[----:B------:R-:W-:-:S02]  /*1520*/  HADD2.F32 R192, -RZ, R169.H1_H1 ;  /* 0x300000a9ffc07230 */ /* 0x000fc40000004100 */
[----:B------:R-:W-:Y:S01]  /*1530*/  FADD.FTZ R93, R93, R190 ;  /* 0x000000be5d5d7221 */ /* 0x000fe20000010000 */
[--C-:B------:R-:W-:Y:S02]  /*1540*/  HADD2.F32 R209, -RZ, R173.reuse.H0_H0 ;  /* 0x200000adffd17230 */ /* 0x100fe40000004100 */
[----:B------:R-:W-:Y:S01]  /*1550*/  FADD.FTZ R94, R94, R191 ;  /* 0x000000bf5e5e7221 */ /* 0x000fe20000010000 */
[----:B------:R-:W-:Y:S02]  /*1560*/  HADD2.F32 R210, -RZ, R173.H1_H1 ;  /* 0x300000adffd27230 */ /* 0x000fe40000004100 */
[----:B------:R-:W-:Y:S01]  /*1570*/  FMUL.FTZ R173, R170, R211 ;  /* 0x000000d3aaad7220 */ /* 0x000fe20000410000 */
[--C-:B------:R-:W-:Y:S02]  /*1580*/  HADD2.F32 R169, -RZ, R171.reuse.H0_H0 ;  /* 0x200000abffa97230 */ /* 0x100fe40000004100 */
[----:B------:R-:W-:Y:S01]  /*1590*/  FADD.FTZ R95, R95, R192 ;  /* 0x000000c05f5f7221 */ /* 0x000fe20000010000 */
[----:B------:R-:W-:-:S02]  /*15a0*/  HADD2.F32 R168, -RZ, R171.H1_H1 ;  /* 0x300000abffa87230 */ /* 0x000fc40000004100 */
[----:B------:R-:W-:Y:S01]  /*15b0*/  FFMA.FTZ R186, R186, R189, R173 ;  /* 0x000000bdbaba7223 */ /* 0x000fe200000100ad */
[--C-:B------:R-:W-:Y:S02]  /*15c0*/  HADD2.F32 R207, -RZ, R174.reuse.H0_H0 ;  /* 0x200000aeffcf7230 */ /* 0x100fe40000004100 */
[----:B------:R-:W-:Y:S01]  /*15d0*/  FADD.FTZ R90, R90, R169 ;  /* 0x000000a95a5a7221 */ /* 0x000fe20000010000 */
        /* <DEDUP_REMOVED lines=9> */
[----:B------:R-:W-:Y:S01]  /*1670*/  FADD.FTZ R41, R41, R208 ;  /* 0x000000d029297221 */ /* 0x000fe20000010000 */
[----:B------:R-:W-:Y:S02]  /*1680*/  HADD2.F32 R212, -RZ, R172.H1_H1 ;  /* 0x300000acffd47230 */ /* 0x000fe40000004100 */
[----:B------:R-:W-:Y:S01]  /*1690*/  FMUL.FTZ R173, R174, R209 ;  /* 0x000000d1aead7220 */ /* 0x000fe20000410000 */
[----:B------:R-:W-:-:S02]  /*16a0*/  HADD2.F32 R172, -RZ, R136.H1_H1 ;  /* 0x30000088ffac7230 */ /* 0x000fc40000004100 */
[----:B------:R-:W-:Y:S01]  /*16b0*/  FMUL.FTZ R174, R175, R210 ;  /* 0x000000d2afae7220 */ /* 0x000fe20000410000 */
[----:B------:R-:W-:Y:S01]  /*16c0*/  FMUL.FTZ R175, R214, R207 ;  /* 0x000000cfd6af7220 */ /* 0x000fe20000410000 */
[----:B------:R-:W-:Y:S01]  /*16d0*/  FFMA.FTZ R184, R184, R191, R173 ;  /* 0x000000bfb8b87223 */ /* 0x000fe200000100ad */
[----:B------:R-:W-:Y:S02]  /*16e0*/  HADD2.F32 R173, -RZ, R142.H1_H1 ;  /* 0x3000008effad7230 */ /* 0x000fe40000004100 */
[----:B------:R-:W-:Y:S01]  /*16f0*/  FMUL.FTZ R172, R172, R212 ;  /* 0x000000d4acac7220 */ /* 0x000fe20000410000 */
[----:B------:R-:W-:Y:S01]  /*1700*/  FFMA.FTZ R175, R188, R193, R175 ;  /* 0x000000c1bcaf7223 */ /* 0x000fe200000100af */
[----:B------:R-:W-:Y:S02]  /*1710*/  HADD2.F32 R188, -RZ, R139.H0_H0 ;  /* 0x2000008bffbc7230 */ /* 0x000fe40000004100 */
[----:B------:R-:W-:Y:S01]  /*1720*/  FFMA.FTZ R183, R183, R192, R174 ;  /* 0x000000c0b7b77223 */ /* 0x000fe200000100ae */
[----:B------:R-:W-:Y:S01]  /*1730*/  FFMA.FTZ R185, R185, R190, R172 ;  /* 0x000000beb9b97223 */ /* 0x000fe200000100ac */
[----:B------:R-:W-:-:S02]  /*1740*/  HADD2.F32 R172, -RZ, R143.H0_H0 ;  /* 0x2000008fffac7230 */ /* 0x000fc40000004100 */
[----:B------:R-:W-:Y:S01]  /*1750*/  FMUL.FTZ R174, R187, R208 ;  /* 0x000000d0bbae7220 */ /* 0x000fe20000410000 */
[----:B------:R-:W-:Y:S01]  /*1760*/  FMUL.FTZ R187, R188, R171 ;  /* 0x000000abbcbb7220 */ /* 0x000fe20000410000 */
[----:B------:R-:W-:Y:S01]  /*1770*/  FMUL.FTZ R188, R215, R170 ;  /* 0x000000aad7bc7220 */ /* 0x000fe20000410000 */
[----:B--2---:R-:W-:Y:S02]  /*1780*/  HADD2.F32 R215, -RZ, R177.H0_H0 ;  /* 0x200000b1ffd77230 */ /* 0x004fe40000004100 */
[----:B------:R-:W-:Y:S01]  /*1790*/  FFMA.FTZ R174, R173, R194, R174 ;  /* 0x000000c2adae7223 */ /* 0x000fe200000100ae */
[----:B------:R-:W-:Y:S01]  /*17a0*/  FFMA.FTZ R173, R172, R169, R187 ;  /* 0x000000a9acad7223 */ /* 0x000fe200000100bb */
[----:B------:R-:W-:Y:S01]  /*17b0*/  FFMA.FTZ R172, R213, R168, R188 ;  /* 0x000000a8d5ac7223 */ /* 0x000fe200000100bc */
[--C-:B------:R-:W-:Y:S02]  /*17c0*/  HADD2.F32 R187, -RZ, R176.reuse.H0_H0 ;  /* 0x200000b0ffbb7230 */ /* 0x100fe40000004100 */
[----:B------:R-:W-:Y:S01]  /*17d0*/  FADD.FTZ R45, R45, R212 ;  /* 0x000000d42d2d7221 */ /* 0x000fe20000010000 */
[----:B------:R-:W-:-:S02]  /*17e0*/  HADD2.F32 R213, -RZ, R176.H1_H1 ;  /* 0x300000b0ffd57230 */ /* 0x000fc40000004100 */
[----:B------:R-:W-:Y:S01]  /*17f0*/  FADD.FTZ R42, R42, R171 ;  /* 0x000000ab2a2a7221 */ /* 0x000fe20000010000 */
[----:B------:R-:W-:Y:S02]  /*1800*/  HADD2.F32 R177, -RZ, R177.H1_H1 ;  /* 0x300000b1ffb17230 */ /* 0x000fe40000004100 */
[C---:B------:R-:W-:Y:S01]  /*1810*/  FADD.FTZ R176, -R200.reuse, R187 ;  /* 0x000000bbc8b07221 */ /* 0x040fe20000010100 */
[--C-:B------:R-:W-:Y:S02]  /*1820*/  HADD2.F32 R217, -RZ, R178.reuse.H0_H0 ;  /* 0x200000b2ffd97230 */ /* 0x100fe40000004100 */
[C---:B------:R-:W-:Y:S01]  /*1830*/  FADD.FTZ R188, -R200.reuse, R213 ;  /* 0x000000d5c8bc7221 */ /* 0x040fe20000010100 */
[----:B------:R-:W-:Y:S02]  /*1840*/  HADD2.F32 R219, -RZ, R178.H1_H1 ;  /* 0x300000b2ffdb7230 */ /* 0x000fe40000004100 */
[C---:B-----5:R-:W-:Y:S01]  /*1850*/  FMUL.FTZ R187, R181.reuse, R176 ;  /* 0x000000b0b5bb7220 */ /* 0x060fe20000410000 */
[----:B------:R-:W-:Y:S01]  /*1860*/  FADD.FTZ R176, -R200, R215 ;  /* 0x000000d7c8b07221 */ /* 0x000fe20000010100 */
[----:B------:R-:W-:Y:S01]  /*1870*/  FMUL.FTZ R188, R181, R188 ;  /* 0x000000bcb5bc7220 */ /* 0x000fe20000410000 */
[----:B------:R-:W-:-:S02]  /*1880*/  HADD2.F32 R221, -RZ, R179.H0_H0 ;  /* 0x200000b3ffdd7230 */ /* 0x000fc40000004100 */
[----:B------:R-:W-:Y:S01]  /*1890*/  FFMA.FTZ R116, R187, R189, R116 ;  /* 0x000000bdbb747223 */ /* 0x000fe20000010074 */
[----:B------:R-:W-:Y:S01]  /*18a0*/  FMUL.FTZ R189, R181, R176 ;  /* 0x000000b0b5bd7220 */ /* 0x000fe20000410000 */
[----:B------:R-:W-:Y:S01]  /*18b0*/  FFMA.FTZ R117, R188, R190, R117 ;  /* 0x000000bebc757223 */ /* 0x000fe20000010075 */
[C---:B------:R-:W-:Y:S01]  /*18c0*/  FADD.FTZ R190, -R200.reuse, R177 ;  /* 0x000000b1c8be7221 */ /* 0x040fe20000010100 */
[----:B------:R-:W-:Y:S01]  /*18d0*/  FADD.FTZ R176, -R200, R217 ;  /* 0x000000d9c8b07221 */ /* 0x000fe20000010100 */
[----:B------:R-:W-:Y:S01]  /*18e0*/  FFMA.FTZ R118, R189, R191, R118 ;  /* 0x000000bfbd767223 */ /* 0x000fe20000010076 */
[----:B------:R-:W-:Y:S01]  /*18f0*/  FFMA.FTZ R177, R187, R186, R206 ;  /* 0x000000babbb17223 */ /* 0x000fe200000100ce */
[C---:B------:R-:W-:Y:S01]  /*1900*/  FMUL.FTZ R190, R181.reuse, R190 ;  /* 0x000000beb5be7220 */ /* 0x040fe20000410000 */
[----:B------:R-:W-:Y:S01]  /*1910*/  FMUL.FTZ R191, R181, R176 ;  /* 0x000000b0b5bf7220 */ /* 0x000fe20000410000 */
[----:B------:R-:W-:Y:S01]  /*1920*/  FADD.FTZ R176, R201, R186 ;  /* 0x000000bac9b07221 */ /* 0x000fe20000010000 */
[----:B------:R-:W-:-:S02]  /*1930*/  HADD2.F32 R223, -RZ, R179.H1_H1 ;  /* 0x300000b3ffdf7230 */ /* 0x000fc40000004100 */
[----:B------:R-:W-:Y:S01]  /*1940*/  FFMA.FTZ R119, R190, R192, R119 ;  /* 0x000000c0be777223 */ /* 0x000fe20000010077 */
[C---:B------:R-:W-:Y:S01]  /*1950*/  FADD.FTZ R192, -R200.reuse, R219 ;  /* 0x000000dbc8c07221 */ /* 0x040fe20000010100 */
[----:B------:R-:W-:Y:S01]  /*1960*/  FADD.FTZ R178, -R200, R221 ;  /* 0x000000ddc8b27221 */ /* 0x000fe20000010100 */
[----:B------:R-:W-:Y:S01]  /*1970*/  FADD.FTZ R179, R176, R185 ;  /* 0x000000b9b0b37221 */ /* 0x000fe20000010000 */
[----:B------:R-:W-:Y:S01]  /*1980*/  FFMA.FTZ R176, R188, R185, R177 ;  /* 0x000000b9bcb07223 */ /* 0x000fe200000100b1 */
[----:B------:R-:W-:Y:S01]  /*1990*/  FMUL.FTZ R192, R181, R192 ;  /* 0x000000c0b5c07220 */ /* 0x000fe20000410000 */
[----:B------:R-:W-:Y:S01]  /*19a0*/  FFMA.FTZ R112, R191, R193, R112 ;  /* 0x000000c1bf707223 */ /* 0x000fe20000010070 */
[----:B------:R-:W-:Y:S01]  /*19b0*/  FMUL.FTZ R193, R181, R178 ;  /* 0x000000b2b5c17220 */ /* 0x000fe20000410000 */
[----:B------:R-:W-:Y:S01]  /*19c0*/  FADD.FTZ R178, R179, R184 ;  /* 0x000000b8b3b27221 */ /* 0x000fe20000010000 */
[----:B------:R-:W-:Y:S01]  /*19d0*/  FFMA.FTZ R177, R189, R184, R176 ;  /* 0x000000b8bdb17223 */ /* 0x000fe200000100b0 */
[----:B------:R-:W-:Y:S01]  /*19e0*/  FFMA.FTZ R113, R192, R194, R113 ;  /* 0x000000c2c0717223 */ /* 0x000fe20000010071 */
[----:B------:R-:W-:Y:S01]  /*19f0*/  FADD.FTZ R194, -R200, R223 ;  /* 0x000000dfc8c27221 */ /* 0x000fe20000010100 */
[----:B------:R-:W-:Y:S01]  /*1a00*/  FADD.FTZ R178, R178, R183 ;  /* 0x000000b7b2b27221 */ /* 0x000fe20000010000 */
[----:B------:R-:W-:Y:S01]  /*1a10*/  FFMA.FTZ R176, R190, R183, R177 ;  /* 0x000000b7beb07223 */ /* 0x000fe200000100b1 */
[----:B------:R-:W-:Y:S01]  /*1a20*/  FFMA.FTZ R114, R193, R169, R114 ;  /* 0x000000a9c1727223 */ /* 0x000fe20000010072 */
[----:B------:R-:W-:Y:S01]  /*1a30*/  FMUL.FTZ R194, R181, R194 ;  /* 0x000000c2b5c27220 */ /* 0x000fe20000410000 */
[----:B------:R-:W-:Y:S01]  /*1a40*/  FADD.FTZ R169, R178, R175 ;  /* 0x000000afb2a97221 */ /* 0x000fe20000010000 */
[----:B------:R-:W-:Y:S01]  /*1a50*/  FFMA.FTZ R177, R191, R175, R176 ;  /* 0x000000afbfb17223 */ /* 0x000fe200000100b0 */
[----:B------:R-:W-:Y:S01]  /*1a60*/  FFMA.FTZ R68, R187, R211, R68 ;  /* 0x000000d3bb447223 */ /* 0x000fe20000010044 */
[----:B------:R-:W-:Y:S01]  /*1a70*/  FFMA.FTZ R115, R194, R168, R115 ;  /* 0x000000a8c2737223 */ /* 0x000fe20000010073 */
        /* <DEDUP_REMOVED lines=8> */
[----:B------:R-:W-:Y:S01]  /*1b00*/  FFMA.FTZ R65, R192, R208, R65 ;  /* 0x000000d0c0417223 */ /* 0x000fe20000010041 */
[----:B------:R-:W-:Y:S01]  /*1b10*/  FFMA.FTZ R66, R193, R171, R66 ;  /* 0x000000abc1427223 */ /* 0x000fe20000010042 */
[----:B------:R-:W-:Y:S01]  /*1b20*/  FADD.FTZ R43, R43, R170 ;  /* 0x000000aa2b2b7221 */ /* 0x000fe20000010000 */
[C---:B------:R-:W-:Y:S01]  /*1b30*/  FFMA.FTZ R67, R194.reuse, R170, R67 ;  /* 0x000000aac2437223 */ /* 0x040fe20000010043 */
[----:B------:R-:W-:Y:S01]  /*1b40*/  FADD.FTZ R201, R201, R172 ;  /* 0x000000acc9c97221 */ /* 0x000fe20000010000 */
[----:B------:R-:W-:-:S07]  /*1b50*/  FFMA.FTZ R206, R194, R172, R169 ;  /* 0x000000acc2ce7223 */ /* 0x000fce00000100a9 */
.L_x_451:
[----:B------:R-:W-:Y:S05]  /*1b60*/  BSYNC.RECONVERGENT B0 ;  /* 0x0000000000007941 */ /* 0x000fea0003800200 */
.L_x_450:
        /* <DEDUP_REMOVED lines=15> */
[--C-:B------:R-:W-:Y:S02]  /*1c60*/  HADD2.F32 R214, -RZ, R131.reuse.H0_H0 ;  /* 0x20000083ffd67230 */ /* 0x100fe40000004100 */
[----:B------:R-:W-:Y:S02]  /*1c70*/  HADD2.F32 R213, -RZ, R131.H1_H1 ;  /* 0x30000083ffd57230 */ /* 0x000fe40000004100 */
[----:B0-----:R-:W-:-:S05]  /*1c80*/  @P0 IMAD.WIDE.U32 R12, R205, 0x10, R12 ;  /* 0x00000010cd0c0825 */ /* 0x001fca00078e000c */
[----:B------:R0:W5:Y:S01]  /*1c90*/  @P0 LDG.E.128 R156, desc[UR10][R12.64] ;  /* 0x0000000a0c9c0981 */ /* 0x000162000c1e1d00 */
[--C-:B------:R-:W-:Y:S02]  /*1ca0*/  HADD2.F32 R196, -RZ, R135.reuse.H0_H0 ;  /* 0x20000087ffc47230 */ /* 0x100fe40000004100 */
[----:B------:R-:W-:Y:S02]  /*1cb0*/  HADD2.F32 R195, -RZ, R135.H1_H1 ;  /* 0x30000087ffc37230 */ /* 0x000fe40000004100 */
[----:B0-----:R-:W-:Y:S02]  /*1cc0*/  HADD2.F32 R13, -RZ, R132.H1_H1 ;  /* 0x30000084ff0d7230 */ /* 0x001fe40000004100 */
[----:B------:R-:W-:Y:S02]  /*1cd0*/  HADD2.F32 R12, -RZ, R133.H0_H0 ;  /* 0x20000085ff0c7230 */ /* 0x000fe40000004100 */
[--C-:B---3--:R-:W-:Y:S02]  /*1ce0*/  HADD2.F32 R197, -RZ, R8.reuse.H0_H0 ;  /* 0x20000008ffc57230 */ /* 0x108fe40000004100 */
[----:B------:R-:W-:-:S02]  /*1cf0*/  HADD2.F32 R198, -RZ, R8.H1_H1 ;  /* 0x30000008ffc67230 */ /* 0x000fc40000004100 */
[--C-:B------:R-:W-:Y:S02]  /*1d00*/  HADD2.F32 R199, -RZ, R9.reuse.H0_H0 ;  /* 0x20000009ffc77230 */ /* 0x100fe40000004100 */
[----:B------:R-:W-:Y:S01]  /*1d10*/  FADD.FTZ R84, R84, R197 ;  /* 0x000000c554547221 */ /* 0x000fe20000010000 */
[----:B------:R-:W-:Y:S02]  /*1d20*/  HADD2.F32 R202, -RZ, R9.H1_H1 ;  /* 0x30000009ffca7230 */ /* 0x000fe40000004100 */
[----:B------:R-:W-:Y:S01]  /*1d30*/  FADD.FTZ R85, R85, R198 ;  /* 0x000000c655557221 */ /* 0x000fe20000010000 */
[----:B----4-:R-:W-:Y:S02]  /*1d40*/  HADD2.F32 R211, -RZ, R176.H0_H0 ;  /* 0x200000b0ffd37230 */ /* 0x010fe40000004100 */
[----:B------:R-:W-:Y:S01]  /*1d50*/  FADD.FTZ R86, R86, R199 ;  /* 0x000000c756567221 */ /* 0x000fe20000010000 */
[----:B------:R-:W-:Y:S02]  /*1d60*/  HADD2.F32 R8, -RZ, R128.H0_H0 ;  /* 0x20000080ff087230 */ /* 0x000fe40000004100 */
[----:B------:R-:W-:Y:S01]  /*1d70*/  FADD.FTZ R87, R87, R202 ;  /* 0x000000ca57577221 */ /* 0x000fe20000010000 */
[----:B------:R-:W-:-:S02]  /*1d80*/  HADD2.F32 R212, -RZ, R176.H1_H1 ;  /* 0x300000b0ffd47230 */ /* 0x000fc40000004100 */
[----:B------:R-:W-:Y:S01]  /*1d90*/  FADD.FTZ R36, R36, R211 ;  /* 0x000000d324247221 */ /* 0x000fe20000010000 */
[----:B------:R-:W-:Y:S02]  /*1da0*/  HADD2.F32 R9, -RZ, R128.H1_H1 ;  /* 0x30000080ff097230 */ /* 0x000fe40000004100 */
[----:B------:R-:W-:Y:S01]  /*1db0*/  FMUL.FTZ R7, R8, R211 ;  /* 0x000000d308077220 */ /* 0x000fe20000410000 */
[--C-:B------:R-:W-:Y:S02]  /*1dc0*/  HADD2.F32 R203, -RZ, R10.reuse.H0_H0 ;  /* 0x2000000affcb7230 */ /* 0x100fe40000004100 */
[----:B------:R-:W-:Y:S01]  /*1dd0*/  FADD.FTZ R37, R37, R212 ;  /* 0x000000d425257221 */ /* 0x000fe20000010000 */
[----:B------:R-:W-:Y:S02]  /*1de0*/  HADD2.F32 R204, -RZ, R10.H1_H1 ;  /* 0x3000000affcc7230 */ /* 0x000fe40000004100 */
[----:B------:R-:W-:Y:S01]  /*1df0*/  FMUL.FTZ R8, R9, R212 ;  /* 0x000000d409087220 */ /* 0x000fe20000410000 */
[----:B------:R-:W-:-:S02]  /*1e00*/  HADD2.F32 R209, -RZ, R177.H0_H0 ;  /* 0x200000b1ffd17230 */ /* 0x000fc40000004100 */
[----:B------:R-:W-:Y:S01]  /*1e10*/  FFMA.FTZ R14, R14, R197, R7 ;  /* 0x000000c50e0e7223 */ /* 0x000fe20000010007 */
[----:B------:R-:W-:Y:S02]  /*1e20*/  HADD2.F32 R210, -RZ, R177.H1_H1 ;  /* 0x300000b1ffd27230 */ /* 0x000fe40000004100 */
[----:B------:R-:W-:Y:S01]  /*1e30*/  FFMA.FTZ R13, R13, R198, R8 ;  /* 0x000000c60d0d7223 */ /* 0x000fe20000010008 */
[--C-:B------:R-:W-:Y:S02]  /*1e40*/  HADD2.F32 R177, -RZ, R179.reuse.H0_H0 ;  /* 0x200000b3ffb17230 */ /* 0x100fe40000004100 */
[----:B------:R-:W-:Y:S01]  /*1e50*/  FADD.FTZ R80, R80, R203 ;  /* 0x000000cb50507221 */ /* 0x000fe20000010000 */
[----:B------:R-:W-:Y:S02]  /*1e60*/  HADD2.F32 R176, -RZ, R179.H1_H1 ;  /* 0x300000b3ffb07230 */ /* 0x000fe40000004100 */
[----:B------:R-:W-:Y:S01]  /*1e70*/  FADD.FTZ R81, R81, R204 ;  /* 0x000000cc51517221 */ /* 0x000fe20000010000 */
[----:B------:R-:W-:-:S02]  /*1e80*/  HADD2.F32 R10, -RZ, R129.H0_H0 ;  /* 0x20000081ff0a7230 */ /* 0x000fc40000004100 */
[----:B------:R-:W-:Y:S01]  /*1e90*/  FADD.FTZ R38, R38, R209 ;  /* 0x000000d126267221 */ /* 0x000fe20000010000 */
[----:B------:R-:W-:Y:S02]  /*1ea0*/  HADD2.F32 R179, -RZ, R129.H1_H1 ;  /* 0x30000081ffb37230 */ /* 0x000fe40000004100 */
[----:B------:R-:W-:Y:S01]  /*1eb0*/  FADD.FTZ R39, R39, R210 ;  /* 0x000000d227277221 */ /* 0x000fe20000010000 */
[----:B------:R-:W-:Y:S02]  /*1ec0*/  HADD2.F32 R207, -RZ, R178.H0_H0 ;  /* 0x200000b2ffcf7230 */ /* 0x000fe40000004100 */
[----:B------:R-:W-:Y:S01]  /*1ed0*/  FMUL.FTZ R9, R10, R209 ;  /* 0x000000d10a097220 */ /* 0x000fe20000410000 */
[----:B------:R-:W-:Y:S02]  /*1ee0*/  HADD2.F32 R8, -RZ, R130.H0_H0 ;  /* 0x20000082ff087230 */ /* 0x000fe40000004100 */
[----:B------:R-:W-:Y:S01]  /*1ef0*/  FMUL.FTZ R10, R179, R210 ;  /* 0x000000d2b30a7220 */ /* 0x000fe20000410000 */
[----:B------:R-:W-:-:S02]  /*1f00*/  HADD2.F32 R205, -RZ, R11.H0_H0 ;  /* 0x2000000bffcd7230 */ /* 0x000fc40000004100 */
[----:B------:R-:W-:Y:S01]  /*1f10*/  FFMA.FTZ R12, R12, R199, R9 ;  /* 0x000000c70c0c7223 */ /* 0x000fe20000010009 */
[----:B------:R-:W-:Y:S02]  /*1f20*/  HADD2.F32 R208, -RZ, R11.H1_H1 ;  /* 0x3000000bffd07230 */ /* 0x000fe40000004100 */
[----:B------:R-:W-:Y:S01]  /*1f30*/  FMUL.FTZ R7, R8, R207 ;  /* 0x000000cf08077220 */ /* 0x000fe20000410000 */
[----:B------:R-:W-:Y:S02]  /*1f40*/  HADD2.F32 R178, -RZ, R178.H1_H1 ;  /* 0x300000b2ffb27230 */ /* 0x000fe40000004100 */
[----:B------:R-:W-:Y:S01]  /*1f50*/  FADD.FTZ R32, R32, R207 ;  /* 0x000000cf20207221 */ /* 0x000fe20000010000 */
[----:B------:R-:W-:Y:S02]  /*1f60*/  HADD2.F32 R179, -RZ, R130.H1_H1 ;  /* 0x30000082ffb37230 */ /* 0x000fe40000004100 */
[----:B------:R-:W-:Y:S01]  /*1f70*/  FADD.FTZ R82, R82, R205 ;  /* 0x000000cd52527221 */ /* 0x000fe20000010000 */
[----:B------:R-:W-:-:S02]  /*1f80*/  HADD2.F32 R11, -RZ, R133.H1_H1 ;  /* 0x30000085ff0b7230 */ /* 0x000fc40000004100 */
[----:B------:R-:W-:Y:S01]  /*1f90*/  FADD.FTZ R33, R33, R178 ;  /* 0x000000b221217221 */ /* 0x000fe20000010000 */
[--C-:B------:R-:W-:Y:S02]  /*1fa0*/  HADD2.F32 R9, -RZ, R134.reuse.H1_H1 ;  /* 0x30000086ff097230 */ /* 0x100fe40000004100 */
[----:B------:R-:W-:Y:S01]  /*1fb0*/  FMUL.FTZ R8, R179, R178 ;  /* 0x000000b2b3087220 */ /* 0x000fe20000410000 */
[----:B------:R-:W-:Y:S01]  /*1fc0*/  FMUL.FTZ R179, R214, R177 ;  /* 0x000000b1d6b37220 */ /* 0x000fe20000410000 */
[----:B------:R-:W-:Y:S01]  /*1fd0*/  FFMA.FTZ R11, R11, R202, R10 ;  /* 0x000000ca0b0b7223 */ /* 0x000fe2000001000a */
[----:B------:R-:W-:Y:S02]  /*1fe0*/  HADD2.F32 R10, -RZ, R134.H0_H0 ;  /* 0x20000086ff0a7230 */ /* 0x000fe40000004100 */
[----:B------:R-:W-:Y:S01]  /*1ff0*/  FMUL.FTZ R214, R213, R176 ;  /* 0x000000b0d5d67220 */ /* 0x000fe20000410000 */
[----:B------:R-:W-:Y:S01]  /*2000*/  FFMA.FTZ R9, R9, R204, R8 ;  /* 0x000000cc09097223 */ /* 0x000fe20000010008 */
[----:B------:R-:W-:Y:S01]  /*2010*/  FFMA.FTZ R8, R196, R205, R179 ;  /* 0x000000cdc4087223 */ /* 0x000fe200000100b3 */
[----:B--2---:R-:W-:-:S02]  /*2020*/  HADD2.F32 R179, -RZ, R168.H0_H0 ;  /* 0x200000a8ffb37230 */ /* 0x004fc40000004100 */
[----:B------:R-:W-:Y:S01]  /*2030*/  FFMA.FTZ R10, R10, R203, R7 ;  /* 0x000000cb0a0a7223 */ /* 0x000fe20000010007 */
[----:B------:R-:W-:Y:S01]  /*2040*/  FFMA.FTZ R7, R195, R208, R214 ;  /* 0x000000d0c3077223 */ /* 0x000fe200000100d6 */
[----:B------:R-:W-:Y:S02]  /*2050*/  HADD2.F32 R195, -RZ, R168.H1_H1 ;  /* 0x300000a8ffc37230 */ /* 0x000fe40000004100 */
[----:B------:R-:W-:Y:S01]  /*2060*/  FADD.FTZ R34, R34, R177 ;  /* 0x000000b122227221 */ /* 0x000fe20000010000 */
[C---:B------:R-:W-:Y:S01]  /*2070*/  FADD.FTZ R168, -R200.reuse, R179 ;  /* 0x000000b3c8a87221 */ /* 0x040fe20000010100 */
[--C-:B------:R-:W-:Y:S02]  /*2080*/  HADD2.F32 R213, -RZ, R169.reuse.H0_H0 ;  /* 0x200000a9ffd57230 */ /* 0x100fe40000004100 */
[----:B------:R-:W-:Y:S01]  /*2090*/  FADD.FTZ R83, R83, R208 ;  /* 0x000000d053537221 */ /* 0x000fe20000010000 */
[----:B------:R-:W-:Y:S02]  /*20a0*/  HADD2.F32 R169, -RZ, R169.H1_H1 ;  /* 0x300000a9ffa97230 */ /* 0x000fe40000004100 */
[----:B------:R-:W-:Y:S01]  /*20b0*/  FADD.FTZ R196, -R200, R195 ;  /* 0x000000c3c8c47221 */ /* 0x000fe20000010100 */
[----:B------:R-:W-:-:S02]  /*20c0*/  HADD2.F32 R215, -RZ, R170.H0_H0 ;  /* 0x200000aaffd77230 */ /* 0x000fc40000004100 */
[----:B-----5:R-:W-:Y:S01]  /*20d0*/  FMUL.FTZ R195, R181, R168 ;  /* 0x000000a8b5c37220 */ /* 0x020fe20000410000 */
[----:B------:R-:W-:Y:S02]  /*20e0*/  HADD2.F32 R217, -RZ, R170.H1_H1 ;  /* 0x300000aaffd97230 */ /* 0x000fe40000004100 */
[C---:B------:R-:W-:Y:S01]  /*20f0*/  FADD.FTZ R214, -R200.reuse, R169 ;  /* 0x000000a9c8d67221 */ /* 0x040fe20000010100 */
[--C-:B------:R-:W-:Y:S02]  /*2100*/  HADD2.F32 R219, -RZ, R171.reuse.H0_H0 ;  /* 0x200000abffdb7230 */ /* 0x100fe40000004100 */
[----:B------:R-:W-:Y:S01]  /*2110*/  FADD.FTZ R168, R201, R14 ;  /* 0x0000000ec9a87221 */ /* 0x000fe20000010000 */
[----:B------:R-:W-:Y:S02]  /*2120*/  HADD2.F32 R171, -RZ, R171.H1_H1 ;  /* 0x300000abffab7230 */ /* 0x000fe40000004100 */
[C---:B------:R-:W-:Y:S01]  /*2130*/  FADD.FTZ R170, -R200.reuse, R213 ;  /* 0x000000d5c8aa7221 */ /* 0x040fe20000010100 */
[----:B------:R-:W-:Y:S01]  /*2140*/  FMUL.FTZ R196, R181, R196 ;  /* 0x000000c4b5c47220 */ /* 0x000fe20000410000 */
[C---:B------:R-:W-:Y:S01]  /*2150*/  FFMA.FTZ R169, R195.reuse, R14, R206 ;  /* 0x0000000ec3a97223 */ /* 0x040fe200000100ce */
[C---:B------:R-:W-:Y:S01]  /*2160*/  FADD.FTZ R216, -R200.reuse, R215 ;  /* 0x000000d7c8d87221 */ /* 0x040fe20000010100 */
[C---:B------:R-:W-:Y:S01]  /*2170*/  FADD.FTZ R218, -R200.reuse, R217 ;  /* 0x000000d9c8da7221 */ /* 0x040fe20000010100 */
[C---:B------:R-:W-:Y:S01]  /*2180*/  FADD.FTZ R220, -R200.reuse, R219 ;  /* 0x000000dbc8dc7221 */ /* 0x040fe20000010100 */
[----:B------:R-:W-:Y:S01]  /*2190*/  FADD.FTZ R200, -R200, R171 ;  /* 0x000000abc8c87221 */ /* 0x000fe20000010100 */
[----:B------:R-:W-:Y:S01]  /*21a0*/  FFMA.FTZ R108, R195, R197, R108 ;  /* 0x000000c5c36c7223 */ /* 0x000fe2000001006c */
[----:B------:R-:W-:Y:S01]  /*21b0*/  FADD.FTZ R171, R168, R13 ;  /* 0x0000000da8ab7221 */ /* 0x000fe20000010000 */
[C---:B------:R-:W-:Y:S01]  /*21c0*/  FMUL.FTZ R197, R181.reuse, R170 ;  /* 0x000000aab5c57220 */ /* 0x040fe20000410000 */
[C---:B------:R-:W-:Y:S01]  /*21d0*/  FFMA.FTZ R168, R196.reuse, R13, R169 ;  /* 0x0000000dc4a87223 */ /* 0x040fe200000100a9 */
[----:B------:R-:W-:Y:S01]  /*21e0*/  FFMA.FTZ R109, R196, R198, R109 ;  /* 0x000000c6c46d7223 */ /* 0x000fe2000001006d */
[----:B------:R-:W-:Y:S01]  /*21f0*/  FMUL.FTZ R198, R181, R214 ;  /* 0x000000d6b5c67220 */ /* 0x000fe20000410000 */
[----:B------:R-:W-:Y:S01]  /*2200*/  FADD.FTZ R170, R171, R12 ;  /* 0x0000000cabaa7221 */ /* 0x000fe20000010000 */
[C---:B------:R-:W-:Y:S01]  /*2210*/  FFMA.FTZ R169, R197.reuse, R12, R168 ;  /* 0x0000000cc5a97223 */ /* 0x040fe200000100a8 */
[----:B------:R-:W-:Y:S01]  /*2220*/  FFMA.FTZ R110, R197, R199, R110 ;  /* 0x000000c7c56e7223 */ /* 0x000fe2000001006e */
[C---:B------:R-:W-:Y:S01]  /*2230*/  FMUL.FTZ R199, R181.reuse, R216 ;  /* 0x000000d8b5c77220 */ /* 0x040fe20000410000 */
[----:B------:R-:W-:Y:S01]  /*2240*/  FADD.FTZ R171, R170, R11 ;  /* 0x0000000baaab7221 */ /* 0x000fe20000010000 */
        /* <DEDUP_REMOVED lines=12> */
[----:B------:R-:W-:Y:S01]  /*2310*/  FFMA.FTZ R168, R203, R8, R168 ;  /* 0x00000008cba87223 */ /* 0x000fe200000100a8 */
[----:B------:R-:W-:Y:S01]  /*2320*/  FFMA.FTZ R60, R195, R211, R60 ;  /* 0x000000d3c33c7223 */ /* 0x000fe2000001003c */
[----:B------:R-:W-:Y:S01]  /*2330*/  FFMA.FTZ R61, R196, R212, R61 ;  /* 0x000000d4c43d7223 */ /* 0x000fe2000001003d */
[----:B------:R-:W-:Y:S01]  /*2340*/  FFMA.FTZ R62, R197, R209, R62 ;  /* 0x000000d1c53e7223 */ /* 0x000fe2000001003e */
[----:B------:R-:W-:Y:S01]  /*2350*/  FFMA.FTZ R63, R198, R210, R63 ;  /* 0x000000d2c63f7223 */ /* 0x000fe2000001003f */
[----:B------:R-:W-:Y:S01]  /*2360*/  FFMA.FTZ R56, R199, R207, R56 ;  /* 0x000000cfc7387223 */ /* 0x000fe20000010038 */
[----:B------:R-:W-:Y:S01]  /*2370*/  FFMA.FTZ R57, R202, R178, R57 ;  /* 0x000000b2ca397223 */ /* 0x000fe20000010039 */
[C---:B------:R-:W-:Y:S01]  /*2380*/  FFMA.FTZ R106, R203.reuse, R205, R106 ;  /* 0x000000cdcb6a7223 */ /* 0x040fe2000001006a */
[----:B------:R-:W-:Y:S01]  /*2390*/  FFMA.FTZ R58, R203, R177, R58 ;  /* 0x000000b1cb3a7223 */ /* 0x000fe2000001003a */
[C---:B------:R-:W-:Y:S01]  /*23a0*/  FFMA.FTZ R107, R204.reuse, R208, R107 ;  /* 0x000000d0cc6b7223 */ /* 0x040fe2000001006b */
[----:B------:R-:W-:Y:S01]  /*23b0*/  FADD.FTZ R35, R35, R176 ;  /* 0x000000b023237221 */ /* 0x000fe20000010000 */
[----:B------:R-:W-:Y:S01]  /*23c0*/  FFMA.FTZ R59, R204, R176, R59 ;  /* 0x000000b0cc3b7223 */ /* 0x000fe2000001003b */
[----:B------:R-:W-:Y:S01]  /*23d0*/  FADD.FTZ R201, R170, R7 ;  /* 0x00000007aac97221 */ /* 0x000fe20000010000 */
[----:B------:R-:W-:-:S07]  /*23e0*/  FFMA.FTZ R206, R204, R7, R168 ;  /* 0x00000007ccce7223 */ /* 0x000fce00000100a8 */
.L_x_453:
[----:B------:R-:W-:Y:S05]  /*23f0*/  BSYNC.RECONVERGENT B0 ;  /* 0x0000000000007941 */ /* 0x000fea0003800200 */
.L_x_452:
        /* <DEDUP_REMOVED lines=23> */
.L_x_507:
        /* <DEDUP_REMOVED lines=21> */
[-CC-:B0-----:R-:W-:Y:S01]  /*26c0*/  FFMA.FTZ R178, R26, R205.reuse, R206.reuse ;  /* 0x000000cd1ab27223 */ /* 0x181fe200000100ce */
        /* <DEDUP_REMOVED lines=20> */
[----:B------:R-:W-:-:S02]  /*2810*/  F2FP.F16.F32.PACK_AB R168, R169, R168 ;  /* 0x000000a8a9a8723e */ /* 0x000fc400000000ff */
[----:B------:R-:W-:Y:S02]  /*2820*/  F2FP.F16.F32.PACK_AB R169, R171, R176 ;  /* 0x000000b0aba9723e */ /* 0x000fe400000000ff */
[----:B------:R-:W-:Y:S02]  /*2830*/  F2FP.F16.F32.PACK_AB R170, R177, R170 ;  /* 0x000000aab1aa723e */ /* 0x000fe400000000ff */
[----:B------:R-:W-:Y:S01]  /*2840*/  F2FP.F16.F32.PACK_AB R171, R179, R210 ;  /* 0x000000d2b3ab723e */ /* 0x000fe200000000ff */
[----:B------:R-:W-:Y:S06]  /*2850*/  BRA `(.L_x_460) ;  /* 0x0000001000607947 */ /* 0x000fec0003800000 */
.L_x_459:
        /* <DEDUP_REMOVED lines=27> */
[----:B------:R-:W-:Y:S02]  /*2a10*/  F2FP.F16.F32.PACK_AB R168, R161, R160 ;  /* 0x000000a0a1a8723e */ /* 0x000fe400000000ff */
[----:B------:R-:W-:Y:S02]  /*2a20*/  MOV R163, R171 ;  /* 0x000000ab00a37202 */ /* 0x000fe40000000f00 */
[----:B------:R-:W-:Y:S02]  /*2a30*/  MOV R162, R170 ;  /* 0x000000aa00a27202 */ /* 0x000fe40000000f00 */
[----:B------:R-:W-:-:S02]  /*2a40*/  MOV R161, R169 ;  /* 0x000000a900a17202 */ /* 0x000fc40000000f00 */
[----:B------:R-:W-:Y:S01]  /*2a50*/  MOV R160, R168 ;  /* 0x000000a800a07202 */ /* 0x000fe20000000f00 */
[----:B------:R-:W-:Y:S06]  /*2a60*/  BRA `(.L_x_460) ;  /* 0x0000000c00dc7947 */ /* 0x000fec0003800000 */
.L_x_458:
        /* <DEDUP_REMOVED lines=36> */
.L_x_461:
        /* <DEDUP_REMOVED lines=37> */
.L_x_457:
        /* <DEDUP_REMOVED lines=11> */
[--C-:B0-----:R-:W-:Y:S02]  /*2fb0*/  HADD2.F32 R178, -RZ, R31.reuse.H1_H1 ;  /* 0x3000001fffb27230 */ /* 0x101fe40000004100 */
[----:B------:R-:W-:Y:S01]  /*2fc0*/  FADD.FTZ R179, R15, -R208 ;  /* 0x800000d00fb37221 */ /* 0x000fe20000010000 */
[--C-:B------:R-:W-:Y:S02]  /*2fd0*/  HADD2.F32 R170, -RZ, R30.reuse.H1_H1 ;  /* 0x3000001effaa7230 */ /* 0x100fe40000004100 */
[----:B------:R-:W-:Y:S01]  /*2fe0*/  FADD.FTZ R177, R17, -R200 ;  /* 0x800000c811b17221 */ /* 0x000fe20000010000 */
[----:B------:R-:W-:Y:S02]  /*2ff0*/  HADD2.F32 R168, -RZ, R30.H0_H0 ;  /* 0x2000001effa87230 */ /* 0x000fe40000004100 */
[----:B------:R-:W-:Y:S01]  /*3000*/  FFMA.FTZ R171, R27, R205, R206 ;  /* 0x000000cd1bab7223 */ /* 0x000fe200000100ce */
[----:B------:R-:W-:Y:S01]  /*3010*/  FADD.FTZ R169, R18, -R169 ;  /* 0x800000a912a97221 */ /* 0x000fe20000010000 */
[----:B------:R-:W-:-:S02]  /*3020*/  HADD2.F32 R176, -RZ, R31.H0_H0 ;  /* 0x2000001fffb07230 */ /* 0x000fc40000004100 */
[C---:B-----5:R-:W-:Y:S01]  /*3030*/  FFMA.FTZ R208, R181.reuse, R179, R178 ;  /* 0x000000b3b5d07223 */ /* 0x060fe200000100b2 */
[C---:B------:R-:W-:Y:S01]  /*3040*/  FFMA.FTZ R200, R181.reuse, R177, R170 ;  /* 0x000000b1b5c87223 */ /* 0x040fe200000100aa */
[----:B------:R-:W-:Y:S01]  /*3050*/  FADD.FTZ R171, R16, -R171 ;  /* 0x800000ab10ab7221 */ /* 0x000fe20000010000 */
[----:B------:R-:W-:Y:S01]  /*3060*/  FFMA.FTZ R179, R181, R169, R168 ;  /* 0x000000a9b5b37223 */ /* 0x000fe200000100a8 */
[-CC-:B------:R-:W-:Y:S01]  /*3070*/  FFMA.FTZ R177, R23, R205.reuse, R206.reuse ;  /* 0x000000cd17b17223 */ /* 0x180fe200000100ce */
[-CC-:B------:R-:W-:Y:S01]  /*3080*/  FFMA.FTZ R169, R3, R205.reuse, R206.reuse ;  /* 0x000000cd03a97223 */ /* 0x180fe200000100ce */
[-CC-:B------:R-:W-:Y:S01]  /*3090*/  FFMA.FTZ R212, R26, R205.reuse, R206.reuse ;  /* 0x000000cd1ad47223 */ /* 0x180fe200000100ce */
[----:B------:R-:W-:Y:S01]  /*30a0*/  FFMA.FTZ R210, R24, R205, R206 ;  /* 0x000000cd18d27223 */ /* 0x000fe200000100ce */
[----:B------:R-:W-:Y:S01]  /*30b0*/  FFMA.FTZ R171, R181, R171, R176 ;  /* 0x000000abb5ab7223 */ /* 0x000fe200000100b0 */
[----:B------:R-:W-:Y:S02]  /*30c0*/  HADD2.F32 R168, -RZ, R28.H0_H0 ;  /* 0x2000001cffa87230 */ /* 0x000fe40000004100 */
[----:B------:R-:W-:Y:S01]  /*30d0*/  FADD.FTZ R207, R20, -R177 ;  /* 0x800000b114cf7221 */ /* 0x000fe20000010000 */
[----:B------:R-:W-:-:S02]  /*30e0*/  HADD2.F32 R176, -RZ, R29.H0_H0 ;  /* 0x2000001dffb07230 */ /* 0x000fc40000004100 */
[----:B------:R-:W-:Y:S01]  /*30f0*/  FADD.FTZ R177, R22, -R169 ;  /* 0x800000a916b17221 */ /* 0x000fe20000010000 */
[----:B------:R-:W-:Y:S02]  /*3100*/  HADD2.F32 R178, -RZ, R29.H1_H1 ;  /* 0x3000001dffb27230 */ /* 0x000fe40000004100 */
[----:B------:R-:W-:Y:S01]  /*3110*/  FADD.FTZ R209, R19, -R212 ;  /* 0x800000d413d17221 */ /* 0x000fe20000010000 */
[----:B------:R-:W-:Y:S02]  /*3120*/  HADD2.F32 R170, -RZ, R28.H1_H1 ;  /* 0x3000001cffaa7230 */ /* 0x000fe40000004100 */
[----:B------:R-:W-:Y:S01]  /*3130*/  FADD.FTZ R201, R21, -R210 ;  /* 0x800000d215c97221 */ /* 0x000fe20000010000 */
[C---:B------:R-:W-:Y:S01]  /*3140*/  FFMA.FTZ R168, R181.reuse, R177, R168 ;  /* 0x000000b1b5a87223 */ /* 0x040fe200000100a8 */
[C---:B------:R-:W-:Y:S01]  /*3150*/  FFMA.FTZ R169, R181.reuse, R207, R176 ;  /* 0x000000cfb5a97223 */ /* 0x040fe200000100b0 */
[C---:B------:R-:W-:Y:S01]  /*3160*/  FFMA.FTZ R178, R181.reuse, R209, R178 ;  /* 0x000000d1b5b27223 */ /* 0x040fe200000100b2 */
[----:B------:R-:W-:Y:S01]  /*3170*/  FFMA.FTZ R177, R181, R201, R170 ;  /* 0x000000c9b5b17223 */ /* 0x000fe200000100aa */
[----:B------:R-:W-:-:S02]  /*3180*/  F2FP.F16.F32.PACK_AB R171, R208, R171 ;  /* 0x000000abd0ab723e */ /* 0x000fc400000000ff */
[----:B------:R-:W-:Y:S02]  /*3190*/  F2FP.F16.F32.PACK_AB R170, R200, R179 ;  /* 0x000000b3c8aa723e */ /* 0x000fe400000000ff */
[----:B------:R-:W-:Y:S02]  /*31a0*/  F2FP.F16.F32.PACK_AB R169, R178, R169 ;  /* 0x000000a9b2a9723e */ /* 0x000fe400000000ff */
[----:B------:R-:W-:Y:S01]  /*31b0*/  F2FP.F16.F32.PACK_AB R168, R177, R168 ;  /* 0x000000a8b1a8723e */ /* 0x000fe200000000ff */
[----:B------:R-:W-:Y:S06]  /*31c0*/  BRA `(.L_x_460) ;  /* 0x0000000800047947 */ /* 0x000fec0003800000 */
.L_x_463:
[-CC-:B------:R-:W-:Y:S01]  /*31d0*/  FFMA.FTZ R163, R23, R205.reuse, R206.reuse ;  /* 0x000000cd17a37223 */ /* 0x180fe200000100ce */
[-CC-:B------:R-:W-:Y:S01]  /*31e0*/  FFMA.FTZ R161, R3, R205.reuse, R206.reuse ;  /* 0x000000cd03a17223 */ /* 0x180fe200000100ce */
[-CC-:B0-----:R-:W-:Y:S01]  /*31f0*/  FFMA.FTZ R179, R27, R205.reuse, R206.reuse ;  /* 0x000000cd1bb37223 */ /* 0x181fe200000100ce */
[----:B------:R-:W-:Y:S02]  /*3200*/  HADD2.F32 R169, -RZ, R29.H0_H0 ;  /* 0x2000001dffa97230 */ /* 0x000fe40000004100 */
[----:B------:R-:W-:Y:S01]  /*3210*/  FADD.FTZ R168, R20, -R163 ;  /* 0x800000a314a87221 */ /* 0x000fe20000010000 */
[----:B------:R-:W-:Y:S02]  /*3220*/  HADD2.F32 R162, -RZ, R28.H0_H0 ;  /* 0x2000001cffa27230 */ /* 0x000fe40000004100 */
[----:B------:R-:W-:Y:S01]  /*3230*/  FADD.FTZ R160, R22, -R161 ;  /* 0x800000a116a07221 */ /* 0x000fe20000010000 */
[----:B------:R-:W-:Y:S02]  /*3240*/  HADD2.F32 R201, -RZ, R31.H0_H0 ;  /* 0x2000001fffc97230 */ /* 0x000fe40000004100 */
[----:B------:R-:W-:Y:S01]  /*3250*/  FADD.FTZ R176, R16, -R179 ;  /* 0x800000b310b07221 */ /* 0x000fe20000010000 */
[-C--:B------:R-:W-:Y:S01]  /*3260*/  FFMA.FTZ R171, R25, R205.reuse, R206 ;  /* 0x000000cd19ab7223 */ /* 0x080fe200000100ce */
[C---:B-----5:R-:W-:Y:S01]  /*3270*/  FFMA.FTZ R169, R181.reuse, R168, R169 ;  /* 0x000000a8b5a97223 */ /* 0x060fe200000100a9 */
[C---:B------:R-:W-:Y:S01]  /*3280*/  FFMA.FTZ R160, R181.reuse, R160, R162 ;  /* 0x000000a0b5a07223 */ /* 0x040fe200000100a2 */
[----:B------:R-:W-:Y:S01]  /*3290*/  FFMA.FTZ R201, R181, R176, R201 ;  /* 0x000000b0b5c97223 */ /* 0x000fe200000100c9 */
[-CC-:B------:R-:W-:Y:S01]  /*32a0*/  FFMA.FTZ R168, R26, R205.reuse, R206.reuse ;  /* 0x000000cd1aa87223 */ /* 0x180fe200000100ce */
[-CC-:B------:R-:W-:Y:S01]  /*32b0*/  FFMA.FTZ R162, R24, R205.reuse, R206.reuse ;  /* 0x000000cd18a27223 */ /* 0x180fe200000100ce */
[-CC-:B------:R-:W-:Y:S01]  /*32c0*/  FFMA.FTZ R178, R182, R205.reuse, R206.reuse ;  /* 0x000000cdb6b27223 */ /* 0x180fe200000100ce */
[----:B------:R-:W-:Y:S01]  /*32d0*/  FFMA.FTZ R176, R180, R205, R206 ;  /* 0x000000cdb4b07223 */ /* 0x000fe200000100ce */
[----:B------:R-:W-:-:S02]  /*32e0*/  HADD2.F32 R177, -RZ, R30.H0_H0 ;  /* 0x2000001effb17230 */ /* 0x000fc40000004100 */
[----:B------:R-:W-:Y:S01]  /*32f0*/  FADD.FTZ R170, R18, -R171 ;  /* 0x800000ab12aa7221 */ /* 0x000fe20000010000 */
[----:B------:R-:W-:Y:S02]  /*3300*/  HADD2.F32 R163, -RZ, R29.H1_H1 ;  /* 0x3000001dffa37230 */ /* 0x000fe40000004100 */
[----:B------:R-:W-:Y:S01]  /*3310*/  FADD.FTZ R168, R19, -R168 ;  /* 0x800000a813a87221 */ /* 0x000fe20000010000 */
[----:B------:R-:W-:Y:S02]  /*3320*/  HADD2.F32 R161, -RZ, R28.H1_H1 ;  /* 0x3000001cffa17230 */ /* 0x000fe40000004100 */
[----:B------:R-:W-:Y:S01]  /*3330*/  FADD.FTZ R178, R15, -R178 ;  /* 0x800000b20fb27221 */ /* 0x000fe20000010000 */
[----:B------:R-:W-:Y:S02]  /*3340*/  HADD2.F32 R171, -RZ, R30.H1_H1 ;  /* 0x3000001effab7230 */ /* 0x000fe40000004100 */
[----:B------:R-:W-:Y:S01]  /*3350*/  FADD.FTZ R176, R17, -R176 ;  /* 0x800000b011b07221 */ /* 0x000fe20000010000 */
[----:B------:R-:W-:-:S02]  /*3360*/  HADD2.F32 R200, -RZ, R31.H1_H1 ;  /* 0x3000001fffc87230 */ /* 0x000fc40000004100 */
[----:B------:R-:W-:Y:S01]  /*3370*/  FADD.FTZ R162, R21, -R162 ;  /* 0x800000a215a27221 */ /* 0x000fe20000010000 */
[C---:B------:R-:W-:Y:S01]  /*3380*/  FFMA.FTZ R170, R181.reuse, R170, R177 ;  /* 0x000000aab5aa7223 */ /* 0x040fe200000100b1 */
[C---:B------:R-:W-:Y:S01]  /*3390*/  FFMA.FTZ R168, R181.reuse, R168, R163 ;  /* 0x000000a8b5a87223 */ /* 0x040fe200000100a3 */
[C---:B------:R-:W-:Y:S01]  /*33a0*/  FFMA.FTZ R177, R181.reuse, R176, R171 ;  /* 0x000000b0b5b17223 */ /* 0x040fe200000100ab */
[C---:B------:R-:W-:Y:S01]  /*33b0*/  FFMA.FTZ R178, R181.reuse, R178, R200 ;  /* 0x000000b2b5b27223 */ /* 0x040fe200000100c8 */
[----:B------:R-:W-:Y:S02]  /*33c0*/  FFMA.FTZ R161, R181, R162, R161 ;  /* 0x000000a2b5a17223 */ /* 0x000fe400000100a1 */
[----:B------:R-:W-:Y:S02]  /*33d0*/  F2FP.F16.F32.PACK_AB R169, R168, R169 ;  /* 0x000000a9a8a9723e */ /* 0x000fe400000000ff */
[----:B------:R-:W-:Y:S02]  /*33e0*/  F2FP.F16.F32.PACK_AB R171, R178, R201 ;  /* 0x000000c9b2ab723e */ /* 0x000fe400000000ff */
[----:B------:R-:W-:-:S02]  /*33f0*/  F2FP.F16.F32.PACK_AB R170, R177, R170 ;  /* 0x000000aab1aa723e */ /* 0x000fc400000000ff */
[----:B------:R-:W-:Y:S02]  /*3400*/  F2FP.F16.F32.PACK_AB R168, R161, R160 ;  /* 0x000000a0a1a8723e */ /* 0x000fe400000000ff */
[----:B------:R-:W-:Y:S02]  /*3410*/  MOV R163, R171 ;  /* 0x000000ab00a37202 */ /* 0x000fe40000000f00 */
[----:B------:R-:W-:Y:S02]  /*3420*/  MOV R162, R170 ;  /* 0x000000aa00a27202 */ /* 0x000fe40000000f00 */
[----:B------:R-:W-:Y:S02]  /*3430*/  MOV R161, R169 ;  /* 0x000000a900a17202 */ /* 0x000fe40000000f00 */
[----:B------:R-:W-:Y:S01]  /*3440*/  MOV R160, R168 ;  /* 0x000000a800a07202 */ /* 0x000fe20000000f00 */
[----:B------:R-:W-:Y:S06]  /*3450*/  BRA `(.L_x_460) ;  /* 0x0000000400607947 */ /* 0x000fec0003800000 */
.L_x_462:
[----:B------:R-:W-:-:S04]  /*3460*/  UISETP.NE.U32.AND UP0, UPT, UR6, URZ, UPT ;  /* 0x000000ff0600728c */ /* 0x000fc8000bf05070 */
[----:B------:R-:W-:-:S09]  /*3470*/  UISETP.NE.AND.EX UP0, UPT, UR7, URZ, UPT, UP0 ;  /* 0x000000ff0700728c */ /* 0x000fd2000bf05300 */
[----:B------:R-:W-:Y:S05]  /*3480*/  BRA.U UP0, `(.L_x_464) ;  /* 0x0000000100a47547 */ /* 0x000fea000b800000 */
        /* <DEDUP_REMOVED lines=41> */
.L_x_464:
[-CC-:B------:R-:W-:Y:S01]  /*3720*/  FFMA.FTZ R171, R27, R205.reuse, R206.reuse ;  /* 0x000000cd1bab7223 */ /* 0x180fe200000100ce */
[-CC-:B------:R-:W-:Y:S01]  /*3730*/  FFMA.FTZ R161, R3, R205.reuse, R206.reuse ;  /* 0x000000cd03a17223 */ /* 0x180fe200000100ce */
[-CC-:B------:R-:W-:Y:S01]  /*3740*/  FFMA.FTZ R167, R25, R205.reuse, R206.reuse ;  /* 0x000000cd19a77223 */ /* 0x180fe200000100ce */
[----:B------:R-:W-:Y:S01]  /*3750*/  FFMA.FTZ R163, R23, R205, R206 ;  /* 0x000000cd17a37223 */ /* 0x000fe200000100ce */
[----:B------:R-:W-:Y:S02]  /*3760*/  HADD2.F32 R177, -RZ, R31.H0_H0 ;  /* 0x2000001fffb17230 */ /* 0x000fe40000004100 */
[----:B------:R-:W-:Y:S01]  /*3770*/  FADD.FTZ R168, R16, -R171 ;  /* 0x800000ab10a87221 */ /* 0x000fe20000010000 */
[----:B------:R-:W-:Y:S02]  /*3780*/  HADD2.F32 R162, -RZ, R28.H0_H0 ;  /* 0x2000001cffa27230 */ /* 0x000fe40000004100 */
[----:B------:R-:W-:Y:S01]  /*3790*/  FADD.FTZ R160, R22, -R161 ;  /* 0x800000a116a07221 */ /* 0x000fe20000010000 */
[----:B------:R-:W-:-:S02]  /*37a0*/  HADD2.F32 R169, -RZ, R30.H0_H0 ;  /* 0x2000001effa97230 */ /* 0x000fc40000004100 */
[----:B------:R-:W-:Y:S01]  /*37b0*/  FADD.FTZ R166, R18, -R167 ;  /* 0x800000a712a67221 */ /* 0x000fe20000010000 */
[----:B------:R-:W-:Y:S02]  /*37c0*/  HADD2.F32 R165, -RZ, R29.H0_H0 ;  /* 0x2000001dffa57230 */ /* 0x000fe40000004100 */
[----:B------:R-:W-:Y:S01]  /*37d0*/  FADD.FTZ R164, R20, -R163 ;  /* 0x800000a314a47221 */ /* 0x000fe20000010000 */
[C---:B-----5:R-:W-:Y:S01]  /*37e0*/  FFMA.FTZ R171, R181.reuse, R168, R177 ;  /* 0x000000a8b5ab7223 */ /* 0x060fe200000100b1 */
[-C--:B------:R-:W-:Y:S01]  /*37f0*/  FFMA.FTZ R170, R182, R205.reuse, R206 ;  /* 0x000000cdb6aa7223 */ /* 0x080fe200000100ce */
[C---:B------:R-:W-:Y:S01]  /*3800*/  FFMA.FTZ R160, R181.reuse, R160, R162 ;  /* 0x000000a0b5a07223 */ /* 0x040fe200000100a2 */
[C---:B------:R-:W-:Y:S01]  /*3810*/  FFMA.FTZ R169, R181.reuse, R166, R169 ;  /* 0x000000a6b5a97223 */ /* 0x040fe200000100a9 */
[-CC-:B------:R-:W-:Y:S01]  /*3820*/  FFMA.FTZ R168, R180, R205.reuse, R206.reuse ;  /* 0x000000cdb4a87223 */ /* 0x180fe200000100ce */
[-CC-:B------:R-:W-:Y:S01]  /*3830*/  FFMA.FTZ R162, R24, R205.reuse, R206.reuse ;  /* 0x000000cd18a27223 */ /* 0x180fe200000100ce */
[----:B------:R-:W-:Y:S01]  /*3840*/  FFMA.FTZ R166, R26, R205, R206 ;  /* 0x000000cd1aa67223 */ /* 0x000fe200000100ce */
[----:B------:R-:W-:Y:S01]  /*3850*/  FFMA.FTZ R164, R181, R164, R165 ;  /* 0x000000a4b5a47223 */ /* 0x000fe200000100a5 */
[----:B------:R-:W-:-:S02]  /*3860*/  HADD2.F32 R176, -RZ, R31.H1_H1 ;  /* 0x3000001fffb07230 */ /* 0x000fc40000004100 */
[----:B------:R-:W-:Y:S01]  /*3870*/  FADD.FTZ R170, R15, -R170 ;  /* 0x800000aa0faa7221 */ /* 0x000fe20000010000 */
[----:B------:R-:W-:Y:S02]  /*3880*/  HADD2.F32 R165, -RZ, R30.H1_H1 ;  /* 0x3000001effa57230 */ /* 0x000fe40000004100 */
        /* <DEDUP_REMOVED lines=8> */
[----:B------:R-:W-:-:S02]  /*3910*/  FFMA.FTZ R161, R181, R162, R161 ;  /* 0x000000a2b5a17223 */ /* 0x000fc400000100a1 */
[----:B------:R-:W-:Y:S02]  /*3920*/  F2FP.F16.F32.PACK_AB R171, R170, R171 ;  /* 0x000000abaaab723e */ /* 0x000fe400000000ff */
[----:B------:R-:W-:Y:S02]  /*3930*/  F2FP.F16.F32.PACK_AB R170, R168, R169 ;  /* 0x000000a9a8aa723e */ /* 0x000fe400000000ff */
[----:B------:R-:W-:Y:S02]  /*3940*/  F2FP.F16.F32.PACK_AB R169, R163, R164 ;  /* 0x000000a4a3a9723e */ /* 0x000fe400000000ff */
[----:B------:R-:W-:Y:S02]  /*3950*/  F2FP.F16.F32.PACK_AB R168, R161, R160 ;  /* 0x000000a0a1a8723e */ /* 0x000fe400000000ff */
        /* <DEDUP_REMOVED lines=8> */
.L_x_460:
[----:B------:R-:W-:Y:S01]  /*39e0*/  ISETP.NE.U32.AND P0, PT, RZ, UR4, PT ;  /* 0x00000004ff007c0c */ /* 0x000fe2000bf05070 */
[----:B------:R-:W1:Y:S01]  /*39f0*/  LDC.64 R176, c[0x0][0x468] ;  /* 0x00011a00ffb07b82 */ /* 0x000e620000000a00 */
[----:B------:R-:W-:Y:S02]  /*3a00*/  ISETP.NE.U32.AND P1, PT, RZ, UR6, PT ;  /* 0x00000006ff007c0c */ /* 0x000fe4000bf25070 */
[----:B------:R-:W-:Y:S02]  /*3a10*/  ISETP.NE.AND.EX P0, PT, RZ, UR5, PT, P0 ;  /* 0x00000005ff007c0c */ /* 0x000fe4000bf05300 */
[----:B------:R-:W-:-:S11]  /*3a20*/  ISETP.NE.AND.EX P1, PT, RZ, UR7, PT, P1 ;  /* 0x00000007ff007c0c */ /* 0x000fd6000bf25310 */
[----:B------:R-:W2:Y:S08]  /*3a30*/  @P0 LDC.64 R200, c[0x0][0x478] ;  /* 0x00011e00ffc80b82 */ /* 0x000eb00000000a00 */
[----:B0-----:R-:W0:Y:S01]  /*3a40*/  @P1 LDC.64 R178, c[0x0][0x470] ;  /* 0x00011c00ffb21b82 */ /* 0x001e220000000a00 */
[----:B-1----:R-:W-:-:S04]  /*3a50*/  IMAD.WIDE.U32 R176, R6, 0x10, R176 ;  /* 0x0000001006b07825 */ /* 0x002fc800078e00b0 */
[----:B--2---:R-:W-:-:S05]  /*3a60*/  @P0 IMAD.WIDE.U32 R200, R6, 0x10, R200 ;  /* 0x0000001006c80825 */ /* 0x004fca00078e00c8 */
[----:B------:R1:W-:Y:S01]  /*3a70*/  @P0 STG.E.128 desc[UR10][R200.64], R164 ;  /* 0x000000a4c8000986 */ /* 0x0003e2000c101d0a */
[----:B0-----:R-:W-:-:S03]  /*3a80*/  @P1 IMAD.WIDE.U32 R178, R6, 0x10, R178 ;  /* 0x0000001006b21825 */ /* 0x001fc600078e00b2 */
[----:B------:R1:W-:Y:S01]  /*3a90*/  STG.E.128 desc[UR10][R176.64], R168 ;  /* 0x000000a8b0007986 */ /* 0x0003e2000c101d0a */
[----:B------:R-:W-:-:S03]  /*3aa0*/  IADD3 R6, PT, PT, R6, 0x20, RZ ;  /* 0x0000002006067810 */ /* 0x000fc60007ffe0ff */
[----:B------:R1:W-:Y:S04]  /*3ab0*/  @P1 STG.E.128 desc[UR10][R178.64], R160 ;  /* 0x000000a0b2001986 */ /* 0x0003e8000c101d0a */
.L_x_456:
[----:B------:R-:W-:Y:S05]  /*3ac0*/  BSYNC.RECONVERGENT B0 ;  /* 0x0000000000007941 */ /* 0x000fea0003800200 */
.L_x_455:
        /* <DEDUP_REMOVED lines=16> */
[----:B------:R-:W-:Y:S02]  /*3bd0*/  HADD2.F32 R165, -RZ, R153.H0_H0 ;  /* 0x20000099ffa57230 */ /* 0x000fe40000004100 */
[----:B------:R-:W-:Y:S01]  /*3be0*/  FFMA.FTZ R168, R193, R205, R206 ;  /* 0x000000cdc1a87223 */ /* 0x000fe200000100ce */
[----:B------:R-:W-:Y:S02]  /*3bf0*/  HADD2.F32 R162, -RZ, R152.H0_H0 ;  /* 0x20000098ffa27230 */ /* 0x000fe40000004100 */
[----:B------:R-:W-:Y:S01]  /*3c00*/  FADD.FTZ R164, R184, -R163 ;  /* 0x800000a3b8a47221 */ /* 0x000fe20000010000 */
[----:B------:R-:W-:Y:S02]  /*3c10*/  HADD2.F32 R167, -RZ, R154.H0_H0 ;  /* 0x2000009affa77230 */ /* 0x000fe40000004100 */
[----:B------:R-:W-:Y:S01]  /*3c20*/  FADD.FTZ R160, R186, -R161 ;  /* 0x800000a1baa07221 */ /* 0x000fe20000010000 */
[----:B------:R-:W-:Y:S01]  /*3c30*/  FADD.FTZ R166, R175, -R166 ;  /* 0x800000a6afa67221 */ /* 0x000fe20000010000 */
[----:B------:R-:W-:-:S02]  /*3c40*/  HADD2.F32 R169, -RZ, R155.H0_H0 ;  /* 0x2000009bffa97230 */ /* 0x000fc40000004100 */
        /* <DEDUP_REMOVED lines=9> */
[----:B------:R-:W-:Y:S02]  /*3ce0*/  HADD2.F32 R176, -RZ, R155.H1_H1 ;  /* 0x3000009bffb07230 */ /* 0x000fe40000004100 */
[----:B------:R-:W-:Y:S01]  /*3cf0*/  FADD.FTZ R170, R172, -R177 ;  /* 0x800000b1acaa7221 */ /* 0x000fe20000010000 */
[----:B------:R-:W-:-:S02]  /*3d00*/  HADD2.F32 R169, -RZ, R154.H1_H1 ;  /* 0x3000009affa97230 */ /* 0x000fc40000004100 */
        /* <DEDUP_REMOVED lines=22> */
.L_x_469:
        /* <DEDUP_REMOVED lines=13> */
[C---:B------:R-:W-:Y:S01]  /*3f40*/  FFMA.FTZ R164, R181.reuse, R164, R166 ;  /* 0x000000a4b5a47223 */ /* 0x040fe200000100a6 */
[C---:B------:R-:W-:Y:S01]  /*3f50*/  FFMA.FTZ R170, R181.reuse, R170, R171 ;  /* 0x000000aab5aa7223 */ /* 0x040fe200000100ab */
[-CC-:B------:R-:W-:Y:S01]  /*3f60*/  FFMA.FTZ R168, R190, R205.reuse, R206.reuse ;  /* 0x000000cdbea87223 */ /* 0x180fe200000100ce */
[-CC-:B------:R-:W-:Y:S01]  /*3f70*/  FFMA.FTZ R166, R188, R205.reuse, R206.reuse ;  /* 0x000000cdbca67223 */ /* 0x180fe200000100ce */
[-CC-:B0-----:R-:W-:Y:S01]  /*3f80*/  FFMA.FTZ R179, R194, R205.reuse, R206.reuse ;  /* 0x000000cdc2b37223 */ /* 0x181fe200000100ce */
        /* <DEDUP_REMOVED lines=21> */
[----:B------:R-:W-:Y:S01]  /*40e0*/  MOV R164, R168 ;  /* 0x000000a800a47202 */ /* 0x000fe20000000f00 */
[----:B------:R-:W-:Y:S06]  /*40f0*/  BRA `(.L_x_470) ;  /* 0x0000000c00847947 */ /* 0x000fec0003800000 */
.L_x_468:
[----:B-1----:R-:W1:Y:S02]  /*4100*/  LDC.64 R168, c[0x0][0x470] ;  /* 0x00011c00ffa87b82 */ /* 0x002e640000000a00 */
[----:B-1----:R-:W-:-:S04]  /*4110*/  ISETP.NE.U32.AND P1, PT, R168, RZ, PT ;  /* 0x000000ffa800720c */ /* 0x002fc80003f25070 */
[----:B------:R-:W-:-:S13]  /*4120*/  ISETP.NE.AND.EX P1, PT, R169, RZ, PT, P1 ;  /* 0x000000ffa900720c */ /* 0x000fda0003f25310 */
[----:B------:R-:W-:Y:S05]  /*4130*/  @!P1 BRA `(.L_x_471) ;  /* 0x0000000000a49947 */ /* 0x000fea0003800000 */
[-CC-:B------:R-:W-:Y:S01]  /*4140*/  FFMA.FTZ R163, R189, R205.reuse, R206.reuse ;  /* 0x000000cdbda37223 */ /* 0x180fe200000100ce */
        /* <DEDUP_REMOVED lines=40> */
.L_x_471:
[-CC-:B------:R-:W-:Y:S01]  /*43d0*/  FFMA.FTZ R170, R193, R205.reuse, R206.reuse ;  /* 0x000000cdc1aa7223 */ /* 0x180fe200000100ce */
[-CC-:B------:R-:W-:Y:S01]  /*43e0*/  FFMA.FTZ R168, R191, R205.reuse, R206.reuse ;  /* 0x000000cdbfa87223 */ /* 0x180fe200000100ce */
[-CC-:B------:R-:W-:Y:S01]  /*43f0*/  FFMA.FTZ R171, R192, R205.reuse, R206.reuse ;  /* 0x000000cdc0ab7223 */ /* 0x180fe200000100ce */
[--C-:B------:R-:W-:Y:S02]  /*4400*/  HADD2.F32 R169, -RZ, R154.reuse.H0_H0 ;  /* 0x2000009affa97230 */ /* 0x100fe40000004100 */
[----:B0-----:R-:W-:Y:S01]  /*4410*/  FFMA.FTZ R179, R194, R205, R206 ;  /* 0x000000cdc2b37223 */ /* 0x001fe200000100ce */
[----:B------:R-:W-:Y:S02]  /*4420*/  HADD2.F32 R177, -RZ, R154.H1_H1 ;  /* 0x3000009affb17230 */ /* 0x000fe40000004100 */
[----:B------:R-:W-:Y:S01]  /*4430*/  FADD.FTZ R176, R173, -R170 ;  /* 0x800000aaadb07221 */ /* 0x000fe20000010000 */
[----:B------:R-:W-:Y:S01]  /*4440*/  FADD.FTZ R168, R175, -R168 ;  /* 0x800000a8afa87221 */ /* 0x000fe20000010000 */
[----:B------:R-:W-:Y:S01]  /*4450*/  FADD.FTZ R170, R174, -R171 ;  /* 0x800000abaeaa7221 */ /* 0x000fe20000010000 */
[----:B------:R-:W-:-:S02]  /*4460*/  HADD2.F32 R178, -RZ, R155.H0_H0 ;  /* 0x2000009bffb27230 */ /* 0x000fc40000004100 */
[----:B------:R-:W-:Y:S01]  /*4470*/  FADD.FTZ R200, R172, -R179 ;  /* 0x800000b3acc87221 */ /* 0x000fe20000010000 */
[----:B------:R-:W-:Y:S02]  /*4480*/  HADD2.F32 R201, -RZ, R155.H1_H1 ;  /* 0x3000009bffc97230 */ /* 0x000fe40000004100 */
        /* <DEDUP_REMOVED lines=8> */
[----:B------:R-:W-:-:S02]  /*4510*/  HADD2.F32 R178, -RZ, R153.H0_H0 ;  /* 0x20000099ffb27230 */ /* 0x000fc40000004100 */
[----:B------:R-:W-:Y:S01]  /*4520*/  FADD.FTZ R200, R183, -R168 ;  /* 0x800000a8b7c87221 */ /* 0x000fe20000010000 */
[----:B------:R-:W-:Y:S02]  /*4530*/  HADD2.F32 R201, -RZ, R153.H1_H1 ;  /* 0x30000099ffc97230 */ /* 0x000fe40000004100 */
[----:B------:R-:W-:Y:S01]  /*4540*/  FADD.FTZ R176, R184, -R179 ;  /* 0x800000b3b8b07221 */ /* 0x000fe20000010000 */
[--C-:B------:R-:W-:Y:S02]  /*4550*/  HADD2.F32 R171, -RZ, R152.reuse.H0_H0 ;  /* 0x20000098ffab7230 */ /* 0x100fe40000004100 */
        /* <DEDUP_REMOVED lines=12> */
.L_x_467:
        /* <DEDUP_REMOVED lines=45> */
.L_x_473:
        /* <DEDUP_REMOVED lines=33> */
.L_x_472:
        /* <DEDUP_REMOVED lines=37> */
.L_x_474:
        /* <DEDUP_REMOVED lines=27> */
[----:B------:R-:W-:-:S07]  /*4f00*/  F2FP.F16.F32.PACK_AB R171, R179, R210 ;  /* 0x000000d2b3ab723e */ /* 0x000fce00000000ff */
.L_x_470:
[----:B------:R-:W1:Y:S08]  /*4f10*/  @P0 LDC.64 R176, c[0x0][0x478] ;  /* 0x00011e00ffb00b82 */ /* 0x000e700000000a00 */
[----:B------:R-:W2:Y:S08]  /*4f20*/  LDC.64 R200, c[0x0][0x468] ;  /* 0x00011a00ffc87b82 */ /* 0x000eb00000000a00 */
[----:B0-----:R-:W0:Y:S01]  /*4f30*/  @P1 LDC.64 R178, c[0x0][0x470] ;  /* 0x00011c00ffb21b82 */ /* 0x001e220000000a00 */
[----:B-1----:R-:W-:-:S05]  /*4f40*/  @P0 IMAD.WIDE.U32 R176, R6, 0x10, R176 ;  /* 0x0000001006b00825 */ /* 0x002fca00078e00b0 */
[----:B------:R3:W-:Y:S01]  /*4f50*/  @P0 STG.E.128 desc[UR10][R176.64], R164 ;  /* 0x000000a4b0000986 */ /* 0x0007e2000c101d0a */
[----:B--2---:R-:W-:-:S05]  /*4f60*/  IMAD.WIDE.U32 R200, R6, 0x10, R200 ;  /* 0x0000001006c87825 */ /* 0x004fca00078e00c8 */
[----:B------:R3:W-:Y:S01]  /*4f70*/  STG.E.128 desc[UR10][R200.64], R168 ;  /* 0x000000a8c8007986 */ /* 0x0007e2000c101d0a */
[C---:B0-----:R-:W-:Y:S01]  /*4f80*/  @P1 IMAD.WIDE.U32 R178, R6.reuse, 0x10, R178 ;  /* 0x0000001006b21825 */ /* 0x041fe200078e00b2 */
[----:B------:R-:W-:-:S04]  /*4f90*/  IADD3 R6, PT, PT, R6, 0x20, RZ ;  /* 0x0000002006067810 */ /* 0x000fc80007ffe0ff */
[----:B------:R3:W-:Y:S03]  /*4fa0*/  @P1 STG.E.128 desc[UR10][R178.64], R160 ;  /* 0x000000a0b2001986 */ /* 0x0007e6000c101d0a */
.L_x_466:
[----:B------:R-:W-:Y:S05]  /*4fb0*/  BSYNC.RECONVERGENT B0 ;  /* 0x0000000000007941 */ /* 0x000fea0003800200 */
.L_x_465:
        /* <DEDUP_REMOVED lines=15> */
[--C-:B------:R-:W-:Y:S02]  /*50b0*/  HADD2.F32 R165, -RZ, R157.reuse.H0_H0 ;  /* 0x2000009dffa57230 */ /* 0x100fe40000004100 */
[-CC-:B------:R-:W-:Y:S01]  /*50c0*/  FFMA.FTZ R167, R199, R205.reuse, R206.reuse ;  /* 0x000000cdc7a77223 */ /* 0x180fe200000100ce */
[----:B------:R-:W-:Y:S02]  /*50d0*/  HADD2.F32 R162, -RZ, R156.H0_H0 ;  /* 0x2000009cffa27230 */ /* 0x000fe40000004100 */
[----:B------:R-:W-:Y:S01]  /*50e0*/  FADD.FTZ R166, R12, -R163 ;  /* 0x800000a30ca67221 */ /* 0x000fe20000010000 */
[-CC-:B------:R-:W-:Y:S01]  /*50f0*/  FFMA.FTZ R164, R196, R205.reuse, R206.reuse ;  /* 0x000000cdc4a47223 */ /* 0x180fe200000100ce */
[-CC-:B------:R-:W-:Y:S01]  /*5100*/  FFMA.FTZ R168, R198, R205.reuse, R206.reuse ;  /* 0x000000cdc6a87223 */ /* 0x180fe200000100ce */
[-CC-:B------:R-:W-:Y:S01]  /*5110*/  FFMA.FTZ R176, R202, R205.reuse, R206.reuse ;  /* 0x000000cdcab07223 */ /* 0x180fe200000100ce */
[-CC-:B0-----:R-:W-:Y:S01]  /*5120*/  FFMA.FTZ R178, R204, R205.reuse, R206.reuse ;  /* 0x000000cdccb27223 */ /* 0x181fe200000100ce */
[----:B------:R-:W-:Y:S01]  /*5130*/  FADD.FTZ R160, R14, -R161 ;  /* 0x800000a10ea07221 */ /* 0x000fe20000010000 */
[----:B------:R-:W-:Y:S01]  /*5140*/  FFMA.FTZ R205, R203, R205, R206 ;  /* 0x000000cdcbcd7223 */ /* 0x000fe200000100ce */
[----:B------:R-:W-:Y:S01]  /*5150*/  FADD.FTZ R170, R10, -R167 ;  /* 0x800000a70aaa7221 */ /* 0x000fe20000010000 */
[----:B-----5:R-:W-:Y:S01]  /*5160*/  FFMA.FTZ R165, R181, R166, R165 ;  /* 0x000000a6b5a57223 */ /* 0x020fe200000100a5 */
[----:B------:R-:W-:-:S02]  /*5170*/  HADD2.F32 R163, -RZ, R157.H1_H1 ;  /* 0x3000009dffa37230 */ /* 0x000fc40000004100 */
[----:B------:R-:W-:Y:S01]  /*5180*/  FFMA.FTZ R160, R181, R160, R162 ;  /* 0x000000a0b5a07223 */ /* 0x000fe200000100a2 */
[----:B------:R-:W-:Y:S02]  /*5190*/  HADD2.F32 R169, -RZ, R158.H0_H0 ;  /* 0x2000009effa97230 */ /* 0x000fe40000004100 */
[----:B------:R-:W-:Y:S01]  /*51a0*/  FADD.FTZ R168, R11, -R168 ;  /* 0x800000a80ba87221 */ /* 0x000fe20000010000 */
[----:B------:R-:W-:Y:S02]  /*51b0*/  HADD2.F32 R171, -RZ, R159.H1_H1 ;  /* 0x3000009fffab7230 */ /* 0x000fe40000004100 */
[----:B------:R-:W-:Y:S01]  /*51c0*/  FADD.FTZ R178, R7, -R178 ;  /* 0x800000b207b27221 */ /* 0x000fe20000010000 */
[----:B------:R-:W-:Y:S02]  /*51d0*/  HADD2.F32 R161, -RZ, R156.H1_H1 ;  /* 0x3000009cffa17230 */ /* 0x000fe40000004100 */
[----:B------:R-:W-:Y:S01]  /*51e0*/  FADD.FTZ R162, R8, -R205 ;  /* 0x800000cd08a27221 */ /* 0x000fe20000010000 */
[----:B------:R-:W-:-:S02]  /*51f0*/  HADD2.F32 R167, -RZ, R158.H1_H1 ;  /* 0x3000009effa77230 */ /* 0x000fc40000004100 */
[----:B------:R-:W-:Y:S01]  /*5200*/  FADD.FTZ R176, R9, -R176 ;  /* 0x800000b009b07221 */ /* 0x000fe20000010000 */
[----:B------:R-:W-:Y:S02]  /*5210*/  HADD2.F32 R166, -RZ, R159.H0_H0 ;  /* 0x2000009fffa67230 */ /* 0x000fe40000004100 */
[----:B------:R-:W-:Y:S01]  /*5220*/  FADD.FTZ R164, R13, -R164 ;  /* 0x800000a40da47221 */ /* 0x000fe20000010000 */
[C---:B------:R-:W-:Y:S01]  /*5230*/  FFMA.FTZ R168, R181.reuse, R168, R163 ;  /* 0x000000a8b5a87223 */ /* 0x040fe200000100a3 */
[C---:B------:R-:W-:Y:S01]  /*5240*/  FFMA.FTZ R170, R181.reuse, R170, R169 ;  /* 0x000000aab5aa7223 */ /* 0x040fe200000100a9 */
[C---:B------:R-:W-:Y:S01]  /*5250*/  FFMA.FTZ R171, R181.reuse, R178, R171 ;  /* 0x000000b2b5ab7223 */ /* 0x040fe200000100ab */
[C---:B------:R-:W-:Y:S01]  /*5260*/  FFMA.FTZ R162, R181.reuse, R162, R166 ;  /* 0x000000a2b5a27223 */ /* 0x040fe200000100a6 */
[C---:B------:R-:W-:Y:S01]  /*5270*/  FFMA.FTZ R167, R181.reuse, R176, R167 ;  /* 0x000000b0b5a77223 */ /* 0x040fe200000100a7 */
[----:B------:R-:W-:Y:S01]  /*5280*/  FFMA.FTZ R161, R181, R164, R161 ;  /* 0x000000a4b5a17223 */ /* 0x000fe200000100a1 */
        /* <DEDUP_REMOVED lines=13> */
.L_x_479:
[-CC-:B-1-3--:R-:W-:Y:S01]  /*5360*/  FFMA.FTZ R167, R197, R205.reuse, R206.reuse ;  /* 0x000000cdc5a77223 */ /* 0x18afe200000100ce */
[-CC-:B------:R-:W-:Y:S01]  /*5370*/  FFMA.FTZ R171, R199, R205.reuse, R206.reuse ;  /* 0x000000cdc7ab7223 */ /* 0x180fe200000100ce */
[-CC-:B------:R-:W-:Y:S01]  /*5380*/  FFMA.FTZ R165, R195, R205.reuse, R206.reuse ;  /* 0x000000cdc3a57223 */ /* 0x180fe200000100ce */
[----:B------:R-:W-:Y:S02]  /*5390*/  HADD2.F32 R169, -RZ, R157.H0_H0 ;  /* 0x2000009dffa97230 */ /* 0x000fe40000004100 */
[----:B------:R-:W-:Y:S01]  /*53a0*/  FADD.FTZ R170, R12, -R167 ;  /* 0x800000a70caa7221 */ /* 0x000fe20000010000 */
[----:B------:R-:W-:Y:S02]  /*53b0*/  HADD2.F32 R177, -RZ, R158.H0_H0 ;  /* 0x2000009effb17230 */ /* 0x000fe40000004100 */
[----:B0-----:R-:W-:Y:S01]  /*53c0*/  FADD.FTZ R178, R10, -R171 ;  /* 0x800000ab0ab27221 */ /* 0x001fe20000010000 */
[----:B------:R-:W-:Y:S02]  /*53d0*/  HADD2.F32 R166, -RZ, R156.H0_H0 ;  /* 0x2000009cffa67230 */ /* 0x000fe40000004100 */
[-CC-:B------:R-:W-:Y:S01]  /*53e0*/  FFMA.FTZ R168, R196, R205.reuse, R206.reuse ;  /* 0x000000cdc4a87223 */ /* 0x180fe200000100ce */
[-CC-:B------:R-:W-:Y:S01]  /*53f0*/  FFMA.FTZ R176, R198, R205.reuse, R206.reuse ;  /* 0x000000cdc6b07223 */ /* 0x180fe200000100ce */
[-CC-:B------:R-:W-:Y:S01]  /*5400*/  FFMA.FTZ R200, R202, R205.reuse, R206.reuse ;  /* 0x000000cdcac87223 */ /* 0x180fe200000100ce */
[-CC-:B------:R-:W-:Y:S01]  /*5410*/  FFMA.FTZ R208, R204, R205.reuse, R206.reuse ;  /* 0x000000cdccd07223 */ /* 0x180fe200000100ce */
[----:B------:R-:W-:Y:S01]  /*5420*/  FADD.FTZ R164, R14, -R165 ;  /* 0x800000a50ea47221 */ /* 0x000fe20000010000 */
[----:B------:R-:W-:Y:S01]  /*5430*/  FFMA.FTZ R205, R203, R205, R206 ;  /* 0x000000cdcbcd7223 */ /* 0x000fe200000100ce */
[C---:B-----5:R-:W-:Y:S01]  /*5440*/  FFMA.FTZ R169, R181.reuse, R170, R169 ;  /* 0x000000aab5a97223 */ /* 0x060fe200000100a9 */
[----:B------:R-:W-:Y:S01]  /*5450*/  FFMA.FTZ R170, R181, R178, R177 ;  /* 0x000000b2b5aa7223 */ /* 0x000fe200000100b1 */
[----:B------:R-:W-:-:S02]  /*5460*/  HADD2.F32 R179, -RZ, R159.H1_H1 ;  /* 0x3000009fffb37230 */ /* 0x000fc40000004100 */
[----:B------:R-:W-:Y:S01]  /*5470*/  FFMA.FTZ R164, R181, R164, R166 ;  /* 0x000000a4b5a47223 */ /* 0x000fe200000100a6 */
[----:B------:R-:W-:Y:S02]  /*5480*/  HADD2.F32 R165, -RZ, R156.H1_H1 ;  /* 0x3000009cffa57230 */ /* 0x000fe40000004100 */
[----:B------:R-:W-:Y:S01]  /*5490*/  FADD.FTZ R208, R7, -R208 ;  /* 0x800000d007d07221 */ /* 0x000fe20000010000 */
[----:B------:R-:W-:Y:S02]  /*54a0*/  HADD2.F32 R167, -RZ, R157.H1_H1 ;  /* 0x3000009dffa77230 */ /* 0x000fe40000004100 */
[----:B------:R-:W-:Y:S01]  /*54b0*/  FADD.FTZ R166, R8, -R205 ;  /* 0x800000cd08a67221 */ /* 0x000fe20000010000 */
[----:B------:R-:W-:Y:S02]  /*54c0*/  HADD2.F32 R171, -RZ, R158.H1_H1 ;  /* 0x3000009effab7230 */ /* 0x000fe40000004100 */
[----:B------:R-:W-:Y:S01]  /*54d0*/  FADD.FTZ R200, R9, -R200 ;  /* 0x800000c809c87221 */ /* 0x000fe20000010000 */
[----:B------:R-:W-:-:S02]  /*54e0*/  HADD2.F32 R178, -RZ, R159.H0_H0 ;  /* 0x2000009fffb27230 */ /* 0x000fc40000004100 */
[----:B------:R-:W-:Y:S01]  /*54f0*/  FADD.FTZ R176, R11, -R176 ;  /* 0x800000b00bb07221 */ /* 0x000fe20000010000 */
[----:B------:R-:W-:Y:S01]  /*5500*/  FADD.FTZ R168, R13, -R168 ;  /* 0x800000a80da87221 */ /* 0x000fe20000010000 */
[C---:B------:R-:W-:Y:S01]  /*5510*/  FFMA.FTZ R179, R181.reuse, R208, R179 ;  /* 0x000000d0b5b37223 */ /* 0x040fe200000100b3 */
[C---:B------:R-:W-:Y:S01]  /*5520*/  FFMA.FTZ R177, R181.reuse, R200, R171 ;  /* 0x000000c8b5b17223 */ /* 0x040fe200000100ab */
[C---:B------:R-:W-:Y:S01]  /*5530*/  FFMA.FTZ R166, R181.reuse, R166, R178 ;  /* 0x000000a6b5a67223 */ /* 0x040fe200000100b2 */
[C---:B------:R-:W-:Y:S01]  /*5540*/  FFMA.FTZ R176, R181.reuse, R176, R167 ;  /* 0x000000b0b5b07223 */ /* 0x040fe200000100a7 */
[----:B------:R-:W-:Y:S02]  /*5550*/  FFMA.FTZ R165, R181, R168, R165 ;  /* 0x000000a8b5a57223 */ /* 0x000fe400000100a5 */
[----:B------:R-:W-:Y:S02]  /*5560*/  F2FP.F16.F32.PACK_AB R170, R177, R170 ;  /* 0x000000aab1aa723e */ /* 0x000fe400000000ff */
[----:B------:R-:W-:-:S02]  /*5570*/  F2FP.F16.F32.PACK_AB R171, R179, R166 ;  /* 0x000000a6b3ab723e */ /* 0x000fc400000000ff */
[----:B------:R-:W-:Y:S02]  /*5580*/  F2FP.F16.F32.PACK_AB R169, R176, R169 ;  /* 0x000000a9b0a9723e */ /* 0x000fe400000000ff */
[----:B------:R-:W-:Y:S02]  /*5590*/  F2FP.F16.F32.PACK_AB R168, R165, R164 ;  /* 0x000000a4a5a8723e */ /* 0x000fe400000000ff */
[----:B------:R-:W-:Y:S02]  /*55a0*/  MOV R167, R171 ;  /* 0x000000ab00a77202 */ /* 0x000fe40000000f00 */
[----:B------:R-:W-:Y:S02]  /*55b0*/  MOV R166, R170 ;  /* 0x000000aa00a67202 */ /* 0x000fe40000000f00 */
[----:B------:R-:W-:Y:S02]  /*55c0*/  MOV R165, R169 ;  /* 0x000000a900a57202 */ /* 0x000fe40000000f00 */
[----:B------:R-:W-:Y:S01]  /*55d0*/  MOV R164, R168 ;  /* 0x000000a800a47202 */ /* 0x000fe20000000f00 */
[----:B------:R-:W-:Y:S06]  /*55e0*/  BRA `(.L_x_480) ;  /* 0x0000000c00847947 */ /* 0x000fec0003800000 */
.L_x_478:
[----:B-1-3--:R-:W1:Y:S02]  /*55f0*/  LDC.64 R168, c[0x0][0x470] ;  /* 0x00011c00ffa87b82 */ /* 0x00ae640000000a00 */
[----:B-1----:R-:W-:-:S04]  /*5600*/  ISETP.NE.U32.AND P1, PT, R168, RZ, PT ;  /* 0x000000ffa800720c */ /* 0x002fc80003f25070 */
[----:B------:R-:W-:-:S13]  /*5610*/  ISETP.NE.AND.EX P1, PT, R169, RZ, PT, P1 ;  /* 0x000000ffa900720c */ /* 0x000fda0003f25310 */
[----:B------:R-:W-:Y:S05]  /*5620*/  @!P1 BRA `(.L_x_481) ;  /* 0x0000000000a49947 */ /* 0x000fea0003800000 */
[-CC-:B------:R-:W-:Y:S01]  /*5630*/  FFMA.FTZ R163, R197, R205.reuse, R206.reuse ;  /* 0x000000cdc5a37223 */ /* 0x180fe200000100ce */
        /* <DEDUP_REMOVED lines=40> */
.L_x_481:
        /* <DEDUP_REMOVED lines=8> */
[--C-:B------:R-:W-:Y:S02]  /*5940*/  HADD2.F32 R208, -RZ, R159.reuse.H1_H1 ;  /* 0x3000009fffd07230 */ /* 0x100fe40000004100 */
[----:B------:R-:W-:Y:S01]  /*5950*/  FADD.FTZ R200, R7, -R170 ;  /* 0x800000aa07c87221 */ /* 0x000fe20000010000 */
[----:B------:R-:W-:-:S02]  /*5960*/  HADD2.F32 R205, -RZ, R159.H0_H0 ;  /* 0x2000009fffcd7230 */ /* 0x000fc40000004100 */
[----:B------:R-:W-:Y:S01]  /*5970*/  FADD.FTZ R178, R8, -R207 ;  /* 0x800000cf08b27221 */ /* 0x000fe20000010000 */
[--C-:B------:R-:W-:Y:S02]  /*5980*/  HADD2.F32 R177, -RZ, R158.reuse.H0_H0 ;  /* 0x2000009effb17230 */ /* 0x100fe40000004100 */
[----:B------:R-:W-:Y:S01]  /*5990*/  FADD.FTZ R170, R10, -R171 ;  /* 0x800000ab0aaa7221 */ /* 0x000fe20000010000 */
[----:B------:R-:W-:Y:S02]  /*59a0*/  HADD2.F32 R201, -RZ, R158.H1_H1 ;  /* 0x3000009effc97230 */ /* 0x000fe40000004100 */
[----:B------:R-:W-:Y:S01]  /*59b0*/  FADD.FTZ R176, R9, -R176 ;  /* 0x800000b009b07221 */ /* 0x000fe20000010000 */
[C---:B-----5:R-:W-:Y:S01]  /*59c0*/  FFMA.FTZ R208, R181.reuse, R200, R208 ;  /* 0x000000c8b5d07223 */ /* 0x060fe200000100d0 */
[C---:B------:R-:W-:Y:S01]  /*59d0*/  FFMA.FTZ R207, R181.reuse, R178, R205 ;  /* 0x000000b2b5cf7223 */ /* 0x040fe200000100cd */
        /* <DEDUP_REMOVED lines=19> */
.L_x_477:
        /* <DEDUP_REMOVED lines=45> */
.L_x_483:
        /* <DEDUP_REMOVED lines=33> */
.L_x_482:
        /* <DEDUP_REMOVED lines=37> */
.L_x_484:
        /* <DEDUP_REMOVED lines=28> */
.L_x_480:
        /* <DEDUP_REMOVED lines=9> */
.L_x_476:
[----:B------:R-:W-:Y:S05]  /*6490*/  BSYNC.RECONVERGENT B0 ;  /* 0x0000000000007941 */ /* 0x000fea0003800200 */
.L_x_475:
[----:B-1-34-:R-:W1:Y:S02]  /*64a0*/  LDC.64 R168, c[0x0][0x380] ;  /* 0x0000e000ffa87b82 */ /* 0x01ae640000000a00 */
[----:B-1----:R-:W-:-:S04]  /*64b0*/  LEA R5, R168, R5, 0x2 ;  /* 0x00000005a8057211 */ /* 0x002fc800078e10ff */
[----:B------:R-:W-:-:S13]  /*64c0*/  ISETP.GE.AND P0, PT, R5, R169, PT ;  /* 0x000000a90500720c */ /* 0x000fda0003f06270 */
[----:B------:R-:W-:Y:S05]  /*64d0*/  @!P0 BRA `(.L_x_485) ;  /* 0xffffffa400108947 */ /* 0x000fea000383ffff */
.L_x_447:
        /* <DEDUP_REMOVED lines=20> */
[----:B------:R-:W-:Y:S01]  /*6620*/  STS.128 [R7+0x10], R96 ;  /* 0x0000106007007388 */ /* 0x000fe20000000c00 */
[----:B------:R-:W-:Y:S02]  /*6630*/  IADD3.X R3, PT, PT, RZ, RZ, RZ, P6, !PT ;  /* 0x000000ffff037210 */ /* 0x000fe400037fe4ff */
[C---:B------:R-:W-:Y:S01]  /*6640*/  ISETP.GE.U32.AND P0, PT, R5.reuse, 0x100, PT ;  /* 0x000001000500780c */ /* 0x040fe20003f06070 */
[----:B------:R-:W-:Y:S01]  /*6650*/  STS.128 [R7+0x400], R92 ;  /* 0x0004005c07007388 */ /* 0x000fe20000000c00 */
[C---:B------:R-:W-:Y:S02]  /*6660*/  ISETP.GE.U32.AND P1, PT, R5.reuse, 0x180, PT ;  /* 0x000001800500780c */ /* 0x040fe40003f26070 */
[C---:B------:R-:W-:Y:S01]  /*6670*/  ISETP.GE.U32.AND P2, PT, R5.reuse, 0x200, PT ;  /* 0x000002000500780c */ /* 0x040fe20003f46070 */
[----:B------:R-:W-:Y:S01]  /*6680*/  STS.128 [R7+0x410], R88 ;  /* 0x0004105807007388 */ /* 0x000fe20000000c00 */
[----:B------:R-:W-:-:S02]  /*6690*/  ISETP.GE.U32.AND P3, PT, R5, 0x280, PT ;  /* 0x000002800500780c */ /* 0x000fc40003f66070 */
[----:B------:R-:W-:Y:S01]  /*66a0*/  ISETP.GE.U32.AND P4, PT, R5, 0x300, PT ;  /* 0x000003000500780c */ /* 0x000fe20003f86070 */
[----:B------:R-:W-:Y:S04]  /*66b0*/  STS.128 [R7+0x800], R84 ;  /* 0x0008005407007388 */ /* 0x000fe80000000c00 */
        /* <DEDUP_REMOVED lines=32> */
[----:B------:R-:W-:Y:S01]  /*68c0*/  LDS R30, [R0+0x2800] ;  /* 0x00280000001e7984 */ /* 0x000fe20000000800 */
        /* <DEDUP_REMOVED lines=24> */
[C---:B0-----:R-:W-:Y:S02]  /*6a50*/  SHF.L.U64.HI R107, R8.reuse, 0x2, R3 ;  /* 0x00000002086b7819 */ /* 0x041fe40000010203 */
[----:B------:R-:W-:-:S04]  /*6a60*/  SHF.L.U32 R8, R8, 0x2, RZ ;  /* 0x0000000208087819 */ /* 0x000fc800000006ff */
[----:B------:R-:W-:-:S04]  /*6a70*/  IADD3 R2, P6, PT, R8, UR18, RZ ;  /* 0x0000001208027c10 */ /* 0x000fc8000ffde0ff */
[----:B------:R-:W-:Y:S01]  /*6a80*/  IADD3.X R3, PT, PT, R107, UR19, RZ, P6, !PT ;  /* 0x000000136b037c10 */ /* 0x000fe2000b7fe4ff */
[----:B------:R-:W0:Y:S01]  /*6a90*/  LDS R81, [R0] ;  /* 0x0000000000517984 */ /* 0x000e220000000800 */
[----:B------:R-:W-:-:S03]  /*6aa0*/  IADD3 R4, P6, PT, R8, UR16, RZ ;  /* 0x0000001008047c10 */ /* 0x000fc6000ffde0ff */
[----:B------:R-:W1:Y:S01]  /*6ab0*/  LDS R88, [R0+0xc00] ;  /* 0x000c000000587984 */ /* 0x000e620000000800 */
[C---:B------:R-:W-:Y:S02]  /*6ac0*/  IADD3.X R5, PT, PT, R107.reuse, UR17, RZ, P6, !PT ;  /* 0x000000116b057c10 */ /* 0x040fe4000b7fe4ff */
[C---:B------:R-:W-:Y:S01]  /*6ad0*/  IADD3 R6, P6, PT, R8.reuse, UR22, RZ ;  /* 0x0000001608067c10 */ /* 0x040fe2000ffde0ff */
[----:B------:R-:W2:Y:S03]  /*6ae0*/  LDS R82, [R0+0x200] ;  /* 0x0002000000527984 */ /* 0x000ea60000000800 */
[----:B------:R-:W-:Y:S01]  /*6af0*/  IADD3.X R105, PT, PT, R107, UR23, RZ, P6, !PT ;  /* 0x000000176b697c10 */ /* 0x000fe2000b7fe4ff */
[----:B------:R-:W3:Y:S01]  /*6b00*/  LDS R87, [R0+0xe00] ;  /* 0x000e000000577984 */ /* 0x000ee20000000800 */
[----:B------:R-:W-:-:S03]  /*6b10*/  IADD3 R8, P6, PT, R8, UR20, RZ ;  /* 0x0000001408087c10 */ /* 0x000fc6000ffde0ff */
        /* <DEDUP_REMOVED lines=99> */
[----:B------:R2:W-:Y:S01]  /*7150*/  STS.128 [R7+0x10], R72 ;  /* 0x0000104807007388 */ /* 0x0005e20000000c00 */
[----:B------:R-:W-:-:S03]  /*7160*/  FADD.FTZ R51, R32, R51 ;  /* 0x0000003320337221 */ /* 0x000fc60000010000 */
[----:B------:R-:W-:Y:S01]  /*7170*/  STS.128 [R7+0x400], R68 ;  /* 0x0004004407007388 */ /* 0x000fe20000000c00 */
[----:B0-----:R-:W-:-:S03]  /*7180*/  FADD.FTZ R33, R33, R106 ;  /* 0x0000006a21217221 */ /* 0x001fc60000010000 */
[----:B------:R-:W-:Y:S01]  /*7190*/  STS.128 [R7+0x410], R64 ;  /* 0x0004104007007388 */ /* 0x000fe20000000c00 */
[----:B-1----:R-:W-:-:S03]  /*71a0*/  FADD.FTZ R53, R34, R53 ;  /* 0x0000003522357221 */ /* 0x002fc60000010000 */
[----:B------:R-:W-:Y:S04]  /*71b0*/  STS.128 [R7+0x800], R60 ;  /* 0x0008003c07007388 */ /* 0x000fe80000000c00 */
[----:B------:R0:W-:Y:S01]  /*71c0*/  STS.128 [R7+0x810], R56 ;  /* 0x0008103807007388 */ /* 0x0001e20000000c00 */
[----:B--2---:R-:W-:Y:S01]  /*71d0*/  IADD3.X R73, PT, PT, R107, UR21, RZ, P6, !PT ;  /* 0x000000156b497c10 */ /* 0x004fe2000b7fe4ff */
        /* <DEDUP_REMOVED lines=67> */
.L_x_487:
[----:B------:R-:W-:Y:S05]  /*7610*/  BSYNC.RECONVERGENT B0 ;  /* 0x0000000000007941 */ /* 0x000fea0003800200 */
.L_x_486:
        /* <DEDUP_REMOVED lines=23> */
.L_x_489:
[----:B------:R-:W-:Y:S05]  /*7790*/  BSYNC.RECONVERGENT B0 ;  /* 0x0000000000007941 */ /* 0x000fea0003800200 */
.L_x_488:
        /* <DEDUP_REMOVED lines=23> */
.L_x_491:
[----:B------:R-:W-:Y:S05]  /*7910*/  BSYNC.RECONVERGENT B0 ;  /* 0x0000000000007941 */ /* 0x000fea0003800200 */
.L_x_490:
        /* <DEDUP_REMOVED lines=23> */
.L_x_493:
[----:B------:R-:W-:Y:S05]  /*7a90*/  BSYNC.RECONVERGENT B0 ;  /* 0x0000000000007941 */ /* 0x000fea0003800200 */
.L_x_492:
        /* <DEDUP_REMOVED lines=23> */
.L_x_495:
[----:B------:R-:W-:Y:S05]  /*7c10*/  BSYNC.RECONVERGENT B0 ;  /* 0x0000000000007941 */ /* 0x000fea0003800200 */
.L_x_494:
        /* <DEDUP_REMOVED lines=8> */
.L_x_454:
        /* <DEDUP_REMOVED lines=8> */
.L_x_497:
[----:B------:R-:W-:Y:S05]  /*7d20*/  BSYNC B0 ;  /* 0x0000000000007941 */ /* 0x000fea0003800000 */
.L_x_496:
        /* <DEDUP_REMOVED lines=8> */
.L_x_498:
[----:B------:R-:W-:-:S05]  /*7db0*/  FADD.FTZ R168, R168, R201 ;  /* 0x000000c9a8a87221 */ /* 0x000fca0000010000 */
[----:B------:R-:W-:Y:S01]  /*7dc0*/  MOV R207, R168 ;  /* 0x000000a800cf7202 */ /* 0x000fe20000000f00 */
[----:B------:R-:W-:Y:S01]  /*7dd0*/  HFMA2 R208, -RZ, RZ, 0, 1.1920928955078125e-07 ;  /* 0x00000002ffd07431 */ /* 0x000fe200000001ff */
[----:B------:R-:W-:-:S07]  /*7de0*/  MOV R169, R205 ;  /* 0x000000cd00a97202 */ /* 0x000fce0000000f00 */
[----:B------:R-:W-:Y:S05]  /*7df0*/  WARPSYNC.COLLECTIVE R200, `(.L_x_499) ;  /* 0x00000000c8087348 */ /* 0x000fea0003c00000 */
[----:B------:R0:W1:Y:S02]  /*7e00*/  SHFL.BFLY P0, R205, R207, R208, R209 ;  /* 0x0c0000d0cfcd7389 */ /* 0x00006400000000d1 */
[----:B01----:R-:W-:Y:S05]  /*7e10*/  ENDCOLLECTIVE ;  /* 0x000000000000791b */ /* 0x003fea0003800000 */
.L_x_499:
[----:B------:R-:W-:-:S05]  /*7e20*/  FADD.FTZ R169, R169, R206 ;  /* 0x000000cea9a97221 */ /* 0x000fca0000010000 */
[----:B------:R-:W-:Y:S02]  /*7e30*/  MOV R207, R169 ;  /* 0x000000a900cf7202 */ /* 0x000fe40000000f00 */
[----:B------:R-:W-:-:S07]  /*7e40*/  MOV R171, R205 ;  /* 0x000000cd00ab7202 */ /* 0x000fce0000000f00 */
[----:B------:R-:W-:Y:S05]  /*7e50*/  WARPSYNC.COLLECTIVE R200, `(.L_x_500) ;  /* 0x00000000c8087348 */ /* 0x000fea0003c00000 */
[----:B------:R0:W1:Y:S02]  /*7e60*/  SHFL.BFLY P0, R205, R207, R208, R209 ;  /* 0x0c0000d0cfcd7389 */ /* 0x00006400000000d1 */
[----:B01----:R-:W-:Y:S05]  /*7e70*/  ENDCOLLECTIVE ;  /* 0x000000000000791b */ /* 0x003fea0003800000 */
.L_x_500:
[----:B------:R-:W-:-:S05]  /*7e80*/  FADD.FTZ R171, R168, R171 ;  /* 0x000000aba8ab7221 */ /* 0x000fca0000010000 */
[----:B------:R-:W-:Y:S01]  /*7e90*/  MOV R207, R171 ;  /* 0x000000ab00cf7202 */ /* 0x000fe20000000f00 */
[----:B------:R-:W-:Y:S01]  /*7ea0*/  HFMA2 R208, -RZ, RZ, 0, 2.384185791015625e-07 ;  /* 0x00000004ffd07431 */ /* 0x000fe200000001ff */
[----:B------:R-:W-:-:S07]  /*7eb0*/  MOV R170, R205 ;  /* 0x000000cd00aa7202 */ /* 0x000fce0000000f00 */
[----:B------:R-:W-:Y:S05]  /*7ec0*/  WARPSYNC.COLLECTIVE R200, `(.L_x_501) ;  /* 0x00000000c8087348 */ /* 0x000fea0003c00000 */
[----:B------:R0:W1:Y:S02]  /*7ed0*/  SHFL.BFLY P0, R205, R207, R208, R209 ;  /* 0x0c0000d0cfcd7389 */ /* 0x00006400000000d1 */
[----:B01----:R-:W-:Y:S05]  /*7ee0*/  ENDCOLLECTIVE ;  /* 0x000000000000791b */ /* 0x003fea0003800000 */
.L_x_501:
[----:B------:R-:W-:-:S05]  /*7ef0*/  FADD.FTZ R170, R169, R170 ;  /* 0x000000aaa9aa7221 */ /* 0x000fca0000010000 */
[----:B------:R-:W-:Y:S02]  /*7f00*/  MOV R207, R170 ;  /* 0x000000aa00cf7202 */ /* 0x000fe40000000f00 */
[----:B------:R-:W-:-:S07]  /*7f10*/  MOV R176, R205 ;  /* 0x000000cd00b07202 */ /* 0x000fce0000000f00 */
[----:B------:R-:W-:Y:S05]  /*7f20*/  WARPSYNC.COLLECTIVE R200, `(.L_x_502) ;  /* 0x00000000c8087348 */ /* 0x000fea0003c00000 */
[----:B------:R0:W1:Y:S02]  /*7f30*/  SHFL.BFLY P0, R205, R207, R208, R209 ;  /* 0x0c0000d0cfcd7389 */ /* 0x00006400000000d1 */
[----:B01----:R-:W-:Y:S05]  /*7f40*/  ENDCOLLECTIVE ;  /* 0x000000000000791b */ /* 0x003fea0003800000 */
.L_x_502:
[----:B------:R-:W-:-:S05]  /*7f50*/  FADD.FTZ R176, R171, R176 ;  /* 0x000000b0abb07221 */ /* 0x000fca0000010000 */
[----:B------:R-:W-:Y:S01]  /*7f60*/  MOV R207, R176 ;  /* 0x000000b000cf7202 */ /* 0x000fe20000000f00 */
[----:B------:R-:W-:Y:S01]  /*7f70*/  HFMA2 R208, -RZ, RZ, 0, 4.76837158203125e-07 ;  /* 0x00000008ffd07431 */ /* 0x000fe200000001ff */
[----:B------:R-:W-:-:S07]  /*7f80*/  MOV R177, R205 ;  /* 0x000000cd00b17202 */ /* 0x000fce0000000f00 */
[----:B------:R-:W-:Y:S05]  /*7f90*/  WARPSYNC.COLLECTIVE R200, `(.L_x_503) ;  /* 0x00000000c8087348 */ /* 0x000fea0003c00000 */
[----:B------:R0:W1:Y:S02]  /*7fa0*/  SHFL.BFLY P0, R205, R207, R208, R209 ;  /* 0x0c0000d0cfcd7389 */ /* 0x00006400000000d1 */
[----:B01----:R-:W-:Y:S05]  /*7fb0*/  ENDCOLLECTIVE ;  /* 0x000000000000791b */ /* 0x003fea0003800000 */
.L_x_503:
[----:B------:R-:W-:-:S05]  /*7fc0*/  FADD.FTZ R177, R170, R177 ;  /* 0x000000b1aab17221 */ /* 0x000fca0000010000 */
[----:B------:R-:W-:Y:S02]  /*7fd0*/  MOV R207, R177 ;  /* 0x000000b100cf7202 */ /* 0x000fe40000000f00 */
[----:B------:R-:W-:-:S07]  /*7fe0*/  MOV R179, R205 ;  /* 0x000000cd00b37202 */ /* 0x000fce0000000f00 */
[----:B------:R-:W-:Y:S05]  /*7ff0*/  WARPSYNC.COLLECTIVE R200, `(.L_x_504) ;  /* 0x00000000c8087348 */ /* 0x000fea0003c00000 */
[----:B------:R0:W1:Y:S02]  /*8000*/  SHFL.BFLY P0, R205, R207, R208, R209 ;  /* 0x0c0000d0cfcd7389 */ /* 0x00006400000000d1 */
[----:B01----:R-:W-:Y:S05]  /*8010*/  ENDCOLLECTIVE ;  /* 0x000000000000791b */ /* 0x003fea0003800000 */
.L_x_504:
[----:B------:R-:W-:-:S05]  /*8020*/  FADD.FTZ R179, R176, R179 ;  /* 0x000000b3b0b37221 */ /* 0x000fca0000010000 */
[----:B------:R-:W-:Y:S01]  /*8030*/  MOV R207, R179 ;  /* 0x000000b300cf7202 */ /* 0x000fe20000000f00 */
[----:B------:R-:W-:Y:S01]  /*8040*/  HFMA2 R208, -RZ, RZ, 0, 9.5367431640625e-07 ;  /* 0x00000010ffd07431 */ /* 0x000fe200000001ff */
[----:B------:R-:W-:-:S07]  /*8050*/  MOV R178, R205 ;  /* 0x000000cd00b27202 */ /* 0x000fce0000000f00 */
[----:B------:R-:W-:Y:S05]  /*8060*/  WARPSYNC.COLLECTIVE R200, `(.L_x_505) ;  /* 0x00000000c8087348 */ /* 0x000fea0003c00000 */
[----:B------:R0:W1:Y:S02]  /*8070*/  SHFL.BFLY P0, R205, R207, R208, R209 ;  /* 0x0c0000d0cfcd7389 */ /* 0x00006400000000d1 */
[----:B01----:R-:W-:Y:S05]  /*8080*/  ENDCOLLECTIVE ;  /* 0x000000000000791b */ /* 0x003fea0003800000 */
.L_x_505:
[----:B------:R-:W-:-:S05]  /*8090*/  FADD.FTZ R178, R177, R178 ;  /* 0x000000b2b1b27221 */ /* 0x000fca0000010000 */
[----:B------:R-:W-:Y:S02]  /*80a0*/  MOV R207, R178 ;  /* 0x000000b200cf7202 */ /* 0x000fe40000000f00 */
[----:B------:R-:W-:-:S07]  /*80b0*/  MOV R168, R205 ;  /* 0x000000cd00a87202 */ /* 0x000fce0000000f00 */
[----:B------:R-:W-:Y:S05]  /*80c0*/  WARPSYNC.COLLECTIVE R200, `(.L_x_506) ;  /* 0x00000000c8087348 */ /* 0x000fea0003c00000 */
[----:B------:R0:W1:Y:S02]  /*80d0*/  SHFL.BFLY P0, R205, R207, R208, R209 ;  /* 0x0c0000d0cfcd7389 */ /* 0x00006400000000d1 */
[----:B01----:R-:W-:Y:S05]  /*80e0*/  ENDCOLLECTIVE ;  /* 0x000000000000791b */ /* 0x003fea0003800000 */
.L_x_506:
[----:B------:R-:W-:Y:S01]  /*80f0*/  MOV R169, R205 ;  /* 0x000000cd00a97202 */ /* 0x000fe20000000f00 */
[----:B------:R-:W-:Y:S06]  /*8100*/  BRA `(.L_x_507) ;  /* 0xffffffa400187947 */ /* 0x000fec000383ffff */
.L_x_508:
        /* <DEDUP_REMOVED lines=15> */
.L_x_4934:


//--------------------- .text._ZN10layer_norm31ln_parallel_residual_bwd_kernelINS_13Kernel_traitsI6__halfS2_S2_S2_fjLj768ELj1ELj4ELj1ELj16ENS_18Kernel_traits_baseILj768ES2_S2_S2_S2_fjLj128EEEEELb0ELb0ELb1EEEvNS_9BwdParamsE --------------------------
	.section	.text._ZN10layer_norm31ln_parallel_residual_bwd_kernelINS_13Kernel_traitsI6__halfS2_S2_S2_fjLj768ELj1ELj4ELj1ELj16ENS_18Kernel_traits_baseILj768ES2_S2_S2_S2_fjLj128EEEEELb0ELb0ELb1EEEvNS_9BwdParamsE,"ax",@progbits
	.align	128
        .global         _ZN10layer_norm31ln_parallel_residual_bwd_kernelINS_13Kernel_traitsI6__halfS2_S2_S2_fjLj768ELj1ELj4ELj1ELj16ENS_18Kernel_traits_baseILj768ES2_S2_S2_S2_fjLj128EEEEELb0ELb0ELb1EEEvNS_9BwdParamsE
        .type           _ZN10layer_norm31ln_parallel_residual_bwd_kernelINS_13Kernel_traitsI6__halfS2_S2_S2_fjLj768ELj1ELj4ELj1ELj16ENS_18Kernel_traits_baseILj768ES2_S2_S2_S2_fjLj128EEEEELb0ELb0ELb1EEEvNS_9BwdParamsE,@function
        .size           _ZN10layer_norm31ln_parallel_residual_bwd_kernelINS_13Kernel_traitsI6__halfS2_S2_S2_fjLj768ELj1ELj4ELj1ELj16ENS_18Kernel_traits_baseILj768ES2_S2_S2_S2_fjLj128EEEEELb0ELb0ELb1EEEvNS_9BwdParamsE,(.L_x_4935 - _ZN10layer_norm31ln_parallel_residual_bwd_kernelINS_13Kernel_traitsI6__halfS2_S2_S2_fjLj768ELj1ELj4ELj1ELj16ENS_18Kernel_traits_baseILj768ES2_S2_S2_S2_fjLj128EEEEELb0ELb0ELb1EEEvNS_9BwdParamsE)
        .other          _ZN10layer_norm31ln_parallel_residual_bwd_kernelINS_13Kernel_traitsI6__halfS2_S2_S2_fjLj768ELj1ELj4ELj1ELj16ENS_18Kernel_traits_baseILj768ES2_S2_S2_S2_fjLj128EEEEELb0ELb0ELb1EEEvNS_9BwdParamsE,@"STO_CUDA_ENTRY STV_DEFAULT"
_ZN10layer_norm31ln_parallel_residual_bwd_kernelINS_13Kernel_traitsI6__halfS2_S2_S2_fjLj768ELj1ELj4ELj1ELj16ENS_18Kernel_traits_baseILj768ES2_S2_S2_S2_fjLj128EEEEELb0ELb0ELb1EEEvNS_9BwdParamsE:
.text._ZN10layer_norm31ln_parallel_residual_bwd_kernelINS_13Kernel_traitsI6__halfS2_S2_S2_fjLj768ELj1ELj4ELj1ELj16ENS_18Kernel_traits_baseILj768ES2_S2_S2_S2_fjLj128EEEEELb0ELb0ELb1EEEvNS_9BwdParamsE:
        /* <DEDUP_REMOVED lines=91> */
[----:B0-----:R-:W-:Y:S02]  /*05b0*/  CS2R R4, SRZ ;  /* 0x0000000000047805 */ /* 0x001fe4000001ff00 */
        /* <DEDUP_REMOVED lines=21> */
[----:B------:R-:W-:Y:S01]  /*0710*/  MOV R208, RZ ;  /* 0x000000ff00d07202 */ /* 0x000fe20000000f00 */
[--C-:B--2---:R-:W-:Y:S02]  /*0720*/  HADD2.F32 R159, -RZ, R28.reuse.H0_H0 ;  /* 0x2000001cff9f7230 */ /* 0x104fe40000004100 */
[----:B------:R-:W-:-:S02]  /*0730*/  HADD2.F32 R160, -RZ, R28.H1_H1 ;  /* 0x3000001cffa07230 */ /* 0x000fc40000004100 */
[--C-:B------:R-:W-:Y:S02]  /*0740*/  HADD2.F32 R161, -RZ, R29.reuse.H0_H0 ;  /* 0x2000001dffa17230 */ /* 0x100fe40000004100 */
[----:B------:R-:W-:Y:S01]  /*0750*/  HADD2.F32 R162, -RZ, R29.H1_H1 ;  /* 0x3000001dffa27230 */ /* 0x000fe20000004100 */
[----:B------:R-:W-:Y:S01]  /*0760*/  CS2R R28, SRZ ;  /* 0x00000000001c7805 */ /* 0x000fe2000001ff00 */
[--C-:B------:R-:W-:Y:S02]  /*0770*/  HADD2.F32 R163, -RZ, R30.reuse.H0_H0 ;  /* 0x2000001effa37230 */ /* 0x100fe40000004100 */
[----:B------:R-:W-:Y:S02]  /*0780*/  HADD2.F32 R164, -RZ, R30.H1_H1 ;  /* 0x3000001effa47230 */ /* 0x000fe40000004100 */
[--C-:B------:R-:W-:Y:S02]  /*0790*/  HADD2.F32 R165, -RZ, R31.reuse.H0_H0 ;  /* 0x2000001fffa57230 */ /* 0x100fe40000004100 */
[----:B------:R-:W-:Y:S01]  /*07a0*/  HADD2.F32 R166, -RZ, R31.H1_H1 ;  /* 0x3000001fffa67230 */ /* 0x000fe20000004100 */
[----:B------:R-:W-:Y:S01]  /*07b0*/  CS2R R30, SRZ ;  /* 0x00000000001e7805 */ /* 0x000fe2000001ff00 */
[----:B----4-:R-:W-:-:S02]  /*07c0*/  HADD2.F32 R167, -RZ, R24.H0_H0 ;  /* 0x20000018ffa77230 */ /* 0x010fc40000004100 */
[----:B------:R-:W-:Y:S02]  /*07d0*/  HADD2.F32 R168, -RZ, R24.H1_H1 ;  /* 0x30000018ffa87230 */ /* 0x000fe40000004100 */
[--C-:B------:R-:W-:Y:S02]  /*07e0*/  HADD2.F32 R169, -RZ, R25.reuse.H0_H0 ;  /* 0x20000019ffa97230 */ /* 0x100fe40000004100 */
[----:B------:R-:W-:Y:S01]  /*07f0*/  HADD2.F32 R170, -RZ, R25.H1_H1 ;  /* 0x30000019ffaa7230 */ /* 0x000fe20000004100 */
[----:B------:R-:W-:Y:S01]  /*0800*/  CS2R R24, SRZ ;  /* 0x0000000000187805 */ /* 0x000fe2000001ff00 */
[--C-:B------:R-:W-:Y:S02]  /*0810*/  HADD2.F32 R171, -RZ, R26.reuse.H0_H0 ;  /* 0x2000001affab7230 */ /* 0x100fe40000004100 */
[----:B------:R-:W-:Y:S02]  /*0820*/  HADD2.F32 R172, -RZ, R26.H1_H1 ;  /* 0x3000001affac7230 */ /* 0x000fe40000004100 */
[----:B------:R-:W-:-:S02]  /*0830*/  HADD2.F32 R173, -RZ, R27.H0_H0 ;  /* 0x2000001bffad7230 */ /* 0x000fc40000004100 */
[----:B------:R-:W-:Y:S01]  /*0840*/  HADD2.F32 R174, -RZ, R27.H1_H1 ;  /* 0x3000001bffae7230 */ /* 0x000fe20000004100 */
[----:B------:R-:W-:Y:S01]  /*0850*/  CS2R R26, SRZ ;  /* 0x00000000001a7805 */ /* 0x000fe2000001ff00 */
[--C-:B---3--:R-:W-:Y:S02]  /*0860*/  HADD2.F32 R175, -RZ, R20.reuse.H0_H0 ;  /* 0x20000014ffaf7230 */ /* 0x108fe40000004100 */
[----:B------:R-:W-:Y:S02]  /*0870*/  HADD2.F32 R176, -RZ, R20.H1_H1 ;  /* 0x30000014ffb07230 */ /* 0x000fe40000004100 */
[--C-:B------:R-:W-:Y:S02]  /*0880*/  HADD2.F32 R177, -RZ, R21.reuse.H0_H0 ;  /* 0x20000015ffb17230 */ /* 0x100fe40000004100 */
[----:B------:R-:W-:Y:S01]  /*0890*/  HADD2.F32 R178, -RZ, R21.H1_H1 ;  /* 0x30000015ffb27230 */ /* 0x000fe20000004100 */
[----:B------:R-:W-:Y:S01]  /*08a0*/  CS2R R20, SRZ ;  /* 0x0000000000147805 */ /* 0x000fe2000001ff00 */
[----:B------:R-:W-:-:S02]  /*08b0*/  HADD2.F32 R179, -RZ, R22.H0_H0 ;  /* 0x20000016ffb37230 */ /* 0x000fc40000004100 */
[----:B------:R-:W-:Y:S02]  /*08c0*/  HADD2.F32 R180, -RZ, R22.H1_H1 ;  /* 0x30000016ffb47230 */ /* 0x000fe40000004100 */
[--C-:B------:R-:W-:Y:S02]  /*08d0*/  HADD2.F32 R181, -RZ, R23.reuse.H0_H0 ;  /* 0x20000017ffb57230 */ /* 0x100fe40000004100 */
[----:B------:R-:W-:Y:S01]  /*08e0*/  HADD2.F32 R182, -RZ, R23.H1_H1 ;  /* 0x30000017ffb67230 */ /* 0x000fe20000004100 */
[----:B------:R-:W-:Y:S01]  /*08f0*/  CS2R R22, SRZ ;  /* 0x0000000000167805 */ /* 0x000fe2000001ff00 */
[--C-:B-----5:R-:W-:Y:S02]  /*0900*/  HADD2.F32 R183, -RZ, R16.reuse.H0_H0 ;  /* 0x20000010ffb77230 */ /* 0x120fe40000004100 */
[----:B------:R-:W-:Y:S02]  /*0910*/  HADD2.F32 R184, -RZ, R16.H1_H1 ;  /* 0x30000010ffb87230 */ /* 0x000fe40000004100 */
[----:B------:R-:W-:-:S02]  /*0920*/  HADD2.F32 R185, -RZ, R17.H0_H0 ;  /* 0x20000011ffb97230 */ /* 0x000fc40000004100 */
[----:B------:R-:W-:Y:S01]  /*0930*/  HADD2.F32 R186, -RZ, R17.H1_H1 ;  /* 0x30000011ffba7230 */ /* 0x000fe20000004100 */
[----:B------:R-:W-:Y:S01]  /*0940*/  CS2R R16, SRZ ;  /* 0x0000000000107805 */ /* 0x000fe2000001ff00 */
[--C-:B------:R-:W-:Y:S02]  /*0950*/  HADD2.F32 R187, -RZ, R18.reuse.H0_H0 ;  /* 0x20000012ffbb7230 */ /* 0x100fe40000004100 */
        /* <DEDUP_REMOVED lines=23> */
[----:B------:R-:W-:-:S07]  /*0ad0*/  CS2R R10, SRZ ;  /* 0x00000000000a7805 */ /* 0x000fce000001ff00 */
.L_x_537:
        /* <DEDUP_REMOVED lines=8> */
[----:B0-----:R-:W-:-:S07]  /*0b60*/  IMAD.WIDE.U32 R72, R209, 0x10, R96 ;  /* 0x00000010d1487825 */ /* 0x001fce00078e0060 */
[----:B------:R-:W0:Y:S01]  /*0b70*/  LDC.64 R84, c[0x0][0x3c8] ;  /* 0x0000f200ff547b82 */ /* 0x000e220000000a00 */
[----:B-1----:R-:W-:Y:S01]  /*0b80*/  IMAD.WIDE R98, R207, 0x4, R98 ;  /* 0x00000004cf627825 */ /* 0x002fe200078e0262 */
[----:B------:R-:W4:Y:S01]  /*0b90*/  LDG.E.128 R72, desc[UR10][R72.64] ;  /* 0x0000000a48487981 */ /* 0x000f22000c1e1d00 */
[----:B------:R-:W-:-:S03]  /*0ba0*/  IADD3 R211, PT, PT, R209, 0x20, RZ ;  /* 0x00000020d1d37810 */ /* 0x000fc60007ffe0ff */
[----:B------:R-:W4:Y:S01]  /*0bb0*/  LDG.E R226, desc[UR10][R98.64] ;  /* 0x0000000a62e27981 */ /* 0x000f22000c1e1900 */
[----:B--2---:R-:W-:-:S06]  /*0bc0*/  IMAD.WIDE.U32 R80, R209, 0x10, R104 ;  /* 0x00000010d1507825 */ /* 0x004fcc00078e0068 */
[----:B------:R-:W2:Y:S01]  /*0bd0*/  LDG.E.128 R80, desc[UR10][R80.64] ;  /* 0x0000000a50507981 */ /* 0x000ea2000c1e1d00 */
[----:B---3--:R-:W-:-:S06]  /*0be0*/  IMAD.WIDE.U32 R76, R209, 0x10, R100 ;  /* 0x00000010d14c7825 */ /* 0x008fcc00078e0064 */
[----:B------:R-:W3:Y:S01]  /*0bf0*/  LDG.E.128 R76, desc[UR10][R76.64] ;  /* 0x0000000a4c4c7981 */ /* 0x000ee2000c1e1d00 */
[----:B0-----:R-:W-:-:S04]  /*0c00*/  IMAD.WIDE R102, R207, 0x4, R84 ;  /* 0x00000004cf667825 */ /* 0x001fc800078e0254 */
[C---:B------:R-:W-:Y:S01]  /*0c10*/  IMAD.WIDE.U32 R84, R211.reuse, 0x10, R96 ;  /* 0x00000010d3547825 */ /* 0x040fe200078e0060 */
[----:B------:R-:W3:Y:S03]  /*0c20*/  LDG.E R210, desc[UR10][R102.64] ;  /* 0x0000000a66d27981 */ /* 0x000ee6000c1e1900 */
[C---:B------:R-:W-:Y:S02]  /*0c30*/  IMAD.WIDE.U32 R92, R211.reuse, 0x10, R104 ;  /* 0x00000010d35c7825 */ /* 0x040fe400078e0068 */
[----:B------:R-:W3:Y:S02]  /*0c40*/  LDG.E.128 R84, desc[UR10][R84.64] ;  /* 0x0000000a54547981 */ /* 0x000ee4000c1e1d00 */
        /* <DEDUP_REMOVED lines=10> */
[----:B------:R-:W-:-:S04]  /*0cf0*/  ISETP.NE.U32.AND P0, PT, RZ, UR14, PT ;  /* 0x0000000eff007c0c */ /* 0x000fc8000bf05070 */
[----:B------:R-:W-:-:S13]  /*0d00*/  ISETP.NE.AND.EX P0, PT, RZ, UR15, PT, P0 ;  /* 0x0000000fff007c0c */ /* 0x000fda000bf05300 */
[----:B------:R-:W0:Y:S08]  /*0d10*/  @P0 LDC.64 R152, c[0x0][0x438] ;  /* 0x00010e00ff980b82 */ /* 0x000e300000000a00 */
[----:B------:R-:W1:Y:S01]  /*0d20*/  @P0 LDC.64 R154, c[0x0][0x438] ;  /* 0x00010e00ff9a0b82 */ /* 0x000e620000000a00 */
[----:B------:R-:W-:-:S07]  /*0d30*/  ISETP.NE.AND P2, PT, RZ, UR12, PT ;  /* 0x0000000cff007c0c */ /* 0x000fce000bf45270 */
[----:B------:R-:W1:Y:S01]  /*0d40*/  @P0 LDC.64 R156, c[0x0][0x438] ;  /* 0x00010e00ff9c0b82 */ /* 0x000e620000000a00 */
[----:B0-----:R-:W-:-:S05]  /*0d50*/  @P0 IMAD.WIDE.U32 R152, R209, 0x10, R152 ;  /* 0x00000010d1980825 */ /* 0x001fca00078e0098 */
[----:B-----5:R-:W5:Y:S01]  /*0d60*/  @P0 LDG.E.128 R52, desc[UR10][R152.64] ;  /* 0x0000000a98340981 */ /* 0x020f62000c1e1d00 */
[----:B-1----:R-:W-:-:S05]  /*0d70*/  @P0 IMAD.WIDE.U32 R154, R211, 0x10, R154 ;  /* 0x00000010d39a0825 */ /* 0x002fca00078e009a */
[----:B------:R0:W5:Y:S01]  /*0d80*/  @P0 LDG.E.128 R56, desc[UR10][R154.64] ;  /* 0x0000000a9a380981 */ /* 0x000162000c1e1d00 */
[----:B------:R-:W-:-:S05]  /*0d90*/  @P0 IMAD.WIDE.U32 R156, R213, 0x10, R156 ;  /* 0x00000010d59c0825 */ /* 0x000fca00078e009c */
[----:B------:R1:W5:Y:S01]  /*0da0*/  @P0 LDG.E.128 R60, desc[UR10][R156.64] ;  /* 0x0000000a9c3c0981 */ /* 0x000362000c1e1d00 */
[----:B------:R-:W-:Y:S01]  /*0db0*/  UMOV UR4, 0xffffffff ;  /* 0xffffffff00047882 */ /* 0x000fe20000000000 */
[----:B------:R-:W-:-:S04]  /*0dc0*/  ISETP.NE.U32.AND P1, PT, RZ, UR14, PT ;  /* 0x0000000eff007c0c */ /* 0x000fc8000bf25070 */
[----:B------:R-:W-:Y:S01]  /*0dd0*/  ISETP.NE.AND.EX P1, PT, RZ, UR15, PT, P1 ;  /* 0x0000000fff007c0c */ /* 0x000fe2000bf25310 */
[--C-:B----4-:R-:W-:Y:S01]  /*0de0*/  HADD2.F32 R217, -RZ, R75.reuse.H1_H1 ;  /* 0x3000004bffd97230 */ /* 0x110fe20000004100 */
[----:B------:R-:W-:Y:S01]  /*0df0*/  FSEL R226, R226, RZ, !P2 ;  /* 0x000000ffe2e27208 */ /* 0x000fe20005000000 */
[--C-:B------:R-:W-:Y:S02]  /*0e00*/  HADD2.F32 R227, -RZ, R72.reuse.H1_H1 ;  /* 0x30000048ffe37230 */ /* 0x100fe40000004100 */
[----:B------:R-:W-:Y:S02]  /*0e10*/  HADD2.F32 R225, -RZ, R72.H0_H0 ;  /* 0x20000048ffe17230 */ /* 0x000fe40000004100 */
[----:B------:R-:W-:Y:S01]  /*0e20*/  FADD.FTZ R217, -R226, R217 ;  /* 0x000000d9e2d97221 */ /* 0x000fe20000010100 */
[----:B--2---:R-:W-:Y:S02]  /*0e30*/  HADD2.F32 R233, -RZ, R82.H1_H1 ;  /* 0x30000052ffe97230 */ /* 0x004fe40000004100 */
[----:B------:R-:W-:-:S02]  /*0e40*/  HADD2.F32 R215, -RZ, R75.H0_H0 ;  /* 0x2000004bffd77230 */ /* 0x000fc40000004100 */
[----:B------:R-:W-:Y:S01]  /*0e50*/  FADD.FTZ R75, -R226, R227 ;  /* 0x000000e3e24b7221 */ /* 0x000fe20000010100 */
[----:B0-----:R-:W-:Y:S02]  /*0e60*/  HADD2.F32 R155, -RZ, R83.H1_H1 ;  /* 0x30000053ff9b7230 */ /* 0x001fe40000004100 */
[----:B------:R-:W-:Y:S01]  /*0e70*/  FMUL.FTZ R153, R172, R233 ;  /* 0x000000e9ac997220 */ /* 0x000fe20000410000 */
[----:B---3--:R-:W-:Y:S02]  /*0e80*/  HADD2.F32 R212, -RZ, R78.H1_H1 ;  /* 0x3000004effd47230 */ /* 0x008fe40000004100 */
[--C-:B------:R-:W-:Y:S02]  /*0e90*/  HADD2.F32 R229, -RZ, R73.reuse.H0_H0 ;  /* 0x20000049ffe57230 */ /* 0x100fe40000004100 */
[----:B------:R-:W-:Y:S02]  /*0ea0*/  HADD2.F32 R223, -RZ, R73.H1_H1 ;  /* 0x30000049ffdf7230 */ /* 0x000fe40000004100 */
[----:B------:R-:W-:Y:S01]  /*0eb0*/  FADD.FTZ R73, -R226, R225 ;  /* 0x000000e1e2497221 */ /* 0x000fe20000010100 */
[----:B------:R-:W-:-:S02]  /*0ec0*/  HADD2.F32 R224, -RZ, R79.H1_H1 ;  /* 0x3000004fffe07230 */ /* 0x000fc40000004100 */
[----:B------:R-:W-:Y:S01]  /*0ed0*/  FMUL.FTZ R227, R210, R217 ;  /* 0x000000d9d2e37220 */ /* 0x000fe20000410000 */
[----:B------:R-:W-:Y:S02]  /*0ee0*/  HADD2.F32 R220, -RZ, R82.H0_H0 ;  /* 0x20000052ffdc7230 */ /* 0x000fe40000004100 */
[----:B------:R-:W-:Y:S01]  /*0ef0*/  FFMA.FTZ R82, R164, R212, R153 ;  /* 0x000000d4a4527223 */ /* 0x000fe20000010099 */
[--C-:B------:R-:W-:Y:S02]  /*0f00*/  HADD2.F32 R214, -RZ, R80.reuse.H0_H0 ;  /* 0x20000050ffd67230 */ /* 0x100fe40000004100 */
[----:B------:R-:W-:Y:S01]  /*0f10*/  FADD.FTZ R215, -R226, R215 ;  /* 0x000000d7e2d77221 */ /* 0x000fe20000010100 */
[----:B------:R-:W-:Y:S02]  /*0f20*/  HADD2.F32 R218, -RZ, R80.H1_H1 ;  /* 0x30000050ffda7230 */ /* 0x000fe40000004100 */
[----:B------:R-:W-:Y:S01]  /*0f30*/  FMUL.FTZ R153, R174, R155 ;  /* 0x0000009bae997220 */ /* 0x000fe20000410000 */
[----:B------:R-:W-:-:S02]  /*0f40*/  HADD2.F32 R228, -RZ, R81.H1_H1 ;  /* 0x30000051ffe47230 */ /* 0x000fc40000004100 */
[----:B------:R-:W-:Y:S01]  /*0f50*/  FADD.FTZ R121, R155, R121 ;  /* 0x000000799b797221 */ /* 0x000fe20000010000 */
[----:B------:R-:W-:Y:S02]  /*0f60*/  HADD2.F32 R152, -RZ, R83.H0_H0 ;  /* 0x20000053ff987230 */ /* 0x000fe40000004100 */
[----:B------:R-:W-:Y:S01]  /*0f70*/  FFMA.FTZ R122, R227, R155, R122 ;  /* 0x0000009be37a7223 */ /* 0x000fe2000001007a */
[----:B------:R-:W-:Y:S02]  /*0f80*/  HADD2.F32 R221, -RZ, R74.H0_H0 ;  /* 0x2000004affdd7230 */ /* 0x000fe40000004100 */
[----:B------:R-:W-:Y:S01]  /*0f90*/  FMUL.FTZ R73, R210, R73 ;  /* 0x00000049d2497220 */ /* 0x000fe20000410000 */
[----:B------:R-:W-:Y:S02]  /*0fa0*/  HADD2.F32 R72, -RZ, R76.H0_H0 ;  /* 0x2000004cff487230 */ /* 0x000fe40000004100 */
[----:B------:R-:W-:Y:S01]  /*0fb0*/  FADD.FTZ R123, R224, R123 ;  /* 0x0000007be07b7221 */ /* 0x000fe20000010000 */
[----:B------:R-:W-:-:S02]  /*0fc0*/  HADD2.F32 R155, -RZ, R84.H1_H1 ;  /* 0x30000054ff9b7230 */ /* 0x000fc40000004100 */
[----:B------:R-:W-:Y:S01]  /*0fd0*/  FFMA.FTZ R124, R227, R224, R124 ;  /* 0x000000e0e37c7223 */ /* 0x000fe2000001007c */
[----:B------:R-:W-:Y:S02]  /*0fe0*/  HADD2.F32 R219, -RZ, R74.H1_H1 ;  /* 0x3000004affdb7230 */ /* 0x000fe40000004100 */
[----:B------:R-:W-:Y:S01]  /*0ff0*/  FMUL.FTZ R74, R167, R214 ;  /* 0x000000d6a74a7220 */ /* 0x000fe20000410000 */
[----:B------:R-:W-:Y:S02]  /*1000*/  HADD2.F32 R222, -RZ, R79.H0_H0 ;  /* 0x2000004fffde7230 */ /* 0x000fe40000004100 */
[----:B------:R-:W-:Y:S01]  /*1010*/  FMUL.FTZ R225, R210, R215 ;  /* 0x000000d7d2e17220 */ /* 0x000fe20000410000 */
[----:B------:R-:W-:Y:S02]  /*1020*/  HADD2.F32 R76, -RZ, R76.H1_H1 ;  /* 0x3000004cff4c7230 */ /* 0x000fe40000004100 */
[----:B------:R-:W-:Y:S01]  /*1030*/  FFMA.FTZ R224, R166, R224, R153 ;  /* 0x000000e0a6e07223 */ /* 0x000fe20000010099 */
[----:B------:R-:W-:-:S02]  /*1040*/  HADD2.F32 R230, -RZ, R77.H0_H0 ;  /* 0x2000004dffe67230 */ /* 0x000fc40000004100 */
[----:B------:R-:W-:Y:S01]  /*1050*/  FMUL.FTZ R154, R173, R152 ;  /* 0x00000098ad9a7220 */ /* 0x000fe20000410000 */
[----:B------:R-:W-:Y:S02]  /*1060*/  HADD2.F32 R231, -RZ, R77.H1_H1 ;  /* 0x3000004dffe77230 */ /* 0x000fe40000004100 */
[----:B------:R-:W-:Y:S01]  /*1070*/  FMUL.FTZ R77, R168, R218 ;  /* 0x000000daa84d7220 */ /* 0x000fe20000410000 */
[----:B------:R-:W-:Y:S02]  /*1080*/  HADD2.F32 R216, -RZ, R81.H0_H0 ;  /* 0x20000051ffd87230 */ /* 0x000fe40000004100 */
[----:B------:R-:W-:Y:S01]  /*1090*/  FMUL.FTZ R81, R170, R228 ;  /* 0x000000e4aa517220 */ /* 0x000fe20000410000 */
[----:B------:R-:W-:Y:S02]  /*10a0*/  HADD2.F32 R153, -RZ, R84.H0_H0 ;  /* 0x20000054ff997230 */ /* 0x000fe40000004100 */
[C---:B------:R-:W-:Y:S01]  /*10b0*/  FADD.FTZ R229, -R226.reuse, R229 ;  /* 0x000000e5e2e57221 */ /* 0x040fe20000010100 */
[----:B------:R-:W-:Y:S01]  /*10c0*/  FADD.FTZ R221, -R226, R221 ;  /* 0x000000dde2dd7221 */ /* 0x000fe20000010100 */
[----:B------:R-:W-:-:S02]  /*10d0*/  HADD2.F32 R84, -RZ, R92.H0_H0 ;  /* 0x2000005cff547230 */ /* 0x000fc40000004100 */
[----:B------:R-:W-:Y:S01]  /*10e0*/  FADD.FTZ R151, R72, R151 ;  /* 0x0000009748977221 */ /* 0x000fe20000010000 */
[-C--:B------:R-:W-:Y:S01]  /*10f0*/  FFMA.FTZ R208, R73, R72.reuse, R208 ;  /* 0x0000004849d07223 */ /* 0x080fe200000100d0 */
[----:B------:R-:W-:Y:S02]  /*1100*/  HADD2.F32 R92, -RZ, R92.H1_H1 ;  /* 0x3000005cff5c7230 */ /* 0x000fe40000004100 */
[----:B------:R-:W-:Y:S01]  /*1110*/  FADD.FTZ R155, -R226, R155 ;  /* 0x0000009be29b7221 */ /* 0x000fe20000010100 */
[----:B------:R-:W-:Y:S02]  /*1120*/  HADD2.F32 R232, -RZ, R78.H0_H0 ;  /* 0x2000004effe87230 */ /* 0x000fe40000004100 */
[----:B------:R-:W-:Y:S01]  /*1130*/  FFMA.FTZ R72, R159, R72, R74 ;  /* 0x000000489f487223 */ /* 0x000fe2000001004a */
[----:B------:R-:W-:Y:S01]  /*1140*/  FADD.FTZ R127, R222, R127 ;  /* 0x0000007fde7f7221 */ /* 0x000fe20000010000 */
[----:B------:R-:W-:Y:S01]  /*1150*/  FFMA.FTZ R128, R225, R222, R128 ;  /* 0x000000dee1807223 */ /* 0x000fe20000010080 */
[----:B------:R-:W-:-:S02]  /*1160*/  HADD2.F32 R215, -RZ, R85.H0_H0 ;  /* 0x20000055ffd77230 */ /* 0x000fc40000004100 */
[----:B------:R-:W-:Y:S01]  /*1170*/  FMUL.FTZ R75, R210, R75 ;  /* 0x0000004bd24b7220 */ /* 0x000fe20000410000 */
[----:B------:R-:W-:Y:S01]  /*1180*/  FFMA.FTZ R74, R160, R76, R77 ;  /* 0x0000004ca04a7223 */ /* 0x000fe2000001004d */
[----:B------:R-:W-:Y:S01]  /*1190*/  FFMA.FTZ R78, R162, R231, R81 ;  /* 0x000000e7a24e7223 */ /* 0x000fe20000010051 */
[----:B------:R-:W-:Y:S01]  /*11a0*/  FADD.FTZ R83, -R226, R219 ;  /* 0x000000dbe2537221 */ /* 0x000fe20000010100 */
[----:B------:R-:W-:Y:S01]  /*11b0*/  FFMA.FTZ R222, R165, R222, R154 ;  /* 0x000000dea5de7223 */ /* 0x000fe2000001009a */
[----:B------:R-:W-:Y:S02]  /*11c0*/  HADD2.F32 R217, -RZ, R85.H1_H1 ;  /* 0x30000055ffd97230 */ /* 0x000fe40000004100 */
[C---:B------:R-:W-:Y:S01]  /*11d0*/  FMUL.FTZ R77, R210.reuse, R229 ;  /* 0x000000e5d24d7220 */ /* 0x040fe20000410000 */
[----:B------:R-:W-:Y:S01]  /*11e0*/  FMUL.FTZ R81, R210, R221 ;  /* 0x000000ddd2517220 */ /* 0x000fe20000410000 */
[----:B------:R-:W-:Y:S02]  /*11f0*/  HADD2.F32 R154, -RZ, R88.H1_H1 ;  /* 0x30000058ff9a7230 */ /* 0x000fe40000004100 */
[----:B------:R-:W-:Y:S01]  /*1200*/  FADD.FTZ R153, -R226, R153 ;  /* 0x00000099e2997221 */ /* 0x000fe20000010100 */
[----:B------:R-:W-:-:S02]  /*1210*/  HADD2.F32 R221, -RZ, R86.H0_H0 ;  /* 0x20000056ffdd7230 */ /* 0x000fc40000004100 */
[----:B------:R-:W-:Y:S01]  /*1220*/  FMUL.FTZ R155, R210, R155 ;  /* 0x0000009bd29b7220 */ /* 0x000fe20000410000 */
[----:B------:R-:W-:Y:S02]  /*1230*/  HADD2.F32 R229, -RZ, R86.H1_H1 ;  /* 0x30000056ffe57230 */ /* 0x000fe40000004100 */
[----:B-1----:R-:W-:Y:S01]  /*1240*/  FMUL.FTZ R157, R184, R92 ;  /* 0x0000005cb89d7220 */ /* 0x002fe20000410000 */
[--C-:B------:R-:W-:Y:S02]  /*1250*/  HADD2.F32 R86, -RZ, R93.reuse.H0_H0 ;  /* 0x2000005dff567230 */ /* 0x100fe40000004100 */
[----:B------:R-:W-:Y:S01]  /*1260*/  FADD.FTZ R147, R76, R147 ;  /* 0x000000934c937221 */ /* 0x000fe20000010000 */
[----:B------:R-:W-:Y:S01]  /*1270*/  FFMA.FTZ R148, R75, R76, R148 ;  /* 0x0000004c4b947223 */ /* 0x000fe20000010094 */
[----:B------:R-:W-:Y:S01]  /*1280*/  FMUL.FTZ R83, R210, R83 ;  /* 0x00000053d2537220 */ /* 0x000fe20000410000 */
[----:B------:R-:W-:Y:S01]  /*1290*/  FADD.FTZ R125, R152, R125 ;  /* 0x0000007d987d7221 */ /* 0x000fe20000010000 */
[----:B------:R-:W-:Y:S01]  /*12a0*/  FFMA.FTZ R126, R225, R152, R126 ;  /* 0x00000098e17e7223 */ /* 0x000fe2000001007e */
[----:B------:R-:W-:-:S02]  /*12b0*/  HADD2.F32 R93, -RZ, R93.H1_H1 ;  /* 0x3000005dff5d7230 */ /* 0x000fc40000004100 */
[----:B------:R-:W-:Y:S01]  /*12c0*/  FADD.FTZ R215, -R226, R215 ;  /* 0x000000d7e2d77221 */ /* 0x000fe20000010100 */
[----:B------:R-:W-:Y:S01]  /*12d0*/  FMUL.FTZ R76, R169, R216 ;  /* 0x000000d8a94c7220 */ /* 0x000fe20000410000 */
[----:B------:R-:W-:Y:S01]  /*12e0*/  FADD.FTZ R145, R218, R145 ;  /* 0x00000091da917221 */ /* 0x000fe20000010000 */
[----:B------:R-:W-:Y:S01]  /*12f0*/  FFMA.FTZ R146, R75, R218, R146 ;  /* 0x000000da4b927223 */ /* 0x000fe20000010092 */
[----:B------:R-:W-:Y:S01]  /*1300*/  FADD.FTZ R141, R216, R141 ;  /* 0x0000008dd88d7221 */ /* 0x000fe20000010000 */
[----:B------:R-:W-:Y:S01]  /*1310*/  FFMA.FTZ R142, R77, R216, R142 ;  /* 0x000000d84d8e7223 */ /* 0x000fe2000001008e */
[----:B------:R-:W-:Y:S02]  /*1320*/  HADD2.F32 R152, -RZ, R88.H0_H0 ;  /* 0x20000058ff987230 */ /* 0x000fe40000004100 */
[----:B------:R-:W-:Y:S01]  /*1330*/  FADD.FTZ R217, -R226, R217 ;  /* 0x000000d9e2d97221 */ /* 0x000fe20000010100 */
[--C-:B------:R-:W-:Y:S02]  /*1340*/  HADD2.F32 R216, -RZ, R90.reuse.H0_H0 ;  /* 0x2000005affd87230 */ /* 0x100fe40000004100 */
[----:B------:R-:W-:Y:S01]  /*1350*/  FMUL.FTZ R153, R210, R153 ;  /* 0x00000099d2997220 */ /* 0x000fe20000410000 */
[----:B------:R-:W-:-:S02]  /*1360*/  HADD2.F32 R218, -RZ, R90.H1_H1 ;  /* 0x3000005affda7230 */ /* 0x000fc40000004100 */
[----:B------:R-:W-:Y:S01]  /*1370*/  FADD.FTZ R115, R154, R115 ;  /* 0x000000739a737221 */ /* 0x000fe20000010000 */
[----:B------:R-:W-:Y:S01]  /*1380*/  FFMA.FTZ R116, R155, R154, R116 ;  /* 0x0000009a9b747223 */ /* 0x000fe20000010074 */
[----:B------:R-:W-:Y:S01]  /*1390*/  FMUL.FTZ R90, R183, R84 ;  /* 0x00000054b75a7220 */ /* 0x000fe20000410000 */
[----:B------:R-:W-:Y:S01]  /*13a0*/  FFMA.FTZ R154, R176, R154, R157 ;  /* 0x0000009ab09a7223 */ /* 0x000fe2000001009d */
[----:B------:R-:W-:Y:S01]  /*13b0*/  FADD.FTZ R131, R212, R131 ;  /* 0x00000083d4837221 */ /* 0x000fe20000010000 */
[----:B------:R-:W-:Y:S01]  /*13c0*/  FFMA.FTZ R132, R83, R212, R132 ;  /* 0x000000d453847223 */ /* 0x000fe20000010084 */
[--C-:B------:R-:W-:Y:S02]  /*13d0*/  HADD2.F32 R219, -RZ, R89.reuse.H1_H1 ;  /* 0x30000059ffdb7230 */ /* 0x100fe40000004100 */
[C---:B------:R-:W-:Y:S01]  /*13e0*/  FMUL.FTZ R157, R210.reuse, R215 ;  /* 0x000000d7d29d7220 */ /* 0x040fe20000410000 */
[----:B------:R-:W-:Y:S01]  /*13f0*/  FMUL.FTZ R212, R210, R217 ;  /* 0x000000d9d2d47220 */ /* 0x000fe20000410000 */
[----:B------:R-:W-:Y:S01]  /*1400*/  FMUL.FTZ R215, R186, R93 ;  /* 0x0000005dbad77220 */ /* 0x000fe20000410000 */
[----:B------:R-:W-:-:S02]  /*1410*/  HADD2.F32 R156, -RZ, R89.H0_H0 ;  /* 0x20000059ff9c7230 */ /* 0x000fc40000004100 */
[----:B------:R-:W-:Y:S01]  /*1420*/  FADD.FTZ R119, R152, R119 ;  /* 0x0000007798777221 */ /* 0x000fe20000010000 */
[-C--:B------:R-:W-:Y:S01]  /*1430*/  FFMA.FTZ R120, R153, R152.reuse, R120 ;  /* 0x0000009899787223 */ /* 0x080fe20000010078 */
[----:B------:R-:W-:Y:S01]  /*1440*/  FFMA.FTZ R152, R175, R152, R90 ;  /* 0x00000098af987223 */ /* 0x000fe2000001005a */
[--C-:B------:R-:W-:Y:S02]  /*1450*/  HADD2.F32 R89, -RZ, R94.reuse.H0_H0 ;  /* 0x2000005eff597230 */ /* 0x100fe40000004100 */
[----:B------:R-:W-:Y:S01]  /*1460*/  FMUL.FTZ R90, R185, R86 ;  /* 0x00000056b95a7220 */ /* 0x000fe20000410000 */
[----:B------:R-:W-:Y:S02]  /*1470*/  HADD2.F32 R94, -RZ, R94.H1_H1 ;  /* 0x3000005eff5e7230 */ /* 0x000fe40000004100 */
[----:B------:R-:W-:Y:S01]  /*1480*/  FADD.FTZ R221, -R226, R221 ;  /* 0x000000dde2dd7221 */ /* 0x000fe20000010100 */
[----:B------:R-:W-:Y:S01]  /*1490*/  FADD.FTZ R51, R219, R51 ;  /* 0x00000033db337221 */ /* 0x000fe20000010000 */
[-C--:B------:R-:W-:Y:S01]  /*14a0*/  FFMA.FTZ R108, R212, R219.reuse, R108 ;  /* 0x000000dbd46c7223 */ /* 0x080fe2000001006c */
[----:B------:R-:W-:Y:S01]  /*14b0*/  FFMA.FTZ R215, R178, R219, R215 ;  /* 0x000000dbb2d77223 */ /* 0x000fe200000100d7 */
[----:B------:R-:W-:-:S02]  /*14c0*/  HADD2.F32 R85, -RZ, R87.H0_H0 ;  /* 0x20000057ff557230 */ /* 0x000fc40000004100 */
[----:B------:R-:W-:Y:S01]  /*14d0*/  FADD.FTZ R219, -R226, R229 ;  /* 0x000000e5e2db7221 */ /* 0x000fe20000010100 */
[----:B------:R-:W-:Y:S01]  /*14e0*/  FADD.FTZ R111, R156, R111 ;  /* 0x0000006f9c6f7221 */ /* 0x000fe20000010000 */
[----:B------:R-:W-:Y:S01]  /*14f0*/  FFMA.FTZ R112, R157, R156, R112 ;  /* 0x0000009c9d707223 */ /* 0x000fe20000010070 */
[----:B------:R-:W-:Y:S01]  /*1500*/  FADD.FTZ R149, R214, R149 ;  /* 0x00000095d6957221 */ /* 0x000fe20000010000 */
[----:B------:R-:W-:Y:S01]  /*1510*/  FFMA.FTZ R150, R73, R214, R150 ;  /* 0x000000d649967223 */ /* 0x000fe20000010096 */
[----:B------:R-:W-:Y:S01]  /*1520*/  FFMA.FTZ R156, R177, R156, R90 ;  /* 0x0000009cb19c7223 */ /* 0x000fe2000001005a */
[----:B------:R-:W-:Y:S02]  /*1530*/  HADD2.F32 R87, -RZ, R87.H1_H1 ;  /* 0x30000057ff577230 */ /* 0x000fe40000004100 */
[----:B------:R-:W-:Y:S01]  /*1540*/  FMUL.FTZ R214, R210, R221 ;  /* 0x000000ddd2d67220 */ /* 0x000fe20000410000 */
[----:B------:R-:W-:Y:S01]  /*1550*/  FMUL.FTZ R90, R187, R89 ;  /* 0x00000059bb5a7220 */ /* 0x000fe20000410000 */
[----:B------:R-:W-:-:S02]  /*1560*/  HADD2.F32 R88, -RZ, R95.H0_H0 ;  /* 0x2000005fff587230 */ /* 0x000fc40000004100 */
[----:B------:R-:W-:Y:S01]  /*1570*/  FMUL.FTZ R219, R210, R219 ;  /* 0x000000dbd2db7220 */ /* 0x000fe20000410000 */
[----:B------:R-:W-:Y:S01]  /*1580*/  FMUL.FTZ R221, R188, R94 ;  /* 0x0000005ebcdd7220 */ /* 0x000fe20000410000 */
[----:B------:R-:W-:Y:S02]  /*1590*/  HADD2.F32 R95, -RZ, R95.H1_H1 ;  /* 0x3000005fff5f7230 */ /* 0x000fe40000004100 */
[C---:B------:R-:W-:Y:S01]  /*15a0*/  FADD.FTZ R85, -R226.reuse, R85 ;  /* 0x00000055e2557221 */ /* 0x040fe20000010100 */
[----:B------:R-:W-:Y:S01]  /*15b0*/  FADD.FTZ R79, -R226, R223 ;  /* 0x000000dfe24f7221 */ /* 0x000fe20000010100 */
[----:B------:R-:W-:Y:S01]  /*15c0*/  FADD.FTZ R27, R216, R27 ;  /* 0x0000001bd81b7221 */ /* 0x000fe20000010000 */
[-C--:B------:R-:W-:Y:S01]  /*15d0*/  FFMA.FTZ R13, R214, R216.reuse, R13 ;  /* 0x000000d8d60d7223 */ /* 0x080fe2000001000d */
[----:B------:R-:W-:Y:S01]  /*15e0*/  FFMA.FTZ R217, R179, R216, R90 ;  /* 0x000000d8b3d97223 */ /* 0x000fe2000001005a */
[--C-:B------:R-:W-:Y:S02]  /*15f0*/  HADD2.F32 R223, -RZ, R91.reuse.H0_H0 ;  /* 0x2000005bffdf7230 */ /* 0x100fe40000004100 */
[----:B------:R-:W-:Y:S01]  /*1600*/  FADD.FTZ R11, R218, R11 ;  /* 0x0000000bda0b7221 */ /* 0x000fe20000010000 */
[-C--:B------:R-:W-:Y:S01]  /*1610*/  FFMA.FTZ R12, R219, R218.reuse, R12 ;  /* 0x000000dadb0c7223 */ /* 0x080fe2000001000c */
[----:B------:R-:W-:Y:S01]  /*1620*/  FFMA.FTZ R216, R180, R218, R221 ;  /* 0x000000dab4d87223 */ /* 0x000fe200000100dd */
[----:B------:R-:W-:Y:S01]  /*1630*/  FADD.FTZ R87, -R226, R87 ;  /* 0x00000057e2577221 */ /* 0x000fe20000010100 */
[----:B------:R-:W-:-:S02]  /*1640*/  HADD2.F32 R91, -RZ, R91.H1_H1 ;  /* 0x3000005bff5b7230 */ /* 0x000fc40000004100 */
[----:B------:R-:W-:Y:S01]  /*1650*/  FMUL.FTZ R218, R210, R85 ;  /* 0x00000055d2da7220 */ /* 0x000fe20000410000 */
[----:B------:R-:W-:Y:S01]  /*1660*/  FMUL.FTZ R85, R190, R95 ;  /* 0x0000005fbe557220 */ /* 0x000fe20000410000 */
[----:B------:R-:W-:Y:S01]  /*1670*/  FMUL.FTZ R221, R210, R87 ;  /* 0x00000057d2dd7220 */ /* 0x000fe20000410000 */
[-C--:B------:R-:W-:Y:S01]  /*1680*/  FMUL.FTZ R80, R171, R220.reuse ;  /* 0x000000dcab507220 */ /* 0x080fe20000410000 */
[----:B------:R-:W-:Y:S01]  /*1690*/  FADD.FTZ R133, R220, R133 ;  /* 0x00000085dc857221 */ /* 0x000fe20000010000 */
[----:B------:R-:W-:Y:S01]  /*16a0*/  FFMA.FTZ R134, R81, R220, R134 ;  /* 0x000000dc51867223 */ /* 0x000fe20000010086 */
[----:B------:R-:W-:Y:S01]  /*16b0*/  FFMA.FTZ R220, R182, R91, R85 ;  /* 0x0000005bb6dc7223 */ /* 0x000fe20000010055 */
[----:B------:R-:W-:Y:S02]  /*16c0*/  HADD2.F32 R85, -RZ, R96.H0_H0 ;  /* 0x20000060ff557230 */ /* 0x000fe40000004100 */
[----:B------:R-:W-:Y:S01]  /*16d0*/  FADD.FTZ R5, R95, R5 ;  /* 0x000000055f057221 */ /* 0x000fe20000010000 */
[----:B------:R-:W-:Y:S01]  /*16e0*/  FFMA.FTZ R4, R221, R95, R4 ;  /* 0x0000005fdd047223 */ /* 0x000fe20000010004 */
[----:B------:R-:W-:Y:S01]  /*16f0*/  FADD.FTZ R129, R233, R129 ;  /* 0x00000081e9817221 */ /* 0x000fe20000010000 */
[----:B------:R-:W-:Y:S01]  /*1700*/  FFMA.FTZ R130, R83, R233, R130 ;  /* 0x000000e953827223 */ /* 0x000fe20000010082 */
[----:B------:R-:W-:Y:S01]  /*1710*/  FADD.FTZ R32, R91, R32 ;  /* 0x000000205b207221 */ /* 0x000fe20000010000 */
[----:B------:R-:W-:Y:S01]  /*1720*/  FFMA.FTZ R10, R221, R91, R10 ;  /* 0x0000005bdd0a7223 */ /* 0x000fe2000001000a */
[----:B------:R-:W-:-:S02]  /*1730*/  HADD2.F32 R95, -RZ, R99.H0_H0 ;  /* 0x20000063ff5f7230 */ /* 0x000fc40000004100 */
[----:B------:R-:W-:Y:S01]  /*1740*/  FMUL.FTZ R79, R210, R79 ;  /* 0x0000004fd24f7220 */ /* 0x000fe20000410000 */
[--C-:B------:R-:W-:Y:S02]  /*1750*/  HADD2.F32 R91, -RZ, R97.reuse.H0_H0 ;  /* 0x20000061ff5b7230 */ /* 0x100fe40000004100 */
[----:B------:R-:W-:Y:S01]  /*1760*/  FADD.FTZ R50, R93, R50 ;  /* 0x000000325d327221 */ /* 0x000fe20000010000 */
[----:B------:R-:W-:Y:S02]  /*1770*/  HADD2.F32 R233, -RZ, R97.H1_H1 ;  /* 0x30000061ffe97230 */ /* 0x000fe40000004100 */
[----:B------:R-:W-:Y:S01]  /*1780*/  FFMA.FTZ R49, R212, R93, R49 ;  /* 0x0000005dd4317223 */ /* 0x000fe20000010031 */
[----:B------:R-:W-:Y:S02]  /*1790*/  HADD2.F32 R97, -RZ, R99.H1_H1 ;  /* 0x30000063ff617230 */ /* 0x000fe40000004100 */
[----:B------:R-:W-:Y:S01]  /*17a0*/  FMUL.FTZ R90, R189, R88 ;  /* 0x00000058bd5a7220 */ /* 0x000fe20000410000 */
[----:B------:R-:W-:Y:S01]  /*17b0*/  FADD.FTZ R93, -R226, R85 ;  /* 0x00000055e25d7221 */ /* 0x000fe20000010100 */
[----:B------:R-:W-:-:S02]  /*17c0*/  HADD2.F32 R99, -RZ, R104.H0_H0 ;  /* 0x20000068ff637230 */ /* 0x000fc40000004100 */
[----:B------:R-:W-:Y:S01]  /*17d0*/  FADD.FTZ R139, R231, R139 ;  /* 0x0000008be78b7221 */ /* 0x000fe20000010000 */
[----:B------:R-:W-:Y:S02]  /*17e0*/  HADD2.F32 R87, -RZ, R96.H1_H1 ;  /* 0x30000060ff577230 */ /* 0x000fe40000004100 */
[----:B------:R-:W-:Y:S01]  /*17f0*/  FFMA.FTZ R140, R79, R231, R140 ;  /* 0x000000e74f8c7223 */ /* 0x000fe2000001008c */
[----:B------:R-:W-:Y:S01]  /*1800*/  FADD.FTZ R8, R89, R8 ;  /* 0x0000000859087221 */ /* 0x000fe20000010000 */
[----:B------:R-:W-:Y:S01]  /*1810*/  FFMA.FTZ R0, R214, R89, R0 ;  /* 0x00000059d6007223 */ /* 0x000fe20000010000 */
[----:B------:R-:W-:Y:S01]  /*1820*/  FADD.FTZ R85, -R226, R95 ;  /* 0x0000005fe2557221 */ /* 0x000fe20000010100 */
[----:B------:R-:W-:Y:S01]  /*1830*/  FADD.FTZ R14, R223, R14 ;  /* 0x0000000edf0e7221 */ /* 0x000fe20000010000 */
[-C--:B------:R-:W-:Y:S01]  /*1840*/  FFMA.FTZ R31, R218, R223.reuse, R31 ;  /* 0x000000dfda1f7223 */ /* 0x080fe2000001001f */
[--C-:B------:R-:W-:Y:S02]  /*1850*/  HADD2.F32 R231, -RZ, R98.reuse.H0_H0 ;  /* 0x20000062ffe77230 */ /* 0x100fe40000004100 */
[----:B------:R-:W-:Y:S01]  /*1860*/  FFMA.FTZ R223, R181, R223, R90 ;  /* 0x000000dfb5df7223 */ /* 0x000fe2000001005a */
[----:B------:R-:W-:-:S02]  /*1870*/  HADD2.F32 R89, -RZ, R98.H1_H1 ;  /* 0x30000062ff597230 */ /* 0x000fc40000004100 */
[----:B------:R-:W-:Y:S01]  /*1880*/  FMUL.FTZ R98, R210, R93 ;  /* 0x0000005dd2627220 */ /* 0x000fe20000410000 */
[--C-:B------:R-:W-:Y:S02]  /*1890*/  HADD2.F32 R95, -RZ, R100.reuse.H0_H0 ;  /* 0x20000064ff5f7230 */ /* 0x100fe40000004100 */
[----:B------:R-:W-:Y:S01]  /*18a0*/  FMUL.FTZ R90, R199, R99 ;  /* 0x00000063c75a7220 */ /* 0x000fe20000410000 */
[----:B------:R-:W-:Y:S02]  /*18b0*/  FADD.FTZ R235, -R226, R87 ;  /* 0x00000057e2eb7221 */ /* 0x000fe40000010100 */
[----:B------:R-:W-:Y:S01]  /*18c0*/  FADD.FTZ R42, R95, R42 ;  /* 0x0000002a5f2a7221 */ /* 0x000fe20000010000 */
[-C--:B------:R-:W-:Y:S01]  /*18d0*/  FFMA.FTZ R33, R98, R95.reuse, R33 ;  /* 0x0000005f62217223 */ /* 0x080fe20000010021 */
[----:B------:R-:W-:Y:S01]  /*18e0*/  FFMA.FTZ R95, R191, R95, R90 ;  /* 0x0000005fbf5f7223 */ /* 0x000fe2000001005a */
[----:B------:R-:W-:Y:S01]  /*18f0*/  FMUL.FTZ R96, R210, R235 ;  /* 0x000000ebd2607220 */ /* 0x000fe20000410000 */
[----:B------:R-:W-:Y:S01]  /*1900*/  FFMA.FTZ R90, R73, R72, RZ ;  /* 0x00000048495a7223 */ /* 0x000fe200000100ff */
[----:B------:R-:W-:Y:S01]  /*1910*/  FADD.FTZ R235, RZ, R72 ;  /* 0x00000048ffeb7221 */ /* 0x000fe20000010000 */
[----:B------:R-:W-:Y:S01]  /*1920*/  FFMA.FTZ R76, R161, R230, R76 ;  /* 0x000000e6a14c7223 */ /* 0x000fe2000001004c */
[----:B------:R-:W-:Y:S01]  /*1930*/  FADD.FTZ R117, R84, R117 ;  /* 0x0000007554757221 */ /* 0x000fe20000010000 */
[----:B------:R-:W-:Y:S01]  /*1940*/  FFMA.FTZ R118, R153, R84, R118 ;  /* 0x0000005499767223 */ /* 0x000fe20000010076 */
[----:B------:R-:W-:-:S02]  /*1950*/  HADD2.F32 R237, -RZ, R100.H1_H1 ;  /* 0x30000064ffed7230 */ /* 0x000fc40000004100 */
[----:B------:R-:W-:Y:S01]  /*1960*/  FFMA.FTZ R90, R75, R74, R90 ;  /* 0x0000004a4b5a7223 */ /* 0x000fe2000001005a */
[--C-:B------:R-:W-:Y:S02]  /*1970*/  HADD2.F32 R84, -RZ, R103.reuse.H0_H0 ;  /* 0x20000067ff547230 */ /* 0x100fe40000004100 */
[----:B------:R-:W-:Y:S01]  /*1980*/  FADD.FTZ R235, R74, R235 ;  /* 0x000000eb4aeb7221 */ /* 0x000fe20000010000 */
[----:B------:R-:W-:Y:S02]  /*1990*/  HADD2.F32 R100, -RZ, R103.H1_H1 ;  /* 0x30000067ff647230 */ /* 0x000fe40000004100 */
[----:B------:R-:W-:Y:S02]  /*19a0*/  HADD2.F32 R103, -RZ, R105.H0_H0 ;  /* 0x20000069ff677230 */ /* 0x000fe40000004100 */
[----:B------:R-:W-:Y:S01]  /*19b0*/  FADD.FTZ R109, R86, R109 ;  /* 0x0000006d566d7221 */ /* 0x000fe20000010000 */
[----:B------:R-:W-:Y:S01]  /*19c0*/  FFMA.FTZ R110, R157, R86, R110 ;  /* 0x000000569d6e7223 */ /* 0x000fe2000001006e */
[----:B------:R-:W-:Y:S01]  /*19d0*/  FADD.FTZ R6, R88, R6 ;  /* 0x0000000658067221 */ /* 0x000fe20000010000 */
[----:B------:R-:W-:Y:S01]  /*19e0*/  FFMA.FTZ R3, R218, R88, R3 ;  /* 0x00000058da037223 */ /* 0x000fe20000010003 */
[----:B------:R-:W-:Y:S01]  /*19f0*/  FFMA.FTZ R90, R77, R76, R90 ;  /* 0x0000004c4d5a7223 */ /* 0x000fe2000001005a */
[----:B------:R-:W-:Y:S01]  /*1a00*/  FADD.FTZ R113, R92, R113 ;  /* 0x000000715c717221 */ /* 0x000fe20000010000 */
[----:B------:R-:W-:Y:S01]  /*1a10*/  FFMA.FTZ R114, R155, R92, R114 ;  /* 0x0000005c9b727223 */ /* 0x000fe20000010072 */
[----:B------:R-:W-:-:S02]  /*1a20*/  HADD2.F32 R88, -RZ, R102.H0_H0 ;  /* 0x20000066ff587230 */ /* 0x000fc40000004100 */
[----:B------:R-:W-:Y:S01]  /*1a30*/  FADD.FTZ R235, R76, R235 ;  /* 0x000000eb4ceb7221 */ /* 0x000fe20000010000 */
[----:B------:R-:W-:Y:S02]  /*1a40*/  HADD2.F32 R86, -RZ, R102.H1_H1 ;  /* 0x30000066ff567230 */ /* 0x000fe40000004100 */
[----:B------:R-:W-:Y:S01]  /*1a50*/  FADD.FTZ R91, -R226, R91 ;  /* 0x0000005be25b7221 */ /* 0x000fe20000010100 */
[----:B------:R-:W-:Y:S02]  /*1a60*/  HADD2.F32 R92, -RZ, R101.H0_H0 ;  /* 0x20000065ff5c7230 */ /* 0x000fe40000004100 */
[--C-:B------:R-:W-:Y:S02]  /*1a70*/  HADD2.F32 R102, -RZ, R106.reuse.H0_H0 ;  /* 0x2000006aff667230 */ /* 0x100fe40000004100 */
[----:B------:R-:W-:Y:S02]  /*1a80*/  HADD2.F32 R229, -RZ, R106.H1_H1 ;  /* 0x3000006affe57230 */ /* 0x000fe40000004100 */
[----:B------:R-:W-:Y:S01]  /*1a90*/  FMUL.FTZ R106, R201, R103 ;  /* 0x00000067c96a7220 */ /* 0x000fe20000410000 */
[----:B------:R-:W-:Y:S01]  /*1aa0*/  FFMA.FTZ R80, R163, R232, R80 ;  /* 0x000000e8a3507223 */ /* 0x000fe20000010050 */
[----:B------:R-:W-:Y:S01]  /*1ab0*/  FFMA.FTZ R90, R79, R78, R90 ;  /* 0x0000004e4f5a7223 */ /* 0x000fe2000001005a */
[----:B------:R-:W-:Y:S01]  /*1ac0*/  FADD.FTZ R7, R94, R7 ;  /* 0x000000075e077221 */ /* 0x000fe20000010000 */
[----:B------:R-:W-:Y:S01]  /*1ad0*/  FFMA.FTZ R2, R219, R94, R2 ;  /* 0x0000005edb027223 */ /* 0x000fe20000010002 */
[----:B------:R-:W-:Y:S01]  /*1ae0*/  FADD.FTZ R235, R78, R235 ;  /* 0x000000eb4eeb7221 */ /* 0x000fe20000010000 */
[----:B------:R-:W-:Y:S01]  /*1af0*/  FMUL.FTZ R94, R210, R91 ;  /* 0x0000005bd25e7220 */ /* 0x000fe20000410000 */
[----:B------:R-:W-:Y:S01]  /*1b00*/  FFMA.FTZ R91, R193, R92, R106 ;  /* 0x0000005cc15b7223 */ /* 0x000fe2000001006a */
[----:B------:R-:W-:Y:S01]  /*1b10*/  FFMA.FTZ R106, R81, R80, R90 ;  /* 0x00000050516a7223 */ /* 0x000fe2000001005a */
[----:B------:R-:W-:-:S03]  /*1b20*/  FADD.FTZ R235, R80, R235 ;  /* 0x000000eb50eb7221 */ /* 0x000fc60000010000 */
[----:B------:R-:W-:Y:S01]  /*1b30*/  FFMA.FTZ R106, R83, R82, R106 ;  /* 0x00000052536a7223 */ /* 0x000fe2000001006a */
[----:B------:R-:W-:-:S03]  /*1b40*/  FADD.FTZ R235, R82, R235 ;  /* 0x000000eb52eb7221 */ /* 0x000fc60000010000 */
[----:B------:R-:W-:Y:S01]  /*1b50*/  FFMA.FTZ R106, R225, R222, R106 ;  /* 0x000000dee16a7223 */ /* 0x000fe2000001006a */
[----:B------:R-:W-:Y:S01]  /*1b60*/  FADD.FTZ R235, R222, R235 ;  /* 0x000000ebdeeb7221 */ /* 0x000fe20000010000 */
[----:B------:R-:W-:Y:S02]  /*1b70*/  FADD.FTZ R231, -R226, R231 ;  /* 0x000000e7e2e77221 */ /* 0x000fe40000010100 */
[----:B------:R-:W-:Y:S01]  /*1b80*/  FFMA.FTZ R106, R227, R224, R106 ;  /* 0x000000e0e36a7223 */ /* 0x000fe2000001006a */
[----:B------:R-:W-:Y:S01]  /*1b90*/  FADD.FTZ R235, R224, R235 ;  /* 0x000000ebe0eb7221 */ /* 0x000fe20000010000 */
[----:B------:R-:W-:Y:S02]  /*1ba0*/  FADD.FTZ R87, -R226, R89 ;  /* 0x00000059e2577221 */ /* 0x000fe40000010100 */
[----:B------:R-:W-:Y:S01]  /*1bb0*/  FFMA.FTZ R106, R153, R152, R106 ;  /* 0x00000098996a7223 */ /* 0x000fe2000001006a */
[----:B------:R-:W-:Y:S01]  /*1bc0*/  FADD.FTZ R235, R152, R235 ;  /* 0x000000eb98eb7221 */ /* 0x000fe20000010000 */
[C---:B------:R-:W-:Y:S01]  /*1bd0*/  FMUL.FTZ R90, R210.reuse, R231 ;  /* 0x000000e7d25a7220 */ /* 0x040fe20000410000 */
[----:B------:R-:W-:Y:S01]  /*1be0*/  FMUL.FTZ R87, R210, R87 ;  /* 0x00000057d2577220 */ /* 0x000fe20000410000 */
[----:B------:R-:W-:Y:S01]  /*1bf0*/  FMUL.FTZ R231, R204, R229 ;  /* 0x000000e5cce77220 */ /* 0x000fe20000410000 */
[----:B------:R-:W-:Y:S01]  /*1c00*/  FFMA.FTZ R106, R155, R154, R106 ;  /* 0x0000009a9b6a7223 */ /* 0x000fe2000001006a */
[----:B------:R-:W-:Y:S01]  /*1c10*/  FADD.FTZ R235, R154, R235 ;  /* 0x000000eb9aeb7221 */ /* 0x000fe20000010000 */
[----:B------:R-:W-:Y:S01]  /*1c20*/  FADD.FTZ R47, R86, R47 ;  /* 0x0000002f562f7221 */ /* 0x000fe20000010000 */
[----:B------:R-:W-:Y:S01]  /*1c30*/  FFMA.FTZ R17, R87, R86, R17 ;  /* 0x0000005657117223 */ /* 0x000fe20000010011 */
[C---:B------:R-:W-:Y:S01]  /*1c40*/  FADD.FTZ R233, -R226.reuse, R233 ;  /* 0x000000e9e2e97221 */ /* 0x040fe20000010100 */
[----:B------:R-:W-:Y:S01]  /*1c50*/  FADD.FTZ R97, -R226, R97 ;  /* 0x00000061e2617221 */ /* 0x000fe20000010100 */
[----:B------:R-:W-:-:S02]  /*1c60*/  HADD2.F32 R105, -RZ, R105.H1_H1 ;  /* 0x30000069ff697230 */ /* 0x000fc40000004100 */
[----:B------:R-:W-:Y:S01]  /*1c70*/  FFMA.FTZ R86, R196, R86, R231 ;  /* 0x00000056c4567223 */ /* 0x000fe200000100e7 */
[----:B------:R-:W-:Y:S01]  /*1c80*/  FMUL.FTZ R226, R203, R102 ;  /* 0x00000066cbe27220 */ /* 0x000fe20000410000 */
[----:B------:R-:W-:Y:S01]  /*1c90*/  FFMA.FTZ R231, R157, R156, R106 ;  /* 0x0000009c9de77223 */ /* 0x000fe2000001006a */
[----:B------:R-:W-:Y:S01]  /*1ca0*/  FADD.FTZ R106, R156, R235 ;  /* 0x000000eb9c6a7221 */ /* 0x000fe20000010000 */
[----:B------:R-:W-:Y:S02]  /*1cb0*/  HADD2.F32 R89, -RZ, R101.H1_H1 ;  /* 0x30000065ff597230 */ /* 0x000fe40000004100 */
[----:B------:R-:W-:Y:S01]  /*1cc0*/  FADD.FTZ R37, R92, R37 ;  /* 0x000000255c257221 */ /* 0x000fe20000010000 */
[----:B------:R-:W-:Y:S01]  /*1cd0*/  FFMA.FTZ R43, R94, R92, R43 ;  /* 0x0000005c5e2b7223 */ /* 0x000fe2000001002b */
[----:B------:R-:W-:Y:S01]  /*1ce0*/  FMUL.FTZ R92, R210, R233 ;  /* 0x000000e9d25c7220 */ /* 0x000fe20000410000 */
[----:B------:R-:W-:Y:S01]  /*1cf0*/  FADD.FTZ R46, R88, R46 ;  /* 0x0000002e582e7221 */ /* 0x000fe20000010000 */
[-C--:B------:R-:W-:Y:S01]  /*1d00*/  FFMA.FTZ R19, R90, R88.reuse, R19 ;  /* 0x000000585a137223 */ /* 0x080fe20000010013 */
[----:B------:R-:W-:Y:S01]  /*1d10*/  FMUL.FTZ R233, R202, R105 ;  /* 0x00000069cae97220 */ /* 0x000fe20000410000 */
[----:B------:R-:W-:Y:S01]  /*1d20*/  FFMA.FTZ R88, R195, R88, R226 ;  /* 0x00000058c3587223 */ /* 0x000fe200000100e2 */
[----:B------:R-:W-:Y:S01]  /*1d30*/  FFMA.FTZ R231, R212, R215, R231 ;  /* 0x000000d7d4e77223 */ /* 0x000fe200000100e7 */
[----:B------:R-:W-:Y:S01]  /*1d40*/  FADD.FTZ R226, R215, R106 ;  /* 0x0000006ad7e27221 */ /* 0x000fe20000010000 */
[----:B------:R-:W-:Y:S01]  /*1d50*/  FADD.FTZ R41, R89, R41 ;  /* 0x0000002959297221 */ /* 0x000fe20000010000 */
[-C--:B------:R-:W-:Y:S01]  /*1d60*/  FFMA.FTZ R45, R92, R89.reuse, R45 ;  /* 0x000000595c2d7223 */ /* 0x080fe2000001002d */
[----:B------:R-:W-:Y:S01]  /*1d70*/  FFMA.FTZ R89, R194, R89, R233 ;  /* 0x00000059c2597223 */ /* 0x000fe200000100e9 */
[----:B------:R-:W-:Y:S01]  /*1d80*/  FFMA.FTZ R106, R214, R217, R231 ;  /* 0x000000d9d66a7223 */ /* 0x000fe200000100e7 */
[----:B------:R-:W-:-:S03]  /*1d90*/  FADD.FTZ R233, R217, R226 ;  /* 0x000000e2d9e97221 */ /* 0x000fc60000010000 */
[----:B------:R-:W-:Y:S01]  /*1da0*/  FFMA.FTZ R231, R219, R216, R106 ;  /* 0x000000d8dbe77223 */ /* 0x000fe2000001006a */
[----:B------:R-:W-:Y:S01]  /*1db0*/  FADD.FTZ R226, R216, R233 ;  /* 0x000000e9d8e27221 */ /* 0x000fe20000010000 */
[----:B------:R-:W-:Y:S02]  /*1dc0*/  HADD2.F32 R101, -RZ, R104.H1_H1 ;  /* 0x30000068ff657230 */ /* 0x000fe40000004100 */
[----:B------:R-:W-:Y:S01]  /*1dd0*/  FFMA.FTZ R106, R218, R223, R231 ;  /* 0x000000dfda6a7223 */ /* 0x000fe200000100e7 */
[----:B------:R-:W-:Y:S01]  /*1de0*/  FADD.FTZ R231, R223, R226 ;  /* 0x000000e2dfe77221 */ /* 0x000fe20000010000 */
[----:B------:R-:W-:Y:S01]  /*1df0*/  FADD.FTZ R16, R99, R16 ;  /* 0x0000001063107221 */ /* 0x000fe20000010000 */
[----:B------:R-:W-:Y:S01]  /*1e00*/  FFMA.FTZ R29, R98, R99, R29 ;  /* 0x00000063621d7223 */ /* 0x000fe2000001001d */
[----:B------:R-:W-:Y:S01]  /*1e10*/  FMUL.FTZ R93, R200, R101 ;  /* 0x00000065c85d7220 */ /* 0x000fe20000410000 */
[----:B------:R-:W-:Y:S01]  /*1e20*/  FFMA.FTZ R99, R221, R220, R106 ;  /* 0x000000dcdd637223 */ /* 0x000fe2000001006a */
[----:B------:R-:W-:-:S02]  /*1e30*/  FADD.FTZ R106, R220, R231 ;  /* 0x000000e7dc6a7221 */ /* 0x000fc40000010000 */
[----:B------:R-:W-:Y:S01]  /*1e40*/  FFMA.FTZ R93, R192, R237, R93 ;  /* 0x000000edc05d7223 */ /* 0x000fe2000001005d */
        /* <DEDUP_REMOVED lines=8> */
[--C-:B------:R-:W-:Y:S02]  /*1ed0*/  HADD2.F32 R104, -RZ, R107.reuse.H0_H0 ;  /* 0x2000006bff687230 */ /* 0x100fe40000004100 */
[----:B------:R-:W-:Y:S01]  /*1ee0*/  FFMA.FTZ R101, R92, R89, R99 ;  /* 0x000000595c657223 */ /* 0x000fe20000010063 */
[----:B------:R-:W-:Y:S01]  /*1ef0*/  FADD.FTZ R99, R106, R89 ;  /* 0x000000596a637221 */ /* 0x000fe20000010000 */
[----:B------:R-:W-:Y:S01]  /*1f00*/  FADD.FTZ R137, R228, R137 ;  /* 0x00000089e4897221 */ /* 0x000fe20000010000 */
[----:B------:R-:W-:Y:S01]  /*1f10*/  FFMA.FTZ R138, R79, R228, R138 ;  /* 0x000000e44f8a7223 */ /* 0x000fe2000001008a */
[----:B------:R-:W-:-:S02]  /*1f20*/  HADD2.F32 R107, -RZ, R107.H1_H1 ;  /* 0x3000006bff6b7230 */ /* 0x000fc40000004100 */
[----:B------:R-:W-:Y:S01]  /*1f30*/  FMUL.FTZ R85, R210, R85 ;  /* 0x00000055d2557220 */ /* 0x000fe20000410000 */
[----:B------:R-:W-:Y:S01]  /*1f40*/  FADD.FTZ R24, R102, R24 ;  /* 0x0000001866187221 */ /* 0x000fe20000010000 */
[C---:B------:R-:W-:Y:S01]  /*1f50*/  FFMA.FTZ R39, R90.reuse, R102, R39 ;  /* 0x000000665a277223 */ /* 0x040fe20000010027 */
[----:B------:R-:W-:Y:S01]  /*1f60*/  FMUL.FTZ R228, R205, R104 ;  /* 0x00000068cde47220 */ /* 0x000fe20000410000 */
[----:B------:R-:W-:Y:S01]  /*1f70*/  FFMA.FTZ R102, R90, R88, R101 ;  /* 0x000000585a667223 */ /* 0x000fe20000010065 */
[----:B------:R-:W-:Y:S01]  /*1f80*/  FADD.FTZ R99, R99, R88 ;  /* 0x0000005863637221 */ /* 0x000fe20000010000 */
[----:B------:R-:W-:Y:S01]  /*1f90*/  FADD.FTZ R28, R84, R28 ;  /* 0x0000001c541c7221 */ /* 0x000fe20000010000 */
[-C--:B------:R-:W-:Y:S01]  /*1fa0*/  FFMA.FTZ R23, R85, R84.reuse, R23 ;  /* 0x0000005455177223 */ /* 0x080fe20000010017 */
[----:B------:R-:W-:Y:S01]  /*1fb0*/  FMUL.FTZ R97, R210, R97 ;  /* 0x00000061d2617220 */ /* 0x000fe20000410000 */
[----:B------:R-:W-:Y:S01]  /*1fc0*/  FFMA.FTZ R84, R197, R84, R228 ;  /* 0x00000054c5547223 */ /* 0x000fe200000100e4 */
[----:B------:R-:W-:Y:S01]  /*1fd0*/  FMUL.FTZ R235, R206, R107 ;  /* 0x0000006bceeb7220 */ /* 0x000fe20000410000 */
[----:B------:R-:W-:Y:S01]  /*1fe0*/  FFMA.FTZ R101, R87, R86, R102 ;  /* 0x0000005657657223 */ /* 0x000fe20000010066 */
[----:B------:R-:W-:Y:S01]  /*1ff0*/  FADD.FTZ R99, R99, R86 ;  /* 0x0000005663637221 */ /* 0x000fe20000010000 */
[----:B------:R-:W-:Y:S01]  /*2000*/  FADD.FTZ R15, R100, R15 ;  /* 0x0000000f640f7221 */ /* 0x000fe20000010000 */
[-C--:B------:R-:W-:Y:S01]  /*2010*/  FFMA.FTZ R30, R97, R100.reuse, R30 ;  /* 0x00000064611e7223 */ /* 0x080fe2000001001e */
[----:B------:R-:W-:Y:S01]  /*2020*/  FFMA.FTZ R100, R198, R100, R235 ;  /* 0x00000064c6647223 */ /* 0x000fe200000100eb */
        /* <DEDUP_REMOVED lines=39> */
.L_x_549:
[----:B-1----:R-:W-:Y:S01]  /*22a0*/  FADD.FTZ R102, R99, R102 ;  /* 0x0000006663667221 */ /* 0x002fe20000010000 */
[----:B--2---:R-:W-:-:S03]  /*22b0*/  FADD.FTZ R104, R101, R104 ;  /* 0x0000006865687221 */ /* 0x004fc60000010000 */
[----:B0-----:R-:W-:Y:S01]  /*22c0*/  FMUL.FTZ R99, R102, UR16 ;  /* 0x0000001066637c20 */ /* 0x001fe20008410000 */
        /* <DEDUP_REMOVED lines=38> */
[----:B------:R-:W-:Y:S01]  /*2530*/  F2FP.F16.F32.PACK_AB R72, R77, R72 ;  /* 0x000000484d48723e */ /* 0x000fe200000000ff */
[----:B------:R-:W-:Y:S06]  /*2540*/  BRA `(.L_x_516) ;  /* 0x0000001000607947 */ /* 0x000fec0003800000 */
.L_x_515:
        /* <DEDUP_REMOVED lines=33> */
.L_x_514:
        /* <DEDUP_REMOVED lines=36> */
.L_x_517:
        /* <DEDUP_REMOVED lines=37> */
.L_x_513:
        /* <DEDUP_REMOVED lines=14> */
[-C--:B------:R-:W-:Y:S01]  /*2cd0*/  FFMA.FTZ R81, R81, R102.reuse, R99 ;  /* 0x0000006651517223 */ /* 0x080fe20000010063 */
[----:B------:R-:W-:Y:S01]  /*2ce0*/  FADD.FTZ R76, R76, -R77 ;  /* 0x8000004d4c4c7221 */ /* 0x000fe20000010000 */
[----:B------:R-:W-:Y:S01]  /*2cf0*/  FADD.FTZ R72, R72, -R73 ;  /* 0x8000004948487221 */ /* 0x000fe20000010000 */
[----:B------:R-:W-:Y:S01]  /*2d00*/  FADD.FTZ R104, R74, -R75 ;  /* 0x8000004b4a687221 */ /* 0x000fe20000010000 */
[----:B------:R-:W-:Y:S01]  /*2d10*/  FFMA.FTZ R83, R83, R102, R99 ;  /* 0x0000006653537223 */ /* 0x000fe20000010063 */
[----:B-----5:R-:W-:-:S02]  /*2d20*/  HADD2.F32 R77, -RZ, R55.H1_H1 ;  /* 0x30000037ff4d7230 */ /* 0x020fc40000004100 */
[----:B------:R-:W-:Y:S01]  /*2d30*/  FADD.FTZ R106, R78, -R79 ;  /* 0x8000004f4e6a7221 */ /* 0x000fe20000010000 */
[----:B------:R-:W-:Y:S01]  /*2d40*/  FADD.FTZ R224, R224, -R227 ;  /* 0x800000e3e0e07221 */ /* 0x000fe20000010000 */
[----:B------:R-:W-:Y:S02]  /*2d50*/  HADD2.F32 R75, -RZ, R55.H0_H0 ;  /* 0x20000037ff4b7230 */ /* 0x000fe40000004100 */
[----:B------:R-:W-:Y:S01]  /*2d60*/  FADD.FTZ R78, R222, -R225 ;  /* 0x800000e1de4e7221 */ /* 0x000fe20000010000 */
[----:B------:R-:W-:Y:S02]  /*2d70*/  HADD2.F32 R73, -RZ, R54.H0_H0 ;  /* 0x20000036ff497230 */ /* 0x000fe40000004100 */
[----:B------:R-:W-:Y:S01]  /*2d80*/  FADD.FTZ R74, R80, -R81 ;  /* 0x80000051504a7221 */ /* 0x000fe20000010000 */
[----:B------:R-:W-:Y:S01]  /*2d90*/  FADD.FTZ R82, R82, -R83 ;  /* 0x8000005352527221 */ /* 0x000fe20000010000 */
[C---:B------:R-:W-:Y:S01]  /*2da0*/  FFMA.FTZ R83, R210.reuse, R224, R77 ;  /* 0x000000e0d2537223 */ /* 0x040fe2000001004d */
[C---:B------:R-:W-:Y:S01]  /*2db0*/  FFMA.FTZ R78, R210.reuse, R78, R75 ;  /* 0x0000004ed24e7223 */ /* 0x040fe2000001004b */
[----:B------:R-:W-:Y:S01]  /*2dc0*/  FFMA.FTZ R74, R210, R74, R73 ;  /* 0x0000004ad24a7223 */ /* 0x000fe20000010049 */
[----:B------:R-:W-:-:S02]  /*2dd0*/  HADD2.F32 R77, -RZ, R53.H0_H0 ;  /* 0x20000035ff4d7230 */ /* 0x000fc40000004100 */
[----:B------:R-:W-:Y:S02]  /*2de0*/  HADD2.F32 R81, -RZ, R54.H1_H1 ;  /* 0x30000036ff517230 */ /* 0x000fe40000004100 */
[----:B------:R-:W-:Y:S02]  /*2df0*/  HADD2.F32 R79, -RZ, R53.H1_H1 ;  /* 0x30000035ff4f7230 */ /* 0x000fe40000004100 */
[C---:B------:R-:W-:Y:S01]  /*2e00*/  FFMA.FTZ R76, R210.reuse, R76, R77 ;  /* 0x0000004cd24c7223 */ /* 0x040fe2000001004d */
[--C-:B------:R-:W-:Y:S02]  /*2e10*/  HADD2.F32 R73, -RZ, R52.reuse.H0_H0 ;  /* 0x20000034ff497230 */ /* 0x100fe40000004100 */
[C---:B------:R-:W-:Y:S01]  /*2e20*/  FFMA.FTZ R81, R210.reuse, R82, R81 ;  /* 0x00000052d2517223 */ /* 0x040fe20000010051 */
[----:B------:R-:W-:Y:S02]  /*2e30*/  HADD2.F32 R75, -RZ, R52.H1_H1 ;  /* 0x30000034ff4b7230 */ /* 0x000fe40000004100 */
[C---:B------:R-:W-:Y:S01]  /*2e40*/  FFMA.FTZ R79, R210.reuse, R106, R79 ;  /* 0x0000006ad24f7223 */ /* 0x040fe2000001004f */
[C---:B------:R-:W-:Y:S01]  /*2e50*/  FFMA.FTZ R72, R210.reuse, R72, R73 ;  /* 0x00000048d2487223 */ /* 0x040fe20000010049 */
[----:B------:R-:W-:Y:S01]  /*2e60*/  F2FP.F16.F32.PACK_AB R74, R81, R74 ;  /* 0x0000004a514a723e */ /* 0x000fe200000000ff */
[----:B------:R-:W-:Y:S01]  /*2e70*/  FFMA.FTZ R77, R210, R104, R75 ;  /* 0x00000068d24d7223 */ /* 0x000fe2000001004b */
[----:B------:R-:W-:-:S02]  /*2e80*/  F2FP.F16.F32.PACK_AB R75, R83, R78 ;  /* 0x0000004e534b723e */ /* 0x000fc400000000ff */
[----:B------:R-:W-:Y:S02]  /*2e90*/  F2FP.F16.F32.PACK_AB R73, R79, R76 ;  /* 0x0000004c4f49723e */ /* 0x000fe400000000ff */
[----:B------:R-:W-:Y:S01]  /*2ea0*/  F2FP.F16.F32.PACK_AB R72, R77, R72 ;  /* 0x000000484d48723e */ /* 0x000fe200000000ff */
[----:B------:R-:W-:Y:S06]  /*2eb0*/  BRA `(.L_x_516) ;  /* 0x0000000800047947 */ /* 0x000fec0003800000 */
.L_x_519:
[-CC-:B------:R-:W-:Y:S01]  /*2ec0*/  FFMA.FTZ R73, R73, R102.reuse, R99.reuse ;  /* 0x0000006649497223 */ /* 0x180fe20000010063 */
[-CC-:B------:R-:W-:Y:S01]  /*2ed0*/  FFMA.FTZ R77, R77, R102.reuse, R99.reuse ;  /* 0x000000664d4d7223 */ /* 0x180fe20000010063 */
[-CC-:B------:R-:W-:Y:S01]  /*2ee0*/  FFMA.FTZ R81, R81, R102.reuse, R99.reuse ;  /* 0x0000006651517223 */ /* 0x180fe20000010063 */
[----:B-----5:R-:W-:Y:S02]  /*2ef0*/  HADD2.F32 R65, -RZ, R52.H0_H0 ;  /* 0x20000034ff417230 */ /* 0x020fe40000004100 */
[----:B------:R-:W-:Y:S01]  /*2f00*/  FFMA.FTZ R75, R75, R102, R99 ;  /* 0x000000664b4b7223 */ /* 0x000fe20000010063 */
[----:B------:R-:W-:Y:S01]  /*2f10*/  FADD.FTZ R73, R72, -R73 ;  /* 0x8000004948497221 */ /* 0x000fe20000010000 */
[----:B------:R-:W-:Y:S02]  /*2f20*/  HADD2.F32 R64, -RZ, R53.H0_H0 ;  /* 0x20000035ff407230 */ /* 0x000fe40000004100 */
[----:B------:R-:W-:Y:S01]  /*2f30*/  FADD.FTZ R77, R76, -R77 ;  /* 0x8000004d4c4d7221 */ /* 0x000fe20000010000 */
[----:B------:R-:W-:-:S02]  /*2f40*/  HADD2.F32 R66, -RZ, R54.H0_H0 ;  /* 0x20000036ff427230 */ /* 0x000fc40000004100 */
[----:B------:R-:W-:Y:S01]  /*2f50*/  FADD.FTZ R81, R80, -R81 ;  /* 0x8000005150517221 */ /* 0x000fe20000010000 */
[-CC-:B------:R-:W-:Y:S01]  /*2f60*/  FFMA.FTZ R79, R79, R102.reuse, R99.reuse ;  /* 0x000000664f4f7223 */ /* 0x180fe20000010063 */
[-CC-:B------:R-:W-:Y:S01]  /*2f70*/  FFMA.FTZ R83, R83, R102.reuse, R99.reuse ;  /* 0x0000006653537223 */ /* 0x180fe20000010063 */
[-CC-:B------:R-:W-:Y:S01]  /*2f80*/  FFMA.FTZ R225, R225, R102.reuse, R99.reuse ;  /* 0x00000066e1e17223 */ /* 0x180fe20000010063 */
[----:B------:R-:W-:Y:S01]  /*2f90*/  FFMA.FTZ R227, R227, R102, R99 ;  /* 0x00000066e3e37223 */ /* 0x000fe20000010063 */
[----:B------:R-:W-:Y:S01]  /*2fa0*/  FADD.FTZ R75, R74, -R75 ;  /* 0x8000004b4a4b7221 */ /* 0x000fe20000010000 */
[C---:B------:R-:W-:Y:S01]  /*2fb0*/  FFMA.FTZ R65, R210.reuse, R73, R65 ;  /* 0x00000049d2417223 */ /* 0x040fe20000010041 */
[C---:B------:R-:W-:Y:S01]  /*2fc0*/  FFMA.FTZ R73, R210.reuse, R77, R64 ;  /* 0x0000004dd2497223 */ /* 0x040fe20000010040 */
[----:B------:R-:W-:Y:S01]  /*2fd0*/  FFMA.FTZ R74, R210, R81, R66 ;  /* 0x00000051d24a7223 */ /* 0x000fe20000010042 */
[--C-:B------:R-:W-:Y:S02]  /*2fe0*/  HADD2.F32 R67, -RZ, R55.reuse.H0_H0 ;  /* 0x20000037ff437230 */ /* 0x100fe40000004100 */
[----:B------:R-:W-:Y:S01]  /*2ff0*/  FADD.FTZ R79, R78, -R79 ;  /* 0x8000004f4e4f7221 */ /* 0x000fe20000010000 */
[----:B------:R-:W-:-:S02]  /*3000*/  HADD2.F32 R76, -RZ, R55.H1_H1 ;  /* 0x30000037ff4c7230 */ /* 0x000fc40000004100 */
[----:B------:R-:W-:Y:S01]  /*3010*/  FADD.FTZ R83, R82, -R83 ;  /* 0x8000005352537221 */ /* 0x000fe20000010000 */
[----:B------:R-:W-:Y:S02]  /*3020*/  HADD2.F32 R72, -RZ, R54.H1_H1 ;  /* 0x30000036ff487230 */ /* 0x000fe40000004100 */
[----:B------:R-:W-:Y:S01]  /*3030*/  FADD.FTZ R225, R222, -R225 ;  /* 0x800000e1dee17221 */ /* 0x000fe20000010000 */
[----:B------:R-:W-:Y:S02]  /*3040*/  HADD2.F32 R66, -RZ, R53.H1_H1 ;  /* 0x30000035ff427230 */ /* 0x000fe40000004100 */
[----:B------:R-:W-:Y:S01]  /*3050*/  FADD.FTZ R227, R224, -R227 ;  /* 0x800000e3e0e37221 */ /* 0x000fe20000010000 */
[----:B------:R-:W-:Y:S02]  /*3060*/  HADD2.F32 R64, -RZ, R52.H1_H1 ;  /* 0x30000034ff407230 */ /* 0x000fe40000004100 */
[C---:B------:R-:W-:Y:S01]  /*3070*/  FFMA.FTZ R67, R210.reuse, R225, R67 ;  /* 0x000000e1d2437223 */ /* 0x040fe20000010043 */
        /* <DEDUP_REMOVED lines=13> */
.L_x_518:
[----:B------:R-:W-:-:S04]  /*3150*/  UISETP.NE.U32.AND UP0, UPT, UR6, URZ, UPT ;  /* 0x000000ff0600728c */ /* 0x000fc8000bf05070 */
[----:B------:R-:W-:-:S09]  /*3160*/  UISETP.NE.AND.EX UP0, UPT, UR7, URZ, UPT, UP0 ;  /* 0x000000ff0700728c */ /* 0x000fd2000bf05300 */
[----:B------:R-:W-:Y:S05]  /*3170*/  BRA.U UP0, `(.L_x_520) ;  /* 0x0000000100a47547 */ /* 0x000fea000b800000 */
        /* <DEDUP_REMOVED lines=41> */
.L_x_520:
        /* <DEDUP_REMOVED lines=44> */
.L_x_516:
        /* <DEDUP_REMOVED lines=18> */
[----:B0----5:R-:W-:Y:S02]  /*37f0*/  HADD2.F32 R64, -RZ, R57.H0_H0 ;  /* 0x20000039ff407230 */ /* 0x021fe40000004100 */
[-C--:B------:R-:W-:Y:S01]  /*3800*/  FFMA.FTZ R153, R153, R102.reuse, R99 ;  /* 0x0000006699997223 */ /* 0x080fe20000010063 */
[----:B------:R-:W-:Y:S02]  /*3810*/  HADD2.F32 R66, -RZ, R58.H0_H0 ;  /* 0x2000003aff427230 */ /* 0x000fe40000004100 */
[----:B------:R-:W-:Y:S01]  /*3820*/  FADD.FTZ R157, R156, -R157 ;  /* 0x8000009d9c9d7221 */ /* 0x000fe20000010000 */
[----:B------:R-:W-:Y:S01]  /*3830*/  FADD.FTZ R217, R217, -R214 ;  /* 0x800000d6d9d97221 */ /* 0x000fe20000010000 */
[-CC-:B------:R-:W-:Y:S01]  /*3840*/  FFMA.FTZ R155, R155, R102.reuse, R99.reuse ;  /* 0x000000669b9b7223 */ /* 0x180fe20000010063 */
        /* <DEDUP_REMOVED lines=8> */
[--C-:B------:R-:W-:Y:S02]  /*38d0*/  HADD2.F32 R67, -RZ, R59.reuse.H0_H0 ;  /* 0x2000003bff437230 */ /* 0x100fe40000004100 */
[----:B------:R-:W-:Y:S01]  /*38e0*/  FADD.FTZ R155, R154, -R155 ;  /* 0x8000009b9a9b7221 */ /* 0x000fe20000010000 */
[----:B------:R-:W-:Y:S02]  /*38f0*/  HADD2.F32 R70, -RZ, R59.H1_H1 ;  /* 0x3000003bff467230 */ /* 0x000fe40000004100 */
[----:B------:R-:W-:Y:S01]  /*3900*/  FADD.FTZ R215, R215, -R212 ;  /* 0x800000d4d7d77221 */ /* 0x000fe20000010000 */
[----:B------:R-:W-:Y:S02]  /*3910*/  HADD2.F32 R68, -RZ, R58.H1_H1 ;  /* 0x3000003aff447230 */ /* 0x000fe40000004100 */
[----:B------:R-:W-:Y:S01]  /*3920*/  FADD.FTZ R219, R216, -R219 ;  /* 0x800000dbd8db7221 */ /* 0x000fe20000010000 */
[----:B------:R-:W-:-:S02]  /*3930*/  HADD2.F32 R66, -RZ, R57.H1_H1 ;  /* 0x30000039ff427230 */ /* 0x000fc40000004100 */
[----:B------:R-:W-:Y:S01]  /*3940*/  FADD.FTZ R223, R223, -R218 ;  /* 0x800000dadfdf7221 */ /* 0x000fe20000010000 */
[----:B------:R-:W-:Y:S02]  /*3950*/  HADD2.F32 R64, -RZ, R56.H1_H1 ;  /* 0x30000038ff407230 */ /* 0x000fe40000004100 */
[----:B------:R-:W-:Y:S01]  /*3960*/  FADD.FTZ R221, R220, -R221 ;  /* 0x800000dddcdd7221 */ /* 0x000fe20000010000 */
[C---:B------:R-:W-:Y:S01]  /*3970*/  FFMA.FTZ R65, R210.reuse, R153, R65 ;  /* 0x00000099d2417223 */ /* 0x040fe20000010041 */
[C---:B------:R-:W-:Y:S01]  /*3980*/  FFMA.FTZ R67, R210.reuse, R223, R67 ;  /* 0x000000dfd2437223 */ /* 0x040fe20000010043 */
[C---:B------:R-:W-:Y:S01]  /*3990*/  FFMA.FTZ R219, R210.reuse, R219, R68 ;  /* 0x000000dbd2db7223 */ /* 0x040fe20000010044 */
[C---:B------:R-:W-:Y:S01]  /*39a0*/  FFMA.FTZ R70, R210.reuse, R221, R70 ;  /* 0x000000ddd2467223 */ /* 0x040fe20000010046 */
[C---:B------:R-:W-:Y:S01]  /*39b0*/  FFMA.FTZ R66, R210.reuse, R215, R66 ;  /* 0x000000d7d2427223 */ /* 0x040fe20000010042 */
[----:B------:R-:W-:Y:S02]  /*39c0*/  FFMA.FTZ R64, R210, R155, R64 ;  /* 0x0000009bd2407223 */ /* 0x000fe40000010040 */
        /* <DEDUP_REMOVED lines=13> */
.L_x_523:
        /* <DEDUP_REMOVED lines=41> */
.L_x_522:
        /* <DEDUP_REMOVED lines=42> */
.L_x_525:
[-CC-:B------:R-:W-:Y:S01]  /*3fd0*/  FFMA.FTZ R218, R218, R102.reuse, R99.reuse ;  /* 0x00000066dada7223 */ /* 0x180fe20000010063 */
[-CC-:B------:R-:W-:Y:S01]  /*3fe0*/  FFMA.FTZ R221, R221, R102.reuse, R99.reuse ;  /* 0x00000066dddd7223 */ /* 0x180fe20000010063 */
[-C--:B------:R-:W-:Y:S01]  /*3ff0*/  FFMA.FTZ R214, R214, R102.reuse, R99 ;  /* 0x00000066d6d67223 */ /* 0x080fe20000010063 */
[--C-:B0----5:R-:W-:Y:S02]  /*4000*/  HADD2.F32 R73, -RZ, R59.reuse.H0_H0 ;  /* 0x2000003bff497230 */ /* 0x121fe40000004100 */
[----:B------:R-:W-:Y:S01]  /*4010*/  FADD.FTZ R223, R223, -R218 ;  /* 0x800000dadfdf7221 */ /* 0x000fe20000010000 */
[----:B------:R-:W-:Y:S02]  /*4020*/  HADD2.F32 R74, -RZ, R59.H1_H1 ;  /* 0x3000003bff4a7230 */ /* 0x000fe40000004100 */
[----:B------:R-:W-:Y:S01]  /*4030*/  FADD.FTZ R221, R220, -R221 ;  /* 0x800000dddcdd7221 */ /* 0x000fe20000010000 */
[--C-:B------:R-:W-:Y:S02]  /*4040*/  HADD2.F32 R72, -RZ, R58.reuse.H0_H0 ;  /* 0x2000003aff487230 */ /* 0x100fe40000004100 */
[----:B------:R-:W-:Y:S01]  /*4050*/  FADD.FTZ R217, R217, -R214 ;  /* 0x800000d6d9d97221 */ /* 0x000fe20000010000 */
[-CC-:B------:R-:W-:Y:S01]  /*4060*/  FFMA.FTZ R219, R219, R102.reuse, R99.reuse ;  /* 0x00000066dbdb7223 */ /* 0x180fe20000010063 */
[-CC-:B------:R-:W-:Y:S01]  /*4070*/  FFMA.FTZ R153, R153, R102.reuse, R99.reuse ;  /* 0x0000006699997223 */ /* 0x180fe20000010063 */
[-CC-:B------:R-:W-:Y:S01]  /*4080*/  FFMA.FTZ R155, R155, R102.reuse, R99.reuse ;  /* 0x000000669b9b7223 */ /* 0x180fe20000010063 */
[-CC-:B------:R-:W-:Y:S01]  /*4090*/  FFMA.FTZ R157, R157, R102.reuse, R99.reuse ;  /* 0x000000669d9d7223 */ /* 0x180fe20000010063 */
[----:B------:R-:W-:Y:S01]  /*40a0*/  FFMA.FTZ R212, R212, R102, R99 ;  /* 0x00000066d4d47223 */ /* 0x000fe20000010063 */
[C---:B------:R-:W-:Y:S01]  /*40b0*/  FFMA.FTZ R75, R210.reuse, R223, R73 ;  /* 0x000000dfd24b7223 */ /* 0x040fe20000010049 */
[C---:B------:R-:W-:Y:S01]  /*40c0*/  FFMA.FTZ R104, R210.reuse, R221, R74 ;  /* 0x000000ddd2687223 */ /* 0x040fe2000001004a */
[----:B------:R-:W-:Y:S01]  /*40d0*/  FFMA.FTZ R217, R210, R217, R72 ;  /* 0x000000d9d2d97223 */ /* 0x000fe20000010048 */
[----:B------:R-:W-:-:S02]  /*40e0*/  HADD2.F32 R73, -RZ, R58.H1_H1 ;  /* 0x3000003aff497230 */ /* 0x000fc40000004100 */
[----:B------:R-:W-:Y:S01]  /*40f0*/  FADD.FTZ R219, R216, -R219 ;  /* 0x800000dbd8db7221 */ /* 0x000fe20000010000 */
[--C-:B------:R-:W-:Y:S02]  /*4100*/  HADD2.F32 R76, -RZ, R57.reuse.H0_H0 ;  /* 0x20000039ff4c7230 */ /* 0x100fe40000004100 */
[----:B------:R-:W-:Y:S01]  /*4110*/  FADD.FTZ R153, R152, -R153 ;  /* 0x8000009998997221 */ /* 0x000fe20000010000 */
[----:B------:R-:W-:Y:S02]  /*4120*/  HADD2.F32 R80, -RZ, R57.H1_H1 ;  /* 0x30000039ff507230 */ /* 0x000fe40000004100 */
[----:B------:R-:W-:Y:S01]  /*4130*/  FADD.FTZ R155, R154, -R155 ;  /* 0x8000009b9a9b7221 */ /* 0x000fe20000010000 */
[--C-:B------:R-:W-:Y:S02]  /*4140*/  HADD2.F32 R72, -RZ, R56.reuse.H0_H0 ;  /* 0x20000038ff487230 */ /* 0x100fe40000004100 */
[----:B------:R-:W-:Y:S01]  /*4150*/  FADD.FTZ R157, R156, -R157 ;  /* 0x8000009d9c9d7221 */ /* 0x000fe20000010000 */
[----:B------:R-:W-:-:S02]  /*4160*/  HADD2.F32 R74, -RZ, R56.H1_H1 ;  /* 0x30000038ff4a7230 */ /* 0x000fc40000004100 */
[----:B------:R-:W-:Y:S01]  /*4170*/  FADD.FTZ R215, R215, -R212 ;  /* 0x800000d4d7d77221 */ /* 0x000fe20000010000 */
[C---:B------:R-:W-:Y:S01]  /*4180*/  FFMA.FTZ R82, R210.reuse, R219, R73 ;  /* 0x000000dbd2527223 */ /* 0x040fe20000010049 */
[C---:B------:R-:W-:Y:S01]  /*4190*/  FFMA.FTZ R73, R210.reuse, R157, R76 ;  /* 0x0000009dd2497223 */ /* 0x040fe2000001004c */
[C---:B------:R-:W-:Y:S01]  /*41a0*/  FFMA.FTZ R72, R210.reuse, R153, R72 ;  /* 0x00000099d2487223 */ /* 0x040fe20000010048 */
[C---:B------:R-:W-:Y:S01]  /*41b0*/  FFMA.FTZ R80, R210.reuse, R215, R80 ;  /* 0x000000d7d2507223 */ /* 0x040fe20000010050 */
[----:B------:R-:W-:Y:S01]  /*41c0*/  FFMA.FTZ R155, R210, R155, R74 ;  /* 0x0000009bd29b7223 */ /* 0x000fe2000001004a */
[----:B------:R-:W-:Y:S02]  /*41d0*/  F2FP.F16.F32.PACK_AB R75, R104, R75 ;  /* 0x0000004b684b723e */ /* 0x000fe400000000ff */
[----:B------:R-:W-:Y:S02]  /*41e0*/  F2FP.F16.F32.PACK_AB R74, R82, R217 ;  /* 0x000000d9524a723e */ /* 0x000fe400000000ff */
[----:B------:R-:W-:-:S02]  /*41f0*/  F2FP.F16.F32.PACK_AB R73, R80, R73 ;  /* 0x000000495049723e */ /* 0x000fc400000000ff */
[----:B------:R-:W-:Y:S01]  /*4200*/  F2FP.F16.F32.PACK_AB R72, R155, R72 ;  /* 0x000000489b48723e */ /* 0x000fe200000000ff */
[----:B------:R-:W-:Y:S06]  /*4210*/  BRA `(.L_x_524) ;  /* 0x0000000800187947 */ /* 0x000fec0003800000 */
.L_x_521:
        /* <DEDUP_REMOVED lines=11> */
[----:B0-----:R-:W-:Y:S01]  /*42d0*/  FADD.FTZ R65, R154, -R155 ;  /* 0x8000009b9a417221 */ /* 0x001fe20000010000 */
        /* <DEDUP_REMOVED lines=27> */
.L_x_527:
        /* <DEDUP_REMOVED lines=16> */
[C---:B0-----:R-:W-:Y:S01]  /*4590*/  FMUL.FTZ R72, R210.reuse, R153 ;  /* 0x00000099d2487220 */ /* 0x041fe20000410000 */
        /* <DEDUP_REMOVED lines=16> */
.L_x_526:
        /* <DEDUP_REMOVED lines=34> */
.L_x_528:
        /* <DEDUP_REMOVED lines=27> */
[----:B------:R-:W-:-:S07]  /*4a70*/  F2FP.F16.F32.PACK_AB R72, R155, R72 ;  /* 0x000000489b48723e */ /* 0x000fce00000000ff */
.L_x_524:
        /* <DEDUP_REMOVED lines=12> */
[-CC-:B0-----:R-:W-:Y:S01]  /*4b40*/  FFMA.FTZ R65, R90, R102.reuse, R99.reuse ;  /* 0x000000665a417223 */ /* 0x181fe20000010063 */
[----:B-----5:R-:W-:Y:S02]  /*4b50*/  HADD2.F32 R64, -RZ, R61.H0_H0 ;  /* 0x2000003dff407230 */ /* 0x020fe40000004100 */
        /* <DEDUP_REMOVED lines=13> */
[--C-:B------:R-:W-:Y:S02]  /*4c30*/  HADD2.F32 R69, -RZ, R63.reuse.H1_H1 ;  /* 0x3000003fff457230 */ /* 0x100fe40000004100 */
[----:B------:R-:W-:Y:S01]  /*4c40*/  FADD.FTZ R93, R93, -R96 ;  /* 0x800000605d5d7221 */ /* 0x000fe20000010000 */
[----:B------:R-:W-:Y:S02]  /*4c50*/  HADD2.F32 R70, -RZ, R63.H0_H0 ;  /* 0x2000003fff467230 */ /* 0x000fe40000004100 */
        /* <DEDUP_REMOVED lines=26> */
.L_x_531:
[-CC-:B------:R-:W-:Y:S01]  /*4e00*/  FFMA.FTZ R94, R94, R102.reuse, R99.reuse ;  /* 0x000000665e5e7223 */ /* 0x180fe20000010063 */
[-CC-:B0-----:R-:W-:Y:S01]  /*4e10*/  FFMA.FTZ R69, R90, R102.reuse, R99.reuse ;  /* 0x000000665a457223 */ /* 0x181fe20000010063 */
[----:B-----5:R-:W-:Y:S02]  /*4e20*/  HADD2.F32 R68, -RZ, R61.H0_H0 ;  /* 0x2000003dff447230 */ /* 0x020fe40000004100 */
[-CC-:B------:R-:W-:Y:S01]  /*4e30*/  FFMA.FTZ R85, R85, R102.reuse, R99.reuse ;  /* 0x0000006655557223 */ /* 0x180fe20000010063 */
[----:B------:R-:W-:Y:S02]  /*4e40*/  HADD2.F32 R70, -RZ, R62.H0_H0 ;  /* 0x2000003eff467230 */ /* 0x000fe40000004100 */
[-C--:B------:R-:W-:Y:S01]  /*4e50*/  FFMA.FTZ R97, R97, R102.reuse, R99 ;  /* 0x0000006661617223 */ /* 0x080fe20000010063 */
[----:B------:R-:W-:Y:S01]  /*4e60*/  FADD.FTZ R91, R91, -R94 ;  /* 0x8000005e5b5b7221 */ /* 0x000fe20000010000 */
[----:B------:R-:W-:Y:S01]  /*4e70*/  FADD.FTZ R71, R88, -R69 ;  /* 0x8000004558477221 */ /* 0x000fe20000010000 */
[-CC-:B------:R-:W-:Y:S01]  /*4e80*/  FFMA.FTZ R87, R87, R102.reuse, R99.reuse ;  /* 0x0000006657577223 */ /* 0x180fe20000010063 */
[-CC-:B------:R-:W-:Y:S01]  /*4e90*/  FFMA.FTZ R98, R98, R102.reuse, R99.reuse ;  /* 0x0000006662627223 */ /* 0x180fe20000010063 */
[-CC-:B------:R-:W-:Y:S01]  /*4ea0*/  FFMA.FTZ R96, R96, R102.reuse, R99.reuse ;  /* 0x0000006660607223 */ /* 0x180fe20000010063 */
[----:B------:R-:W-:Y:S01]  /*4eb0*/  FFMA.FTZ R92, R92, R102, R99 ;  /* 0x000000665c5c7223 */ /* 0x000fe20000010063 */
[----:B------:R-:W-:-:S02]  /*4ec0*/  HADD2.F32 R75, -RZ, R63.H1_H1 ;  /* 0x3000003fff4b7230 */ /* 0x000fc40000004100 */
[----:B------:R-:W-:Y:S01]  /*4ed0*/  FADD.FTZ R85, R84, -R85 ;  /* 0x8000005554557221 */ /* 0x000fe20000010000 */
[----:B------:R-:W-:Y:S02]  /*4ee0*/  HADD2.F32 R74, -RZ, R63.H0_H0 ;  /* 0x2000003fff4a7230 */ /* 0x000fe40000004100 */
[----:B------:R-:W-:Y:S01]  /*4ef0*/  FADD.FTZ R97, R100, -R97 ;  /* 0x8000006164617221 */ /* 0x000fe20000010000 */
[C---:B------:R-:W-:Y:S01]  /*4f00*/  FFMA.FTZ R73, R210.reuse, R91, R68 ;  /* 0x0000005bd2497223 */ /* 0x040fe20000010044 */
[----:B------:R-:W-:Y:S01]  /*4f10*/  FFMA.FTZ R71, R210, R71, R70 ;  /* 0x00000047d2477223 */ /* 0x000fe20000010046 */
[----:B------:R-:W-:Y:S02]  /*4f20*/  HADD2.F32 R72, -RZ, R62.H1_H1 ;  /* 0x3000003eff487230 */ /* 0x000fe40000004100 */
[----:B------:R-:W-:Y:S01]  /*4f30*/  FADD.FTZ R87, R86, -R87 ;  /* 0x8000005756577221 */ /* 0x000fe20000010000 */
[----:B------:R-:W-:Y:S02]  /*4f40*/  HADD2.F32 R69, -RZ, R60.H0_H0 ;  /* 0x2000003cff457230 */ /* 0x000fe40000004100 */
        /* <DEDUP_REMOVED lines=20> */
.L_x_530:
[----:B------:R-:W-:Y:S05]  /*5090*/  @!P2 BRA `(.L_x_533) ;  /* 0x0000000000a4a947 */ /* 0x000fea0003800000 */
        /* <DEDUP_REMOVED lines=41> */
.L_x_533:
[-CC-:B0-----:R-:W-:Y:S01]  /*5330*/  FFMA.FTZ R73, R90, R102.reuse, R99.reuse ;  /* 0x000000665a497223 */ /* 0x181fe20000010063 */
[-CC-:B------:R-:W-:Y:S01]  /*5340*/  FFMA.FTZ R97, R97, R102.reuse, R99.reuse ;  /* 0x0000006661617223 */ /* 0x180fe20000010063 */
[-C--:B------:R-:W-:Y:S01]  /*5350*/  FFMA.FTZ R85, R85, R102.reuse, R99 ;  /* 0x0000006655557223 */ /* 0x080fe20000010063 */
[--C-:B-----5:R-:W-:Y:S02]  /*5360*/  HADD2.F32 R75, -RZ, R63.reuse.H1_H1 ;  /* 0x3000003fff4b7230 */ /* 0x120fe40000004100 */
[----:B------:R-:W-:Y:S01]  /*5370*/  FADD.FTZ R73, R88, -R73 ;  /* 0x8000004958497221 */ /* 0x000fe20000010000 */
[--C-:B------:R-:W-:Y:S02]  /*5380*/  HADD2.F32 R72, -RZ, R62.reuse.H0_H0 ;  /* 0x2000003eff487230 */ /* 0x100fe40000004100 */
[----:B------:R-:W-:Y:S01]  /*5390*/  FADD.FTZ R97, R100, -R97 ;  /* 0x8000006164617221 */ /* 0x000fe20000010000 */
[----:B------:R-:W-:Y:S02]  /*53a0*/  HADD2.F32 R74, -RZ, R63.H0_H0 ;  /* 0x2000003fff4a7230 */ /* 0x000fe40000004100 */
        /* <DEDUP_REMOVED lines=29> */
.L_x_529:
        /* <DEDUP_REMOVED lines=39> */
.L_x_535:
        /* <DEDUP_REMOVED lines=33> */
.L_x_534:
[----:B------:R-:W-:Y:S05]  /*5a00*/  @!P2 BRA `(.L_x_536) ;  /* 0x000000000084a947 */ /* 0x000fea0003800000 */
        /* <DEDUP_REMOVED lines=33> */
.L_x_536:
        /* <DEDUP_REMOVED lines=28> */
.L_x_532:
        /* <DEDUP_REMOVED lines=13> */
.L_x_511:
[----:B------:R-:W-:Y:S02]  /*5eb0*/  MOV R73, R115 ;  /* 0x0000007300497202 */ /* 0x000fe40000000f00 */
[----:B------:R-:W-:Y:S02]  /*5ec0*/  MOV R74, R111 ;  /* 0x0000006f004a7202 */ /* 0x000fe40000000f00 */
[----:B-----5:R-:W-:Y:S02]  /*5ed0*/  MOV R61, R116 ;  /* 0x00000074003d7202 */ /* 0x020fe40000000f00 */
        /* <DEDUP_REMOVED lines=90> */
[----:B------:R-:W-:-:S07]  /*6480*/  MOV R27, R9 ;  /* 0x00000009001b7202 */ /* 0x000fce0000000f00 */
.L_x_510:
[----:B------:R-:W-:Y:S05]  /*6490*/  BSYNC B0 ;  /* 0x0000000000007941 */ /* 0x000fea0003800000 */
.L_x_509:
        /* <DEDUP_REMOVED lines=48> */
[----:B------:R-:W-:Y:S01]  /*67a0*/  LDS R48, [R2+0x2600] ;  /* 0x0026000002307984 */ /* 0x000fe20000000800 */
[----:B------:R-:W-:-:S03]  /*67b0*/  FADD.FTZ R20, R20, R29 ;  /* 0x0000001d14147221 */ /* 0x000fc60000010000 */
[----:B------:R-:W2:Y:S01]  /*67c0*/  LDS R39, [R2+0x2800] ;  /* 0x0028000002277984 */ /* 0x000ea20000000800 */
[----:B------:R-:W-:-:S03]  /*67d0*/  FADD.FTZ R21, RZ, R21 ;  /* 0x00000015ff157221 */ /* 0x000fc60000010000 */
[----:B------:R-:W-:Y:S01]  /*67e0*/  LDS R50, [R2+0x2a00] ;  /* 0x002a000002327984 */ /* 0x000fe20000000800 */
        /* <DEDUP_REMOVED lines=11> */
[----:B------:R-:W-:Y:S01]  /*68a0*/  STS.128 [R8], R52 ;  /* 0x0000003408007388 */ /* 0x000fe20000000c00 */
[----:B------:R-:W-:-:S03]  /*68b0*/  FADD.FTZ R39, R10, R39 ;  /* 0x000000270a277221 */ /* 0x000fc60000010000 */
[----:B------:R-:W-:Y:S04]  /*68c0*/  STS.128 [R8+0x10], R56 ;  /* 0x0000103808007388 */ /* 0x000fe80000000c00 */
[----:B------:R-:W-:Y:S01]  /*68d0*/  STS.128 [R8+0x400], R60 ;  /* 0x0004003c08007388 */ /* 0x000fe20000000c00 */
[----:B0-----:R-:W-:-:S03]  /*68e0*/  FADD.FTZ R41, R20, R41 ;  /* 0x0000002914297221 */ /* 0x001fc60000010000 */
[----:B------:R-:W-:Y:S01]  /*68f0*/  STS.128 [R8+0x410], R100 ;  /* 0x0004106408007388 */ /* 0x000fe20000000c00 */
[----:B-1----:R-:W-:-:S03]  /*6900*/  FADD.FTZ R21, R21, R64 ;  /* 0x0000004015157221 */ /* 0x002fc60000010000 */
[----:B------:R-:W-:Y:S04]  /*6910*/  STS.128 [R8+0x800], R4 ;  /* 0x0008000408007388 */ /* 0x000fe80000000c00 */
[----:B------:R0:W-:Y:S01]  /*6920*/  STS.128 [R8+0x810], R16 ;  /* 0x0008101008007388 */ /* 0x0001e20000000c00 */
[----:B------:R-:W-:Y:S01]  /*6930*/  BAR.SYNC.DEFER_BLOCKING 0x0 ;  /* 0x0000000000007b1d */ /* 0x000fe20000010000 */
[----:B0-----:R-:W-:Y:S01]  /*6940*/  FADD.FTZ R17, R9, R48 ;  /* 0x0000003009117221 */ /* 0x001fe20000010000 */
[----:B------:R-:W-:-:S04]  /*6950*/  FADD.FTZ R19, R11, R50 ;  /* 0x000000320b137221 */ /* 0x000fc80000010000 */
[----:B------:R-:W0:Y:S04]  /*6960*/  LDS R4, [R2+0x800] ;  /* 0x0008000002047984 */ /* 0x000e280000000800 */
[----:B------:R-:W1:Y:S04]  /*6970*/  LDS R5, [R2+0xa00] ;  /* 0x000a000002057984 */ /* 0x000e680000000800 */
[----:B------:R-:W2:Y:S04]  /*6980*/  LDS R7, [R2+0x1400] ;  /* 0x0014000002077984 */ /* 0x000ea80000000800 */
[----:B------:R-:W3:Y:S04]  /*6990*/  LDS R18, [R2+0x1600] ;  /* 0x0016000002127984 */ /* 0x000ee80000000800 */
[----:B------:R-:W4:Y:S04]  /*69a0*/  LDS R43, [R2] ;  /* 0x00000000022b7984 */ /* 0x000f280000000800 */
        /* <DEDUP_REMOVED lines=15> */
[----:B-----5:R-:W-:-:S03]  /*6aa0*/  FADD.FTZ R45, RZ, R45 ;  /* 0x0000002dff2d7221 */ /* 0x020fc60000010000 */
[----:B------:R-:W5:Y:S01]  /*6ab0*/  LDS R53, [R2+0x1e00] ;  /* 0x001e000002357984 */ /* 0x000f620000000800 */
[----:B------:R-:W-:-:S03]  /*6ac0*/  FADD.FTZ R43, R43, R52 ;  /* 0x000000342b2b7221 */ /* 0x000fc60000010000 */
[----:B------:R-:W5:Y:S01]  /*6ad0*/  LDS R55, [R2+0x2000] ;  /* 0x0020000002377984 */ /* 0x000f620000000800 */
[----:B------:R-:W-:-:S03]  /*6ae0*/  FADD.FTZ R45, R45, R54 ;  /* 0x000000362d2d7221 */ /* 0x000fc60000010000 */
[----:B------:R-:W5:Y:S01]  /*6af0*/  LDS R10, [R2+0x2200] ;  /* 0x00220000020a7984 */ /* 0x000f620000000800 */
[----:B------:R-:W-:-:S03]  /*6b00*/  FADD.FTZ R47, RZ, R47 ;  /* 0x0000002fff2f7221 */ /* 0x000fc60000010000 */
[----:B------:R-:W5:Y:S01]  /*6b10*/  LDS R18, [R2+0x2400] ;  /* 0x0024000002127984 */ /* 0x000f620000000800 */
[----:B------:R-:W-:-:S03]  /*6b20*/  FADD.FTZ R49, RZ, R49 ;  /* 0x00000031ff317221 */ /* 0x000fc60000010000 */
[----:B------:R-:W5:Y:S04]  /*6b30*/  LDS R20, [R2+0x2600] ;  /* 0x0026000002147984 */ /* 0x000f680000000800 */
[----:B------:R-:W5:Y:S01]  /*6b40*/  LDS R7, [R2+0x2800] ;  /* 0x0028000002077984 */ /* 0x000f620000000800 */
[----:B0-----:R-:W-:-:S03]  /*6b50*/  FADD.FTZ R6, R47, R6 ;  /* 0x000000062f067221 */ /* 0x001fc60000010000 */
[----:B------:R-:W-:Y:S01]  /*6b60*/  LDS R9, [R2+0x2a00] ;  /* 0x002a000002097984 */ /* 0x000fe20000000800 */
[----:B-1----:R-:W-:-:S03]  /*6b70*/  FADD.FTZ R16, R49, R16 ;  /* 0x0000001031107221 */ /* 0x002fc60000010000 */
[----:B------:R-:W-:Y:S01]  /*6b80*/  LDS R11, [R2+0x2c00] ;  /* 0x002c0000020b7984 */ /* 0x000fe20000000800 */
[----:B--2---:R-:W-:-:S03]  /*6b90*/  FADD.FTZ R43, R43, R56 ;  /* 0x000000382b2b7221 */ /* 0x004fc60000010000 */
[----:B------:R-:W0:Y:S01]  /*6ba0*/  LDS R22, [R2+0x2e00] ;  /* 0x002e000002167984 */ /* 0x000e220000000800 */
        /* <DEDUP_REMOVED lines=10> */
[----:B------:R-:W-:Y:S04]  /*6c50*/  STS.128 [R8+0x10], R92 ;  /* 0x0000105c08007388 */ /* 0x000fe80000000c00 */
[----:B------:R-:W-:Y:S04]  /*6c60*/  STS.128 [R8+0x400], R88 ;  /* 0x0004005808007388 */ /* 0x000fe80000000c00 */
[----:B------:R-:W-:Y:S04]  /*6c70*/  STS.128 [R8+0x410], R112 ;  /* 0x0004107008007388 */ /* 0x000fe80000000c00 */
[----:B------:R-:W-:Y:S04]  /*6c80*/  STS.128 [R8+0x800], R116 ;  /* 0x0008007408007388 */ /* 0x000fe80000000c00 */
[----:B------:R0:W-:Y:S01]  /*6c90*/  STS.128 [R8+0x810], R24 ;  /* 0x0008101808007388 */ /* 0x0001e20000000c00 */
[----:B------:R-:W-:Y:S01]  /*6ca0*/  BAR.SYNC.DEFER_BLOCKING 0x0 ;  /* 0x0000000000007b1d */ /* 0x000fe20000010000 */
[----:B0-----:R-:W-:-:S07]  /*6cb0*/  FADD.FTZ R25, R5, R22 ;  /* 0x0000001605197221 */ /* 0x001fce0000010000 */
[----:B------:R-:W0:Y:S01]  /*6cc0*/  LDC R5, c[0x0][0x388] ;  /* 0x0000e200ff057b82 */ /* 0x000e220000000800 */
[----:B------:R-:W1:Y:S04]  /*6cd0*/  LDS R28, [R2] ;  /* 0x00000000021c7984 */ /* 0x000e680000000800 */
[----:B------:R-:W2:Y:S04]  /*6ce0*/  LDS R37, [R2+0xc00] ;  /* 0x000c000002257984 */ /* 0x000ea80000000800 */
[----:B------:R-:W3:Y:S04]  /*6cf0*/  LDS R29, [R2+0x200] ;  /* 0x00020000021d7984 */ /* 0x000ee80000000800 */
[----:B------:R-:W4:Y:S01]  /*6d00*/  LDS R38, [R2+0xe00] ;  /* 0x000e000002267984 */ /* 0x000f220000000800 */
[----:B0-----:R-:W-:-:S03]  /*6d10*/  IMAD R5, R5, UR4, RZ ;  /* 0x0000000405057c24 */ /* 0x001fc6000f8e02ff */
[----:B------:R-:W0:Y:S02]  /*6d20*/  LDS R30, [R2+0x400] ;  /* 0x00040000021e7984 */ /* 0x000e240000000800 */
[----:B------:R-:W-:Y:S02]  /*6d30*/  IADD3 R10, P0, PT, R5, R0, RZ ;  /* 0x00000000050a7210 */ /* 0x000fe40007f1e0ff */
        /* <DEDUP_REMOVED lines=51> */
[----:B0-----:R-:W-:Y:S01]  /*7070*/  FADD.FTZ R13, R16, R9 ;  /* 0x00000009100d7221 */ /* 0x001fe20000010000 */
[----:B------:R-:W-:Y:S01]  /*7080*/  FADD.FTZ R15, R4, R11 ;  /* 0x0000000b040f7221 */ /* 0x000fe20000010000 */
[----:B------:R-:W-:-:S04]  /*7090*/  IADD3.X R11, PT, PT, RZ, RZ, RZ, P0, !PT ;  /* 0x000000ffff0b7210 */ /* 0x000fc800007fe4ff */
[C---:B------:R-:W-:Y:S02]  /*70a0*/  SHF.L.U64.HI R11, R10.reuse, 0x2, R11 ;  /* 0x000000020a0b7819 */ /* 0x040fe4000001020b */
[----:B------:R-:W-:Y:S01]  /*70b0*/  SHF.L.U32 R10, R10, 0x2, RZ ;  /* 0x000000020a0a7819 */ /* 0x000fe200000006ff */
[----:B------:R-:W0:Y:S03]  /*70c0*/  LDS R52, [R2+0x200] ;  /* 0x0002000002347984 */ /* 0x000e260000000800 */
[----:B------:R-:W-:Y:S01]  /*70d0*/  IADD3 R8, P2, PT, R10, UR26, RZ ;  /* 0x0000001a0a087c10 */ /* 0x000fe2000ff5e0ff */
        /* <DEDUP_REMOVED lines=79> */
.L_x_512:
        /* <DEDUP_REMOVED lines=8> */
.L_x_539:
[----:B------:R-:W-:Y:S05]  /*7650*/  BSYNC B2 ;  /* 0x0000000000027941 */ /* 0x000fea0003800000 */
.L_x_538:
        /* <DEDUP_REMOVED lines=8> */
.L_x_540:
[----:B------:R-:W-:-:S05]  /*76e0*/  FADD.FTZ R102, R99, R102 ;  /* 0x0000006663667221 */ /* 0x000fca0000010000 */
[----:B------:R-:W-:Y:S01]  /*76f0*/  MOV R230, R102 ;  /* 0x0000006600e67202 */ /* 0x000fe20000000f00 */
[----:B------:R-:W-:Y:S01]  /*7700*/  HFMA2 R229, -RZ, RZ, 0, 1.1920928955078125e-07 ;  /* 0x00000002ffe57431 */ /* 0x000fe200000001ff */
[----:B------:R-:W-:-:S07]  /*7710*/  MOV R104, R228 ;  /* 0x000000e400687202 */ /* 0x000fce0000000f00 */
[----:B------:R-:W-:Y:S05]  /*7720*/  WARPSYNC.COLLECTIVE R107, `(.L_x_541) ;  /* 0x000000006b087348 */ /* 0x000fea0003c00000 */
[----:B------:R0:W1:Y:S02]  /*7730*/  SHFL.BFLY P3, R228, R230, R229, R232 ;  /* 0x0c0000e5e6e47389 */ /* 0x00006400000600e8 */
[----:B01----:R-:W-:Y:S05]  /*7740*/  ENDCOLLECTIVE ;  /* 0x000000000000791b */ /* 0x003fea0003800000 */
.L_x_541:
[----:B------:R-:W-:-:S05]  /*7750*/  FADD.FTZ R104, R101, R104 ;  /* 0x0000006865687221 */ /* 0x000fca0000010000 */
[----:B------:R-:W-:Y:S02]  /*7760*/  MOV R230, R104 ;  /* 0x0000006800e67202 */ /* 0x000fe40000000f00 */
[----:B------:R-:W-:-:S07]  /*7770*/  MOV R103, R228 ;  /* 0x000000e400677202 */ /* 0x000fce0000000f00 */
[----:B------:R-:W-:Y:S05]  /*7780*/  WARPSYNC.COLLECTIVE R107, `(.L_x_542) ;  /* 0x000000006b087348 */ /* 0x000fea0003c00000 */
[----:B------:R0:W1:Y:S02]  /*7790*/  SHFL.BFLY P3, R228, R230, R229, R232 ;  /* 0x0c0000e5e6e47389 */ /* 0x00006400000600e8 */
[----:B01----:R-:W-:Y:S05]  /*77a0*/  ENDCOLLECTIVE ;  /* 0x000000000000791b */ /* 0x003fea0003800000 */
.L_x_542:
[----:B------:R-:W-:-:S05]  /*77b0*/  FADD.FTZ R103, R102, R103 ;  /* 0x0000006766677221 */ /* 0x000fca0000010000 */
[----:B------:R-:W-:Y:S01]  /*77c0*/  MOV R230, R103 ;  /* 0x0000006700e67202 */ /* 0x000fe20000000f00 */
[----:B------:R-:W-:Y:S01]  /*77d0*/  HFMA2 R229, -RZ, RZ, 0, 2.384185791015625e-07 ;  /* 0x00000004ffe57431 */ /* 0x000fe200000001ff */
[----:B------:R-:W-:-:S07]  /*77e0*/  MOV R105, R228 ;  /* 0x000000e400697202 */ /* 0x000fce0000000f00 */
[----:B------:R-:W-:Y:S05]  /*77f0*/  WARPSYNC.COLLECTIVE R107, `(.L_x_543) ;  /* 0x000000006b087348 */ /* 0x000fea0003c00000 */
[----:B------:R0:W1:Y:S02]  /*7800*/  SHFL.BFLY P3, R228, R230, R229, R232 ;  /* 0x0c0000e5e6e47389 */ /* 0x00006400000600e8 */
[----:B01----:R-:W-:Y:S05]  /*7810*/  ENDCOLLECTIVE ;  /* 0x000000000000791b */ /* 0x003fea0003800000 */
.L_x_543:
[----:B------:R-:W-:-:S05]  /*7820*/  FADD.FTZ R105, R104, R105 ;  /* 0x0000006968697221 */ /* 0x000fca0000010000 */
[----:B------:R-:W-:Y:S02]  /*7830*/  MOV R230, R105 ;  /* 0x0000006900e67202 */ /* 0x000fe40000000f00 */
[----:B------:R-:W-:-:S07]  /*7840*/  MOV R106, R228 ;  /* 0x000000e4006a7202 */ /* 0x000fce0000000f00 */
[----:B------:R-:W-:Y:S05]  /*7850*/  WARPSYNC.COLLECTIVE R107, `(.L_x_544) ;  /* 0x000000006b087348 */ /* 0x000fea0003c00000 */
[----:B------:R0:W1:Y:S02]  /*7860*/  SHFL.BFLY P3, R228, R230, R229, R232 ;  /* 0x0c0000e5e6e47389 */ /* 0x00006400000600e8 */
[----:B01----:R-:W-:Y:S05]  /*7870*/  ENDCOLLECTIVE ;  /* 0x000000000000791b */ /* 0x003fea0003800000 */
.L_x_544:
[----:B------:R-:W-:-:S05]  /*7880*/  FADD.FTZ R106, R103, R106 ;  /* 0x0000006a676a7221 */ /* 0x000fca0000010000 */
[----:B------:R-:W-:Y:S01]  /*7890*/  MOV R230, R106 ;  /* 0x0000006a00e67202 */ /* 0x000fe20000000f00 */
[----:B------:R-:W-:Y:S01]  /*78a0*/  HFMA2 R229, -RZ, RZ, 0, 4.76837158203125e-07 ;  /* 0x00000008ffe57431 */ /* 0x000fe200000001ff */
[----:B------:R-:W-:-:S07]  /*78b0*/  MOV R226, R228 ;  /* 0x000000e400e27202 */ /* 0x000fce0000000f00 */
[----:B------:R-:W-:Y:S05]  /*78c0*/  WARPSYNC.COLLECTIVE R107, `(.L_x_545) ;  /* 0x000000006b087348 */ /* 0x000fea0003c00000 */
[----:B------:R0:W1:Y:S02]  /*78d0*/  SHFL.BFLY P3, R228, R230, R229, R232 ;  /* 0x0c0000e5e6e47389 */ /* 0x00006400000600e8 */
[----:B01----:R-:W-:Y:S05]  /*78e0*/  ENDCOLLECTIVE ;  /* 0x000000000000791b */ /* 0x003fea0003800000 */
.L_x_545:
[----:B------:R-:W-:-:S05]  /*78f0*/  FADD.FTZ R226, R105, R226 ;  /* 0x000000e269e27221 */ /* 0x000fca0000010000 */
[----:B------:R-:W-:Y:S02]  /*7900*/  MOV R230, R226 ;  /* 0x000000e200e67202 */ /* 0x000fe40000000f00 */
[----:B------:R-:W-:-:S07]  /*7910*/  MOV R99, R228 ;  /* 0x000000e400637202 */ /* 0x000fce0000000f00 */
[----:B------:R-:W-:Y:S05]  /*7920*/  WARPSYNC.COLLECTIVE R107, `(.L_x_546) ;  /* 0x000000006b087348 */ /* 0x000fea0003c00000 */
[----:B------:R0:W1:Y:S02]  /*7930*/  SHFL.BFLY P3, R228, R230, R229, R232 ;  /* 0x0c0000e5e6e47389 */ /* 0x00006400000600e8 */
[----:B01----:R-:W-:Y:S05]  /*7940*/  ENDCOLLECTIVE ;  /* 0x000000000000791b */ /* 0x003fea0003800000 */
.L_x_546:
[----:B------:R-:W-:-:S05]  /*7950*/  FADD.FTZ R99, R106, R99 ;  /* 0x000000636a637221 */ /* 0x000fca0000010000 */
[----:B------:R-:W-:Y:S01]  /*7960*/  MOV R230, R99 ;  /* 0x0000006300e67202 */ /* 0x000fe20000000f00 */
[----:B------:R-:W-:Y:S01]  /*7970*/  HFMA2 R229, -RZ, RZ, 0, 9.5367431640625e-07 ;  /* 0x00000010ffe57431 */ /* 0x000fe200000001ff */
[----:B------:R-:W-:-:S07]  /*7980*/  MOV R101, R228 ;  /* 0x000000e400657202 */ /* 0x000fce0000000f00 */
[----:B------:R-:W-:Y:S05]  /*7990*/  WARPSYNC.COLLECTIVE R107, `(.L_x_547) ;  /* 0x000000006b087348 */ /* 0x000fea0003c00000 */
[----:B------:R0:W1:Y:S02]  /*79a0*/  SHFL.BFLY P3, R228, R230, R229, R232 ;  /* 0x0c0000e5e6e47389 */ /* 0x00006400000600e8 */
[----:B01----:R-:W-:Y:S05]  /*79b0*/  ENDCOLLECTIVE ;  /* 0x000000000000791b */ /* 0x003fea0003800000 */
.L_x_547:
[----:B------:R-:W-:-:S05]  /*79c0*/  FADD.FTZ R101, R226, R101 ;  /* 0x00000065e2657221 */ /* 0x000fca0000010000 */
[----:B------:R-:W-:Y:S02]  /*79d0*/  MOV R230, R101 ;  /* 0x0000006500e67202 */ /* 0x000fe40000000f00 */
[----:B------:R-:W-:-:S07]  /*79e0*/  MOV R102, R228 ;  /* 0x000000e400667202 */ /* 0x000fce0000000f00 */
[----:B------:R-:W-:Y:S05]  /*79f0*/  WARPSYNC.COLLECTIVE R107, `(.L_x_548) ;  /* 0x000000006b087348 */ /* 0x000fea0003c00000 */
[----:B------:R0:W1:Y:S02]  /*7a00*/  SHFL.BFLY P3, R228, R230, R229, R232 ;  /* 0x0c0000e5e6e47389 */ /* 0x00006400000600e8 */
[----:B01----:R-:W-:Y:S05]  /*7a10*/  ENDCOLLECTIVE ;  /* 0x000000000000791b */ /* 0x003fea0003800000 */
.L_x_548:
[----:B------:R-:W-:Y:S01]  /*7a20*/  MOV R104, R228 ;  /* 0x000000e400687202 */ /* 0x000fe20000000f00 */
[----:B------:R-:W-:Y:S06]  /*7a30*/  BRA `(.L_x_549) ;  /* 0xffffffa800187947 */ /* 0x000fec000383ffff */
.L_x_550:
        /* <DEDUP_REMOVED lines=12> */
.L_x_4935:


//--------------------- .text._ZN10layer_norm31ln_parallel_residual_bwd_kernelINS_13Kernel_traitsI6__halfS2_S2_S2_fjLj768ELj1ELj4ELj1ELj16ENS_18Kernel_traits_baseILj768ES2_S2_S2_S2_fjLj128EEEEELb0ELb1ELb0EEEvNS_9BwdParamsE --------------------------
	.section	.text._ZN10layer_norm31ln_parallel_residual_bwd_kernelINS_13Kernel_traitsI6__halfS2_S2_S2_fjLj768ELj1ELj4ELj1ELj16ENS_18Kernel_traits_baseILj768ES2_S2_S2_S2_fjLj128EEEEELb0ELb1ELb0EEEvNS_9BwdParamsE,"ax",@progbits
	.align	128
        .global         _ZN10layer_norm31ln_parallel_residual_bwd_kernelINS_13Kernel_traitsI6__halfS2_S2_S2_fjLj768ELj1ELj4ELj1ELj16ENS_18Kernel_traits_baseILj768ES2_S2_S2_S2_fjLj128EEEEELb0ELb1ELb0EEEvNS_9BwdParamsE
        .type           _ZN10layer_norm31ln_parallel_residual_bwd_kernelINS_13Kernel_traitsI6__halfS2_S2_S2_fjLj768ELj1ELj4ELj1ELj16ENS_18Kernel_traits_baseILj768ES2_S2_S2_S2_fjLj128EEEEELb0ELb1ELb0EEEvNS_9BwdParamsE,@function
        .size           _ZN10layer_norm31ln_parallel_residual_bwd_kernelINS_13Kernel_traitsI6__halfS2_S2_S2_fjLj768ELj1ELj4ELj1ELj16ENS_18Kernel_traits_baseILj768ES2_S2_S2_S2_fjLj128EEEEELb0ELb1ELb0EEEvNS_9BwdParamsE,(.L_x_4936 - _ZN10layer_norm31ln_parallel_residual_bwd_kernelINS_13Kernel_traitsI6__halfS2_S2_S2_fjLj768ELj1ELj4ELj1ELj16ENS_18Kernel_traits_baseILj768ES2_S2_S2_S2_fjLj128EEEEELb0ELb1ELb0EEEvNS_9BwdParamsE)
        .other          _ZN10layer_norm31ln_parallel_residual_bwd_kernelINS_13Kernel_traitsI6__halfS2_S2_S2_fjLj768ELj1ELj4ELj1ELj16ENS_18Kernel_traits_baseILj768ES2_S2_S2_S2_fjLj128EEEEELb0ELb1ELb0EEEvNS_9BwdParamsE,@"STO_CUDA_ENTRY STV_DEFAULT"
_ZN10layer_norm31ln_parallel_residual_bwd_kernelINS_13Kernel_traitsI6__halfS2_S2_S2_fjLj768ELj1ELj4ELj1ELj16ENS_18Kernel_traits_baseILj768ES2_S2_S2_S2_fjLj128EEEEELb0ELb1ELb0EEEvNS_9BwdParamsE:
.text._ZN10layer_norm31ln_parallel_residual_bwd_kernelINS_13Kernel_traitsI6__halfS2_S2_S2_fjLj768ELj1ELj4ELj1ELj16ENS_18Kernel_traits_baseILj768ES2_S2_S2_S2_fjLj128EEEEELb0ELb1ELb0EEEvNS_9BwdParamsE:
[----:B------:R-:W-:Y:S01]  /*0000*/  LDC R1, c[0x0][0x37c] ;  /* 0x0000df00ff017b82 */ /* 0x000fe20000000800 */
[----:B------:R-:W0:Y:S01]  /*0010*/  S2R R10, SR_TID.X ;  /* 0x00000000000a7919 */ /* 0x000e220000002100 */
[----:B------:R-:W1:Y:S01]  /*0020*/  LDCU UR4, c[0x0][0x388] ;  /* 0x00007100ff0477ac */ /* 0x000e620008000800 */
[----:B------:R-:W2:Y:S05]  /*0030*/  LDCU.64 UR10, c[0x0][0x358] ;  /* 0x00006b00ff0a77ac */ /* 0x000eaa0008000a00 */
[----:B------:R-:W3:Y:S01]  /*0040*/  S2UR UR9, SR_CTAID.X ;  /* 0x00000000000979c3 */ /* 0x000ee20000002500 */
        /* <DEDUP_REMOVED lines=13> */
[----:B------:R-:W-:Y:S02]  /*0120*/  LEA.HI.SX32 R2, R2, R5, 0x1d ;  /* 0x0000000502027211 */ /* 0x000fe400078feaff */
[----:B------:R-:W-:Y:S02]  /*0130*/  MOV R11, R3 ;  /* 0x00000003000b7202 */ /* 0x000fe40000000f00 */
[C---:B------:R-:W-:Y:S02]  /*0140*/  ISETP.GE.U32.AND P1, PT, R2.reuse, 0x40, PT ;  /* 0x000000400200780c */ /* 0x040fe40003f26070 */
[C---:B------:R-:W-:Y:S02]  /*0150*/  ISETP.GE.U32.AND P2, PT, R2.reuse, 0x60, PT ;  /* 0x000000600200780c */ /* 0x040fe40003f46070 */
[----:B------:R-:W-:-:S09]  /*0160*/  ISETP.GE.U32.AND P0, PT, R2, 0x20, PT ;  /* 0x000000200200780c */ /* 0x000fd20003f06070 */
[----:B------:R-:W2:Y:S04]  /*0170*/  @P1 LDC.64 R6, c[0x0][0x3d0] ;  /* 0x0000f400ff061b82 */ /* 0x000ea80000000a00 */
[----:B------:R-:W-:-:S04]  /*0180*/  @P0 LOP3.LUT R11, R3, 0x20, RZ, 0xfc, !PT ;  /* 0x00000020030b0812 */ /* 0x000fc800078efcff */
[----:B------:R-:W4:Y:S08]  /*0190*/  @P2 LDC.64 R8, c[0x0][0x3d0] ;  /* 0x0000f400ff082b82 */ /* 0x000f300000000a00 */
[----:B------:R-:W3:Y:S01]  /*01a0*/  @P0 LDC.64 R4, c[0x0][0x3d0] ;  /* 0x0000f400ff040b82 */ /* 0x000ee20000000a00 */
[C---:B--2---:R-:W-:Y:S01]  /*01b0*/  @P1 IMAD.WIDE.U32 R6, R11.reuse, 0x10, R6 ;  /* 0x000000100b061825 */ /* 0x044fe200078e0006 */
[----:B------:R-:W-:-:S04]  /*01c0*/  @P1 IADD3 R11, PT, PT, R11, 0x20, RZ ;  /* 0x000000200b0b1810 */ /* 0x000fc80007ffe0ff */
[----:B------:R-:W5:Y:S01]  /*01d0*/  @P1 LDG.E.128 R24, desc[UR10][R6.64] ;  /* 0x0000000a06181981 */ /* 0x000f62000c1e1d00 */
[----:B----4-:R-:W-:-:S05]  /*01e0*/  @P2 IMAD.WIDE.U32 R8, R11, 0x10, R8 ;  /* 0x000000100b082825 */ /* 0x010fca00078e0008 */
[----:B------:R-:W5:Y:S01]  /*01f0*/  @P2 LDG.E.128 R28, desc[UR10][R8.64] ;  /* 0x0000000a081c2981 */ /* 0x000f62000c1e1d00 */
[----:B---3--:R-:W-:Y:S01]  /*0200*/  @P0 IMAD.WIDE.U32 R4, R3, 0x10, R4 ;  /* 0x0000001003040825 */ /* 0x008fe200078e0004 */
[----:B------:R-:W-:-:S04]  /*0210*/  USHF.L.U32 UR8, UR9, 0x2, URZ ;  /* 0x0000000209087899 */ /* 0x000fc800080006ff */
[----:B------:R2:W5:Y:S02]  /*0220*/  @P0 LDG.E.128 R20, desc[UR10][R4.64] ;  /* 0x0000000a04140981 */ /* 0x000564000c1e1d00 */
[----:B--2---:R-:W-:-:S04]  /*0230*/  SHF.R.U32.HI R5, RZ, 0x5, R10 ;  /* 0x00000005ff057819 */ /* 0x004fc8000001160a */
        /* <DEDUP_REMOVED lines=26> */
[----:B01----:R-:W-:Y:S06]  /*03e0*/  @P0 BRA `(.L_x_552) ;  /* 0x0000006400880947 */ /* 0x003fec0003800000 */
[----:B------:R-:W0:Y:S01]  /*03f0*/  LDCU.64 UR12, c[0x0][0x438] ;  /* 0x00008700ff0c77ac */ /* 0x000e220008000a00 */
[----:B------:R-:W-:Y:S02]  /*0400*/  CS2R R32, SRZ ;  /* 0x0000000000207805 */ /* 0x000fe4000001ff00 */
[----:B------:R-:W-:Y:S02]  /*0410*/  CS2R R34, SRZ ;  /* 0x0000000000227805 */ /* 0x000fe4000001ff00 */
[----:B------:R-:W-:Y:S01]  /*0420*/  CS2R R36, SRZ ;  /* 0x0000000000247805 */ /* 0x000fe2000001ff00 */
[----:B------:R-:W1:Y:S01]  /*0430*/  LDCU.U8 UR8, c[0x0][0x410] ;  /* 0x00008200ff0877ac */ /* 0x000e620008000000 */
        /* <DEDUP_REMOVED lines=13> */
[----:B0-----:R-:W-:Y:S01]  /*0510*/  UISETP.NE.U32.AND UP0, UPT, UR12, URZ, UPT ;  /* 0x000000ff0c00728c */ /* 0x001fe2000bf05070 */
[----:B------:R-:W-:Y:S02]  /*0520*/  CS2R R56, SRZ ;  /* 0x0000000000387805 */ /* 0x000fe4000001ff00 */
[----:B------:R-:W-:-:S02]  /*0530*/  CS2R R58, SRZ ;  /* 0x00000000003a7805 */ /* 0x000fc4000001ff00 */
[----:B------:R-:W-:Y:S01]  /*0540*/  CS2R R60, SRZ ;  /* 0x00000000003c7805 */ /* 0x000fe2000001ff00 */
[----:B------:R-:W-:Y:S01]  /*0550*/  UISETP.NE.AND.EX UP0, UPT, UR13, URZ, UPT, UP0 ;  /* 0x000000ff0d00728c */ /* 0x000fe2000bf05300 */
[----:B------:R-:W-:Y:S01]  /*0560*/  CS2R R62, SRZ ;  /* 0x00000000003e7805 */ /* 0x000fe2000001ff00 */
[----:B-1----:R-:W-:Y:S01]  /*0570*/  UISETP.NE.AND UP1, UPT, UR8, URZ, UPT ;  /* 0x000000ff0800728c */ /* 0x002fe2000bf25270 */
[----:B------:R-:W-:Y:S02]  /*0580*/  CS2R R76, SRZ ;  /* 0x00000000004c7805 */ /* 0x000fe4000001ff00 */
[----:B------:R-:W-:Y:S02]  /*0590*/  CS2R R78, SRZ ;  /* 0x00000000004e7805 */ /* 0x000fe4000001ff00 */
[----:B------:R-:W-:Y:S02]  /*05a0*/  CS2R R80, SRZ ;  /* 0x0000000000507805 */ /* 0x000fe4000001ff00 */
[----:B------:R-:W-:-:S02]  /*05b0*/  PLOP3.LUT P2, PT, PT, PT, UP0, 0x80, 0x8 ;  /* 0x000000000008781c */ /* 0x000fc40003f4f008 */
[----:B------:R-:W-:Y:S02]  /*05c0*/  CS2R R82, SRZ ;  /* 0x0000000000527805 */ /* 0x000fe4000001ff00 */
[----:B------:R-:W-:-:S13]  /*05d0*/  PLOP3.LUT P3, PT, PT, PT, UP1, 0x80, 0x8 ;  /* 0x000000000008781c */ /* 0x000fda0003f6f018 */
.L_x_595:
        /* <DEDUP_REMOVED lines=16> */
[C---:B------:R-:W-:Y:S02]  /*06e0*/  ISETP.GE.U32.AND P5, PT, R2.reuse, 0x40, PT ;  /* 0x000000400200780c */ /* 0x040fe40003fa6070 */
[----:B------:R-:W-:Y:S02]  /*06f0*/  CS2R R144, SRZ ;  /* 0x0000000000907805 */ /* 0x000fe4000001ff00 */
[----:B------:R-:W-:Y:S02]  /*0700*/  ISETP.GE.U32.AND P4, PT, R2, 0x60, PT ;  /* 0x000000600200780c */ /* 0x000fe40003f86070 */
[----:B------:R-:W-:-:S05]  /*0710*/  MOV R107, R4 ;  /* 0x00000004006b7202 */ /* 0x000fca0000000f00 */
[----:B------:R-:W-:Y:S06]  /*0720*/  @!P0 BRA `(.L_x_556) ;  /* 0x00000004005c8947 */ /* 0x000fec0003800000 */
[----:B------:R-:W0:Y:S08]  /*0730*/  LDC.64 R100, c[0x0][0x3a8] ;  /* 0x0000ea00ff647b82 */ /* 0x000e300000000a00 */
[----:B------:R-:W1:Y:S01]  /*0740*/  LDC.64 R104, c[0x0][0x428] ;  /* 0x00010a00ff687b82 */ /* 0x000e620000000a00 */
[----:B0-----:R-:W-:-:S06]  /*0750*/  IMAD.WIDE.U32 R100, R4, 0x10, R100 ;  /* 0x0000001004647825 */ /* 0x001fcc00078e0064 */
[----:B------:R-:W2:Y:S01]  /*0760*/  LDG.E.128 R100, desc[UR10][R100.64] ;  /* 0x0000000a64647981 */ /* 0x000ea2000c1e1d00 */
[----:B-1----:R-:W-:-:S06]  /*0770*/  IMAD.WIDE.U32 R104, R4, 0x10, R104 ;  /* 0x0000001004687825 */ /* 0x002fcc00078e0068 */
[----:B------:R-:W3:Y:S01]  /*0780*/  LDG.E.128 R104, desc[UR10][R104.64] ;  /* 0x0000000a68687981 */ /* 0x000ee2000c1e1d00 */
[--C-:B------:R-:W-:Y:S02]  /*0790*/  HADD2.F32 R141, -RZ, R20.reuse.H0_H0 ;  /* 0x20000014ff8d7230 */ /* 0x100fe40000004100 */
[--C-:B------:R-:W-:Y:S02]  /*07a0*/  HADD2.F32 R134, -RZ, R21.reuse.H1_H1 ;  /* 0x30000015ff867230 */ /* 0x100fe40000004100 */
[----:B------:R-:W-:Y:S02]  /*07b0*/  HADD2.F32 R138, -RZ, R20.H1_H1 ;  /* 0x30000014ff8a7230 */ /* 0x000fe40000004100 */
[----:B------:R-:W-:Y:S02]  /*07c0*/  HADD2.F32 R137, -RZ, R21.H0_H0 ;  /* 0x20000015ff897230 */ /* 0x000fe40000004100 */
[----:B--2---:R-:W-:Y:S02]  /*07d0*/  HADD2.F32 R129, -RZ, R100.H0_H0 ;  /* 0x20000064ff817230 */ /* 0x004fe40000004100 */
[----:B------:R-:W-:-:S02]  /*07e0*/  HADD2.F32 R145, -RZ, R102.H0_H0 ;  /* 0x20000066ff917230 */ /* 0x000fc40000004100 */
[----:B------:R-:W-:Y:S02]  /*07f0*/  HADD2.F32 R147, -RZ, R102.H1_H1 ;  /* 0x30000066ff937230 */ /* 0x000fe40000004100 */
[C---:B------:R-:W-:Y:S01]  /*0800*/  FADD.FTZ R102, -R142.reuse, R129 ;  /* 0x000000818e667221 */ /* 0x040fe20000010100 */
[--C-:B------:R-:W-:Y:S02]  /*0810*/  HADD2.F32 R133, -RZ, R101.reuse.H0_H0 ;  /* 0x20000065ff857230 */ /* 0x100fe40000004100 */
[----:B------:R-:W-:Y:S02]  /*0820*/  HADD2.F32 R135, -RZ, R101.H1_H1 ;  /* 0x30000065ff877230 */ /* 0x000fe40000004100 */
[----:B-----5:R-:W-:Y:S01]  /*0830*/  FMUL.FTZ R143, R109, R102 ;  /* 0x000000666d8f7220 */ /* 0x020fe20000410000 */
[----:B------:R-:W-:Y:S02]  /*0840*/  HADD2.F32 R131, -RZ, R100.H1_H1 ;  /* 0x30000064ff837230 */ /* 0x000fe40000004100 */
[----:B------:R-:W-:Y:S01]  /*0850*/  FADD.FTZ R102, -R142, R133 ;  /* 0x000000858e667221 */ /* 0x000fe20000010100 */
[----:B---3--:R-:W-:-:S02]  /*0860*/  HADD2.F32 R112, -RZ, R104.H0_H0 ;  /* 0x20000068ff707230 */ /* 0x008fc40000004100 */
[C---:B------:R-:W-:Y:S01]  /*0870*/  FADD.FTZ R136, -R142.reuse, R135 ;  /* 0x000000878e887221 */ /* 0x040fe20000010100 */
[--C-:B------:R-:W-:Y:S02]  /*0880*/  HADD2.F32 R114, -RZ, R105.reuse.H0_H0 ;  /* 0x20000069ff727230 */ /* 0x100fe40000004100 */
[C---:B------:R-:W-:Y:S01]  /*0890*/  FMUL.FTZ R139, R109.reuse, R102 ;  /* 0x000000666d8b7220 */ /* 0x040fe20000410000 */
[C---:B------:R-:W-:Y:S01]  /*08a0*/  FADD.FTZ R102, -R142.reuse, R145 ;  /* 0x000000918e667221 */ /* 0x040fe20000010100 */
[----:B------:R-:W-:Y:S02]  /*08b0*/  HADD2.F32 R105, -RZ, R105.H1_H1 ;  /* 0x30000069ff697230 */ /* 0x000fe40000004100 */
[----:B------:R-:W-:Y:S01]  /*08c0*/  FADD.FTZ R140, -R142, R131 ;  /* 0x000000838e8c7221 */ /* 0x000fe20000010100 */
[----:B------:R-:W-:Y:S02]  /*08d0*/  HADD2.F32 R104, -RZ, R104.H1_H1 ;  /* 0x30000068ff687230 */ /* 0x000fe40000004100 */
[----:B------:R-:W-:Y:S01]  /*08e0*/  FMUL.FTZ R136, R109, R136 ;  /* 0x000000886d887220 */ /* 0x000fe20000410000 */
[----:B------:R-:W-:-:S02]  /*08f0*/  HADD2.F32 R132, -RZ, R106.H0_H0 ;  /* 0x2000006aff847230 */ /* 0x000fc40000004100 */
[----:B------:R-:W-:Y:S01]  /*0900*/  FMUL.FTZ R141, R141, R112 ;  /* 0x000000708d8d7220 */ /* 0x000fe20000410000 */
[----:B------:R-:W-:Y:S02]  /*0910*/  HADD2.F32 R133, -RZ, R22.H0_H0 ;  /* 0x20000016ff857230 */ /* 0x000fe40000004100 */
[C---:B------:R-:W-:Y:S01]  /*0920*/  FMUL.FTZ R135, R109.reuse, R102 ;  /* 0x000000666d877220 */ /* 0x040fe20000410000 */
[----:B------:R-:W-:Y:S01]  /*0930*/  FADD.FTZ R102, -R142, R147 ;  /* 0x000000938e667221 */ /* 0x000fe20000010100 */
[--C-:B------:R-:W-:Y:S02]  /*0940*/  HADD2.F32 R101, -RZ, R107.reuse.H0_H0 ;  /* 0x2000006bff657230 */ /* 0x100fe40000004100 */
[----:B------:R-:W-:Y:S01]  /*0950*/  FMUL.FTZ R140, R109, R140 ;  /* 0x0000008c6d8c7220 */ /* 0x000fe20000410000 */
[----:B------:R-:W-:Y:S02]  /*0960*/  HADD2.F32 R100, -RZ, R107.H1_H1 ;  /* 0x3000006bff647230 */ /* 0x000fe40000004100 */
[-C--:B------:R-:W-:Y:S01]  /*0970*/  FMUL.FTZ R134, R134, R105.reuse ;  /* 0x0000006986867220 */ /* 0x080fe20000410000 */
[----:B------:R-:W-:Y:S01]  /*0980*/  FADD.FTZ R51, R51, R105 ;  /* 0x0000006933337221 */ /* 0x000fe20000010000 */
[----:B------:R-:W-:Y:S01]  /*0990*/  FFMA.FTZ R35, R136, R105, R35 ;  /* 0x0000006988237223 */ /* 0x000fe20000010023 */
[----:B------:R-:W-:Y:S01]  /*09a0*/  FMUL.FTZ R138, R138, R104 ;  /* 0x000000688a8a7220 */ /* 0x000fe20000410000 */
[----:B------:R-:W-:Y:S01]  /*09b0*/  FADD.FTZ R105, RZ, R141 ;  /* 0x0000008dff697221 */ /* 0x000fe20000010000 */
[----:B------:R-:W-:Y:S01]  /*09c0*/  FFMA.FTZ R107, R143, R141, RZ ;  /* 0x0000008d8f6b7223 */ /* 0x000fe200000100ff */
[----:B------:R-:W-:-:S02]  /*09d0*/  HADD2.F32 R106, -RZ, R106.H1_H1 ;  /* 0x3000006aff6a7230 */ /* 0x000fc40000004100 */
[-C--:B------:R-:W-:Y:S01]  /*09e0*/  FMUL.FTZ R133, R133, R132.reuse ;  /* 0x0000008485857220 */ /* 0x080fe20000410000 */
[----:B------:R-:W-:Y:S02]  /*09f0*/  HADD2.F32 R131, -RZ, R22.H1_H1 ;  /* 0x30000016ff837230 */ /* 0x000fe40000004100 */
[----:B------:R-:W-:Y:S01]  /*0a00*/  FADD.FTZ R52, R52, R132 ;  /* 0x0000008434347221 */ /* 0x000fe20000010000 */
[----:B------:R-:W-:Y:S01]  /*0a10*/  FFMA.FTZ R36, R135, R132, R36 ;  /* 0x0000008487247223 */ /* 0x000fe20000010024 */
[----:B------:R-:W-:Y:S02]  /*0a20*/  HADD2.F32 R111, -RZ, R103.H0_H0 ;  /* 0x20000067ff6f7230 */ /* 0x000fe40000004100 */
[----:B------:R-:W-:Y:S01]  /*0a30*/  FMUL.FTZ R132, R109, R102 ;  /* 0x000000666d847220 */ /* 0x000fe20000410000 */
[----:B------:R-:W-:Y:S01]  /*0a40*/  FADD.FTZ R49, R49, R104 ;  /* 0x0000006831317221 */ /* 0x000fe20000010000 */
[C---:B------:R-:W-:Y:S01]  /*0a50*/  FFMA.FTZ R33, R140.reuse, R104, R33 ;  /* 0x000000688c217223 */ /* 0x040fe20000010021 */
[----:B------:R-:W-:Y:S01]  /*0a60*/  FMUL.FTZ R137, R137, R114 ;  /* 0x0000007289897220 */ /* 0x000fe20000410000 */
[----:B------:R-:W-:Y:S01]  /*0a70*/  FADD.FTZ R102, R105, R138 ;  /* 0x0000008a69667221 */ /* 0x000fe20000010000 */
[----:B------:R-:W-:Y:S01]  /*0a80*/  FFMA.FTZ R104, R140, R138, R107 ;  /* 0x0000008a8c687223 */ /* 0x000fe2000001006b */
[-C--:B------:R-:W-:Y:S01]  /*0a90*/  FMUL.FTZ R131, R131, R106.reuse ;  /* 0x0000006a83837220 */ /* 0x080fe20000410000 */
[----:B------:R-:W-:Y:S01]  /*0aa0*/  FADD.FTZ R53, R53, R106 ;  /* 0x0000006a35357221 */ /* 0x000fe20000010000 */
[----:B------:R-:W-:Y:S01]  /*0ab0*/  FFMA.FTZ R37, R132, R106, R37 ;  /* 0x0000006a84257223 */ /* 0x000fe20000010025 */
[----:B------:R-:W-:Y:S01]  /*0ac0*/  FADD.FTZ R106, -R142, R111 ;  /* 0x0000006f8e6a7221 */ /* 0x000fe20000010100 */
[----:B------:R-:W-:Y:S01]  /*0ad0*/  FADD.FTZ R105, R102, R137 ;  /* 0x0000008966697221 */ /* 0x000fe20000010000 */
[----:B------:R-:W-:Y:S01]  /*0ae0*/  FFMA.FTZ R107, R139, R137, R104 ;  /* 0x000000898b6b7223 */ /* 0x000fe20000010068 */
[----:B------:R-:W-:Y:S01]  /*0af0*/  FADD.FTZ R48, R48, R112 ;  /* 0x0000007030307221 */ /* 0x000fe20000010000 */
[----:B------:R-:W-:Y:S01]  /*0b00*/  FFMA.FTZ R32, R143, R112, R32 ;  /* 0x000000708f207223 */ /* 0x000fe20000010020 */
[----:B------:R-:W-:-:S02]  /*0b10*/  HADD2.F32 R112, -RZ, R23.H0_H0 ;  /* 0x20000017ff707230 */ /* 0x000fc40000004100 */
[----:B------:R-:W-:Y:S01]  /*0b20*/  FMUL.FTZ R129, R109, R106 ;  /* 0x0000006a6d817220 */ /* 0x000fe20000410000 */
[----:B------:R-:W-:Y:S01]  /*0b30*/  FADD.FTZ R102, R105, R134 ;  /* 0x0000008669667221 */ /* 0x000fe20000010000 */
[----:B------:R-:W-:Y:S01]  /*0b40*/  FFMA.FTZ R104, R136, R134, R107 ;  /* 0x0000008688687223 */ /* 0x000fe2000001006b */
[----:B------:R-:W-:Y:S02]  /*0b50*/  HADD2.F32 R103, -RZ, R103.H1_H1 ;  /* 0x30000067ff677230 */ /* 0x000fe40000004100 */
[-C--:B------:R-:W-:Y:S01]  /*0b60*/  FMUL.FTZ R111, R112, R101.reuse ;  /* 0x00000065706f7220 */ /* 0x080fe20000410000 */
[----:B------:R-:W-:Y:S01]  /*0b70*/  FADD.FTZ R54, R54, R101 ;  /* 0x0000006536367221 */ /* 0x000fe20000010000 */
[----:B------:R-:W-:Y:S01]  /*0b80*/  FFMA.FTZ R38, R129, R101, R38 ;  /* 0x0000006581267223 */ /* 0x000fe20000010026 */
[----:B------:R-:W-:Y:S01]  /*0b90*/  FADD.FTZ R102, R102, R133 ;  /* 0x0000008566667221 */ /* 0x000fe20000010000 */
[----:B------:R-:W-:Y:S01]  /*0ba0*/  FFMA.FTZ R101, R135, R133, R104 ;  /* 0x0000008587657223 */ /* 0x000fe20000010068 */
[----:B------:R-:W-:-:S02]  /*0bb0*/  HADD2.F32 R145, -RZ, R23.H1_H1 ;  /* 0x30000017ff917230 */ /* 0x000fc40000004100 */
[----:B------:R-:W-:Y:S01]  /*0bc0*/  FADD.FTZ R50, R50, R114 ;  /* 0x0000007232327221 */ /* 0x000fe20000010000 */
[----:B------:R-:W-:Y:S01]  /*0bd0*/  FFMA.FTZ R34, R139, R114, R34 ;  /* 0x000000728b227223 */ /* 0x000fe20000010022 */
[----:B------:R-:W-:Y:S01]  /*0be0*/  FADD.FTZ R114, -R142, R103 ;  /* 0x000000678e727221 */ /* 0x000fe20000010100 */
        /* <DEDUP_REMOVED lines=8> */
[----:B------:R-:W-:Y:S01]  /*0c70*/  IADD3 R107, PT, PT, R4, 0x20, RZ ;  /* 0x00000020046b7810 */ /* 0x000fe20007ffe0ff */
[----:B------:R-:W-:Y:S01]  /*0c80*/  FADD.FTZ R145, R145, R112 ;  /* 0x0000007091917221 */ /* 0x000fe20000010000 */
[----:B------:R-:W-:-:S07]  /*0c90*/  FFMA.FTZ R144, R114, R112, R101 ;  /* 0x0000007072907223 */ /* 0x000fce0000010065 */
.L_x_556:
[----:B------:R-:W-:Y:S05]  /*0ca0*/  BSYNC.RECONVERGENT B2 ;  /* 0x0000000000027941 */ /* 0x000fea0003800200 */
.L_x_555:
[----:B------:R-:W-:Y:S04]  /*0cb0*/  BSSY.RECONVERGENT B2, `(.L_x_557) ;  /* 0x0000059000027945 */ /* 0x000fe80003800200 */
[----:B------:R-:W-:Y:S05]  /*0cc0*/  @!P5 BRA `(.L_x_558) ;  /* 0x00000004005cd947 */ /* 0x000fea0003800000 */
[----:B------:R-:W0:Y:S08]  /*0cd0*/  LDC.64 R8, c[0x0][0x3a8] ;  /* 0x0000ea00ff087b82 */ /* 0x000e300000000a00 */
[----:B------:R-:W1:Y:S01]  /*0ce0*/  LDC.64 R6, c[0x0][0x428] ;  /* 0x00010a00ff067b82 */ /* 0x000e620000000a00 */
[----:B0-----:R-:W-:-:S06]  /*0cf0*/  IMAD.WIDE.U32 R8, R107, 0x10, R8 ;  /* 0x000000106b087825 */ /* 0x001fcc00078e0008 */
[----:B------:R-:W2:Y:S01]  /*0d00*/  LDG.E.128 R8, desc[UR10][R8.64] ;  /* 0x0000000a08087981 */ /* 0x000ea2000c1e1d00 */
[----:B-1----:R-:W-:-:S05]  /*0d10*/  IMAD.WIDE.U32 R6, R107, 0x10, R6 ;  /* 0x000000106b067825 */ /* 0x002fca00078e0006 */
[----:B------:R0:W3:Y:S01]  /*0d20*/  LDG.E.128 R12, desc[UR10][R6.64] ;  /* 0x0000000a060c7981 */ /* 0x0000e2000c1e1d00 */
[----:B------:R-:W-:Y:S01]  /*0d30*/  HADD2.F32 R104, -RZ, R26.H1_H1 ;  /* 0x3000001aff687230 */ /* 0x000fe20000004100 */
[----:B------:R-:W-:Y:S01]  /*0d40*/  IADD3 R107, PT, PT, R107, 0x20, RZ ;  /* 0x000000206b6b7810 */ /* 0x000fe20007ffe0ff */
[----:B------:R-:W-:Y:S02]  /*0d50*/  HADD2.F32 R108, -RZ, R27.H0_H0 ;  /* 0x2000001bff6c7230 */ /* 0x000fe40000004100 */
[--C-:B--2---:R-:W-:Y:S02]  /*0d60*/  HADD2.F32 R19, -RZ, R8.reuse.H0_H0 ;  /* 0x20000008ff137230 */ /* 0x104fe40000004100 */
[----:B------:R-:W-:Y:S02]  /*0d70*/  HADD2.F32 R105, -RZ, R8.H1_H1 ;  /* 0x30000008ff697230 */ /* 0x000fe40000004100 */
[--C-:B------:R-:W-:Y:S02]  /*0d80*/  HADD2.F32 R147, -RZ, R9.reuse.H0_H0 ;  /* 0x20000009ff937230 */ /* 0x100fe40000004100 */
[----:B0-----:R-:W-:Y:S01]  /*0d90*/  FADD.FTZ R6, -R142, R19 ;  /* 0x000000138e067221 */ /* 0x001fe20000010100 */
[----:B------:R-:W-:-:S02]  /*0da0*/  HADD2.F32 R149, -RZ, R9.H1_H1 ;  /* 0x30000009ff957230 */ /* 0x000fc40000004100 */
[----:B------:R-:W-:Y:S02]  /*0db0*/  HADD2.F32 R8, -RZ, R24.H0_H0 ;  /* 0x20000018ff087230 */ /* 0x000fe40000004100 */
[----:B-----5:R-:W-:Y:S01]  /*0dc0*/  FMUL.FTZ R7, R109, R6 ;  /* 0x000000066d077220 */ /* 0x020fe20000410000 */
[----:B---3--:R-:W-:Y:S02]  /*0dd0*/  HADD2.F32 R9, -RZ, R12.H0_H0 ;  /* 0x2000000cff097230 */ /* 0x008fe40000004100 */
[--C-:B------:R-:W-:Y:S02]  /*0de0*/  HADD2.F32 R151, -RZ, R10.reuse.H0_H0 ;  /* 0x2000000aff977230 */ /* 0x100fe40000004100 */
[----:B------:R-:W-:Y:S02]  /*0df0*/  HADD2.F32 R153, -RZ, R10.H1_H1 ;  /* 0x3000000aff997230 */ /* 0x000fe40000004100 */
[----:B------:R-:W-:Y:S01]  /*0e00*/  FADD.FTZ R10, -R142, R105 ;  /* 0x000000698e0a7221 */ /* 0x000fe20000010100 */
[----:B------:R-:W-:-:S02]  /*0e10*/  HADD2.F32 R17, -RZ, R11.H0_H0 ;  /* 0x2000000bff117230 */ /* 0x000fc40000004100 */
[----:B------:R-:W-:Y:S01]  /*0e20*/  FMUL.FTZ R6, R8, R9 ;  /* 0x0000000908067220 */ /* 0x000fe20000410000 */
[----:B------:R-:W-:Y:S02]  /*0e30*/  HADD2.F32 R101, -RZ, R11.H1_H1 ;  /* 0x3000000bff657230 */ /* 0x000fe40000004100 */
[----:B------:R-:W-:Y:S01]  /*0e40*/  FMUL.FTZ R8, R109, R10 ;  /* 0x0000000a6d087220 */ /* 0x000fe20000410000 */
[----:B------:R-:W-:Y:S02]  /*0e50*/  HADD2.F32 R12, -RZ, R12.H1_H1 ;  /* 0x3000000cff0c7230 */ /* 0x000fe40000004100 */
[----:B------:R-:W-:Y:S01]  /*0e60*/  FADD.FTZ R10, -R142, R147 ;  /* 0x000000938e0a7221 */ /* 0x000fe20000010100 */
[----:B------:R-:W-:Y:S02]  /*0e70*/  HADD2.F32 R11, -RZ, R24.H1_H1 ;  /* 0x30000018ff0b7230 */ /* 0x000fe40000004100 */
[----:B------:R-:W-:Y:S01]  /*0e80*/  FADD.FTZ R56, R56, R9 ;  /* 0x0000000938387221 */ /* 0x000fe20000010000 */
[----:B------:R-:W-:-:S02]  /*0e90*/  HADD2.F32 R16, -RZ, R13.H0_H0 ;  /* 0x2000000dff107230 */ /* 0x000fc40000004100 */
[----:B------:R-:W-:Y:S01]  /*0ea0*/  FFMA.FTZ R40, R7, R9, R40 ;  /* 0x0000000907287223 */ /* 0x000fe20000010028 */
[----:B------:R-:W-:Y:S02]  /*0eb0*/  HADD2.F32 R18, -RZ, R13.H1_H1 ;  /* 0x3000000dff127230 */ /* 0x000fe40000004100 */
[----:B------:R-:W-:Y:S01]  /*0ec0*/  FMUL.FTZ R9, R11, R12 ;  /* 0x0000000c0b097220 */ /* 0x000fe20000410000 */
[----:B------:R-:W-:Y:S02]  /*0ed0*/  HADD2.F32 R13, -RZ, R25.H0_H0 ;  /* 0x20000019ff0d7230 */ /* 0x000fe40000004100 */
[----:B------:R-:W-:Y:S01]  /*0ee0*/  FMUL.FTZ R11, R109, R10 ;  /* 0x0000000a6d0b7220 */ /* 0x000fe20000410000 */
[----:B------:R-:W-:Y:S01]  /*0ef0*/  FADD.FTZ R57, R57, R12 ;  /* 0x0000000c39397221 */ /* 0x000fe20000010000 */
[----:B------:R-:W-:Y:S01]  /*0f00*/  FFMA.FTZ R41, R8, R12, R41 ;  /* 0x0000000c08297223 */ /* 0x000fe20000010029 */
[----:B------:R-:W-:Y:S01]  /*0f10*/  FADD.FTZ R12, -R142, R149 ;  /* 0x000000958e0c7221 */ /* 0x000fe20000010100 */
[-C--:B------:R-:W-:Y:S01]  /*0f20*/  FMUL.FTZ R10, R13, R16.reuse ;  /* 0x000000100d0a7220 */ /* 0x080fe20000410000 */
[----:B------:R-:W-:Y:S01]  /*0f30*/  FADD.FTZ R58, R58, R16 ;  /* 0x000000103a3a7221 */ /* 0x000fe20000010000 */
[----:B------:R-:W-:Y:S01]  /*0f40*/  FFMA.FTZ R42, R11, R16, R42 ;  /* 0x000000100b2a7223 */ /* 0x000fe2000001002a */
[----:B------:R-:W-:Y:S01]  /*0f50*/  FADD.FTZ R16, -R142, R151 ;  /* 0x000000978e107221 */ /* 0x000fe20000010100 */
[----:B------:R-:W-:-:S02]  /*0f60*/  HADD2.F32 R102, -RZ, R14.H0_H0 ;  /* 0x2000000eff667230 */ /* 0x000fc40000004100 */
[----:B------:R-:W-:Y:S01]  /*0f70*/  FMUL.FTZ R12, R109, R12 ;  /* 0x0000000c6d0c7220 */ /* 0x000fe20000410000 */
[----:B------:R-:W-:Y:S02]  /*0f80*/  HADD2.F32 R106, -RZ, R14.H1_H1 ;  /* 0x3000000eff6a7230 */ /* 0x000fe40000004100 */
[----:B------:R-:W-:Y:S01]  /*0f90*/  FADD.FTZ R59, R59, R18 ;  /* 0x000000123b3b7221 */ /* 0x000fe20000010000 */
[----:B------:R-:W-:Y:S02]  /*0fa0*/  HADD2.F32 R14, -RZ, R25.H1_H1 ;  /* 0x30000019ff0e7230 */ /* 0x000fe40000004100 */
[----:B------:R-:W-:Y:S01]  /*0fb0*/  FFMA.FTZ R43, R12, R18, R43 ;  /* 0x000000120c2b7223 */ /* 0x000fe2000001002b */
[--C-:B------:R-:W-:Y:S02]  /*0fc0*/  HADD2.F32 R103, -RZ, R15.reuse.H0_H0 ;  /* 0x2000000fff677230 */ /* 0x100fe40000004100 */
[----:B------:R-:W-:Y:S01]  /*0fd0*/  FADD.FTZ R60, R60, R102 ;  /* 0x000000663c3c7221 */ /* 0x000fe20000010000 */
[----:B------:R-:W-:-:S02]  /*0fe0*/  HADD2.F32 R100, -RZ, R15.H1_H1 ;  /* 0x3000000fff647230 */ /* 0x000fc40000004100 */
[----:B------:R-:W-:Y:S01]  /*0ff0*/  FMUL.FTZ R15, R109, R16 ;  /* 0x000000106d0f7220 */ /* 0x000fe20000410000 */
[----:B------:R-:W-:Y:S02]  /*1000*/  HADD2.F32 R19, -RZ, R26.H0_H0 ;  /* 0x2000001aff137230 */ /* 0x000fe40000004100 */
[----:B------:R-:W-:Y:S01]  /*1010*/  FMUL.FTZ R13, R14, R18 ;  /* 0x000000120e0d7220 */ /* 0x000fe20000410000 */
[----:B------:R-:W-:Y:S01]  /*1020*/  FADD.FTZ R18, -R142, R153 ;  /* 0x000000998e127221 */ /* 0x000fe20000010100 */
[----:B------:R-:W-:Y:S01]  /*1030*/  FFMA.FTZ R44, R15, R102, R44 ;  /* 0x000000660f2c7223 */ /* 0x000fe2000001002c */
[----:B------:R-:W-:Y:S01]  /*1040*/  FMUL.FTZ R16, R104, R106 ;  /* 0x0000006a68107220 */ /* 0x000fe20000410000 */
[----:B------:R-:W-:Y:S01]  /*1050*/  FMUL.FTZ R14, R19, R102 ;  /* 0x00000066130e7220 */ /* 0x000fe20000410000 */
[----:B------:R-:W-:Y:S01]  /*1060*/  FADD.FTZ R102, R145, R6 ;  /* 0x0000000691667221 */ /* 0x000fe20000010000 */
[----:B------:R-:W-:Y:S01]  /*1070*/  FFMA.FTZ R19, R7, R6, R144 ;  /* 0x0000000607137223 */ /* 0x000fe20000010090 */
[----:B------:R-:W-:Y:S01]  /*1080*/  FMUL.FTZ R18, R109, R18 ;  /* 0x000000126d127220 */ /* 0x000fe20000410000 */
[----:B------:R-:W-:Y:S01]  /*1090*/  FADD.FTZ R61, R61, R106 ;  /* 0x0000006a3d3d7221 */ /* 0x000fe20000010000 */
[----:B------:R-:W-:Y:S01]  /*10a0*/  FADD.FTZ R105, R102, R9 ;  /* 0x0000000966697221 */ /* 0x000fe20000010000 */
[----:B------:R-:W-:Y:S01]  /*10b0*/  FFMA.FTZ R102, R8, R9, R19 ;  /* 0x0000000908667223 */ /* 0x000fe20000010013 */
        /* <DEDUP_REMOVED lines=12> */
[----:B------:R-:W-:-:S02]  /*1180*/  HADD2.F32 R147, -RZ, R27.H1_H1 ;  /* 0x3000001bff937230 */ /* 0x000fc40000004100 */
[----:B------:R-:W-:Y:S01]  /*1190*/  FADD.FTZ R110, -R142, R101 ;  /* 0x000000658e6e7221 */ /* 0x000fe20000010100 */
[----:B------:R-:W-:Y:S01]  /*11a0*/  FADD.FTZ R102, R145, R16 ;  /* 0x0000001091667221 */ /* 0x000fe20000010000 */
[----:B------:R-:W-:Y:S01]  /*11b0*/  FFMA.FTZ R104, R18, R16, R103 ;  /* 0x0000001012687223 */ /* 0x000fe20000010067 */
[----:B------:R-:W-:Y:S01]  /*11c0*/  FADD.FTZ R63, R63, R100 ;  /* 0x000000643f3f7221 */ /* 0x000fe20000010000 */
[----:B------:R-:W-:Y:S01]  /*11d0*/  FMUL.FTZ R108, R147, R100 ;  /* 0x00000064936c7220 */ /* 0x000fe20000410000 */
[----:B------:R-:W-:Y:S01]  /*11e0*/  FMUL.FTZ R110, R109, R110 ;  /* 0x0000006e6d6e7220 */ /* 0x000fe20000410000 */
[----:B------:R-:W-:Y:S01]  /*11f0*/  FADD.FTZ R145, R102, R17 ;  /* 0x0000001166917221 */ /* 0x000fe20000010000 */
[----:B------:R-:W-:Y:S02]  /*1200*/  FFMA.FTZ R101, R19, R17, R104 ;  /* 0x0000001113657223 */ /* 0x000fe40000010068 */
[C---:B------:R-:W-:Y:S01]  /*1210*/  FFMA.FTZ R47, R110.reuse, R100, R47 ;  /* 0x000000646e2f7223 */ /* 0x040fe2000001002f */
[----:B------:R-:W-:Y:S01]  /*1220*/  FADD.FTZ R145, R145, R108 ;  /* 0x0000006c91917221 */ /* 0x000fe20000010000 */
[----:B------:R-:W-:-:S07]  /*1230*/  FFMA.FTZ R144, R110, R108, R101 ;  /* 0x0000006c6e907223 */ /* 0x000fce0000010065 */
.L_x_558:
[----:B------:R-:W-:Y:S05]  /*1240*/  BSYNC.RECONVERGENT B2 ;  /* 0x0000000000027941 */ /* 0x000fea0003800200 */
.L_x_557:
[----:B------:R-:W-:Y:S05]  /*1250*/  @!P4 BRA `(.L_x_559) ;  /* 0x0000001400c0c947 */ /* 0x000fea0003800000 */
[----:B------:R-:W0:Y:S08]  /*1260*/  LDC.64 R100, c[0x0][0x3a8] ;  /* 0x0000ea00ff647b82 */ /* 0x000e300000000a00 */
[----:B------:R-:W1:Y:S01]  /*1270*/  LDC.64 R104, c[0x0][0x428] ;  /* 0x00010a00ff687b82 */ /* 0x000e620000000a00 */
[----:B0-----:R-:W-:-:S06]  /*1280*/  IMAD.WIDE.U32 R100, R107, 0x10, R100 ;  /* 0x000000106b647825 */ /* 0x001fcc00078e0064 */
[----:B------:R-:W2:Y:S01]  /*1290*/  LDG.E.128 R100, desc[UR10][R100.64] ;  /* 0x0000000a64647981 */ /* 0x000ea2000c1e1d00 */
[----:B-1----:R-:W-:-:S06]  /*12a0*/  IMAD.WIDE.U32 R104, R107, 0x10, R104 ;  /* 0x000000106b687825 */ /* 0x002fcc00078e0068 */
[----:B------:R-:W3:Y:S01]  /*12b0*/  LDG.E.128 R104, desc[UR10][R104.64] ;  /* 0x0000000a68687981 */ /* 0x000ee2000c1e1d00 */
[--C-:B--2---:R-:W-:Y:S02]  /*12c0*/  HADD2.F32 R125, -RZ, R103.reuse.H0_H0 ;  /* 0x20000067ff7d7230 */ /* 0x104fe40000004100 */
[--C-:B------:R-:W-:Y:S02]  /*12d0*/  HADD2.F32 R113, -RZ, R100.reuse.H0_H0 ;  /* 0x20000064ff717230 */ /* 0x100fe40000004100 */
[----:B------:R-:W-:Y:S02]  /*12e0*/  HADD2.F32 R115, -RZ, R100.H1_H1 ;  /* 0x30000064ff737230 */ /* 0x000fe40000004100 */
[C---:B------:R-:W-:Y:S01]  /*12f0*/  FADD.FTZ R100, -R142.reuse, R125 ;  /* 0x0000007d8e647221 */ /* 0x040fe20000010100 */
[----:B------:R-:W-:Y:S02]  /*1300*/  HADD2.F32 R103, -RZ, R103.H1_H1 ;  /* 0x30000067ff677230 */ /* 0x000fe40000004100 */
[----:B------:R-:W-:Y:S01]  /*1310*/  FADD.FTZ R116, -R142, R113 ;  /* 0x000000718e747221 */ /* 0x000fe20000010100 */
[----:B------:R-:W-:-:S02]  /*1320*/  HADD2.F32 R117, -RZ, R101.H0_H0 ;  /* 0x20000065ff757230 */ /* 0x000fc40000004100 */
[C---:B------:R-:W-:Y:S01]  /*1330*/  FADD.FTZ R118, -R142.reuse, R115 ;  /* 0x000000738e767221 */ /* 0x040fe20000010100 */
[----:B------:R-:W-:Y:S02]  /*1340*/  HADD2.F32 R119, -RZ, R101.H1_H1 ;  /* 0x30000065ff777230 */ /* 0x000fe40000004100 */
[C---:B------:R-:W-:Y:S01]  /*1350*/  FADD.FTZ R130, -R142.reuse, R103 ;  /* 0x000000678e827221 */ /* 0x040fe20000010100 */
[----:B------:R-:W-:Y:S02]  /*1360*/  HADD2.F32 R103, -RZ, R28.H0_H0 ;  /* 0x2000001cff677230 */ /* 0x000fe40000004100 */
[----:B------:R-:W-:Y:S01]  /*1370*/  FADD.FTZ R120, -R142, R117 ;  /* 0x000000758e787221 */ /* 0x000fe20000010100 */
[--C-:B---3--:R-:W-:Y:S02]  /*1380*/  HADD2.F32 R115, -RZ, R104.reuse.H0_H0 ;  /* 0x20000068ff737230 */ /* 0x108fe40000004100 */
[----:B-----5:R-:W-:Y:S01]  /*1390*/  FMUL.FTZ R113, R109, R116 ;  /* 0x000000746d717220 */ /* 0x020fe20000410000 */
[----:B------:R-:W-:-:S02]  /*13a0*/  HADD2.F32 R117, -RZ, R104.H1_H1 ;  /* 0x30000068ff757230 */ /* 0x000fc40000004100 */
[----:B------:R-:W-:Y:S01]  /*13b0*/  FMUL.FTZ R118, R109, R118 ;  /* 0x000000766d767220 */ /* 0x000fe20000410000 */
[----:B------:R-:W-:Y:S02]  /*13c0*/  HADD2.F32 R104, -RZ, R28.H1_H1 ;  /* 0x3000001cff687230 */ /* 0x000fe40000004100 */
[----:B------:R-:W-:Y:S01]  /*13d0*/  FADD.FTZ R122, -R142, R119 ;  /* 0x000000778e7a7221 */ /* 0x000fe20000010100 */
[-C--:B------:R-:W-:Y:S01]  /*13e0*/  FMUL.FTZ R116, R103, R115.reuse ;  /* 0x0000007367747220 */ /* 0x080fe20000410000 */
[--C-:B------:R-:W-:Y:S02]  /*13f0*/  HADD2.F32 R121, -RZ, R102.reuse.H0_H0 ;  /* 0x20000066ff797230 */ /* 0x100fe40000004100 */
[----:B------:R-:W-:Y:S01]  /*1400*/  FADD.FTZ R76, R76, R115 ;  /* 0x000000734c4c7221 */ /* 0x000fe20000010000 */
[----:B------:R-:W-:Y:S02]  /*1410*/  HADD2.F32 R123, -RZ, R102.H1_H1 ;  /* 0x30000066ff7b7230 */ /* 0x000fe40000004100 */
[----:B------:R-:W-:Y:S01]  /*1420*/  FFMA.FTZ R64, R113, R115, R64 ;  /* 0x0000007371407223 */ /* 0x000fe20000010040 */
[----:B------:R-:W-:-:S02]  /*1430*/  HADD2.F32 R119, -RZ, R105.H0_H0 ;  /* 0x20000069ff777230 */ /* 0x000fc40000004100 */
[-C--:B------:R-:W-:Y:S01]  /*1440*/  FMUL.FTZ R115, R104, R117.reuse ;  /* 0x0000007568737220 */ /* 0x080fe20000410000 */
[----:B------:R-:W-:Y:S02]  /*1450*/  HADD2.F32 R103, -RZ, R29.H0_H0 ;  /* 0x2000001dff677230 */ /* 0x000fe40000004100 */
[----:B------:R-:W-:Y:S01]  /*1460*/  FADD.FTZ R77, R77, R117 ;  /* 0x000000754d4d7221 */ /* 0x000fe20000010000 */
[----:B------:R-:W-:Y:S01]  /*1470*/  FFMA.FTZ R65, R118, R117, R65 ;  /* 0x0000007576417223 */ /* 0x000fe20000010041 */
[----:B------:R-:W-:Y:S02]  /*1480*/  HADD2.F32 R105, -RZ, R105.H1_H1 ;  /* 0x30000069ff697230 */ /* 0x000fe40000004100 */
[C---:B------:R-:W-:Y:S01]  /*1490*/  FMUL.FTZ R117, R109.reuse, R120 ;  /* 0x000000786d757220 */ /* 0x040fe20000410000 */
[----:B------:R-:W-:Y:S02]  /*14a0*/  HADD2.F32 R104, -RZ, R29.H1_H1 ;  /* 0x3000001dff687230 */ /* 0x000fe40000004100 */
[----:B------:R-:W-:Y:S01]  /*14b0*/  FMUL.FTZ R122, R109, R122 ;  /* 0x0000007a6d7a7220 */ /* 0x000fe20000410000 */
[C---:B------:R-:W-:Y:S01]  /*14c0*/  FADD.FTZ R124, -R142.reuse, R121 ;  /* 0x000000798e7c7221 */ /* 0x040fe20000010100 */
[----:B------:R-:W-:Y:S01]  /*14d0*/  FADD.FTZ R126, -R142, R123 ;  /* 0x0000007b8e7e7221 */ /* 0x000fe20000010100 */
[----:B------:R-:W-:Y:S01]  /*14e0*/  FMUL.FTZ R120, R103, R119 ;  /* 0x0000007767787220 */ /* 0x000fe20000410000 */
[----:B------:R-:W-:-:S02]  /*14f0*/  HADD2.F32 R123, -RZ, R106.H0_H0 ;  /* 0x2000006aff7b7230 */ /* 0x000fc40000004100 */
[----:B------:R-:W-:Y:S01]  /*1500*/  FADD.FTZ R78, R78, R119 ;  /* 0x000000774e4e7221 */ /* 0x000fe20000010000 */
[----:B------:R-:W-:Y:S02]  /*1510*/  HADD2.F32 R103, -RZ, R30.H0_H0 ;  /* 0x2000001eff677230 */ /* 0x000fe40000004100 */
[----:B------:R-:W-:Y:S01]  /*1520*/  FFMA.FTZ R66, R117, R119, R66 ;  /* 0x0000007775427223 */ /* 0x000fe20000010042 */
[-C--:B------:R-:W-:Y:S01]  /*1530*/  FMUL.FTZ R119, R104, R105.reuse ;  /* 0x0000006968777220 */ /* 0x080fe20000410000 */
[----:B------:R-:W-:Y:S01]  /*1540*/  FADD.FTZ R79, R79, R105 ;  /* 0x000000694f4f7221 */ /* 0x000fe20000010000 */
[----:B------:R-:W-:Y:S01]  /*1550*/  FFMA.FTZ R67, R122, R105, R67 ;  /* 0x000000697a437223 */ /* 0x000fe20000010043 */
[----:B------:R-:W-:Y:S02]  /*1560*/  HADD2.F32 R128, -RZ, R106.H1_H1 ;  /* 0x3000006aff807230 */ /* 0x000fe40000004100 */
[----:B------:R-:W-:Y:S01]  /*1570*/  FMUL.FTZ R121, R109, R124 ;  /* 0x0000007c6d797220 */ /* 0x000fe20000410000 */
[----:B------:R-:W-:-:S02]  /*1580*/  HADD2.F32 R105, -RZ, R30.H1_H1 ;  /* 0x3000001eff697230 */ /* 0x000fc40000004100 */
[-C--:B------:R-:W-:Y:S01]  /*1590*/  FMUL.FTZ R124, R103, R123.reuse ;  /* 0x0000007b677c7220 */ /* 0x080fe20000410000 */
[----:B------:R-:W-:Y:S01]  /*15a0*/  FADD.FTZ R104, R145, R116 ;  /* 0x0000007491687221 */ /* 0x000fe20000010000 */
[----:B------:R-:W-:Y:S01]  /*15b0*/  FFMA.FTZ R103, R113, R116, R144 ;  /* 0x0000007471677223 */ /* 0x000fe20000010090 */
[----:B------:R-:W-:Y:S01]  /*15c0*/  FADD.FTZ R80, R80, R123 ;  /* 0x0000007b50507221 */ /* 0x000fe20000010000 */
[----:B------:R-:W-:Y:S01]  /*15d0*/  FFMA.FTZ R68, R121, R123, R68 ;  /* 0x0000007b79447223 */ /* 0x000fe20000010044 */
[----:B------:R-:W-:Y:S01]  /*15e0*/  FMUL.FTZ R123, R105, R128 ;  /* 0x00000080697b7220 */ /* 0x000fe20000410000 */
[----:B------:R-:W-:Y:S01]  /*15f0*/  FADD.FTZ R105, R104, R115 ;  /* 0x0000007368697221 */ /* 0x000fe20000010000 */
[----:B------:R-:W-:Y:S01]  /*1600*/  FFMA.FTZ R104, R118, R115, R103 ;  /* 0x0000007376687223 */ /* 0x000fe20000010067 */
[----:B------:R-:W-:Y:S02]  /*1610*/  HADD2.F32 R101, -RZ, R107.H0_H0 ;  /* 0x2000006bff657230 */ /* 0x000fe40000004100 */
[----:B------:R-:W-:Y:S01]  /*1620*/  FMUL.FTZ R127, R109, R100 ;  /* 0x000000646d7f7220 */ /* 0x000fe20000410000 */
[----:B------:R-:W-:Y:S01]  /*1630*/  FADD.FTZ R106, R105, R120 ;  /* 0x00000078696a7221 */ /* 0x000fe20000010000 */
[----:B------:R-:W-:Y:S01]  /*1640*/  FFMA.FTZ R103, R117, R120, R104 ;  /* 0x0000007875677223 */ /* 0x000fe20000010068 */
[----:B------:R-:W-:-:S02]  /*1650*/  HADD2.F32 R142, -RZ, R31.H0_H0 ;  /* 0x2000001fff8e7230 */ /* 0x000fc40000004100 */
[----:B------:R-:W-:Y:S01]  /*1660*/  FMUL.FTZ R126, R109, R126 ;  /* 0x0000007e6d7e7220 */ /* 0x000fe20000410000 */
[----:B------:R-:W-:Y:S01]  /*1670*/  FADD.FTZ R105, R106, R119 ;  /* 0x000000776a697221 */ /* 0x000fe20000010000 */
[----:B------:R-:W-:Y:S01]  /*1680*/  FFMA.FTZ R104, R122, R119, R103 ;  /* 0x000000777a687223 */ /* 0x000fe20000010067 */
[----:B------:R-:W-:Y:S02]  /*1690*/  HADD2.F32 R102, -RZ, R107.H1_H1 ;  /* 0x3000006bff667230 */ /* 0x000fe40000004100 */
[----:B------:R-:W-:Y:S01]  /*16a0*/  FMUL.FTZ R125, R142, R101 ;  /* 0x000000658e7d7220 */ /* 0x000fe20000410000 */
[----:B------:R-:W-:Y:S01]  /*16b0*/  FADD.FTZ R100, R105, R124 ;  /* 0x0000007c69647221 */ /* 0x000fe20000010000 */
[----:B------:R-:W-:Y:S01]  /*16c0*/  FFMA.FTZ R103, R121, R124, R104 ;  /* 0x0000007c79677223 */ /* 0x000fe20000010068 */
[----:B------:R-:W-:Y:S02]  /*16d0*/  HADD2.F32 R107, -RZ, R31.H1_H1 ;  /* 0x3000001fff6b7230 */ /* 0x000fe40000004100 */
[----:B------:R-:W-:Y:S01]  /*16e0*/  FADD.FTZ R81, R81, R128 ;  /* 0x0000008051517221 */ /* 0x000fe20000010000 */
[----:B------:R-:W-:Y:S01]  /*16f0*/  FADD.FTZ R100, R100, R123 ;  /* 0x0000007b64647221 */ /* 0x000fe20000010000 */
[C---:B------:R-:W-:Y:S01]  /*1700*/  FFMA.FTZ R104, R126.reuse, R123, R103 ;  /* 0x0000007b7e687223 */ /* 0x040fe20000010067 */
[----:B------:R-:W-:Y:S01]  /*1710*/  FFMA.FTZ R69, R126, R128, R69 ;  /* 0x000000807e457223 */ /* 0x000fe20000010045 */
[----:B------:R-:W-:Y:S01]  /*1720*/  FADD.FTZ R82, R82, R101 ;  /* 0x0000006552527221 */ /* 0x000fe20000010000 */
[----:B------:R-:W-:Y:S01]  /*1730*/  FFMA.FTZ R70, R127, R101, R70 ;  /* 0x000000657f467223 */ /* 0x000fe20000010046 */
[----:B------:R-:W-:Y:S01]  /*1740*/  FMUL.FTZ R128, R107, R102 ;  /* 0x000000666b807220 */ /* 0x000fe20000410000 */
[----:B------:R-:W-:Y:S01]  /*1750*/  FMUL.FTZ R130, R109, R130 ;  /* 0x000000826d827220 */ /* 0x000fe20000410000 */
[----:B------:R-:W-:Y:S01]  /*1760*/  FADD.FTZ R145, R100, R125 ;  /* 0x0000007d64917221 */ /* 0x000fe20000010000 */
[----:B------:R-:W-:Y:S01]  /*1770*/  FFMA.FTZ R101, R127, R125, R104 ;  /* 0x0000007d7f657223 */ /* 0x000fe20000010068 */
[----:B------:R-:W-:Y:S01]  /*1780*/  FADD.FTZ R83, R83, R102 ;  /* 0x0000006653537221 */ /* 0x000fe20000010000 */
[C---:B------:R-:W-:Y:S01]  /*1790*/  FFMA.FTZ R71, R130.reuse, R102, R71 ;  /* 0x0000006682477223 */ /* 0x040fe20000010047 */
[----:B------:R-:W-:Y:S01]  /*17a0*/  FADD.FTZ R145, R145, R128 ;  /* 0x0000008091917221 */ /* 0x000fe20000010000 */
[----:B------:R-:W-:Y:S01]  /*17b0*/  FFMA.FTZ R144, R130, R128, R101 ;  /* 0x0000008082907223 */ /* 0x000fe20000010065 */
[----:B------:R-:W-:Y:S06]  /*17c0*/  BRA `(.L_x_559) ;  /* 0x0000001000647947 */ /* 0x000fec0003800000 */
.L_x_554:
        /* <DEDUP_REMOVED lines=97> */
.L_x_561:
[----:B------:R-:W-:Y:S05]  /*1de0*/  BSYNC.RECONVERGENT B2 ;  /* 0x0000000000027941 */ /* 0x000fea0003800200 */
.L_x_560:
[----:B------:R-:W-:Y:S04]  /*1df0*/  BSSY.RECONVERGENT B2, `(.L_x_562) ;  /* 0x000005c000027945 */ /* 0x000fe80003800200 */
        /* <DEDUP_REMOVED lines=8> */
[----:B------:R-:W-:Y:S02]  /*1e80*/  HADD2.F32 R102, -RZ, R26.H0_H0 ;  /* 0x2000001aff667230 */ /* 0x000fe40000004100 */
[----:B0-----:R-:W-:-:S05]  /*1e90*/  IMAD.WIDE.U32 R6, R147, 0x10, R6 ;  /* 0x0000001093067825 */ /* 0x001fca00078e0006 */
[----:B------:R0:W5:Y:S01]  /*1ea0*/  LDG.E.128 R92, desc[UR10][R6.64] ;  /* 0x0000000a065c7981 */ /* 0x000162000c1e1d00 */
[----:B------:R-:W-:Y:S01]  /*1eb0*/  HADD2.F32 R108, -RZ, R27.H0_H0 ;  /* 0x2000001bff6c7230 */ /* 0x000fe20000004100 */
[----:B------:R-:W-:Y:S01]  /*1ec0*/  IADD3 R147, PT, PT, R147, 0x20, RZ ;  /* 0x0000002093937810 */ /* 0x000fe20007ffe0ff */
[--C-:B--2---:R-:W-:Y:S02]  /*1ed0*/  HADD2.F32 R19, -RZ, R8.reuse.H0_H0 ;  /* 0x20000008ff137230 */ /* 0x104fe40000004100 */
[----:B------:R-:W-:Y:S02]  /*1ee0*/  HADD2.F32 R105, -RZ, R8.H1_H1 ;  /* 0x30000008ff697230 */ /* 0x000fe40000004100 */
[--C-:B------:R-:W-:Y:S02]  /*1ef0*/  HADD2.F32 R107, -RZ, R9.reuse.H0_H0 ;  /* 0x20000009ff6b7230 */ /* 0x100fe40000004100 */
[----:B0-----:R-:W-:Y:S01]  /*1f00*/  FADD.FTZ R6, -R142, R19 ;  /* 0x000000138e067221 */ /* 0x001fe20000010100 */
[----:B------:R-:W-:-:S02]  /*1f10*/  HADD2.F32 R151, -RZ, R9.H1_H1 ;  /* 0x30000009ff977230 */ /* 0x000fc40000004100 */
[C---:B------:R-:W-:Y:S01]  /*1f20*/  FADD.FTZ R8, -R142.reuse, R105 ;  /* 0x000000698e087221 */ /* 0x040fe20000010100 */
[--C-:B------:R-:W-:Y:S02]  /*1f30*/  HADD2.F32 R153, -RZ, R10.reuse.H0_H0 ;  /* 0x2000000aff997230 */ /* 0x100fe40000004100 */
[C---:B-----5:R-:W-:Y:S01]  /*1f40*/  FMUL.FTZ R7, R109.reuse, R6 ;  /* 0x000000066d077220 */ /* 0x060fe20000410000 */
[----:B------:R-:W-:Y:S02]  /*1f50*/  HADD2.F32 R157, -RZ, R10.H1_H1 ;  /* 0x3000000aff9d7230 */ /* 0x000fe40000004100 */
[----:B------:R-:W-:Y:S01]  /*1f60*/  FMUL.FTZ R8, R109, R8 ;  /* 0x000000086d087220 */ /* 0x000fe20000410000 */
[----:B------:R-:W-:Y:S02]  /*1f70*/  HADD2.F32 R10, -RZ, R24.H0_H0 ;  /* 0x20000018ff0a7230 */ /* 0x000fe40000004100 */
[----:B---3--:R-:W-:Y:S02]  /*1f80*/  HADD2.F32 R9, -RZ, R12.H0_H0 ;  /* 0x2000000cff097230 */ /* 0x008fe40000004100 */
[----:B------:R-:W-:Y:S01]  /*1f90*/  FADD.FTZ R18, -R142, R157 ;  /* 0x0000009d8e127221 */ /* 0x000fe20000010100 */
[----:B------:R-:W-:-:S02]  /*1fa0*/  HADD2.F32 R17, -RZ, R11.H0_H0 ;  /* 0x2000000bff117230 */ /* 0x000fc40000004100 */
[----:B------:R-:W-:Y:S02]  /*1fb0*/  HADD2.F32 R101, -RZ, R11.H1_H1 ;  /* 0x3000000bff657230 */ /* 0x000fe40000004100 */
[-C--:B------:R-:W-:Y:S01]  /*1fc0*/  FMUL.FTZ R6, R10, R9.reuse ;  /* 0x000000090a067220 */ /* 0x080fe20000410000 */
[----:B------:R-:W-:Y:S02]  /*1fd0*/  HADD2.F32 R12, -RZ, R12.H1_H1 ;  /* 0x3000000cff0c7230 */ /* 0x000fe40000004100 */
[----:B------:R-:W-:Y:S01]  /*1fe0*/  FADD.FTZ R10, -R142, R107 ;  /* 0x0000006b8e0a7221 */ /* 0x000fe20000010100 */
[----:B------:R-:W-:Y:S02]  /*1ff0*/  HADD2.F32 R11, -RZ, R24.H1_H1 ;  /* 0x30000018ff0b7230 */ /* 0x000fe40000004100 */
[----:B------:R-:W-:Y:S01]  /*2000*/  FADD.FTZ R56, R56, R9 ;  /* 0x0000000938387221 */ /* 0x000fe20000010000 */
[--C-:B------:R-:W-:Y:S02]  /*2010*/  HADD2.F32 R155, -RZ, R14.reuse.H0_H0 ;  /* 0x2000000eff9b7230 */ /* 0x100fe40000004100 */
[----:B------:R-:W-:Y:S01]  /*2020*/  FFMA.FTZ R40, R7, R9, R40 ;  /* 0x0000000907287223 */ /* 0x000fe20000010028 */
[----:B------:R-:W-:-:S02]  /*2030*/  HADD2.F32 R104, -RZ, R14.H1_H1 ;  /* 0x3000000eff687230 */ /* 0x000fc40000004100 */
[-C--:B------:R-:W-:Y:S01]  /*2040*/  FMUL.FTZ R9, R11, R12.reuse ;  /* 0x0000000c0b097220 */ /* 0x080fe20000410000 */
[----:B------:R-:W-:Y:S02]  /*2050*/  HADD2.F32 R149, -RZ, R13.H0_H0 ;  /* 0x2000000dff957230 */ /* 0x000fe40000004100 */
[----:B------:R-:W-:Y:S01]  /*2060*/  FADD.FTZ R57, R57, R12 ;  /* 0x0000000c39397221 */ /* 0x000fe20000010000 */
[----:B------:R-:W-:Y:S02]  /*2070*/  HADD2.F32 R14, -RZ, R25.H0_H0 ;  /* 0x20000019ff0e7230 */ /* 0x000fe40000004100 */
[----:B------:R-:W-:Y:S01]  /*2080*/  FFMA.FTZ R41, R8, R12, R41 ;  /* 0x0000000c08297223 */ /* 0x000fe20000010029 */
[----:B------:R-:W-:Y:S01]  /*2090*/  FADD.FTZ R12, -R142, R151 ;  /* 0x000000978e0c7221 */ /* 0x000fe20000010100 */
[----:B------:R-:W-:Y:S01]  /*20a0*/  FMUL.FTZ R11, R109, R10 ;  /* 0x0000000a6d0b7220 */ /* 0x000fe20000410000 */
[----:B------:R-:W-:Y:S02]  /*20b0*/  HADD2.F32 R16, -RZ, R13.H1_H1 ;  /* 0x3000000dff107230 */ /* 0x000fe40000004100 */
[----:B------:R-:W-:Y:S01]  /*20c0*/  FMUL.FTZ R10, R14, R149 ;  /* 0x000000950e0a7220 */ /* 0x000fe20000410000 */
[----:B------:R-:W-:-:S02]  /*20d0*/  HADD2.F32 R13, -RZ, R25.H1_H1 ;  /* 0x30000019ff0d7230 */ /* 0x000fc40000004100 */
[----:B------:R-:W-:Y:S01]  /*20e0*/  FADD.FTZ R14, -R142, R153 ;  /* 0x000000998e0e7221 */ /* 0x000fe20000010100 */
[----:B------:R-:W-:Y:S01]  /*20f0*/  FMUL.FTZ R12, R109, R12 ;  /* 0x0000000c6d0c7220 */ /* 0x000fe20000410000 */
[----:B------:R-:W-:Y:S02]  /*2100*/  HADD2.F32 R19, -RZ, R26.H1_H1 ;  /* 0x3000001aff137230 */ /* 0x000fe40000004100 */
[----:B------:R-:W-:Y:S01]  /*2110*/  FADD.FTZ R59, R59, R16 ;  /* 0x000000103b3b7221 */ /* 0x000fe20000010000 */
[--C-:B------:R-:W-:Y:S02]  /*2120*/  HADD2.F32 R103, -RZ, R15.reuse.H0_H0 ;  /* 0x2000000fff677230 */ /* 0x100fe40000004100 */
[----:B------:R-:W-:Y:S01]  /*2130*/  FMUL.FTZ R13, R13, R16 ;  /* 0x000000100d0d7220 */ /* 0x000fe20000410000 */
[----:B------:R-:W-:Y:S02]  /*2140*/  HADD2.F32 R100, -RZ, R15.H1_H1 ;  /* 0x3000000fff647230 */ /* 0x000fe40000004100 */
[----:B------:R-:W-:Y:S01]  /*2150*/  FMUL.FTZ R15, R109, R14 ;  /* 0x0000000e6d0f7220 */ /* 0x000fe20000410000 */
        /* <DEDUP_REMOVED lines=34> */
[C---:B------:R-:W-:Y:S01]  /*2380*/  FFMA.FTZ R47, R110.reuse, R100, R47 ;  /* 0x000000646e2f7223 */ /* 0x040fe2000001002f */
[----:B------:R-:W-:Y:S01]  /*2390*/  FADD.FTZ R145, R145, R108 ;  /* 0x0000006c91917221 */ /* 0x000fe20000010000 */
[----:B------:R-:W-:-:S07]  /*23a0*/  FFMA.FTZ R144, R110, R108, R101 ;  /* 0x0000006c6e907223 */ /* 0x000fce0000010065 */
.L_x_563:
[----:B------:R-:W-:Y:S05]  /*23b0*/  BSYNC.RECONVERGENT B2 ;  /* 0x0000000000027941 */ /* 0x000fea0003800200 */
.L_x_562:
        /* <DEDUP_REMOVED lines=10> */
[----:B------:R-:W-:Y:S02]  /*2460*/  HADD2.F32 R146, -RZ, R28.H0_H0 ;  /* 0x2000001cff927230 */ /* 0x000fe40000004100 */
[--C-:B--2---:R-:W-:Y:S02]  /*2470*/  HADD2.F32 R113, -RZ, R100.reuse.H0_H0 ;  /* 0x20000064ff717230 */ /* 0x104fe40000004100 */
[----:B------:R-:W-:Y:S02]  /*2480*/  HADD2.F32 R115, -RZ, R100.H1_H1 ;  /* 0x30000064ff737230 */ /* 0x000fe40000004100 */
[--C-:B------:R-:W-:Y:S02]  /*2490*/  HADD2.F32 R123, -RZ, R103.reuse.H0_H0 ;  /* 0x20000067ff7b7230 */ /* 0x100fe40000004100 */
[----:B------:R-:W-:Y:S01]  /*24a0*/  FADD.FTZ R116, -R142, R113 ;  /* 0x000000718e747221 */ /* 0x000fe20000010100 */
[----:B------:R-:W-:-:S02]  /*24b0*/  HADD2.F32 R103, -RZ, R103.H1_H1 ;  /* 0x30000067ff677230 */ /* 0x000fc40000004100 */
[C---:B------:R-:W-:Y:S01]  /*24c0*/  FADD.FTZ R118, -R142.reuse, R115 ;  /* 0x000000738e767221 */ /* 0x040fe20000010100 */
[--C-:B------:R-:W-:Y:S02]  /*24d0*/  HADD2.F32 R117, -RZ, R101.reuse.H0_H0 ;  /* 0x20000065ff757230 */ /* 0x100fe40000004100 */
[----:B-----5:R-:W-:Y:S01]  /*24e0*/  FMUL.FTZ R113, R109, R116 ;  /* 0x000000746d717220 */ /* 0x020fe20000410000 */
[----:B------:R-:W-:Y:S02]  /*24f0*/  HADD2.F32 R119, -RZ, R101.H1_H1 ;  /* 0x30000065ff777230 */ /* 0x000fe40000004100 */
[C---:B------:R-:W-:Y:S01]  /*2500*/  FADD.FTZ R130, -R142.reuse, R103 ;  /* 0x000000678e827221 */ /* 0x040fe20000010100 */
[--C-:B------:R-:W-:Y:S02]  /*2510*/  HADD2.F32 R121, -RZ, R102.reuse.H0_H0 ;  /* 0x20000066ff797230 */ /* 0x100fe40000004100 */
[----:B------:R-:W-:Y:S01]  /*2520*/  FADD.FTZ R120, -R142, R117 ;  /* 0x000000758e787221 */ /* 0x000fe20000010100 */
[----:B------:R-:W-:-:S02]  /*2530*/  HADD2.F32 R101, -RZ, R102.H1_H1 ;  /* 0x30000066ff657230 */ /* 0x000fc40000004100 */
[C---:B------:R-:W-:Y:S01]  /*2540*/  FADD.FTZ R122, -R142.reuse, R119 ;  /* 0x000000778e7a7221 */ /* 0x040fe20000010100 */
[--C-:B---3--:R-:W-:Y:S02]  /*2550*/  HADD2.F32 R103, -RZ, R104.reuse.H0_H0 ;  /* 0x20000068ff677230 */ /* 0x108fe40000004100 */
[----:B------:R-:W-:Y:S01]  /*2560*/  FMUL.FTZ R118, R109, R118 ;  /* 0x000000766d767220 */ /* 0x000fe20000410000 */
[----:B------:R-:W-:Y:S02]  /*2570*/  HADD2.F32 R104, -RZ, R104.H1_H1 ;  /* 0x30000068ff687230 */ /* 0x000fe40000004100 */
[C---:B------:R-:W-:Y:S01]  /*2580*/  FADD.FTZ R126, -R142.reuse, R121 ;  /* 0x000000798e7e7221 */ /* 0x040fe20000010100 */
[----:B------:R-:W-:Y:S02]  /*2590*/  HADD2.F32 R115, -RZ, R28.H1_H1 ;  /* 0x3000001cff737230 */ /* 0x000fe40000004100 */
[C---:B------:R-:W-:Y:S01]  /*25a0*/  FADD.FTZ R128, -R142.reuse, R101 ;  /* 0x000000658e807221 */ /* 0x040fe20000010100 */
[----:B------:R-:W-:Y:S01]  /*25b0*/  FADD.FTZ R102, -R142, R123 ;  /* 0x0000007b8e667221 */ /* 0x000fe20000010100 */
[----:B------:R-:W-:-:S02]  /*25c0*/  HADD2.F32 R119, -RZ, R105.H0_H0 ;  /* 0x20000069ff777230 */ /* 0x000fc40000004100 */
[-C--:B------:R-:W-:Y:S01]  /*25d0*/  FMUL.FTZ R116, R146, R103.reuse ;  /* 0x0000006792747220 */ /* 0x080fe20000410000 */
[----:B------:R-:W-:Y:S02]  /*25e0*/  HADD2.F32 R124, -RZ, R105.H1_H1 ;  /* 0x30000069ff7c7230 */ /* 0x000fe40000004100 */
[----:B------:R-:W-:Y:S01]  /*25f0*/  FADD.FTZ R76, R76, R103 ;  /* 0x000000674c4c7221 */ /* 0x000fe20000010000 */
[--C-:B------:R-:W-:Y:S02]  /*2600*/  HADD2.F32 R105, -RZ, R106.reuse.H0_H0 ;  /* 0x2000006aff697230 */ /* 0x100fe40000004100 */
[----:B------:R-:W-:Y:S01]  /*2610*/  FFMA.FTZ R64, R113, R103, R64 ;  /* 0x0000006771407223 */ /* 0x000fe20000010040 */
[----:B------:R-:W-:Y:S02]  /*2620*/  HADD2.F32 R142, -RZ, R106.H1_H1 ;  /* 0x3000006aff8e7230 */ /* 0x000fe40000004100 */
[----:B------:R-:W-:Y:S01]  /*2630*/  FMUL.FTZ R115, R115, R104 ;  /* 0x0000006873737220 */ /* 0x000fe20000410000 */
[----:B------:R-:W-:-:S02]  /*2640*/  HADD2.F32 R106, -RZ, R29.H0_H0 ;  /* 0x2000001dff6a7230 */ /* 0x000fc40000004100 */
[----:B------:R-:W-:Y:S01]  /*2650*/  FADD.FTZ R77, R77, R104 ;  /* 0x000000684d4d7221 */ /* 0x000fe20000010000 */
[----:B------:R-:W-:Y:S01]  /*2660*/  FFMA.FTZ R65, R118, R104, R65 ;  /* 0x0000006876417223 */ /* 0x000fe20000010041 */
[C---:B------:R-:W-:Y:S01]  /*2670*/  FMUL.FTZ R117, R109.reuse, R120 ;  /* 0x000000786d757220 */ /* 0x040fe20000410000 */
[----:B------:R-:W-:Y:S02]  /*2680*/  HADD2.F32 R103, -RZ, R29.H1_H1 ;  /* 0x3000001dff677230 */ /* 0x000fe40000004100 */
[----:B------:R-:W-:Y:S01]  /*2690*/  FMUL.FTZ R122, R109, R122 ;  /* 0x0000007a6d7a7220 */ /* 0x000fe20000410000 */
[--C-:B------:R-:W-:Y:S02]  /*26a0*/  HADD2.F32 R104, -RZ, R30.reuse.H0_H0 ;  /* 0x2000001eff687230 */ /* 0x100fe40000004100 */
[-C--:B------:R-:W-:Y:S01]  /*26b0*/  FMUL.FTZ R120, R106, R119.reuse ;  /* 0x000000776a787220 */ /* 0x080fe20000410000 */
[----:B------:R-:W-:Y:S01]  /*26c0*/  FADD.FTZ R78, R78, R119 ;  /* 0x000000774e4e7221 */ /* 0x000fe20000010000 */
[----:B------:R-:W-:Y:S01]  /*26d0*/  FFMA.FTZ R66, R117, R119, R66 ;  /* 0x0000007775427223 */ /* 0x000fe20000010042 */
[-C--:B------:R-:W-:Y:S01]  /*26e0*/  FMUL.FTZ R119, R103, R124.reuse ;  /* 0x0000007c67777220 */ /* 0x080fe20000410000 */
[----:B------:R-:W-:Y:S01]  /*26f0*/  FADD.FTZ R79, R79, R124 ;  /* 0x0000007c4f4f7221 */ /* 0x000fe20000010000 */
[----:B------:R-:W-:Y:S01]  /*2700*/  FFMA.FTZ R67, R122, R124, R67 ;  /* 0x0000007c7a437223 */ /* 0x000fe20000010043 */
[----:B------:R-:W-:Y:S01]  /*2710*/  FMUL.FTZ R121, R109, R126 ;  /* 0x0000007e6d797220 */ /* 0x000fe20000410000 */
[-C--:B------:R-:W-:Y:S01]  /*2720*/  FMUL.FTZ R124, R104, R105.reuse ;  /* 0x00000069687c7220 */ /* 0x080fe20000410000 */
[----:B------:R-:W-:Y:S01]  /*2730*/  FADD.FTZ R104, R145, R116 ;  /* 0x0000007491687221 */ /* 0x000fe20000010000 */
[----:B------:R-:W-:Y:S01]  /*2740*/  FFMA.FTZ R103, R113, R116, R144 ;  /* 0x0000007471677223 */ /* 0x000fe20000010090 */
[----:B------:R-:W-:Y:S01]  /*2750*/  FADD.FTZ R80, R80, R105 ;  /* 0x0000006950507221 */ /* 0x000fe20000010000 */
[----:B------:R-:W-:Y:S01]  /*2760*/  FFMA.FTZ R68, R121, R105, R68 ;  /* 0x0000006979447223 */ /* 0x000fe20000010044 */
[----:B------:R-:W-:Y:S01]  /*2770*/  FADD.FTZ R105, R104, R115 ;  /* 0x0000007368697221 */ /* 0x000fe20000010000 */
[----:B------:R-:W-:Y:S01]  /*2780*/  FFMA.FTZ R104, R118, R115, R103 ;  /* 0x0000007376687223 */ /* 0x000fe20000010067 */
[----:B------:R-:W-:-:S02]  /*2790*/  HADD2.F32 R123, -RZ, R30.H1_H1 ;  /* 0x3000001eff7b7230 */ /* 0x000fc40000004100 */
[----:B------:R-:W-:Y:S01]  /*27a0*/  FMUL.FTZ R127, R109, R102 ;  /* 0x000000666d7f7220 */ /* 0x000fe20000410000 */
[----:B------:R-:W-:Y:S01]  /*27b0*/  FADD.FTZ R106, R105, R120 ;  /* 0x00000078696a7221 */ /* 0x000fe20000010000 */
[----:B------:R-:W-:Y:S01]  /*27c0*/  FFMA.FTZ R103, R117, R120, R104 ;  /* 0x0000007875677223 */ /* 0x000fe20000010068 */
[----:B------:R-:W-:Y:S02]  /*27d0*/  HADD2.F32 R101, -RZ, R107.H0_H0 ;  /* 0x2000006bff657230 */ /* 0x000fe40000004100 */
[----:B------:R-:W-:Y:S01]  /*27e0*/  FMUL.FTZ R123, R123, R142 ;  /* 0x0000008e7b7b7220 */ /* 0x000fe20000410000 */
[----:B------:R-:W-:Y:S01]  /*27f0*/  FADD.FTZ R105, R106, R119 ;  /* 0x000000776a697221 */ /* 0x000fe20000010000 */
[----:B------:R-:W-:Y:S01]  /*2800*/  FFMA.FTZ R104, R122, R119, R103 ;  /* 0x000000777a687223 */ /* 0x000fe20000010067 */
[----:B------:R-:W-:Y:S02]  /*2810*/  HADD2.F32 R144, -RZ, R31.H0_H0 ;  /* 0x2000001fff907230 */ /* 0x000fe40000004100 */
[----:B------:R-:W-:Y:S01]  /*2820*/  FMUL.FTZ R126, R109, R128 ;  /* 0x000000806d7e7220 */ /* 0x000fe20000410000 */
[----:B------:R-:W-:Y:S01]  /*2830*/  FADD.FTZ R102, R105, R124 ;  /* 0x0000007c69667221 */ /* 0x000fe20000010000 */
[----:B------:R-:W-:Y:S01]  /*2840*/  FFMA.FTZ R103, R121, R124, R104 ;  /* 0x0000007c79677223 */ /* 0x000fe20000010068 */
[----:B------:R-:W-:-:S02]  /*2850*/  HADD2.F32 R100, -RZ, R107.H1_H1 ;  /* 0x3000006bff647230 */ /* 0x000fc40000004100 */
[----:B------:R-:W-:Y:S01]  /*2860*/  FMUL.FTZ R125, R144, R101 ;  /* 0x00000065907d7220 */ /* 0x000fe20000410000 */
[----:B------:R-:W-:Y:S02]  /*2870*/  HADD2.F32 R107, -RZ, R31.H1_H1 ;  /* 0x3000001fff6b7230 */ /* 0x000fe40000004100 */
[----:B------:R-:W-:Y:S01]  /*2880*/  FADD.FTZ R102, R102, R123 ;  /* 0x0000007b66667221 */ /* 0x000fe20000010000 */
        /* <DEDUP_REMOVED lines=13> */
.L_x_559:
[----:B------:R-:W-:Y:S05]  /*2960*/  BSYNC.RECONVERGENT B0 ;  /* 0x0000000000007941 */ /* 0x000fea0003800200 */
.L_x_553:
[----:B------:R-:W-:Y:S01]  /*2970*/  UISETP.NE.AND UP0, UPT, UR15, URZ, UPT ;  /* 0x000000ff0f00728c */ /* 0x000fe2000bf05270 */
[----:B------:R-:W-:-:S05]  /*2980*/  UMOV UR8, 0xffffffff ;  /* 0xffffffff00087882 */ /* 0x000fca0000000000 */
        /* <DEDUP_REMOVED lines=20> */
.L_x_607:
        /* <DEDUP_REMOVED lines=8> */
[----:B------:R-:W-:-:S06]  /*2b50*/  UISETP.NE.AND.EX UP0, UPT, UR21, URZ, UPT, UP0 ;  /* 0x000000ff1500728c */ /* 0x000fcc000bf05300 */
[----:B------:R-:W-:-:S13]  /*2b60*/  PLOP3.LUT P2, PT, PT, PT, UP0, 0x80, 0x8 ;  /* 0x000000000008781c */ /* 0x000fda0003f4f008 */
        /* <DEDUP_REMOVED lines=36> */
.L_x_569:
        /* <DEDUP_REMOVED lines=33> */
.L_x_568:
        /* <DEDUP_REMOVED lines=36> */
.L_x_571:
        /* <DEDUP_REMOVED lines=37> */
.L_x_567:
        /* <DEDUP_REMOVED lines=8> */
[----:B0-----:R-:W-:Y:S02]  /*34d0*/  HADD2.F32 R106, -RZ, R91.H1_H1 ;  /* 0x3000005bff6a7230 */ /* 0x001fe40000004100 */
[-C--:B------:R-:W-:Y:S01]  /*34e0*/  FFMA.FTZ R144, R135, R142.reuse, R145 ;  /* 0x0000008e87907223 */ /* 0x080fe20000010091 */
[----:B------:R-:W-:Y:S01]  /*34f0*/  FADD.FTZ R105, R112, -R101 ;  /* 0x8000006570697221 */ /* 0x000fe20000010000 */
[----:B------:R-:W-:Y:S01]  /*3500*/  FFMA.FTZ R148, R129, R142, R145 ;  /* 0x0000008e81947223 */ /* 0x000fe20000010091 */
[--C-:B------:R-:W-:Y:S02]  /*3510*/  HADD2.F32 R102, -RZ, R90.reuse.H1_H1 ;  /* 0x3000005aff667230 */ /* 0x100fe40000004100 */
[----:B------:R-:W-:Y:S01]  /*3520*/  FADD.FTZ R101, R131, -R146 ;  /* 0x8000009283657221 */ /* 0x000fe20000010000 */
[----:B------:R-:W-:-:S02]  /*3530*/  HADD2.F32 R100, -RZ, R90.H0_H0 ;  /* 0x2000005aff647230 */ /* 0x000fc40000004100 */
[----:B------:R-:W-:Y:S01]  /*3540*/  FADD.FTZ R107, R133, -R144 ;  /* 0x80000090856b7221 */ /* 0x000fe20000010000 */
[----:B------:R-:W-:Y:S02]  /*3550*/  HADD2.F32 R104, -RZ, R91.H0_H0 ;  /* 0x2000005bff687230 */ /* 0x000fe40000004100 */
[----:B-----5:R-:W-:Y:S01]  /*3560*/  FFMA.FTZ R146, R109, R105, R106 ;  /* 0x000000696d927223 */ /* 0x020fe2000001006a */
[----:B------:R-:W-:Y:S01]  /*3570*/  FADD.FTZ R103, R111, -R148 ;  /* 0x800000946f677221 */ /* 0x000fe20000010000 */
[-CC-:B------:R-:W-:Y:S01]  /*3580*/  FFMA.FTZ R105, R136, R142.reuse, R145.reuse ;  /* 0x0000008e88697223 */ /* 0x180fe20000010091 */
[----:B------:R-:W-:Y:S01]  /*3590*/  FFMA.FTZ R144, R109, R101, R102 ;  /* 0x000000656d907223 */ /* 0x000fe20000010066 */
        /* <DEDUP_REMOVED lines=22> */
.L_x_573:
        /* <DEDUP_REMOVED lines=8> */
[----:B0-----:R-:W-:Y:S01]  /*3780*/  FADD.FTZ R106, R111, -R104 ;  /* 0x800000686f6a7221 */ /* 0x001fe20000010000 */
        /* <DEDUP_REMOVED lines=32> */
.L_x_572:
[----:B------:R-:W-:-:S04]  /*3990*/  UISETP.NE.U32.AND UP0, UPT, UR6, URZ, UPT ;  /* 0x000000ff0600728c */ /* 0x000fc8000bf05070 */
[----:B------:R-:W-:-:S09]  /*39a0*/  UISETP.NE.AND.EX UP0, UPT, UR7, URZ, UPT, UP0 ;  /* 0x000000ff0700728c */ /* 0x000fd2000bf05300 */
[----:B------:R-:W-:Y:S05]  /*39b0*/  BRA.U UP0, `(.L_x_574) ;  /* 0x0000000100a47547 */ /* 0x000fea000b800000 */
        /* <DEDUP_REMOVED lines=41> */
.L_x_574:
        /* <DEDUP_REMOVED lines=26> */
[----:B0-----:R-:W-:Y:S02]  /*3df0*/  HADD2.F32 R106, -RZ, R91.H1_H1 ;  /* 0x3000005bff6a7230 */ /* 0x001fe40000004100 */
        /* <DEDUP_REMOVED lines=17> */
.L_x_570:
        /* <DEDUP_REMOVED lines=14> */
.L_x_566:
[----:B------:R-:W-:Y:S05]  /*3ff0*/  BSYNC.RECONVERGENT B0 ;  /* 0x0000000000007941 */ /* 0x000fea0003800200 */
.L_x_565:
        /* <DEDUP_REMOVED lines=26> */
[----:B------:R-:W-:Y:S01]  /*41a0*/  FFMA.FTZ R105, R110, R142, R145 ;  /* 0x0000008e6e697223 */ /* 0x000fe20000010091 */
[C---:B------:R-:W-:Y:S01]  /*41b0*/  FFMA.FTZ R72, R109.reuse, R72, R74 ;  /* 0x000000486d487223 */ /* 0x040fe2000001004a */
[C---:B------:R-:W-:Y:S01]  /*41c0*/  FFMA.FTZ R101, R109.reuse, R86, R101 ;  /* 0x000000566d657223 */ /* 0x040fe20000010065 */
[-CC-:B------:R-:W-:Y:S01]  /*41d0*/  FFMA.FTZ R85, R18, R142.reuse, R145.reuse ;  /* 0x0000008e12557223 */ /* 0x180fe20000010091 */
[-CC-:B------:R-:W-:Y:S01]  /*41e0*/  FFMA.FTZ R74, R8, R142.reuse, R145.reuse ;  /* 0x0000008e084a7223 */ /* 0x180fe20000010091 */
[----:B------:R-:W-:Y:S01]  /*41f0*/  FFMA.FTZ R86, R12, R142, R145 ;  /* 0x0000008e0c567223 */ /* 0x000fe20000010091 */
[----:B------:R-:W-:Y:S02]  /*4200*/  HADD2.F32 R104, -RZ, R95.H1_H1 ;  /* 0x3000005fff687230 */ /* 0x000fe40000004100 */
[----:B------:R-:W-:Y:S01]  /*4210*/  FFMA.FTZ R103, R109, R100, R103 ;  /* 0x000000646d677223 */ /* 0x000fe20000010067 */
[----:B------:R-:W-:-:S02]  /*4220*/  HADD2.F32 R87, -RZ, R94.H1_H1 ;  /* 0x3000005eff577230 */ /* 0x000fc40000004100 */
[----:B------:R-:W-:Y:S01]  /*4230*/  FADD.FTZ R102, R108, -R105 ;  /* 0x800000696c667221 */ /* 0x000fe20000010000 */
[----:B------:R-:W-:Y:S02]  /*4240*/  HADD2.F32 R73, -RZ, R92.H1_H1 ;  /* 0x3000005cff497230 */ /* 0x000fe40000004100 */
[----:B------:R-:W-:Y:S01]  /*4250*/  FADD.FTZ R100, R16, -R85 ;  /* 0x8000005510647221 */ /* 0x000fe20000010000 */
[----:B------:R-:W-:Y:S02]  /*4260*/  HADD2.F32 R75, -RZ, R93.H1_H1 ;  /* 0x3000005dff4b7230 */ /* 0x000fe40000004100 */
[----:B------:R-:W-:Y:S01]  /*4270*/  FADD.FTZ R86, R13, -R86 ;  /* 0x800000560d567221 */ /* 0x000fe20000010000 */
        /* <DEDUP_REMOVED lines=18> */
.L_x_579:
[-CC-:B-1----:R-:W-:Y:S01]  /*43a0*/  FFMA.FTZ R75, R11, R142.reuse, R145.reuse ;  /* 0x0000008e0b4b7223 */ /* 0x182fe20000010091 */
[-CC-:B------:R-:W-:Y:S01]  /*43b0*/  FFMA.FTZ R73, R7, R142.reuse, R145.reuse ;  /* 0x0000008e07497223 */ /* 0x180fe20000010091 */
[----:B------:R-:W-:Y:S02]  /*43c0*/  HADD2.F32 R101, -RZ, R93.H0_H0 ;  /* 0x2000005dff657230 */ /* 0x000fe40000004100 */
[-C--:B------:R-:W-:Y:S01]  /*43d0*/  FFMA.FTZ R103, R15, R142.reuse, R145 ;  /* 0x0000008e0f677223 */ /* 0x080fe20000010091 */
[----:B------:R-:W-:Y:S02]  /*43e0*/  HADD2.F32 R74, -RZ, R92.H0_H0 ;  /* 0x2000005cff4a7230 */ /* 0x000fe40000004100 */
[----:B------:R-:W-:Y:S01]  /*43f0*/  FADD.FTZ R100, R10, -R75 ;  /* 0x8000004b0a647221 */ /* 0x000fe20000010000 */
[----:B------:R-:W-:Y:S01]  /*4400*/  FFMA.FTZ R104, R19, R142, R145 ;  /* 0x0000008e13687223 */ /* 0x000fe20000010091 */
[----:B------:R-:W-:Y:S01]  /*4410*/  FADD.FTZ R72, R6, -R73 ;  /* 0x8000004906487221 */ /* 0x000fe20000010000 */
[----:B------:R-:W-:-:S02]  /*4420*/  HADD2.F32 R105, -RZ, R94.H0_H0 ;  /* 0x2000005eff697230 */ /* 0x000fc40000004100 */
[----:B------:R-:W-:Y:S01]  /*4430*/  FADD.FTZ R102, R14, -R103 ;  /* 0x800000670e667221 */ /* 0x000fe20000010000 */
[----:B0-----:R-:W-:Y:S02]  /*4440*/  HADD2.F32 R107, -RZ, R95.H0_H0 ;  /* 0x2000005fff6b7230 */ /* 0x001fe40000004100 */
[----:B-----5:R-:W-:Y:S01]  /*4450*/  FFMA.FTZ R101, R109, R100, R101 ;  /* 0x000000646d657223 */ /* 0x020fe20000010065 */
[----:B------:R-:W-:Y:S01]  /*4460*/  FADD.FTZ R104, R17, -R104 ;  /* 0x8000006811687221 */ /* 0x000fe20000010000 */
[C---:B------:R-:W-:Y:S01]  /*4470*/  FFMA.FTZ R72, R109.reuse, R72, R74 ;  /* 0x000000486d487223 */ /* 0x040fe2000001004a */
[-CC-:B------:R-:W-:Y:S01]  /*4480*/  FFMA.FTZ R100, R12, R142.reuse, R145.reuse ;  /* 0x0000008e0c647223 */ /* 0x180fe20000010091 */
[-CC-:B------:R-:W-:Y:S01]  /*4490*/  FFMA.FTZ R74, R8, R142.reuse, R145.reuse ;  /* 0x0000008e084a7223 */ /* 0x180fe20000010091 */
[-CC-:B------:R-:W-:Y:S01]  /*44a0*/  FFMA.FTZ R147, R110, R142.reuse, R145.reuse ;  /* 0x0000008e6e937223 */ /* 0x180fe20000010091 */
[----:B------:R-:W-:Y:S01]  /*44b0*/  FFMA.FTZ R103, R18, R142, R145 ;  /* 0x0000008e12677223 */ /* 0x000fe20000010091 */
        /* <DEDUP_REMOVED lines=23> */
.L_x_578:
[----:B-1----:R-:W1:Y:S02]  /*4630*/  LDC.64 R100, c[0x0][0x470] ;  /* 0x00011c00ff647b82 */ /* 0x002e640000000a00 */
[----:B-1----:R-:W-:-:S04]  /*4640*/  ISETP.NE.U32.AND P1, PT, R100, RZ, PT ;  /* 0x000000ff6400720c */ /* 0x002fc80003f25070 */
[----:B------:R-:W-:-:S13]  /*4650*/  ISETP.NE.AND.EX P1, PT, R101, RZ, PT, P1 ;  /* 0x000000ff6500720c */ /* 0x000fda0003f25310 */
[----:B------:R-:W-:Y:S05]  /*4660*/  @!P1 BRA `(.L_x_581) ;  /* 0x0000000000a49947 */ /* 0x000fea0003800000 */
[-CC-:B------:R-:W-:Y:S01]  /*4670*/  FFMA.FTZ R87, R11, R142.reuse, R145.reuse ;  /* 0x0000008e0b577223 */ /* 0x180fe20000010091 */
        /* <DEDUP_REMOVED lines=40> */
.L_x_581:
[-CC-:B------:R-:W-:Y:S01]  /*4900*/  FFMA.FTZ R100, R19, R142.reuse, R145.reuse ;  /* 0x0000008e13647223 */ /* 0x180fe20000010091 */
[-CC-:B------:R-:W-:Y:S01]  /*4910*/  FFMA.FTZ R147, R110, R142.reuse, R145.reuse ;  /* 0x0000008e6e937223 */ /* 0x180fe20000010091 */
[-CC-:B------:R-:W-:Y:S01]  /*4920*/  FFMA.FTZ R101, R15, R142.reuse, R145.reuse ;  /* 0x0000008e0f657223 */ /* 0x180fe20000010091 */
[----:B------:R-:W-:Y:S01]  /*4930*/  FFMA.FTZ R105, R18, R142, R145 ;  /* 0x0000008e12697223 */ /* 0x000fe20000010091 */
[----:B------:R-:W-:Y:S02]  /*4940*/  HADD2.F32 R149, -RZ, R95.H1_H1 ;  /* 0x3000005fff957230 */ /* 0x000fe40000004100 */
[----:B------:R-:W-:Y:S01]  /*4950*/  FADD.FTZ R104, R17, -R100 ;  /* 0x8000006411687221 */ /* 0x000fe20000010000 */
[--C-:B------:R-:W-:Y:S02]  /*4960*/  HADD2.F32 R103, -RZ, R94.reuse.H0_H0 ;  /* 0x2000005eff677230 */ /* 0x100fe40000004100 */
[----:B------:R-:W-:Y:S01]  /*4970*/  FADD.FTZ R144, R108, -R147 ;  /* 0x800000936c907221 */ /* 0x000fe20000010000 */
[----:B0-----:R-:W-:-:S02]  /*4980*/  HADD2.F32 R107, -RZ, R94.H1_H1 ;  /* 0x3000005eff6b7230 */ /* 0x001fc40000004100 */
[----:B------:R-:W-:Y:S01]  /*4990*/  FADD.FTZ R100, R14, -R101 ;  /* 0x800000650e647221 */ /* 0x000fe20000010000 */
[----:B------:R-:W-:Y:S01]  /*49a0*/  FADD.FTZ R102, R16, -R105 ;  /* 0x8000006910667221 */ /* 0x000fe20000010000 */
[----:B------:R-:W-:Y:S02]  /*49b0*/  HADD2.F32 R106, -RZ, R95.H0_H0 ;  /* 0x2000005fff6a7230 */ /* 0x000fe40000004100 */
[C---:B-----5:R-:W-:Y:S01]  /*49c0*/  FFMA.FTZ R151, R109.reuse, R144, R149 ;  /* 0x000000906d977223 */ /* 0x060fe20000010095 */
[C---:B------:R-:W-:Y:S01]  /*49d0*/  FFMA.FTZ R146, R109.reuse, R100, R103 ;  /* 0x000000646d927223 */ /* 0x040fe20000010067 */
[----:B------:R-:W-:Y:S01]  /*49e0*/  FFMA.FTZ R149, R109, R102, R107 ;  /* 0x000000666d957223 */ /* 0x000fe2000001006b */
[-CC-:B------:R-:W-:Y:S01]  /*49f0*/  FFMA.FTZ R100, R12, R142.reuse, R145.reuse ;  /* 0x0000008e0c647223 */ /* 0x180fe20000010091 */
[-CC-:B------:R-:W-:Y:S01]  /*4a00*/  FFMA.FTZ R107, R11, R142.reuse, R145.reuse ;  /* 0x0000008e0b6b7223 */ /* 0x180fe20000010091 */
[-CC-:B------:R-:W-:Y:S01]  /*4a10*/  FFMA.FTZ R101, R7, R142.reuse, R145.reuse ;  /* 0x0000008e07657223 */ /* 0x180fe20000010091 */
[----:B------:R-:W-:Y:S01]  /*4a20*/  FFMA.FTZ R102, R8, R142, R145 ;  /* 0x0000008e08667223 */ /* 0x000fe20000010091 */
        /* <DEDUP_REMOVED lines=18> */
.L_x_577:
        /* <DEDUP_REMOVED lines=45> */
.L_x_583:
        /* <DEDUP_REMOVED lines=33> */
.L_x_582:
        /* <DEDUP_REMOVED lines=37> */
.L_x_584:
        /* <DEDUP_REMOVED lines=28> */
.L_x_580:
        /* <DEDUP_REMOVED lines=10> */
.L_x_576:
[----:B------:R-:W-:Y:S05]  /*54e0*/  BSYNC.RECONVERGENT B0 ;  /* 0x0000000000007941 */ /* 0x000fea0003800200 */
.L_x_575:
        /* <DEDUP_REMOVED lines=15> */
[----:B------:R-:W-:Y:S02]  /*55e0*/  HADD2.F32 R74, -RZ, R96.H0_H0 ;  /* 0x20000060ff4a7230 */ /* 0x000fe40000004100 */
[-C--:B------:R-:W-:Y:S01]  /*55f0*/  FFMA.FTZ R87, R121, R142.reuse, R145 ;  /* 0x0000008e79577223 */ /* 0x080fe20000010091 */
[----:B------:R-:W-:Y:S01]  /*5600*/  FADD.FTZ R72, R116, -R73 ;  /* 0x8000004974487221 */ /* 0x000fe20000010000 */
[-CC-:B------:R-:W-:Y:S01]  /*5610*/  FFMA.FTZ R84, R118, R142.reuse, R145.reuse ;  /* 0x0000008e76547223 */ /* 0x180fe20000010091 */
[-CC-:B------:R-:W-:Y:S01]  /*5620*/  FFMA.FTZ R100, R122, R142.reuse, R145.reuse ;  /* 0x0000008e7a647223 */ /* 0x180fe20000010091 */
[-CC-:B------:R-:W-:Y:S01]  /*5630*/  FFMA.FTZ R104, R126, R142.reuse, R145.reuse ;  /* 0x0000008e7e687223 */ /* 0x180fe20000010091 */
[-CC-:B------:R-:W-:Y:S01]  /*5640*/  FFMA.FTZ R103, R130, R142.reuse, R145.reuse ;  /* 0x0000008e82677223 */ /* 0x180fe20000010091 */
[----:B------:R-:W-:Y:S01]  /*5650*/  FFMA.FTZ R142, R127, R142, R145 ;  /* 0x0000008e7f8e7223 */ /* 0x000fe20000010091 */
[----:B------:R-:W-:Y:S01]  /*5660*/  FADD.FTZ R86, R120, -R75 ;  /* 0x8000004b78567221 */ /* 0x000fe20000010000 */
[----:B------:R-:W-:-:S02]  /*5670*/  HADD2.F32 R85, -RZ, R97.H0_H0 ;  /* 0x20000061ff557230 */ /* 0x000fc40000004100 */
[----:B------:R-:W-:Y:S01]  /*5680*/  FADD.FTZ R102, R124, -R87 ;  /* 0x800000577c667221 */ /* 0x000fe20000010000 */
[----:B-----5:R-:W-:Y:S01]  /*5690*/  FFMA.FTZ R72, R109, R72, R74 ;  /* 0x000000486d487223 */ /* 0x020fe2000001004a */
[----:B------:R-:W-:Y:S02]  /*56a0*/  HADD2.F32 R75, -RZ, R97.H1_H1 ;  /* 0x30000061ff4b7230 */ /* 0x000fe40000004100 */
[----:B------:R-:W-:Y:S01]  /*56b0*/  FADD.FTZ R100, R119, -R100 ;  /* 0x8000006477647221 */ /* 0x000fe20000010000 */
[----:B------:R-:W-:Y:S02]  /*56c0*/  HADD2.F32 R101, -RZ, R98.H0_H0 ;  /* 0x20000062ff657230 */ /* 0x000fe40000004100 */
[----:B0-----:R-:W-:Y:S01]  /*56d0*/  FADD.FTZ R106, R128, -R103 ;  /* 0x80000067806a7221 */ /* 0x001fe20000010000 */
[----:B------:R-:W-:Y:S02]  /*56e0*/  HADD2.F32 R105, -RZ, R99.H1_H1 ;  /* 0x30000063ff697230 */ /* 0x000fe40000004100 */
[----:B------:R-:W-:Y:S01]  /*56f0*/  FADD.FTZ R142, R125, -R142 ;  /* 0x8000008e7d8e7221 */ /* 0x000fe20000010000 */
[----:B------:R-:W-:-:S02]  /*5700*/  HADD2.F32 R73, -RZ, R96.H1_H1 ;  /* 0x30000060ff497230 */ /* 0x000fc40000004100 */
[----:B------:R-:W-:Y:S01]  /*5710*/  FADD.FTZ R104, R123, -R104 ;  /* 0x800000687b687221 */ /* 0x000fe20000010000 */
[----:B------:R-:W-:Y:S02]  /*5720*/  HADD2.F32 R87, -RZ, R98.H1_H1 ;  /* 0x30000062ff577230 */ /* 0x000fe40000004100 */
[----:B------:R-:W-:Y:S01]  /*5730*/  FADD.FTZ R84, R115, -R84 ;  /* 0x8000005473547221 */ /* 0x000fe20000010000 */
[----:B------:R-:W-:Y:S02]  /*5740*/  HADD2.F32 R74, -RZ, R99.H0_H0 ;  /* 0x20000063ff4a7230 */ /* 0x000fe40000004100 */
[C---:B------:R-:W-:Y:S01]  /*5750*/  FFMA.FTZ R85, R109.reuse, R86, R85 ;  /* 0x000000566d557223 */ /* 0x040fe20000010055 */
        /* <DEDUP_REMOVED lines=19> */
.L_x_589:
[-CC-:B-1-3--:R-:W-:Y:S01]  /*5890*/  FFMA.FTZ R73, R113, R142.reuse, R145.reuse ;  /* 0x0000008e71497223 */ /* 0x18afe20000010091 */
[----:B------:R-:W-:Y:S02]  /*58a0*/  HADD2.F32 R74, -RZ, R96.H0_H0 ;  /* 0x20000060ff4a7230 */ /* 0x000fe40000004100 */
[-CC-:B------:R-:W-:Y:S01]  /*58b0*/  FFMA.FTZ R75, R117, R142.reuse, R145.reuse ;  /* 0x0000008e754b7223 */ /* 0x180fe20000010091 */
[-C--:B------:R-:W-:Y:S01]  /*58c0*/  FFMA.FTZ R103, R121, R142.reuse, R145 ;  /* 0x0000008e79677223 */ /* 0x080fe20000010091 */
[----:B------:R-:W-:Y:S01]  /*58d0*/  FADD.FTZ R72, R116, -R73 ;  /* 0x8000004974487221 */ /* 0x000fe20000010000 */
[-CC-:B------:R-:W-:Y:S01]  /*58e0*/  FFMA.FTZ R100, R118, R142.reuse, R145.reuse ;  /* 0x0000008e76647223 */ /* 0x180fe20000010091 */
[-CC-:B------:R-:W-:Y:S01]  /*58f0*/  FFMA.FTZ R104, R122, R142.reuse, R145.reuse ;  /* 0x0000008e7a687223 */ /* 0x180fe20000010091 */
[-CC-:B------:R-:W-:Y:S01]  /*5900*/  FFMA.FTZ R144, R126, R142.reuse, R145.reuse ;  /* 0x0000008e7e907223 */ /* 0x180fe20000010091 */
[-CC-:B0-----:R-:W-:Y:S01]  /*5910*/  FFMA.FTZ R107, R130, R142.reuse, R145.reuse ;  /* 0x0000008e826b7223 */ /* 0x181fe20000010091 */
[----:B------:R-:W-:Y:S01]  /*5920*/  FFMA.FTZ R142, R127, R142, R145 ;  /* 0x0000008e7f8e7223 */ /* 0x000fe20000010091 */
[----:B------:R-:W-:-:S02]  /*5930*/  HADD2.F32 R101, -RZ, R97.H0_H0 ;  /* 0x20000061ff657230 */ /* 0x000fc40000004100 */
[----:B------:R-:W-:Y:S01]  /*5940*/  FADD.FTZ R102, R120, -R75 ;  /* 0x8000004b78667221 */ /* 0x000fe20000010000 */
[----:B------:R-:W-:Y:S02]  /*5950*/  HADD2.F32 R105, -RZ, R98.H0_H0 ;  /* 0x20000062ff697230 */ /* 0x000fe40000004100 */
[----:B------:R-:W-:Y:S01]  /*5960*/  FADD.FTZ R106, R124, -R103 ;  /* 0x800000677c6a7221 */ /* 0x000fe20000010000 */
[----:B-----5:R-:W-:Y:S01]  /*5970*/  FFMA.FTZ R72, R109, R72, R74 ;  /* 0x000000486d487223 */ /* 0x020fe2000001004a */
        /* <DEDUP_REMOVED lines=26> */
.L_x_588:
[----:B-1-3--:R-:W1:Y:S02]  /*5b20*/  LDC.64 R100, c[0x0][0x470] ;  /* 0x00011c00ff647b82 */ /* 0x00ae640000000a00 */
[----:B-1----:R-:W-:-:S04]  /*5b30*/  ISETP.NE.U32.AND P1, PT, R100, RZ, PT ;  /* 0x000000ff6400720c */ /* 0x002fc80003f25070 */
[----:B------:R-:W-:-:S13]  /*5b40*/  ISETP.NE.AND.EX P1, PT, R101, RZ, PT, P1 ;  /* 0x000000ff6500720c */ /* 0x000fda0003f25310 */
[----:B------:R-:W-:Y:S05]  /*5b50*/  @!P1 BRA `(.L_x_591) ;  /* 0x0000000000a49947 */ /* 0x000fea0003800000 */
[-CC-:B------:R-:W-:Y:S01]  /*5b60*/  FFMA.FTZ R85, R113, R142.reuse, R145.reuse ;  /* 0x0000008e71557223 */ /* 0x180fe20000010091 */
        /* <DEDUP_REMOVED lines=40> */
.L_x_591:
[-CC-:B------:R-:W-:Y:S01]  /*5df0*/  FFMA.FTZ R149, R130, R142.reuse, R145.reuse ;  /* 0x0000008e82957223 */ /* 0x180fe20000010091 */
[-CC-:B------:R-:W-:Y:S01]  /*5e00*/  FFMA.FTZ R102, R127, R142.reuse, R145.reuse ;  /* 0x0000008e7f667223 */ /* 0x180fe20000010091 */
[-CC-:B------:R-:W-:Y:S01]  /*5e10*/  FFMA.FTZ R103, R121, R142.reuse, R145.reuse ;  /* 0x0000008e79677223 */ /* 0x180fe20000010091 */
[-CC-:B------:R-:W-:Y:S01]  /*5e20*/  FFMA.FTZ R104, R126, R142.reuse, R145.reuse ;  /* 0x0000008e7e687223 */ /* 0x180fe20000010091 */
[-CC-:B0-----:R-:W-:Y:S01]  /*5e30*/  FFMA.FTZ R107, R117, R142.reuse, R145.reuse ;  /* 0x0000008e756b7223 */ /* 0x181fe20000010091 */
[-CC-:B------:R-:W-:Y:S01]  /*5e40*/  FFMA.FTZ R100, R122, R142.reuse, R145.reuse ;  /* 0x0000008e7a647223 */ /* 0x180fe20000010091 */
[-CC-:B------:R-:W-:Y:S01]  /*5e50*/  FFMA.FTZ R101, R113, R142.reuse, R145.reuse ;  /* 0x0000008e71657223 */ /* 0x180fe20000010091 */
[--C-:B------:R-:W-:Y:S02]  /*5e60*/  HADD2.F32 R146, -RZ, R99.reuse.H1_H1 ;  /* 0x30000063ff927230 */ /* 0x100fe40000004100 */
[----:B------:R-:W-:Y:S01]  /*5e70*/  FFMA.FTZ R142, R118, R142, R145 ;  /* 0x0000008e768e7223 */ /* 0x000fe20000010091 */
[----:B------:R-:W-:-:S02]  /*5e80*/  HADD2.F32 R147, -RZ, R99.H0_H0 ;  /* 0x20000063ff937230 */ /* 0x000fc40000004100 */
[----:B------:R-:W-:Y:S01]  /*5e90*/  FADD.FTZ R144, R128, -R149 ;  /* 0x8000009580907221 */ /* 0x000fe20000010000 */
[--C-:B------:R-:W-:Y:S02]  /*5ea0*/  HADD2.F32 R105, -RZ, R98.reuse.H0_H0 ;  /* 0x20000062ff697230 */ /* 0x100fe40000004100 */
[----:B------:R-:W-:Y:S01]  /*5eb0*/  FADD.FTZ R106, R125, -R102 ;  /* 0x800000667d6a7221 */ /* 0x000fe20000010000 */
[----:B------:R-:W-:Y:S02]  /*5ec0*/  HADD2.F32 R145, -RZ, R98.H1_H1 ;  /* 0x30000062ff917230 */ /* 0x000fe40000004100 */
[----:B------:R-:W-:Y:S01]  /*5ed0*/  FADD.FTZ R102, R124, -R103 ;  /* 0x800000677c667221 */ /* 0x000fe20000010000 */
        /* <DEDUP_REMOVED lines=22> */
.L_x_587:
        /* <DEDUP_REMOVED lines=18> */
[----:B0-----:R-:W-:Y:S01]  /*6160*/  FADD.FTZ R106, R128, -R87 ;  /* 0x80000057806a7221 */ /* 0x001fe20000010000 */
        /* <DEDUP_REMOVED lines=26> */
.L_x_593:
        /* <DEDUP_REMOVED lines=33> */
.L_x_592:
        /* <DEDUP_REMOVED lines=37> */
.L_x_594:
        /* <DEDUP_REMOVED lines=28> */
.L_x_590:
        /* <DEDUP_REMOVED lines=9> */
.L_x_586:
[----:B------:R-:W-:Y:S05]  /*69c0*/  BSYNC.RECONVERGENT B0 ;  /* 0x0000000000007941 */ /* 0x000fea0003800200 */
.L_x_585:
[----:B-1-34-:R-:W1:Y:S02]  /*69d0*/  LDC.64 R100, c[0x0][0x380] ;  /* 0x0000e000ff647b82 */ /* 0x01ae640000000a00 */
[----:B-1----:R-:W-:-:S04]  /*69e0*/  LEA R5, R100, R5, 0x2 ;  /* 0x0000000564057211 */ /* 0x002fc800078e10ff */
[----:B------:R-:W-:-:S13]  /*69f0*/  ISETP.GE.AND P0, PT, R5, R101, PT ;  /* 0x000000650500720c */ /* 0x000fda0003f06270 */
[----:B------:R-:W-:Y:S05]  /*6a00*/  @!P0 BRA `(.L_x_595) ;  /* 0xffffff9800f48947 */ /* 0x000fea000383ffff */
.L_x_552:
[----:B------:R-:W-:Y:S05]  /*6a10*/  BSYNC B1 ;  /* 0x0000000000017941 */ /* 0x000fea0003800000 */
.L_x_551:
[----:B------:R-:W1:Y:S01]  /*6a20*/  S2R R7, SR_TID.X ;  /* 0x0000000000077919 */ /* 0x000e620000002100 */
[----:B------:R-:W-:Y:S01]  /*6a30*/  MOV R2, 0x400 ;  /* 0x0000040000027802 */ /* 0x000fe20000000f00 */
[----:B------:R-:W-:Y:S05]  /*6a40*/  WARPSYNC.ALL ;  /* 0x0000000000007948 */ /* 0x000fea0003800000 */
[----:B------:R-:W2:Y:S01]  /*6a50*/  S2R R5, SR_CgaCtaId ;  /* 0x0000000000057919 */ /* 0x000ea20000008800 */
[----:B-----5:R-:W-:Y:S01]  /*6a60*/  IMAD R28, R0, UR9, RZ ;  /* 0x00000009001c7c24 */ /* 0x020fe2000f8e02ff */
[----:B------:R-:W3:Y:S01]  /*6a70*/  LDCU.128 UR16, c[0x0][0x440] ;  /* 0x00008800ff1077ac */ /* 0x000ee20008000c00 */
[----:B-1----:R-:W-:-:S03]  /*6a80*/  SHF.R.U32.HI R4, RZ, 0x5, R7 ;  /* 0x00000005ff047819 */ /* 0x002fc60000011607 */
[----:B------:R-:W-:Y:S02]  /*6a90*/  IADD3 R28, P0, PT, R28, R7, RZ ;  /* 0x000000071c1c7210 */ /* 0x000fe40007f1e0ff */
[----:B------:R-:W-:Y:S02]  /*6aa0*/  IMAD R3, R4, 0x60, R3 ;  /* 0x0000006004037824 */ /* 0x000fe400078e0203 */
[----:B------:R-:W-:Y:S02]  /*6ab0*/  IADD3.X R73, PT, PT, RZ, RZ, RZ, P0, !PT ;  /* 0x000000ffff497210 */ /* 0x000fe400007fe4ff */
[----:B--2---:R-:W-:Y:S02]  /*6ac0*/  LEA R2, R5, R2, 0x18 ;  /* 0x0000000205027211 */ /* 0x004fe400078ec0ff */
[----:B------:R-:W-:Y:S02]  /*6ad0*/  LOP3.LUT R5, R7, 0x7f, RZ, 0x3c, !PT ;  /* 0x0000007f07057812 */ /* 0x000fe400078e3cff */
[----:B------:R-:W-:-:S02]  /*6ae0*/  LEA R3, R3, R2, 0x5 ;  /* 0x0000000203037211 */ /* 0x000fc400078e28ff */
[----:B------:R-:W-:Y:S02]  /*6af0*/  LEA R4, R7, R2, 0x2 ;  /* 0x0000000207047211 */ /* 0x000fe400078e10ff */
[----:B------:R-:W-:Y:S01]  /*6b00*/  IADD3 R26, PT, PT, R5, R0, RZ ;  /* 0x00000000051a7210 */ /* 0x000fe20007ffe0ff */
[----:B------:R1:W-:Y:S03]  /*6b10*/  STS.128 [R3], R48 ;  /* 0x0000003003007388 */ /* 0x0003e60000000c00 */
[C---:B------:R-:W-:Y:S01]  /*6b20*/  ISETP.GE.U32.AND P5, PT, R26.reuse, 0x80, PT ;  /* 0x000000801a00780c */ /* 0x040fe20003fa6070 */
[----:B------:R-:W-:Y:S01]  /*6b30*/  STS.128 [R3+0x10], R52 ;  /* 0x0000103403007388 */ /* 0x000fe20000000c00 */
[C---:B------:R-:W-:Y:S02]  /*6b40*/  ISETP.GE.U32.AND P4, PT, R26.reuse, 0x100, PT ;  /* 0x000001001a00780c */ /* 0x040fe40003f86070 */
[C---:B------:R-:W-:Y:S01]  /*6b50*/  ISETP.GE.U32.AND P3, PT, R26.reuse, 0x180, PT ;  /* 0x000001801a00780c */ /* 0x040fe20003f66070 */
[----:B------:R-:W-:Y:S01]  /*6b60*/  STS.128 [R3+0x400], R56 ;  /* 0x0004003803007388 */ /* 0x000fe20000000c00 */
[----:B------:R-:W-:-:S02]  /*6b70*/  ISETP.GE.U32.AND P2, PT, R26, 0x200, PT ;  /* 0x000002001a00780c */ /* 0x000fc40003f46070 */
[C---:B------:R-:W-:Y:S01]  /*6b80*/  ISETP.GE.U32.AND P1, PT, R26.reuse, 0x280, PT ;  /* 0x000002801a00780c */ /* 0x040fe20003f26070 */
[----:B------:R-:W-:Y:S01]  /*6b90*/  STS.128 [R3+0x410], R60 ;  /* 0x0004103c03007388 */ /* 0x000fe20000000c00 */
[----:B------:R-:W-:-:S03]  /*6ba0*/  ISETP.GE.U32.AND P0, PT, R26, 0x300, PT ;  /* 0x000003001a00780c */ /* 0x000fc60003f06070 */
[----:B------:R-:W-:Y:S01]  /*6bb0*/  STS.128 [R3+0x800], R76 ;  /* 0x0008004c03007388 */ /* 0x000fe20000000c00 */
[C---:B-1----:R-:W-:Y:S02]  /*6bc0*/  SHF.L.U64.HI R48, R28.reuse, 0x2, R73 ;  /* 0x000000021c307819 */ /* 0x042fe40000010249 */
[----:B------:R-:W-:Y:S01]  /*6bd0*/  SHF.L.U32 R28, R28, 0x2, RZ ;  /* 0x000000021c1c7819 */ /* 0x000fe200000006ff */
[----:B------:R-:W-:Y:S01]  /*6be0*/  STS.128 [R3+0x810], R80 ;  /* 0x0008105003007388 */ /* 0x000fe20000000c00 */
[----:B------:R-:W-:Y:S02]  /*6bf0*/  BAR.SYNC.DEFER_BLOCKING 0x0 ;  /* 0x0000000000007b1d */ /* 0x000fe40000010000 */
[----:B---3--:R-:W-:-:S04]  /*6c00*/  IADD3 R30, P6, PT, R28, UR18, RZ ;  /* 0x000000121c1e7c10 */ /* 0x008fc8000ffde0ff */
        /* <DEDUP_REMOVED lines=45> */
[----:B------:R-:W-:Y:S01]  /*6ee0*/  @P5 MOV R2, R30 ;  /* 0x0000001e00025202 */ /* 0x000fe20000000f00 */
[----:B------:R-:W-:Y:S01]  /*6ef0*/  STS.128 [R3], R32 ;  /* 0x0000002003007388 */ /* 0x000fe20000000c00 */
[----:B------:R-:W-:-:S03]  /*6f00*/  FADD.FTZ R5, R5, R18 ;  /* 0x0000001205057221 */ /* 0x000fc60000010000 */
[----:B------:R-:W-:Y:S01]  /*6f10*/  STS.128 [R3+0x10], R36 ;  /* 0x0000102403007388 */ /* 0x000fe20000000c00 */
[----:B------:R-:W-:-:S03]  /*6f20*/  FADD.FTZ R29, R6, R29 ;  /* 0x0000001d061d7221 */ /* 0x000fc60000010000 */
[----:B------:R0:W-:Y:S01]  /*6f30*/  STS.128 [R3+0x400], R40 ;  /* 0x0004002803007388 */ /* 0x0001e20000000c00 */
[----:B-1----:R-:W-:-:S03]  /*6f40*/  FADD.FTZ R9, R7, R20 ;  /* 0x0000001407097221 */ /* 0x002fc60000010000 */
[----:B------:R-:W-:Y:S01]  /*6f50*/  STS.128 [R3+0x410], R44 ;  /* 0x0004102c03007388 */ /* 0x000fe20000000c00 */
[----:B--2---:R-:W-:-:S03]  /*6f60*/  FADD.FTZ R31, R8, R31 ;  /* 0x0000001f081f7221 */ /* 0x004fc60000010000 */
[----:B------:R-:W-:Y:S04]  /*6f70*/  STS.128 [R3+0x800], R64 ;  /* 0x0008004003007388 */ /* 0x000fe80000000c00 */
[----:B------:R-:W-:Y:S01]  /*6f80*/  STS.128 [R3+0x810], R68 ;  /* 0x0008104403007388 */ /* 0x000fe20000000c00 */
[----:B------:R-:W-:Y:S01]  /*6f90*/  BAR.SYNC.DEFER_BLOCKING 0x0 ;  /* 0x0000000000007b1d */ /* 0x000fe20000010000 */
[----:B0-----:R-:W-:Y:S02]  /*6fa0*/  IADD3.X R43, PT, PT, R48, UR19, RZ, P6, !PT ;  /* 0x00000013302b7c10 */ /* 0x001fe4000b7fe4ff */
[----:B------:R-:W-:-:S04]  /*6fb0*/  IADD3 R28, P6, PT, R28, UR16, RZ ;  /* 0x000000101c1c7c10 */ /* 0x000fc8000ffde0ff */
[----:B------:R-:W-:Y:S02]  /*6fc0*/  IADD3.X R41, PT, PT, R48, UR17, RZ, P6, !PT ;  /* 0x0000001130297c10 */ /* 0x000fe4000b7fe4ff */
[----:B------:R-:W-:Y:S01]  /*6fd0*/  @P5 IADD3 R30, P6, PT, R30, 0x200, RZ ;  /* 0x000002001e1e5810 */ /* 0x000fe20007fde0ff */
        /* <DEDUP_REMOVED lines=22> */
[-C--:B------:R-:W-:Y:S02]  /*7140*/  @P5 MOV R3, R43.reuse ;  /* 0x0000002b00035202 */ /* 0x080fe40000000f00 */
[----:B------:R-:W4:Y:S01]  /*7150*/  LDS R15, [R4+0x1400] ;  /* 0x00140000040f7984 */ /* 0x000f220000000800 */
[----:B------:R-:W-:Y:S01]  /*7160*/  FADD.FTZ R37, R22, R37 ;  /* 0x0000002516257221 */ /* 0x000fe20000010000 */
[----:B------:R-:W-:Y:S02]  /*7170*/  @P5 IADD3.X R43, PT, PT, RZ, R43, RZ, P6, !PT ;  /* 0x0000002bff2b5210 */ /* 0x000fe400037fe4ff */
        /* <DEDUP_REMOVED lines=17> */
[----:B------:R-:W-:Y:S01]  /*7290*/  FADD.FTZ R6, RZ, R6 ;  /* 0x00000006ff067221 */ /* 0x000fe20000010000 */
[----:B------:R-:W-:Y:S01]  /*72a0*/  @P5 IADD3 R28, P6, PT, R28, 0x200, RZ ;  /* 0x000002001c1c5810 */ /* 0x000fe20007fde0ff */
[----:B----4-:R-:W-:Y:S02]  /*72b0*/  FADD.FTZ R0, R0, R19 ;  /* 0x0000001300007221 */ /* 0x010fe40000010000 */
[----:B------:R3:W-:Y:S01]  /*72c0*/  @P5 STG.E desc[UR10][R2.64], R25 ;  /* 0x0000001902005986 */ /* 0x0007e2000c10190a */
[----:B------:R-:W-:Y:S01]  /*72d0*/  @P5 IADD3.X R41, PT, PT, RZ, R41, RZ, P6, !PT ;  /* 0x00000029ff295210 */ /* 0x000fe200037fe4ff */
[----:B------:R-:W-:Y:S01]  /*72e0*/  FADD.FTZ R6, R6, R15 ;  /* 0x0000000f06067221 */ /* 0x000fe20000010000 */
[----:B------:R-:W-:-:S03]  /*72f0*/  FADD.FTZ R33, R0, R33 ;  /* 0x0000002100217221 */ /* 0x000fc60000010000 */
[----:B------:R-:W-:Y:S01]  /*7300*/  FADD.FTZ R6, R6, R21 ;  /* 0x0000001506067221 */ /* 0x000fe20000010000 */
[----:B---3--:R-:W-:Y:S01]  /*7310*/  @P4 MOV R2, R30 ;  /* 0x0000001e00024202 */ /* 0x008fe20000000f00 */
[----:B------:R-:W-:Y:S01]  /*7320*/  FADD.FTZ R7, RZ, R7 ;  /* 0x00000007ff077221 */ /* 0x000fe20000010000 */
[-C--:B------:R-:W-:Y:S02]  /*7330*/  @P4 MOV R3, R43.reuse ;  /* 0x0000002b00034202 */ /* 0x080fe40000000f00 */
[----:B------:R-:W-:Y:S01]  /*7340*/  @P4 IADD3 R30, P5, PT, R30, 0x200, RZ ;  /* 0x000002001e1e4810 */ /* 0x000fe20007fbe0ff */
[----:B------:R-:W-:Y:S02]  /*7350*/  FADD.FTZ R35, R6, R35 ;  /* 0x0000002306237221 */ /* 0x000fe40000010000 */
[----:B------:R3:W-:Y:S01]  /*7360*/  @P4 STG.E desc[UR10][R2.64], R39 ;  /* 0x0000002702004986 */ /* 0x0007e2000c10190a */
[----:B------:R-:W-:Y:S01]  /*7370*/  @P4 IADD3.X R43, PT, PT, RZ, R43, RZ, P5, !PT ;  /* 0x0000002bff2b4210 */ /* 0x000fe20002ffe4ff */
[----:B0-----:R-:W-:-:S04]  /*7380*/  FADD.FTZ R8, R7, R8 ;  /* 0x0000000807087221 */ /* 0x001fc80000010000 */
[----:B-1----:R-:W-:Y:S01]  /*7390*/  FADD.FTZ R8, R8, R11 ;  /* 0x0000000b08087221 */ /* 0x002fe20000010000 */
[----:B---3--:R-:W-:Y:S02]  /*73a0*/  @P4 MOV R2, R28 ;  /* 0x0000001c00024202 */ /* 0x008fe40000000f00 */
        /* <DEDUP_REMOVED lines=16> */
[----:B------:R-:W-:-:S04]  /*74b0*/  @P2 IADD3 R28, P4, PT, R28, 0x200, RZ ;  /* 0x000002001c1c2810 */ /* 0x000fc80007f9e0ff */
[----:B------:R-:W-:Y:S02]  /*74c0*/  @P1 MOV R6, R28 ;  /* 0x0000001c00061202 */ /* 0x000fe40000000f00 */
[----:B0-----:R-:W-:Y:S02]  /*74d0*/  @P2 MOV R2, R30 ;  /* 0x0000001e00022202 */ /* 0x001fe40000000f00 */
[----:B------:R-:W-:Y:S02]  /*74e0*/  @P2 IADD3 R30, P3, PT, R30, 0x200, RZ ;  /* 0x000002001e1e2810 */ /* 0x000fe40007f7e0ff */
[----:B------:R-:W-:Y:S02]  /*74f0*/  @P2 MOV R3, R43 ;  /* 0x0000002b00032202 */ /* 0x000fe40000000f00 */
[----:B------:R-:W-:Y:S02]  /*7500*/  @P2 MOV R5, R41 ;  /* 0x0000002900052202 */ /* 0x000fe40000000f00 */
[----:B------:R-:W-:Y:S01]  /*7510*/  @P2 IADD3.X R43, PT, PT, RZ, R43, RZ, P3, !PT ;  /* 0x0000002bff2b2210 */ /* 0x000fe20001ffe4ff */
[----:B------:R0:W-:Y:S01]  /*7520*/  @P2 STG.E desc[UR10][R2.64], R33 ;  /* 0x0000002102002986 */ /* 0x0001e2000c10190a */
[----:B------:R-:W-:-:S02]  /*7530*/  @P2 IADD3.X R41, PT, PT, RZ, R41, RZ, P4, !PT ;  /* 0x00000029ff292210 */ /* 0x000fc400027fe4ff */
[----:B------:R-:W-:Y:S01]  /*7540*/  @P1 IADD3 R28, P4, PT, R28, 0x200, RZ ;  /* 0x000002001c1c1810 */ /* 0x000fe20007f9e0ff */
[----:B------:R1:W-:Y:S01]  /*7550*/  @P2 STG.E desc[UR10][R4.64], R29 ;  /* 0x0000001d04002986 */ /* 0x0003e2000c10190a */
[-C--:B------:R-:W-:Y:S02]  /*7560*/  @P1 MOV R7, R41.reuse ;  /* 0x0000002900071202 */ /* 0x080fe40000000f00 */
[----:B------:R-:W-:Y:S02]  /*7570*/  @P1 IADD3.X R41, PT, PT, RZ, R41, RZ, P4, !PT ;  /* 0x00000029ff291210 */ /* 0x000fe400027fe4ff */
[----:B0-----:R-:W-:Y:S02]  /*7580*/  @P1 MOV R2, R30 ;  /* 0x0000001e00021202 */ /* 0x001fe40000000f00 */
[----:B------:R-:W-:Y:S02]  /*7590*/  @P1 MOV R3, R43 ;  /* 0x0000002b00031202 */ /* 0x000fe40000000f00 */
[----:B------:R-:W-:-:S02]  /*75a0*/  @P1 IADD3 R30, P3, PT, R30, 0x200, RZ ;  /* 0x000002001e1e1810 */ /* 0x000fc40007f7e0ff */
[----:B-1----:R-:W-:Y:S01]  /*75b0*/  MOV R4, R28 ;  /* 0x0000001c00047202 */ /* 0x002fe20000000f00 */
[----:B------:R0:W-:Y:S01]  /*75c0*/  @P1 STG.E desc[UR10][R2.64], R35 ;  /* 0x0000002302001986 */ /* 0x0001e2000c10190a */
[----:B------:R-:W-:Y:S02]  /*75d0*/  @P1 IADD3.X R43, PT, PT, RZ, R43, RZ, P3, !PT ;  /* 0x0000002bff2b1210 */ /* 0x000fe40001ffe4ff */
        /* <DEDUP_REMOVED lines=8> */
.L_x_564:
[----:B------:R-:W-:Y:S01]  /*7660*/  HFMA2 R147, -RZ, RZ, 0, 5.9604644775390625e-08 ;  /* 0x00000001ff937431 */ /* 0x000fe200000001ff */
[----:B------:R-:W-:Y:S01]  /*7670*/  BSSY B0, `(.L_x_596) ;  /* 0x0000006000007945 */ /* 0x000fe20003800000 */
[----:B------:R-:W-:Y:S02]  /*7680*/  MOV R148, 0x1f ;  /* 0x0000001f00947802 */ /* 0x000fe40000000f00 */
[----:B------:R-:W-:-:S07]  /*7690*/  MOV R142, 0xffffffff ;  /* 0xffffffff008e7802 */ /* 0x000fce0000000f00 */
[----:B-----5:R-:W-:Y:S05]  /*76a0*/  WARPSYNC.COLLECTIVE R142, `(.L_x_597) ;  /* 0x000000008e087348 */ /* 0x020fea0003c00000 */
[----:B------:R0:W1:Y:S02]  /*76b0*/  SHFL.BFLY P1, R146, R145, R147, R148 ;  /* 0x0c00009391927389 */ /* 0x0000640000020094 */
[----:B01---5:R-:W-:Y:S05]  /*76c0*/  ENDCOLLECTIVE ;  /* 0x000000000000791b */ /* 0x023fea0003800000 */
.L_x_597:
[----:B------:R-:W-:Y:S05]  /*76d0*/  BSYNC B0 ;  /* 0x0000000000007941 */ /* 0x000fea0003800000 */
.L_x_596:
        /* <DEDUP_REMOVED lines=9> */
.L_x_598:
[----:B------:R-:W-:Y:S01]  /*7770*/  MOV R145, R100 ;  /* 0x0000006400917202 */ /* 0x000fe20000000f00 */
[----:B------:R-:W-:Y:S01]  /*7780*/  HFMA2 R147, -RZ, RZ, 0, 1.1920928955078125e-07 ;  /* 0x00000002ff937431 */ /* 0x000fe200000001ff */
[----:B------:R-:W-:-:S07]  /*7790*/  MOV R101, R146 ;  /* 0x0000009200657202 */ /* 0x000fce0000000f00 */
[----:B------:R-:W-:Y:S05]  /*77a0*/  WARPSYNC.COLLECTIVE R142, `(.L_x_599) ;  /* 0x000000008e087348 */ /* 0x000fea0003c00000 */
[----:B------:R0:W1:Y:S02]  /*77b0*/  SHFL.BFLY P1, R146, R145, R147, R148 ;  /* 0x0c00009391927389 */ /* 0x0000640000020094 */
[----:B01----:R-:W-:Y:S05]  /*77c0*/  ENDCOLLECTIVE ;  /* 0x000000000000791b */ /* 0x003fea0003800000 */
.L_x_599:
[----:B------:R-:W-:-:S05]  /*77d0*/  FADD.FTZ R101, R101, R144 ;  /* 0x0000009065657221 */ /* 0x000fca0000010000 */
[----:B------:R-:W-:Y:S02]  /*77e0*/  MOV R145, R101 ;  /* 0x0000006500917202 */ /* 0x000fe40000000f00 */
[----:B------:R-:W-:-:S07]  /*77f0*/  MOV R103, R146 ;  /* 0x0000009200677202 */ /* 0x000fce0000000f00 */
[----:B------:R-:W-:Y:S05]  /*7800*/  WARPSYNC.COLLECTIVE R142, `(.L_x_600) ;  /* 0x000000008e087348 */ /* 0x000fea0003c00000 */
[----:B------:R0:W1:Y:S02]  /*7810*/  SHFL.BFLY P1, R146, R145, R147, R148 ;  /* 0x0c00009391927389 */ /* 0x0000640000020094 */
[----:B01----:R-:W-:Y:S05]  /*7820*/  ENDCOLLECTIVE ;  /* 0x000000000000791b */ /* 0x003fea0003800000 */
.L_x_600:
[----:B------:R-:W-:-:S05]  /*7830*/  FADD.FTZ R103, R100, R103 ;  /* 0x0000006764677221 */ /* 0x000fca0000010000 */
[----:B------:R-:W-:Y:S01]  /*7840*/  MOV R145, R103 ;  /* 0x0000006700917202 */ /* 0x000fe20000000f00 */
[----:B------:R-:W-:Y:S01]  /*7850*/  HFMA2 R147, -RZ, RZ, 0, 2.384185791015625e-07 ;  /* 0x00000004ff937431 */ /* 0x000fe200000001ff */
[----:B------:R-:W-:-:S07]  /*7860*/  MOV R102, R146 ;  /* 0x0000009200667202 */ /* 0x000fce0000000f00 */
[----:B------:R-:W-:Y:S05]  /*7870*/  WARPSYNC.COLLECTIVE R142, `(.L_x_601) ;  /* 0x000000008e087348 */ /* 0x000fea0003c00000 */
[----:B------:R0:W1:Y:S02]  /*7880*/  SHFL.BFLY P1, R146, R145, R147, R148 ;  /* 0x0c00009391927389 */ /* 0x0000640000020094 */
[----:B01----:R-:W-:Y:S05]  /*7890*/  ENDCOLLECTIVE ;  /* 0x000000000000791b */ /* 0x003fea0003800000 */
.L_x_601:
[----:B------:R-:W-:-:S05]  /*78a0*/  FADD.FTZ R102, R101, R102 ;  /* 0x0000006665667221 */ /* 0x000fca0000010000 */
[----:B------:R-:W-:Y:S02]  /*78b0*/  MOV R145, R102 ;  /* 0x0000006600917202 */ /* 0x000fe40000000f00 */
[----:B------:R-:W-:-:S07]  /*78c0*/  MOV R104, R146 ;  /* 0x0000009200687202 */ /* 0x000fce0000000f00 */
[----:B------:R-:W-:Y:S05]  /*78d0*/  WARPSYNC.COLLECTIVE R142, `(.L_x_602) ;  /* 0x000000008e087348 */ /* 0x000fea0003c00000 */
[----:B------:R0:W1:Y:S02]  /*78e0*/  SHFL.BFLY P1, R146, R145, R147, R148 ;  /* 0x0c00009391927389 */ /* 0x0000640000020094 */
[----:B01----:R-:W-:Y:S05]  /*78f0*/  ENDCOLLECTIVE ;  /* 0x000000000000791b */ /* 0x003fea0003800000 */
.L_x_602:
[----:B------:R-:W-:-:S05]  /*7900*/  FADD.FTZ R104, R103, R104 ;  /* 0x0000006867687221 */ /* 0x000fca0000010000 */
[----:B------:R-:W-:Y:S01]  /*7910*/  MOV R145, R104 ;  /* 0x0000006800917202 */ /* 0x000fe20000000f00 */
[----:B------:R-:W-:Y:S01]  /*7920*/  HFMA2 R147, -RZ, RZ, 0, 4.76837158203125e-07 ;  /* 0x00000008ff937431 */ /* 0x000fe200000001ff */
[----:B------:R-:W-:-:S07]  /*7930*/  MOV R105, R146 ;  /* 0x0000009200697202 */ /* 0x000fce0000000f00 */
[----:B------:R-:W-:Y:S05]  /*7940*/  WARPSYNC.COLLECTIVE R142, `(.L_x_603) ;  /* 0x000000008e087348 */ /* 0x000fea0003c00000 */
[----:B------:R0:W1:Y:S02]  /*7950*/  SHFL.BFLY P1, R146, R145, R147, R148 ;  /* 0x0c00009391927389 */ /* 0x0000640000020094 */
[----:B01----:R-:W-:Y:S05]  /*7960*/  ENDCOLLECTIVE ;  /* 0x000000000000791b */ /* 0x003fea0003800000 */
.L_x_603:
[----:B------:R-:W-:-:S05]  /*7970*/  FADD.FTZ R105, R102, R105 ;  /* 0x0000006966697221 */ /* 0x000fca0000010000 */
[----:B------:R-:W-:Y:S02]  /*7980*/  MOV R145, R105 ;  /* 0x0000006900917202 */ /* 0x000fe40000000f00 */
[----:B------:R-:W-:-:S07]  /*7990*/  MOV R107, R146 ;  /* 0x00000092006b7202 */ /* 0x000fce0000000f00 */
[----:B------:R-:W-:Y:S05]  /*79a0*/  WARPSYNC.COLLECTIVE R142, `(.L_x_604) ;  /* 0x000000008e087348 */ /* 0x000fea0003c00000 */
[----:B------:R0:W1:Y:S02]  /*79b0*/  SHFL.BFLY P1, R146, R145, R147, R148 ;  /* 0x0c00009391927389 */ /* 0x0000640000020094 */
[----:B01----:R-:W-:Y:S05]  /*79c0*/  ENDCOLLECTIVE ;  /* 0x000000000000791b */ /* 0x003fea0003800000 */
.L_x_604:
[----:B------:R-:W-:-:S05]  /*79d0*/  FADD.FTZ R107, R104, R107 ;  /* 0x0000006b686b7221 */ /* 0x000fca0000010000 */
[----:B------:R-:W-:Y:S01]  /*79e0*/  MOV R145, R107 ;  /* 0x0000006b00917202 */ /* 0x000fe20000000f00 */
[----:B------:R-:W-:Y:S01]  /*79f0*/  HFMA2 R147, -RZ, RZ, 0, 9.5367431640625e-07 ;  /* 0x00000010ff937431 */ /* 0x000fe200000001ff */
[----:B------:R-:W-:-:S07]  /*7a00*/  MOV R106, R146 ;  /* 0x00000092006a7202 */ /* 0x000fce0000000f00 */
[----:B------:R-:W-:Y:S05]  /*7a10*/  WARPSYNC.COLLECTIVE R142, `(.L_x_605) ;  /* 0x000000008e087348 */ /* 0x000fea0003c00000 */
[----:B------:R0:W1:Y:S02]  /*7a20*/  SHFL.BFLY P1, R146, R145, R147, R148 ;  /* 0x0c00009391927389 */ /* 0x0000640000020094 */
[----:B01----:R-:W-:Y:S05]  /*7a30*/  ENDCOLLECTIVE ;  /* 0x000000000000791b */ /* 0x003fea0003800000 */
.L_x_605:
[----:B------:R-:W-:-:S05]  /*7a40*/  FADD.FTZ R106, R105, R106 ;  /* 0x0000006a696a7221 */ /* 0x000fca0000010000 */
[----:B------:R-:W-:Y:S02]  /*7a50*/  MOV R145, R106 ;  /* 0x0000006a00917202 */ /* 0x000fe40000000f00 */
[----:B------:R-:W-:-:S07]  /*7a60*/  MOV R100, R146 ;  /* 0x0000009200647202 */ /* 0x000fce0000000f00 */
[----:B------:R-:W-:Y:S05]  /*7a70*/  WARPSYNC.COLLECTIVE R142, `(.L_x_606) ;  /* 0x000000008e087348 */ /* 0x000fea0003c00000 */
[----:B------:R0:W1:Y:S02]  /*7a80*/  SHFL.BFLY P1, R146, R145, R147, R148 ;  /* 0x0c00009391927389 */ /* 0x0000640000020094 */
[----:B01----:R-:W-:Y:S05]  /*7a90*/  ENDCOLLECTIVE ;  /* 0x000000000000791b */ /* 0x003fea0003800000 */
.L_x_606:
[----:B------:R-:W-:Y:S01]  /*7aa0*/  MOV R101, R146 ;  /* 0x0000009200657202 */ /* 0x000fe20000000f00 */
[----:B------:R-:W-:Y:S06]  /*7ab0*/  BRA `(.L_x_607) ;  /* 0xffffffb000047947 */ /* 0x000fec000383ffff */
.L_x_608:
        /* <DEDUP_REMOVED lines=12> */
.L_x_4936:


//--------------------- .text._ZN10layer_norm31ln_parallel_residual_bwd_kernelINS_13Kernel_traitsI6__halfS2_S2_S2_fjLj768ELj1ELj4ELj1ELj16ENS_18Kernel_traits_baseILj768ES2_S2_S2_S2_fjLj128EEEEELb0ELb1ELb1EEEvNS_9BwdParamsE --------------------------
	.section	.text._ZN10layer_norm31ln_parallel_residual_bwd_kernelINS_13Kernel_traitsI6__halfS2_S2_S2_fjLj768ELj1ELj4ELj1ELj16ENS_18Kernel_traits_baseILj768ES2_S2_S2_S2_fjLj128EEEEELb0ELb1ELb1EEEvNS_9BwdParamsE,"ax",@progbits
	.align	128
        .global         _ZN10layer_norm31ln_parallel_residual_bwd_kernelINS_13Kernel_traitsI6__halfS2_S2_S2_fjLj768ELj1ELj4ELj1ELj16ENS_18Kernel_traits_baseILj768ES2_S2_S2_S2_fjLj128EEEEELb0ELb1ELb1EEEvNS_9BwdParamsE
        .type           _ZN10layer_norm31ln_parallel_residual_bwd_kernelINS_13Kernel_traitsI6__halfS2_S2_S2_fjLj768ELj1ELj4ELj1ELj16ENS_18Kernel_traits_baseILj768ES2_S2_S2_S2_fjLj128EEEEELb0ELb1ELb1EEEvNS_9BwdParamsE,@function
        .size           _ZN10layer_norm31ln_parallel_residual_bwd_kernelINS_13Kernel_traitsI6__halfS2_S2_S2_fjLj768ELj1ELj4ELj1ELj16ENS_18Kernel_traits_baseILj768ES2_S2_S2_S2_fjLj128EEEEELb0ELb1ELb1EEEvNS_9BwdParamsE,(.L_x_4937 - _ZN10layer_norm31ln_parallel_residual_bwd_kernelINS_13Kernel_traitsI6__halfS2_S2_S2_fjLj768ELj1ELj4ELj1ELj16ENS_18Kernel_traits_baseILj768ES2_S2_S2_S2_fjLj128EEEEELb0ELb1ELb1EEEvNS_9BwdParamsE)
        .other          _ZN10layer_norm31ln_parallel_residual_bwd_kernelINS_13Kernel_traitsI6__halfS2_S2_S2_fjLj768ELj1ELj4ELj1ELj16ENS_18Kernel_traits_baseILj768ES2_S2_S2_S2_fjLj128EEEEELb0ELb1ELb1EEEvNS_9BwdParamsE,@"STO_CUDA_ENTRY STV_DEFAULT"
_ZN10layer_norm31ln_parallel_residual_bwd_kernelINS_13Kernel_traitsI6__halfS2_S2_S2_fjLj768ELj1ELj4ELj1ELj16ENS_18Kernel_traits_baseILj768ES2_S2_S2_S2_fjLj128EEEEELb0ELb1ELb1EEEvNS_9BwdParamsE:
.text._ZN10layer_norm31ln_parallel_residual_bwd_kernelINS_13Kernel_traitsI6__halfS2_S2_S2_fjLj768ELj1ELj4ELj1ELj16ENS_18Kernel_traits_baseILj768ES2_S2_S2_S2_fjLj128EEEEELb0ELb1ELb1EEEvNS_9BwdParamsE:
        /* <DEDUP_REMOVED lines=43> */
[----:B------:R0:W5:Y:S04]  /*02b0*/  LDG.E.128 R96, desc[UR10][R2.64+0x400] ;  /* 0x0004000a02607981 */ /* 0x000168000c1e1d00 */
[----:B------:R0:W5:Y:S04]  /*02c0*/  LDG.E.128 R8, desc[UR10][R2.64+0x200] ;  /* 0x0002000a02087981 */ /* 0x000168000c1e1d00 */
[----:B------:R0:W5:Y:S01]  /*02d0*/  LDG.E.128 R4, desc[UR10][R2.64] ;  /* 0x0000000a02047981 */ /* 0x000162000c1e1d00 */
[----:B------:R-:W-:Y:S01]  /*02e0*/  HFMA2 R105, -RZ, RZ, 0, 0 ;  /* 0x00000000ff697431 */ /* 0x000fe200000001ff */
[----:B------:R-:W-:Y:S01]  /*02f0*/  BSSY B1, `(.L_x_611) ;  /* 0x0000607000017945 */ /* 0x000fe20003800000 */
[----:B------:R-:W-:-:S02]  /*0300*/  CS2R R108, SRZ ;  /* 0x00000000006c7805 */ /* 0x000fc4000001ff00 */
[----:B------:R-:W-:Y:S02]  /*0310*/  MOV R106, RZ ;  /* 0x000000ff006a7202 */ /* 0x000fe40000000f00 */
        /* <DEDUP_REMOVED lines=21> */
[----:B0-----:R-:W-:-:S07]  /*0470*/  CS2R R58, SRZ ;  /* 0x00000000003a7805 */ /* 0x001fce000001ff00 */
.L_x_639:
[----:B------:R-:W0:Y:S08]  /*0480*/  LDC.64 R32, c[0x0][0x3c0] ;  /* 0x0000f000ff207b82 */ /* 0x000e300000000a00 */
[----:B------:R-:W1:Y:S08]  /*0490*/  LDC.64 R34, c[0x0][0x3c8] ;  /* 0x0000f200ff227b82 */ /* 0x000e700000000a00 */
[----:B------:R-:W2:Y:S01]  /*04a0*/  LDC.64 R2, c[0x0][0x438] ;  /* 0x00010e00ff027b82 */ /* 0x000ea20000000a00 */
[----:B0-----:R-:W-:-:S05]  /*04b0*/  IMAD.WIDE R32, R107, 0x4, R32 ;  /* 0x000000046b207825 */ /* 0x001fca00078e0220 */
[----:B------:R-:W3:Y:S01]  /*04c0*/  LDG.E R0, desc[UR10][R32.64] ;  /* 0x0000000a20007981 */ /* 0x000ee2000c1e1900 */
[----:B-1----:R-:W-:-:S05]  /*04d0*/  IMAD.WIDE R34, R107, 0x4, R34 ;  /* 0x000000046b227825 */ /* 0x002fca00078e0222 */
[----:B-----5:R0:W5:Y:S01]  /*04e0*/  LDG.E R111, desc[UR10][R34.64] ;  /* 0x0000000a226f7981 */ /* 0x020162000c1e1900 */
[----:B------:R-:W-:Y:S01]  /*04f0*/  IMAD R36, R107, UR13, RZ ;  /* 0x0000000d6b247c24 */ /* 0x000fe2000f8e02ff */
[----:B------:R-:W-:Y:S02]  /*0500*/  ISETP.NE.AND P1, PT, RZ, UR12, PT ;  /* 0x0000000cff007c0c */ /* 0x000fe4000bf25270 */
[----:B--2---:R-:W-:Y:S02]  /*0510*/  ISETP.NE.U32.AND P0, PT, R2, RZ, PT ;  /* 0x000000ff0200720c */ /* 0x004fe40003f05070 */
[----:B------:R-:W-:Y:S02]  /*0520*/  SHF.R.S32.HI R37, RZ, 0x1f, R36 ;  /* 0x0000001fff257819 */ /* 0x000fe40000011424 */
[----:B------:R-:W-:Y:S02]  /*0530*/  ISETP.NE.AND.EX P0, PT, R3, RZ, PT, P0 ;  /* 0x000000ff0300720c */ /* 0x000fe40003f05300 */
[----:B------:R-:W-:-:S04]  /*0540*/  LEA.HI R37, R37, R36, RZ, 0x3 ;  /* 0x0000002425257211 */ /* 0x000fc800078f18ff */
[----:B------:R-:W-:Y:S02]  /*0550*/  LEA.HI.SX32 R113, R37, R104, 0x1d ;  /* 0x0000006825717211 */ /* 0x000fe400078feaff */
[----:B---3--:R-:W-:-:S05]  /*0560*/  FSEL R0, R0, RZ, !P1 ;  /* 0x000000ff00007208 */ /* 0x008fca0004800000 */
[----:B0-----:R-:W-:Y:S05]  /*0570*/  @P0 BRA `(.L_x_612) ;  /* 0x0000000c00a40947 */ /* 0x001fea0003800000 */
        /* <DEDUP_REMOVED lines=16> */
[----:B------:R-:W-:Y:S02]  /*0680*/  HADD2.F32 R132, -RZ, R5.H0_H0 ;  /* 0x20000005ff847230 */ /* 0x000fe40000004100 */
[----:B------:R-:W-:-:S02]  /*0690*/  HADD2.F32 R134, -RZ, R6.H0_H0 ;  /* 0x20000006ff867230 */ /* 0x000fc40000004100 */
[----:B------:R-:W-:Y:S02]  /*06a0*/  HADD2.F32 R136, -RZ, R7.H0_H0 ;  /* 0x20000007ff887230 */ /* 0x000fe40000004100 */
[----:B------:R-:W-:Y:S02]  /*06b0*/  HADD2.F32 R176, -RZ, R97.H0_H0 ;  /* 0x20000061ffb07230 */ /* 0x000fe40000004100 */
[----:B------:R-:W-:Y:S02]  /*06c0*/  HADD2.F32 R182, -RZ, R98.H0_H0 ;  /* 0x20000062ffb67230 */ /* 0x000fe40000004100 */
[----:B------:R-:W-:Y:S02]  /*06d0*/  HADD2.F32 R188, -RZ, R99.H0_H0 ;  /* 0x20000063ffbc7230 */ /* 0x000fe40000004100 */
[----:B--2---:R-:W-:Y:S02]  /*06e0*/  HADD2.F32 R119, -RZ, R33.H0_H0 ;  /* 0x20000021ff777230 */ /* 0x004fe40000004100 */
[----:B------:R-:W-:-:S02]  /*06f0*/  HADD2.F32 R125, -RZ, R35.H0_H0 ;  /* 0x20000023ff7d7230 */ /* 0x000fc40000004100 */
[----:B---3--:R-:W-:Y:S02]  /*0700*/  HADD2.F32 R131, -RZ, R37.H0_H0 ;  /* 0x20000025ff837230 */ /* 0x008fe40000004100 */
[C---:B------:R-:W-:Y:S01]  /*0710*/  FADD.FTZ R140, -R0.reuse, R119 ;  /* 0x00000077008c7221 */ /* 0x040fe20000010100 */
[----:B------:R-:W-:Y:S02]  /*0720*/  HADD2.F32 R137, -RZ, R39.H0_H0 ;  /* 0x20000027ff897230 */ /* 0x000fe40000004100 */
[C---:B------:R-:W-:Y:S01]  /*0730*/  FADD.FTZ R148, -R0.reuse, R125 ;  /* 0x0000007d00947221 */ /* 0x040fe20000010100 */
[----:B----4-:R-:W-:Y:S02]  /*0740*/  HADD2.F32 R143, -RZ, R41.H0_H0 ;  /* 0x20000029ff8f7230 */ /* 0x010fe40000004100 */
[C---:B------:R-:W-:Y:S01]  /*0750*/  FADD.FTZ R156, -R0.reuse, R131 ;  /* 0x00000083009c7221 */ /* 0x040fe20000010100 */
[----:B------:R-:W-:Y:S02]  /*0760*/  HADD2.F32 R149, -RZ, R43.H0_H0 ;  /* 0x2000002bff957230 */ /* 0x000fe40000004100 */
[----:B------:R-:W-:Y:S01]  /*0770*/  FADD.FTZ R166, -R0, R137 ;  /* 0x0000008900a67221 */ /* 0x000fe20000010100 */
[----:B------:R-:W-:-:S02]  /*0780*/  HADD2.F32 R115, -RZ, R32.H0_H0 ;  /* 0x20000020ff737230 */ /* 0x000fc40000004100 */
[C---:B------:R-:W-:Y:S01]  /*0790*/  FADD.FTZ R174, -R0.reuse, R143 ;  /* 0x0000008f00ae7221 */ /* 0x040fe20000010100 */
[----:B------:R-:W-:Y:S02]  /*07a0*/  HADD2.F32 R117, -RZ, R32.H1_H1 ;  /* 0x30000020ff757230 */ /* 0x000fe40000004100 */
[C---:B------:R-:W-:Y:S01]  /*07b0*/  FADD.FTZ R186, -R0.reuse, R149 ;  /* 0x0000009500ba7221 */ /* 0x040fe20000010100 */
[----:B------:R-:W-:Y:S02]  /*07c0*/  HADD2.F32 R33, -RZ, R33.H1_H1 ;  /* 0x30000021ff217230 */ /* 0x000fe40000004100 */
[C---:B------:R-:W-:Y:S01]  /*07d0*/  FADD.FTZ R138, -R0.reuse, R115 ;  /* 0x00000073008a7221 */ /* 0x040fe20000010100 */
[--C-:B------:R-:W-:Y:S02]  /*07e0*/  HADD2.F32 R121, -RZ, R34.reuse.H0_H0 ;  /* 0x20000022ff797230 */ /* 0x100fe40000004100 */
[----:B------:R-:W-:Y:S01]  /*07f0*/  FADD.FTZ R142, -R0, R117 ;  /* 0x00000075008e7221 */ /* 0x000fe20000010100 */
[----:B------:R-:W-:-:S02]  /*0800*/  HADD2.F32 R123, -RZ, R34.H1_H1 ;  /* 0x30000022ff7b7230 */ /* 0x000fc40000004100 */
[C---:B------:R-:W-:Y:S01]  /*0810*/  FADD.FTZ R146, -R0.reuse, R33 ;  /* 0x0000002100927221 */ /* 0x040fe20000010100 */
[----:B------:R-:W-:Y:S02]  /*0820*/  HADD2.F32 R35, -RZ, R35.H1_H1 ;  /* 0x30000023ff237230 */ /* 0x000fe40000004100 */
[C---:B------:R-:W-:Y:S01]  /*0830*/  FADD.FTZ R144, -R0.reuse, R121 ;  /* 0x0000007900907221 */ /* 0x040fe20000010100 */
[--C-:B------:R-:W-:Y:S02]  /*0840*/  HADD2.F32 R127, -RZ, R36.reuse.H0_H0 ;  /* 0x20000024ff7f7230 */ /* 0x100fe40000004100 */
[C---:B------:R-:W-:Y:S01]  /*0850*/  FADD.FTZ R152, -R0.reuse, R123 ;  /* 0x0000007b00987221 */ /* 0x040fe20000010100 */
[----:B------:R-:W-:Y:S02]  /*0860*/  HADD2.F32 R129, -RZ, R36.H1_H1 ;  /* 0x30000024ff817230 */ /* 0x000fe40000004100 */
[----:B------:R-:W-:Y:S01]  /*0870*/  FADD.FTZ R158, -R0, R35 ;  /* 0x00000023009e7221 */ /* 0x000fe20000010100 */
[----:B------:R-:W-:-:S02]  /*0880*/  HADD2.F32 R37, -RZ, R37.H1_H1 ;  /* 0x30000025ff257230 */ /* 0x000fc40000004100 */
[C---:B------:R-:W-:Y:S01]  /*0890*/  FADD.FTZ R150, -R0.reuse, R127 ;  /* 0x0000007f00967221 */ /* 0x040fe20000010100 */
[--C-:B------:R-:W-:Y:S02]  /*08a0*/  HADD2.F32 R133, -RZ, R38.reuse.H0_H0 ;  /* 0x20000026ff857230 */ /* 0x100fe40000004100 */
[C---:B------:R-:W-:Y:S01]  /*08b0*/  FADD.FTZ R154, -R0.reuse, R129 ;  /* 0x00000081009a7221 */ /* 0x040fe20000010100 */
        /* <DEDUP_REMOVED lines=20> */
[----:B------:R-:W-:-:S02]  /*0a00*/  HADD2.F32 R0, -RZ, R4.H0_H0 ;  /* 0x20000004ff007230 */ /* 0x000fc40000004100 */
[C---:B-----5:R-:W-:Y:S01]  /*0a10*/  FMUL.FTZ R142, R111.reuse, R142 ;  /* 0x0000008e6f8e7220 */ /* 0x060fe20000410000 */
[----:B------:R-:W-:Y:S02]  /*0a20*/  HADD2.F32 R116, -RZ, R51.H1_H1 ;  /* 0x30000033ff747230 */ /* 0x000fe40000004100 */
[C---:B------:R-:W-:Y:S01]  /*0a30*/  FMUL.FTZ R146, R111.reuse, R146 ;  /* 0x000000926f927220 */ /* 0x040fe20000410000 */
[----:B------:R-:W-:Y:S02]  /*0a40*/  HADD2.F32 R131, -RZ, R4.H1_H1 ;  /* 0x30000004ff837230 */ /* 0x000fe40000004100 */
[----:B------:R-:W-:Y:S01]  /*0a50*/  FMUL.FTZ R129, R0, R33 ;  /* 0x0000002100817220 */ /* 0x000fe20000410000 */
[----:B------:R-:W-:Y:S02]  /*0a60*/  HADD2.F32 R139, -RZ, R11.H1_H1 ;  /* 0x3000000bff8b7230 */ /* 0x000fe40000004100 */
[----:B------:R-:W-:Y:S01]  /*0a70*/  FMUL.FTZ R0, R111, R138 ;  /* 0x0000008a6f007220 */ /* 0x000fe20000410000 */
[----:B------:R-:W-:-:S02]  /*0a80*/  HADD2.F32 R39, -RZ, R47.H0_H0 ;  /* 0x2000002fff277230 */ /* 0x000fc40000004100 */
[----:B------:R-:W-:Y:S01]  /*0a90*/  FMUL.FTZ R131, R131, R44 ;  /* 0x0000002c83837220 */ /* 0x000fe20000410000 */
[----:B------:R-:W-:Y:S02]  /*0aa0*/  HADD2.F32 R34, -RZ, R47.H1_H1 ;  /* 0x3000002fff227230 */ /* 0x000fe40000004100 */
[----:B------:R-:W-:Y:S01]  /*0ab0*/  FMUL.FTZ R126, R139, R116 ;  /* 0x000000748b7e7220 */ /* 0x000fe20000410000 */
[----:B------:R-:W-:Y:S02]  /*0ac0*/  HADD2.F32 R41, -RZ, R48.H0_H0 ;  /* 0x20000030ff297230 */ /* 0x000fe40000004100 */
[----:B------:R-:W-:Y:S01]  /*0ad0*/  FADD.FTZ R138, RZ, R129 ;  /* 0x00000081ff8a7221 */ /* 0x000fe20000010000 */
[----:B------:R-:W-:Y:S02]  /*0ae0*/  HADD2.F32 R43, -RZ, R49.H0_H0 ;  /* 0x20000031ff2b7230 */ /* 0x000fe40000004100 */
[----:B------:R-:W-:Y:S01]  /*0af0*/  FFMA.FTZ R139, R0, R129, RZ ;  /* 0x00000081008b7223 */ /* 0x000fe200000100ff */
[----:B------:R-:W-:-:S02]  /*0b00*/  HADD2.F32 R38, -RZ, R9.H0_H0 ;  /* 0x20000009ff267230 */ /* 0x000fc40000004100 */
[C---:B------:R-:W-:Y:S01]  /*0b10*/  FMUL.FTZ R149, R111.reuse, R144 ;  /* 0x000000906f957220 */ /* 0x040fe20000410000 */
[----:B------:R-:W-:Y:S02]  /*0b20*/  HADD2.F32 R48, -RZ, R48.H1_H1 ;  /* 0x30000030ff307230 */ /* 0x000fe40000004100 */
[C---:B------:R-:W-:Y:S01]  /*0b30*/  FMUL.FTZ R155, R111.reuse, R148 ;  /* 0x000000946f9b7220 */ /* 0x040fe20000410000 */
[----:B------:R-:W-:Y:S02]  /*0b40*/  HADD2.F32 R120, -RZ, R52.H1_H1 ;  /* 0x30000034ff787230 */ /* 0x000fe40000004100 */
[----:B------:R-:W-:Y:S01]  /*0b50*/  FMUL.FTZ R152, R111, R152 ;  /* 0x000000986f987220 */ /* 0x000fe20000410000 */
[----:B------:R-:W-:Y:S02]  /*0b60*/  HADD2.F32 R47, -RZ, R8.H1_H1 ;  /* 0x30000008ff2f7230 */ /* 0x000fe40000004100 */
[----:B------:R-:W-:Y:S01]  /*0b70*/  FMUL.FTZ R136, R136, R39 ;  /* 0x0000002788887220 */ /* 0x000fe20000410000 */
[----:B------:R-:W-:-:S02]  /*0b80*/  HADD2.F32 R141, -RZ, R96.H1_H1 ;  /* 0x30000060ff8d7230 */ /* 0x000fc40000004100 */
[C---:B------:R-:W-:Y:S01]  /*0b90*/  FMUL.FTZ R158, R111.reuse, R158 ;  /* 0x0000009e6f9e7220 */ /* 0x040fe20000410000 */
[----:B------:R-:W-:Y:S02]  /*0ba0*/  HADD2.F32 R35, -RZ, R45.H0_H0 ;  /* 0x2000002dff237230 */ /* 0x000fe40000004100 */
        /* <DEDUP_REMOVED lines=9> */
[--C-:B------:R-:W-:Y:S02]  /*0c40*/  HADD2.F32 R123, -RZ, R54.reuse.H0_H0 ;  /* 0x20000036ff7b7230 */ /* 0x100fe40000004100 */
[----:B------:R-:W-:Y:S01]  /*0c50*/  FMUL.FTZ R38, R141, R120 ;  /* 0x000000788d267220 */ /* 0x000fe20000410000 */
[----:B------:R-:W-:Y:S02]  /*0c60*/  HADD2.F32 R128, -RZ, R54.H1_H1 ;  /* 0x30000036ff807230 */ /* 0x000fe40000004100 */
[----:B------:R-:W-:Y:S01]  /*0c70*/  FMUL.FTZ R54, R47, R48 ;  /* 0x000000302f367220 */ /* 0x000fe20000410000 */
[----:B------:R-:W-:-:S02]  /*0c80*/  HADD2.F32 R32, -RZ, R45.H1_H1 ;  /* 0x3000002dff207230 */ /* 0x000fc40000004100 */
[----:B------:R-:W-:Y:S01]  /*0c90*/  FMUL.FTZ R47, R143, R122 ;  /* 0x0000007a8f2f7220 */ /* 0x000fe20000410000 */
[----:B------:R-:W-:Y:S02]  /*0ca0*/  HADD2.F32 R133, -RZ, R5.H1_H1 ;  /* 0x30000005ff857230 */ /* 0x000fe40000004100 */
[----:B------:R-:W-:Y:S01]  /*0cb0*/  FADD.FTZ R141, R138, R131 ;  /* 0x000000838a8d7221 */ /* 0x000fe20000010000 */
[----:B------:R-:W-:Y:S01]  /*0cc0*/  FMUL.FTZ R143, R111, R140 ;  /* 0x0000008c6f8f7220 */ /* 0x000fe20000410000 */
[----:B------:R-:W-:Y:S01]  /*0cd0*/  FFMA.FTZ R138, R142, R131, R139 ;  /* 0x000000838e8a7223 */ /* 0x000fe2000001008b */
[--C-:B------:R-:W-:Y:S02]  /*0ce0*/  HADD2.F32 R37, -RZ, R46.reuse.H0_H0 ;  /* 0x2000002eff257230 */ /* 0x100fe40000004100 */
[----:B------:R-:W-:Y:S01]  /*0cf0*/  FMUL.FTZ R133, R133, R32 ;  /* 0x0000002085857220 */ /* 0x000fe20000410000 */
[----:B------:R-:W-:Y:S01]  /*0d00*/  FADD.FTZ R140, R141, R132 ;  /* 0x000000848d8c7221 */ /* 0x000fe20000010000 */
[----:B------:R-:W-:Y:S01]  /*0d10*/  FFMA.FTZ R139, R143, R132, R138 ;  /* 0x000000848f8b7223 */ /* 0x000fe2000001008a */
[----:B------:R-:W-:-:S02]  /*0d20*/  HADD2.F32 R46, -RZ, R46.H1_H1 ;  /* 0x3000002eff2e7230 */ /* 0x000fc40000004100 */
[----:B------:R-:W-:Y:S01]  /*0d30*/  FMUL.FTZ R134, R134, R37 ;  /* 0x0000002586867220 */ /* 0x000fe20000410000 */
[----:B------:R-:W-:Y:S02]  /*0d40*/  HADD2.F32 R135, -RZ, R6.H1_H1 ;  /* 0x30000006ff877230 */ /* 0x000fe40000004100 */
[----:B------:R-:W-:Y:S01]  /*0d50*/  FADD.FTZ R141, R140, R133 ;  /* 0x000000858c8d7221 */ /* 0x000fe20000010000 */
[----:B------:R-:W-:Y:S02]  /*0d60*/  HADD2.F32 R117, -RZ, R52.H0_H0 ;  /* 0x20000034ff757230 */ /* 0x000fe40000004100 */
[----:B------:R-:W-:Y:S01]  /*0d70*/  FFMA.FTZ R140, R146, R133, R139 ;  /* 0x00000085928c7223 */ /* 0x000fe2000001008b */
[----:B------:R-:W-:Y:S02]  /*0d80*/  HADD2.F32 R36, -RZ, R8.H0_H0 ;  /* 0x20000008ff247230 */ /* 0x000fe40000004100 */
[----:B------:R-:W-:Y:S01]  /*0d90*/  FMUL.FTZ R135, R135, R46 ;  /* 0x0000002e87877220 */ /* 0x000fe20000410000 */
[----:B------:R-:W-:-:S02]  /*0da0*/  HADD2.F32 R52, -RZ, R96.H0_H0 ;  /* 0x20000060ff347230 */ /* 0x000fc40000004100 */
[----:B------:R-:W-:Y:S01]  /*0db0*/  FADD.FTZ R148, R141, R134 ;  /* 0x000000868d947221 */ /* 0x000fe20000010000 */
[----:B------:R-:W-:Y:S02]  /*0dc0*/  HADD2.F32 R147, -RZ, R99.H1_H1 ;  /* 0x30000063ff937230 */ /* 0x000fe40000004100 */
[----:B------:R-:W-:Y:S01]  /*0dd0*/  FFMA.FTZ R141, R149, R134, R140 ;  /* 0x00000086958d7223 */ /* 0x000fe2000001008c */
[----:B------:R-:W-:Y:S02]  /*0de0*/  HADD2.F32 R119, -RZ, R53.H0_H0 ;  /* 0x20000035ff777230 */ /* 0x000fe40000004100 */
[----:B------:R-:W-:Y:S01]  /*0df0*/  FMUL.FTZ R53, R36, R41 ;  /* 0x0000002924357220 */ /* 0x000fe20000410000 */
[----:B------:R-:W-:Y:S01]  /*0e00*/  FMUL.FTZ R36, R52, R117 ;  /* 0x0000007534247220 */ /* 0x000fe20000410000 */
[----:B------:R-:W-:Y:S02]  /*0e10*/  HADD2.F32 R137, -RZ, R7.H1_H1 ;  /* 0x30000007ff897230 */ /* 0x000fe40000004100 */
        /* <DEDUP_REMOVED lines=9> */
[----:B------:R-:W-:Y:S02]  /*0eb0*/  HADD2.F32 R115, -RZ, R51.H0_H0 ;  /* 0x20000033ff737230 */ /* 0x000fe40000004100 */
[----:B------:R-:W-:Y:S01]  /*0ec0*/  FADD.FTZ R148, R148, R137 ;  /* 0x0000008994947221 */ /* 0x000fe20000010000 */
[----:B------:R-:W-:Y:S02]  /*0ed0*/  HADD2.F32 R50, -RZ, R11.H0_H0 ;  /* 0x2000000bff327230 */ /* 0x000fe40000004100 */
[----:B------:R-:W-:Y:S01]  /*0ee0*/  FFMA.FTZ R147, R158, R137, R141 ;  /* 0x000000899e937223 */ /* 0x000fe2000001008d */
[----:B------:R-:W-:-:S02]  /*0ef0*/  HADD2.F32 R145, -RZ, R98.H1_H1 ;  /* 0x30000062ff917230 */ /* 0x000fc40000004100 */
[----:B------:R-:W-:Y:S01]  /*0f00*/  FMUL.FTZ R139, R111, R154 ;  /* 0x0000009a6f8b7220 */ /* 0x000fe20000410000 */
[----:B------:R-:W-:Y:S01]  /*0f10*/  FADD.FTZ R153, R148, R53 ;  /* 0x0000003594997221 */ /* 0x000fe20000010000 */
[----:B------:R-:W-:Y:S01]  /*0f20*/  FMUL.FTZ R125, R50, R115 ;  /* 0x00000073327d7220 */ /* 0x000fe20000410000 */
[----:B------:R-:W-:Y:S01]  /*0f30*/  FFMA.FTZ R154, R138, R53, R147 ;  /* 0x000000358a9a7223 */ /* 0x000fe20000010093 */
[----:B------:R-:W-:Y:S02]  /*0f40*/  HADD2.F32 R42, -RZ, R49.H1_H1 ;  /* 0x30000031ff2a7230 */ /* 0x000fe40000004100 */
[----:B------:R-:W-:Y:S01]  /*0f50*/  FMUL.FTZ R50, R145, R128 ;  /* 0x0000008091327220 */ /* 0x000fe20000410000 */
[----:B------:R-:W-:Y:S02]  /*0f60*/  HADD2.F32 R49, -RZ, R9.H1_H1 ;  /* 0x30000009ff317230 */ /* 0x000fe40000004100 */
[----:B------:R-:W-:Y:S01]  /*0f70*/  FMUL.FTZ R145, R111, R160 ;  /* 0x000000a06f917220 */ /* 0x000fe20000410000 */
[----:B------:R-:W-:Y:S01]  /*0f80*/  FADD.FTZ R160, R153, R54 ;  /* 0x0000003699a07221 */ /* 0x000fe20000010000 */
[----:B------:R-:W-:Y:S01]  /*0f90*/  FFMA.FTZ R159, R139, R54, R154 ;  /* 0x000000368b9f7223 */ /* 0x000fe2000001009a */
[----:B------:R-:W-:-:S02]  /*0fa0*/  HADD2.F32 R40, -RZ, R10.H0_H0 ;  /* 0x2000000aff287230 */ /* 0x000fc40000004100 */
[----:B------:R-:W-:Y:S01]  /*0fb0*/  FMUL.FTZ R118, R49, R42 ;  /* 0x0000002a31767220 */ /* 0x000fe20000410000 */
[----:B------:R-:W-:Y:S01]  /*0fc0*/  FMUL.FTZ R150, R111, R162 ;  /* 0x000000a26f967220 */ /* 0x000fe20000410000 */
[----:B------:R-:W-:Y:S01]  /*0fd0*/  FADD.FTZ R161, R160, R55 ;  /* 0x00000037a0a17221 */ /* 0x000fe20000010000 */
[----:B------:R-:W-:Y:S01]  /*0fe0*/  FFMA.FTZ R162, R144, R55, R159 ;  /* 0x0000003790a27223 */ /* 0x000fe2000001009f */
[----:B------:R-:W-:Y:S02]  /*0ff0*/  HADD2.F32 R51, -RZ, R10.H1_H1 ;  /* 0x3000000aff337230 */ /* 0x000fe40000004100 */
[----:B------:R-:W-:Y:S01]  /*1000*/  FMUL.FTZ R121, R40, R45 ;  /* 0x0000002d28797220 */ /* 0x000fe20000410000 */
[----:B------:R-:W-:Y:S01]  /*1010*/  FADD.FTZ R164, R161, R118 ;  /* 0x00000076a1a47221 */ /* 0x000fe20000010000 */
[----:B------:R-:W-:Y:S01]  /*1020*/  FFMA.FTZ R161, R145, R118, R162 ;  /* 0x0000007691a17223 */ /* 0x000fe200000100a2 */
[----:B------:R-:W-:Y:S01]  /*1030*/  FMUL.FTZ R157, R111, R168 ;  /* 0x000000a86f9d7220 */ /* 0x000fe20000410000 */
[----:B------:R-:W-:Y:S01]  /*1040*/  FMUL.FTZ R124, R51, R114 ;  /* 0x00000072337c7220 */ /* 0x000fe20000410000 */
[----:B------:R-:W-:Y:S01]  /*1050*/  FADD.FTZ R163, R164, R121 ;  /* 0x00000079a4a37221 */ /* 0x000fe20000010000 */
[----:B------:R-:W-:Y:S01]  /*1060*/  FFMA.FTZ R162, R150, R121, R161 ;  /* 0x0000007996a27223 */ /* 0x000fe200000100a1 */
[C---:B------:R-:W-:Y:S01]  /*1070*/  FMUL.FTZ R140, R111.reuse, R170 ;  /* 0x000000aa6f8c7220 */ /* 0x040fe20000410000 */
[----:B------:R-:W-:Y:S01]  /*1080*/  FMUL.FTZ R141, R111, R172 ;  /* 0x000000ac6f8d7220 */ /* 0x000fe20000410000 */
[----:B------:R-:W-:Y:S01]  /*1090*/  FADD.FTZ R164, R163, R124 ;  /* 0x0000007ca3a47221 */ /* 0x000fe20000010000 */
[----:B------:R-:W-:Y:S01]  /*10a0*/  FFMA.FTZ R161, R151, R124, R162 ;  /* 0x0000007c97a17223 */ /* 0x000fe200000100a2 */
[----:B------:R-:W-:Y:S01]  /*10b0*/  FMUL.FTZ R40, R176, R119 ;  /* 0x00000077b0287220 */ /* 0x000fe20000410000 */
[C---:B------:R-:W-:Y:S01]  /*10c0*/  FMUL.FTZ R147, R111.reuse, R174 ;  /* 0x000000ae6f937220 */ /* 0x040fe20000410000 */
        /* <DEDUP_REMOVED lines=52> */
.L_x_612:
        /* <DEDUP_REMOVED lines=23> */
[----:B------:R-:W-:-:S02]  /*1580*/  HADD2.F32 R132, -RZ, R5.H0_H0 ;  /* 0x20000005ff847230 */ /* 0x000fc40000004100 */
[----:B------:R-:W-:Y:S02]  /*1590*/  HADD2.F32 R134, -RZ, R6.H0_H0 ;  /* 0x20000006ff867230 */ /* 0x000fe40000004100 */
[----:B------:R-:W-:Y:S02]  /*15a0*/  HADD2.F32 R136, -RZ, R7.H0_H0 ;  /* 0x20000007ff887230 */ /* 0x000fe40000004100 */
[----:B------:R-:W-:Y:S02]  /*15b0*/  HADD2.F32 R176, -RZ, R97.H0_H0 ;  /* 0x20000061ffb07230 */ /* 0x000fe40000004100 */
[----:B------:R-:W-:Y:S02]  /*15c0*/  HADD2.F32 R182, -RZ, R98.H0_H0 ;  /* 0x20000062ffb67230 */ /* 0x000fe40000004100 */
[----:B------:R-:W-:Y:S02]  /*15d0*/  HADD2.F32 R188, -RZ, R99.H0_H0 ;  /* 0x20000063ffbc7230 */ /* 0x000fe40000004100 */
[----:B--2---:R-:W-:-:S02]  /*15e0*/  HADD2.F32 R119, -RZ, R33.H0_H0 ;  /* 0x20000021ff777230 */ /* 0x004fc40000004100 */
[----:B------:R-:W-:Y:S02]  /*15f0*/  HADD2.F32 R125, -RZ, R35.H0_H0 ;  /* 0x20000023ff7d7230 */ /* 0x000fe40000004100 */
[----:B------:R-:W-:Y:S02]  /*1600*/  HADD2.F32 R115, -RZ, R32.H0_H0 ;  /* 0x20000020ff737230 */ /* 0x000fe40000004100 */
[----:B---3--:R-:W-:Y:S02]  /*1610*/  HADD2.F32 R131, -RZ, R37.H0_H0 ;  /* 0x20000025ff837230 */ /* 0x008fe40000004100 */
[----:B------:R-:W-:Y:S02]  /*1620*/  HADD2.F32 R137, -RZ, R39.H0_H0 ;  /* 0x20000027ff897230 */ /* 0x000fe40000004100 */
[----:B----4-:R-:W-:Y:S02]  /*1630*/  HADD2.F32 R143, -RZ, R41.H0_H0 ;  /* 0x20000029ff8f7230 */ /* 0x010fe40000004100 */
[----:B------:R-:W-:-:S02]  /*1640*/  HADD2.F32 R149, -RZ, R43.H0_H0 ;  /* 0x2000002bff957230 */ /* 0x000fc40000004100 */
[----:B------:R-:W-:Y:S02]  /*1650*/  HADD2.F32 R117, -RZ, R32.H1_H1 ;  /* 0x30000020ff757230 */ /* 0x000fe40000004100 */
[----:B------:R-:W-:Y:S02]  /*1660*/  HADD2.F32 R33, -RZ, R33.H1_H1 ;  /* 0x30000021ff217230 */ /* 0x000fe40000004100 */
[--C-:B------:R-:W-:Y:S02]  /*1670*/  HADD2.F32 R121, -RZ, R34.reuse.H0_H0 ;  /* 0x20000022ff797230 */ /* 0x100fe40000004100 */
[----:B------:R-:W-:Y:S02]  /*1680*/  HADD2.F32 R123, -RZ, R34.H1_H1 ;  /* 0x30000022ff7b7230 */ /* 0x000fe40000004100 */
[----:B------:R-:W-:Y:S02]  /*1690*/  HADD2.F32 R35, -RZ, R35.H1_H1 ;  /* 0x30000023ff237230 */ /* 0x000fe40000004100 */
        /* <DEDUP_REMOVED lines=36> */
[----:B------:R-:W-:-:S02]  /*18e0*/  HADD2.F32 R33, -RZ, R44.H0_H0 ;  /* 0x2000002cff217230 */ /* 0x000fc40000004100 */
[----:B------:R-:W-:Y:S02]  /*18f0*/  HADD2.F32 R0, -RZ, R4.H0_H0 ;  /* 0x20000004ff007230 */ /* 0x000fe40000004100 */
[----:B------:R-:W-:Y:S02]  /*1900*/  HADD2.F32 R44, -RZ, R44.H1_H1 ;  /* 0x3000002cff2c7230 */ /* 0x000fe40000004100 */
[----:B------:R-:W-:Y:S02]  /*1910*/  HADD2.F32 R116, -RZ, R51.H1_H1 ;  /* 0x30000033ff747230 */ /* 0x000fe40000004100 */
[----:B------:R-:W-:Y:S01]  /*1920*/  FMUL.FTZ R129, R0, R33 ;  /* 0x0000002100817220 */ /* 0x000fe20000410000 */
[----:B------:R-:W-:Y:S02]  /*1930*/  HADD2.F32 R131, -RZ, R4.H1_H1 ;  /* 0x30000004ff837230 */ /* 0x000fe40000004100 */
[----:B------:R-:W-:Y:S02]  /*1940*/  HADD2.F32 R139, -RZ, R11.H1_H1 ;  /* 0x3000000bff8b7230 */ /* 0x000fe40000004100 */
[----:B-----5:R-:W-:Y:S01]  /*1950*/  FMUL.FTZ R0, R111, R138 ;  /* 0x0000008a6f007220 */ /* 0x020fe20000410000 */
[----:B------:R-:W-:-:S02]  /*1960*/  HADD2.F32 R39, -RZ, R47.H0_H0 ;  /* 0x2000002fff277230 */ /* 0x000fc40000004100 */
[----:B------:R-:W-:Y:S02]  /*1970*/  HADD2.F32 R34, -RZ, R47.H1_H1 ;  /* 0x3000002fff227230 */ /* 0x000fe40000004100 */
[--C-:B------:R-:W-:Y:S02]  /*1980*/  HADD2.F32 R41, -RZ, R48.reuse.H0_H0 ;  /* 0x20000030ff297230 */ /* 0x100fe40000004100 */
[----:B------:R-:W-:Y:S02]  /*1990*/  HADD2.F32 R43, -RZ, R49.H0_H0 ;  /* 0x20000031ff2b7230 */ /* 0x000fe40000004100 */
[----:B------:R-:W-:Y:S02]  /*19a0*/  HADD2.F32 R38, -RZ, R9.H0_H0 ;  /* 0x20000009ff267230 */ /* 0x000fe40000004100 */
[----:B------:R-:W-:Y:S02]  /*19b0*/  HADD2.F32 R48, -RZ, R48.H1_H1 ;  /* 0x30000030ff307230 */ /* 0x000fe40000004100 */
[----:B------:R-:W-:-:S02]  /*19c0*/  HADD2.F32 R120, -RZ, R52.H1_H1 ;  /* 0x30000034ff787230 */ /* 0x000fc40000004100 */
[----:B------:R-:W-:Y:S02]  /*19d0*/  HADD2.F32 R47, -RZ, R8.H1_H1 ;  /* 0x30000008ff2f7230 */ /* 0x000fe40000004100 */
[----:B------:R-:W-:Y:S02]  /*19e0*/  HADD2.F32 R141, -RZ, R96.H1_H1 ;  /* 0x30000060ff8d7230 */ /* 0x000fe40000004100 */
[----:B------:R-:W-:Y:S01]  /*19f0*/  FMUL.FTZ R131, R131, R44 ;  /* 0x0000002c83837220 */ /* 0x000fe20000410000 */
[----:B------:R-:W-:Y:S02]  /*1a00*/  HADD2.F32 R35, -RZ, R45.H0_H0 ;  /* 0x2000002dff237230 */ /* 0x000fe40000004100 */
[----:B------:R-:W-:Y:S01]  /*1a10*/  FMUL.FTZ R126, R139, R116 ;  /* 0x000000748b7e7220 */ /* 0x000fe20000410000 */
[----:B------:R-:W-:Y:S02]  /*1a20*/  HADD2.F32 R122, -RZ, R53.H1_H1 ;  /* 0x30000035ff7a7230 */ /* 0x000fe40000004100 */
[----:B------:R-:W-:Y:S01]  /*1a30*/  FADD.FTZ R138, RZ, R129 ;  /* 0x00000081ff8a7221 */ /* 0x000fe20000010000 */
[----:B------:R-:W-:-:S02]  /*1a40*/  HADD2.F32 R143, -RZ, R97.H1_H1 ;  /* 0x30000061ff8f7230 */ /* 0x000fc40000004100 */
[----:B------:R-:W-:Y:S01]  /*1a50*/  FMUL.FTZ R142, R111, R142 ;  /* 0x0000008e6f8e7220 */ /* 0x000fe20000410000 */
[--C-:B------:R-:W-:Y:S02]  /*1a60*/  HADD2.F32 R127, -RZ, R55.reuse.H0_H0 ;  /* 0x20000037ff7f7230 */ /* 0x100fe40000004100 */
[----:B------:R-:W-:Y:S01]  /*1a70*/  FFMA.FTZ R139, R0, R129, RZ ;  /* 0x00000081008b7223 */ /* 0x000fe200000100ff */
[----:B------:R-:W-:Y:S02]  /*1a80*/  HADD2.F32 R130, -RZ, R55.H1_H1 ;  /* 0x30000037ff827230 */ /* 0x000fe40000004100 */
[----:B------:R-:W-:Y:S01]  /*1a90*/  FMUL.FTZ R55, R38, R43 ;  /* 0x0000002b26377220 */ /* 0x000fe20000410000 */
[--C-:B------:R-:W-:Y:S02]  /*1aa0*/  HADD2.F32 R123, -RZ, R54.reuse.H0_H0 ;  /* 0x20000036ff7b7230 */ /* 0x100fe40000004100 */
[----:B------:R-:W-:Y:S01]  /*1ab0*/  FMUL.FTZ R38, R141, R120 ;  /* 0x000000788d267220 */ /* 0x000fe20000410000 */
[----:B------:R-:W-:-:S02]  /*1ac0*/  HADD2.F32 R128, -RZ, R54.H1_H1 ;  /* 0x30000036ff807230 */ /* 0x000fc40000004100 */
[----:B------:R-:W-:Y:S01]  /*1ad0*/  FMUL.FTZ R54, R47, R48 ;  /* 0x000000302f367220 */ /* 0x000fe20000410000 */
[----:B------:R-:W-:Y:S02]  /*1ae0*/  HADD2.F32 R32, -RZ, R45.H1_H1 ;  /* 0x3000002dff207230 */ /* 0x000fe40000004100 */
[----:B------:R-:W-:Y:S01]  /*1af0*/  FMUL.FTZ R132, R132, R35 ;  /* 0x0000002384847220 */ /* 0x000fe20000410000 */
[----:B------:R-:W-:Y:S02]  /*1b00*/  HADD2.F32 R133, -RZ, R5.H1_H1 ;  /* 0x30000005ff857230 */ /* 0x000fe40000004100 */
[----:B------:R-:W-:Y:S01]  /*1b10*/  FMUL.FTZ R47, R143, R122 ;  /* 0x0000007a8f2f7220 */ /* 0x000fe20000410000 */
[----:B------:R-:W-:Y:S01]  /*1b20*/  FADD.FTZ R141, R138, R131 ;  /* 0x000000838a8d7221 */ /* 0x000fe20000010000 */
[----:B------:R-:W-:Y:S01]  /*1b30*/  FMUL.FTZ R143, R111, R140 ;  /* 0x0000008c6f8f7220 */ /* 0x000fe20000410000 */
[----:B------:R-:W-:Y:S01]  /*1b40*/  FFMA.FTZ R138, R142, R131, R139 ;  /* 0x000000838e8a7223 */ /* 0x000fe2000001008b */
[----:B------:R-:W-:-:S02]  /*1b50*/  HADD2.F32 R37, -RZ, R46.H0_H0 ;  /* 0x2000002eff257230 */ /* 0x000fc40000004100 */
[----:B------:R-:W-:Y:S01]  /*1b60*/  FMUL.FTZ R133, R133, R32 ;  /* 0x0000002085857220 */ /* 0x000fe20000410000 */
[----:B------:R-:W-:Y:S01]  /*1b70*/  FADD.FTZ R140, R141, R132 ;  /* 0x000000848d8c7221 */ /* 0x000fe20000010000 */
[----:B------:R-:W-:Y:S01]  /*1b80*/  FMUL.FTZ R146, R111, R146 ;  /* 0x000000926f927220 */ /* 0x000fe20000410000 */
[----:B------:R-:W-:Y:S01]  /*1b90*/  FFMA.FTZ R139, R143, R132, R138 ;  /* 0x000000848f8b7223 */ /* 0x000fe2000001008a */
[----:B------:R-:W-:Y:S02]  /*1ba0*/  HADD2.F32 R46, -RZ, R46.H1_H1 ;  /* 0x3000002eff2e7230 */ /* 0x000fe40000004100 */
[----:B------:R-:W-:Y:S01]  /*1bb0*/  FMUL.FTZ R134, R134, R37 ;  /* 0x0000002586867220 */ /* 0x000fe20000410000 */
[----:B------:R-:W-:Y:S02]  /*1bc0*/  HADD2.F32 R135, -RZ, R6.H1_H1 ;  /* 0x30000006ff877230 */ /* 0x000fe40000004100 */
[----:B------:R-:W-:Y:S01]  /*1bd0*/  FADD.FTZ R141, R140, R133 ;  /* 0x000000858c8d7221 */ /* 0x000fe20000010000 */
[----:B------:R-:W-:-:S02]  /*1be0*/  HADD2.F32 R117, -RZ, R52.H0_H0 ;  /* 0x20000034ff757230 */ /* 0x000fc40000004100 */
[C---:B------:R-:W-:Y:S01]  /*1bf0*/  FMUL.FTZ R149, R111.reuse, R144 ;  /* 0x000000906f957220 */ /* 0x040fe20000410000 */
[----:B------:R-:W-:Y:S02]  /*1c00*/  HADD2.F32 R36, -RZ, R8.H0_H0 ;  /* 0x20000008ff247230 */ /* 0x000fe40000004100 */
[----:B------:R-:W-:Y:S01]  /*1c10*/  FFMA.FTZ R140, R146, R133, R139 ;  /* 0x00000085928c7223 */ /* 0x000fe2000001008b */
[----:B------:R-:W-:Y:S02]  /*1c20*/  HADD2.F32 R52, -RZ, R96.H0_H0 ;  /* 0x20000060ff347230 */ /* 0x000fe40000004100 */
[----:B------:R-:W-:Y:S01]  /*1c30*/  FMUL.FTZ R155, R111, R148 ;  /* 0x000000946f9b7220 */ /* 0x000fe20000410000 */
[----:B------:R-:W-:Y:S02]  /*1c40*/  HADD2.F32 R147, -RZ, R99.H1_H1 ;  /* 0x30000063ff937230 */ /* 0x000fe40000004100 */
[----:B------:R-:W-:Y:S01]  /*1c50*/  FMUL.FTZ R135, R135, R46 ;  /* 0x0000002e87877220 */ /* 0x000fe20000410000 */
[----:B------:R-:W-:-:S02]  /*1c60*/  HADD2.F32 R119, -RZ, R53.H0_H0 ;  /* 0x20000035ff777230 */ /* 0x000fc40000004100 */
[----:B------:R-:W-:Y:S01]  /*1c70*/  FADD.FTZ R148, R141, R134 ;  /* 0x000000868d947221 */ /* 0x000fe20000010000 */
[----:B------:R-:W-:Y:S01]  /*1c80*/  FMUL.FTZ R53, R36, R41 ;  /* 0x0000002924357220 */ /* 0x000fe20000410000 */
[----:B------:R-:W-:Y:S01]  /*1c90*/  FMUL.FTZ R152, R111, R152 ;  /* 0x000000986f987220 */ /* 0x000fe20000410000 */
[----:B------:R-:W-:Y:S01]  /*1ca0*/  FFMA.FTZ R141, R149, R134, R140 ;  /* 0x00000086958d7223 */ /* 0x000fe2000001008c */
[----:B------:R-:W-:Y:S01]  /*1cb0*/  FMUL.FTZ R36, R52, R117 ;  /* 0x0000007534247220 */ /* 0x000fe20000410000 */
[----:B------:R-:W-:Y:S02]  /*1cc0*/  HADD2.F32 R137, -RZ, R7.H1_H1 ;  /* 0x30000007ff897230 */ /* 0x000fe40000004100 */
        /* <DEDUP_REMOVED lines=8> */
[----:B------:R-:W-:-:S02]  /*1d50*/  HADD2.F32 R45, -RZ, R50.H0_H0 ;  /* 0x20000032ff2d7230 */ /* 0x000fc40000004100 */
[----:B------:R-:W-:Y:S02]  /*1d60*/  HADD2.F32 R114, -RZ, R50.H1_H1 ;  /* 0x30000032ff727230 */ /* 0x000fe40000004100 */
[----:B------:R-:W-:Y:S01]  /*1d70*/  FADD.FTZ R148, R148, R137 ;  /* 0x0000008994947221 */ /* 0x000fe20000010000 */
[----:B------:R-:W-:Y:S02]  /*1d80*/  HADD2.F32 R115, -RZ, R51.H0_H0 ;  /* 0x20000033ff737230 */ /* 0x000fe40000004100 */
[C---:B------:R-:W-:Y:S01]  /*1d90*/  FMUL.FTZ R138, R111.reuse, R150 ;  /* 0x000000966f8a7220 */ /* 0x040fe20000410000 */
[----:B------:R-:W-:Y:S02]  /*1da0*/  HADD2.F32 R50, -RZ, R11.H0_H0 ;  /* 0x2000000bff327230 */ /* 0x000fe40000004100 */
[----:B------:R-:W-:Y:S01]  /*1db0*/  FFMA.FTZ R147, R158, R137, R141 ;  /* 0x000000899e937223 */ /* 0x000fe2000001008d */
[----:B------:R-:W-:Y:S02]  /*1dc0*/  HADD2.F32 R145, -RZ, R98.H1_H1 ;  /* 0x30000062ff917230 */ /* 0x000fe40000004100 */
[----:B------:R-:W-:Y:S01]  /*1dd0*/  FMUL.FTZ R139, R111, R154 ;  /* 0x0000009a6f8b7220 */ /* 0x000fe20000410000 */
[----:B------:R-:W-:Y:S01]  /*1de0*/  FADD.FTZ R153, R148, R53 ;  /* 0x0000003594997221 */ /* 0x000fe20000010000 */
[----:B------:R-:W-:Y:S01]  /*1df0*/  FMUL.FTZ R125, R50, R115 ;  /* 0x00000073327d7220 */ /* 0x000fe20000410000 */
[----:B------:R-:W-:Y:S01]  /*1e00*/  FFMA.FTZ R154, R138, R53, R147 ;  /* 0x000000358a9a7223 */ /* 0x000fe20000010093 */
[----:B------:R-:W-:-:S02]  /*1e10*/  HADD2.F32 R42, -RZ, R49.H1_H1 ;  /* 0x30000031ff2a7230 */ /* 0x000fc40000004100 */
[----:B------:R-:W-:Y:S01]  /*1e20*/  FMUL.FTZ R50, R145, R128 ;  /* 0x0000008091327220 */ /* 0x000fe20000410000 */
[----:B------:R-:W-:Y:S02]  /*1e30*/  HADD2.F32 R49, -RZ, R9.H1_H1 ;  /* 0x30000009ff317230 */ /* 0x000fe40000004100 */
[----:B------:R-:W-:Y:S01]  /*1e40*/  FMUL.FTZ R145, R111, R160 ;  /* 0x000000a06f917220 */ /* 0x000fe20000410000 */
[----:B------:R-:W-:Y:S01]  /*1e50*/  FADD.FTZ R160, R153, R54 ;  /* 0x0000003699a07221 */ /* 0x000fe20000010000 */
[----:B------:R-:W-:Y:S01]  /*1e60*/  FMUL.FTZ R144, R111, R156 ;  /* 0x0000009c6f907220 */ /* 0x000fe20000410000 */
[----:B------:R-:W-:Y:S01]  /*1e70*/  FFMA.FTZ R159, R139, R54, R154 ;  /* 0x000000368b9f7223 */ /* 0x000fe2000001009a */
[--C-:B------:R-:W-:Y:S02]  /*1e80*/  HADD2.F32 R40, -RZ, R10.reuse.H0_H0 ;  /* 0x2000000aff287230 */ /* 0x100fe40000004100 */
[----:B------:R-:W-:Y:S01]  /*1e90*/  FMUL.FTZ R118, R49, R42 ;  /* 0x0000002a31767220 */ /* 0x000fe20000410000 */
[----:B------:R-:W-:Y:S01]  /*1ea0*/  FMUL.FTZ R150, R111, R162 ;  /* 0x000000a26f967220 */ /* 0x000fe20000410000 */
[----:B------:R-:W-:Y:S01]  /*1eb0*/  FADD.FTZ R161, R160, R55 ;  /* 0x00000037a0a17221 */ /* 0x000fe20000010000 */
[----:B------:R-:W-:Y:S01]  /*1ec0*/  FFMA.FTZ R162, R144, R55, R159 ;  /* 0x0000003790a27223 */ /* 0x000fe2000001009f */
[----:B------:R-:W-:-:S02]  /*1ed0*/  HADD2.F32 R51, -RZ, R10.H1_H1 ;  /* 0x3000000aff337230 */ /* 0x000fc40000004100 */
[----:B------:R-:W-:Y:S01]  /*1ee0*/  FMUL.FTZ R151, R111, R164 ;  /* 0x000000a46f977220 */ /* 0x000fe20000410000 */
[----:B------:R-:W-:Y:S01]  /*1ef0*/  FMUL.FTZ R121, R40, R45 ;  /* 0x0000002d28797220 */ /* 0x000fe20000410000 */
[----:B------:R-:W-:Y:S01]  /*1f00*/  FADD.FTZ R164, R161, R118 ;  /* 0x00000076a1a47221 */ /* 0x000fe20000010000 */
[----:B------:R-:W-:Y:S01]  /*1f10*/  FFMA.FTZ R161, R145, R118, R162 ;  /* 0x0000007691a17223 */ /* 0x000fe200000100a2 */
[----:B------:R-:W-:Y:S02]  /*1f20*/  FMUL.FTZ R124, R51, R114 ;  /* 0x00000072337c7220 */ /* 0x000fe40000410000 */
[----:B------:R-:W-:Y:S01]  /*1f30*/  FADD.FTZ R163, R164, R121 ;  /* 0x00000079a4a37221 */ /* 0x000fe20000010000 */
[----:B------:R-:W-:Y:S01]  /*1f40*/  FFMA.FTZ R162, R150, R121, R161 ;  /* 0x0000007996a27223 */ /* 0x000fe200000100a1 */
[----:B------:R-:W-:Y:S02]  /*1f50*/  FMUL.FTZ R156, R111, R166 ;  /* 0x000000a66f9c7220 */ /* 0x000fe40000410000 */
[----:B------:R-:W-:Y:S01]  /*1f60*/  FADD.FTZ R164, R163, R124 ;  /* 0x0000007ca3a47221 */ /* 0x000fe20000010000 */
[----:B------:R-:W-:Y:S01]  /*1f70*/  FFMA.FTZ R161, R151, R124, R162 ;  /* 0x0000007c97a17223 */ /* 0x000fe200000100a2 */
[----:B------:R-:W-:-:S02]  /*1f80*/  FMUL.FTZ R157, R111, R168 ;  /* 0x000000a86f9d7220 */ /* 0x000fc40000410000 */
        /* <DEDUP_REMOVED lines=8> */
[----:B------:R-:W-:Y:S01]  /*2010*/  FMUL.FTZ R40, R176, R119 ;  /* 0x00000077b0287220 */ /* 0x000fe20000410000 */
[----:B------:R-:W-:Y:S01]  /*2020*/  FMUL.FTZ R147, R111, R174 ;  /* 0x000000ae6f937220 */ /* 0x000fe20000410000 */
[----:B------:R-:W-:Y:S01]  /*2030*/  FADD.FTZ R163, R163, R38 ;  /* 0x00000026a3a37221 */ /* 0x000fe20000010000 */
[----:B------:R-:W-:Y:S01]  /*2040*/  FFMA.FTZ R164, R141, R38, R162 ;  /* 0x000000268da47223 */ /* 0x000fe200000100a2 */
[----:B------:R-:W-:-:S02]  /*2050*/  FMUL.FTZ R148, R111, R178 ;  /* 0x000000b26f947220 */ /* 0x000fc40000410000 */
[----:B------:R-:W-:Y:S01]  /*2060*/  FADD.FTZ R166, R163, R40 ;  /* 0x00000028a3a67221 */ /* 0x000fe20000010000 */
[----:B------:R-:W-:Y:S01]  /*2070*/  FFMA.FTZ R163, R147, R40, R164 ;  /* 0x0000002893a37223 */ /* 0x000fe200000100a4 */
[----:B------:R-:W-:Y:S01]  /*2080*/  FMUL.FTZ R49, R182, R123 ;  /* 0x0000007bb6317220 */ /* 0x000fe20000410000 */
[C---:B------:R-:W-:Y:S01]  /*2090*/  FMUL.FTZ R154, R111.reuse, R180 ;  /* 0x000000b46f9a7220 */ /* 0x040fe20000410000 */
[----:B------:R-:W-:Y:S01]  /*20a0*/  FADD.FTZ R166, R166, R47 ;  /* 0x0000002fa6a67221 */ /* 0x000fe20000010000 */
[----:B------:R-:W-:Y:S01]  /*20b0*/  FFMA.FTZ R163, R148, R47, R163 ;  /* 0x0000002f94a37223 */ /* 0x000fe200000100a3 */
[C---:B------:R-:W-:Y:S02]  /*20c0*/  FMUL.FTZ R153, R111.reuse, R184 ;  /* 0x000000b86f997220 */ /* 0x040fe40000410000 */
        /* <DEDUP_REMOVED lines=35> */
.L_x_613:
        /* <DEDUP_REMOVED lines=68> */
.L_x_651:
[----:B-1----:R-:W-:Y:S01]  /*2740*/  FADD.FTZ R32, R39, R32 ;  /* 0x0000002027207221 */ /* 0x002fe20000010000 */
[----:B--2---:R-:W-:-:S03]  /*2750*/  FADD.FTZ R33, R44, R33 ;  /* 0x000000212c217221 */ /* 0x004fc60000010000 */
[----:B------:R-:W-:Y:S01]  /*2760*/  FMUL.FTZ R32, R32, UR14 ;  /* 0x0000000e20207c20 */ /* 0x000fe20008410000 */
[----:B------:R-:W-:-:S04]  /*2770*/  FMUL.FTZ R37, R33, UR14 ;  /* 0x0000000e21257c20 */ /* 0x000fc80008410000 */
[----:B0-----:R-:W-:Y:S01]  /*2780*/  FSEL R44, R32, RZ, !P1 ;  /* 0x000000ff202c7208 */ /* 0x001fe20004800000 */
        /* <DEDUP_REMOVED lines=38> */
.L_x_617:
        /* <DEDUP_REMOVED lines=33> */
.L_x_616:
        /* <DEDUP_REMOVED lines=36> */
.L_x_619:
        /* <DEDUP_REMOVED lines=37> */
.L_x_615:
        /* <DEDUP_REMOVED lines=13> */
[--C-:B------:R-:W-:Y:S02]  /*3160*/  HADD2.F32 R32, -RZ, R15.reuse.H0_H0 ;  /* 0x2000000fff207230 */ /* 0x100fe40000004100 */
[----:B------:R-:W-:Y:S01]  /*3170*/  FADD.FTZ R35, -R155, R136 ;  /* 0x000000889b237221 */ /* 0x000fe20000010100 */
[----:B------:R-:W-:Y:S02]  /*3180*/  HADD2.F32 R34, -RZ, R15.H1_H1 ;  /* 0x3000000fff227230 */ /* 0x000fe40000004100 */
[----:B------:R-:W-:Y:S01]  /*3190*/  FADD.FTZ R137, -R158, R137 ;  /* 0x000000899e897221 */ /* 0x000fe20000010100 */
[----:B------:R-:W-:-:S02]  /*31a0*/  HADD2.F32 R0, -RZ, R14.H0_H0 ;  /* 0x2000000eff007230 */ /* 0x000fc40000004100 */
[----:B------:R-:W-:Y:S01]  /*31b0*/  FADD.FTZ R41, -R149, R134 ;  /* 0x0000008695297221 */ /* 0x000fe20000010100 */
[C-C-:B------:R-:W-:Y:S01]  /*31c0*/  FFMA.FTZ R142, R37.reuse, R142, R44.reuse ;  /* 0x0000008e258e7223 */ /* 0x140fe2000001002c */
[C-C-:B------:R-:W-:Y:S01]  /*31d0*/  FFMA.FTZ R143, R37.reuse, R143, R44.reuse ;  /* 0x0000008f258f7223 */ /* 0x140fe2000001002c */
[C-C-:B------:R-:W-:Y:S01]  /*31e0*/  FFMA.FTZ R146, R37.reuse, R146, R44.reuse ;  /* 0x0000009225927223 */ /* 0x140fe2000001002c */
[----:B------:R-:W-:Y:S01]  /*31f0*/  FFMA.FTZ R152, R37, R152, R44 ;  /* 0x0000009825987223 */ /* 0x000fe2000001002c */
[C---:B------:R-:W-:Y:S01]  /*3200*/  FFMA.FTZ R35, R111.reuse, R35, R32 ;  /* 0x000000236f237223 */ /* 0x040fe20000010020 */
[C---:B------:R-:W-:Y:S01]  /*3210*/  FFMA.FTZ R48, R111.reuse, R137, R34 ;  /* 0x000000896f307223 */ /* 0x040fe20000010022 */
[----:B------:R-:W-:Y:S01]  /*3220*/  FFMA.FTZ R41, R111, R41, R0 ;  /* 0x000000296f297223 */ /* 0x000fe20000010000 */
[----:B------:R-:W-:Y:S02]  /*3230*/  HADD2.F32 R46, -RZ, R14.H1_H1 ;  /* 0x3000000eff2e7230 */ /* 0x000fe40000004100 */
[----:B------:R-:W-:Y:S01]  /*3240*/  FADD.FTZ R39, -R142, R131 ;  /* 0x000000838e277221 */ /* 0x000fe20000010100 */
[----:B------:R-:W-:-:S02]  /*3250*/  HADD2.F32 R34, -RZ, R13.H0_H0 ;  /* 0x2000000dff227230 */ /* 0x000fc40000004100 */
[----:B------:R-:W-:Y:S01]  /*3260*/  FADD.FTZ R33, -R143, R132 ;  /* 0x000000848f217221 */ /* 0x000fe20000010100 */
[----:B------:R-:W-:Y:S02]  /*3270*/  HADD2.F32 R42, -RZ, R13.H1_H1 ;  /* 0x3000000dff2a7230 */ /* 0x000fe40000004100 */
[----:B------:R-:W-:Y:S01]  /*3280*/  FADD.FTZ R133, -R146, R133 ;  /* 0x0000008592857221 */ /* 0x000fe20000010100 */
[--C-:B------:R-:W-:Y:S02]  /*3290*/  HADD2.F32 R0, -RZ, R12.reuse.H0_H0 ;  /* 0x2000000cff007230 */ /* 0x100fe40000004100 */
[----:B------:R-:W-:Y:S01]  /*32a0*/  FADD.FTZ R152, -R152, R135 ;  /* 0x0000008798987221 */ /* 0x000fe20000010100 */
[----:B------:R-:W-:Y:S02]  /*32b0*/  HADD2.F32 R32, -RZ, R12.H1_H1 ;  /* 0x3000000cff207230 */ /* 0x000fe40000004100 */
        /* <DEDUP_REMOVED lines=10> */
.L_x_621:
[C-C-:B------:R-:W-:Y:S01]  /*3360*/  FFMA.FTZ R0, R37.reuse, R0, R44.reuse ;  /* 0x0000000025007223 */ /* 0x140fe2000001002c */
[C-C-:B------:R-:W-:Y:S01]  /*3370*/  FFMA.FTZ R143, R37.reuse, R143, R44.reuse ;  /* 0x0000008f258f7223 */ /* 0x140fe2000001002c */
[----:B------:R-:W-:Y:S01]  /*3380*/  FFMA.FTZ R149, R37, R149, R44 ;  /* 0x0000009525957223 */ /* 0x000fe2000001002c */
[----:B------:R-:W-:Y:S02]  /*3390*/  HADD2.F32 R24, -RZ, R12.H0_H0 ;  /* 0x2000000cff187230 */ /* 0x000fe40000004100 */
[----:B------:R-:W-:Y:S01]  /*33a0*/  FADD.FTZ R0, -R0, R129 ;  /* 0x0000008100007221 */ /* 0x000fe20000010100 */
[----:B------:R-:W-:Y:S02]  /*33b0*/  HADD2.F32 R25, -RZ, R13.H0_H0 ;  /* 0x2000000dff197230 */ /* 0x000fe40000004100 */
[----:B------:R-:W-:Y:S01]  /*33c0*/  FADD.FTZ R132, -R143, R132 ;  /* 0x000000848f847221 */ /* 0x000fe20000010100 */
[----:B------:R-:W-:Y:S02]  /*33d0*/  HADD2.F32 R27, -RZ, R14.H0_H0 ;  /* 0x2000000eff1b7230 */ /* 0x000fe40000004100 */
[----:B------:R-:W-:Y:S01]  /*33e0*/  FADD.FTZ R134, -R149, R134 ;  /* 0x0000008695867221 */ /* 0x000fe20000010100 */
        /* <DEDUP_REMOVED lines=8> */
[----:B------:R-:W-:-:S02]  /*3470*/  HADD2.F32 R39, -RZ, R15.H1_H1 ;  /* 0x3000000fff277230 */ /* 0x000fc40000004100 */
[----:B------:R-:W-:Y:S01]  /*3480*/  FADD.FTZ R158, -R158, R137 ;  /* 0x000000899e9e7221 */ /* 0x000fe20000010100 */
[----:B------:R-:W-:Y:S02]  /*3490*/  HADD2.F32 R24, -RZ, R15.H0_H0 ;  /* 0x2000000fff187230 */ /* 0x000fe40000004100 */
[----:B------:R-:W-:Y:S01]  /*34a0*/  FADD.FTZ R142, -R142, R131 ;  /* 0x000000838e8e7221 */ /* 0x000fe20000010100 */
[----:B------:R-:W-:Y:S02]  /*34b0*/  HADD2.F32 R35, -RZ, R14.H1_H1 ;  /* 0x3000000eff237230 */ /* 0x000fe40000004100 */
[----:B------:R-:W-:Y:S01]  /*34c0*/  FADD.FTZ R146, -R146, R133 ;  /* 0x0000008592927221 */ /* 0x000fe20000010100 */
[----:B------:R-:W-:Y:S02]  /*34d0*/  HADD2.F32 R27, -RZ, R13.H1_H1 ;  /* 0x3000000dff1b7230 */ /* 0x000fe40000004100 */
[----:B------:R-:W-:Y:S01]  /*34e0*/  FADD.FTZ R152, -R152, R135 ;  /* 0x0000008798987221 */ /* 0x000fe20000010100 */
[----:B------:R-:W-:-:S02]  /*34f0*/  HADD2.F32 R25, -RZ, R12.H1_H1 ;  /* 0x3000000cff197230 */ /* 0x000fc40000004100 */
[----:B------:R-:W-:Y:S01]  /*3500*/  FADD.FTZ R136, -R155, R136 ;  /* 0x000000889b887221 */ /* 0x000fe20000010100 */
        /* <DEDUP_REMOVED lines=14> */
.L_x_620:
[----:B------:R-:W-:-:S04]  /*35f0*/  UISETP.NE.U32.AND UP0, UPT, UR6, URZ, UPT ;  /* 0x000000ff0600728c */ /* 0x000fc8000bf05070 */
[----:B------:R-:W-:-:S09]  /*3600*/  UISETP.NE.AND.EX UP0, UPT, UR7, URZ, UPT, UP0 ;  /* 0x000000ff0700728c */ /* 0x000fd2000bf05300 */
[----:B------:R-:W-:Y:S05]  /*3610*/  BRA.U UP0, `(.L_x_622) ;  /* 0x0000000100a47547 */ /* 0x000fea000b800000 */
        /* <DEDUP_REMOVED lines=41> */
.L_x_622:
        /* <DEDUP_REMOVED lines=17> */
[----:B------:R-:W-:-:S02]  /*39c0*/  HADD2.F32 R24, -RZ, R15.H0_H0 ;  /* 0x2000000fff187230 */ /* 0x000fc40000004100 */
[----:B------:R-:W-:Y:S01]  /*39d0*/  FADD.FTZ R142, -R142, R131 ;  /* 0x000000838e8e7221 */ /* 0x000fe20000010100 */
[----:B------:R-:W-:Y:S02]  /*39e0*/  HADD2.F32 R31, -RZ, R15.H1_H1 ;  /* 0x3000000fff1f7230 */ /* 0x000fe40000004100 */
        /* <DEDUP_REMOVED lines=15> */
[----:B------:R-:W-:Y:S02]  /*3ae0*/  F2FP.F16.F32.PACK_AB R32, R25, R0 ;  /* 0x000000001920723e */ /* 0x000fe400000000ff */
[----:B------:R-:W-:Y:S02]  /*3af0*/  MOV R27, R35 ;  /* 0x00000023001b7202 */ /* 0x000fe40000000f00 */
[----:B------:R-:W-:Y:S02]  /*3b00*/  MOV R26, R34 ;  /* 0x00000022001a7202 */ /* 0x000fe40000000f00 */
[----:B------:R-:W-:Y:S02]  /*3b10*/  MOV R25, R33 ;  /* 0x0000002100197202 */ /* 0x000fe40000000f00 */
[----:B------:R-:W-:Y:S02]  /*3b20*/  MOV R24, R32 ;  /* 0x0000002000187202 */ /* 0x000fe40000000f00 */
[----:B------:R-:W-:-:S02]  /*3b30*/  MOV R31, R35 ;  /* 0x00000023001f7202 */ /* 0x000fc40000000f00 */
[----:B------:R-:W-:Y:S02]  /*3b40*/  MOV R30, R34 ;  /* 0x00000022001e7202 */ /* 0x000fe40000000f00 */
[----:B------:R-:W-:Y:S02]  /*3b50*/  MOV R29, R33 ;  /* 0x00000021001d7202 */ /* 0x000fe40000000f00 */
[----:B------:R-:W-:-:S07]  /*3b60*/  MOV R28, R32 ;  /* 0x00000020001c7202 */ /* 0x000fce0000000f00 */
.L_x_618:
[----:B------:R-:W-:Y:S01]  /*3b70*/  ISETP.NE.U32.AND P0, PT, RZ, UR4, PT ;  /* 0x00000004ff007c0c */ /* 0x000fe2000bf05070 */
[----:B------:R-:W0:Y:S01]  /*3b80*/  LDC.64 R42, c[0x0][0x468] ;  /* 0x00011a00ff2a7b82 */ /* 0x000e220000000a00 */
[----:B------:R-:W-:Y:S02]  /*3b90*/  ISETP.NE.U32.AND P1, PT, RZ, UR6, PT ;  /* 0x00000006ff007c0c */ /* 0x000fe4000bf25070 */
[----:B------:R-:W-:Y:S02]  /*3ba0*/  ISETP.NE.AND.EX P0, PT, RZ, UR5, PT, P0 ;  /* 0x00000005ff007c0c */ /* 0x000fe4000bf05300 */
[----:B------:R-:W-:Y:S02]  /*3bb0*/  ISETP.NE.AND.EX P1, PT, RZ, UR7, PT, P1 ;  /* 0x00000007ff007c0c */ /* 0x000fe4000bf25310 */
[----:B------:R-:W-:-:S04]  /*3bc0*/  ISETP.NE.U32.AND P2, PT, R2, RZ, PT ;  /* 0x000000ff0200720c */ /* 0x000fc80003f45070 */
[----:B------:R-:W-:-:S05]  /*3bd0*/  ISETP.NE.AND.EX P2, PT, R3, RZ, PT, P2 ;  /* 0x000000ff0300720c */ /* 0x000fca0003f45320 */
        /* <DEDUP_REMOVED lines=11> */
[C-C-:B------:R-:W-:Y:S01]  /*3c90*/  FFMA.FTZ R144, R37.reuse, R144, R44.reuse ;  /* 0x0000009025907223 */ /* 0x140fe2000001002c */
[C-C-:B------:R-:W-:Y:S01]  /*3ca0*/  FFMA.FTZ R150, R37.reuse, R150, R44.reuse ;  /* 0x0000009625967223 */ /* 0x140fe2000001002c */
[----:B------:R-:W-:Y:S02]  /*3cb0*/  HADD2.F32 R3, -RZ, R17.H0_H0 ;  /* 0x20000011ff037230 */ /* 0x000fe40000004100 */
[C-C-:B------:R-:W-:Y:S01]  /*3cc0*/  FFMA.FTZ R138, R37.reuse, R138, R44.reuse ;  /* 0x0000008a258a7223 */ /* 0x140fe2000001002c */
[----:B0-----:R-:W-:Y:S02]  /*3cd0*/  HADD2.F32 R25, -RZ, R18.H0_H0 ;  /* 0x20000012ff197230 */ /* 0x001fe40000004100 */
        /* <DEDUP_REMOVED lines=9> */
[----:B------:R-:W-:-:S02]  /*3d70*/  HADD2.F32 R0, -RZ, R16.H0_H0 ;  /* 0x20000010ff007230 */ /* 0x000fc40000004100 */
[----:B------:R-:W-:Y:S01]  /*3d80*/  FADD.FTZ R138, -R138, R53 ;  /* 0x000000358a8a7221 */ /* 0x000fe20000010100 */
[--C-:B------:R-:W-:Y:S02]  /*3d90*/  HADD2.F32 R2, -RZ, R19.reuse.H0_H0 ;  /* 0x20000013ff027230 */ /* 0x100fe40000004100 */
[----:B------:R-:W-:Y:S01]  /*3da0*/  FADD.FTZ R54, -R139, R54 ;  /* 0x000000368b367221 */ /* 0x000fe20000010100 */
[----:B------:R-:W-:Y:S02]  /*3db0*/  HADD2.F32 R29, -RZ, R19.H1_H1 ;  /* 0x30000013ff1d7230 */ /* 0x000fe40000004100 */
[----:B------:R-:W-:Y:S01]  /*3dc0*/  FADD.FTZ R118, -R145, R118 ;  /* 0x0000007691767221 */ /* 0x000fe20000010100 */
[----:B------:R-:W-:Y:S02]  /*3dd0*/  HADD2.F32 R27, -RZ, R18.H1_H1 ;  /* 0x30000012ff1b7230 */ /* 0x000fe40000004100 */
[----:B------:R-:W-:Y:S01]  /*3de0*/  FADD.FTZ R124, -R151, R124 ;  /* 0x0000007c977c7221 */ /* 0x000fe20000010100 */
[----:B------:R-:W-:-:S02]  /*3df0*/  HADD2.F32 R25, -RZ, R17.H1_H1 ;  /* 0x30000011ff197230 */ /* 0x000fc40000004100 */
[----:B------:R-:W-:Y:S01]  /*3e00*/  FADD.FTZ R156, -R156, R125 ;  /* 0x0000007d9c9c7221 */ /* 0x000fe20000010100 */
[----:B------:R-:W-:Y:S02]  /*3e10*/  HADD2.F32 R3, -RZ, R16.H1_H1 ;  /* 0x30000010ff037230 */ /* 0x000fe40000004100 */
[----:B------:R-:W-:Y:S01]  /*3e20*/  FADD.FTZ R126, -R157, R126 ;  /* 0x0000007e9d7e7221 */ /* 0x000fe20000010100 */
        /* <DEDUP_REMOVED lines=19> */
.L_x_625:
        /* <DEDUP_REMOVED lines=41> */
.L_x_624:
        /* <DEDUP_REMOVED lines=42> */
.L_x_627:
[C-C-:B------:R-:W-:Y:S01]  /*4490*/  FFMA.FTZ R156, R37.reuse, R156, R44.reuse ;  /* 0x0000009c259c7223 */ /* 0x140fe2000001002c */
[C-C-:B------:R-:W-:Y:S01]  /*44a0*/  FFMA.FTZ R157, R37.reuse, R157, R44.reuse ;  /* 0x0000009d259d7223 */ /* 0x140fe2000001002c */
[----:B------:R-:W-:Y:S01]  /*44b0*/  FFMA.FTZ R150, R37, R150, R44 ;  /* 0x0000009625967223 */ /* 0x000fe2000001002c */
[--C-:B------:R-:W-:Y:S02]  /*44c0*/  HADD2.F32 R0, -RZ, R19.reuse.H0_H0 ;  /* 0x20000013ff007230 */ /* 0x100fe40000004100 */
[----:B------:R-:W-:Y:S01]  /*44d0*/  FADD.FTZ R156, -R156, R125 ;  /* 0x0000007d9c9c7221 */ /* 0x000fe20000010100 */
[----:B0-----:R-:W-:Y:S02]  /*44e0*/  HADD2.F32 R33, -RZ, R19.H1_H1 ;  /* 0x30000013ff217230 */ /* 0x001fe40000004100 */
[----:B------:R-:W-:Y:S01]  /*44f0*/  FADD.FTZ R126, -R157, R126 ;  /* 0x0000007e9d7e7221 */ /* 0x000fe20000010100 */
[--C-:B------:R-:W-:Y:S02]  /*4500*/  HADD2.F32 R3, -RZ, R18.reuse.H0_H0 ;  /* 0x20000012ff037230 */ /* 0x100fe40000004100 */
        /* <DEDUP_REMOVED lines=11> */
[--C-:B------:R-:W-:Y:S02]  /*45c0*/  HADD2.F32 R35, -RZ, R17.reuse.H0_H0 ;  /* 0x20000011ff237230 */ /* 0x100fe40000004100 */
[----:B------:R-:W-:Y:S01]  /*45d0*/  FADD.FTZ R54, -R139, R54 ;  /* 0x000000368b367221 */ /* 0x000fe20000010100 */
[----:B------:R-:W-:Y:S02]  /*45e0*/  HADD2.F32 R39, -RZ, R17.H1_H1 ;  /* 0x30000011ff277230 */ /* 0x000fe40000004100 */
[----:B------:R-:W-:Y:S01]  /*45f0*/  FADD.FTZ R144, -R144, R55 ;  /* 0x0000003790907221 */ /* 0x000fe20000010100 */
[--C-:B------:R-:W-:Y:S02]  /*4600*/  HADD2.F32 R3, -RZ, R16.reuse.H0_H0 ;  /* 0x20000010ff037230 */ /* 0x100fe40000004100 */
        /* <DEDUP_REMOVED lines=13> */
.L_x_623:
[----:B------:R-:W-:Y:S05]  /*46e0*/  @!P0 BRA `(.L_x_628) ;  /* 0x00000004001c8947 */ /* 0x000fea0003800000 */
[----:B------:R-:W-:Y:S05]  /*46f0*/  @!P1 BRA `(.L_x_629) ;  /* 0x0000000000949947 */ /* 0x000fea0003800000 */
        /* <DEDUP_REMOVED lines=8> */
[----:B0-----:R-:W-:Y:S01]  /*4780*/  FADD.FTZ R32, -R138, R53 ;  /* 0x000000358a207221 */ /* 0x001fe20000010100 */
        /* <DEDUP_REMOVED lines=28> */
.L_x_629:
        /* <DEDUP_REMOVED lines=33> */
.L_x_628:
        /* <DEDUP_REMOVED lines=34> */
.L_x_630:
        /* <DEDUP_REMOVED lines=28> */
.L_x_626:
        /* <DEDUP_REMOVED lines=14> */
[----:B------:R-:W-:Y:S02]  /*5020*/  HADD2.F32 R25, -RZ, R22.H0_H0 ;  /* 0x20000016ff197230 */ /* 0x000fe40000004100 */
[----:B------:R-:W-:Y:S01]  /*5030*/  FADD.FTZ R36, -R3, R36 ;  /* 0x0000002403247221 */ /* 0x000fe20000010100 */
[----:B------:R-:W-:Y:S02]  /*5040*/  HADD2.F32 R3, -RZ, R21.H0_H0 ;  /* 0x20000015ff037230 */ /* 0x000fe40000004100 */
        /* <DEDUP_REMOVED lines=11> */
[--C-:B------:R-:W-:Y:S02]  /*5100*/  HADD2.F32 R2, -RZ, R23.reuse.H1_H1 ;  /* 0x30000017ff027230 */ /* 0x100fe40000004100 */
[----:B------:R-:W-:Y:S01]  /*5110*/  FADD.FTZ R148, -R148, R47 ;  /* 0x0000002f94947221 */ /* 0x000fe20000010100 */
[----:B------:R-:W-:Y:S02]  /*5120*/  HADD2.F32 R29, -RZ, R23.H0_H0 ;  /* 0x20000017ff1d7230 */ /* 0x000fe40000004100 */
[----:B------:R-:W-:Y:S01]  /*5130*/  FADD.FTZ R50, -R153, R50 ;  /* 0x0000003299327221 */ /* 0x000fe20000010100 */
[----:B------:R-:W-:Y:S02]  /*5140*/  HADD2.F32 R27, -RZ, R22.H1_H1 ;  /* 0x30000016ff1b7230 */ /* 0x000fe40000004100 */
[----:B------:R-:W-:Y:S01]  /*5150*/  FADD.FTZ R160, -R160, R51 ;  /* 0x00000033a0a07221 */ /* 0x000fe20000010100 */
[----:B------:R-:W-:-:S02]  /*5160*/  HADD2.F32 R25, -RZ, R21.H1_H1 ;  /* 0x30000015ff197230 */ /* 0x000fc40000004100 */
[----:B------:R-:W-:Y:S01]  /*5170*/  FADD.FTZ R52, -R37, R52 ;  /* 0x0000003425347221 */ /* 0x000fe20000010100 */
[----:B------:R-:W-:Y:S02]  /*5180*/  HADD2.F32 R3, -RZ, R20.H1_H1 ;  /* 0x30000014ff037230 */ /* 0x000fe40000004100 */
        /* <DEDUP_REMOVED lines=19> */
.L_x_633:
        /* <DEDUP_REMOVED lines=41> */
.L_x_632:
        /* <DEDUP_REMOVED lines=42> */
.L_x_635:
        /* <DEDUP_REMOVED lines=9> */
[--C-:B------:R-:W-:Y:S02]  /*5880*/  HADD2.F32 R0, -RZ, R23.reuse.H1_H1 ;  /* 0x30000017ff007230 */ /* 0x100fe40000004100 */
[----:B------:R-:W-:Y:S01]  /*5890*/  FADD.FTZ R160, -R160, R51 ;  /* 0x00000033a0a07221 */ /* 0x000fe20000010100 */
[----:B------:R-:W-:-:S02]  /*58a0*/  HADD2.F32 R33, -RZ, R23.H0_H0 ;  /* 0x20000017ff217230 */ /* 0x000fc40000004100 */
[----:B------:R-:W-:Y:S01]  /*58b0*/  FADD.FTZ R52, -R37, R52 ;  /* 0x0000003425347221 */ /* 0x000fe20000010100 */
[--C-:B------:R-:W-:Y:S02]  /*58c0*/  HADD2.F32 R3, -RZ, R22.reuse.H0_H0 ;  /* 0x20000016ff037230 */ /* 0x100fe40000004100 */
[----:B------:R-:W-:Y:S01]  /*58d0*/  FADD.FTZ R154, -R154, R49 ;  /* 0x000000319a9a7221 */ /* 0x000fe20000010100 */
[--C-:B------:R-:W-:Y:S02]  /*58e0*/  HADD2.F32 R35, -RZ, R21.reuse.H0_H0 ;  /* 0x20000015ff237230 */ /* 0x100fe40000004100 */
[C---:B------:R-:W-:Y:S01]  /*58f0*/  FFMA.FTZ R41, R111.reuse, R52, R0 ;  /* 0x000000346f297223 */ /* 0x040fe20000010000 */
[C---:B------:R-:W-:Y:S01]  /*5900*/  FFMA.FTZ R160, R111.reuse, R160, R33 ;  /* 0x000000a06fa07223 */ /* 0x040fe20000010021 */
[----:B------:R-:W-:Y:S01]  /*5910*/  FFMA.FTZ R34, R111, R154, R3 ;  /* 0x0000009a6f227223 */ /* 0x000fe20000010003 */
[----:B------:R-:W-:Y:S02]  /*5920*/  HADD2.F32 R0, -RZ, R22.H1_H1 ;  /* 0x30000016ff007230 */ /* 0x000fe40000004100 */
[----:B------:R-:W-:Y:S01]  /*5930*/  FADD.FTZ R38, -R141, R38 ;  /* 0x000000268d267221 */ /* 0x000fe20000010100 */
[----:B------:R-:W-:-:S02]  /*5940*/  HADD2.F32 R37, -RZ, R21.H1_H1 ;  /* 0x30000015ff257230 */ /* 0x000fc40000004100 */
[----:B------:R-:W-:Y:S01]  /*5950*/  FADD.FTZ R40, -R147, R40 ;  /* 0x0000002893287221 */ /* 0x000fe20000010100 */
[--C-:B------:R-:W-:Y:S02]  /*5960*/  HADD2.F32 R3, -RZ, R20.reuse.H0_H0 ;  /* 0x20000014ff037230 */ /* 0x100fe40000004100 */
[----:B------:R-:W-:Y:S01]  /*5970*/  FADD.FTZ R148, -R148, R47 ;  /* 0x0000002f94947221 */ /* 0x000fe20000010100 */
[----:B------:R-:W-:Y:S02]  /*5980*/  HADD2.F32 R33, -RZ, R20.H1_H1 ;  /* 0x30000014ff217230 */ /* 0x000fe40000004100 */
[----:B------:R-:W-:Y:S01]  /*5990*/  FADD.FTZ R50, -R153, R50 ;  /* 0x0000003299327221 */ /* 0x000fe20000010100 */
        /* <DEDUP_REMOVED lines=10> */
.L_x_631:
        /* <DEDUP_REMOVED lines=39> */
.L_x_637:
        /* <DEDUP_REMOVED lines=33> */
.L_x_636:
        /* <DEDUP_REMOVED lines=34> */
.L_x_638:
        /* <DEDUP_REMOVED lines=28> */
.L_x_634:
        /* <DEDUP_REMOVED lines=13> */
.L_x_611:
        /* <DEDUP_REMOVED lines=46> */
.L_x_610:
[----:B------:R-:W-:Y:S05]  /*6650*/  BSYNC B0 ;  /* 0x0000000000007941 */ /* 0x000fea0003800000 */
.L_x_609:
        /* <DEDUP_REMOVED lines=16> */
[----:B------:R0:W-:Y:S04]  /*6760*/  STS.128 [R0+0x800], R36 ;  /* 0x0008002400007388 */ /* 0x0001e80000000c00 */
[----:B------:R2:W-:Y:S01]  /*6770*/  STS.128 [R0+0x810], R40 ;  /* 0x0008102800007388 */ /* 0x0005e20000000c00 */
[----:B------:R-:W-:Y:S08]  /*6780*/  BAR.SYNC.DEFER_BLOCKING 0x0 ;  /* 0x0000000000007b1d */ /* 0x000ff00000010000 */
[----:B0-----:R-:W2:Y:S01]  /*6790*/  LDC R38, c[0x0][0x388] ;  /* 0x0000e200ff267b82 */ /* 0x001ea20000000800 */
[----:B------:R-:W0:Y:S04]  /*67a0*/  LDS R20, [R3+0x400] ;  /* 0x0004000003147984 */ /* 0x000e280000000800 */
[----:B------:R-:W1:Y:S04]  /*67b0*/  LDS R21, [R3+0x600] ;  /* 0x0006000003157984 */ /* 0x000e680000000800 */
[----:B------:R-:W4:Y:S01]  /*67c0*/  LDS R27, [R3+0x1000] ;  /* 0x00100000031b7984 */ /* 0x000f220000000800 */
[----:B--2---:R-:W-:-:S03]  /*67d0*/  IMAD R41, R38, UR4, RZ ;  /* 0x0000000426297c24 */ /* 0x004fc6000f8e02ff */
[----:B------:R-:W2:Y:S04]  /*67e0*/  LDS R24, [R3+0x1200] ;  /* 0x0012000003187984 */ /* 0x000ea80000000800 */
[----:B------:R-:W5:Y:S04]  /*67f0*/  LDS R2, [R3] ;  /* 0x0000000003027984 */ /* 0x000f680000000800 */
[----:B------:R-:W3:Y:S04]  /*6800*/  LDS R48, [R3+0x200] ;  /* 0x0002000003307984 */ /* 0x000ee80000000800 */
[----:B------:R-:W3:Y:S04]  /*6810*/  LDS R49, [R3+0xc00] ;  /* 0x000c000003317984 */ /* 0x000ee80000000800 */
[----:B------:R-:W3:Y:S04]  /*6820*/  LDS R25, [R3+0xe00] ;  /* 0x000e000003197984 */ /* 0x000ee80000000800 */
[----:B------:R-:W3:Y:S04]  /*6830*/  LDS R22, [R3+0x800] ;  /* 0x0008000003167984 */ /* 0x000ee80000000800 */
[----:B------:R-:W3:Y:S01]  /*6840*/  LDS R29, [R3+0x1400] ;  /* 0x00140000031d7984 */ /* 0x000ee20000000800 */
[----:B0-----:R-:W-:-:S03]  /*6850*/  FADD.FTZ R20, RZ, R20 ;  /* 0x00000014ff147221 */ /* 0x001fc60000010000 */
[----:B------:R-:W0:Y:S01]  /*6860*/  LDS R23, [R3+0xa00] ;  /* 0x000a000003177984 */ /* 0x000e220000000800 */
[----:B-1----:R-:W-:-:S03]  /*6870*/  FADD.FTZ R21, RZ, R21 ;  /* 0x00000015ff157221 */ /* 0x002fc60000010000 */
[----:B------:R-:W1:Y:S01]  /*6880*/  LDS R26, [R3+0x1600] ;  /* 0x00160000031a7984 */ /* 0x000e620000000800 */
[----:B----4-:R-:W-:-:S03]  /*6890*/  FADD.FTZ R20, R20, R27 ;  /* 0x0000001b14147221 */ /* 0x010fc60000010000 */
[----:B------:R-:W4:Y:S01]  /*68a0*/  LDS R31, [R3+0x1800] ;  /* 0x00180000031f7984 */ /* 0x000f220000000800 */
[----:B--2---:R-:W-:-:S03]  /*68b0*/  FADD.FTZ R21, R21, R24 ;  /* 0x0000001815157221 */ /* 0x004fc60000010000 */
[----:B------:R-:W2:Y:S01]  /*68c0*/  LDS R28, [R3+0x1a00] ;  /* 0x001a0000031c7984 */ /* 0x000ea20000000800 */
[----:B-----5:R-:W-:-:S03]  /*68d0*/  FADD.FTZ R2, RZ, R2 ;  /* 0x00000002ff027221 */ /* 0x020fc60000010000 */
[----:B------:R-:W5:Y:S01]  /*68e0*/  LDS R33, [R3+0x1c00] ;  /* 0x001c000003217984 */ /* 0x000f620000000800 */
        /* <DEDUP_REMOVED lines=8> */
[----:B------:R-:W-:-:S03]  /*6970*/  FADD.FTZ R22, R22, R29 ;  /* 0x0000001d16167221 */ /* 0x000fc60000010000 */
[----:B------:R-:W3:Y:S04]  /*6980*/  LDS R34, [R3+0x2600] ;  /* 0x0026000003227984 */ /* 0x000ee80000000800 */
[----:B------:R-:W3:Y:S01]  /*6990*/  LDS R39, [R3+0x2800] ;  /* 0x0028000003277984 */ /* 0x000ee20000000800 */
[----:B0-----:R-:W-:-:S03]  /*69a0*/  FADD.FTZ R23, RZ, R23 ;  /* 0x00000017ff177221 */ /* 0x001fc60000010000 */
[----:B------:R-:W0:Y:S01]  /*69b0*/  LDS R36, [R3+0x2a00] ;  /* 0x002a000003247984 */ /* 0x000e220000000800 */
[----:B-1----:R-:W-:-:S03]  /*69c0*/  FADD.FTZ R23, R23, R26 ;  /* 0x0000001a17177221 */ /* 0x002fc60000010000 */
[----:B------:R-:W1:Y:S01]  /*69d0*/  LDS R27, [R3+0x2c00] ;  /* 0x002c0000031b7984 */ /* 0x000e620000000800 */
[----:B----4-:R-:W-:-:S03]  /*69e0*/  FADD.FTZ R2, R2, R31 ;  /* 0x0000001f02027221 */ /* 0x010fc60000010000 */
[----:B------:R-:W4:Y:S01]  /*69f0*/  LDS R24, [R3+0x2e00] ;  /* 0x002e000003187984 */ /* 0x000f220000000800 */
[----:B--2---:R-:W-:Y:S01]  /*6a00*/  FADD.FTZ R25, R25, R28 ;  /* 0x0000001c19197221 */ /* 0x004fe20000010000 */
[----:B------:R-:W-:Y:S01]  /*6a10*/  BAR.SYNC.DEFER_BLOCKING 0x0 ;  /* 0x0000000000007b1d */ /* 0x000fe20000010000 */
[----:B-----5:R-:W-:Y:S01]  /*6a20*/  FADD.FTZ R20, R20, R33 ;  /* 0x0000002114147221 */ /* 0x020fe20000010000 */
[----:B---3--:R-:W-:Y:S01]  /*6a30*/  FADD.FTZ R21, R21, R30 ;  /* 0x0000001e15157221 */ /* 0x008fe20000010000 */
[----:B------:R-:W-:Y:S01]  /*6a40*/  FADD.FTZ R22, R22, R35 ;  /* 0x0000002316167221 */ /* 0x000fe20000010000 */
[----:B------:R-:W-:Y:S01]  /*6a50*/  FADD.FTZ R23, R23, R32 ;  /* 0x0000002017177221 */ /* 0x000fe20000010000 */
[----:B------:R-:W-:Y:S01]  /*6a60*/  FADD.FTZ R37, R2, R37 ;  /* 0x0000002502257221 */ /* 0x000fe20000010000 */
[----:B------:R-:W-:Y:S01]  /*6a70*/  IADD3 R2, P0, PT, R41, R50, RZ ;  /* 0x0000003229027210 */ /* 0x000fe20007f1e0ff */
[----:B------:R-:W-:Y:S01]  /*6a80*/  FADD.FTZ R25, R25, R34 ;  /* 0x0000002219197221 */ /* 0x000fe20000010000 */
[----:B------:R-:W-:Y:S01]  /*6a90*/  STS.128 [R0], R44 ;  /* 0x0000002c00007388 */ /* 0x000fe20000000c00 */
[----:B------:R-:W-:-:S03]  /*6aa0*/  FADD.FTZ R39, R20, R39 ;  /* 0x0000002714277221 */ /* 0x000fc60000010000 */
[----:B------:R-:W-:Y:S01]  /*6ab0*/  STS.128 [R0+0x10], R16 ;  /* 0x0000101000007388 */ /* 0x000fe20000000c00 */
[----:B0-----:R-:W-:-:S03]  /*6ac0*/  FADD.FTZ R21, R21, R36 ;  /* 0x0000002415157221 */ /* 0x001fc60000010000 */
[----:B------:R-:W-:Y:S01]  /*6ad0*/  STS.128 [R0+0x400], R12 ;  /* 0x0004000c00007388 */ /* 0x000fe20000000c00 */
[----:B-1----:R-:W-:Y:S01]  /*6ae0*/  FADD.FTZ R27, R22, R27 ;  /* 0x0000001b161b7221 */ /* 0x002fe20000010000 */
[----:B------:R-:W-:Y:S02]  /*6af0*/  SHF.L.U32 R22, R2, 0x2, RZ ;  /* 0x0000000202167819 */ /* 0x000fe400000006ff */
[----:B------:R-:W-:Y:S01]  /*6b00*/  STS.128 [R0+0x410], R108 ;  /* 0x0004106c00007388 */ /* 0x000fe20000000c00 */
[----:B----4-:R-:W-:-:S03]  /*6b10*/  FADD.FTZ R23, R23, R24 ;  /* 0x0000001817177221 */ /* 0x010fc60000010000 */
        /* <DEDUP_REMOVED lines=18> */
[----:B--2---:R-:W-:Y:S01]  /*6c40*/  FADD.FTZ R16, R29, R16 ;  /* 0x000000101d107221 */ /* 0x004fe20000010000 */
[----:B------:R-:W-:Y:S02]  /*6c50*/  IADD3.X R29, PT, PT, RZ, RZ, RZ, P0, !PT ;  /* 0x000000ffff1d7210 */ /* 0x000fe400007fe4ff */
[----:B------:R-:W2:Y:S01]  /*6c60*/  LDS R18, [R3+0x2400] ;  /* 0x0024000003127984 */ /* 0x000ea20000000800 */
[----:B---3--:R-:W-:-:S03]  /*6c70*/  FADD.FTZ R12, RZ, R12 ;  /* 0x0000000cff0c7221 */ /* 0x008fc60000010000 */
[----:B------:R-:W3:Y:S01]  /*6c80*/  LDS R11, [R3+0x1400] ;  /* 0x00140000030b7984 */ /* 0x000ee20000000800 */
[----:B----4-:R-:W-:-:S03]  /*6c90*/  FADD.FTZ R13, R26, R13 ;  /* 0x0000000d1a0d7221 */ /* 0x010fc60000010000 */
[----:B------:R-:W4:Y:S01]  /*6ca0*/  LDS R28, [R3+0x2600] ;  /* 0x00260000031c7984 */ /* 0x000f220000000800 */
[----:B-----5:R-:W-:Y:S01]  /*6cb0*/  FADD.FTZ R5, R12, R5 ;  /* 0x000000050c057221 */ /* 0x020fe20000010000 */
[----:B------:R-:W-:Y:S02]  /*6cc0*/  SHF.L.U64.HI R12, R2, 0x2, R29 ;  /* 0x00000002020c7819 */ /* 0x000fe4000001021d */
[----:B------:R-:W5:Y:S01]  /*6cd0*/  LDS R17, [R3+0x1e00] ;  /* 0x001e000003117984 */ /* 0x000f620000000800 */
[----:B------:R-:W-:Y:S01]  /*6ce0*/  FADD.FTZ R0, RZ, R0 ;  /* 0x00000000ff007221 */ /* 0x000fe20000010000 */
[----:B------:R-:W-:Y:S02]  /*6cf0*/  IADD3 R2, P0, PT, R22, UR18, RZ ;  /* 0x0000001216027c10 */ /* 0x000fe4000ff1e0ff */
        /* <DEDUP_REMOVED lines=8> */
[----:B------:R-:W-:-:S03]  /*6d80*/  FADD.FTZ R0, R0, R9 ;  /* 0x0000000900007221 */ /* 0x000fc60000010000 */
[----:B------:R-:W5:Y:S01]  /*6d90*/  LDS R14, [R3+0x2200] ;  /* 0x00220000030e7984 */ /* 0x000f620000000800 */
[----:B0-----:R-:W-:-:S03]  /*6da0*/  FADD.FTZ R7, RZ, R7 ;  /* 0x00000007ff077221 */ /* 0x001fc60000010000 */
[----:B------:R-:W0:Y:S01]  /*6db0*/  LDS R35, [R3+0x2c00] ;  /* 0x002c000003237984 */ /* 0x000e220000000800 */
[----:B-1----:R-:W-:Y:S01]  /*6dc0*/  FADD.FTZ R10, R5, R10 ;  /* 0x0000000a050a7221 */ /* 0x002fe20000010000 */
[----:B------:R-:W-:Y:S02]  /*6dd0*/  IADD3.X R5, PT, PT, R12, UR17, RZ, P1, !PT ;  /* 0x000000110c057c10 */ /* 0x000fe40008ffe4ff */
[----:B------:R1:W0:Y:S01]  /*6de0*/  LDS R20, [R3+0x2e00] ;  /* 0x002e000003147984 */ /* 0x0002220000000800 */
[----:B--2---:R-:W-:Y:S01]  /*6df0*/  FADD.FTZ R15, R15, R18 ;  /* 0x000000120f0f7221 */ /* 0x004fe20000010000 */
[----:B---3--:R-:W-:Y:S01]  /*6e00*/  FADD.FTZ R6, R6, R11 ;  /* 0x0000000b06067221 */ /* 0x008fe20000010000 */
        /* <DEDUP_REMOVED lines=23> */
.L_x_614:
        /* <DEDUP_REMOVED lines=8> */
.L_x_641:
[----:B------:R-:W-:Y:S05]  /*7000*/  BSYNC B2 ;  /* 0x0000000000027941 */ /* 0x000fea0003800000 */
.L_x_640:
        /* <DEDUP_REMOVED lines=8> */
.L_x_642:
[----:B------:R-:W-:-:S05]  /*7090*/  FADD.FTZ R32, R32, R165 ;  /* 0x000000a520207221 */ /* 0x000fca0000010000 */
[----:B------:R-:W-:Y:S01]  /*70a0*/  MOV R46, R32 ;  /* 0x00000020002e7202 */ /* 0x000fe20000000f00 */
[----:B------:R-:W-:Y:S01]  /*70b0*/  HFMA2 R45, -RZ, RZ, 0, 1.1920928955078125e-07 ;  /* 0x00000002ff2d7431 */ /* 0x000fe200000001ff */
[----:B------:R-:W-:-:S07]  /*70c0*/  MOV R33, R43 ;  /* 0x0000002b00217202 */ /* 0x000fce0000000f00 */
[----:B------:R-:W-:Y:S05]  /*70d0*/  WARPSYNC.COLLECTIVE R41, `(.L_x_643) ;  /* 0x0000000029087348 */ /* 0x000fea0003c00000 */
[----:B------:R0:W1:Y:S02]  /*70e0*/  SHFL.BFLY P2, R43, R46, R45, R48 ;  /* 0x0c00002d2e2b7389 */ /* 0x0000640000040030 */
[----:B01----:R-:W-:Y:S05]  /*70f0*/  ENDCOLLECTIVE ;  /* 0x000000000000791b */ /* 0x003fea0003800000 */
.L_x_643:
[----:B------:R-:W-:-:S05]  /*7100*/  FADD.FTZ R33, R33, R164 ;  /* 0x000000a421217221 */ /* 0x000fca0000010000 */
[----:B------:R-:W-:Y:S02]  /*7110*/  MOV R46, R33 ;  /* 0x00000021002e7202 */ /* 0x000fe40000000f00 */
[----:B------:R-:W-:-:S07]  /*7120*/  MOV R35, R43 ;  /* 0x0000002b00237202 */ /* 0x000fce0000000f00 */
[----:B------:R-:W-:Y:S05]  /*7130*/  WARPSYNC.COLLECTIVE R41, `(.L_x_644) ;  /* 0x0000000029087348 */ /* 0x000fea0003c00000 */
[----:B------:R0:W1:Y:S02]  /*7140*/  SHFL.BFLY P2, R43, R46, R45, R48 ;  /* 0x0c00002d2e2b7389 */ /* 0x0000640000040030 */
[----:B01----:R-:W-:Y:S05]  /*7150*/  ENDCOLLECTIVE ;  /* 0x000000000000791b */ /* 0x003fea0003800000 */
.L_x_644:
[----:B------:R-:W-:-:S05]  /*7160*/  FADD.FTZ R35, R32, R35 ;  /* 0x0000002320237221 */ /* 0x000fca0000010000 */
[----:B------:R-:W-:Y:S01]  /*7170*/  MOV R46, R35 ;  /* 0x00000023002e7202 */ /* 0x000fe20000000f00 */
[----:B------:R-:W-:Y:S01]  /*7180*/  HFMA2 R45, -RZ, RZ, 0, 2.384185791015625e-07 ;  /* 0x00000004ff2d7431 */ /* 0x000fe200000001ff */
[----:B------:R-:W-:-:S07]  /*7190*/  MOV R34, R43 ;  /* 0x0000002b00227202 */ /* 0x000fce0000000f00 */
[----:B------:R-:W-:Y:S05]  /*71a0*/  WARPSYNC.COLLECTIVE R41, `(.L_x_645) ;  /* 0x0000000029087348 */ /* 0x000fea0003c00000 */
[----:B------:R0:W1:Y:S02]  /*71b0*/  SHFL.BFLY P2, R43, R46, R45, R48 ;  /* 0x0c00002d2e2b7389 */ /* 0x0000640000040030 */
[----:B01----:R-:W-:Y:S05]  /*71c0*/  ENDCOLLECTIVE ;  /* 0x000000000000791b */ /* 0x003fea0003800000 */
.L_x_645:
[----:B------:R-:W-:-:S05]  /*71d0*/  FADD.FTZ R34, R33, R34 ;  /* 0x0000002221227221 */ /* 0x000fca0000010000 */
[----:B------:R-:W-:Y:S02]  /*71e0*/  MOV R46, R34 ;  /* 0x00000022002e7202 */ /* 0x000fe40000000f00 */
[----:B------:R-:W-:-:S07]  /*71f0*/  MOV R42, R43 ;  /* 0x0000002b002a7202 */ /* 0x000fce0000000f00 */
[----:B------:R-:W-:Y:S05]  /*7200*/  WARPSYNC.COLLECTIVE R41, `(.L_x_646) ;  /* 0x0000000029087348 */ /* 0x000fea0003c00000 */
[----:B------:R0:W1:Y:S02]  /*7210*/  SHFL.BFLY P2, R43, R46, R45, R48 ;  /* 0x0c00002d2e2b7389 */ /* 0x0000640000040030 */
[----:B01----:R-:W-:Y:S05]  /*7220*/  ENDCOLLECTIVE ;  /* 0x000000000000791b */ /* 0x003fea0003800000 */
.L_x_646:
[----:B------:R-:W-:-:S05]  /*7230*/  FADD.FTZ R42, R35, R42 ;  /* 0x0000002a232a7221 */ /* 0x000fca0000010000 */
[----:B------:R-:W-:Y:S01]  /*7240*/  MOV R46, R42 ;  /* 0x0000002a002e7202 */ /* 0x000fe20000000f00 */
[----:B------:R-:W-:Y:S01]  /*7250*/  HFMA2 R45, -RZ, RZ, 0, 4.76837158203125e-07 ;  /* 0x00000008ff2d7431 */ /* 0x000fe200000001ff */
[----:B------:R-:W-:-:S07]  /*7260*/  MOV R37, R43 ;  /* 0x0000002b00257202 */ /* 0x000fce0000000f00 */
[----:B------:R-:W-:Y:S05]  /*7270*/  WARPSYNC.COLLECTIVE R41, `(.L_x_647) ;  /* 0x0000000029087348 */ /* 0x000fea0003c00000 */
[----:B------:R0:W1:Y:S02]  /*7280*/  SHFL.BFLY P2, R43, R46, R45, R48 ;  /* 0x0c00002d2e2b7389 */ /* 0x0000640000040030 */
[----:B01----:R-:W-:Y:S05]  /*7290*/  ENDCOLLECTIVE ;  /* 0x000000000000791b */ /* 0x003fea0003800000 */
.L_x_647:
[----:B------:R-:W-:-:S05]  /*72a0*/  FADD.FTZ R37, R34, R37 ;  /* 0x0000002522257221 */ /* 0x000fca0000010000 */
[----:B------:R-:W-:Y:S02]  /*72b0*/  MOV R46, R37 ;  /* 0x00000025002e7202 */ /* 0x000fe40000000f00 */
[----:B------:R-:W-:-:S07]  /*72c0*/  MOV R39, R43 ;  /* 0x0000002b00277202 */ /* 0x000fce0000000f00 */
[----:B------:R-:W-:Y:S05]  /*72d0*/  WARPSYNC.COLLECTIVE R41, `(.L_x_648) ;  /* 0x0000000029087348 */ /* 0x000fea0003c00000 */
[----:B------:R0:W1:Y:S02]  /*72e0*/  SHFL.BFLY P2, R43, R46, R45, R48 ;  /* 0x0c00002d2e2b7389 */ /* 0x0000640000040030 */
[----:B01----:R-:W-:Y:S05]  /*72f0*/  ENDCOLLECTIVE ;  /* 0x000000000000791b */ /* 0x003fea0003800000 */
.L_x_648:
[----:B------:R-:W-:-:S05]  /*7300*/  FADD.FTZ R39, R42, R39 ;  /* 0x000000272a277221 */ /* 0x000fca0000010000 */
[----:B------:R-:W-:Y:S01]  /*7310*/  MOV R46, R39 ;  /* 0x00000027002e7202 */ /* 0x000fe20000000f00 */
[----:B------:R-:W-:Y:S01]  /*7320*/  HFMA2 R45, -RZ, RZ, 0, 9.5367431640625e-07 ;  /* 0x00000010ff2d7431 */ /* 0x000fe200000001ff */
[----:B------:R-:W-:-:S07]  /*7330*/  MOV R44, R43 ;  /* 0x0000002b002c7202 */ /* 0x000fce0000000f00 */
[----:B------:R-:W-:Y:S05]  /*7340*/  WARPSYNC.COLLECTIVE R41, `(.L_x_649) ;  /* 0x0000000029087348 */ /* 0x000fea0003c00000 */
[----:B------:R0:W1:Y:S02]  /*7350*/  SHFL.BFLY P2, R43, R46, R45, R48 ;  /* 0x0c00002d2e2b7389 */ /* 0x0000640000040030 */
[----:B01----:R-:W-:Y:S05]  /*7360*/  ENDCOLLECTIVE ;  /* 0x000000000000791b */ /* 0x003fea0003800000 */
.L_x_649:
[----:B------:R-:W-:-:S05]  /*7370*/  FADD.FTZ R44, R37, R44 ;  /* 0x0000002c252c7221 */ /* 0x000fca0000010000 */
[----:B------:R-:W-:Y:S02]  /*7380*/  MOV R46, R44 ;  /* 0x0000002c002e7202 */ /* 0x000fe40000000f00 */
[----:B------:R-:W-:-:S07]  /*7390*/  MOV R32, R43 ;  /* 0x0000002b00207202 */ /* 0x000fce0000000f00 */
[----:B------:R-:W-:Y:S05]  /*73a0*/  WARPSYNC.COLLECTIVE R41, `(.L_x_650) ;  /* 0x0000000029087348 */ /* 0x000fea0003c00000 */
[----:B------:R0:W1:Y:S02]  /*73b0*/  SHFL.BFLY P2, R43, R46, R45, R48 ;  /* 0x0c00002d2e2b7389 */ /* 0x0000640000040030 */
[----:B01----:R-:W-:Y:S05]  /*73c0*/  ENDCOLLECTIVE ;  /* 0x000000000000791b */ /* 0x003fea0003800000 */
.L_x_650:
[----:B------:R-:W-:Y:S01]  /*73d0*/  MOV R33, R43 ;  /* 0x0000002b00217202 */ /* 0x000fe20000000f00 */
[----:B------:R-:W-:Y:S06]  /*73e0*/  BRA `(.L_x_651) ;  /* 0xffffffb000d47947 */ /* 0x000fec000383ffff */
.L_x_652:
        /* <DEDUP_REMOVED lines=9> */
.L_x_4937:


//--------------------- .text._ZN10layer_norm31ln_parallel_residual_bwd_kernelINS_13Kernel_traitsI6__halfS2_S2_S2_fjLj768ELj1ELj4ELj1ELj16ENS_18Kernel_traits_baseILj768ES2_S2_S2_S2_fjLj128EEEEELb1ELb0ELb0EEEvNS_9BwdParamsE --------------------------
	.section	.text._ZN10layer_norm31ln_parallel_residual_bwd_kernelINS_13Kernel_traitsI6__halfS2_S2_S2_fjLj768ELj1ELj4ELj1ELj16ENS_18Kernel_traits_baseILj768ES2_S2_S2_S2_fjLj128EEEEELb1ELb0ELb0EEEvNS_9BwdParamsE,"ax",@progbits
	.align	128
        .global         _ZN10layer_norm31ln_parallel_residual_bwd_kernelINS_13Kernel_traitsI6__halfS2_S2_S2_fjLj768ELj1ELj4ELj1ELj16ENS_18Kernel_traits_baseILj768ES2_S2_S2_S2_fjLj128EEEEELb1ELb0ELb0EEEvNS_9BwdParamsE
        .type           _ZN10layer_norm31ln_parallel_residual_bwd_kernelINS_13Kernel_traitsI6__halfS2_S2_S2_fjLj768ELj1ELj4ELj1ELj16ENS_18Kernel_traits_baseILj768ES2_S2_S2_S2_fjLj128EEEEELb1ELb0ELb0EEEvNS_9BwdParamsE,@function
        .size           _ZN10layer_norm31ln_parallel_residual_bwd_kernelINS_13Kernel_traitsI6__halfS2_S2_S2_fjLj768ELj1ELj4ELj1ELj16ENS_18Kernel_traits_baseILj768ES2_S2_S2_S2_fjLj128EEEEELb1ELb0ELb0EEEvNS_9BwdParamsE,(.L_x_4938 - _ZN10layer_norm31ln_parallel_residual_bwd_kernelINS_13Kernel_traitsI6__halfS2_S2_S2_fjLj768ELj1ELj4ELj1ELj16ENS_18Kernel_traits_baseILj768ES2_S2_S2_S2_fjLj128EEEEELb1ELb0ELb0EEEvNS_9BwdParamsE)
        .other          _ZN10layer_norm31ln_parallel_residual_bwd_kernelINS_13Kernel_traitsI6__halfS2_S2_S2_fjLj768ELj1ELj4ELj1ELj16ENS_18Kernel_traits_baseILj768ES2_S2_S2_S2_fjLj128EEEEELb1ELb0ELb0EEEvNS_9BwdParamsE,@"STO_CUDA_ENTRY STV_DEFAULT"
_ZN10layer_norm31ln_parallel_residual_bwd_kernelINS_13Kernel_traitsI6__halfS2_S2_S2_fjLj768ELj1ELj4ELj1ELj16ENS_18Kernel_traits_baseILj768ES2_S2_S2_S2_fjLj128EEEEELb1ELb0ELb0EEEvNS_9BwdParamsE:
.text._ZN10layer_norm31ln_parallel_residual_bwd_kernelINS_13Kernel_traitsI6__halfS2_S2_S2_fjLj768ELj1ELj4ELj1ELj16ENS_18Kernel_traits_baseILj768ES2_S2_S2_S2_fjLj128EEEEELb1ELb0ELb0EEEvNS_9BwdParamsE:
        /* <DEDUP_REMOVED lines=22> */
[----:B------:R-:W0:Y:S01]  /*0160*/  LDCU.64 UR10, c[0x0][0x470] ;  /* 0x00008e00ff0a77ac */ /* 0x000e220008000a00 */
        /* <DEDUP_REMOVED lines=124> */
.L_x_691:
        /* <DEDUP_REMOVED lines=22> */
[----:B0-----:R-:W-:-:S07]  /*0a90*/  IMAD.WIDE.U32 R8, R6, 0x10, R8 ;  /* 0x0000001006087825 */ /* 0x001fce00078e0008 */
[----:B------:R-:W0:Y:S01]  /*0aa0*/  LDC.64 R174, c[0x0][0x3b0] ;  /* 0x0000ec00ffae7b82 */ /* 0x000e220000000a00 */
[----:B------:R-:W3:Y:S01]  /*0ab0*/  LDG.E.128 R8, desc[UR8][R8.64] ;  /* 0x0000000808087981 */ /* 0x000ee2000c1e1d00 */
[----:B-1----:R-:W-:-:S06]  /*0ac0*/  IMAD.WIDE.U32 R176, R6, 0x10, R176 ;  /* 0x0000001006b07825 */ /* 0x002fcc00078e00b0 */
[----:B------:R-:W4:Y:S01]  /*0ad0*/  LDG.E.128 R176, desc[UR8][R176.64] ;  /* 0x00000008b0b07981 */ /* 0x000f22000c1e1d00 */
[----:B--2---:R-:W-:-:S06]  /*0ae0*/  IMAD.WIDE.U32 R168, R6, 0x10, R168 ;  /* 0x0000001006a87825 */ /* 0x004fcc00078e00a8 */
[----:B------:R-:W2:Y:S01]  /*0af0*/  LDG.E.128 R168, desc[UR8][R168.64] ;  /* 0x00000008a8a87981 */ /* 0x000ea2000c1e1d00 */
[----:B------:R-:W-:Y:S01]  /*0b00*/  ISETP.NE.U32.AND P2, PT, RZ, UR10, PT ;  /* 0x0000000aff007c0c */ /* 0x000fe2000bf45070 */
[----:B0-----:R-:W-:Y:S01]  /*0b10*/  IMAD.WIDE.U32 R174, R6, 0x8, R174 ;  /* 0x0000000806ae7825 */ /* 0x001fe200078e00ae */
[----:B------:R-:W-:Y:S02]  /*0b20*/  ISETP.NE.U32.AND P0, PT, RZ, UR24, PT ;  /* 0x00000018ff007c0c */ /* 0x000fe4000bf05070 */
[----:B------:R-:W-:Y:S02]  /*0b30*/  ISETP.NE.AND.EX P2, PT, RZ, UR11, PT, P2 ;  /* 0x0000000bff007c0c */ /* 0x000fe4000bf45320 */
[----:B------:R-:W-:Y:S01]  /*0b40*/  ISETP.NE.AND.EX P0, PT, RZ, UR25, PT, P0 ;  /* 0x00000019ff007c0c */ /* 0x000fe2000bf05300 */
[----:B------:R-:W5:Y:S10]  /*0b50*/  LDG.E.64 R174, desc[UR8][R174.64] ;  /* 0x00000008aeae7981 */ /* 0x000f74000c1e1b00 */
[----:B------:R-:W0:Y:S08]  /*0b60*/  @P2 LDC.64 R218, c[0x0][0x3b8] ;  /* 0x0000ee00ffda2b82 */ /* 0x000e300000000a00 */
[----:B------:R-:W1:Y:S01]  /*0b70*/  @P0 LDC.64 R12, c[0x0][0x438] ;  /* 0x00010e00ff0c0b82 */ /* 0x000e620000000a00 */
[----:B------:R-:W-:-:S02]  /*0b80*/  HADD2.F32 R14, -RZ, R161.H0_H0 ;  /* 0x200000a1ff0e7230 */ /* 0x000fc40000004100 */
[----:B------:R-:W-:Y:S02]  /*0b90*/  HADD2.F32 R222, -RZ, R162.H0_H0 ;  /* 0x200000a2ffde7230 */ /* 0x000fe40000004100 */
[----:B------:R-:W-:Y:S02]  /*0ba0*/  HADD2.F32 R7, -RZ, R164.H1_H1 ;  /* 0x300000a4ff077230 */ /* 0x000fe40000004100 */
[----:B0-----:R-:W-:-:S05]  /*0bb0*/  @P2 IMAD.WIDE.U32 R218, R6, 0x8, R218 ;  /* 0x0000000806da2825 */ /* 0x001fca00078e00da */
[----:B------:R-:W5:Y:S01]  /*0bc0*/  @P2 LDG.E.64 R214, desc[UR8][R218.64] ;  /* 0x00000008dad62981 */ /* 0x000f62000c1e1b00 */
[----:B-1----:R-:W-:-:S05]  /*0bd0*/  @P0 IMAD.WIDE.U32 R12, R6, 0x10, R12 ;  /* 0x00000010060c0825 */ /* 0x002fca00078e000c */
[----:B------:R0:W5:Y:S01]  /*0be0*/  @P0 LDG.E.128 R44, desc[UR8][R12.64] ;  /* 0x000000080c2c0981 */ /* 0x000162000c1e1d00 */
[----:B------:R-:W-:Y:S02]  /*0bf0*/  HADD2.F32 R194, -RZ, R166.H0_H0 ;  /* 0x200000a6ffc27230 */ /* 0x000fe40000004100 */
[----:B0-----:R-:W-:Y:S02]  /*0c00*/  HADD2.F32 R13, -RZ, R161.H1_H1 ;  /* 0x300000a1ff0d7230 */ /* 0x001fe40000004100 */
[----:B------:R-:W-:Y:S02]  /*0c10*/  HADD2.F32 R12, -RZ, R165.H0_H0 ;  /* 0x200000a5ff0c7230 */ /* 0x000fe40000004100 */
[----:B------:R-:W-:Y:S02]  /*0c20*/  HADD2.F32 R225, -RZ, R163.H1_H1 ;  /* 0x300000a3ffe17230 */ /* 0x000fe40000004100 */
[--C-:B---3--:R-:W-:Y:S02]  /*0c30*/  HADD2.F32 R191, -RZ, R10.reuse.H0_H0 ;  /* 0x2000000affbf7230 */ /* 0x108fe40000004100 */
[----:B------:R-:W-:-:S02]  /*0c40*/  HADD2.F32 R188, -RZ, R10.H1_H1 ;  /* 0x3000000affbc7230 */ /* 0x000fc40000004100 */
[----:B------:R-:W-:Y:S02]  /*0c50*/  HADD2.F32 R10, -RZ, R160.H0_H0 ;  /* 0x200000a0ff0a7230 */ /* 0x000fe40000004100 */
[----:B----4-:R-:W-:Y:S02]  /*0c60*/  HADD2.F32 R223, -RZ, R176.H0_H0 ;  /* 0x200000b0ffdf7230 */ /* 0x010fe40000004100 */
[--C-:B------:R-:W-:Y:S02]  /*0c70*/  HADD2.F32 R195, -RZ, R8.reuse.H0_H0 ;  /* 0x20000008ffc37230 */ /* 0x100fe40000004100 */
[----:B------:R-:W-:Y:S02]  /*0c80*/  HADD2.F32 R192, -RZ, R8.H1_H1 ;  /* 0x30000008ffc07230 */ /* 0x000fe40000004100 */
[----:B------:R-:W-:Y:S01]  /*0c90*/  FMUL.FTZ R3, R10, R223 ;  /* 0x000000df0a037220 */ /* 0x000fe20000410000 */
[----:B------:R-:W-:Y:S02]  /*0ca0*/  HADD2.F32 R8, -RZ, R164.H0_H0 ;  /* 0x200000a4ff087230 */ /* 0x000fe40000004100 */
[----:B------:R-:W-:-:S02]  /*0cb0*/  HADD2.F32 R220, -RZ, R176.H1_H1 ;  /* 0x300000b0ffdc7230 */ /* 0x000fc40000004100 */
[--C-:B------:R-:W-:Y:S02]  /*0cc0*/  HADD2.F32 R221, -RZ, R177.reuse.H0_H0 ;  /* 0x200000b1ffdd7230 */ /* 0x100fe40000004100 */
[----:B------:R-:W-:Y:S01]  /*0cd0*/  FFMA.FTZ R8, R8, R195, R3 ;  /* 0x000000c308087223 */ /* 0x000fe20000010003 */
[----:B------:R-:W-:Y:S02]  /*0ce0*/  HADD2.F32 R3, -RZ, R160.H1_H1 ;  /* 0x300000a0ff037230 */ /* 0x000fe40000004100 */
[----:B------:R-:W-:Y:S02]  /*0cf0*/  HADD2.F32 R218, -RZ, R177.H1_H1 ;  /* 0x300000b1ffda7230 */ /* 0x000fe40000004100 */
[----:B------:R-:W-:Y:S02]  /*0d00*/  HADD2.F32 R219, -RZ, R178.H0_H0 ;  /* 0x200000b2ffdb7230 */ /* 0x000fe40000004100 */
[----:B------:R-:W-:Y:S01]  /*0d10*/  FMUL.FTZ R10, R3, R220 ;  /* 0x000000dc030a7220 */ /* 0x000fe20000410000 */
        /* <DEDUP_REMOVED lines=8> */
[----:B------:R-:W-:Y:S01]  /*0da0*/  FFMA.FTZ R7, R7, R192, R10 ;  /* 0x000000c007077223 */ /* 0x000fe2000001000a */
[----:B------:R-:W-:-:S02]  /*0db0*/  HADD2.F32 R178, -RZ, R178.H1_H1 ;  /* 0x300000b2ffb27230 */ /* 0x000fc40000004100 */
[----:B------:R-:W-:Y:S01]  /*0dc0*/  FFMA.FTZ R10, R11, R190, R14 ;  /* 0x000000be0b0a7223 */ /* 0x000fe2000001000e */
[----:B------:R-:W-:Y:S01]  /*0dd0*/  FFMA.FTZ R11, R194, R191, R3 ;  /* 0x000000bfc20b7223 */ /* 0x000fe20000010003 */
[----:B------:R-:W-:Y:S02]  /*0de0*/  HADD2.F32 R13, -RZ, R162.H1_H1 ;  /* 0x300000a2ff0d7230 */ /* 0x000fe40000004100 */
[----:B------:R-:W-:Y:S02]  /*0df0*/  HADD2.F32 R177, -RZ, R179.H0_H0 ;  /* 0x200000b3ffb17230 */ /* 0x000fe40000004100 */
[----:B------:R-:W-:Y:S02]  /*0e00*/  HADD2.F32 R194, -RZ, R163.H0_H0 ;  /* 0x200000a3ffc27230 */ /* 0x000fe40000004100 */
[----:B------:R-:W-:Y:S01]  /*0e10*/  FFMA.FTZ R9, R12, R193, R9 ;  /* 0x000000c10c097223 */ /* 0x000fe20000010009 */
[----:B------:R-:W-:Y:S02]  /*0e20*/  FMUL.FTZ R12, R13, R178 ;  /* 0x000000b20d0c7220 */ /* 0x000fe40000410000 */
[----:B------:R-:W-:Y:S01]  /*0e30*/  FMUL.FTZ R13, R194, R177 ;  /* 0x000000b1c20d7220 */ /* 0x000fe20000410000 */
[----:B--2---:R-:W-:-:S02]  /*0e40*/  HADD2.F32 R194, -RZ, R168.H0_H0 ;  /* 0x200000a8ffc27230 */ /* 0x004fc40000004100 */
[----:B------:R-:W-:Y:S02]  /*0e50*/  HADD2.F32 R168, -RZ, R168.H1_H1 ;  /* 0x300000a8ffa87230 */ /* 0x000fe40000004100 */
[----:B------:R-:W-:Y:S02]  /*0e60*/  HADD2.F32 R3, -RZ, R166.H1_H1 ;  /* 0x300000a6ff037230 */ /* 0x000fe40000004100 */
[C---:B------:R-:W-:Y:S01]  /*0e70*/  FADD.FTZ R194, -R211.reuse, R194 ;  /* 0x000000c2d3c27221 */ /* 0x040fe20000010100 */
[----:B------:R-:W-:Y:S02]  /*0e80*/  HADD2.F32 R176, -RZ, R179.H1_H1 ;  /* 0x300000b3ffb07230 */ /* 0x000fe40000004100 */
[----:B------:R-:W-:Y:S01]  /*0e90*/  FADD.FTZ R168, -R211, R168 ;  /* 0x000000a8d3a87221 */ /* 0x000fe20000010100 */
[--C-:B------:R-:W-:Y:S02]  /*0ea0*/  HADD2.F32 R14, -RZ, R167.reuse.H0_H0 ;  /* 0x200000a7ff0e7230 */ /* 0x100fe40000004100 */
[----:B------:R-:W-:Y:S01]  /*0eb0*/  FFMA.FTZ R12, R3, R188, R12 ;  /* 0x000000bc030c7223 */ /* 0x000fe2000001000c */
[----:B-----5:R-:W-:Y:S01]  /*0ec0*/  FMUL.FTZ R3, R173, R194 ;  /* 0x000000c2ad037220 */ /* 0x020fe20000410000 */
[----:B------:R-:W-:-:S02]  /*0ed0*/  HADD2.F32 R179, -RZ, R167.H1_H1 ;  /* 0x300000a7ffb37230 */ /* 0x000fc40000004100 */
[----:B------:R-:W-:Y:S01]  /*0ee0*/  FMUL.FTZ R194, R173, R168 ;  /* 0x000000a8adc27220 */ /* 0x000fe20000410000 */
[----:B------:R-:W-:Y:S02]  /*0ef0*/  HADD2.F32 R224, -RZ, R169.H1_H1 ;  /* 0x300000a9ffe07230 */ /* 0x000fe40000004100 */
[----:B------:R-:W-:Y:S01]  /*0f00*/  FMUL.FTZ R222, R225, R176 ;  /* 0x000000b0e1de7220 */ /* 0x000fe20000410000 */
[----:B------:R-:W-:Y:S01]  /*0f10*/  FFMA.FTZ R13, R14, R217, R13 ;  /* 0x000000d90e0d7223 */ /* 0x000fe2000001000d */
[--C-:B------:R-:W-:Y:S02]  /*0f20*/  HADD2.F32 R226, -RZ, R170.reuse.H0_H0 ;  /* 0x200000aaffe27230 */ /* 0x100fe40000004100 */
[----:B------:R-:W-:Y:S01]  /*0f30*/  FADD.FTZ R117, R117, R192 ;  /* 0x000000c075757221 */ /* 0x000fe20000010000 */
[----:B------:R-:W-:Y:S01]  /*0f40*/  FFMA.FTZ R141, R194, R192, R141 ;  /* 0x000000c0c28d7223 */ /* 0x000fe2000001008d */
[----:B------:R-:W-:Y:S01]  /*0f50*/  FFMA.FTZ R14, R179, R216, R222 ;  /* 0x000000d8b30e7223 */ /* 0x000fe200000100de */
[----:B------:R-:W-:-:S02]  /*0f60*/  HADD2.F32 R170, -RZ, R170.H1_H1 ;  /* 0x300000aaffaa7230 */ /* 0x000fc40000004100 */
[----:B------:R-:W-:Y:S01]  /*0f70*/  FADD.FTZ R192, -R211, R224 ;  /* 0x000000e0d3c07221 */ /* 0x000fe20000010100 */
[----:B------:R-:W-:Y:S02]  /*0f80*/  HADD2.F32 R222, -RZ, R169.H0_H0 ;  /* 0x200000a9ffde7230 */ /* 0x000fe40000004100 */
[----:B------:R-:W-:Y:S01]  /*0f90*/  FADD.FTZ R168, RZ, R8 ;  /* 0x00000008ffa87221 */ /* 0x000fe20000010000 */
[----:B------:R-:W-:Y:S01]  /*0fa0*/  FMUL.FTZ R192, R173, R192 ;  /* 0x000000c0adc07220 */ /* 0x000fe20000410000 */
[C---:B------:R-:W-:Y:S01]  /*0fb0*/  FADD.FTZ R170, -R211.reuse, R170 ;  /* 0x000000aad3aa7221 */ /* 0x040fe20000010100 */
[----:B------:R-:W-:Y:S01]  /*0fc0*/  FADD.FTZ R222, -R211, R222 ;  /* 0x000000ded3de7221 */ /* 0x000fe20000010100 */
[----:B------:R-:W-:Y:S01]  /*0fd0*/  FFMA.FTZ R169, R3, R8, RZ ;  /* 0x0000000803a97223 */ /* 0x000fe200000100ff */
[----:B------:R-:W-:Y:S01]  /*0fe0*/  FADD.FTZ R119, R119, R190 ;  /* 0x000000be77777221 */ /* 0x000fe20000010000 */
[----:B------:R-:W-:Y:S01]  /*0ff0*/  FFMA.FTZ R143, R192, R190, R143 ;  /* 0x000000bec08f7223 */ /* 0x000fe2000001008f */
[----:B------:R-:W-:Y:S01]  /*1000*/  FADD.FTZ R116, R116, R195 ;  /* 0x000000c374747221 */ /* 0x000fe20000010000 */
[----:B------:R-:W-:Y:S01]  /*1010*/  FFMA.FTZ R140, R3, R195, R140 ;  /* 0x000000c3038c7223 */ /* 0x000fe2000001008c */
[C---:B------:R-:W-:Y:S01]  /*1020*/  FMUL.FTZ R190, R173.reuse, R170 ;  /* 0x000000aaadbe7220 */ /* 0x040fe20000410000 */
[----:B------:R-:W-:Y:S01]  /*1030*/  FMUL.FTZ R195, R173, R222 ;  /* 0x000000deadc37220 */ /* 0x000fe20000410000 */
[----:B------:R-:W-:Y:S01]  /*1040*/  FADD.FTZ R168, R168, R7 ;  /* 0x00000007a8a87221 */ /* 0x000fe20000010000 */
[----:B------:R-:W-:Y:S01]  /*1050*/  FFMA.FTZ R170, R194, R7, R169 ;  /* 0x00000007c2aa7223 */ /* 0x000fe200000100a9 */
[----:B------:R-:W-:-:S02]  /*1060*/  HADD2.F32 R228, -RZ, R171.H0_H0 ;  /* 0x200000abffe47230 */ /* 0x000fc40000004100 */
[----:B------:R-:W-:Y:S01]  /*1070*/  FADD.FTZ R226, -R211, R226 ;  /* 0x000000e2d3e27221 */ /* 0x000fe20000010100 */
[----:B------:R-:W-:Y:S02]  /*1080*/  HADD2.F32 R230, -RZ, R171.H1_H1 ;  /* 0x300000abffe67230 */ /* 0x000fe40000004100 */
[----:B------:R-:W-:Y:S01]  /*1090*/  FADD.FTZ R169, R168, R9 ;  /* 0x00000009a8a97221 */ /* 0x000fe20000010000 */
[C---:B------:R-:W-:Y:S01]  /*10a0*/  FFMA.FTZ R171, R195.reuse, R9, R170 ;  /* 0x00000009c3ab7223 */ /* 0x040fe200000100aa */
[----:B------:R-:W-:Y:S01]  /*10b0*/  FADD.FTZ R118, R118, R193 ;  /* 0x000000c176767221 */ /* 0x000fe20000010000 */
[----:B------:R-:W-:Y:S01]  /*10c0*/  FFMA.FTZ R142, R195, R193, R142 ;  /* 0x000000c1c38e7223 */ /* 0x000fe2000001008e */
[----:B------:R-:W-:Y:S01]  /*10d0*/  FMUL.FTZ R193, R173, R226 ;  /* 0x000000e2adc17220 */ /* 0x000fe20000410000 */
[----:B------:R-:W-:Y:S01]  /*10e0*/  FADD.FTZ R168, R169, R10 ;  /* 0x0000000aa9a87221 */ /* 0x000fe20000010000 */
[----:B------:R-:W-:Y:S01]  /*10f0*/  FFMA.FTZ R170, R192, R10, R171 ;  /* 0x0000000ac0aa7223 */ /* 0x000fe200000100ab */
[----:B------:R-:W-:-:S02]  /*1100*/  FADD.FTZ R228, -R211, R228 ;  /* 0x000000e4d3e47221 */ /* 0x000fc40000010100 */
[----:B------:R-:W-:Y:S01]  /*1110*/  FADD.FTZ R169, R168, R11 ;  /* 0x0000000ba8a97221 */ /* 0x000fe20000010000 */
[----:B------:R-:W-:Y:S01]  /*1120*/  FFMA.FTZ R171, R193, R11, R170 ;  /* 0x0000000bc1ab7223 */ /* 0x000fe200000100aa */
[----:B------:R-:W-:Y:S01]  /*1130*/  FADD.FTZ R113, R113, R188 ;  /* 0x000000bc71717221 */ /* 0x000fe20000010000 */
[----:B------:R-:W-:Y:S01]  /*1140*/  FFMA.FTZ R137, R190, R188, R137 ;  /* 0x000000bcbe897223 */ /* 0x000fe20000010089 */
[----:B------:R-:W-:Y:S01]  /*1150*/  FADD.FTZ R112, R112, R191 ;  /* 0x000000bf70707221 */ /* 0x000fe20000010000 */
[----:B------:R-:W-:Y:S01]  /*1160*/  FFMA.FTZ R136, R193, R191, R136 ;  /* 0x000000bfc1887223 */ /* 0x000fe20000010088 */
[----:B------:R-:W-:Y:S01]  /*1170*/  FADD.FTZ R188, -R211, R230 ;  /* 0x000000e6d3bc7221 */ /* 0x000fe20000010100 */
        /* <DEDUP_REMOVED lines=26> */
[----:B------:R-:W-:Y:S01]  /*1320*/  IADD3 R216, PT, PT, R6, 0x20, RZ ;  /* 0x0000002006d87810 */ /* 0x000fe20007ffe0ff */
[----:B------:R-:W-:Y:S01]  /*1330*/  FADD.FTZ R218, R169, R14 ;  /* 0x0000000ea9da7221 */ /* 0x000fe20000010000 */
[----:B------:R-:W-:-:S07]  /*1340*/  FFMA.FTZ R220, R188, R14, R171 ;  /* 0x0000000ebcdc7223 */ /* 0x000fce00000100ab */
.L_x_655:
[----:B------:R-:W-:Y:S05]  /*1350*/  BSYNC.RECONVERGENT B0 ;  /* 0x0000000000007941 */ /* 0x000fea0003800200 */
.L_x_654:
        /* <DEDUP_REMOVED lines=16> */
[----:B------:R-:W-:-:S07]  /*1460*/  ISETP.NE.AND.EX P0, PT, RZ, UR25, PT, P0 ;  /* 0x00000019ff007c0c */ /* 0x000fce000bf05300 */
[----:B------:R-:W0:Y:S08]  /*1470*/  @P2 LDC.64 R196, c[0x0][0x3b8] ;  /* 0x0000ee00ffc42b82 */ /* 0x000e300000000a00 */
[----:B------:R-:W1:Y:S01]  /*1480*/  @P0 LDC.64 R180, c[0x0][0x438] ;  /* 0x00010e00ffb40b82 */ /* 0x000e620000000a00 */
[----:B0-----:R-:W-:-:S05]  /*1490*/  @P2 IMAD.WIDE.U32 R196, R216, 0x8, R196 ;  /* 0x00000008d8c42825 */ /* 0x001fca00078e00c4 */
[----:B------:R0:W5:Y:S01]  /*14a0*/  @P2 LDG.E.64 R212, desc[UR8][R196.64] ;  /* 0x00000008c4d42981 */ /* 0x000162000c1e1b00 */
[----:B-1----:R-:W-:-:S03]  /*14b0*/  @P0 IMAD.WIDE.U32 R198, R216, 0x10, R180 ;  /* 0x00000010d8c60825 */ /* 0x002fc600078e00b4 */
[----:B------:R1:W5:Y:S04]  /*14c0*/  LDG.E.64 R180, desc[UR8][R20.64] ;  /* 0x0000000814b47981 */ /* 0x000368000c1e1b00 */
[----:B------:R4:W5:Y:S01]  /*14d0*/  @P0 LDG.E.128 R40, desc[UR8][R198.64] ;  /* 0x00000008c6280981 */ /* 0x000962000c1e1d00 */
[----:B0-----:R-:W-:Y:S02]  /*14e0*/  HADD2.F32 R196, -RZ, R154.H0_H0 ;  /* 0x2000009affc47230 */ /* 0x001fe40000004100 */
[----:B-1----:R-:W-:Y:S02]  /*14f0*/  HADD2.F32 R20, -RZ, R153.H0_H0 ;  /* 0x20000099ff147230 */ /* 0x002fe40000004100 */
[----:B------:R-:W-:Y:S02]  /*1500*/  HADD2.F32 R22, -RZ, R158.H0_H0 ;  /* 0x2000009eff167230 */ /* 0x000fe40000004100 */
[----:B------:R-:W-:-:S02]  /*1510*/  HADD2.F32 R21, -RZ, R157.H1_H1 ;  /* 0x3000009dff157230 */ /* 0x000fc40000004100 */
[----:B------:R-:W-:Y:S02]  /*1520*/  HADD2.F32 R225, -RZ, R155.H1_H1 ;  /* 0x3000009bffe17230 */ /* 0x000fe40000004100 */
[----:B------:R-:W-:Y:S01]  /*1530*/  HADD2.F32 R189, -RZ, R159.H1_H1 ;  /* 0x3000009fffbd7230 */ /* 0x000fe20000004100 */
[----:B------:R-:W-:Y:S01]  /*1540*/  IADD3 R216, PT, PT, R216, 0x20, RZ ;  /* 0x00000020d8d87810 */ /* 0x000fe20007ffe0ff */
[--C-:B---3--:R-:W-:Y:S02]  /*1550*/  HADD2.F32 R201, -RZ, R18.reuse.H0_H0 ;  /* 0x20000012ffc97230 */ /* 0x108fe40000004100 */
[----:B------:R-:W-:Y:S02]  /*1560*/  HADD2.F32 R202, -RZ, R18.H1_H1 ;  /* 0x30000012ffca7230 */ /* 0x000fe40000004100 */
[----:B------:R-:W-:Y:S02]  /*1570*/  HADD2.F32 R18, -RZ, R152.H0_H0 ;  /* 0x20000098ff127230 */ /* 0x000fe40000004100 */
[----:B----4-:R-:W-:-:S02]  /*1580*/  HADD2.F32 R197, -RZ, R176.H0_H0 ;  /* 0x200000b0ffc57230 */ /* 0x010fc40000004100 */
[--C-:B------:R-:W-:Y:S02]  /*1590*/  HADD2.F32 R223, -RZ, R16.reuse.H0_H0 ;  /* 0x20000010ffdf7230 */ /* 0x100fe40000004100 */
[----:B------:R-:W-:Y:S02]  /*15a0*/  HADD2.F32 R224, -RZ, R16.H1_H1 ;  /* 0x30000010ffe07230 */ /* 0x000fe40000004100 */
[----:B------:R-:W-:Y:S01]  /*15b0*/  FMUL.FTZ R15, R18, R197 ;  /* 0x000000c5120f7220 */ /* 0x000fe20000410000 */
[--C-:B------:R-:W-:Y:S02]  /*15c0*/  HADD2.F32 R217, -RZ, R19.reuse.H0_H0 ;  /* 0x20000013ffd97230 */ /* 0x100fe40000004100 */
[----:B------:R-:W-:Y:S02]  /*15d0*/  HADD2.F32 R222, -RZ, R19.H1_H1 ;  /* 0x30000013ffde7230 */ /* 0x000fe40000004100 */
[----:B------:R-:W-:Y:S02]  /*15e0*/  HADD2.F32 R16, -RZ, R156.H0_H0 ;  /* 0x2000009cff107230 */ /* 0x000fe40000004100 */
[----:B------:R-:W-:-:S02]  /*15f0*/  HADD2.F32 R198, -RZ, R176.H1_H1 ;  /* 0x300000b0ffc67230 */ /* 0x000fc40000004100 */
[--C-:B------:R-:W-:Y:S02]  /*1600*/  HADD2.F32 R199, -RZ, R177.reuse.H0_H0 ;  /* 0x200000b1ffc77230 */ /* 0x100fe40000004100 */
[----:B------:R-:W-:Y:S02]  /*1610*/  HADD2.F32 R226, -RZ, R177.H1_H1 ;  /* 0x300000b1ffe27230 */ /* 0x000fe40000004100 */
[----:B------:R-:W-:Y:S02]  /*1620*/  HADD2.F32 R19, -RZ, R152.H1_H1 ;  /* 0x30000098ff137230 */ /* 0x000fe40000004100 */
[--C-:B------:R-:W-:Y:S02]  /*1630*/  HADD2.F32 R177, -RZ, R179.reuse.H0_H0 ;  /* 0x200000b3ffb17230 */ /* 0x100fe40000004100 */
[----:B------:R-:W-:Y:S02]  /*1640*/  HADD2.F32 R176, -RZ, R179.H1_H1 ;  /* 0x300000b3ffb07230 */ /* 0x000fe40000004100 */
[----:B------:R-:W-:-:S02]  /*1650*/  HADD2.F32 R179, -RZ, R153.H1_H1 ;  /* 0x30000099ffb37230 */ /* 0x000fc40000004100 */
[----:B------:R-:W-:Y:S01]  /*1660*/  FFMA.FTZ R15, R16, R223, R15 ;  /* 0x000000df100f7223 */ /* 0x000fe2000001000f */
[----:B------:R-:W-:Y:S02]  /*1670*/  HADD2.F32 R221, -RZ, R178.H0_H0 ;  /* 0x200000b2ffdd7230 */ /* 0x000fe40000004100 */
[----:B------:R-:W-:Y:S01]  /*1680*/  FMUL.FTZ R16, R19, R198 ;  /* 0x000000c613107220 */ /* 0x000fe20000410000 */
[--C-:B------:R-:W-:Y:S02]  /*1690*/  HADD2.F32 R219, -RZ, R17.reuse.H0_H0 ;  /* 0x20000011ffdb7230 */ /* 0x100fe40000004100 */
[----:B------:R-:W-:Y:S02]  /*16a0*/  HADD2.F32 R200, -RZ, R17.H1_H1 ;  /* 0x30000011ffc87230 */ /* 0x000fe40000004100 */
[----:B------:R-:W-:Y:S01]  /*16b0*/  FMUL.FTZ R19, R20, R199 ;  /* 0x000000c714137220 */ /* 0x000fe20000410000 */
[----:B------:R-:W-:Y:S02]  /*16c0*/  HADD2.F32 R17, -RZ, R156.H1_H1 ;  /* 0x3000009cff117230 */ /* 0x000fe40000004100 */
[----:B------:R-:W-:Y:S01]  /*16d0*/  FMUL.FTZ R20, R179, R226 ;  /* 0x000000e2b3147220 */ /* 0x000fe20000410000 */
[----:B------:R-:W-:-:S02]  /*16e0*/  HADD2.F32 R18, -RZ, R157.H0_H0 ;  /* 0x2000009dff127230 */ /* 0x000fc40000004100 */
[----:B------:R-:W-:Y:S01]  /*16f0*/  FMUL.FTZ R179, R196, R221 ;  /* 0x000000ddc4b37220 */ /* 0x000fe20000410000 */
[----:B------:R-:W-:Y:S02]  /*1700*/  FFMA.FTZ R16, R17, R224, R16 ;  /* 0x000000e011107223 */ /* 0x000fe40000010010 */
[----:B------:R-:W-:Y:S01]  /*1710*/  FFMA.FTZ R17, R18, R219, R19 ;  /* 0x000000db12117223 */ /* 0x000fe20000010013 */
[----:B------:R-:W-:Y:S01]  /*1720*/  FFMA.FTZ R19, R22, R201, R179 ;  /* 0x000000c916137223 */ /* 0x000fe200000100b3 */
[----:B------:R-:W-:Y:S02]  /*1730*/  HADD2.F32 R178, -RZ, R178.H1_H1 ;  /* 0x300000b2ffb27230 */ /* 0x000fe40000004100 */
[----:B------:R-:W-:Y:S02]  /*1740*/  HADD2.F32 R179, -RZ, R154.H1_H1 ;  /* 0x3000009affb37230 */ /* 0x000fe40000004100 */
[----:B------:R-:W-:Y:S02]  /*1750*/  HADD2.F32 R196, -RZ, R155.H0_H0 ;  /* 0x2000009bffc47230 */ /* 0x000fe40000004100 */
[----:B------:R-:W-:Y:S01]  /*1760*/  FFMA.FTZ R18, R21, R200, R20 ;  /* 0x000000c815127223 */ /* 0x000fe20000010014 */
[----:B------:R-:W-:-:S02]  /*1770*/  FMUL.FTZ R20, R179, R178 ;  /* 0x000000b2b3147220 */ /* 0x000fc40000410000 */
[----:B------:R-:W-:Y:S01]  /*1780*/  FMUL.FTZ R179, R196, R177 ;  /* 0x000000b1c4b37220 */ /* 0x000fe20000410000 */
[----:B--2---:R-:W-:Y:S02]  /*1790*/  HADD2.F32 R196, -RZ, R168.H0_H0 ;  /* 0x200000a8ffc47230 */ /* 0x004fe40000004100 */
[----:B------:R-:W-:Y:S02]  /*17a0*/  HADD2.F32 R21, -RZ, R158.H1_H1 ;  /* 0x3000009eff157230 */ /* 0x000fe40000004100 */
[----:B------:R-:W-:Y:S02]  /*17b0*/  HADD2.F32 R168, -RZ, R168.H1_H1 ;  /* 0x300000a8ffa87230 */ /* 0x000fe40000004100 */
[----:B------:R-:W-:Y:S02]  /*17c0*/  HADD2.F32 R22, -RZ, R159.H0_H0 ;  /* 0x2000009fff167230 */ /* 0x000fe40000004100 */
[----:B------:R-:W-:Y:S01]  /*17d0*/  FMUL.FTZ R228, R225, R176 ;  /* 0x000000b0e1e47220 */ /* 0x000fe20000410000 */
[----:B------:R-:W-:Y:S01]  /*17e0*/  FADD.FTZ R196, -R211, R196 ;  /* 0x000000c4d3c47221 */ /* 0x000fe20000010100 */
[----:B------:R-:W-:Y:S01]  /*17f0*/  FFMA.FTZ R20, R21, R202, R20 ;  /* 0x000000ca15147223 */ /* 0x000fe20000010014 */
[----:B------:R-:W-:Y:S01]  /*1800*/  FADD.FTZ R168, -R211, R168 ;  /* 0x000000a8d3a87221 */ /* 0x000fe20000010100 */
[----:B------:R-:W-:Y:S01]  /*1810*/  FFMA.FTZ R21, R22, R217, R179 ;  /* 0x000000d916157223 */ /* 0x000fe200000100b3 */
[----:B------:R-:W-:Y:S01]  /*1820*/  FFMA.FTZ R22, R189, R222, R228 ;  /* 0x000000debd167223 */ /* 0x000fe200000100e4 */
[----:B-----5:R-:W-:Y:S01]  /*1830*/  FMUL.FTZ R189, R173, R196 ;  /* 0x000000c4adbd7220 */ /* 0x020fe20000410000 */
[----:B------:R-:W-:-:S02]  /*1840*/  HADD2.F32 R230, -RZ, R169.H1_H1 ;  /* 0x300000a9ffe67230 */ /* 0x000fc40000004100 */
[----:B------:R-:W-:Y:S01]  /*1850*/  FMUL.FTZ R196, R173, R168 ;  /* 0x000000a8adc47220 */ /* 0x000fe20000410000 */
[--C-:B------:R-:W-:Y:S02]  /*1860*/  HADD2.F32 R232, -RZ, R170.reuse.H0_H0 ;  /* 0x200000aaffe87230 */ /* 0x100fe40000004100 */
[----:B------:R-:W-:Y:S01]  /*1870*/  FADD.FTZ R61, R61, R198 ;  /* 0x000000c63d3d7221 */ /* 0x000fe20000010000 */
[----:B------:R-:W-:Y:S02]  /*1880*/  HADD2.F32 R170, -RZ, R170.H1_H1 ;  /* 0x300000aaffaa7230 */ /* 0x000fe40000004100 */
[----:B------:R-:W-:Y:S01]  /*1890*/  FFMA.FTZ R85, R196, R198, R85 ;  /* 0x000000c6c4557223 */ /* 0x000fe20000010055 */
[----:B------:R-:W-:Y:S01]  /*18a0*/  FADD.FTZ R198, -R211, R230 ;  /* 0x000000e6d3c67221 */ /* 0x000fe20000010100 */
[----:B------:R-:W-:Y:S02]  /*18b0*/  HADD2.F32 R228, -RZ, R169.H0_H0 ;  /* 0x200000a9ffe47230 */ /* 0x000fe40000004100 */
[----:B------:R-:W-:Y:S01]  /*18c0*/  FADD.FTZ R169, R218, R15 ;  /* 0x0000000fdaa97221 */ /* 0x000fe20000010000 */
[----:B------:R-:W-:-:S02]  /*18d0*/  HADD2.F32 R234, -RZ, R171.H0_H0 ;  /* 0x200000abffea7230 */ /* 0x000fc40000004100 */
[----:B------:R-:W-:Y:S01]  /*18e0*/  FMUL.FTZ R198, R173, R198 ;  /* 0x000000c6adc67220 */ /* 0x000fe20000410000 */
[----:B------:R-:W-:Y:S02]  /*18f0*/  HADD2.F32 R236, -RZ, R171.H1_H1 ;  /* 0x300000abffec7230 */ /* 0x000fe40000004100 */
[C---:B------:R-:W-:Y:S01]  /*1900*/  FADD.FTZ R170, -R211.reuse, R170 ;  /* 0x000000aad3aa7221 */ /* 0x040fe20000010100 */
[----:B------:R-:W-:Y:S01]  /*1910*/  FADD.FTZ R228, -R211, R228 ;  /* 0x000000e4d3e47221 */ /* 0x000fe20000010100 */
[----:B------:R-:W-:Y:S01]  /*1920*/  FFMA.FTZ R171, R189, R15, R220 ;  /* 0x0000000fbdab7223 */ /* 0x000fe200000100dc */
        /* <DEDUP_REMOVED lines=8> */
[----:B------:R-:W-:-:S02]  /*19b0*/  FADD.FTZ R232, -R211, R232 ;  /* 0x000000e8d3e87221 */ /* 0x000fc40000010100 */
[----:B------:R-:W-:Y:S01]  /*19c0*/  FADD.FTZ R169, R168, R17 ;  /* 0x00000011a8a97221 */ /* 0x000fe20000010000 */
[C---:B------:R-:W-:Y:S01]  /*19d0*/  FFMA.FTZ R171, R197.reuse, R17, R170 ;  /* 0x00000011c5ab7223 */ /* 0x040fe200000100aa */
[----:B------:R-:W-:Y:S01]  /*19e0*/  FADD.FTZ R62, R62, R199 ;  /* 0x000000c73e3e7221 */ /* 0x000fe20000010000 */
[----:B------:R-:W-:Y:S01]  /*19f0*/  FFMA.FTZ R86, R197, R199, R86 ;  /* 0x000000c7c5567223 */ /* 0x000fe20000010056 */
[----:B------:R-:W-:Y:S01]  /*1a00*/  FMUL.FTZ R199, R173, R232 ;  /* 0x000000e8adc77220 */ /* 0x000fe20000410000 */
[----:B------:R-:W-:Y:S01]  /*1a10*/  FADD.FTZ R168, R169, R18 ;  /* 0x00000012a9a87221 */ /* 0x000fe20000010000 */
[----:B------:R-:W-:Y:S01]  /*1a20*/  FFMA.FTZ R170, R198, R18, R171 ;  /* 0x00000012c6aa7223 */ /* 0x000fe200000100ab */
[----:B------:R-:W-:Y:S02]  /*1a30*/  FADD.FTZ R234, -R211, R234 ;  /* 0x000000ead3ea7221 */ /* 0x000fe40000010100 */
[----:B------:R-:W-:Y:S01]  /*1a40*/  FADD.FTZ R169, R168, R19 ;  /* 0x00000013a8a97221 */ /* 0x000fe20000010000 */
[C---:B------:R-:W-:Y:S01]  /*1a50*/  FFMA.FTZ R171, R199.reuse, R19, R170 ;  /* 0x00000013c7ab7223 */ /* 0x040fe200000100aa */
[----:B------:R-:W-:Y:S01]  /*1a60*/  FADD.FTZ R104, R104, R201 ;  /* 0x000000c968687221 */ /* 0x000fe20000010000 */
[----:B------:R-:W-:Y:S01]  /*1a70*/  FFMA.FTZ R128, R199, R201, R128 ;  /* 0x000000c9c7807223 */ /* 0x000fe20000010080 */
[----:B------:R-:W-:Y:S01]  /*1a80*/  FADD.FTZ R105, R105, R202 ;  /* 0x000000ca69697221 */ /* 0x000fe20000010000 */
[C---:B------:R-:W-:Y:S01]  /*1a90*/  FFMA.FTZ R129, R200.reuse, R202, R129 ;  /* 0x000000cac8817223 */ /* 0x040fe20000010081 */
        /* <DEDUP_REMOVED lines=29> */
.L_x_657:
[----:B------:R-:W-:Y:S05]  /*1c70*/  BSYNC.RECONVERGENT B0 ;  /* 0x0000000000007941 */ /* 0x000fea0003800200 */
.L_x_656:
        /* <DEDUP_REMOVED lines=11> */
[----:B--2---:R-:W-:Y:S01]  /*1d30*/  IMAD.WIDE.U32 R168, R216, 0x10, R168 ;  /* 0x00000010d8a87825 */ /* 0x004fe200078e00a8 */
[----:B------:R-:W-:-:S05]  /*1d40*/  ISETP.NE.AND.EX P0, PT, RZ, UR25, PT, P0 ;  /* 0x00000019ff007c0c */ /* 0x000fca000bf05300 */
[----:B------:R-:W2:Y:S01]  /*1d50*/  LDG.E.128 R168, desc[UR8][R168.64] ;  /* 0x00000008a8a87981 */ /* 0x000ea2000c1e1d00 */
[----:B------:R-:W-:-:S04]  /*1d60*/  ISETP.NE.U32.AND P2, PT, RZ, UR10, PT ;  /* 0x0000000aff007c0c */ /* 0x000fc8000bf45070 */
[----:B------:R-:W-:-:S03]  /*1d70*/  ISETP.NE.AND.EX P2, PT, RZ, UR11, PT, P2 ;  /* 0x0000000bff007c0c */ /* 0x000fc6000bf45320 */
[----:B------:R-:W1:Y:S10]  /*1d80*/  @P0 LDC.64 R184, c[0x0][0x438] ;  /* 0x00010e00ffb80b82 */ /* 0x000e740000000a00 */
[----:B------:R-:W0:Y:S01]  /*1d90*/  @P2 LDC.64 R204, c[0x0][0x3b8] ;  /* 0x0000ee00ffcc2b82 */ /* 0x000e220000000a00 */
[----:B-1----:R-:W-:-:S04]  /*1da0*/  @P0 IMAD.WIDE.U32 R206, R216, 0x10, R184 ;  /* 0x00000010d8ce0825 */ /* 0x002fc800078e00b8 */
[C---:B0-----:R-:W-:Y:S01]  /*1db0*/  IMAD.WIDE.U32 R184, R216.reuse, 0x8, R186 ;  /* 0x00000008d8b87825 */ /* 0x041fe200078e00ba */
[----:B------:R-:W5:Y:S05]  /*1dc0*/  @P0 LDG.E.128 R36, desc[UR8][R206.64] ;  /* 0x00000008ce240981 */ /* 0x000f6a000c1e1d00 */
[----:B------:R-:W5:Y:S01]  /*1dd0*/  LDG.E.64 R184, desc[UR8][R184.64] ;  /* 0x00000008b8b87981 */ /* 0x000f62000c1e1b00 */
[----:B------:R-:W-:-:S05]  /*1de0*/  @P2 IMAD.WIDE.U32 R204, R216, 0x8, R204 ;  /* 0x00000008d8cc2825 */ /* 0x000fca00078e00cc */
[----:B------:R0:W5:Y:S01]  /*1df0*/  @P2 LDG.E.64 R182, desc[UR8][R204.64] ;  /* 0x00000008ccb62981 */ /* 0x000162000c1e1b00 */
[--C-:B------:R-:W-:Y:S02]  /*1e00*/  HADD2.F32 R186, -RZ, R145.reuse.H0_H0 ;  /* 0x20000091ffba7230 */ /* 0x100fe40000004100 */
[----:B------:R-:W-:Y:S02]  /*1e10*/  HADD2.F32 R187, -RZ, R145.H1_H1 ;  /* 0x30000091ffbb7230 */ /* 0x000fe40000004100 */
[----:B------:R-:W-:Y:S02]  /*1e20*/  HADD2.F32 R172, -RZ, R149.H0_H0 ;  /* 0x20000095ffac7230 */ /* 0x000fe40000004100 */
[----:B------:R-:W-:Y:S02]  /*1e30*/  HADD2.F32 R226, -RZ, R147.H0_H0 ;  /* 0x20000093ffe27230 */ /* 0x000fe40000004100 */
[----:B0-----:R-:W-:Y:S02]  /*1e40*/  HADD2.F32 R204, -RZ, R151.H0_H0 ;  /* 0x20000097ffcc7230 */ /* 0x001fe40000004100 */
[----:B------:R-:W-:-:S02]  /*1e50*/  HADD2.F32 R225, -RZ, R147.H1_H1 ;  /* 0x30000093ffe17230 */ /* 0x000fc40000004100 */
[----:B------:R-:W-:Y:S02]  /*1e60*/  HADD2.F32 R203, -RZ, R151.H1_H1 ;  /* 0x30000097ffcb7230 */ /* 0x000fe40000004100 */
[--C-:B---3--:R-:W-:Y:S02]  /*1e70*/  HADD2.F32 R209, -RZ, R26.reuse.H0_H0 ;  /* 0x2000001affd17230 */ /* 0x108fe40000004100 */
[----:B------:R-:W-:Y:S02]  /*1e80*/  HADD2.F32 R210, -RZ, R26.H1_H1 ;  /* 0x3000001affd27230 */ /* 0x000fe40000004100 */
[--C-:B------:R-:W-:Y:S02]  /*1e90*/  HADD2.F32 R217, -RZ, R27.reuse.H0_H0 ;  /* 0x2000001bffd97230 */ /* 0x100fe40000004100 */
[----:B------:R-:W-:Y:S02]  /*1ea0*/  HADD2.F32 R216, -RZ, R27.H1_H1 ;  /* 0x3000001bffd87230 */ /* 0x000fe40000004100 */
[----:B----4-:R-:W-:-:S02]  /*1eb0*/  HADD2.F32 R205, -RZ, R176.H0_H0 ;  /* 0x200000b0ffcd7230 */ /* 0x010fc40000004100 */
[----:B------:R-:W-:Y:S02]  /*1ec0*/  HADD2.F32 R26, -RZ, R144.H0_H0 ;  /* 0x20000090ff1a7230 */ /* 0x000fe40000004100 */
[----:B------:R-:W-:Y:S02]  /*1ed0*/  HADD2.F32 R206, -RZ, R176.H1_H1 ;  /* 0x300000b0ffce7230 */ /* 0x000fe40000004100 */
[----:B------:R-:W-:Y:S02]  /*1ee0*/  HADD2.F32 R27, -RZ, R144.H1_H1 ;  /* 0x30000090ff1b7230 */ /* 0x000fe40000004100 */
[--C-:B------:R-:W-:Y:S02]  /*1ef0*/  HADD2.F32 R207, -RZ, R177.reuse.H0_H0 ;  /* 0x200000b1ffcf7230 */ /* 0x100fe40000004100 */
[----:B------:R-:W-:Y:S02]  /*1f00*/  HADD2.F32 R224, -RZ, R177.H1_H1 ;  /* 0x300000b1ffe07230 */ /* 0x000fe40000004100 */
[----:B------:R-:W-:Y:S01]  /*1f10*/  FMUL.FTZ R23, R26, R205 ;  /* 0x000000cd1a177220 */ /* 0x000fe20000410000 */
[----:B------:R-:W-:-:S02]  /*1f20*/  HADD2.F32 R221, -RZ, R24.H0_H0 ;  /* 0x20000018ffdd7230 */ /* 0x000fc40000004100 */
[----:B------:R-:W-:Y:S02]  /*1f30*/  HADD2.F32 R222, -RZ, R24.H1_H1 ;  /* 0x30000018ffde7230 */ /* 0x000fe40000004100 */
[----:B------:R-:W-:Y:S01]  /*1f40*/  FMUL.FTZ R26, R27, R206 ;  /* 0x000000ce1b1a7220 */ /* 0x000fe20000410000 */
[--C-:B------:R-:W-:Y:S02]  /*1f50*/  HADD2.F32 R219, -RZ, R25.reuse.H0_H0 ;  /* 0x20000019ffdb7230 */ /* 0x100fe40000004100 */
[----:B------:R-:W-:Y:S02]  /*1f60*/  HADD2.F32 R208, -RZ, R25.H1_H1 ;  /* 0x30000019ffd07230 */ /* 0x000fe40000004100 */
[----:B------:R-:W-:Y:S02]  /*1f70*/  HADD2.F32 R24, -RZ, R148.H0_H0 ;  /* 0x20000094ff187230 */ /* 0x000fe40000004100 */
[----:B------:R-:W-:Y:S01]  /*1f80*/  FMUL.FTZ R27, R186, R207 ;  /* 0x000000cfba1b7220 */ /* 0x000fe20000410000 */
[----:B------:R-:W-:-:S02]  /*1f90*/  HADD2.F32 R177, -RZ, R179.H0_H0 ;  /* 0x200000b3ffb17230 */ /* 0x000fc40000004100 */
[----:B------:R-:W-:Y:S02]  /*1fa0*/  HADD2.F32 R176, -RZ, R179.H1_H1 ;  /* 0x300000b3ffb07230 */ /* 0x000fe40000004100 */
[----:B------:R-:W-:Y:S02]  /*1fb0*/  HADD2.F32 R25, -RZ, R148.H1_H1 ;  /* 0x30000094ff197230 */ /* 0x000fe40000004100 */
[----:B------:R-:W-:Y:S01]  /*1fc0*/  FMUL.FTZ R186, R187, R224 ;  /* 0x000000e0bbba7220 */ /* 0x000fe20000410000 */
[----:B------:R-:W-:Y:S02]  /*1fd0*/  HADD2.F32 R179, -RZ, R149.H1_H1 ;  /* 0x30000095ffb37230 */ /* 0x000fe40000004100 */
[----:B------:R-:W-:Y:S01]  /*1fe0*/  FFMA.FTZ R23, R24, R221, R23 ;  /* 0x000000dd18177223 */ /* 0x000fe20000010017 */
[----:B------:R-:W-:Y:S01]  /*1ff0*/  FFMA.FTZ R24, R25, R222, R26 ;  /* 0x000000de19187223 */ /* 0x000fe2000001001a */
[----:B------:R-:W-:Y:S02]  /*2000*/  HADD2.F32 R223, -RZ, R178.H0_H0 ;  /* 0x200000b2ffdf7230 */ /* 0x000fe40000004100 */
[----:B------:R-:W-:Y:S01]  /*2010*/  FFMA.FTZ R26, R179, R208, R186 ;  /* 0x000000d0b31a7223 */ /* 0x000fe200000100ba */
[----:B------:R-:W-:-:S02]  /*2020*/  HADD2.F32 R186, -RZ, R146.H0_H0 ;  /* 0x20000092ffba7230 */ /* 0x000fc40000004100 */
[----:B------:R-:W-:Y:S02]  /*2030*/  HADD2.F32 R178, -RZ, R178.H1_H1 ;  /* 0x300000b2ffb27230 */ /* 0x000fe40000004100 */
[----:B------:R-:W-:Y:S02]  /*2040*/  HADD2.F32 R187, -RZ, R146.H1_H1 ;  /* 0x30000092ffbb7230 */ /* 0x000fe40000004100 */
[----:B------:R-:W-:Y:S01]  /*2050*/  FFMA.FTZ R25, R172, R219, R27 ;  /* 0x000000dbac197223 */ /* 0x000fe2000001001b */
[--C-:B------:R-:W-:Y:S02]  /*2060*/  HADD2.F32 R172, -RZ, R150.reuse.H0_H0 ;  /* 0x20000096ffac7230 */ /* 0x100fe40000004100 */
[----:B------:R-:W-:Y:S01]  /*2070*/  FMUL.FTZ R27, R186, R223 ;  /* 0x000000dfba1b7220 */ /* 0x000fe20000410000 */
[----:B------:R-:W-:Y:S02]  /*2080*/  HADD2.F32 R179, -RZ, R150.H1_H1 ;  /* 0x30000096ffb37230 */ /* 0x000fe40000004100 */
[----:B------:R-:W-:Y:S01]  /*2090*/  FMUL.FTZ R186, R187, R178 ;  /* 0x000000b2bbba7220 */ /* 0x000fe20000410000 */
[----:B------:R-:W-:Y:S01]  /*20a0*/  FMUL.FTZ R187, R226, R177 ;  /* 0x000000b1e2bb7220 */ /* 0x000fe20000410000 */
[----:B------:R-:W-:-:S02]  /*20b0*/  FFMA.FTZ R27, R172, R209, R27 ;  /* 0x000000d1ac1b7223 */ /* 0x000fc4000001001b */
[----:B------:R-:W-:Y:S01]  /*20c0*/  FFMA.FTZ R172, R179, R210, R186 ;  /* 0x000000d2b3ac7223 */ /* 0x000fe200000100ba */
[----:B------:R-:W-:Y:S01]  /*20d0*/  FFMA.FTZ R186, R204, R217, R187 ;  /* 0x000000d9ccba7223 */ /* 0x000fe200000100bb */
[--C-:B--2---:R-:W-:Y:S02]  /*20e0*/  HADD2.F32 R204, -RZ, R168.reuse.H0_H0 ;  /* 0x200000a8ffcc7230 */ /* 0x104fe40000004100 */
[----:B------:R-:W-:Y:S02]  /*20f0*/  HADD2.F32 R168, -RZ, R168.H1_H1 ;  /* 0x300000a8ffa87230 */ /* 0x000fe40000004100 */
[----:B------:R-:W-:Y:S01]  /*2100*/  FMUL.FTZ R226, R225, R176 ;  /* 0x000000b0e1e27220 */ /* 0x000fe20000410000 */
[----:B------:R-:W-:Y:S02]  /*2110*/  HADD2.F32 R228, -RZ, R169.H1_H1 ;  /* 0x300000a9ffe47230 */ /* 0x000fe40000004100 */
[C---:B------:R-:W-:Y:S01]  /*2120*/  FADD.FTZ R204, -R211.reuse, R204 ;  /* 0x000000ccd3cc7221 */ /* 0x040fe20000010100 */
[----:B------:R-:W-:Y:S01]  /*2130*/  FADD.FTZ R168, -R211, R168 ;  /* 0x000000a8d3a87221 */ /* 0x000fe20000010100 */
[----:B------:R-:W-:-:S02]  /*2140*/  FFMA.FTZ R187, R203, R216, R226 ;  /* 0x000000d8cbbb7223 */ /* 0x000fc400000100e2 */
[C---:B-----5:R-:W-:Y:S01]  /*2150*/  FMUL.FTZ R203, R173.reuse, R204 ;  /* 0x000000ccadcb7220 */ /* 0x060fe20000410000 */
[--C-:B------:R-:W-:Y:S02]  /*2160*/  HADD2.F32 R230, -RZ, R170.reuse.H0_H0 ;  /* 0x200000aaffe67230 */ /* 0x100fe40000004100 */
[----:B------:R-:W-:Y:S01]  /*2170*/  FMUL.FTZ R204, R173, R168 ;  /* 0x000000a8adcc7220 */ /* 0x000fe20000410000 */
[----:B------:R-:W-:Y:S02]  /*2180*/  HADD2.F32 R170, -RZ, R170.H1_H1 ;  /* 0x300000aaffaa7230 */ /* 0x000fe40000004100 */
[----:B------:R-:W-:Y:S01]  /*2190*/  FADD.FTZ R228, -R211, R228 ;  /* 0x000000e4d3e47221 */ /* 0x000fe20000010100 */
[----:B------:R-:W-:Y:S02]  /*21a0*/  HADD2.F32 R226, -RZ, R169.H0_H0 ;  /* 0x200000a9ffe27230 */ /* 0x000fe40000004100 */
[----:B------:R-:W-:Y:S01]  /*21b0*/  FADD.FTZ R53, R53, R206 ;  /* 0x000000ce35357221 */ /* 0x000fe20000010000 */
[----:B------:R-:W-:Y:S01]  /*21c0*/  FFMA.FTZ R77, R204, R206, R77 ;  /* 0x000000cecc4d7223 */ /* 0x000fe2000001004d */
[----:B------:R-:W-:Y:S01]  /*21d0*/  FMUL.FTZ R206, R173, R228 ;  /* 0x000000e4adce7220 */ /* 0x000fe20000410000 */
[----:B------:R-:W-:-:S02]  /*21e0*/  HADD2.F32 R232, -RZ, R171.H0_H0 ;  /* 0x200000abffe87230 */ /* 0x000fc40000004100 */
[C---:B------:R-:W-:Y:S01]  /*21f0*/  FADD.FTZ R170, -R211.reuse, R170 ;  /* 0x000000aad3aa7221 */ /* 0x040fe20000010100 */
[----:B------:R-:W-:Y:S02]  /*2200*/  HADD2.F32 R234, -RZ, R171.H1_H1 ;  /* 0x300000abffea7230 */ /* 0x000fe40000004100 */
[----:B------:R-:W-:Y:S01]  /*2210*/  FADD.FTZ R226, -R211, R226 ;  /* 0x000000e2d3e27221 */ /* 0x000fe20000010100 */
[----:B------:R-:W-:Y:S01]  /*2220*/  FADD.FTZ R169, R218, R23 ;  /* 0x00000017daa97221 */ /* 0x000fe20000010000 */
        /* <DEDUP_REMOVED lines=53> */
.L_x_659:
[----:B------:R-:W-:Y:S05]  /*2580*/  BSYNC.RECONVERGENT B0 ;  /* 0x0000000000007941 */ /* 0x000fea0003800200 */
.L_x_658:
        /* <DEDUP_REMOVED lines=23> */
.L_x_713:
        /* <DEDUP_REMOVED lines=29> */
[C---:B------:R-:W-:Y:S01]  /*28d0*/  LOP3.LUT P5, RZ, R175.reuse, 0xff, RZ, 0xc0, !PT ;  /* 0x000000ffafff7812 */ /* 0x040fe200078ac0ff */
[----:B------:R-:W-:Y:S01]  /*28e0*/  FMUL.FTZ R170, R170, UR13 ;  /* 0x0000000daaaa7c20 */ /* 0x000fe20008410000 */
[----:B------:R-:W-:Y:S01]  /*28f0*/  FMUL.FTZ R176, R176, UR13 ;  /* 0x0000000db0b07c20 */ /* 0x000fe20008410000 */
[----:B------:R-:W-:Y:S01]  /*2900*/  FMUL.FTZ R168, R168, UR13 ;  /* 0x0000000da8a87c20 */ /* 0x000fe20008410000 */
[----:B------:R-:W-:Y:S01]  /*2910*/  ISETP.GE.U32.AND.EX P0, PT, R175, 0x1000000, PT, P0 ;  /* 0x01000000af00780c */ /* 0x000fe20003f06100 */
[-CC-:B------:R-:W-:Y:S01]  /*2920*/  FFMA.FTZ R169, R190, R211.reuse, R218.reuse ;  /* 0x000000d3bea97223 */ /* 0x180fe200000100da */
[----:B------:R-:W-:Y:S01]  /*2930*/  FSEL R217, R170, RZ, P2 ;  /* 0x000000ffaad97208 */ /* 0x000fe20001000000 */
[-CC-:B------:R-:W-:Y:S01]  /*2940*/  FFMA.FTZ R170, R195, R211.reuse, R218.reuse ;  /* 0x000000d3c3aa7223 */ /* 0x180fe200000100da */
[----:B------:R-:W-:Y:S01]  /*2950*/  FSEL R220, R176, RZ, P0 ;  /* 0x000000ffb0dc7208 */ /* 0x000fe20000000000 */
[----:B------:R-:W-:Y:S01]  /*2960*/  FADD.FTZ R216, R12, -R169 ;  /* 0x800000a90cd87221 */ /* 0x000fe20000010000 */
[----:B------:R-:W-:Y:S01]  /*2970*/  FSEL R179, R168, RZ, P5 ;  /* 0x000000ffa8b37208 */ /* 0x000fe20002800000 */
[-C--:B------:R-:W-:Y:S01]  /*2980*/  FFMA.FTZ R168, R194, R211.reuse, R218 ;  /* 0x000000d3c2a87223 */ /* 0x080fe200000100da */
[----:B------:R-:W-:Y:S01]  /*2990*/  FADD.FTZ R176, R9, -R170 ;  /* 0x800000aa09b07221 */ /* 0x000fe20000010000 */
[-CC-:B------:R-:W-:Y:S01]  /*29a0*/  FFMA.FTZ R171, R192, R211.reuse, R218.reuse ;  /* 0x000000d3c0ab7223 */ /* 0x180fe200000100da */
[----:B------:R-:W-:Y:S01]  /*29b0*/  FFMA.FTZ R169, R3, R211, R218 ;  /* 0x000000d303a97223 */ /* 0x000fe200000100da */
[----:B------:R-:W-:Y:S01]  /*29c0*/  FMUL.FTZ R216, R173, R216 ;  /* 0x000000d8add87220 */ /* 0x000fe20000410000 */
[----:B------:R-:W-:Y:S01]  /*29d0*/  FADD.FTZ R170, R7, -R168 ;  /* 0x800000a807aa7221 */ /* 0x000fe20000010000 */
[----:B------:R-:W-:Y:S01]  /*29e0*/  FMUL.FTZ R176, R173, R176 ;  /* 0x000000b0adb07220 */ /* 0x000fe20000410000 */
[----:B------:R-:W-:Y:S01]  /*29f0*/  FADD.FTZ R178, R10, -R171 ;  /* 0x800000ab0ab27221 */ /* 0x000fe20000010000 */
[----:B------:R-:W-:Y:S01]  /*2a00*/  FADD.FTZ R168, R8, -R169 ;  /* 0x800000a908a87221 */ /* 0x000fe20000010000 */
[----:B------:R-:W-:Y:S01]  /*2a10*/  FMUL.FTZ R216, R216, UR13 ;  /* 0x0000000dd8d87c20 */ /* 0x000fe20008410000 */
[----:B------:R-:W-:Y:S01]  /*2a20*/  FMUL.FTZ R176, R176, UR13 ;  /* 0x0000000db0b07c20 */ /* 0x000fe20008410000 */
[----:B------:R-:W-:Y:S01]  /*2a30*/  LOP3.LUT P2, RZ, R175, 0xff00, RZ, 0xc0, !PT ;  /* 0x0000ff00afff7812 */ /* 0x000fe2000784c0ff */
[C---:B------:R-:W-:Y:S01]  /*2a40*/  FMUL.FTZ R178, R173.reuse, R178 ;  /* 0x000000b2adb27220 */ /* 0x040fe20000410000 */
[----:B------:R-:W-:Y:S01]  /*2a50*/  LOP3.LUT P0, RZ, R174, 0xff0000, RZ, 0xc0, !PT ;  /* 0x00ff0000aeff7812 */ /* 0x000fe2000780c0ff */
        /* <DEDUP_REMOVED lines=13> */
[----:B------:R-:W-:Y:S02]  /*2b30*/  F2FP.F16.F32.PACK_AB R171, R220, R217 ;  /* 0x000000d9dcab723e */ /* 0x000fe400000000ff */
[----:B------:R-:W-:Y:S02]  /*2b40*/  F2FP.F16.F32.PACK_AB R170, R216, R179 ;  /* 0x000000b3d8aa723e */ /* 0x000fe400000000ff */
[----:B------:R-:W-:Y:S02]  /*2b50*/  F2FP.F16.F32.PACK_AB R169, R178, R169 ;  /* 0x000000a9b2a9723e */ /* 0x000fe400000000ff */
[----:B------:R-:W-:Y:S01]  /*2b60*/  F2FP.F16.F32.PACK_AB R168, R177, R168 ;  /* 0x000000a8b1a8723e */ /* 0x000fe200000000ff */
[----:B------:R-:W-:Y:S06]  /*2b70*/  BRA `(.L_x_666) ;  /* 0x00000020003c7947 */ /* 0x000fec0003800000 */
.L_x_665:
[-CC-:B------:R-:W-:Y:S01]  /*2b80*/  FFMA.FTZ R34, R191, R211.reuse, R218.reuse ;  /* 0x000000d3bf227223 */ /* 0x180fe200000100da */
[-CC-:B------:R-:W-:Y:S01]  /*2b90*/  FFMA.FTZ R33, R188, R211.reuse, R218.reuse ;  /* 0x000000d3bc217223 */ /* 0x180fe200000100da */
[-C--:B------:R-:W-:Y:S01]  /*2ba0*/  FFMA.FTZ R32, R193, R211.reuse, R218 ;  /* 0x000000d3c1207223 */ /* 0x080fe200000100da */
[----:B------:R-:W-:Y:S01]  /*2bb0*/  LOP3.LUT P2, RZ, R175, 0xff0000, RZ, 0xc0, !PT ;  /* 0x00ff0000afff7812 */ /* 0x000fe2000784c0ff */
[----:B------:R-:W-:Y:S01]  /*2bc0*/  FADD.FTZ R34, R13, -R34 ;  /* 0x800000220d227221 */ /* 0x000fe20000010000 */
[----:B------:R-:W-:Y:S01]  /*2bd0*/  FADD.FTZ R168, R14, -R33 ;  /* 0x800000210ea87221 */ /* 0x000fe20000010000 */
[----:B------:R-:W-:Y:S01]  /*2be0*/  FADD.FTZ R32, R11, -R32 ;  /* 0x800000200b207221 */ /* 0x000fe20000010000 */
[--C-:B------:R-:W-:Y:S01]  /*2bf0*/  FFMA.FTZ R33, R190, R211, R218.reuse ;  /* 0x000000d3be217223 */ /* 0x100fe200000100da */
[C---:B-----5:R-:W-:Y:S01]  /*2c00*/  FMUL.FTZ R35, R173.reuse, R34 ;  /* 0x00000022ad237220 */ /* 0x060fe20000410000 */
[C---:B------:R-:W-:Y:S01]  /*2c10*/  FMUL.FTZ R170, R173.reuse, R168 ;  /* 0x000000a8adaa7220 */ /* 0x040fe20000410000 */
[----:B------:R-:W-:Y:S01]  /*2c20*/  FMUL.FTZ R34, R173, R32 ;  /* 0x00000020ad227220 */ /* 0x000fe20000410000 */
[----:B------:R-:W-:Y:S01]  /*2c30*/  ISETP.GE.U32.AND P0, PT, R174, RZ, PT ;  /* 0x000000ffae00720c */ /* 0x000fe20003f06070 */
[----:B------:R-:W-:Y:S01]  /*2c40*/  FMUL.FTZ R168, R35, UR13 ;  /* 0x0000000d23a87c20 */ /* 0x000fe20008410000 */
[C---:B------:R-:W-:Y:S01]  /*2c50*/  LOP3.LUT P5, RZ, R175.reuse, 0xff, RZ, 0xc0, !PT ;  /* 0x000000ffafff7812 */ /* 0x040fe200078ac0ff */
[----:B------:R-:W-:Y:S01]  /*2c60*/  FMUL.FTZ R32, R34, UR13 ;  /* 0x0000000d22207c20 */ /* 0x000fe20008410000 */
[C---:B------:R-:W-:Y:S01]  /*2c70*/  F2FP.F16.F32.PACK_AB R35, R170.reuse, R35 ;  /* 0x00000023aa23723e */ /* 0x040fe200000000ff */
[----:B------:R-:W-:Y:S01]  /*2c80*/  FMUL.FTZ R170, R170, UR13 ;  /* 0x0000000daaaa7c20 */ /* 0x000fe20008410000 */
[----:B------:R-:W-:Y:S01]  /*2c90*/  FSEL R216, R168, RZ, P2 ;  /* 0x000000ffa8d87208 */ /* 0x000fe20001000000 */
[----:B------:R-:W-:Y:S01]  /*2ca0*/  FADD.FTZ R168, R12, -R33 ;  /* 0x800000210ca87221 */ /* 0x000fe20000010000 */
[----:B------:R-:W-:Y:S01]  /*2cb0*/  ISETP.GE.U32.AND.EX P0, PT, R175, 0x1000000, PT, P0 ;  /* 0x01000000af00780c */ /* 0x000fe20003f06100 */
[-CC-:B------:R-:W-:Y:S01]  /*2cc0*/  FFMA.FTZ R169, R192, R211.reuse, R218.reuse ;  /* 0x000000d3c0a97223 */ /* 0x180fe200000100da */
[----:B0-----:R-:W-:Y:S01]  /*2cd0*/  FSEL R178, R32, RZ, P5 ;  /* 0x000000ff20b27208 */ /* 0x001fe20002800000 */
[-CC-:B------:R-:W-:Y:S01]  /*2ce0*/  FFMA.FTZ R32, R195, R211.reuse, R218.reuse ;  /* 0x000000d3c3207223 */ /* 0x180fe200000100da */
[----:B------:R-:W-:Y:S01]  /*2cf0*/  FMUL.FTZ R171, R173, R168 ;  /* 0x000000a8adab7220 */ /* 0x000fe20000410000 */
[----:B------:R-:W-:Y:S01]  /*2d00*/  FSEL R217, R170, RZ, P0 ;  /* 0x000000ffaad97208 */ /* 0x000fe20000000000 */
[-C--:B------:R-:W-:Y:S01]  /*2d10*/  FFMA.FTZ R33, R3, R211.reuse, R218 ;  /* 0x000000d303217223 */ /* 0x080fe200000100da */
[----:B------:R-:W-:Y:S01]  /*2d20*/  FADD.FTZ R170, R9, -R32 ;  /* 0x8000002009aa7221 */ /* 0x000fe20000010000 */
[----:B------:R-:W-:Y:S01]  /*2d30*/  FFMA.FTZ R168, R194, R211, R218 ;  /* 0x000000d3c2a87223 */ /* 0x000fe200000100da */
[C---:B------:R-:W-:Y:S01]  /*2d40*/  F2FP.F16.F32.PACK_AB R34, R171.reuse, R34 ;  /* 0x00000022ab22723e */ /* 0x040fe200000000ff */
[----:B------:R-:W-:Y:S01]  /*2d50*/  FMUL.FTZ R171, R171, UR13 ;  /* 0x0000000dabab7c20 */ /* 0x000fe20008410000 */
[----:B------:R-:W-:Y:S01]  /*2d60*/  LOP3.LUT P2, RZ, R175, 0xff00, RZ, 0xc0, !PT ;  /* 0x0000ff00afff7812 */ /* 0x000fe2000784c0ff */
[----:B------:R-:W-:Y:S01]  /*2d70*/  FADD.FTZ R176, R10, -R169 ;  /* 0x800000a90ab07221 */ /* 0x000fe20000010000 */
        /* <DEDUP_REMOVED lines=9> */
[C---:B------:R-:W-:Y:S01]  /*2e10*/  F2FP.F16.F32.PACK_AB R33, R176.reuse, R33 ;  /* 0x00000021b021723e */ /* 0x040fe200000000ff */
[----:B------:R-:W-:Y:S01]  /*2e20*/  FMUL.FTZ R177, R176, UR13 ;  /* 0x0000000db0b17c20 */ /* 0x000fe20008410000 */
[----:B------:R-:W-:Y:S01]  /*2e30*/  LOP3.LUT P5, RZ, R174, 0xff000000, RZ, 0xc0, !PT ;  /* 0xff000000aeff7812 */ /* 0x000fe200078ac0ff */
[----:B------:R-:W-:Y:S01]  /*2e40*/  FMUL.FTZ R168, R32, UR13 ;  /* 0x0000000d20a87c20 */ /* 0x000fe20008410000 */
[----:B------:R-:W-:Y:S01]  /*2e50*/  FMUL.FTZ R170, R169, UR13 ;  /* 0x0000000da9aa7c20 */ /* 0x000fe20008410000 */
[----:B------:R-:W-:-:S02]  /*2e60*/  FSEL R176, R171, RZ, P0 ;  /* 0x000000ffabb07208 */ /* 0x000fc40000000000 */
[C---:B------:R-:W-:Y:S02]  /*2e70*/  LOP3.LUT P2, RZ, R174.reuse, 0xff, RZ, 0xc0, !PT ;  /* 0x000000ffaeff7812 */ /* 0x040fe4000784c0ff */
[----:B------:R-:W-:Y:S02]  /*2e80*/  LOP3.LUT P0, RZ, R174, 0xff00, RZ, 0xc0, !PT ;  /* 0x0000ff00aeff7812 */ /* 0x000fe4000780c0ff */
[----:B------:R-:W-:Y:S02]  /*2e90*/  F2FP.F16.F32.PACK_AB R32, R169, R32 ;  /* 0x00000020a920723e */ /* 0x000fe400000000ff */
        /* <DEDUP_REMOVED lines=8> */
.L_x_664:
[----:B------:R-:W-:Y:S01]  /*2f20*/  UMOV UR4, UR6 ;  /* 0x0000000600047c82 */ /* 0x000fe20008000000 */
[----:B------:R-:W-:Y:S01]  /*2f30*/  UMOV UR5, UR7 ;  /* 0x0000000700057c82 */ /* 0x000fe20008000000 */
[----:B------:R-:W-:-:S04]  /*2f40*/  UISETP.NE.U32.AND UP0, UPT, UR4, URZ, UPT ;  /* 0x000000ff0400728c */ /* 0x000fc8000bf05070 */
[----:B------:R-:W-:-:S09]  /*2f50*/  UISETP.NE.AND.EX UP0, UPT, UR5, URZ, UPT, UP0 ;  /* 0x000000ff0500728c */ /* 0x000fd2000bf05300 */
[----:B------:R-:W-:Y:S05]  /*2f60*/  BRA.U UP0, `(.L_x_667) ;  /* 0x0000000100f87547 */ /* 0x000fea000b800000 */
[-CC-:B------:R-:W-:Y:S01]  /*2f70*/  FFMA.FTZ R220, R191, R211.reuse, R218.reuse ;  /* 0x000000d3bfdc7223 */ /* 0x180fe200000100da */
[-CC-:B------:R-:W-:Y:S01]  /*2f80*/  FFMA.FTZ R169, R188, R211.reuse, R218.reuse ;  /* 0x000000d3bca97223 */ /* 0x180fe200000100da */
[--C-:B0-----:R-:W-:Y:S02]  /*2f90*/  HADD2.F32 R176, -RZ, R47.reuse.H0_H0 ;  /* 0x2000002fffb07230 */ /* 0x101fe40000004100 */
[-C--:B------:R-:W-:Y:S01]  /*2fa0*/  FFMA.FTZ R216, R193, R211.reuse, R218 ;  /* 0x000000d3c1d87223 */ /* 0x080fe200000100da */
[----:B------:R-:W-:Y:S02]  /*2fb0*/  HADD2.F32 R178, -RZ, R47.H1_H1 ;  /* 0x3000002fffb27230 */ /* 0x000fe40000004100 */
[----:B------:R-:W-:Y:S01]  /*2fc0*/  FADD.FTZ R177, R13, -R220 ;  /* 0x800000dc0db17221 */ /* 0x000fe20000010000 */
[----:B------:R-:W-:Y:S01]  /*2fd0*/  FFMA.FTZ R171, R190, R211, R218 ;  /* 0x000000d3beab7223 */ /* 0x000fe200000100da */
[----:B------:R-:W-:Y:S01]  /*2fe0*/  FADD.FTZ R179, R14, -R169 ;  /* 0x800000a90eb37221 */ /* 0x000fe20000010000 */
[----:B------:R-:W-:-:S02]  /*2ff0*/  HADD2.F32 R168, -RZ, R46.H0_H0 ;  /* 0x2000002effa87230 */ /* 0x000fc40000004100 */
[----:B------:R-:W-:Y:S01]  /*3000*/  FFMA.FTZ R220, R195, R211, R218 ;  /* 0x000000d3c3dc7223 */ /* 0x000fe200000100da */
[----:B------:R-:W-:Y:S01]  /*3010*/  FADD.FTZ R169, R11, -R216 ;  /* 0x800000d80ba97221 */ /* 0x000fe20000010000 */
[----:B------:R-:W-:Y:S02]  /*3020*/  HADD2.F32 R170, -RZ, R46.H1_H1 ;  /* 0x3000002effaa7230 */ /* 0x000fe40000004100 */
[C---:B-----5:R-:W-:Y:S01]  /*3030*/  FFMA.FTZ R177, R173.reuse, R177, R176 ;  /* 0x000000b1adb17223 */ /* 0x060fe200000100b0 */
[----:B------:R-:W-:Y:S01]  /*3040*/  FADD.FTZ R171, R12, -R171 ;  /* 0x800000ab0cab7221 */ /* 0x000fe20000010000 */
[----:B------:R-:W-:Y:S01]  /*3050*/  FFMA.FTZ R179, R173, R179, R178 ;  /* 0x000000b3adb37223 */ /* 0x000fe200000100b2 */
[----:B------:R-:W-:Y:S02]  /*3060*/  HADD2.F32 R176, -RZ, R45.H0_H0 ;  /* 0x2000002dffb07230 */ /* 0x000fe40000004100 */
[-CC-:B------:R-:W-:Y:S01]  /*3070*/  FFMA.FTZ R217, R3, R211.reuse, R218.reuse ;  /* 0x000000d303d97223 */ /* 0x180fe200000100da */
[----:B------:R-:W-:Y:S01]  /*3080*/  FFMA.FTZ R219, R192, R211, R218 ;  /* 0x000000d3c0db7223 */ /* 0x000fe200000100da */
[----:B------:R-:W-:Y:S01]  /*3090*/  FADD.FTZ R220, R9, -R220 ;  /* 0x800000dc09dc7221 */ /* 0x000fe20000010000 */
[----:B------:R-:W-:Y:S01]  /*30a0*/  ISETP.GE.U32.AND P0, PT, R174, RZ, PT ;  /* 0x000000ffae00720c */ /* 0x000fe20003f06070 */
[----:B------:R-:W-:Y:S01]  /*30b0*/  FFMA.FTZ R169, R173, R169, R168 ;  /* 0x000000a9ada97223 */ /* 0x000fe200000100a8 */
[----:B------:R-:W-:Y:S01]  /*30c0*/  FFMA.FTZ R216, R194, R211, R218 ;  /* 0x000000d3c2d87223 */ /* 0x000fe200000100da */
[----:B------:R-:W-:-:S02]  /*30d0*/  HADD2.F32 R168, -RZ, R44.H0_H0 ;  /* 0x2000002cffa87230 */ /* 0x000fc40000004100 */
[----:B------:R-:W-:Y:S01]  /*30e0*/  FFMA.FTZ R171, R173, R171, R170 ;  /* 0x000000abadab7223 */ /* 0x000fe200000100aa */
[----:B------:R-:W-:Y:S01]  /*30f0*/  FADD.FTZ R217, R8, -R217 ;  /* 0x800000d908d97221 */ /* 0x000fe20000010000 */
[----:B------:R-:W-:Y:S01]  /*3100*/  FMUL.FTZ R177, R177, UR13 ;  /* 0x0000000db1b17c20 */ /* 0x000fe20008410000 */
[----:B------:R-:W-:Y:S01]  /*3110*/  FMUL.FTZ R179, R179, UR13 ;  /* 0x0000000db3b37c20 */ /* 0x000fe20008410000 */
[----:B------:R-:W-:Y:S02]  /*3120*/  HADD2.F32 R178, -RZ, R45.H1_H1 ;  /* 0x3000002dffb27230 */ /* 0x000fe40000004100 */
[----:B------:R-:W-:Y:S01]  /*3130*/  FADD.FTZ R221, R10, -R219 ;  /* 0x800000db0add7221 */ /* 0x000fe20000010000 */
[----:B------:R-:W-:Y:S02]  /*3140*/  HADD2.F32 R170, -RZ, R44.H1_H1 ;  /* 0x3000002cffaa7230 */ /* 0x000fe40000004100 */
[----:B------:R-:W-:Y:S01]  /*3150*/  FFMA.FTZ R176, R173, R220, R176 ;  /* 0x000000dcadb07223 */ /* 0x000fe200000100b0 */
[----:B------:R-:W-:Y:S01]  /*3160*/  LOP3.LUT P2, RZ, R175, 0xff0000, RZ, 0xc0, !PT ;  /* 0x00ff0000afff7812 */ /* 0x000fe2000784c0ff */
[----:B------:R-:W-:Y:S01]  /*3170*/  FADD.FTZ R219, R7, -R216 ;  /* 0x800000d807db7221 */ /* 0x000fe20000010000 */
[----:B------:R-:W-:Y:S01]  /*3180*/  ISETP.GE.U32.AND.EX P0, PT, R175, 0x1000000, PT, P0 ;  /* 0x01000000af00780c */ /* 0x000fe20003f06100 */
[----:B------:R-:W-:Y:S01]  /*3190*/  FFMA.FTZ R168, R173, R217, R168 ;  /* 0x000000d9ada87223 */ /* 0x000fe200000100a8 */
[----:B------:R-:W-:Y:S01]  /*31a0*/  FMUL.FTZ R169, R169, UR13 ;  /* 0x0000000da9a97c20 */ /* 0x000fe20008410000 */
[----:B------:R-:W-:Y:S01]  /*31b0*/  LOP3.LUT P5, RZ, R175, 0xff, RZ, 0xc0, !PT ;  /* 0x000000ffafff7812 */ /* 0x000fe200078ac0ff */
[----:B------:R-:W-:Y:S01]  /*31c0*/  FMUL.FTZ R171, R171, UR13 ;  /* 0x0000000dabab7c20 */ /* 0x000fe20008410000 */
[----:B------:R-:W-:Y:S01]  /*31d0*/  FSEL R217, R177, RZ, P2 ;  /* 0x000000ffb1d97208 */ /* 0x000fe20001000000 */
[----:B------:R-:W-:Y:S01]  /*31e0*/  FMUL.FTZ R176, R176, UR13 ;  /* 0x0000000db0b07c20 */ /* 0x000fe20008410000 */
[----:B------:R-:W-:Y:S01]  /*31f0*/  FSEL R220, R179, RZ, P0 ;  /* 0x000000ffb3dc7208 */ /* 0x000fe20000000000 */
        /* <DEDUP_REMOVED lines=16> */
[----:B------:R-:W-:Y:S02]  /*3300*/  F2FP.F16.F32.PACK_AB R171, R220, R217 ;  /* 0x000000d9dcab723e */ /* 0x000fe400000000ff */
[----:B------:R-:W-:Y:S02]  /*3310*/  F2FP.F16.F32.PACK_AB R170, R216, R179 ;  /* 0x000000b3d8aa723e */ /* 0x000fe400000000ff */
[----:B------:R-:W-:Y:S02]  /*3320*/  F2FP.F16.F32.PACK_AB R169, R178, R169 ;  /* 0x000000a9b2a9723e */ /* 0x000fe400000000ff */
[----:B------:R-:W-:Y:S01]  /*3330*/  F2FP.F16.F32.PACK_AB R168, R177, R168 ;  /* 0x000000a8b1a8723e */ /* 0x000fe200000000ff */
[----:B------:R-:W-:Y:S06]  /*3340*/  BRA `(.L_x_666) ;  /* 0x0000001800487947 */ /* 0x000fec0003800000 */
.L_x_667:
[-CC-:B------:R-:W-:Y:S01]  /*3350*/  FFMA.FTZ R32, R191, R211.reuse, R218.reuse ;  /* 0x000000d3bf207223 */ /* 0x180fe200000100da */
[----:B------:R-:W-:Y:S02]  /*3360*/  HADD2.F32 R34, -RZ, R47.H0_H0 ;  /* 0x2000002fff227230 */ /* 0x000fe40000004100 */
[-C--:B------:R-:W-:Y:S01]  /*3370*/  FFMA.FTZ R169, R190, R211.reuse, R218 ;  /* 0x000000d3bea97223 */ /* 0x080fe200000100da */
[--C-:B------:R-:W-:Y:S02]  /*3380*/  HADD2.F32 R177, -RZ, R46.reuse.H1_H1 ;  /* 0x3000002effb17230 */ /* 0x100fe40000004100 */
[----:B------:R-:W-:Y:S01]  /*3390*/  FADD.FTZ R32, R13, -R32 ;  /* 0x800000200d207221 */ /* 0x000fe20000010000 */
[----:B------:R-:W-:Y:S02]  /*33a0*/  HADD2.F32 R33, -RZ, R45.H0_H0 ;  /* 0x2000002dff217230 */ /* 0x000fe40000004100 */
[----:B------:R-:W-:Y:S01]  /*33b0*/  FADD.FTZ R168, R12, -R169 ;  /* 0x800000a90ca87221 */ /* 0x000fe20000010000 */
[-C--:B------:R-:W-:Y:S01]  /*33c0*/  FFMA.FTZ R171, R188, R211.reuse, R218 ;  /* 0x000000d3bcab7223 */ /* 0x080fe200000100da */
[----:B-----5:R-:W-:Y:S01]  /*33d0*/  FFMA.FTZ R179, R173, R32, R34 ;  /* 0x00000020adb37223 */ /* 0x020fe20000010022 */
[-CC-:B------:R-:W-:Y:S01]  /*33e0*/  FFMA.FTZ R32, R195, R211.reuse, R218.reuse ;  /* 0x000000d3c3207223 */ /* 0x180fe200000100da */
[----:B------:R-:W-:Y:S01]  /*33f0*/  FFMA.FTZ R34, R193, R211, R218 ;  /* 0x000000d3c1227223 */ /* 0x000fe200000100da */
[----:B------:R-:W-:-:S02]  /*3400*/  HADD2.F32 R35, -RZ, R46.H0_H0 ;  /* 0x2000002eff237230 */ /* 0x000fc40000004100 */
[----:B0-----:R-:W-:Y:S01]  /*3410*/  FFMA.FTZ R178, R173, R168, R177 ;  /* 0x000000a8adb27223 */ /* 0x001fe200000100b1 */
[----:B------:R-:W-:Y:S01]  /*3420*/  FADD.FTZ R32, R9, -R32 ;  /* 0x8000002009207221 */ /* 0x000fe20000010000 */
[----:B------:R-:W-:Y:S01]  /*3430*/  FADD.FTZ R34, R11, -R34 ;  /* 0x800000220b227221 */ /* 0x000fe20000010000 */
[----:B------:R-:W-:Y:S01]  /*3440*/  FADD.FTZ R170, R14, -R171 ;  /* 0x800000ab0eaa7221 */ /* 0x000fe20000010000 */
[----:B------:R-:W-:Y:S02]  /*3450*/  HADD2.F32 R176, -RZ, R47.H1_H1 ;  /* 0x3000002fffb07230 */ /* 0x000fe40000004100 */
[----:B------:R-:W-:Y:S01]  /*3460*/  FFMA.FTZ R168, R173, R32, R33 ;  /* 0x00000020ada87223 */ /* 0x000fe20000010021 */
[-CC-:B------:R-:W-:Y:S01]  /*3470*/  FFMA.FTZ R33, R3, R211.reuse, R218.reuse ;  /* 0x000000d303217223 */ /* 0x180fe200000100da */
[----:B------:R-:W-:Y:S01]  /*3480*/  FFMA.FTZ R171, R173, R34, R35 ;  /* 0x00000022adab7223 */ /* 0x000fe20000010023 */
[-CC-:B------:R-:W-:Y:S01]  /*3490*/  FFMA.FTZ R34, R194, R211.reuse, R218.reuse ;  /* 0x000000d3c2227223 */ /* 0x180fe200000100da */
[----:B------:R-:W-:Y:S01]  /*34a0*/  FFMA.FTZ R169, R192, R211, R218 ;  /* 0x000000d3c0a97223 */ /* 0x000fe200000100da */
[----:B------:R-:W-:Y:S01]  /*34b0*/  FADD.FTZ R32, R8, -R33 ;  /* 0x8000002108207221 */ /* 0x000fe20000010000 */
[----:B------:R-:W-:-:S02]  /*34c0*/  HADD2.F32 R33, -RZ, R44.H1_H1 ;  /* 0x3000002cff217230 */ /* 0x000fc40000004100 */
[----:B------:R-:W-:Y:S01]  /*34d0*/  FADD.FTZ R34, R7, -R34 ;  /* 0x8000002207227221 */ /* 0x000fe20000010000 */
[C---:B------:R-:W-:Y:S01]  /*34e0*/  FFMA.FTZ R216, R173.reuse, R170, R176 ;  /* 0x000000aaadd87223 */ /* 0x040fe200000100b0 */
[----:B------:R-:W-:Y:S01]  /*34f0*/  HADD2.F32 R35, -RZ, R44.H0_H0 ;  /* 0x2000002cff237230 */ /* 0x000fe20000004100 */
[----:B------:R-:W-:Y:S01]  /*3500*/  ISETP.GE.U32.AND P0, PT, R174, RZ, PT ;  /* 0x000000ffae00720c */ /* 0x000fe20003f06070 */
[----:B------:R-:W-:Y:S01]  /*3510*/  FADD.FTZ R170, R10, -R169 ;  /* 0x800000a90aaa7221 */ /* 0x000fe20000010000 */
[----:B------:R-:W-:Y:S01]  /*3520*/  FFMA.FTZ R169, R173, R34, R33 ;  /* 0x00000022ada97223 */ /* 0x000fe20000010021 */
[C---:B------:R-:W-:Y:S01]  /*3530*/  FMUL.FTZ R33, R216.reuse, UR13 ;  /* 0x0000000dd8217c20 */ /* 0x040fe20008410000 */
[----:B------:R-:W-:Y:S01]  /*3540*/  ISETP.GE.U32.AND.EX P0, PT, R175, 0x1000000, PT, P0 ;  /* 0x01000000af00780c */ /* 0x000fe20003f06100 */
[----:B------:R-:W-:Y:S02]  /*3550*/  HADD2.F32 R176, -RZ, R45.H1_H1 ;  /* 0x3000002dffb07230 */ /* 0x000fe40000004100 */
[----:B------:R-:W-:Y:S01]  /*3560*/  FFMA.FTZ R32, R173, R32, R35 ;  /* 0x00000020ad207223 */ /* 0x000fe20000010023 */
[----:B------:R-:W-:Y:S01]  /*3570*/  F2FP.F16.F32.PACK_AB R35, R216, R179 ;  /* 0x000000b3d823723e */ /* 0x000fe200000000ff */
[----:B------:R-:W-:Y:S01]  /*3580*/  FMUL.FTZ R179, R179, UR13 ;  /* 0x0000000db3b37c20 */ /* 0x000fe20008410000 */
[----:B------:R-:W-:Y:S01]  /*3590*/  LOP3.LUT P2, RZ, R175, 0xff0000, RZ, 0xc0, !PT ;  /* 0x00ff0000afff7812 */ /* 0x000fe2000784c0ff */
[----:B------:R-:W-:Y:S01]  /*35a0*/  FFMA.FTZ R177, R173, R170, R176 ;  /* 0x000000aaadb17223 */ /* 0x000fe200000100b0 */
[----:B------:R-:W-:Y:S01]  /*35b0*/  FSEL R217, R33, RZ, P0 ;  /* 0x000000ff21d97208 */ /* 0x000fe20000000000 */
[----:B------:R-:W-:Y:S01]  /*35c0*/  FMUL.FTZ R33, R171, UR13 ;  /* 0x0000000dab217c20 */ /* 0x000fe20008410000 */
[C---:B------:R-:W-:Y:S01]  /*35d0*/  LOP3.LUT P5, RZ, R175.reuse, 0xff, RZ, 0xc0, !PT ;  /* 0x000000ffafff7812 */ /* 0x040fe200078ac0ff */
[C---:B------:R-:W-:Y:S01]  /*35e0*/  FMUL.FTZ R170, R178.reuse, UR13 ;  /* 0x0000000db2aa7c20 */ /* 0x040fe20008410000 */
[----:B------:R-:W-:Y:S01]  /*35f0*/  F2FP.F16.F32.PACK_AB R34, R178, R171 ;  /* 0x000000abb222723e */ /* 0x000fe200000000ff */
[----:B------:R-:W-:Y:S01]  /*3600*/  FMUL.FTZ R171, R168, UR13 ;  /* 0x0000000da8ab7c20 */ /* 0x000fe20008410000 */
[----:B------:R-:W-:-:S02]  /*3610*/  LOP3.LUT P0, RZ, R175, 0xff00, RZ, 0xc0, !PT ;  /* 0x0000ff00afff7812 */ /* 0x000fc4000780c0ff */
[----:B------:R-:W-:Y:S02]  /*3620*/  FSEL R216, R179, RZ, P2 ;  /* 0x000000ffb3d87208 */ /* 0x000fe40001000000 */
[----:B------:R-:W-:Y:S02]  /*3630*/  LOP3.LUT P2, RZ, R174, 0xff0000, RZ, 0xc0, !PT ;  /* 0x00ff0000aeff7812 */ /* 0x000fe4000784c0ff */
[----:B------:R-:W-:Y:S02]  /*3640*/  FSEL R178, R33, RZ, P5 ;  /* 0x000000ff21b27208 */ /* 0x000fe40002800000 */
[C---:B------:R-:W-:Y:S01]  /*3650*/  F2FP.F16.F32.PACK_AB R33, R177.reuse, R168 ;  /* 0x000000a8b121723e */ /* 0x040fe200000000ff */
[----:B------:R-:W-:Y:S01]  /*3660*/  FMUL.FTZ R177, R177, UR13 ;  /* 0x0000000db1b17c20 */ /* 0x000fe20008410000 */
[----:B------:R-:W-:Y:S01]  /*3670*/  FSEL R179, R170, RZ, P0 ;  /* 0x000000ffaab37208 */ /* 0x000fe20000000000 */
[----:B------:R-:W-:Y:S01]  /*3680*/  FMUL.FTZ R168, R32, UR13 ;  /* 0x0000000d20a87c20 */ /* 0x000fe20008410000 */
[----:B------:R-:W-:Y:S01]  /*3690*/  LOP3.LUT P5, RZ, R174, 0xff000000, RZ, 0xc0, !PT ;  /* 0xff000000aeff7812 */ /* 0x000fe200078ac0ff */
        /* <DEDUP_REMOVED lines=13> */
.L_x_663:
        /* <DEDUP_REMOVED lines=14> */
[----:B------:R-:W-:Y:S01]  /*3850*/  ISETP.GE.U32.AND P2, PT, R174, RZ, PT ;  /* 0x000000ffae00720c */ /* 0x000fe20003f46070 */
[----:B------:R-:W-:Y:S01]  /*3860*/  FADD.FTZ R30, R12, -R29 ;  /* 0x8000001d0c1e7221 */ /* 0x000fe20000010000 */
[C---:B-----5:R-:W-:Y:S01]  /*3870*/  FMUL.FTZ R28, R173.reuse, R28 ;  /* 0x0000001cad1c7220 */ /* 0x060fe20000410000 */
[----:B------:R-:W-:Y:S01]  /*3880*/  FMUL.FTZ R168, R173, R168 ;  /* 0x000000a8ada87220 */ /* 0x000fe20000410000 */
[----:B------:R-:W-:Y:S01]  /*3890*/  LOP3.LUT P5, RZ, R215, 0xff0000, RZ, 0xc0, !PT ;  /* 0x00ff0000d7ff7812 */ /* 0x000fe200078ac0ff */
[----:B------:R-:W-:Y:S01]  /*38a0*/  FMUL.FTZ R30, R173, R30 ;  /* 0x0000001ead1e7220 */ /* 0x000fe20000410000 */
[----:B------:R-:W-:Y:S01]  /*38b0*/  FMUL.FTZ R31, R28, UR13 ;  /* 0x0000000d1c1f7c20 */ /* 0x000fe20008410000 */
[-C--:B------:R-:W-:Y:S01]  /*38c0*/  FFMA.FTZ R28, R193, R211.reuse, R218 ;  /* 0x000000d3c11c7223 */ /* 0x080fe200000100da */
[----:B------:R-:W-:Y:S01]  /*38d0*/  FMUL.FTZ R29, R168, UR13 ;  /* 0x0000000da81d7c20 */ /* 0x000fe20008410000 */
[----:B------:R-:W-:Y:S01]  /*38e0*/  ISETP.GE.U32.AND.EX P2, PT, R175, 0x1000000, PT, P2 ;  /* 0x01000000af00780c */ /* 0x000fe20003f46120 */
[----:B------:R-:W-:Y:S01]  /*38f0*/  FMUL.FTZ R177, R30, UR13 ;  /* 0x0000000d1eb17c20 */ /* 0x000fe20008410000 */
[----:B------:R-:W-:Y:S01]  /*3900*/  FSEL R171, R31, RZ, P0 ;  /* 0x000000ff1fab7208 */ /* 0x000fe20000000000 */
[----:B------:R-:W-:Y:S01]  /*3910*/  FADD.FTZ R28, R11, -R28 ;  /* 0x8000001c0b1c7221 */ /* 0x000fe20000010000 */
[----:B------:R-:W-:Y:S01]  /*3920*/  ISETP.GE.U32.AND P0, PT, R214, RZ, PT ;  /* 0x000000ffd600720c */ /* 0x000fe20003f06070 */
[----:B------:R-:W-:Y:S01]  /*3930*/  FFMA.FTZ R169, R192, R211, R218 ;  /* 0x000000d3c0a97223 */ /* 0x000fe200000100da */
[----:B------:R-:W-:Y:S01]  /*3940*/  FSEL R31, R31, RZ, P5 ;  /* 0x000000ff1f1f7208 */ /* 0x000fe20002800000 */
[----:B------:R-:W-:Y:S01]  /*3950*/  FMUL.FTZ R28, R173, R28 ;  /* 0x0000001cad1c7220 */ /* 0x000fe20000410000 */
[----:B------:R-:W-:-:S02]  /*3960*/  ISETP.GE.U32.AND.EX P0, PT, R215, 0x1000000, PT, P0 ;  /* 0x01000000d700780c */ /* 0x000fc40003f06100 */
[C---:B------:R-:W-:Y:S01]  /*3970*/  FSEL R170, R29.reuse, RZ, P2 ;  /* 0x000000ff1daa7208 */ /* 0x040fe20001000000 */
[----:B------:R-:W-:Y:S01]  /*3980*/  FMUL.FTZ R168, R28, UR13 ;  /* 0x0000000d1ca87c20 */ /* 0x000fe20008410000 */
[----:B------:R-:W-:Y:S02]  /*3990*/  FSEL R28, R29, RZ, P0 ;  /* 0x000000ff1d1c7208 */ /* 0x000fe40000000000 */
[C---:B------:R-:W-:Y:S02]  /*39a0*/  LOP3.LUT P5, RZ, R215.reuse, 0xff, RZ, 0xc0, !PT ;  /* 0x000000ffd7ff7812 */ /* 0x040fe400078ac0ff */
[----:B------:R-:W-:Y:S02]  /*39b0*/  LOP3.LUT P2, RZ, R215, 0xff00, RZ, 0xc0, !PT ;  /* 0x0000ff00d7ff7812 */ /* 0x000fe4000784c0ff */
[----:B------:R-:W-:Y:S01]  /*39c0*/  F2FP.F16.F32.PACK_AB R31, R28, R31 ;  /* 0x0000001f1c1f723e */ /* 0x000fe200000000ff */
[----:B------:R-:W-:Y:S01]  /*39d0*/  FFMA.FTZ R28, R195, R211, R218 ;  /* 0x000000d3c31c7223 */ /* 0x000fe200000100da */
[----:B------:R-:W-:-:S02]  /*39e0*/  FSEL R30, R168, RZ, P5 ;  /* 0x000000ffa81e7208 */ /* 0x000fc40002800000 */
[----:B------:R-:W-:Y:S01]  /*39f0*/  FSEL R29, R177, RZ, P2 ;  /* 0x000000ffb11d7208 */ /* 0x000fe20001000000 */
[----:B------:R-:W-:Y:S01]  /*3a00*/  FADD.FTZ R28, R9, -R28 ;  /* 0x8000001c091c7221 */ /* 0x000fe20000010000 */
[----:B------:R-:W-:Y:S02]  /*3a10*/  LOP3.LUT P5, RZ, R175, 0xff, RZ, 0xc0, !PT ;  /* 0x000000ffafff7812 */ /* 0x000fe400078ac0ff */
[----:B------:R-:W-:Y:S01]  /*3a20*/  F2FP.F16.F32.PACK_AB R30, R29, R30 ;  /* 0x0000001e1d1e723e */ /* 0x000fe200000000ff */
[----:B------:R-:W-:Y:S01]  /*3a30*/  FMUL.FTZ R29, R173, R28 ;  /* 0x0000001cad1d7220 */ /* 0x000fe20000410000 */
[----:B------:R-:W-:Y:S01]  /*3a40*/  FFMA.FTZ R28, R194, R211, R218 ;  /* 0x000000d3c21c7223 */ /* 0x000fe200000100da */
[----:B------:R-:W-:Y:S01]  /*3a50*/  F2FP.F16.F32.PACK_AB R171, R170, R171 ;  /* 0x000000abaaab723e */ /* 0x000fe200000000ff */
[----:B------:R-:W-:Y:S01]  /*3a60*/  FADD.FTZ R170, R10, -R169 ;  /* 0x800000a90aaa7221 */ /* 0x000fe20000010000 */
[----:B0-----:R-:W-:Y:S01]  /*3a70*/  FSEL R176, R168, RZ, P5 ;  /* 0x000000ffa8b07208 */ /* 0x001fe20002800000 */
        /* <DEDUP_REMOVED lines=25> */
[----:B------:R-:W-:Y:S02]  /*3c10*/  F2FP.F16.F32.PACK_AB R170, R219, R176 ;  /* 0x000000b0dbaa723e */ /* 0x000fe400000000ff */
[----:B------:R-:W-:Y:S02]  /*3c20*/  FSEL R177, R177, RZ, P0 ;  /* 0x000000ffb1b17208 */ /* 0x000fe40000000000 */
[C---:B------:R-:W-:Y:S02]  /*3c30*/  FSEL R28, R169.reuse, RZ, P2 ;  /* 0x000000ffa91c7208 */ /* 0x040fe40001000000 */
[----:B------:R-:W-:-:S02]  /*3c40*/  FSEL R176, R169, RZ, P5 ;  /* 0x000000ffa9b07208 */ /* 0x000fc40002800000 */
[----:B------:R-:W-:Y:S02]  /*3c50*/  F2FP.F16.F32.PACK_AB R29, R168, R29 ;  /* 0x0000001da81d723e */ /* 0x000fe400000000ff */
[----:B------:R-:W-:Y:S02]  /*3c60*/  F2FP.F16.F32.PACK_AB R169, R217, R178 ;  /* 0x000000b2d9a9723e */ /* 0x000fe400000000ff */
[----:B------:R-:W-:Y:S02]  /*3c70*/  F2FP.F16.F32.PACK_AB R28, R177, R28 ;  /* 0x0000001cb11c723e */ /* 0x000fe400000000ff */
[----:B------:R-:W-:Y:S01]  /*3c80*/  F2FP.F16.F32.PACK_AB R168, R179, R176 ;  /* 0x000000b0b3a8723e */ /* 0x000fe200000000ff */
[----:B------:R-:W-:Y:S06]  /*3c90*/  BRA `(.L_x_666) ;  /* 0x0000000c00f47947 */ /* 0x000fec0003800000 */
.L_x_669:
[-CC-:B------:R-:W-:Y:S01]  /*3ca0*/  FFMA.FTZ R28, R191, R211.reuse, R218.reuse ;  /* 0x000000d3bf1c7223 */ /* 0x180fe200000100da */
[-CC-:B------:R-:W-:Y:S01]  /*3cb0*/  FFMA.FTZ R33, R188, R211.reuse, R218.reuse ;  /* 0x000000d3bc217223 */ /* 0x180fe200000100da */
[-C--:B------:R-:W-:Y:S01]  /*3cc0*/  FFMA.FTZ R29, R190, R211.reuse, R218 ;  /* 0x000000d3be1d7223 */ /* 0x080fe200000100da */
[----:B------:R-:W-:Y:S01]  /*3cd0*/  LOP3.LUT P0, RZ, R175, 0xff0000, RZ, 0xc0, !PT ;  /* 0x00ff0000afff7812 */ /* 0x000fe2000780c0ff */
[----:B------:R-:W-:Y:S01]  /*3ce0*/  FADD.FTZ R28, R13, -R28 ;  /* 0x8000001c0d1c7221 */ /* 0x000fe20000010000 */
[----:B------:R-:W-:Y:S01]  /*3cf0*/  FADD.FTZ R32, R14, -R33 ;  /* 0x800000210e207221 */ /* 0x000fe20000010000 */
[----:B------:R-:W-:Y:S01]  /*3d00*/  FADD.FTZ R30, R12, -R29 ;  /* 0x8000001d0c1e7221 */ /* 0x000fe20000010000 */
[----:B------:R-:W-:Y:S01]  /*3d10*/  ISETP.GE.U32.AND P2, PT, R174, RZ, PT ;  /* 0x000000ffae00720c */ /* 0x000fe20003f46070 */
[----:B-----5:R-:W-:Y:S01]  /*3d20*/  FMUL.FTZ R35, R173, R28 ;  /* 0x0000001cad237220 */ /* 0x020fe20000410000 */
[----:B------:R-:W-:Y:S01]  /*3d30*/  FFMA.FTZ R28, R193, R211, R218 ;  /* 0x000000d3c11c7223 */ /* 0x000fe200000100da */
[C---:B------:R-:W-:Y:S01]  /*3d40*/  FMUL.FTZ R32, R173.reuse, R32 ;  /* 0x00000020ad207220 */ /* 0x040fe20000410000 */
[----:B------:R-:W-:Y:S01]  /*3d50*/  FMUL.FTZ R29, R173, R30 ;  /* 0x0000001ead1d7220 */ /* 0x000fe20000410000 */
[----:B------:R-:W-:Y:S01]  /*3d60*/  FMUL.FTZ R31, R35, UR13 ;  /* 0x0000000d231f7c20 */ /* 0x000fe20008410000 */
[----:B------:R-:W-:Y:S01]  /*3d70*/  FADD.FTZ R28, R11, -R28 ;  /* 0x8000001c0b1c7221 */ /* 0x000fe20000010000 */
[----:B------:R-:W-:Y:S01]  /*3d80*/  FMUL.FTZ R30, R32, UR13 ;  /* 0x0000000d201e7c20 */ /* 0x000fe20008410000 */
[----:B------:R-:W-:Y:S01]  /*3d90*/  LOP3.LUT P5, RZ, R215, 0xff0000, RZ, 0xc0, !PT ;  /* 0x00ff0000d7ff7812 */ /* 0x000fe200078ac0ff */
[----:B------:R-:W-:Y:S01]  /*3da0*/  FMUL.FTZ R169, R29, UR13 ;  /* 0x0000000d1da97c20 */ /* 0x000fe20008410000 */
[----:B------:R-:W-:Y:S01]  /*3db0*/  FSEL R171, R31, RZ, P0 ;  /* 0x000000ff1fab7208 */ /* 0x000fe20000000000 */
[----:B------:R-:W-:Y:S01]  /*3dc0*/  FMUL.FTZ R28, R173, R28 ;  /* 0x0000001cad1c7220 */ /* 0x000fe20000410000 */
[----:B------:R-:W-:-:S02]  /*3dd0*/  ISETP.GE.U32.AND P0, PT, R214, RZ, PT ;  /* 0x000000ffd600720c */ /* 0x000fc40003f06070 */
[----:B------:R-:W-:Y:S02]  /*3de0*/  ISETP.GE.U32.AND.EX P2, PT, R175, 0x1000000, PT, P2 ;  /* 0x01000000af00780c */ /* 0x000fe40003f46120 */
[----:B------:R-:W-:Y:S01]  /*3df0*/  F2FP.F16.F32.PACK_AB R35, R32, R35 ;  /* 0x000000232023723e */ /* 0x000fe200000000ff */
[----:B------:R-:W-:Y:S01]  /*3e00*/  FMUL.FTZ R32, R28, UR13 ;  /* 0x0000000d1c207c20 */ /* 0x000fe20008410000 */
[----:B------:R-:W-:Y:S02]  /*3e10*/  FSEL R31, R31, RZ, P5 ;  /* 0x000000ff1f1f7208 */ /* 0x000fe40002800000 */
[C---:B------:R-:W-:Y:S02]  /*3e20*/  ISETP.GE.U32.AND.EX P0, PT, R215.reuse, 0x1000000, PT, P0 ;  /* 0x01000000d700780c */ /* 0x040fe40003f06100 */
[----:B------:R-:W-:Y:S02]  /*3e30*/  FSEL R168, R30, RZ, P2 ;  /* 0x000000ff1ea87208 */ /* 0x000fe40001000000 */
[----:B------:R-:W-:-:S02]  /*3e40*/  LOP3.LUT P5, RZ, R215, 0xff, RZ, 0xc0, !PT ;  /* 0x000000ffd7ff7812 */ /* 0x000fc400078ac0ff */
[----:B------:R-:W-:Y:S02]  /*3e50*/  LOP3.LUT P2, RZ, R215, 0xff00, RZ, 0xc0, !PT ;  /* 0x0000ff00d7ff7812 */ /* 0x000fe4000784c0ff */
[----:B------:R-:W-:Y:S02]  /*3e60*/  FSEL R170, R30, RZ, P0 ;  /* 0x000000ff1eaa7208 */ /* 0x000fe40000000000 */
[----:B------:R-:W-:Y:S01]  /*3e70*/  F2FP.F16.F32.PACK_AB R34, R29, R28 ;  /* 0x0000001c1d22723e */ /* 0x000fe200000000ff */
[----:B------:R-:W-:Y:S01]  /*3e80*/  FFMA.FTZ R28, R195, R211, R218 ;  /* 0x000000d3c31c7223 */ /* 0x000fe200000100da */
[----:B------:R-:W-:Y:S02]  /*3e90*/  FSEL R30, R32, RZ, P5 ;  /* 0x000000ff201e7208 */ /* 0x000fe40002800000 */
[----:B------:R-:W-:Y:S01]  /*3ea0*/  FSEL R29, R169, RZ, P2 ;  /* 0x000000ffa91d7208 */ /* 0x000fe20001000000 */
[----:B------:R-:W-:Y:S01]  /*3eb0*/  FADD.FTZ R28, R9, -R28 ;  /* 0x8000001c091c7221 */ /* 0x000fe20000010000 */
[----:B------:R-:W-:-:S02]  /*3ec0*/  LOP3.LUT P5, RZ, R175, 0xff, RZ, 0xc0, !PT ;  /* 0x000000ffafff7812 */ /* 0x000fc400078ac0ff */
[----:B------:R-:W-:Y:S01]  /*3ed0*/  F2FP.F16.F32.PACK_AB R30, R29, R30 ;  /* 0x0000001e1d1e723e */ /* 0x000fe200000000ff */
[-CC-:B------:R-:W-:Y:S01]  /*3ee0*/  FFMA.FTZ R29, R192, R211.reuse, R218.reuse ;  /* 0x000000d3c01d7223 */ /* 0x180fe200000100da */
[----:B0-----:R-:W-:Y:S01]  /*3ef0*/  FSEL R176, R32, RZ, P5 ;  /* 0x000000ff20b07208 */ /* 0x001fe20002800000 */
[----:B------:R-:W-:Y:S01]  /*3f00*/  FMUL.FTZ R33, R173, R28 ;  /* 0x0000001cad217220 */ /* 0x000fe20000410000 */
[--C-:B------:R-:W-:Y:S01]  /*3f10*/  FFMA.FTZ R28, R194, R211, R218.reuse ;  /* 0x000000d3c21c7223 */ /* 0x100fe200000100da */
[----:B------:R-:W-:Y:S01]  /*3f20*/  FADD.FTZ R32, R10, -R29 ;  /* 0x8000001d0a207221 */ /* 0x000fe20000010000 */
[----:B------:R-:W-:Y:S01]  /*3f30*/  F2FP.F16.F32.PACK_AB R31, R170, R31 ;  /* 0x0000001faa1f723e */ /* 0x000fe200000000ff */
[----:B------:R-:W-:Y:S01]  /*3f40*/  FFMA.FTZ R29, R3, R211, R218 ;  /* 0x000000d3031d7223 */ /* 0x000fe200000100da */
[----:B------:R-:W-:Y:S01]  /*3f50*/  F2FP.F16.F32.PACK_AB R171, R168, R171 ;  /* 0x000000aba8ab723e */ /* 0x000fe200000000ff */
[----:B------:R-:W-:Y:S01]  /*3f60*/  FMUL.FTZ R170, R173, R32 ;  /* 0x00000020adaa7220 */ /* 0x000fe20000410000 */
[----:B------:R-:W-:Y:S01]  /*3f70*/  FADD.FTZ R32, R7, -R28 ;  /* 0x8000001c07207221 */ /* 0x000fe20000010000 */
[----:B------:R-:W-:Y:S01]  /*3f80*/  LOP3.LUT P0, RZ, R175, 0xff00, RZ, 0xc0, !PT ;  /* 0x0000ff00afff7812 */ /* 0x000fe2000780c0ff */
[----:B------:R-:W-:Y:S01]  /*3f90*/  FMUL.FTZ R168, R33, UR13 ;  /* 0x0000000d21a87c20 */ /* 0x000fe20008410000 */
[----:B------:R-:W-:Y:S01]  /*3fa0*/  LOP3.LUT P2, RZ, R174, 0xff0000, RZ, 0xc0, !PT ;  /* 0x00ff0000aeff7812 */ /* 0x000fe2000784c0ff */
[----:B------:R-:W-:Y:S01]  /*3fb0*/  FADD.FTZ R28, R8, -R29 ;  /* 0x8000001d081c7221 */ /* 0x000fe20000010000 */
[----:B------:R-:W-:Y:S01]  /*3fc0*/  LOP3.LUT P5, RZ, R214, 0xff0000, RZ, 0xc0, !PT ;  /* 0x00ff0000d6ff7812 */ /* 0x000fe200078ac0ff */
[----:B------:R-:W-:Y:S01]  /*3fd0*/  FMUL.FTZ R29, R173, R32 ;  /* 0x00000020ad1d7220 */ /* 0x000fe20000410000 */
[----:B------:R-:W-:Y:S01]  /*3fe0*/  FSEL R179, R169, RZ, P0 ;  /* 0x000000ffa9b37208 */ /* 0x000fe20000000000 */
[----:B------:R-:W-:Y:S01]  /*3ff0*/  FMUL.FTZ R28, R173, R28 ;  /* 0x0000001cad1c7220 */ /* 0x000fe20000410000 */
[C---:B------:R-:W-:Y:S01]  /*4000*/  F2FP.F16.F32.PACK_AB R33, R170.reuse, R33 ;  /* 0x00000021aa21723e */ /* 0x040fe200000000ff */
[----:B------:R-:W-:Y:S01]  /*4010*/  FMUL.FTZ R170, R170, UR13 ;  /* 0x0000000daaaa7c20 */ /* 0x000fe20008410000 */
[----:B------:R-:W-:-:S02]  /*4020*/  FSEL R169, R168, RZ, P2 ;  /* 0x000000ffa8a97208 */ /* 0x000fc40001000000 */
[----:B------:R-:W-:Y:S01]  /*4030*/  FSEL R178, R168, RZ, P5 ;  /* 0x000000ffa8b27208 */ /* 0x000fe20002800000 */
[C---:B------:R-:W-:Y:S01]  /*4040*/  FMUL.FTZ R168, R29.reuse, UR13 ;  /* 0x0000000d1da87c20 */ /* 0x040fe20008410000 */
[----:B------:R-:W-:Y:S02]  /*4050*/  LOP3.LUT P0, RZ, R174, 0xff000000, RZ, 0xc0, !PT ;  /* 0xff000000aeff7812 */ /* 0x000fe4000780c0ff */
[----:B------:R-:W-:Y:S02]  /*4060*/  LOP3.LUT P2, RZ, R214, 0xff000000, RZ, 0xc0, !PT ;  /* 0xff000000d6ff7812 */ /* 0x000fe4000784c0ff */
[----:B------:R-:W-:Y:S02]  /*4070*/  LOP3.LUT P5, RZ, R174, 0xff00, RZ, 0xc0, !PT ;  /* 0x0000ff00aeff7812 */ /* 0x000fe400078ac0ff */
[----:B------:R-:W-:Y:S02]  /*4080*/  FSEL R216, R170, RZ, P0 ;  /* 0x000000ffaad87208 */ /* 0x000fe40000000000 */
[----:B------:R-:W-:Y:S01]  /*4090*/  F2FP.F16.F32.PACK_AB R32, R29, R28 ;  /* 0x0000001c1d20723e */ /* 0x000fe200000000ff */
[----:B------:R-:W-:Y:S01]  /*40a0*/  FMUL.FTZ R28, R28, UR13 ;  /* 0x0000000d1c1c7c20 */ /* 0x000fe20008410000 */
[----:B------:R-:W-:-:S02]  /*40b0*/  LOP3.LUT P0, RZ, R214, 0xff00, RZ, 0xc0, !PT ;  /* 0x0000ff00d6ff7812 */ /* 0x000fc4000780c0ff */
[----:B------:R-:W-:Y:S02]  /*40c0*/  FSEL R217, R170, RZ, P2 ;  /* 0x000000ffaad97208 */ /* 0x000fe40001000000 */
[----:B------:R-:W-:Y:S02]  /*40d0*/  FSEL R177, R168, RZ, P5 ;  /* 0x000000ffa8b17208 */ /* 0x000fe40002800000 */
[----:B------:R-:W-:Y:S02]  /*40e0*/  LOP3.LUT P2, RZ, R214, 0xff, RZ, 0xc0, !PT ;  /* 0x000000ffd6ff7812 */ /* 0x000fe4000784c0ff */
[----:B------:R-:W-:Y:S02]  /*40f0*/  LOP3.LUT P5, RZ, R174, 0xff, RZ, 0xc0, !PT ;  /* 0x000000ffaeff7812 */ /* 0x000fe400078ac0ff */
[----:B------:R-:W-:Y:S02]  /*4100*/  F2FP.F16.F32.PACK_AB R170, R179, R176 ;  /* 0x000000b0b3aa723e */ /* 0x000fe400000000ff */
[----:B------:R-:W-:-:S02]  /*4110*/  FSEL R179, R168, RZ, P0 ;  /* 0x000000ffa8b37208 */ /* 0x000fc40000000000 */
[C---:B------:R-:W-:Y:S02]  /*4120*/  FSEL R176, R28.reuse, RZ, P2 ;  /* 0x000000ff1cb07208 */ /* 0x040fe40001000000 */
[----:B------:R-:W-:Y:S02]  /*4130*/  FSEL R168, R28, RZ, P5 ;  /* 0x000000ff1ca87208 */ /* 0x000fe40002800000 */
[----:B------:R-:W-:Y:S02]  /*4140*/  F2FP.F16.F32.PACK_AB R29, R217, R178 ;  /* 0x000000b2d91d723e */ /* 0x000fe400000000ff */
[----:B------:R-:W-:Y:S02]  /*4150*/  F2FP.F16.F32.PACK_AB R169, R216, R169 ;  /* 0x000000a9d8a9723e */ /* 0x000fe400000000ff */
[----:B------:R-:W-:Y:S02]  /*4160*/  F2FP.F16.F32.PACK_AB R28, R179, R176 ;  /* 0x000000b0b31c723e */ /* 0x000fe400000000ff */
[----:B------:R-:W-:Y:S01]  /*4170*/  F2FP.F16.F32.PACK_AB R168, R177, R168 ;  /* 0x000000a8b1a8723e */ /* 0x000fe200000000ff */
[----:B------:R-:W-:Y:S06]  /*4180*/  BRA `(.L_x_666) ;  /* 0x0000000800b87947 */ /* 0x000fec0003800000 */
.L_x_668:
        /* <DEDUP_REMOVED lines=8> */
[--C-:B------:R-:W-:Y:S02]  /*4210*/  HADD2.F32 R169, -RZ, R47.reuse.H1_H1 ;  /* 0x3000002fffa97230 */ /* 0x100fe40000004100 */
[----:B------:R-:W-:Y:S01]  /*4220*/  FADD.FTZ R170, R14, -R31 ;  /* 0x8000001f0eaa7221 */ /* 0x000fe20000010000 */
[--C-:B------:R-:W-:Y:S02]  /*4230*/  HADD2.F32 R29, -RZ, R46.reuse.H0_H0 ;  /* 0x2000002eff1d7230 */ /* 0x100fe40000004100 */
[----:B------:R-:W-:Y:S01]  /*4240*/  FADD.FTZ R28, R11, -R28 ;  /* 0x8000001c0b1c7221 */ /* 0x000fe20000010000 */
[----:B------:R-:W-:Y:S02]  /*4250*/  HADD2.F32 R168, -RZ, R47.H0_H0 ;  /* 0x2000002fffa87230 */ /* 0x000fe40000004100 */
[----:B------:R-:W-:Y:S01]  /*4260*/  FADD.FTZ R30, R13, -R30 ;  /* 0x8000001e0d1e7221 */ /* 0x000fe20000010000 */
[C---:B-----5:R-:W-:Y:S01]  /*4270*/  FFMA.FTZ R217, R173.reuse, R170, R169 ;  /* 0x000000aaadd97223 */ /* 0x060fe200000100a9 */
[----:B------:R-:W-:Y:S01]  /*4280*/  FFMA.FTZ R170, R173, R28, R29 ;  /* 0x0000001cadaa7223 */ /* 0x000fe2000001001d */
[-CC-:B------:R-:W-:Y:S01]  /*4290*/  FFMA.FTZ R179, R190, R211.reuse, R218.reuse ;  /* 0x000000d3beb37223 */ /* 0x180fe200000100da */
[-C--:B------:R-:W-:Y:S01]  /*42a0*/  FFMA.FTZ R28, R195, R211.reuse, R218 ;  /* 0x000000d3c31c7223 */ /* 0x080fe200000100da */
[----:B------:R-:W-:Y:S01]  /*42b0*/  FFMA.FTZ R216, R173, R30, R168 ;  /* 0x0000001eadd87223 */ /* 0x000fe200000100a8 */
[----:B------:R-:W-:Y:S01]  /*42c0*/  FFMA.FTZ R29, R3, R211, R218 ;  /* 0x000000d3031d7223 */ /* 0x000fe200000100da */
[----:B0-----:R-:W-:-:S02]  /*42d0*/  HADD2.F32 R178, -RZ, R46.H1_H1 ;  /* 0x3000002effb27230 */ /* 0x001fc40000004100 */
[----:B------:R-:W-:Y:S01]  /*42e0*/  FADD.FTZ R176, R12, -R179 ;  /* 0x800000b30cb07221 */ /* 0x000fe20000010000 */
[--C-:B------:R-:W-:Y:S02]  /*42f0*/  HADD2.F32 R169, -RZ, R45.reuse.H0_H0 ;  /* 0x2000002dffa97230 */ /* 0x100fe40000004100 */
[----:B------:R-:W-:Y:S01]  /*4300*/  FADD.FTZ R30, R9, -R28 ;  /* 0x8000001c091e7221 */ /* 0x000fe20000010000 */
[----:B------:R-:W-:Y:S02]  /*4310*/  HADD2.F32 R31, -RZ, R44.H0_H0 ;  /* 0x2000002cff1f7230 */ /* 0x000fe40000004100 */
[----:B------:R-:W-:Y:S01]  /*4320*/  FFMA.FTZ R171, R192, R211, R218 ;  /* 0x000000d3c0ab7223 */ /* 0x000fe200000100da */
[----:B------:R-:W-:Y:S01]  /*4330*/  FADD.FTZ R28, R8, -R29 ;  /* 0x8000001d081c7221 */ /* 0x000fe20000010000 */
[----:B------:R-:W-:Y:S01]  /*4340*/  FMUL.FTZ R216, R216, UR13 ;  /* 0x0000000dd8d87c20 */ /* 0x000fe20008410000 */
[----:B------:R-:W-:Y:S01]  /*4350*/  LOP3.LUT P2, RZ, R175, 0xff0000, RZ, 0xc0, !PT ;  /* 0x00ff0000afff7812 */ /* 0x000fe2000784c0ff */
[----:B------:R-:W-:Y:S01]  /*4360*/  FFMA.FTZ R29, R173, R176, R178 ;  /* 0x000000b0ad1d7223 */ /* 0x000fe200000100b2 */
[----:B------:R-:W-:Y:S01]  /*4370*/  LOP3.LUT P5, RZ, R215, 0xff0000, RZ, 0xc0, !PT ;  /* 0x00ff0000d7ff7812 */ /* 0x000fe200078ac0ff */
[----:B------:R-:W-:Y:S01]  /*4380*/  FFMA.FTZ R176, R173, R30, R169 ;  /* 0x0000001eadb07223 */ /* 0x000fe200000100a9 */
[----:B------:R-:W-:Y:S01]  /*4390*/  ISETP.GE.U32.AND P0, PT, R174, RZ, PT ;  /* 0x000000ffae00720c */ /* 0x000fe20003f06070 */
[----:B------:R-:W-:-:S02]  /*43a0*/  HADD2.F32 R177, -RZ, R45.H1_H1 ;  /* 0x3000002dffb17230 */ /* 0x000fc40000004100 */
[----:B------:R-:W-:Y:S01]  /*43b0*/  FADD.FTZ R168, R10, -R171 ;  /* 0x800000ab0aa87221 */ /* 0x000fe20000010000 */
[----:B------:R-:W-:Y:S01]  /*43c0*/  FFMA.FTZ R169, R173, R28, R31 ;  /* 0x0000001cada97223 */ /* 0x000fe2000001001f */
[----:B------:R-:W-:Y:S01]  /*43d0*/  FMUL.FTZ R217, R217, UR13 ;  /* 0x0000000dd9d97c20 */ /* 0x000fe20008410000 */
[----:B------:R-:W-:Y:S01]  /*43e0*/  FSEL R171, R216, RZ, P2 ;  /* 0x000000ffd8ab7208 */ /* 0x000fe20001000000 */
[----:B------:R-:W-:Y:S01]  /*43f0*/  FMUL.FTZ R178, R170, UR13 ;  /* 0x0000000daab27c20 */ /* 0x000fe20008410000 */
[----:B------:R-:W-:Y:S01]  /*4400*/  FSEL R31, R216, RZ, P5 ;  /* 0x000000ffd81f7208 */ /* 0x000fe20002800000 */
[----:B------:R-:W-:Y:S01]  /*4410*/  FFMA.FTZ R28, R194, R211, R218 ;  /* 0x000000d3c21c7223 */ /* 0x000fe200000100da */
[----:B------:R-:W-:Y:S01]  /*4420*/  ISETP.GE.U32.AND.EX P0, PT, R175, 0x1000000, PT, P0 ;  /* 0x01000000af00780c */ /* 0x000fe20003f06100 */
[----:B------:R-:W-:Y:S01]  /*4430*/  FFMA.FTZ R177, R173, R168, R177 ;  /* 0x000000a8adb17223 */ /* 0x000fe200000100b1 */
[----:B------:R-:W-:Y:S01]  /*4440*/  ISETP.GE.U32.AND P2, PT, R214, RZ, PT ;  /* 0x000000ffd600720c */ /* 0x000fe20003f46070 */
[----:B------:R-:W-:Y:S01]  /*4450*/  HADD2.F32 R170, -RZ, R44.H1_H1 ;  /* 0x3000002cffaa7230 */ /* 0x000fe20000004100 */
[----:B------:R-:W-:Y:S01]  /*4460*/  LOP3.LUT P5, RZ, R215, 0xff, RZ, 0xc0, !PT ;  /* 0x000000ffd7ff7812 */ /* 0x000fe200078ac0ff */
[----:B------:R-:W-:Y:S01]  /*4470*/  FMUL.FTZ R179, R29, UR13 ;  /* 0x0000000d1db37c20 */ /* 0x000fe20008410000 */
[----:B------:R-:W-:Y:S01]  /*4480*/  FSEL R216, R217, RZ, P0 ;  /* 0x000000ffd9d87208 */ /* 0x000fe20000000000 */
[----:B------:R-:W-:Y:S01]  /*4490*/  FADD.FTZ R168, R7, -R28 ;  /* 0x8000001c07a87221 */ /* 0x000fe20000010000 */
[----:B------:R-:W-:Y:S01]  /*44a0*/  ISETP.GE.U32.AND.EX P2, PT, R215, 0x1000000, PT, P2 ;  /* 0x01000000d700780c */ /* 0x000fe20003f46120 */
[----:B------:R-:W-:Y:S01]  /*44b0*/  FMUL.FTZ R176, R176, UR13 ;  /* 0x0000000db0b07c20 */ /* 0x000fe20008410000 */
[----:B------:R-:W-:Y:S01]  /*44c0*/  FSEL R30, R178, RZ, P5 ;  /* 0x000000ffb21e7208 */ /* 0x000fe20002800000 */
[----:B------:R-:W-:Y:S01]  /*44d0*/  FFMA.FTZ R168, R173, R168, R170 ;  /* 0x000000a8ada87223 */ /* 0x000fe200000100aa */
[----:B------:R-:W-:Y:S01]  /*44e0*/  LOP3.LUT P0, RZ, R215, 0xff00, RZ, 0xc0, !PT ;  /* 0x0000ff00d7ff7812 */ /* 0x000fe2000780c0ff */
[----:B------:R-:W-:Y:S01]  /*44f0*/  FMUL.FTZ R169, R169, UR13 ;  /* 0x0000000da9a97c20 */ /* 0x000fe20008410000 */
[----:B------:R-:W-:-:S02]  /*4500*/  LOP3.LUT P5, RZ, R175, 0xff, RZ, 0xc0, !PT ;  /* 0x000000ffafff7812 */ /* 0x000fc400078ac0ff */
[----:B------:R-:W-:Y:S02]  /*4510*/  FSEL R28, R217, RZ, P2 ;  /* 0x000000ffd91c7208 */ /* 0x000fe40001000000 */
[----:B------:R-:W-:Y:S02]  /*4520*/  FSEL R29, R179, RZ, P0 ;  /* 0x000000ffb31d7208 */ /* 0x000fe40000000000 */
[----:B------:R-:W-:Y:S02]  /*4530*/  FSEL R170, R178, RZ, P5 ;  /* 0x000000ffb2aa7208 */ /* 0x000fe40002800000 */
[----:B------:R-:W-:Y:S02]  /*4540*/  LOP3.LUT P0, RZ, R175, 0xff00, RZ, 0xc0, !PT ;  /* 0x0000ff00afff7812 */ /* 0x000fe4000780c0ff */
[----:B------:R-:W-:Y:S02]  /*4550*/  LOP3.LUT P2, RZ, R174, 0xff0000, RZ, 0xc0, !PT ;  /* 0x00ff0000aeff7812 */ /* 0x000fe4000784c0ff */
[----:B------:R-:W-:-:S02]  /*4560*/  LOP3.LUT P5, RZ, R214, 0xff0000, RZ, 0xc0, !PT ;  /* 0x00ff0000d6ff7812 */ /* 0x000fc400078ac0ff */
[----:B------:R-:W-:Y:S01]  /*4570*/  F2FP.F16.F32.PACK_AB R31, R28, R31 ;  /* 0x0000001f1c1f723e */ /* 0x000fe200000000ff */
[----:B------:R-:W-:Y:S01]  /*4580*/  FMUL.FTZ R28, R177, UR13 ;  /* 0x0000000db11c7c20 */ /* 0x000fe20008410000 */
[----:B------:R-:W-:Y:S01]  /*4590*/  F2FP.F16.F32.PACK_AB R30, R29, R30 ;  /* 0x0000001e1d1e723e */ /* 0x000fe200000000ff */
[----:B------:R-:W-:Y:S01]  /*45a0*/  FMUL.FTZ R177, R168, UR13 ;  /* 0x0000000da8b17c20 */ /* 0x000fe20008410000 */
[----:B------:R-:W-:Y:S02]  /*45b0*/  FSEL R219, R179, RZ, P0 ;  /* 0x000000ffb3db7208 */ /* 0x000fe40000000000 */
[C---:B------:R-:W-:Y:S02]  /*45c0*/  FSEL R178, R176.reuse, RZ, P2 ;  /* 0x000000ffb0b27208 */ /* 0x040fe40001000000 */
[----:B------:R-:W-:Y:S02]  /*45d0*/  FSEL R29, R176, RZ, P5 ;  /* 0x000000ffb01d7208 */ /* 0x000fe40002800000 */
[----:B------:R-:W-:-:S02]  /*45e0*/  LOP3.LUT P0, RZ, R174, 0xff000000, RZ, 0xc0, !PT ;  /* 0xff000000aeff7812 */ /* 0x000fc4000780c0ff */
[----:B------:R-:W-:Y:S02]  /*45f0*/  LOP3.LUT P2, RZ, R214, 0xff000000, RZ, 0xc0, !PT ;  /* 0xff000000d6ff7812 */ /* 0x000fe4000784c0ff */
[----:B------:R-:W-:Y:S02]  /*4600*/  LOP3.LUT P5, RZ, R174, 0xff00, RZ, 0xc0, !PT ;  /* 0x0000ff00aeff7812 */ /* 0x000fe400078ac0ff */
[C---:B------:R-:W-:Y:S02]  /*4610*/  FSEL R217, R28.reuse, RZ, P0 ;  /* 0x000000ff1cd97208 */ /* 0x040fe40000000000 */
[----:B------:R-:W-:Y:S02]  /*4620*/  FSEL R168, R28, RZ, P2 ;  /* 0x000000ff1ca87208 */ /* 0x000fe40001000000 */
[----:B------:R-:W-:Y:S02]  /*4630*/  FSEL R179, R177, RZ, P5 ;  /* 0x000000ffb1b37208 */ /* 0x000fe40002800000 */
[----:B------:R-:W-:-:S02]  /*4640*/  LOP3.LUT P0, RZ, R214, 0xff00, RZ, 0xc0, !PT ;  /* 0x0000ff00d6ff7812 */ /* 0x000fc4000780c0ff */
[----:B------:R-:W-:Y:S02]  /*4650*/  LOP3.LUT P2, RZ, R214, 0xff, RZ, 0xc0, !PT ;  /* 0x000000ffd6ff7812 */ /* 0x000fe4000784c0ff */
[----:B------:R-:W-:Y:S02]  /*4660*/  LOP3.LUT P5, RZ, R174, 0xff, RZ, 0xc0, !PT ;  /* 0x000000ffaeff7812 */ /* 0x000fe400078ac0ff */
[----:B------:R-:W-:Y:S02]  /*4670*/  FSEL R177, R177, RZ, P0 ;  /* 0x000000ffb1b17208 */ /* 0x000fe40000000000 */
[C---:B------:R-:W-:Y:S02]  /*4680*/  FSEL R28, R169.reuse, RZ, P2 ;  /* 0x000000ffa91c7208 */ /* 0x040fe40001000000 */
[----:B------:R-:W-:Y:S02]  /*4690*/  FSEL R176, R169, RZ, P5 ;  /* 0x000000ffa9b07208 */ /* 0x000fe40002800000 */
[----:B------:R-:W-:-:S02]  /*46a0*/  F2FP.F16.F32.PACK_AB R29, R168, R29 ;  /* 0x0000001da81d723e */ /* 0x000fc400000000ff */
[----:B------:R-:W-:Y:S02]  /*46b0*/  F2FP.F16.F32.PACK_AB R171, R216, R171 ;  /* 0x000000abd8ab723e */ /* 0x000fe400000000ff */
[----:B------:R-:W-:Y:S02]  /*46c0*/  F2FP.F16.F32.PACK_AB R170, R219, R170 ;  /* 0x000000aadbaa723e */ /* 0x000fe400000000ff */
[----:B------:R-:W-:Y:S02]  /*46d0*/  F2FP.F16.F32.PACK_AB R169, R217, R178 ;  /* 0x000000b2d9a9723e */ /* 0x000fe400000000ff */
[----:B------:R-:W-:Y:S02]  /*46e0*/  F2FP.F16.F32.PACK_AB R28, R177, R28 ;  /* 0x0000001cb11c723e */ /* 0x000fe400000000ff */
[----:B------:R-:W-:Y:S01]  /*46f0*/  F2FP.F16.F32.PACK_AB R168, R179, R176 ;  /* 0x000000b0b3a8723e */ /* 0x000fe200000000ff */
[----:B------:R-:W-:Y:S06]  /*4700*/  BRA `(.L_x_666) ;  /* 0x0000000400587947 */ /* 0x000fec0003800000 */
.L_x_670:
[-CC-:B------:R-:W-:Y:S01]  /*4710*/  FFMA.FTZ R28, R191, R211.reuse, R218.reuse ;  /* 0x000000d3bf1c7223 */ /* 0x180fe200000100da */
[-C--:B------:R-:W-:Y:S01]  /*4720*/  FFMA.FTZ R29, R188, R211.reuse, R218 ;  /* 0x000000d3bc1d7223 */ /* 0x080fe200000100da */
[--C-:B------:R-:W-:Y:S01]  /*4730*/  HADD2.F32 R30, -RZ, R47.reuse.H0_H0 ;  /* 0x2000002fff1e7230 */ /* 0x100fe20000004100 */
[----:B------:R-:W-:Y:S01]  /*4740*/  LOP3.LUT P0, RZ, R175, 0xff0000, RZ, 0xc0, !PT ;  /* 0x00ff0000afff7812 */ /* 0x000fe2000780c0ff */
[----:B------:R-:W-:Y:S01]  /*4750*/  FADD.FTZ R28, R13, -R28 ;  /* 0x8000001c0d1c7221 */ /* 0x000fe20000010000 */
[----:B------:R-:W-:Y:S02]  /*4760*/  HADD2.F32 R31, -RZ, R47.H1_H1 ;  /* 0x3000002fff1f7230 */ /* 0x000fe40000004100 */
[----:B------:R-:W-:Y:S01]  /*4770*/  FADD.FTZ R32, R14, -R29 ;  /* 0x8000001d0e207221 */ /* 0x000fe20000010000 */
[-C--:B------:R-:W-:Y:S01]  /*4780*/  FFMA.FTZ R29, R190, R211.reuse, R218 ;  /* 0x000000d3be1d7223 */ /* 0x080fe200000100da */
[----:B-----5:R-:W-:Y:S01]  /*4790*/  FFMA.FTZ R35, R173, R28, R30 ;  /* 0x0000001cad237223 */ /* 0x020fe2000001001e */
[----:B------:R-:W-:Y:S01]  /*47a0*/  FFMA.FTZ R28, R195, R211, R218 ;  /* 0x000000d3c31c7223 */ /* 0x000fe200000100da */
[----:B0-----:R-:W-:Y:S01]  /*47b0*/  FFMA.FTZ R176, R173, R32, R31 ;  /* 0x00000020adb07223 */ /* 0x001fe2000001001f */
[----:B------:R-:W-:-:S02]  /*47c0*/  HADD2.F32 R31, -RZ, R46.H1_H1 ;  /* 0x3000002eff1f7230 */ /* 0x000fc40000004100 */
[-C--:B------:R-:W-:Y:S01]  /*47d0*/  FFMA.FTZ R30, R193, R211.reuse, R218 ;  /* 0x000000d3c11e7223 */ /* 0x080fe200000100da */
[----:B------:R-:W-:Y:S01]  /*47e0*/  FADD.FTZ R34, R12, -R29 ;  /* 0x8000001d0c227221 */ /* 0x000fe20000010000 */
[----:B------:R-:W-:Y:S02]  /*47f0*/  HADD2.F32 R29, -RZ, R45.H0_H0 ;  /* 0x2000002dff1d7230 */ /* 0x000fe40000004100 */
[----:B------:R-:W-:Y:S01]  /*4800*/  FADD.FTZ R28, R9, -R28 ;  /* 0x8000001c091c7221 */ /* 0x000fe20000010000 */
[----:B------:R-:W-:Y:S02]  /*4810*/  HADD2.F32 R32, -RZ, R46.H0_H0 ;  /* 0x2000002eff207230 */ /* 0x000fe40000004100 */
[----:B------:R-:W-:Y:S01]  /*4820*/  FADD.FTZ R30, R11, -R30 ;  /* 0x8000001e0b1e7221 */ /* 0x000fe20000010000 */
[C---:B------:R-:W-:Y:S01]  /*4830*/  FFMA.FTZ R170, R173.reuse, R34, R31 ;  /* 0x00000022adaa7223 */ /* 0x040fe2000001001f */
[-CC-:B------:R-:W-:Y:S01]  /*4840*/  FFMA.FTZ R31, R192, R211.reuse, R218.reuse ;  /* 0x000000d3c01f7223 */ /* 0x180fe200000100da */
[----:B------:R-:W-:Y:S01]  /*4850*/  FFMA.FTZ R33, R173, R28, R29 ;  /* 0x0000001cad217223 */ /* 0x000fe2000001001d */
[----:B------:R-:W-:Y:S01]  /*4860*/  FFMA.FTZ R29, R3, R211, R218 ;  /* 0x000000d3031d7223 */ /* 0x000fe200000100da */
[----:B------:R-:W-:Y:S01]  /*4870*/  FFMA.FTZ R169, R173, R30, R32 ;  /* 0x0000001eada97223 */ /* 0x000fe20000010020 */
[----:B------:R-:W-:Y:S01]  /*4880*/  FADD.FTZ R32, R10, -R31 ;  /* 0x8000001f0a207221 */ /* 0x000fe20000010000 */
[----:B------:R-:W-:-:S02]  /*4890*/  HADD2.F32 R31, -RZ, R44.H0_H0 ;  /* 0x2000002cff1f7230 */ /* 0x000fc40000004100 */
[----:B------:R-:W-:Y:S01]  /*48a0*/  FADD.FTZ R28, R8, -R29 ;  /* 0x8000001d081c7221 */ /* 0x000fe20000010000 */
[----:B------:R-:W-:Y:S02]  /*48b0*/  HADD2.F32 R34, -RZ, R45.H1_H1 ;  /* 0x3000002dff227230 */ /* 0x000fe40000004100 */
[----:B------:R-:W-:Y:S01]  /*48c0*/  FFMA.FTZ R30, R194, R211, R218 ;  /* 0x000000d3c21e7223 */ /* 0x000fe200000100da */
[----:B------:R-:W-:Y:S01]  /*48d0*/  LOP3.LUT P5, RZ, R215, 0xff0000, RZ, 0xc0, !PT ;  /* 0x00ff0000d7ff7812 */ /* 0x000fe200078ac0ff */
[----:B------:R-:W-:Y:S01]  /*48e0*/  FFMA.FTZ R28, R173, R28, R31 ;  /* 0x0000001cad1c7223 */ /* 0x000fe2000001001f */
[----:B------:R-:W-:Y:S01]  /*48f0*/  FMUL.FTZ R31, R35, UR13 ;  /* 0x0000000d231f7c20 */ /* 0x000fe20008410000 */
[----:B------:R-:W-:Y:S01]  /*4900*/  ISETP.GE.U32.AND P2, PT, R174, RZ, PT ;  /* 0x000000ffae00720c */ /* 0x000fe20003f46070 */
[----:B------:R-:W-:Y:S01]  /*4910*/  FFMA.FTZ R168, R173, R32, R34 ;  /* 0x00000020ada87223 */ /* 0x000fe20000010022 */
[C---:B------:R-:W-:Y:S01]  /*4920*/  F2FP.F16.F32.PACK_AB R35, R176.reuse, R35 ;  /* 0x00000023b023723e */ /* 0x040fe200000000ff */
[----:B------:R-:W-:Y:S01]  /*4930*/  HADD2.F32 R29, -RZ, R44.H1_H1 ;  /* 0x3000002cff1d7230 */ /* 0x000fe20000004100 */
[----:B------:R-:W-:Y:S01]  /*4940*/  FSEL R171, R31, RZ, P0 ;  /* 0x000000ff1fab7208 */ /* 0x000fe20000000000 */
[----:B------:R-:W-:Y:S01]  /*4950*/  FMUL.FTZ R176, R176, UR13 ;  /* 0x0000000db0b07c20 */ /* 0x000fe20008410000 */
[----:B------:R-:W-:Y:S01]  /*4960*/  ISETP.GE.U32.AND P0, PT, R214, RZ, PT ;  /* 0x000000ffd600720c */ /* 0x000fe20003f06070 */
[----:B------:R-:W-:Y:S01]  /*4970*/  FADD.FTZ R30, R7, -R30 ;  /* 0x8000001e071e7221 */ /* 0x000fe20000010000 */
[----:B------:R-:W-:Y:S01]  /*4980*/  FSEL R31, R31, RZ, P5 ;  /* 0x000000ff1f1f7208 */ /* 0x000fe20002800000 */
[----:B------:R-:W-:Y:S01]  /*4990*/  FMUL.FTZ R32, R169, UR13 ;  /* 0x0000000da9207c20 */ /* 0x000fe20008410000 */
[----:B------:R-:W-:Y:S01]  /*49a0*/  ISETP.GE.U32.AND.EX P2, PT, R175, 0x1000000, PT, P2 ;  /* 0x01000000af00780c */ /* 0x000fe20003f46120 */
[----:B------:R-:W-:Y:S01]  /*49b0*/  FFMA.FTZ R29, R173, R30, R29 ;  /* 0x0000001ead1d7223 */ /* 0x000fe2000001001d */
[C---:B------:R-:W-:Y:S01]  /*49c0*/  LOP3.LUT P5, RZ, R215.reuse, 0xff, RZ, 0xc0, !PT ;  /* 0x000000ffd7ff7812 */ /* 0x040fe200078ac0ff */
[----:B------:R-:W-:Y:S01]  /*49d0*/  FMUL.FTZ R177, R170, UR13 ;  /* 0x0000000daab17c20 */ /* 0x000fe20008410000 */
[----:B------:R-:W-:-:S02]  /*49e0*/  ISETP.GE.U32.AND.EX P0, PT, R215, 0x1000000, PT, P0 ;  /* 0x01000000d700780c */ /* 0x000fc40003f06100 */
[C---:B------:R-:W-:Y:S02]  /*49f0*/  FSEL R178, R176.reuse, RZ, P2 ;  /* 0x000000ffb0b27208 */ /* 0x040fe40001000000 */
[----:B------:R-:W-:Y:S02]  /*4a00*/  FSEL R176, R176, RZ, P0 ;  /* 0x000000ffb0b07208 */ /* 0x000fe40000000000 */
[----:B------:R-:W-:Y:S02]  /*4a10*/  FSEL R30, R32, RZ, P5 ;  /* 0x000000ff201e7208 */ /* 0x000fe40002800000 */
[----:B------:R-:W-:Y:S02]  /*4a20*/  LOP3.LUT P5, RZ, R175, 0xff, RZ, 0xc0, !PT ;  /* 0x000000ffafff7812 */ /* 0x000fe400078ac0ff */
[----:B------:R-:W-:Y:S02]  /*4a30*/  LOP3.LUT P2, RZ, R215, 0xff00, RZ, 0xc0, !PT ;  /* 0x0000ff00d7ff7812 */ /* 0x000fe4000784c0ff */
[----:B------:R-:W-:-:S02]  /*4a40*/  F2FP.F16.F32.PACK_AB R31, R176, R31 ;  /* 0x0000001fb01f723e */ /* 0x000fc400000000ff */
[----:B------:R-:W-:Y:S01]  /*4a50*/  F2FP.F16.F32.PACK_AB R34, R170, R169 ;  /* 0x000000a9aa22723e */ /* 0x000fe200000000ff */
[----:B------:R-:W-:Y:S01]  /*4a60*/  FMUL.FTZ R170, R168, UR13 ;  /* 0x0000000da8aa7c20 */ /* 0x000fe20008410000 */
[----:B------:R-:W-:Y:S01]  /*4a70*/  FSEL R176, R32, RZ, P5 ;  /* 0x000000ff20b07208 */ /* 0x000fe20002800000 */
[----:B------:R-:W-:Y:S01]  /*4a80*/  FMUL.FTZ R32, R33, UR13 ;  /* 0x0000000d21207c20 */ /* 0x000fe20008410000 */
[----:B------:R-:W-:Y:S02]  /*4a90*/  FSEL R169, R177, RZ, P2 ;  /* 0x000000ffb1a97208 */ /* 0x000fe40001000000 */
[----:B------:R-:W-:Y:S02]  /*4aa0*/  LOP3.LUT P0, RZ, R175, 0xff00, RZ, 0xc0, !PT ;  /* 0x0000ff00afff7812 */ /* 0x000fe4000780c0ff */
[----:B------:R-:W-:Y:S02]  /*4ab0*/  LOP3.LUT P2, RZ, R174, 0xff0000, RZ, 0xc0, !PT ;  /* 0x00ff0000aeff7812 */ /* 0x000fe4000784c0ff */
[----:B------:R-:W-:-:S02]  /*4ac0*/  LOP3.LUT P5, RZ, R214, 0xff0000, RZ, 0xc0, !PT ;  /* 0x00ff0000d6ff7812 */ /* 0x000fc400078ac0ff */
[----:B------:R-:W-:Y:S02]  /*4ad0*/  F2FP.F16.F32.PACK_AB R171, R178, R171 ;  /* 0x000000abb2ab723e */ /* 0x000fe400000000ff */
[----:B------:R-:W-:Y:S02]  /*4ae0*/  F2FP.F16.F32.PACK_AB R30, R169, R30 ;  /* 0x0000001ea91e723e */ /* 0x000fe400000000ff */
[----:B------:R-:W-:Y:S02]  /*4af0*/  FSEL R179, R177, RZ, P0 ;  /* 0x000000ffb1b37208 */ /* 0x000fe40000000000 */
[----:B------:R-:W-:Y:S01]  /*4b00*/  F2FP.F16.F32.PACK_AB R33, R168, R33 ;  /* 0x00000021a821723e */ /* 0x000fe200000000ff */
[----:B------:R-:W-:Y:S01]  /*4b10*/  FMUL.FTZ R168, R29, UR13 ;  /* 0x0000000d1da87c20 */ /* 0x000fe20008410000 */
[----:B------:R-:W-:Y:S02]  /*4b20*/  LOP3.LUT P0, RZ, R174, 0xff000000, RZ, 0xc0, !PT ;  /* 0xff000000aeff7812 */ /* 0x000fe4000780c0ff */
[----:B------:R-:W-:-:S02]  /*4b30*/  FSEL R169, R32, RZ, P2 ;  /* 0x000000ff20a97208 */ /* 0x000fc40001000000 */
[----:B------:R-:W-:Y:S02]  /*4b40*/  FSEL R178, R32, RZ, P5 ;  /* 0x000000ff20b27208 */ /* 0x000fe40002800000 */
        /* <DEDUP_REMOVED lines=17> */
[----:B------:R-:W-:-:S07]  /*4c60*/  F2FP.F16.F32.PACK_AB R168, R177, R168 ;  /* 0x000000a8b1a8723e */ /* 0x000fce00000000ff */
.L_x_666:
        /* <DEDUP_REMOVED lines=14> */
.L_x_662:
[----:B------:R-:W-:Y:S05]  /*4d50*/  BSYNC.RECONVERGENT B0 ;  /* 0x0000000000007941 */ /* 0x000fea0003800200 */
.L_x_661:
        /* <DEDUP_REMOVED lines=12> */
[-CC-:B-1----:R-:W-:Y:S01]  /*4e20*/  FFMA.FTZ R28, R201, R211.reuse, R218.reuse ;  /* 0x000000d3c91c7223 */ /* 0x182fe200000100da */
[--C-:B------:R-:W-:Y:S02]  /*4e30*/  HADD2.F32 R30, -RZ, R43.reuse.H0_H0 ;  /* 0x2000002bff1e7230 */ /* 0x100fe40000004100 */
[-C--:B------:R-:W-:Y:S01]  /*4e40*/  FFMA.FTZ R33, R202, R211.reuse, R218 ;  /* 0x000000d3ca217223 */ /* 0x080fe200000100da */
[--C-:B------:R-:W-:Y:S02]  /*4e50*/  HADD2.F32 R29, -RZ, R42.reuse.H0_H0 ;  /* 0x2000002aff1d7230 */ /* 0x100fe40000004100 */
[----:B------:R-:W-:Y:S01]  /*4e60*/  FADD.FTZ R28, R21, -R28 ;  /* 0x8000001c151c7221 */ /* 0x000fe20000010000 */
[-C--:B------:R-:W-:Y:S01]  /*4e70*/  FFMA.FTZ R31, R200, R211.reuse, R218 ;  /* 0x000000d3c81f7223 */ /* 0x080fe200000100da */
[----:B------:R-:W-:Y:S02]  /*4e80*/  HADD2.F32 R34, -RZ, R43.H1_H1 ;  /* 0x3000002bff227230 */ /* 0x000fe40000004100 */
[----:B------:R-:W-:Y:S01]  /*4e90*/  FADD.FTZ R32, R22, -R33 ;  /* 0x8000002116207221 */ /* 0x000fe20000010000 */
[----:B-----5:R-:W-:Y:S01]  /*4ea0*/  FFMA.FTZ R35, R173, R28, R30 ;  /* 0x0000001cad237223 */ /* 0x020fe2000001001e */
[----:B------:R-:W-:Y:S01]  /*4eb0*/  FFMA.FTZ R28, R199, R211, R218 ;  /* 0x000000d3c71c7223 */ /* 0x000fe200000100da */
[----:B------:R-:W-:-:S02]  /*4ec0*/  HADD2.F32 R33, -RZ, R42.H1_H1 ;  /* 0x3000002aff217230 */ /* 0x000fc40000004100 */
[----:B------:R-:W-:Y:S01]  /*4ed0*/  FADD.FTZ R30, R20, -R31 ;  /* 0x8000001f141e7221 */ /* 0x000fe20000010000 */
[----:B0-----:R-:W-:Y:S01]  /*4ee0*/  FFMA.FTZ R176, R173, R32, R34 ;  /* 0x00000020adb07223 */ /* 0x001fe20000010022 */
[----:B------:R-:W-:Y:S01]  /*4ef0*/  FADD.FTZ R28, R19, -R28 ;  /* 0x8000001c131c7221 */ /* 0x000fe20000010000 */
[--C-:B------:R-:W-:Y:S02]  /*4f00*/  HADD2.F32 R31, -RZ, R41.reuse.H1_H1 ;  /* 0x30000029ff1f7230 */ /* 0x100fe40000004100 */
[----:B------:R-:W-:Y:S01]  /*4f10*/  FFMA.FTZ R170, R173, R30, R33 ;  /* 0x0000001eadaa7223 */ /* 0x000fe20000010021 */
[----:B------:R-:W-:Y:S01]  /*4f20*/  LOP3.LUT P2, RZ, R181, 0xff0000, RZ, 0xc0, !PT ;  /* 0x00ff0000b5ff7812 */ /* 0x000fe2000784c0ff */
[----:B------:R-:W-:Y:S01]  /*4f30*/  FFMA.FTZ R169, R173, R28, R29 ;  /* 0x0000001cada97223 */ /* 0x000fe2000001001d */
[-CC-:B------:R-:W-:Y:S01]  /*4f40*/  FFMA.FTZ R29, R198, R211.reuse, R218.reuse ;  /* 0x000000d3c61d7223 */ /* 0x180fe200000100da */
[----:B------:R-:W-:Y:S01]  /*4f50*/  FFMA.FTZ R28, R197, R211, R218 ;  /* 0x000000d3c51c7223 */ /* 0x000fe200000100da */
[----:B------:R-:W-:Y:S01]  /*4f60*/  LOP3.LUT P5, RZ, R213, 0xff0000, RZ, 0xc0, !PT ;  /* 0x00ff0000d5ff7812 */ /* 0x000fe200078ac0ff */
[----:B------:R-:W-:-:S02]  /*4f70*/  HADD2.F32 R32, -RZ, R41.H0_H0 ;  /* 0x20000029ff207230 */ /* 0x000fc40000004100 */
[----:B------:R-:W-:Y:S01]  /*4f80*/  FADD.FTZ R34, R18, -R29 ;  /* 0x8000001d12227221 */ /* 0x000fe20000010000 */
[----:B------:R-:W-:Y:S01]  /*4f90*/  FADD.FTZ R30, R17, -R28 ;  /* 0x8000001c111e7221 */ /* 0x000fe20000010000 */
[-C--:B------:R-:W-:Y:S01]  /*4fa0*/  FFMA.FTZ R28, R189, R211.reuse, R218 ;  /* 0x000000d3bd1c7223 */ /* 0x080fe200000100da */
[--C-:B------:R-:W-:Y:S02]  /*4fb0*/  HADD2.F32 R29, -RZ, R40.reuse.H0_H0 ;  /* 0x20000028ff1d7230 */ /* 0x100fe40000004100 */
[----:B------:R-:W-:Y:S01]  /*4fc0*/  FFMA.FTZ R168, R173, R34, R31 ;  /* 0x00000022ada87223 */ /* 0x000fe2000001001f */
[----:B------:R-:W-:Y:S01]  /*4fd0*/  FMUL.FTZ R31, R35, UR13 ;  /* 0x0000000d231f7c20 */ /* 0x000fe20008410000 */
[----:B------:R-:W-:Y:S01]  /*4fe0*/  FADD.FTZ R28, R15, -R28 ;  /* 0x8000001c0f1c7221 */ /* 0x000fe20000010000 */
[C---:B------:R-:W-:Y:S01]  /*4ff0*/  FFMA.FTZ R33, R173.reuse, R30, R32 ;  /* 0x0000001ead217223 */ /* 0x040fe20000010020 */
[----:B------:R-:W-:Y:S02]  /*5000*/  HADD2.F32 R32, -RZ, R40.H1_H1 ;  /* 0x30000028ff207230 */ /* 0x000fe40000004100 */
[----:B------:R-:W-:Y:S01]  /*5010*/  FMUL.FTZ R34, R176, UR13 ;  /* 0x0000000db0227c20 */ /* 0x000fe20008410000 */
[----:B------:R-:W-:Y:S01]  /*5020*/  FFMA.FTZ R28, R173, R28, R29 ;  /* 0x0000001cad1c7223 */ /* 0x000fe2000001001d */
[C---:B------:R-:W-:Y:S01]  /*5030*/  FSEL R171, R31.reuse, RZ, P2 ;  /* 0x000000ff1fab7208 */ /* 0x040fe20001000000 */
[----:B------:R-:W-:Y:S01]  /*5040*/  FFMA.FTZ R29, R196, R211, R218 ;  /* 0x000000d3c41d7223 */ /* 0x000fe200000100da */
[----:B------:R-:W-:-:S02]  /*5050*/  FSEL R31, R31, RZ, P5 ;  /* 0x000000ff1f1f7208 */ /* 0x000fc40002800000 */
[----:B------:R-:W-:Y:S01]  /*5060*/  ISETP.GE.U32.AND P2, PT, R180, RZ, PT ;  /* 0x000000ffb400720c */ /* 0x000fe20003f46070 */
[----:B------:R-:W-:Y:S01]  /*5070*/  FADD.FTZ R30, R16, -R29 ;  /* 0x8000001d101e7221 */ /* 0x000fe20000010000 */
[----:B------:R-:W-:Y:S02]  /*5080*/  ISETP.GE.U32.AND P5, PT, R212, RZ, PT ;  /* 0x000000ffd400720c */ /* 0x000fe40003fa6070 */
[----:B------:R-:W-:Y:S01]  /*5090*/  ISETP.GE.U32.AND.EX P2, PT, R181, 0x1000000, PT, P2 ;  /* 0x01000000b500780c */ /* 0x000fe20003f46120 */
[----:B------:R-:W-:Y:S01]  /*50a0*/  FFMA.FTZ R29, R173, R30, R32 ;  /* 0x0000001ead1d7223 */ /* 0x000fe20000010020 */
[----:B------:R-:W-:Y:S01]  /*50b0*/  ISETP.GE.U32.AND.EX P5, PT, R213, 0x1000000, PT, P5 ;  /* 0x01000000d500780c */ /* 0x000fe20003fa6150 */
[----:B------:R-:W-:Y:S01]  /*50c0*/  FMUL.FTZ R30, R169, UR13 ;  /* 0x0000000da91e7c20 */ /* 0x000fe20008410000 */
[----:B------:R-:W-:Y:S01]  /*50d0*/  F2FP.F16.F32.PACK_AB R35, R176, R35 ;  /* 0x00000023b023723e */ /* 0x000fe200000000ff */
[----:B------:R-:W-:Y:S01]  /*50e0*/  FMUL.FTZ R32, R170, UR13 ;  /* 0x0000000daa207c20 */ /* 0x000fe20008410000 */
[----:B------:R-:W-:-:S02]  /*50f0*/  FSEL R220, R34, RZ, P2 ;  /* 0x000000ff22dc7208 */ /* 0x000fc40001000000 */
[----:B------:R-:W-:Y:S02]  /*5100*/  FSEL R176, R34, RZ, P5 ;  /* 0x000000ff22b07208 */ /* 0x000fe40002800000 */
[----:B------:R-:W-:Y:S02]  /*5110*/  LOP3.LUT P2, RZ, R181, 0xff, RZ, 0xc0, !PT ;  /* 0x000000ffb5ff7812 */ /* 0x000fe4000784c0ff */
[----:B------:R-:W-:Y:S02]  /*5120*/  LOP3.LUT P5, RZ, R213, 0xff, RZ, 0xc0, !PT ;  /* 0x000000ffd5ff7812 */ /* 0x000fe400078ac0ff */
[----:B------:R-:W-:Y:S02]  /*5130*/  F2FP.F16.F32.PACK_AB R34, R170, R169 ;  /* 0x000000a9aa22723e */ /* 0x000fe400000000ff */
[----:B------:R-:W-:Y:S02]  /*5140*/  F2FP.F16.F32.PACK_AB R31, R176, R31 ;  /* 0x0000001fb01f723e */ /* 0x000fe400000000ff */
[----:B------:R-:W-:-:S02]  /*5150*/  FSEL R170, R30, RZ, P2 ;  /* 0x000000ff1eaa7208 */ /* 0x000fc40001000000 */
[----:B------:R-:W-:Y:S01]  /*5160*/  FSEL R176, R30, RZ, P5 ;  /* 0x000000ff1eb07208 */ /* 0x000fe20002800000 */
[----:B------:R-:W-:Y:S01]  /*5170*/  FMUL.FTZ R30, R33, UR13 ;  /* 0x0000000d211e7c20 */ /* 0x000fe20008410000 */
[----:B------:R-:W-:Y:S02]  /*5180*/  LOP3.LUT P2, RZ, R181, 0xff00, RZ, 0xc0, !PT ;  /* 0x0000ff00b5ff7812 */ /* 0x000fe4000784c0ff */
[----:B------:R-:W-:Y:S02]  /*5190*/  LOP3.LUT P5, RZ, R213, 0xff00, RZ, 0xc0, !PT ;  /* 0x0000ff00d5ff7812 */ /* 0x000fe400078ac0ff */
[C---:B------:R-:W-:Y:S02]  /*51a0*/  FSEL R219, R32.reuse, RZ, P2 ;  /* 0x000000ff20db7208 */ /* 0x040fe40001000000 */
[----:B------:R-:W-:Y:S02]  /*51b0*/  FSEL R221, R32, RZ, P5 ;  /* 0x000000ff20dd7208 */ /* 0x000fe40002800000 */
[----:B------:R-:W-:-:S02]  /*51c0*/  LOP3.LUT P2, RZ, R180, 0xff0000, RZ, 0xc0, !PT ;  /* 0x00ff0000b4ff7812 */ /* 0x000fc4000784c0ff */
[----:B------:R-:W-:Y:S02]  /*51d0*/  LOP3.LUT P5, RZ, R212, 0xff0000, RZ, 0xc0, !PT ;  /* 0x00ff0000d4ff7812 */ /* 0x000fe400078ac0ff */
[C---:B------:R-:W-:Y:S01]  /*51e0*/  F2FP.F16.F32.PACK_AB R33, R168.reuse, R33 ;  /* 0x00000021a821723e */ /* 0x040fe200000000ff */
[----:B------:R-:W-:Y:S01]  /*51f0*/  FMUL.FTZ R168, R168, UR13 ;  /* 0x0000000da8a87c20 */ /* 0x000fe20008410000 */
[C---:B------:R-:W-:Y:S02]  /*5200*/  FSEL R169, R30.reuse, RZ, P2 ;  /* 0x000000ff1ea97208 */ /* 0x040fe40001000000 */
[----:B------:R-:W-:Y:S01]  /*5210*/  FSEL R178, R30, RZ, P5 ;  /* 0x000000ff1eb27208 */ /* 0x000fe20002800000 */
[----:B------:R-:W-:Y:S01]  /*5220*/  FMUL.FTZ R30, R29, UR13 ;  /* 0x0000000d1d1e7c20 */ /* 0x000fe20008410000 */
[----:B------:R-:W-:Y:S02]  /*5230*/  LOP3.LUT P2, RZ, R180, 0xff000000, RZ, 0xc0, !PT ;  /* 0xff000000b4ff7812 */ /* 0x000fe4000784c0ff */
[----:B------:R-:W-:-:S02]  /*5240*/  LOP3.LUT P5, RZ, R212, 0xff000000, RZ, 0xc0, !PT ;  /* 0xff000000d4ff7812 */ /* 0x000fc400078ac0ff */
[C---:B------:R-:W-:Y:S02]  /*5250*/  FSEL R216, R168.reuse, RZ, P2 ;  /* 0x000000ffa8d87208 */ /* 0x040fe40001000000 */
[----:B------:R-:W-:Y:S02]  /*5260*/  FSEL R217, R168, RZ, P5 ;  /* 0x000000ffa8d97208 */ /* 0x000fe40002800000 */
[----:B------:R-:W-:Y:S02]  /*5270*/  LOP3.LUT P2, RZ, R180, 0xff00, RZ, 0xc0, !PT ;  /* 0x0000ff00b4ff7812 */ /* 0x000fe4000784c0ff */
[----:B------:R-:W-:Y:S02]  /*5280*/  LOP3.LUT P5, RZ, R212, 0xff00, RZ, 0xc0, !PT ;  /* 0x0000ff00d4ff7812 */ /* 0x000fe400078ac0ff */
[----:B------:R-:W-:Y:S01]  /*5290*/  F2FP.F16.F32.PACK_AB R32, R29, R28 ;  /* 0x0000001c1d20723e */ /* 0x000fe200000000ff */
[----:B------:R-:W-:Y:S01]  /*52a0*/  FMUL.FTZ R28, R28, UR13 ;  /* 0x0000000d1c1c7c20 */ /* 0x000fe20008410000 */
[----:B------:R-:W-:-:S02]  /*52b0*/  FSEL R177, R30, RZ, P2 ;  /* 0x000000ff1eb17208 */ /* 0x000fc40001000000 */
[----:B------:R-:W-:Y:S02]  /*52c0*/  FSEL R179, R30, RZ, P5 ;  /* 0x000000ff1eb37208 */ /* 0x000fe40002800000 */
[----:B------:R-:W-:Y:S02]  /*52d0*/  LOP3.LUT P2, RZ, R212, 0xff, RZ, 0xc0, !PT ;  /* 0x000000ffd4ff7812 */ /* 0x000fe4000784c0ff */
[----:B------:R-:W-:Y:S02]  /*52e0*/  LOP3.LUT P5, RZ, R180, 0xff, RZ, 0xc0, !PT ;  /* 0x000000ffb4ff7812 */ /* 0x000fe400078ac0ff */
[----:B------:R-:W-:Y:S02]  /*52f0*/  F2FP.F16.F32.PACK_AB R30, R221, R176 ;  /* 0x000000b0dd1e723e */ /* 0x000fe400000000ff */
[C---:B------:R-:W-:Y:S02]  /*5300*/  FSEL R176, R28.reuse, RZ, P2 ;  /* 0x000000ff1cb07208 */ /* 0x040fe40001000000 */
[----:B------:R-:W-:-:S02]  /*5310*/  FSEL R168, R28, RZ, P5 ;  /* 0x000000ff1ca87208 */ /* 0x000fc40002800000 */
[----:B------:R-:W-:Y:S02]  /*5320*/  F2FP.F16.F32.PACK_AB R171, R220, R171 ;  /* 0x000000abdcab723e */ /* 0x000fe400000000ff */
[----:B------:R-:W-:Y:S02]  /*5330*/  F2FP.F16.F32.PACK_AB R170, R219, R170 ;  /* 0x000000aadbaa723e */ /* 0x000fe400000000ff */
[----:B------:R-:W-:Y:S02]  /*5340*/  F2FP.F16.F32.PACK_AB R29, R217, R178 ;  /* 0x000000b2d91d723e */ /* 0x000fe400000000ff */
[----:B------:R-:W-:Y:S02]  /*5350*/  F2FP.F16.F32.PACK_AB R169, R216, R169 ;  /* 0x000000a9d8a9723e */ /* 0x000fe400000000ff */
[----:B------:R-:W-:Y:S02]  /*5360*/  F2FP.F16.F32.PACK_AB R28, R179, R176 ;  /* 0x000000b0b31c723e */ /* 0x000fe400000000ff */
[----:B------:R-:W-:Y:S01]  /*5370*/  F2FP.F16.F32.PACK_AB R168, R177, R168 ;  /* 0x000000a8b1a8723e */ /* 0x000fe200000000ff */
[----:B------:R-:W-:Y:S06]  /*5380*/  BRA `(.L_x_676) ;  /* 0x0000001c00ac7947 */ /* 0x000fec0003800000 */
.L_x_675:
[-CC-:B-1----:R-:W-:Y:S01]  /*5390*/  FFMA.FTZ R31, R202, R211.reuse, R218.reuse ;  /* 0x000000d3ca1f7223 */ /* 0x182fe200000100da */
[-CC-:B------:R-:W-:Y:S01]  /*53a0*/  FFMA.FTZ R30, R201, R211.reuse, R218.reuse ;  /* 0x000000d3c91e7223 */ /* 0x180fe200000100da */
[--C-:B------:R-:W-:Y:S02]  /*53b0*/  HADD2.F32 R169, -RZ, R43.reuse.H1_H1 ;  /* 0x3000002bffa97230 */ /* 0x100fe40000004100 */
[-C--:B------:R-:W-:Y:S01]  /*53c0*/  FFMA.FTZ R28, R199, R211.reuse, R218 ;  /* 0x000000d3c71c7223 */ /* 0x080fe200000100da */
[----:B------:R-:W-:Y:S01]  /*53d0*/  FADD.FTZ R170, R22, -R31 ;  /* 0x8000001f16aa7221 */ /* 0x000fe20000010000 */
[----:B------:R-:W-:Y:S02]  /*53e0*/  HADD2.F32 R168, -RZ, R43.H0_H0 ;  /* 0x2000002bffa87230 */ /* 0x000fe40000004100 */
[----:B------:R-:W-:Y:S01]  /*53f0*/  FADD.FTZ R30, R21, -R30 ;  /* 0x8000001e151e7221 */ /* 0x000fe20000010000 */
[----:B------:R-:W-:Y:S01]  /*5400*/  FFMA.FTZ R177, R200, R211, R218 ;  /* 0x000000d3c8b17223 */ /* 0x000fe200000100da */
[----:B-----5:R-:W-:Y:S01]  /*5410*/  FFMA.FTZ R216, R173, R170, R169 ;  /* 0x000000aaadd87223 */ /* 0x020fe200000100a9 */
[--C-:B------:R-:W-:Y:S01]  /*5420*/  HADD2.F32 R29, -RZ, R42.reuse.H0_H0 ;  /* 0x2000002aff1d7230 */ /* 0x100fe20000004100 */
[----:B------:R-:W-:Y:S01]  /*5430*/  ISETP.GE.U32.AND P2, PT, R212, RZ, PT ;  /* 0x000000ffd400720c */ /* 0x000fe20003f46070 */
[----:B------:R-:W-:Y:S01]  /*5440*/  FADD.FTZ R28, R19, -R28 ;  /* 0x8000001c131c7221 */ /* 0x000fe20000010000 */
[----:B------:R-:W-:Y:S01]  /*5450*/  FFMA.FTZ R179, R173, R30, R168 ;  /* 0x0000001eadb37223 */ /* 0x000fe200000100a8 */
[----:B0-----:R-:W-:-:S02]  /*5460*/  HADD2.F32 R178, -RZ, R42.H1_H1 ;  /* 0x3000002affb27230 */ /* 0x001fc40000004100 */
[-CC-:B------:R-:W-:Y:S01]  /*5470*/  FFMA.FTZ R30, R197, R211.reuse, R218.reuse ;  /* 0x000000d3c51e7223 */ /* 0x180fe200000100da */
[----:B------:R-:W-:Y:S01]  /*5480*/  FADD.FTZ R176, R20, -R177 ;  /* 0x800000b114b07221 */ /* 0x000fe20000010000 */
[----:B------:R-:W-:Y:S01]  /*5490*/  FMUL.FTZ R216, R216, UR13 ;  /* 0x0000000dd8d87c20 */ /* 0x000fe20008410000 */
[----:B------:R-:W-:Y:S01]  /*54a0*/  ISETP.GE.U32.AND.EX P2, PT, R213, 0x1000000, PT, P2 ;  /* 0x01000000d500780c */ /* 0x000fe20003f46120 */
[----:B------:R-:W-:Y:S01]  /*54b0*/  FFMA.FTZ R170, R173, R28, R29 ;  /* 0x0000001cadaa7223 */ /* 0x000fe2000001001d */
[--C-:B------:R-:W-:Y:S02]  /*54c0*/  HADD2.F32 R31, -RZ, R41.reuse.H0_H0 ;  /* 0x20000029ff1f7230 */ /* 0x100fe40000004100 */
[-CC-:B------:R-:W-:Y:S01]  /*54d0*/  FFMA.FTZ R169, R198, R211.reuse, R218.reuse ;  /* 0x000000d3c6a97223 */ /* 0x180fe200000100da */
[-C--:B------:R-:W-:Y:S01]  /*54e0*/  FFMA.FTZ R28, R189, R211.reuse, R218 ;  /* 0x000000d3bd1c7223 */ /* 0x080fe200000100da */
[----:B------:R-:W-:Y:S01]  /*54f0*/  FADD.FTZ R30, R17, -R30 ;  /* 0x8000001e111e7221 */ /* 0x000fe20000010000 */
[----:B------:R-:W-:Y:S01]  /*5500*/  FMUL.FTZ R179, R179, UR13 ;  /* 0x0000000db3b37c20 */ /* 0x000fe20008410000 */
[----:B------:R-:W-:Y:S01]  /*5510*/  FFMA.FTZ R176, R173, R176, R178 ;  /* 0x000000b0adb07223 */ /* 0x000fe200000100b2 */
[----:B------:R-:W-:Y:S01]  /*5520*/  LOP3.LUT P5, RZ, R213, 0xff0000, RZ, 0xc0, !PT ;  /* 0x00ff0000d5ff7812 */ /* 0x000fe200078ac0ff */
[--C-:B------:R-:W-:Y:S01]  /*5530*/  HADD2.F32 R29, -RZ, R40.reuse.H0_H0 ;  /* 0x20000028ff1d7230 */ /* 0x100fe20000004100 */
[----:B------:R-:W-:Y:S01]  /*5540*/  FSEL R178, R216, RZ, P2 ;  /* 0x000000ffd8b27208 */ /* 0x000fe20001000000 */
[----:B------:R-:W-:Y:S01]  /*5550*/  FADD.FTZ R168, R18, -R169 ;  /* 0x800000a912a87221 */ /* 0x000fe20000010000 */
[----:B------:R-:W-:Y:S01]  /*5560*/  ISETP.GE.U32.AND P2, PT, R180, RZ, PT ;  /* 0x000000ffb400720c */ /* 0x000fe20003f46070 */
[----:B------:R-:W-:Y:S01]  /*5570*/  FADD.FTZ R28, R15, -R28 ;  /* 0x8000001c0f1c7221 */ /* 0x000fe20000010000 */
[----:B------:R-:W-:Y:S01]  /*5580*/  FFMA.FTZ R169, R173, R30, R31 ;  /* 0x0000001eada97223 */ /* 0x000fe2000001001f */
[----:B------:R-:W-:Y:S01]  /*5590*/  FSEL R31, R179, RZ, P5 ;  /* 0x000000ffb31f7208 */ /* 0x000fe20002800000 */
[----:B------:R-:W-:Y:S01]  /*55a0*/  FMUL.FTZ R170, R170, UR13 ;  /* 0x0000000daaaa7c20 */ /* 0x000fe20008410000 */
[----:B------:R-:W-:Y:S01]  /*55b0*/  LOP3.LUT P5, RZ, R181, 0xff0000, RZ, 0xc0, !PT ;  /* 0x00ff0000b5ff7812 */ /* 0x000fe200078ac0ff */
[----:B------:R-:W-:Y:S01]  /*55c0*/  FFMA.FTZ R28, R173, R28, R29 ;  /* 0x0000001cad1c7223 */ /* 0x000fe2000001001d */
[----:B------:R-:W-:Y:S01]  /*55d0*/  ISETP.GE.U32.AND.EX P2, PT, R181, 0x1000000, PT, P2 ;  /* 0x01000000b500780c */ /* 0x000fe20003f46120 */
[----:B------:R-:W-:Y:S01]  /*55e0*/  FFMA.FTZ R29, R196, R211, R218 ;  /* 0x000000d3c41d7223 */ /* 0x000fe200000100da */
[----:B------:R-:W-:Y:S01]  /*55f0*/  FSEL R179, R179, RZ, P5 ;  /* 0x000000ffb3b37208 */ /* 0x000fe20002800000 */
[----:B------:R-:W-:Y:S01]  /*5600*/  HADD2.F32 R171, -RZ, R41.H1_H1 ;  /* 0x30000029ffab7230 */ /* 0x000fe20000004100 */
[----:B------:R-:W-:Y:S01]  /*5610*/  LOP3.LUT P5, RZ, R181, 0xff, RZ, 0xc0, !PT ;  /* 0x000000ffb5ff7812 */ /* 0x000fe200078ac0ff */
[----:B------:R-:W-:Y:S01]  /*5620*/  FADD.FTZ R30, R16, -R29 ;  /* 0x8000001d101e7221 */ /* 0x000fe20000010000 */
[----:B------:R-:W-:Y:S01]  /*5630*/  FSEL R216, R216, RZ, P2 ;  /* 0x000000ffd8d87208 */ /* 0x000fe20001000000 */
[----:B------:R-:W-:Y:S01]  /*5640*/  FMUL.FTZ R29, R176, UR13 ;  /* 0x0000000db01d7c20 */ /* 0x000fe20008410000 */
[----:B------:R-:W-:Y:S01]  /*5650*/  LOP3.LUT P2, RZ, R213, 0xff, RZ, 0xc0, !PT ;  /* 0x000000ffd5ff7812 */ /* 0x000fe2000784c0ff */
[----:B------:R-:W-:Y:S01]  /*5660*/  FFMA.FTZ R171, R173, R168, R171 ;  /* 0x000000a8adab7223 */ /* 0x000fe200000100ab */
[C---:B------:R-:W-:Y:S01]  /*5670*/  FSEL R176, R170.reuse, RZ, P5 ;  /* 0x000000ffaab07208 */ /* 0x040fe20002800000 */
[----:B------:R-:W-:Y:S01]  /*5680*/  HADD2.F32 R168, -RZ, R40.H1_H1 ;  /* 0x30000028ffa87230 */ /* 0x000fe20000004100 */
[----:B------:R-:W-:Y:S01]  /*5690*/  FSEL R170, R170, RZ, P2 ;  /* 0x000000ffaaaa7208 */ /* 0x000fe20001000000 */
[----:B------:R-:W-:Y:S01]  /*56a0*/  FMUL.FTZ R169, R169, UR13 ;  /* 0x0000000da9a97c20 */ /* 0x000fe20008410000 */
[----:B------:R-:W-:Y:S01]  /*56b0*/  LOP3.LUT P5, RZ, R181, 0xff00, RZ, 0xc0, !PT ;  /* 0x0000ff00b5ff7812 */ /* 0x000fe200078ac0ff */
[----:B------:R-:W-:Y:S01]  /*56c0*/  FMUL.FTZ R28, R28, UR13 ;  /* 0x0000000d1c1c7c20 */ /* 0x000fe20008410000 */
[----:B------:R-:W-:Y:S01]  /*56d0*/  LOP3.LUT P2, RZ, R213, 0xff00, RZ, 0xc0, !PT ;  /* 0x0000ff00d5ff7812 */ /* 0x000fe2000784c0ff */
[----:B------:R-:W-:Y:S01]  /*56e0*/  FFMA.FTZ R30, R173, R30, R168 ;  /* 0x0000001ead1e7223 */ /* 0x000fe200000100a8 */
[----:B------:R-:W-:Y:S01]  /*56f0*/  FSEL R217, R29, RZ, P5 ;  /* 0x000000ff1dd97208 */ /* 0x000fe20002800000 */
[----:B------:R-:W-:Y:S01]  /*5700*/  FMUL.FTZ R168, R171, UR13 ;  /* 0x0000000daba87c20 */ /* 0x000fe20008410000 */
[----:B------:R-:W-:Y:S01]  /*5710*/  FSEL R219, R29, RZ, P2 ;  /* 0x000000ff1ddb7208 */ /* 0x000fe20001000000 */
[----:B------:R-:W-:Y:S01]  /*5720*/  FMUL.FTZ R30, R30, UR13 ;  /* 0x0000000d1e1e7c20 */ /* 0x000fe20008410000 */
[----:B------:R-:W-:-:S02]  /*5730*/  LOP3.LUT P5, RZ, R180, 0xff0000, RZ, 0xc0, !PT ;  /* 0x00ff0000b4ff7812 */ /* 0x000fc400078ac0ff */
[----:B------:R-:W-:Y:S02]  /*5740*/  LOP3.LUT P2, RZ, R212, 0xff0000, RZ, 0xc0, !PT ;  /* 0x00ff0000d4ff7812 */ /* 0x000fe4000784c0ff */
[----:B------:R-:W-:Y:S02]  /*5750*/  F2FP.F16.F32.PACK_AB R31, R178, R31 ;  /* 0x0000001fb21f723e */ /* 0x000fe400000000ff */
[C---:B------:R-:W-:Y:S02]  /*5760*/  FSEL R178, R169.reuse, RZ, P5 ;  /* 0x000000ffa9b27208 */ /* 0x040fe40002800000 */
[----:B------:R-:W-:Y:S02]  /*5770*/  FSEL R29, R169, RZ, P2 ;  /* 0x000000ffa91d7208 */ /* 0x000fe40001000000 */
[----:B------:R-:W-:Y:S02]  /*5780*/  LOP3.LUT P5, RZ, R180, 0xff000000, RZ, 0xc0, !PT ;  /* 0xff000000b4ff7812 */ /* 0x000fe400078ac0ff */
[----:B------:R-:W-:-:S02]  /*5790*/  LOP3.LUT P2, RZ, R212, 0xff000000, RZ, 0xc0, !PT ;  /* 0xff000000d4ff7812 */ /* 0x000fc4000784c0ff */
[----:B------:R-:W-:Y:S02]  /*57a0*/  F2FP.F16.F32.PACK_AB R171, R216, R179 ;  /* 0x000000b3d8ab723e */ /* 0x000fe400000000ff */
        /* <DEDUP_REMOVED lines=8> */
[----:B------:R-:W-:Y:S02]  /*5830*/  F2FP.F16.F32.PACK_AB R30, R219, R170 ;  /* 0x000000aadb1e723e */ /* 0x000fe400000000ff */
[----:B------:R-:W-:Y:S02]  /*5840*/  F2FP.F16.F32.PACK_AB R170, R217, R176 ;  /* 0x000000b0d9aa723e */ /* 0x000fe400000000ff */
[----:B------:R-:W-:-:S02]  /*5850*/  FSEL R176, R28, RZ, P5 ;  /* 0x000000ff1cb07208 */ /* 0x000fc40002800000 */
[----:B------:R-:W-:Y:S02]  /*5860*/  FSEL R168, R28, RZ, P2 ;  /* 0x000000ff1ca87208 */ /* 0x000fe40001000000 */
[----:B------:R-:W-:Y:S02]  /*5870*/  F2FP.F16.F32.PACK_AB R29, R216, R29 ;  /* 0x0000001dd81d723e */ /* 0x000fe400000000ff */
[----:B------:R-:W-:Y:S02]  /*5880*/  F2FP.F16.F32.PACK_AB R169, R169, R178 ;  /* 0x000000b2a9a9723e */ /* 0x000fe400000000ff */
[----:B------:R-:W-:Y:S02]  /*5890*/  F2FP.F16.F32.PACK_AB R28, R179, R176 ;  /* 0x000000b0b31c723e */ /* 0x000fe400000000ff */
[----:B------:R-:W-:Y:S01]  /*58a0*/  F2FP.F16.F32.PACK_AB R168, R177, R168 ;  /* 0x000000a8b1a8723e */ /* 0x000fe200000000ff */
[----:B------:R-:W-:Y:S06]  /*58b0*/  BRA `(.L_x_676) ;  /* 0x0000001800607947 */ /* 0x000fec0003800000 */
.L_x_674:
        /* <DEDUP_REMOVED lines=11> */
[----:B------:R-:W-:Y:S01]  /*5970*/  FADD.FTZ R32, R19, -R32 ;  /* 0x8000002013207221 */ /* 0x000fe20000010000 */
[C---:B-----5:R-:W-:Y:S01]  /*5980*/  FMUL.FTZ R35, R173.reuse, R28 ;  /* 0x0000001cad237220 */ /* 0x060fe20000410000 */
[C---:B------:R-:W-:Y:S01]  /*5990*/  FMUL.FTZ R30, R173.reuse, R30 ;  /* 0x0000001ead1e7220 */ /* 0x040fe20000410000 */
[-CC-:B------:R-:W-:Y:S01]  /*59a0*/  FFMA.FTZ R29, R200, R211.reuse, R218.reuse ;  /* 0x000000d3c81d7223 */ /* 0x180fe200000100da */
[----:B------:R-:W-:Y:S01]  /*59b0*/  FMUL.FTZ R34, R173, R32 ;  /* 0x00000020ad227220 */ /* 0x000fe20000410000 */
[----:B------:R-:W-:Y:S01]  /*59c0*/  FMUL.FTZ R28, R35, UR13 ;  /* 0x0000000d231c7c20 */ /* 0x000fe20008410000 */
[--C-:B------:R-:W-:Y:S01]  /*59d0*/  FFMA.FTZ R177, R198, R211, R218.reuse ;  /* 0x000000d3c6b17223 */ /* 0x100fe200000100da */
[----:B------:R-:W-:Y:S01]  /*59e0*/  F2FP.F16.F32.PACK_AB R35, R30, R35 ;  /* 0x000000231e23723e */ /* 0x000fe200000000ff */
[----:B------:R-:W-:Y:S01]  /*59f0*/  FADD.FTZ R32, R20, -R29 ;  /* 0x8000001d14207221 */ /* 0x000fe20000010000 */
[-CC-:B------:R-:W-:Y:S01]  /*5a00*/  FFMA.FTZ R169, R196, R211.reuse, R218.reuse ;  /* 0x000000d3c4a97223 */ /* 0x180fe200000100da */
[----:B------:R-:W-:Y:S01]  /*5a10*/  FSEL R171, R28, RZ, P5 ;  /* 0x000000ff1cab7208 */ /* 0x000fe20002800000 */
[----:B0-----:R-:W-:Y:S01]  /*5a20*/  FFMA.FTZ R176, R189, R211, R218 ;  /* 0x000000d3bdb07223 */ /* 0x001fe200000100da */
[----:B------:R-:W-:Y:S01]  /*5a30*/  ISETP.GE.U32.AND P5, PT, R212, RZ, PT ;  /* 0x000000ffd400720c */ /* 0x000fe20003fa6070 */
[----:B------:R-:W-:Y:S01]  /*5a40*/  FMUL.FTZ R29, R173, R32 ;  /* 0x00000020ad1d7220 */ /* 0x000fe20000410000 */
[----:B------:R-:W-:Y:S01]  /*5a50*/  FSEL R31, R28, RZ, P2 ;  /* 0x000000ff1c1f7208 */ /* 0x000fe20001000000 */
[----:B------:R-:W-:Y:S01]  /*5a60*/  FMUL.FTZ R28, R30, UR13 ;  /* 0x0000000d1e1c7c20 */ /* 0x000fe20008410000 */
[----:B------:R-:W-:Y:S01]  /*5a70*/  ISETP.GE.U32.AND P2, PT, R180, RZ, PT ;  /* 0x000000ffb400720c */ /* 0x000fe20003f46070 */
[----:B------:R-:W-:Y:S01]  /*5a80*/  FADD.FTZ R32, R16, -R169 ;  /* 0x800000a910207221 */ /* 0x000fe20000010000 */
[----:B------:R-:W-:-:S02]  /*5a90*/  ISETP.GE.U32.AND.EX P5, PT, R213, 0x1000000, PT, P5 ;  /* 0x01000000d500780c */ /* 0x000fc40003fa6150 */
[----:B------:R-:W-:Y:S02]  /*5aa0*/  ISETP.GE.U32.AND.EX P2, PT, R181, 0x1000000, PT, P2 ;  /* 0x01000000b500780c */ /* 0x000fe40003f46120 */
[C---:B------:R-:W-:Y:S02]  /*5ab0*/  FSEL R30, R28.reuse, RZ, P5 ;  /* 0x000000ff1c1e7208 */ /* 0x040fe40002800000 */
[----:B------:R-:W-:Y:S02]  /*5ac0*/  FSEL R28, R28, RZ, P2 ;  /* 0x000000ff1c1c7208 */ /* 0x000fe40001000000 */
[----:B------:R-:W-:Y:S01]  /*5ad0*/  F2FP.F16.F32.PACK_AB R31, R30, R31 ;  /* 0x0000001f1e1f723e */ /* 0x000fe200000000ff */
[----:B------:R-:W-:Y:S01]  /*5ae0*/  FFMA.FTZ R30, R197, R211, R218 ;  /* 0x000000d3c51e7223 */ /* 0x000fe200000100da */
[----:B------:R-:W-:Y:S01]  /*5af0*/  F2FP.F16.F32.PACK_AB R171, R28, R171 ;  /* 0x000000ab1cab723e */ /* 0x000fe200000000ff */
[----:B------:R-:W-:Y:S01]  /*5b00*/  FMUL.FTZ R28, R34, UR13 ;  /* 0x0000000d221c7c20 */ /* 0x000fe20008410000 */
[----:B------:R-:W-:Y:S01]  /*5b10*/  LOP3.LUT P2, RZ, R181, 0xff, RZ, 0xc0, !PT ;  /* 0x000000ffb5ff7812 */ /* 0x000fe2000784c0ff */
[----:B------:R-:W-:Y:S01]  /*5b20*/  FADD.FTZ R30, R17, -R30 ;  /* 0x8000001e111e7221 */ /* 0x000fe20000010000 */
[----:B------:R-:W-:-:S02]  /*5b30*/  LOP3.LUT P5, RZ, R213, 0xff, RZ, 0xc0, !PT ;  /* 0x000000ffd5ff7812 */ /* 0x000fc400078ac0ff */
[C---:B------:R-:W-:Y:S01]  /*5b40*/  F2FP.F16.F32.PACK_AB R34, R29.reuse, R34 ;  /* 0x000000221d22723e */ /* 0x040fe200000000ff */
[----:B------:R-:W-:Y:S01]  /*5b50*/  FMUL.FTZ R29, R29, UR13 ;  /* 0x0000000d1d1d7c20 */ /* 0x000fe20008410000 */
[C---:B------:R-:W-:Y:S01]  /*5b60*/  FSEL R170, R28.reuse, RZ, P2 ;  /* 0x000000ff1caa7208 */ /* 0x040fe20001000000 */
[----:B------:R-:W-:Y:S01]  /*5b70*/  FMUL.FTZ R33, R173, R30 ;  /* 0x0000001ead217220 */ /* 0x000fe20000410000 */
[----:B------:R-:W-:Y:S01]  /*5b80*/  FSEL R168, R28, RZ, P5 ;  /* 0x000000ff1ca87208 */ /* 0x000fe20002800000 */
[----:B------:R-:W-:Y:S01]  /*5b90*/  FADD.FTZ R30, R18, -R177 ;  /* 0x800000b1121e7221 */ /* 0x000fe20000010000 */
[----:B------:R-:W-:Y:S01]  /*5ba0*/  LOP3.LUT P2, RZ, R181, 0xff00, RZ, 0xc0, !PT ;  /* 0x0000ff00b5ff7812 */ /* 0x000fe2000784c0ff */
[----:B------:R-:W-:Y:S01]  /*5bb0*/  FMUL.FTZ R28, R33, UR13 ;  /* 0x0000000d211c7c20 */ /* 0x000fe20008410000 */
[----:B------:R-:W-:Y:S01]  /*5bc0*/  LOP3.LUT P5, RZ, R213, 0xff00, RZ, 0xc0, !PT ;  /* 0x0000ff00d5ff7812 */ /* 0x000fe200078ac0ff */
[----:B------:R-:W-:Y:S01]  /*5bd0*/  FMUL.FTZ R30, R173, R30 ;  /* 0x0000001ead1e7220 */ /* 0x000fe20000410000 */
[----:B------:R-:W-:-:S02]  /*5be0*/  FSEL R219, R29, RZ, P2 ;  /* 0x000000ff1ddb7208 */ /* 0x000fc40001000000 */
[----:B------:R-:W-:Y:S01]  /*5bf0*/  FSEL R221, R29, RZ, P5 ;  /* 0x000000ff1ddd7208 */ /* 0x000fe20002800000 */
[----:B------:R-:W-:Y:S01]  /*5c00*/  FMUL.FTZ R29, R173, R32 ;  /* 0x00000020ad1d7220 */ /* 0x000fe20000410000 */
[----:B------:R-:W-:Y:S01]  /*5c10*/  LOP3.LUT P2, RZ, R180, 0xff0000, RZ, 0xc0, !PT ;  /* 0x00ff0000b4ff7812 */ /* 0x000fe2000784c0ff */
[----:B------:R-:W-:Y:S01]  /*5c20*/  FMUL.FTZ R32, R30, UR13 ;  /* 0x0000000d1e207c20 */ /* 0x000fe20008410000 */
[----:B------:R-:W-:Y:S02]  /*5c30*/  LOP3.LUT P5, RZ, R212, 0xff0000, RZ, 0xc0, !PT ;  /* 0x00ff0000d4ff7812 */ /* 0x000fe400078ac0ff */
[C---:B------:R-:W-:Y:S02]  /*5c40*/  FSEL R169, R28.reuse, RZ, P2 ;  /* 0x000000ff1ca97208 */ /* 0x040fe40001000000 */
[----:B------:R-:W-:Y:S01]  /*5c50*/  FSEL R178, R28, RZ, P5 ;  /* 0x000000ff1cb27208 */ /* 0x000fe20002800000 */
[----:B------:R-:W-:Y:S01]  /*5c60*/  FADD.FTZ R28, R15, -R176 ;  /* 0x800000b00f1c7221 */ /* 0x000fe20000010000 */
[----:B------:R-:W-:-:S02]  /*5c70*/  LOP3.LUT P2, RZ, R180, 0xff000000, RZ, 0xc0, !PT ;  /* 0xff000000b4ff7812 */ /* 0x000fc4000784c0ff */
[----:B------:R-:W-:Y:S01]  /*5c80*/  LOP3.LUT P5, RZ, R212, 0xff000000, RZ, 0xc0, !PT ;  /* 0xff000000d4ff7812 */ /* 0x000fe200078ac0ff */
[----:B------:R-:W-:Y:S01]  /*5c90*/  FMUL.FTZ R28, R173, R28 ;  /* 0x0000001cad1c7220 */ /* 0x000fe20000410000 */
[----:B------:R-:W-:Y:S01]  /*5ca0*/  F2FP.F16.F32.PACK_AB R33, R30, R33 ;  /* 0x000000211e21723e */ /* 0x000fe200000000ff */
[----:B------:R-:W-:Y:S01]  /*5cb0*/  FMUL.FTZ R30, R29, UR13 ;  /* 0x0000000d1d1e7c20 */ /* 0x000fe20008410000 */
[C---:B------:R-:W-:Y:S02]  /*5cc0*/  FSEL R216, R32.reuse, RZ, P2 ;  /* 0x000000ff20d87208 */ /* 0x040fe40001000000 */
[----:B------:R-:W-:Y:S02]  /*5cd0*/  FSEL R217, R32, RZ, P5 ;  /* 0x000000ff20d97208 */ /* 0x000fe40002800000 */
[----:B------:R-:W-:Y:S02]  /*5ce0*/  LOP3.LUT P2, RZ, R180, 0xff00, RZ, 0xc0, !PT ;  /* 0x0000ff00b4ff7812 */ /* 0x000fe4000784c0ff */
[----:B------:R-:W-:-:S02]  /*5cf0*/  LOP3.LUT P5, RZ, R212, 0xff00, RZ, 0xc0, !PT ;  /* 0x0000ff00d4ff7812 */ /* 0x000fc400078ac0ff */
[----:B------:R-:W-:Y:S01]  /*5d00*/  F2FP.F16.F32.PACK_AB R32, R29, R28 ;  /* 0x0000001c1d20723e */ /* 0x000fe200000000ff */
[----:B------:R-:W-:Y:S01]  /*5d10*/  FMUL.FTZ R28, R28, UR13 ;  /* 0x0000000d1c1c7c20 */ /* 0x000fe20008410000 */
[C---:B------:R-:W-:Y:S02]  /*5d20*/  FSEL R177, R30.reuse, RZ, P2 ;  /* 0x000000ff1eb17208 */ /* 0x040fe40001000000 */
[----:B------:R-:W-:Y:S02]  /*5d30*/  FSEL R179, R30, RZ, P5 ;  /* 0x000000ff1eb37208 */ /* 0x000fe40002800000 */
[----:B------:R-:W-:Y:S02]  /*5d40*/  LOP3.LUT P2, RZ, R212, 0xff, RZ, 0xc0, !PT ;  /* 0x000000ffd4ff7812 */ /* 0x000fe4000784c0ff */
[----:B------:R-:W-:Y:S02]  /*5d50*/  LOP3.LUT P5, RZ, R180, 0xff, RZ, 0xc0, !PT ;  /* 0x000000ffb4ff7812 */ /* 0x000fe400078ac0ff */
[----:B------:R-:W-:-:S02]  /*5d60*/  F2FP.F16.F32.PACK_AB R30, R221, R168 ;  /* 0x000000a8dd1e723e */ /* 0x000fc400000000ff */
[C---:B------:R-:W-:Y:S02]  /*5d70*/  FSEL R176, R28.reuse, RZ, P2 ;  /* 0x000000ff1cb07208 */ /* 0x040fe40001000000 */
[----:B------:R-:W-:Y:S02]  /*5d80*/  FSEL R168, R28, RZ, P5 ;  /* 0x000000ff1ca87208 */ /* 0x000fe40002800000 */
[----:B------:R-:W-:Y:S02]  /*5d90*/  F2FP.F16.F32.PACK_AB R170, R219, R170 ;  /* 0x000000aadbaa723e */ /* 0x000fe400000000ff */
[----:B------:R-:W-:Y:S02]  /*5da0*/  F2FP.F16.F32.PACK_AB R29, R217, R178 ;  /* 0x000000b2d91d723e */ /* 0x000fe400000000ff */
[----:B------:R-:W-:Y:S02]  /*5db0*/  F2FP.F16.F32.PACK_AB R169, R216, R169 ;  /* 0x000000a9d8a9723e */ /* 0x000fe400000000ff */
[----:B------:R-:W-:-:S02]  /*5dc0*/  F2FP.F16.F32.PACK_AB R28, R179, R176 ;  /* 0x000000b0b31c723e */ /* 0x000fc400000000ff */
[----:B------:R-:W-:Y:S01]  /*5dd0*/  F2FP.F16.F32.PACK_AB R168, R177, R168 ;  /* 0x000000a8b1a8723e */ /* 0x000fe200000000ff */
[----:B------:R-:W-:Y:S06]  /*5de0*/  BRA `(.L_x_676) ;  /* 0x0000001400147947 */ /* 0x000fec0003800000 */
.L_x_677:
        /* <DEDUP_REMOVED lines=10> */
[----:B------:R-:W-:-:S02]  /*5e90*/  FADD.FTZ R170, R18, -R169 ;  /* 0x800000a912aa7221 */ /* 0x000fc40000010000 */
[----:B------:R-:W-:Y:S01]  /*5ea0*/  FMUL.FTZ R28, R28, UR13 ;  /* 0x0000000d1c1c7c20 */ /* 0x000fe20008410000 */
[----:B------:R-:W-:Y:S01]  /*5eb0*/  FMUL.FTZ R30, R30, UR13 ;  /* 0x0000000d1e1e7c20 */ /* 0x000fe20008410000 */
[----:B------:R-:W-:-:S03]  /*5ec0*/  FMUL.FTZ R170, R173, R170 ;  /* 0x000000aaadaa7220 */ /* 0x000fc60000410000 */
[----:B------:R-:W-:Y:S01]  /*5ed0*/  FSEL R171, R28, RZ, P5 ;  /* 0x000000ff1cab7208 */ /* 0x000fe20002800000 */
[----:B------:R-:W-:Y:S01]  /*5ee0*/  FMUL.FTZ R170, R170, UR13 ;  /* 0x0000000daaaa7c20 */ /* 0x000fe20008410000 */
[----:B------:R-:W-:Y:S02]  /*5ef0*/  ISETP.GE.U32.AND P5, PT, R212, RZ, PT ;  /* 0x000000ffd400720c */ /* 0x000fe40003fa6070 */
[----:B------:R-:W-:Y:S01]  /*5f00*/  FSEL R31, R28, RZ, P2 ;  /* 0x000000ff1c1f7208 */ /* 0x000fe20001000000 */
[----:B------:R-:W-:Y:S01]  /*5f10*/  FFMA.FTZ R28, R199, R211, R218 ;  /* 0x000000d3c71c7223 */ /* 0x000fe200000100da */
[----:B------:R-:W-:Y:S02]  /*5f20*/  ISETP.GE.U32.AND P2, PT, R180, RZ, PT ;  /* 0x000000ffb400720c */ /* 0x000fe40003f46070 */
[----:B------:R-:W-:Y:S01]  /*5f30*/  ISETP.GE.U32.AND.EX P5, PT, R213, 0x1000000, PT, P5 ;  /* 0x01000000d500780c */ /* 0x000fe20003fa6150 */
[----:B------:R-:W-:Y:S01]  /*5f40*/  FADD.FTZ R28, R19, -R28 ;  /* 0x8000001c131c7221 */ /* 0x000fe20000010000 */
[----:B------:R-:W-:-:S02]  /*5f50*/  ISETP.GE.U32.AND.EX P2, PT, R181, 0x1000000, PT, P2 ;  /* 0x01000000b500780c */ /* 0x000fc40003f46120 */
[C---:B------:R-:W-:Y:S01]  /*5f60*/  FSEL R168, R30.reuse, RZ, P5 ;  /* 0x000000ff1ea87208 */ /* 0x040fe20002800000 */
[----:B------:R-:W-:Y:S01]  /*5f70*/  FMUL.FTZ R28, R173, R28 ;  /* 0x0000001cad1c7220 */ /* 0x000fe20000410000 */
[----:B------:R-:W-:Y:S02]  /*5f80*/  FSEL R30, R30, RZ, P2 ;  /* 0x000000ff1e1e7208 */ /* 0x000fe40001000000 */
[----:B------:R-:W-:Y:S02]  /*5f90*/  LOP3.LUT P2, RZ, R181, 0xff, RZ, 0xc0, !PT ;  /* 0x000000ffb5ff7812 */ /* 0x000fe4000784c0ff */
[----:B------:R-:W-:Y:S01]  /*5fa0*/  F2FP.F16.F32.PACK_AB R171, R30, R171 ;  /* 0x000000ab1eab723e */ /* 0x000fe200000000ff */
[----:B------:R-:W-:Y:S01]  /*5fb0*/  FADD.FTZ R30, R20, -R29 ;  /* 0x8000001d141e7221 */ /* 0x000fe20000010000 */
[----:B------:R-:W-:Y:S01]  /*5fc0*/  FMUL.FTZ R29, R28, UR13 ;  /* 0x0000000d1c1d7c20 */ /* 0x000fe20008410000 */
[----:B------:R-:W-:Y:S01]  /*5fd0*/  FFMA.FTZ R28, R197, R211, R218 ;  /* 0x000000d3c51c7223 */ /* 0x000fe200000100da */
[----:B------:R-:W-:Y:S01]  /*5fe0*/  LOP3.LUT P5, RZ, R213, 0xff, RZ, 0xc0, !PT ;  /* 0x000000ffd5ff7812 */ /* 0x000fe200078ac0ff */
[----:B------:R-:W-:Y:S01]  /*5ff0*/  FMUL.FTZ R30, R173, R30 ;  /* 0x0000001ead1e7220 */ /* 0x000fe20000410000 */
[----:B------:R-:W-:Y:S01]  /*6000*/  F2FP.F16.F32.PACK_AB R31, R168, R31 ;  /* 0x0000001fa81f723e */ /* 0x000fe200000000ff */
[----:B------:R-:W-:Y:S01]  /*6010*/  FADD.FTZ R28, R17, -R28 ;  /* 0x8000001c111c7221 */ /* 0x000fe20000010000 */
[C---:B0-----:R-:W-:Y:S01]  /*6020*/  FSEL R176, R29.reuse, RZ, P2 ;  /* 0x000000ff1db07208 */ /* 0x041fe20001000000 */
[----:B------:R-:W-:Y:S01]  /*6030*/  FMUL.FTZ R30, R30, UR13 ;  /* 0x0000000d1e1e7c20 */ /* 0x000fe20008410000 */
[----:B------:R-:W-:Y:S01]  /*6040*/  FSEL R217, R29, RZ, P5 ;  /* 0x000000ff1dd97208 */ /* 0x000fe20002800000 */
[----:B------:R-:W-:Y:S01]  /*6050*/  FMUL.FTZ R28, R173, R28 ;  /* 0x0000001cad1c7220 */ /* 0x000fe20000410000 */
[----:B------:R-:W-:Y:S01]  /*6060*/  LOP3.LUT P2, RZ, R181, 0xff00, RZ, 0xc0, !PT ;  /* 0x0000ff00b5ff7812 */ /* 0x000fe2000784c0ff */
[-CC-:B------:R-:W-:Y:S01]  /*6070*/  FFMA.FTZ R29, R196, R211.reuse, R218.reuse ;  /* 0x000000d3c41d7223 */ /* 0x180fe200000100da */
[----:B------:R-:W-:Y:S01]  /*6080*/  LOP3.LUT P5, RZ, R213, 0xff00, RZ, 0xc0, !PT ;  /* 0x0000ff00d5ff7812 */ /* 0x000fe200078ac0ff */
[----:B------:R-:W-:Y:S01]  /*6090*/  FMUL.FTZ R168, R28, UR13 ;  /* 0x0000000d1ca87c20 */ /* 0x000fe20008410000 */
[C---:B------:R-:W-:Y:S01]  /*60a0*/  FSEL R219, R30.reuse, RZ, P2 ;  /* 0x000000ff1edb7208 */ /* 0x040fe20001000000 */
[----:B------:R-:W-:Y:S01]  /*60b0*/  FFMA.FTZ R28, R189, R211, R218 ;  /* 0x000000d3bd1c7223 */ /* 0x000fe200000100da */
[----:B------:R-:W-:Y:S01]  /*60c0*/  FSEL R220, R30, RZ, P5 ;  /* 0x000000ff1edc7208 */ /* 0x000fe20002800000 */
[----:B------:R-:W-:Y:S01]  /*60d0*/  FADD.FTZ R30, R16, -R29 ;  /* 0x8000001d101e7221 */ /* 0x000fe20000010000 */
[----:B------:R-:W-:Y:S01]  /*60e0*/  LOP3.LUT P2, RZ, R180, 0xff0000, RZ, 0xc0, !PT ;  /* 0x00ff0000b4ff7812 */ /* 0x000fe2000784c0ff */
[----:B------:R-:W-:Y:S01]  /*60f0*/  FADD.FTZ R28, R15, -R28 ;  /* 0x8000001c0f1c7221 */ /* 0x000fe20000010000 */
[----:B------:R-:W-:Y:S01]  /*6100*/  LOP3.LUT P5, RZ, R212, 0xff0000, RZ, 0xc0, !PT ;  /* 0x00ff0000d4ff7812 */ /* 0x000fe200078ac0ff */
[C---:B------:R-:W-:Y:S01]  /*6110*/  FMUL.FTZ R30, R173.reuse, R30 ;  /* 0x0000001ead1e7220 */ /* 0x040fe20000410000 */
[C---:B------:R-:W-:Y:S01]  /*6120*/  FSEL R169, R168.reuse, RZ, P2 ;  /* 0x000000ffa8a97208 */ /* 0x040fe20001000000 */
[----:B------:R-:W-:Y:S01]  /*6130*/  FMUL.FTZ R28, R173, R28 ;  /* 0x0000001cad1c7220 */ /* 0x000fe20000410000 */
[----:B------:R-:W-:Y:S01]  /*6140*/  FSEL R29, R168, RZ, P5 ;  /* 0x000000ffa81d7208 */ /* 0x000fe20002800000 */
[----:B------:R-:W-:Y:S01]  /*6150*/  FMUL.FTZ R30, R30, UR13 ;  /* 0x0000000d1e1e7c20 */ /* 0x000fe20008410000 */
[----:B------:R-:W-:Y:S01]  /*6160*/  LOP3.LUT P2, RZ, R180, 0xff000000, RZ, 0xc0, !PT ;  /* 0xff000000b4ff7812 */ /* 0x000fe2000784c0ff */
[----:B------:R-:W-:Y:S01]  /*6170*/  FMUL.FTZ R28, R28, UR13 ;  /* 0x0000000d1c1c7c20 */ /* 0x000fe20008410000 */
[----:B------:R-:W-:-:S02]  /*6180*/  LOP3.LUT P5, RZ, R212, 0xff000000, RZ, 0xc0, !PT ;  /* 0xff000000d4ff7812 */ /* 0x000fc400078ac0ff */
[C---:B------:R-:W-:Y:S02]  /*6190*/  FSEL R178, R170.reuse, RZ, P2 ;  /* 0x000000ffaab27208 */ /* 0x040fe40001000000 */
[----:B------:R-:W-:Y:S02]  /*61a0*/  FSEL R216, R170, RZ, P5 ;  /* 0x000000ffaad87208 */ /* 0x000fe40002800000 */
[----:B------:R-:W-:Y:S02]  /*61b0*/  LOP3.LUT P2, RZ, R180, 0xff00, RZ, 0xc0, !PT ;  /* 0x0000ff00b4ff7812 */ /* 0x000fe4000784c0ff */
[----:B------:R-:W-:Y:S02]  /*61c0*/  LOP3.LUT P5, RZ, R212, 0xff00, RZ, 0xc0, !PT ;  /* 0x0000ff00d4ff7812 */ /* 0x000fe400078ac0ff */
[C---:B------:R-:W-:Y:S02]  /*61d0*/  FSEL R177, R30.reuse, RZ, P2 ;  /* 0x000000ff1eb17208 */ /* 0x040fe40001000000 */
[----:B------:R-:W-:-:S02]  /*61e0*/  FSEL R179, R30, RZ, P5 ;  /* 0x000000ff1eb37208 */ /* 0x000fc40002800000 */
[----:B------:R-:W-:Y:S02]  /*61f0*/  LOP3.LUT P2, RZ, R212, 0xff, RZ, 0xc0, !PT ;  /* 0x000000ffd4ff7812 */ /* 0x000fe4000784c0ff */
[----:B------:R-:W-:Y:S02]  /*6200*/  LOP3.LUT P5, RZ, R180, 0xff, RZ, 0xc0, !PT ;  /* 0x000000ffb4ff7812 */ /* 0x000fe400078ac0ff */
[----:B------:R-:W-:Y:S02]  /*6210*/  F2FP.F16.F32.PACK_AB R170, R219, R176 ;  /* 0x000000b0dbaa723e */ /* 0x000fe400000000ff */
[C---:B------:R-:W-:Y:S02]  /*6220*/  FSEL R176, R28.reuse, RZ, P2 ;  /* 0x000000ff1cb07208 */ /* 0x040fe40001000000 */
[----:B------:R-:W-:Y:S02]  /*6230*/  FSEL R168, R28, RZ, P5 ;  /* 0x000000ff1ca87208 */ /* 0x000fe40002800000 */
[----:B------:R-:W-:-:S02]  /*6240*/  F2FP.F16.F32.PACK_AB R30, R220, R217 ;  /* 0x000000d9dc1e723e */ /* 0x000fc400000000ff */
[----:B------:R-:W-:Y:S02]  /*6250*/  F2FP.F16.F32.PACK_AB R29, R216, R29 ;  /* 0x0000001dd81d723e */ /* 0x000fe400000000ff */
[----:B------:R-:W-:Y:S02]  /*6260*/  F2FP.F16.F32.PACK_AB R169, R178, R169 ;  /* 0x000000a9b2a9723e */ /* 0x000fe400000000ff */
[----:B------:R-:W-:Y:S02]  /*6270*/  F2FP.F16.F32.PACK_AB R28, R179, R176 ;  /* 0x000000b0b31c723e */ /* 0x000fe400000000ff */
[----:B------:R-:W-:Y:S01]  /*6280*/  F2FP.F16.F32.PACK_AB R168, R177, R168 ;  /* 0x000000a8b1a8723e */ /* 0x000fe200000000ff */
[----:B------:R-:W-:Y:S06]  /*6290*/  BRA `(.L_x_676) ;  /* 0x0000000c00e87947 */ /* 0x000fec0003800000 */
.L_x_673:
        /* <DEDUP_REMOVED lines=12> */
[----:B------:R-:W-:Y:S02]  /*6360*/  HADD2.F32 R171, -RZ, R42.H1_H1 ;  /* 0x3000002affab7230 */ /* 0x000fe40000004100 */
[----:B------:R-:W-:Y:S01]  /*6370*/  FADD.FTZ R168, R20, -R169 ;  /* 0x800000a914a87221 */ /* 0x000fe20000010000 */
[----:B------:R-:W-:Y:S02]  /*6380*/  HADD2.F32 R33, -RZ, R41.H0_H0 ;  /* 0x20000029ff217230 */ /* 0x000fe40000004100 */
[----:B-----5:R-:W-:Y:S01]  /*6390*/  FFMA.FTZ R179, R173, R32, R34 ;  /* 0x00000020adb37223 */ /* 0x020fe20000010022 */
[-CC-:B------:R-:W-:Y:S01]  /*63a0*/  FFMA.FTZ R32, R197, R211.reuse, R218.reuse ;  /* 0x000000d3c5207223 */ /* 0x180fe200000100da */
[----:B------:R-:W-:Y:S01]  /*63b0*/  FFMA.FTZ R34, R199, R211, R218 ;  /* 0x000000d3c7227223 */ /* 0x000fe200000100da */
[----:B0-----:R-:W-:-:S02]  /*63c0*/  HADD2.F32 R176, -RZ, R43.H1_H1 ;  /* 0x3000002bffb07230 */ /* 0x001fc40000004100 */
[----:B------:R-:W-:Y:S01]  /*63d0*/  FADD.FTZ R170, R22, -R177 ;  /* 0x800000b116aa7221 */ /* 0x000fe20000010000 */
[----:B------:R-:W-:Y:S01]  /*63e0*/  FADD.FTZ R32, R17, -R32 ;  /* 0x8000002011207221 */ /* 0x000fe20000010000 */
[----:B------:R-:W-:Y:S02]  /*63f0*/  HADD2.F32 R35, -RZ, R42.H0_H0 ;  /* 0x2000002aff237230 */ /* 0x000fe40000004100 */
[----:B------:R-:W-:Y:S01]  /*6400*/  FADD.FTZ R34, R19, -R34 ;  /* 0x8000002213227221 */ /* 0x000fe20000010000 */
[C---:B------:R-:W-:Y:S01]  /*6410*/  FFMA.FTZ R177, R173.reuse, R168, R171 ;  /* 0x000000a8adb17223 */ /* 0x040fe200000100ab */
[C---:B------:R-:W-:Y:S01]  /*6420*/  FFMA.FTZ R171, R173.reuse, R32, R33 ;  /* 0x00000020adab7223 */ /* 0x040fe20000010021 */
[----:B------:R-:W-:Y:S01]  /*6430*/  FFMA.FTZ R216, R173, R170, R176 ;  /* 0x000000aaadd87223 */ /* 0x000fe200000100b0 */
[-CC-:B------:R-:W-:Y:S01]  /*6440*/  FFMA.FTZ R32, R189, R211.reuse, R218.reuse ;  /* 0x000000d3bd207223 */ /* 0x180fe200000100da */
[----:B------:R-:W-:Y:S01]  /*6450*/  FFMA.FTZ R176, R173, R34, R35 ;  /* 0x00000022adb07223 */ /* 0x000fe20000010023 */
[-CC-:B------:R-:W-:Y:S01]  /*6460*/  FFMA.FTZ R169, R198, R211.reuse, R218.reuse ;  /* 0x000000d3c6a97223 */ /* 0x180fe200000100da */
[----:B------:R-:W-:Y:S01]  /*6470*/  FFMA.FTZ R35, R196, R211, R218 ;  /* 0x000000d3c4237223 */ /* 0x000fe200000100da */
[----:B------:R-:W-:-:S02]  /*6480*/  HADD2.F32 R33, -RZ, R40.H0_H0 ;  /* 0x20000028ff217230 */ /* 0x000fc40000004100 */
[----:B------:R-:W-:Y:S01]  /*6490*/  FADD.FTZ R32, R15, -R32 ;  /* 0x800000200f207221 */ /* 0x000fe20000010000 */
[----:B------:R-:W-:Y:S01]  /*64a0*/  FADD.FTZ R168, R18, -R169 ;  /* 0x800000a912a87221 */ /* 0x000fe20000010000 */
[----:B------:R-:W-:Y:S02]  /*64b0*/  HADD2.F32 R169, -RZ, R40.H1_H1 ;  /* 0x30000028ffa97230 */ /* 0x000fe40000004100 */
[----:B------:R-:W-:Y:S01]  /*64c0*/  FADD.FTZ R34, R16, -R35 ;  /* 0x8000002310227221 */ /* 0x000fe20000010000 */
[----:B------:R-:W-:Y:S01]  /*64d0*/  ISETP.GE.U32.AND P2, PT, R180, RZ, PT ;  /* 0x000000ffb400720c */ /* 0x000fe20003f46070 */
[----:B------:R-:W-:Y:S01]  /*64e0*/  HADD2.F32 R170, -RZ, R41.H1_H1 ;  /* 0x30000029ffaa7230 */ /* 0x000fe20000004100 */
[C---:B------:R-:W-:Y:S01]  /*64f0*/  F2FP.F16.F32.PACK_AB R35, R216.reuse, R179 ;  /* 0x000000b3d823723e */ /* 0x040fe200000000ff */
[----:B------:R-:W-:Y:S01]  /*6500*/  FFMA.FTZ R32, R173, R32, R33 ;  /* 0x00000020ad207223 */ /* 0x000fe20000010021 */
[----:B------:R-:W-:Y:S01]  /*6510*/  FMUL.FTZ R179, R179, UR13 ;  /* 0x0000000db3b37c20 */ /* 0x000fe20008410000 */
[----:B------:R-:W-:Y:S01]  /*6520*/  FMUL.FTZ R33, R216, UR13 ;  /* 0x0000000dd8217c20 */ /* 0x000fe20008410000 */
[----:B------:R-:W-:Y:S01]  /*6530*/  LOP3.LUT P5, RZ, R181, 0xff0000, RZ, 0xc0, !PT ;  /* 0x00ff0000b5ff7812 */ /* 0x000fe200078ac0ff */
[----:B------:R-:W-:Y:S01]  /*6540*/  FFMA.FTZ R169, R173, R34, R169 ;  /* 0x00000022ada97223 */ /* 0x000fe200000100a9 */
[----:B------:R-:W-:Y:S01]  /*6550*/  ISETP.GE.U32.AND.EX P2, PT, R181, 0x1000000, PT, P2 ;  /* 0x01000000b500780c */ /* 0x000fe20003f46120 */
[----:B------:R-:W-:Y:S01]  /*6560*/  FFMA.FTZ R178, R173, R168, R170 ;  /* 0x000000a8adb27223 */ /* 0x000fe200000100aa */
[C---:B------:R-:W-:Y:S01]  /*6570*/  F2FP.F16.F32.PACK_AB R34, R177.reuse, R176 ;  /* 0x000000b0b122723e */ /* 0x040fe200000000ff */
[----:B------:R-:W-:Y:S01]  /*6580*/  FMUL.FTZ R177, R177, UR13 ;  /* 0x0000000db1b17c20 */ /* 0x000fe20008410000 */
[----:B------:R-:W-:Y:S01]  /*6590*/  FSEL R219, R179, RZ, P5 ;  /* 0x000000ffb3db7208 */ /* 0x000fe20002800000 */
[----:B------:R-:W-:Y:S01]  /*65a0*/  FMUL.FTZ R168, R176, UR13 ;  /* 0x0000000db0a87c20 */ /* 0x000fe20008410000 */
[----:B------:R-:W-:Y:S01]  /*65b0*/  FSEL R220, R33, RZ, P2 ;  /* 0x000000ff21dc7208 */ /* 0x000fe20001000000 */
[----:B------:R-:W-:Y:S01]  /*65c0*/  FMUL.FTZ R33, R171, UR13 ;  /* 0x0000000dab217c20 */ /* 0x000fe20008410000 */
[----:B------:R-:W-:Y:S01]  /*65d0*/  LOP3.LUT P5, RZ, R181, 0xff00, RZ, 0xc0, !PT ;  /* 0x0000ff00b5ff7812 */ /* 0x000fe200078ac0ff */
[----:B------:R-:W-:Y:S01]  /*65e0*/  FMUL.FTZ R170, R169, UR13 ;  /* 0x0000000da9aa7c20 */ /* 0x000fe20008410000 */
[----:B------:R-:W-:-:S02]  /*65f0*/  LOP3.LUT P2, RZ, R181, 0xff, RZ, 0xc0, !PT ;  /* 0x000000ffb5ff7812 */ /* 0x000fc4000784c0ff */
[----:B------:R-:W-:Y:S01]  /*6600*/  FSEL R217, R177, RZ, P5 ;  /* 0x000000ffb1d97208 */ /* 0x000fe20002800000 */
[----:B------:R-:W-:Y:S01]  /*6610*/  FMUL.FTZ R177, R178, UR13 ;  /* 0x0000000db2b17c20 */ /* 0x000fe20008410000 */
[----:B------:R-:W-:Y:S01]  /*6620*/  FSEL R216, R168, RZ, P2 ;  /* 0x000000ffa8d87208 */ /* 0x000fe20001000000 */
[----:B------:R-:W-:Y:S01]  /*6630*/  FMUL.FTZ R168, R32, UR13 ;  /* 0x0000000d20a87c20 */ /* 0x000fe20008410000 */
[C---:B------:R-:W-:Y:S02]  /*6640*/  LOP3.LUT P2, RZ, R180.reuse, 0xff0000, RZ, 0xc0, !PT ;  /* 0x00ff0000b4ff7812 */ /* 0x040fe4000784c0ff */
[----:B------:R-:W-:Y:S02]  /*6650*/  LOP3.LUT P5, RZ, R180, 0xff000000, RZ, 0xc0, !PT ;  /* 0xff000000b4ff7812 */ /* 0x000fe400078ac0ff */
[----:B------:R-:W-:Y:S02]  /*6660*/  FSEL R176, R33, RZ, P2 ;  /* 0x000000ff21b07208 */ /* 0x000fe40001000000 */
[----:B------:R-:W-:-:S02]  /*6670*/  FSEL R179, R177, RZ, P5 ;  /* 0x000000ffb1b37208 */ /* 0x000fc40002800000 */
[C---:B------:R-:W-:Y:S02]  /*6680*/  LOP3.LUT P2, RZ, R180.reuse, 0xff, RZ, 0xc0, !PT ;  /* 0x000000ffb4ff7812 */ /* 0x040fe4000784c0ff */
[----:B------:R-:W-:Y:S02]  /*6690*/  LOP3.LUT P5, RZ, R180, 0xff00, RZ, 0xc0, !PT ;  /* 0x0000ff00b4ff7812 */ /* 0x000fe400078ac0ff */
[----:B------:R-:W-:Y:S02]  /*66a0*/  FSEL R168, R168, RZ, P2 ;  /* 0x000000ffa8a87208 */ /* 0x000fe40001000000 */
[----:B------:R-:W-:Y:S02]  /*66b0*/  FSEL R177, R170, RZ, P5 ;  /* 0x000000ffaab17208 */ /* 0x000fe40002800000 */
[----:B------:R-:W-:Y:S02]  /*66c0*/  F2FP.F16.F32.PACK_AB R33, R178, R171 ;  /* 0x000000abb221723e */ /* 0x000fe400000000ff */
[----:B------:R-:W-:-:S02]  /*66d0*/  F2FP.F16.F32.PACK_AB R32, R169, R32 ;  /* 0x00000020a920723e */ /* 0x000fc400000000ff */
[----:B------:R-:W-:Y:S02]  /*66e0*/  F2FP.F16.F32.PACK_AB R171, R220, R219 ;  /* 0x000000dbdcab723e */ /* 0x000fe400000000ff */
[----:B------:R-:W-:Y:S02]  /*66f0*/  F2FP.F16.F32.PACK_AB R170, R217, R216 ;  /* 0x000000d8d9aa723e */ /* 0x000fe400000000ff */
[----:B------:R-:W-:Y:S02]  /*6700*/  F2FP.F16.F32.PACK_AB R169, R179, R176 ;  /* 0x000000b0b3a9723e */ /* 0x000fe400000000ff */
[----:B------:R-:W-:Y:S01]  /*6710*/  F2FP.F16.F32.PACK_AB R168, R177, R168 ;  /* 0x000000a8b1a8723e */ /* 0x000fe200000000ff */
[----:B------:R-:W-:Y:S06]  /*6720*/  BRA `(.L_x_676) ;  /* 0x0000000800c47947 */ /* 0x000fec0003800000 */
.L_x_679:
[-CC-:B------:R-:W-:Y:S01]  /*6730*/  FFMA.FTZ R170, R201, R211.reuse, R218.reuse ;  /* 0x000000d3c9aa7223 */ /* 0x180fe200000100da */
[-CC-:B------:R-:W-:Y:S01]  /*6740*/  FFMA.FTZ R179, R202, R211.reuse, R218.reuse ;  /* 0x000000d3cab37223 */ /* 0x180fe200000100da */
[----:B------:R-:W-:Y:S01]  /*6750*/  FFMA.FTZ R171, R200, R211, R218 ;  /* 0x000000d3c8ab7223 */ /* 0x000fe200000100da */
[--C-:B------:R-:W-:Y:S02]  /*6760*/  HADD2.F32 R217, -RZ, R43.reuse.H1_H1 ;  /* 0x3000002bffd97230 */ /* 0x100fe40000004100 */
[----:B0-----:R-:W-:Y:S01]  /*6770*/  FADD.FTZ R176, R21, -R170 ;  /* 0x800000aa15b07221 */ /* 0x001fe20000010000 */
[----:B------:R-:W-:Y:S02]  /*6780*/  HADD2.F32 R177, -RZ, R42.H1_H1 ;  /* 0x3000002affb17230 */ /* 0x000fe40000004100 */
[----:B------:R-:W-:Y:S01]  /*6790*/  FADD.FTZ R216, R22, -R179 ;  /* 0x800000b316d87221 */ /* 0x000fe20000010000 */
[----:B------:R-:W-:Y:S01]  /*67a0*/  FADD.FTZ R170, R20, -R171 ;  /* 0x800000ab14aa7221 */ /* 0x000fe20000010000 */
[----:B------:R-:W-:-:S02]  /*67b0*/  HADD2.F32 R178, -RZ, R43.H0_H0 ;  /* 0x2000002bffb27230 */ /* 0x000fc40000004100 */
[-CC-:B------:R-:W-:Y:S01]  /*67c0*/  FFMA.FTZ R168, R199, R211.reuse, R218.reuse ;  /* 0x000000d3c7a87223 */ /* 0x180fe200000100da */
[C---:B-----5:R-:W-:Y:S01]  /*67d0*/  FFMA.FTZ R220, R173.reuse, R216, R217 ;  /* 0x000000d8addc7223 */ /* 0x060fe200000100d9 */
[----:B------:R-:W-:Y:S01]  /*67e0*/  FFMA.FTZ R217, R173, R170, R177 ;  /* 0x000000aaadd97223 */ /* 0x000fe200000100b1 */
[-CC-:B------:R-:W-:Y:S01]  /*67f0*/  FFMA.FTZ R170, R197, R211.reuse, R218.reuse ;  /* 0x000000d3c5aa7223 */ /* 0x180fe200000100da */
[----:B------:R-:W-:Y:S01]  /*6800*/  FFMA.FTZ R171, R198, R211, R218 ;  /* 0x000000d3c6ab7223 */ /* 0x000fe200000100da */
[----:B------:R-:W-:Y:S02]  /*6810*/  HADD2.F32 R169, -RZ, R42.H0_H0 ;  /* 0x2000002affa97230 */ /* 0x000fe40000004100 */
[----:B------:R-:W-:Y:S01]  /*6820*/  FFMA.FTZ R219, R173, R176, R178 ;  /* 0x000000b0addb7223 */ /* 0x000fe200000100b2 */
[----:B------:R-:W-:Y:S01]  /*6830*/  FADD.FTZ R168, R19, -R168 ;  /* 0x800000a813a87221 */ /* 0x000fe20000010000 */
[----:B------:R-:W-:Y:S01]  /*6840*/  ISETP.GE.U32.AND P2, PT, R180, RZ, PT ;  /* 0x000000ffb400720c */ /* 0x000fe20003f46070 */
[----:B------:R-:W-:-:S02]  /*6850*/  HADD2.F32 R176, -RZ, R41.H0_H0 ;  /* 0x20000029ffb07230 */ /* 0x000fc40000004100 */
[----:B------:R-:W-:Y:S01]  /*6860*/  FADD.FTZ R170, R17, -R170 ;  /* 0x800000aa11aa7221 */ /* 0x000fe20000010000 */
[----:B------:R-:W-:Y:S01]  /*6870*/  FADD.FTZ R178, R18, -R171 ;  /* 0x800000ab12b27221 */ /* 0x000fe20000010000 */
[-CC-:B------:R-:W-:Y:S01]  /*6880*/  FFMA.FTZ R171, R196, R211.reuse, R218.reuse ;  /* 0x000000d3c4ab7223 */ /* 0x180fe200000100da */
[----:B------:R-:W-:Y:S01]  /*6890*/  FMUL.FTZ R219, R219, UR13 ;  /* 0x0000000ddbdb7c20 */ /* 0x000fe20008410000 */
[----:B------:R-:W-:Y:S01]  /*68a0*/  FMUL.FTZ R220, R220, UR13 ;  /* 0x0000000ddcdc7c20 */ /* 0x000fe20008410000 */
[----:B------:R-:W-:Y:S01]  /*68b0*/  FFMA.FTZ R216, R173, R168, R169 ;  /* 0x000000a8add87223 */ /* 0x000fe200000100a9 */
[----:B------:R-:W-:Y:S01]  /*68c0*/  HADD2.F32 R179, -RZ, R41.H1_H1 ;  /* 0x30000029ffb37230 */ /* 0x000fe20000004100 */
[----:B------:R-:W-:Y:S01]  /*68d0*/  LOP3.LUT P5, RZ, R181, 0xff0000, RZ, 0xc0, !PT ;  /* 0x00ff0000b5ff7812 */ /* 0x000fe200078ac0ff */
[----:B------:R-:W-:Y:S01]  /*68e0*/  FFMA.FTZ R168, R189, R211, R218 ;  /* 0x000000d3bda87223 */ /* 0x000fe200000100da */
[----:B------:R-:W-:Y:S01]  /*68f0*/  ISETP.GE.U32.AND.EX P2, PT, R181, 0x1000000, PT, P2 ;  /* 0x01000000b500780c */ /* 0x000fe20003f46120 */
[----:B------:R-:W-:Y:S01]  /*6900*/  FFMA.FTZ R177, R173, R170, R176 ;  /* 0x000000aaadb17223 */ /* 0x000fe200000100b0 */
[----:B------:R-:W-:Y:S01]  /*6910*/  FADD.FTZ R170, R16, -R171 ;  /* 0x800000ab10aa7221 */ /* 0x000fe20000010000 */
[----:B------:R-:W-:Y:S01]  /*6920*/  FSEL R171, R219, RZ, P5 ;  /* 0x000000ffdbab7208 */ /* 0x000fe20002800000 */
[----:B------:R-:W-:Y:S01]  /*6930*/  FMUL.FTZ R216, R216, UR13 ;  /* 0x0000000dd8d87c20 */ /* 0x000fe20008410000 */
[----:B------:R-:W-:Y:S01]  /*6940*/  FMUL.FTZ R217, R217, UR13 ;  /* 0x0000000dd9d97c20 */ /* 0x000fe20008410000 */
[----:B------:R-:W-:Y:S01]  /*6950*/  FSEL R220, R220, RZ, P2 ;  /* 0x000000ffdcdc7208 */ /* 0x000fe20001000000 */
[----:B------:R-:W-:-:S02]  /*6960*/  HADD2.F32 R169, -RZ, R40.H0_H0 ;  /* 0x20000028ffa97230 */ /* 0x000fc40000004100 */
[----:B------:R-:W-:Y:S01]  /*6970*/  FFMA.FTZ R178, R173, R178, R179 ;  /* 0x000000b2adb27223 */ /* 0x000fe200000100b3 */
[----:B------:R-:W-:Y:S01]  /*6980*/  HADD2.F32 R176, -RZ, R40.H1_H1 ;  /* 0x30000028ffb07230 */ /* 0x000fe20000004100 */
[----:B------:R-:W-:Y:S01]  /*6990*/  LOP3.LUT P5, RZ, R181, 0xff, RZ, 0xc0, !PT ;  /* 0x000000ffb5ff7812 */ /* 0x000fe200078ac0ff */
[----:B------:R-:W-:Y:S01]  /*69a0*/  FADD.FTZ R168, R15, -R168 ;  /* 0x800000a80fa87221 */ /* 0x000fe20000010000 */
[----:B------:R-:W-:Y:S01]  /*69b0*/  LOP3.LUT P2, RZ, R181, 0xff00, RZ, 0xc0, !PT ;  /* 0x0000ff00b5ff7812 */ /* 0x000fe2000784c0ff */
[----:B------:R-:W-:Y:S01]  /*69c0*/  FMUL.FTZ R177, R177, UR13 ;  /* 0x0000000db1b17c20 */ /* 0x000fe20008410000 */
[----:B------:R-:W-:Y:S01]  /*69d0*/  FSEL R216, R216, RZ, P5 ;  /* 0x000000ffd8d87208 */ /* 0x000fe20002800000 */
[----:B------:R-:W-:Y:S01]  /*69e0*/  FMUL.FTZ R178, R178, UR13 ;  /* 0x0000000db2b27c20 */ /* 0x000fe20008410000 */
[----:B------:R-:W-:Y:S01]  /*69f0*/  FSEL R217, R217, RZ, P2 ;  /* 0x000000ffd9d97208 */ /* 0x000fe20001000000 */
[C---:B------:R-:W-:Y:S01]  /*6a00*/  FFMA.FTZ R168, R173.reuse, R168, R169 ;  /* 0x000000a8ada87223 */ /* 0x040fe200000100a9 */
[----:B------:R-:W-:Y:S01]  /*6a10*/  FFMA.FTZ R170, R173, R170, R176 ;  /* 0x000000aaadaa7223 */ /* 0x000fe200000100b0 */
[----:B------:R-:W-:-:S02]  /*6a20*/  LOP3.LUT P5, RZ, R180, 0xff0000, RZ, 0xc0, !PT ;  /* 0x00ff0000b4ff7812 */ /* 0x000fc400078ac0ff */
[----:B------:R-:W-:Y:S01]  /*6a30*/  LOP3.LUT P2, RZ, R180, 0xff000000, RZ, 0xc0, !PT ;  /* 0xff000000b4ff7812 */ /* 0x000fe2000784c0ff */
[----:B------:R-:W-:Y:S01]  /*6a40*/  FMUL.FTZ R168, R168, UR13 ;  /* 0x0000000da8a87c20 */ /* 0x000fe20008410000 */
[----:B------:R-:W-:Y:S01]  /*6a50*/  FSEL R169, R177, RZ, P5 ;  /* 0x000000ffb1a97208 */ /* 0x000fe20002800000 */
[----:B------:R-:W-:Y:S01]  /*6a60*/  FMUL.FTZ R170, R170, UR13 ;  /* 0x0000000daaaa7c20 */ /* 0x000fe20008410000 */
[----:B------:R-:W-:Y:S02]  /*6a70*/  FSEL R178, R178, RZ, P2 ;  /* 0x000000ffb2b27208 */ /* 0x000fe40001000000 */
[C---:B------:R-:W-:Y:S02]  /*6a80*/  LOP3.LUT P5, RZ, R180.reuse, 0xff00, RZ, 0xc0, !PT ;  /* 0x0000ff00b4ff7812 */ /* 0x040fe400078ac0ff */
[----:B------:R-:W-:Y:S02]  /*6a90*/  LOP3.LUT P2, RZ, R180, 0xff, RZ, 0xc0, !PT ;  /* 0x000000ffb4ff7812 */ /* 0x000fe4000784c0ff */
[----:B------:R-:W-:-:S02]  /*6aa0*/  FSEL R177, R170, RZ, P5 ;  /* 0x000000ffaab17208 */ /* 0x000fc40002800000 */
[----:B------:R-:W-:Y:S02]  /*6ab0*/  FSEL R168, R168, RZ, P2 ;  /* 0x000000ffa8a87208 */ /* 0x000fe40001000000 */
[----:B------:R-:W-:Y:S02]  /*6ac0*/  F2FP.F16.F32.PACK_AB R171, R220, R171 ;  /* 0x000000abdcab723e */ /* 0x000fe400000000ff */
[----:B------:R-:W-:Y:S02]  /*6ad0*/  F2FP.F16.F32.PACK_AB R170, R217, R216 ;  /* 0x000000d8d9aa723e */ /* 0x000fe400000000ff */
[----:B------:R-:W-:Y:S02]  /*6ae0*/  F2FP.F16.F32.PACK_AB R169, R178, R169 ;  /* 0x000000a9b2a9723e */ /* 0x000fe400000000ff */
[----:B------:R-:W-:Y:S01]  /*6af0*/  F2FP.F16.F32.PACK_AB R168, R177, R168 ;  /* 0x000000a8b1a8723e */ /* 0x000fe200000000ff */
[----:B------:R-:W-:Y:S06]  /*6b00*/  BRA `(.L_x_676) ;  /* 0x0000000400cc7947 */ /* 0x000fec0003800000 */
.L_x_678:
        /* <DEDUP_REMOVED lines=8> */
[-C--:B------:R-:W-:Y:S01]  /*6b90*/  FFMA.FTZ R32, R199, R211.reuse, R218 ;  /* 0x000000d3c7207223 */ /* 0x080fe200000100da */
[----:B------:R-:W-:Y:S01]  /*6ba0*/  FADD.FTZ R168, R22, -R33 ;  /* 0x8000002116a87221 */ /* 0x000fe20000010000 */
[----:B------:R-:W-:Y:S01]  /*6bb0*/  ISETP.GE.U32.AND.EX P2, PT, R181, 0x1000000, PT, P2 ;  /* 0x01000000b500780c */ /* 0x000fe20003f46120 */
[----:B-----5:R-:W-:Y:S01]  /*6bc0*/  FMUL.FTZ R34, R173, R34 ;  /* 0x00000022ad227220 */ /* 0x020fe20000410000 */
[----:B------:R-:W-:Y:S01]  /*6bd0*/  FADD.FTZ R32, R19, -R32 ;  /* 0x8000002013207221 */ /* 0x000fe20000010000 */
[----:B------:R-:W-:Y:S01]  /*6be0*/  FMUL.FTZ R169, R173, R168 ;  /* 0x000000a8ada97220 */ /* 0x000fe20000410000 */
[----:B------:R-:W-:Y:S01]  /*6bf0*/  LOP3.LUT P5, RZ, R181, 0xff0000, RZ, 0xc0, !PT ;  /* 0x00ff0000b5ff7812 */ /* 0x000fe200078ac0ff */
[----:B------:R-:W-:Y:S01]  /*6c00*/  FMUL.FTZ R33, R34, UR13 ;  /* 0x0000000d22217c20 */ /* 0x000fe20008410000 */
[----:B------:R-:W-:Y:S01]  /*6c10*/  FMUL.FTZ R168, R173, R32 ;  /* 0x00000020ada87220 */ /* 0x000fe20000410000 */
[C---:B------:R-:W-:Y:S01]  /*6c20*/  FMUL.FTZ R32, R169.reuse, UR13 ;  /* 0x0000000da9207c20 */ /* 0x040fe20008410000 */
[----:B------:R-:W-:Y:S01]  /*6c30*/  F2FP.F16.F32.PACK_AB R35, R169, R34 ;  /* 0x00000022a923723e */ /* 0x000fe200000000ff */
[-CC-:B------:R-:W-:Y:S01]  /*6c40*/  FFMA.FTZ R169, R200, R211.reuse, R218.reuse ;  /* 0x000000d3c8a97223 */ /* 0x180fe200000100da */
[----:B------:R-:W-:Y:S01]  /*6c50*/  FSEL R219, R33, RZ, P5 ;  /* 0x000000ff21db7208 */ /* 0x000fe20002800000 */
[----:B------:R-:W-:Y:S01]  /*6c60*/  FMUL.FTZ R33, R168, UR13 ;  /* 0x0000000da8217c20 */ /* 0x000fe20008410000 */
[----:B------:R-:W-:Y:S01]  /*6c70*/  FSEL R220, R32, RZ, P2 ;  /* 0x000000ff20dc7208 */ /* 0x000fe20001000000 */
[-CC-:B------:R-:W-:Y:S01]  /*6c80*/  FFMA.FTZ R32, R197, R211.reuse, R218.reuse ;  /* 0x000000d3c5207223 */ /* 0x180fe200000100da */
[----:B------:R-:W-:Y:S01]  /*6c90*/  FADD.FTZ R170, R20, -R169 ;  /* 0x800000a914aa7221 */ /* 0x000fe20000010000 */
[----:B------:R-:W-:Y:S01]  /*6ca0*/  LOP3.LUT P5, RZ, R181, 0xff, RZ, 0xc0, !PT ;  /* 0x000000ffb5ff7812 */ /* 0x000fe200078ac0ff */
[-C--:B------:R-:W-:Y:S01]  /*6cb0*/  FFMA.FTZ R169, R198, R211.reuse, R218 ;  /* 0x000000d3c6a97223 */ /* 0x080fe200000100da */
[----:B------:R-:W-:Y:S01]  /*6cc0*/  FADD.FTZ R34, R17, -R32 ;  /* 0x8000002011227221 */ /* 0x000fe20000010000 */
[----:B------:R-:W-:Y:S01]  /*6cd0*/  FMUL.FTZ R177, R173, R170 ;  /* 0x000000aaadb17220 */ /* 0x000fe20000410000 */
[----:B------:R-:W-:Y:S01]  /*6ce0*/  FSEL R216, R33, RZ, P5 ;  /* 0x000000ff21d87208 */ /* 0x000fe20002800000 */
[----:B------:R-:W-:Y:S01]  /*6cf0*/  FADD.FTZ R170, R18, -R169 ;  /* 0x800000a912aa7221 */ /* 0x000fe20000010000 */
[----:B------:R-:W-:Y:S01]  /*6d00*/  FMUL.FTZ R171, R173, R34 ;  /* 0x00000022adab7220 */ /* 0x000fe20000410000 */
[-CC-:B------:R-:W-:Y:S01]  /*6d10*/  FFMA.FTZ R32, R189, R211.reuse, R218.reuse ;  /* 0x000000d3bd207223 */ /* 0x180fe200000100da */
[----:B------:R-:W-:Y:S01]  /*6d20*/  FFMA.FTZ R33, R196, R211, R218 ;  /* 0x000000d3c4217223 */ /* 0x000fe200000100da */
[C---:B------:R-:W-:Y:S01]  /*6d30*/  F2FP.F16.F32.PACK_AB R34, R177.reuse, R168 ;  /* 0x000000a8b122723e */ /* 0x040fe200000000ff */
[----:B------:R-:W-:Y:S01]  /*6d40*/  FMUL.FTZ R177, R177, UR13 ;  /* 0x0000000db1b17c20 */ /* 0x000fe20008410000 */
[----:B------:R-:W-:Y:S01]  /*6d50*/  LOP3.LUT P2, RZ, R181, 0xff00, RZ, 0xc0, !PT ;  /* 0x0000ff00b5ff7812 */ /* 0x000fe2000784c0ff */
[----:B0-----:R-:W-:Y:S01]  /*6d60*/  FMUL.FTZ R178, R173, R170 ;  /* 0x000000aaadb27220 */ /* 0x001fe20000410000 */
[----:B------:R-:W-:Y:S01]  /*6d70*/  FADD.FTZ R32, R15, -R32 ;  /* 0x800000200f207221 */ /* 0x000fe20000010000 */
[----:B------:R-:W-:Y:S01]  /*6d80*/  FADD.FTZ R168, R16, -R33 ;  /* 0x8000002110a87221 */ /* 0x000fe20000010000 */
[----:B------:R-:W-:Y:S01]  /*6d90*/  FSEL R217, R177, RZ, P2 ;  /* 0x000000ffb1d97208 */ /* 0x000fe20001000000 */
[----:B------:R-:W-:Y:S01]  /*6da0*/  FMUL.FTZ R33, R171, UR13 ;  /* 0x0000000dab217c20 */ /* 0x000fe20008410000 */
        /* <DEDUP_REMOVED lines=13> */
[----:B------:R-:W-:Y:S02]  /*6e80*/  F2FP.F16.F32.PACK_AB R33, R178, R171 ;  /* 0x000000abb221723e */ /* 0x000fe400000000ff */
[----:B------:R-:W-:Y:S02]  /*6e90*/  F2FP.F16.F32.PACK_AB R32, R169, R32 ;  /* 0x00000020a920723e */ /* 0x000fe400000000ff */
[----:B------:R-:W-:-:S02]  /*6ea0*/  F2FP.F16.F32.PACK_AB R171, R220, R219 ;  /* 0x000000dbdcab723e */ /* 0x000fc400000000ff */
[----:B------:R-:W-:Y:S02]  /*6eb0*/  F2FP.F16.F32.PACK_AB R170, R217, R216 ;  /* 0x000000d8d9aa723e */ /* 0x000fe400000000ff */
[----:B------:R-:W-:Y:S02]  /*6ec0*/  F2FP.F16.F32.PACK_AB R169, R179, R176 ;  /* 0x000000b0b3a9723e */ /* 0x000fe400000000ff */
[----:B------:R-:W-:Y:S01]  /*6ed0*/  F2FP.F16.F32.PACK_AB R168, R177, R168 ;  /* 0x000000a8b1a8723e */ /* 0x000fe200000000ff */
[----:B------:R-:W-:Y:S06]  /*6ee0*/  BRA `(.L_x_676) ;  /* 0x0000000000d47947 */ /* 0x000fec0003800000 */
.L_x_680:
[-CC-:B------:R-:W-:Y:S01]  /*6ef0*/  FFMA.FTZ R170, R201, R211.reuse, R218.reuse ;  /* 0x000000d3c9aa7223 */ /* 0x180fe200000100da */
[-CC-:B------:R-:W-:Y:S01]  /*6f00*/  FFMA.FTZ R169, R202, R211.reuse, R218.reuse ;  /* 0x000000d3caa97223 */ /* 0x180fe200000100da */
[-C--:B------:R-:W-:Y:S01]  /*6f10*/  FFMA.FTZ R168, R199, R211.reuse, R218 ;  /* 0x000000d3c7a87223 */ /* 0x080fe200000100da */
[----:B------:R-:W-:Y:S01]  /*6f20*/  ISETP.GE.U32.AND P2, PT, R180, RZ, PT ;  /* 0x000000ffb400720c */ /* 0x000fe20003f46070 */
[----:B------:R-:W-:Y:S01]  /*6f30*/  FADD.FTZ R170, R21, -R170 ;  /* 0x800000aa15aa7221 */ /* 0x000fe20000010000 */
[----:B0-----:R-:W-:Y:S01]  /*6f40*/  FADD.FTZ R176, R22, -R169 ;  /* 0x800000a916b07221 */ /* 0x001fe20000010000 */
[----:B------:R-:W-:Y:S01]  /*6f50*/  FADD.FTZ R168, R19, -R168 ;  /* 0x800000a813a87221 */ /* 0x000fe20000010000 */
[----:B------:R-:W-:Y:S01]  /*6f60*/  LOP3.LUT P5, RZ, R181, 0xff0000, RZ, 0xc0, !PT ;  /* 0x00ff0000b5ff7812 */ /* 0x000fe200078ac0ff */
[C---:B-----5:R-:W-:Y:S01]  /*6f70*/  FMUL.FTZ R170, R173.reuse, R170 ;  /* 0x000000aaadaa7220 */ /* 0x060fe20000410000 */
[C---:B------:R-:W-:Y:S01]  /*6f80*/  FMUL.FTZ R176, R173.reuse, R176 ;  /* 0x000000b0adb07220 */ /* 0x040fe20000410000 */
[----:B------:R-:W-:Y:S01]  /*6f90*/  FMUL.FTZ R168, R173, R168 ;  /* 0x000000a8ada87220 */ /* 0x000fe20000410000 */
[----:B------:R-:W-:Y:S01]  /*6fa0*/  ISETP.GE.U32.AND.EX P2, PT, R181, 0x1000000, PT, P2 ;  /* 0x01000000b500780c */ /* 0x000fe20003f46120 */
[----:B------:R-:W-:Y:S01]  /*6fb0*/  FMUL.FTZ R170, R170, UR13 ;  /* 0x0000000daaaa7c20 */ /* 0x000fe20008410000 */
[----:B------:R-:W-:Y:S01]  /*6fc0*/  FMUL.FTZ R176, R176, UR13 ;  /* 0x0000000db0b07c20 */ /* 0x000fe20008410000 */
[----:B------:R-:W-:Y:S01]  /*6fd0*/  FMUL.FTZ R168, R168, UR13 ;  /* 0x0000000da8a87c20 */ /* 0x000fe20008410000 */
[-CC-:B------:R-:W-:Y:S01]  /*6fe0*/  FFMA.FTZ R169, R200, R211.reuse, R218.reuse ;  /* 0x000000d3c8a97223 */ /* 0x180fe200000100da */
[----:B------:R-:W-:Y:S01]  /*6ff0*/  FFMA.FTZ R171, R198, R211, R218 ;  /* 0x000000d3c6ab7223 */ /* 0x000fe200000100da */
[----:B------:R-:W-:-:S02]  /*7000*/  FSEL R216, R170, RZ, P5 ;  /* 0x000000ffaad87208 */ /* 0x000fc40002800000 */
[----:B------:R-:W-:Y:S02]  /*7010*/  LOP3.LUT P5, RZ, R181, 0xff, RZ, 0xc0, !PT ;  /* 0x000000ffb5ff7812 */ /* 0x000fe400078ac0ff */
[----:B------:R-:W-:Y:S01]  /*7020*/  FSEL R217, R176, RZ, P2 ;  /* 0x000000ffb0d97208 */ /* 0x000fe20001000000 */
[----:B------:R-:W-:Y:S01]  /*7030*/  FADD.FTZ R176, R20, -R169 ;  /* 0x800000a914b07221 */ /* 0x000fe20000010000 */
[----:B------:R-:W-:Y:S01]  /*7040*/  FSEL R178, R168, RZ, P5 ;  /* 0x000000ffa8b27208 */ /* 0x000fe20002800000 */
[-CC-:B------:R-:W-:Y:S01]  /*7050*/  FFMA.FTZ R168, R197, R211.reuse, R218.reuse ;  /* 0x000000d3c5a87223 */ /* 0x180fe200000100da */
[-C--:B------:R-:W-:Y:S01]  /*7060*/  FFMA.FTZ R169, R196, R211.reuse, R218 ;  /* 0x000000d3c4a97223 */ /* 0x080fe200000100da */
[----:B------:R-:W-:Y:S01]  /*7070*/  FMUL.FTZ R177, R173, R176 ;  /* 0x000000b0adb17220 */ /* 0x000fe20000410000 */
[----:B------:R-:W-:Y:S01]  /*7080*/  FADD.FTZ R176, R18, -R171 ;  /* 0x800000ab12b07221 */ /* 0x000fe20000010000 */
[----:B------:R-:W-:Y:S01]  /*7090*/  FADD.FTZ R170, R17, -R168 ;  /* 0x800000a811aa7221 */ /* 0x000fe20000010000 */
[----:B------:R-:W-:Y:S01]  /*70a0*/  FFMA.FTZ R168, R189, R211, R218 ;  /* 0x000000d3bda87223 */ /* 0x000fe200000100da */
        /* <DEDUP_REMOVED lines=24> */
[----:B------:R-:W-:-:S07]  /*7230*/  F2FP.F16.F32.PACK_AB R168, R177, R168 ;  /* 0x000000a8b1a8723e */ /* 0x000fce00000000ff */
.L_x_676:
        /* <DEDUP_REMOVED lines=10> */
.L_x_672:
[----:B------:R-:W-:Y:S05]  /*72e0*/  BSYNC.RECONVERGENT B0 ;  /* 0x0000000000007941 */ /* 0x000fea0003800200 */
.L_x_671:
        /* <DEDUP_REMOVED lines=14> */
[-C--:B------:R-:W-:Y:S01]  /*73d0*/  FFMA.FTZ R32, R207, R211.reuse, R218 ;  /* 0x000000d3cf207223 */ /* 0x080fe200000100da */
[--C-:B------:R-:W-:Y:S02]  /*73e0*/  HADD2.F32 R170, -RZ, R39.reuse.H1_H1 ;  /* 0x30000027ffaa7230 */ /* 0x100fe40000004100 */
        /* <DEDUP_REMOVED lines=9> */
[----:B------:R-:W-:Y:S01]  /*7480*/  FFMA.FTZ R33, R208, R211, R218 ;  /* 0x000000d3d0217223 */ /* 0x000fe200000100da */
[----:B------:R-:W-:-:S02]  /*7490*/  HADD2.F32 R29, -RZ, R37.H0_H0 ;  /* 0x20000025ff1d7230 */ /* 0x000fc40000004100 */
[----:B------:R-:W-:Y:S01]  /*74a0*/  FADD.FTZ R30, R25, -R30 ;  /* 0x8000001e191e7221 */ /* 0x000fe20000010000 */
[-CC-:B------:R-:W-:Y:S01]  /*74b0*/  FFMA.FTZ R28, R203, R211.reuse, R218.reuse ;  /* 0x000000d3cb1c7223 */ /* 0x180fe200000100da */
[----:B------:R-:W-:Y:S02]  /*74c0*/  HADD2.F32 R35, -RZ, R38.H1_H1 ;  /* 0x30000026ff237230 */ /* 0x000fe40000004100 */
[----:B------:R-:W-:Y:S01]  /*74d0*/  FADD.FTZ R168, R172, -R33 ;  /* 0x80000021aca87221 */ /* 0x000fe20000010000 */
[----:B------:R-:W-:Y:S01]  /*74e0*/  FFMA.FTZ R33, R173, R30, R29 ;  /* 0x0000001ead217223 */ /* 0x000fe2000001001d */
[-C--:B------:R-:W-:Y:S01]  /*74f0*/  FFMA.FTZ R31, R206, R211.reuse, R218 ;  /* 0x000000d3ce1f7223 */ /* 0x080fe200000100da */
[----:B------:R-:W-:Y:S02]  /*7500*/  HADD2.F32 R29, -RZ, R36.H0_H0 ;  /* 0x20000024ff1d7230 */ /* 0x000fe40000004100 */
[----:B------:R-:W-:Y:S01]  /*7510*/  FADD.FTZ R28, R23, -R28 ;  /* 0x8000001c171c7221 */ /* 0x000fe20000010000 */
[----:B------:R-:W-:Y:S01]  /*7520*/  FFMA.FTZ R211, R204, R211, R218 ;  /* 0x000000d3ccd37223 */ /* 0x000fe200000100da */
[----:B------:R-:W-:Y:S01]  /*7530*/  FFMA.FTZ R169, R173, R168, R35 ;  /* 0x000000a8ada97223 */ /* 0x000fe20000010023 */
[----:B------:R-:W-:-:S02]  /*7540*/  HADD2.F32 R35, -RZ, R37.H1_H1 ;  /* 0x30000025ff237230 */ /* 0x000fc40000004100 */
[----:B------:R-:W-:Y:S01]  /*7550*/  FADD.FTZ R32, R26, -R31 ;  /* 0x8000001f1a207221 */ /* 0x000fe20000010000 */
[----:B------:R-:W-:Y:S02]  /*7560*/  HADD2.F32 R31, -RZ, R36.H1_H1 ;  /* 0x30000024ff1f7230 */ /* 0x000fe40000004100 */
        /* <DEDUP_REMOVED lines=9> */
[----:B------:R-:W-:-:S02]  /*7600*/  FSEL R171, R29, RZ, P2 ;  /* 0x000000ff1dab7208 */ /* 0x000fc40001000000 */
[----:B------:R-:W-:Y:S01]  /*7610*/  FSEL R31, R29, RZ, P6 ;  /* 0x000000ff1d1f7208 */ /* 0x000fe20003000000 */
[----:B------:R-:W-:Y:S01]  /*7620*/  FMUL.FTZ R29, R34, UR13 ;  /* 0x0000000d221d7c20 */ /* 0x000fe20008410000 */
[C---:B------:R-:W-:Y:S01]  /*7630*/  F2FP.F16.F32.PACK_AB R35, R177.reuse, R170 ;  /* 0x000000aab123723e */ /* 0x040fe200000000ff */
[----:B------:R-:W-:Y:S01]  /*7640*/  FMUL.FTZ R177, R177, UR13 ;  /* 0x0000000db1b17c20 */ /* 0x000fe20008410000 */
[----:B------:R-:W-:Y:S02]  /*7650*/  LOP3.LUT P6, RZ, R183, 0xff, RZ, 0xc0, !PT ;  /* 0x000000ffb7ff7812 */ /* 0x000fe400078cc0ff */
[----:B------:R-:W-:Y:S02]  /*7660*/  ISETP.GE.U32.AND.EX P5, PT, R185, 0x1000000, PT, P5 ;  /* 0x01000000b900780c */ /* 0x000fe40003fa6150 */
[----:B------:R-:W-:Y:S02]  /*7670*/  ISETP.GE.U32.AND P2, PT, R182, RZ, PT ;  /* 0x000000ffb600720c */ /* 0x000fe40003f46070 */
[----:B------:R-:W-:-:S02]  /*7680*/  FSEL R170, R177, RZ, P5 ;  /* 0x000000ffb1aa7208 */ /* 0x000fc40002800000 */
[----:B------:R-:W-:Y:S02]  /*7690*/  FSEL R30, R29, RZ, P6 ;  /* 0x000000ff1d1e7208 */ /* 0x000fe40003000000 */
[----:B------:R-:W-:Y:S02]  /*76a0*/  LOP3.LUT P6, RZ, R185, 0xff, RZ, 0xc0, !PT ;  /* 0x000000ffb9ff7812 */ /* 0x000fe400078cc0ff */
[C---:B------:R-:W-:Y:S02]  /*76b0*/  ISETP.GE.U32.AND.EX P2, PT, R183.reuse, 0x1000000, PT, P2 ;  /* 0x01000000b700780c */ /* 0x040fe40003f46120 */
[----:B------:R-:W-:Y:S02]  /*76c0*/  LOP3.LUT P5, RZ, R183, 0xff00, RZ, 0xc0, !PT ;  /* 0x0000ff00b7ff7812 */ /* 0x000fe400078ac0ff */
[----:B------:R-:W-:Y:S02]  /*76d0*/  F2FP.F16.F32.PACK_AB R171, R170, R171 ;  /* 0x000000abaaab723e */ /* 0x000fe400000000ff */
[----:B------:R-:W-:-:S02]  /*76e0*/  F2FP.F16.F32.PACK_AB R34, R169, R34 ;  /* 0x00000022a922723e */ /* 0x000fc400000000ff */
[----:B------:R-:W-:Y:S01]  /*76f0*/  FSEL R170, R29, RZ, P6 ;  /* 0x000000ff1daa7208 */ /* 0x000fe20003000000 */
[----:B------:R-:W-:Y:S01]  /*7700*/  FMUL.FTZ R29, R33, UR13 ;  /* 0x0000000d211d7c20 */ /* 0x000fe20008410000 */
[----:B0-----:R-:W-:Y:S02]  /*7710*/  FSEL R176, R177, RZ, P2 ;  /* 0x000000ffb1b07208 */ /* 0x001fe40001000000 */
[----:B------:R-:W-:Y:S02]  /*7720*/  FSEL R169, R168, RZ, P5 ;  /* 0x000000ffa8a97208 */ /* 0x000fe40002800000 */
[----:B------:R-:W-:Y:S02]  /*7730*/  LOP3.LUT P2, RZ, R185, 0xff00, RZ, 0xc0, !PT ;  /* 0x0000ff00b9ff7812 */ /* 0x000fe4000784c0ff */
[----:B------:R-:W-:Y:S02]  /*7740*/  LOP3.LUT P5, RZ, R184, 0xff0000, RZ, 0xc0, !PT ;  /* 0x00ff0000b8ff7812 */ /* 0x000fe400078ac0ff */
[----:B------:R-:W-:-:S02]  /*7750*/  LOP3.LUT P6, RZ, R182, 0xff0000, RZ, 0xc0, !PT ;  /* 0x00ff0000b6ff7812 */ /* 0x000fc400078cc0ff */
[----:B------:R-:W-:Y:S02]  /*7760*/  F2FP.F16.F32.PACK_AB R30, R169, R30 ;  /* 0x0000001ea91e723e */ /* 0x000fe400000000ff */
[C---:B------:R-:W-:Y:S01]  /*7770*/  F2FP.F16.F32.PACK_AB R33, R32.reuse, R33 ;  /* 0x000000212021723e */ /* 0x040fe200000000ff */
[----:B------:R-:W-:Y:S01]  /*7780*/  FMUL.FTZ R32, R32, UR13 ;  /* 0x0000000d20207c20 */ /* 0x000fe20008410000 */
[----:B------:R-:W-:Y:S02]  /*7790*/  FSEL R211, R168, RZ, P2 ;  /* 0x000000ffa8d37208 */ /* 0x000fe40001000000 */
[----:B------:R-:W-:Y:S02]  /*77a0*/  FSEL R169, R29, RZ, P5 ;  /* 0x000000ff1da97208 */ /* 0x000fe40002800000 */
[----:B------:R-:W-:Y:S02]  /*77b0*/  LOP3.LUT P2, RZ, R184, 0xff000000, RZ, 0xc0, !PT ;  /* 0xff000000b8ff7812 */ /* 0x000fe4000784c0ff */
[----:B------:R-:W-:-:S02]  /*77c0*/  LOP3.LUT P5, RZ, R182, 0xff000000, RZ, 0xc0, !PT ;  /* 0xff000000b6ff7812 */ /* 0x000fc400078ac0ff */
[----:B------:R-:W-:Y:S01]  /*77d0*/  FSEL R178, R29, RZ, P6 ;  /* 0x000000ff1db27208 */ /* 0x000fe20003000000 */
[C---:B------:R-:W-:Y:S01]  /*77e0*/  FMUL.FTZ R29, R173.reuse, UR13 ;  /* 0x0000000dad1d7c20 */ /* 0x040fe20008410000 */
[----:B------:R-:W-:Y:S02]  /*77f0*/  LOP3.LUT P6, RZ, R184, 0xff00, RZ, 0xc0, !PT ;  /* 0x0000ff00b8ff7812 */ /* 0x000fe400078cc0ff */
[C---:B------:R-:W-:Y:S02]  /*7800*/  FSEL R216, R32.reuse, RZ, P2 ;  /* 0x000000ff20d87208 */ /* 0x040fe40001000000 */
[----:B------:R-:W-:Y:S02]  /*7810*/  FSEL R179, R32, RZ, P5 ;  /* 0x000000ff20b37208 */ /* 0x000fe40002800000 */
[----:B------:R-:W-:Y:S01]  /*7820*/  F2FP.F16.F32.PACK_AB R32, R173, R28 ;  /* 0x0000001cad20723e */ /* 0x000fe200000000ff */
[----:B------:R-:W-:Y:S01]  /*7830*/  FMUL.FTZ R28, R28, UR13 ;  /* 0x0000000d1c1c7c20 */ /* 0x000fe20008410000 */
[----:B------:R-:W-:-:S02]  /*7840*/  FSEL R177, R29, RZ, P6 ;  /* 0x000000ff1db17208 */ /* 0x000fc40003000000 */
[C---:B------:R-:W-:Y:S02]  /*7850*/  LOP3.LUT P2, RZ, R182.reuse, 0xff00, RZ, 0xc0, !PT ;  /* 0x0000ff00b6ff7812 */ /* 0x040fe4000784c0ff */
[----:B------:R-:W-:Y:S02]  /*7860*/  LOP3.LUT P5, RZ, R182, 0xff, RZ, 0xc0, !PT ;  /* 0x000000ffb6ff7812 */ /* 0x000fe400078ac0ff */
[----:B------:R-:W-:Y:S02]  /*7870*/  LOP3.LUT P6, RZ, R184, 0xff, RZ, 0xc0, !PT ;  /* 0x000000ffb8ff7812 */ /* 0x000fe400078cc0ff */
[----:B------:R-:W-:Y:S02]  /*7880*/  F2FP.F16.F32.PACK_AB R31, R176, R31 ;  /* 0x0000001fb01f723e */ /* 0x000fe400000000ff */
[----:B------:R-:W-:Y:S02]  /*7890*/  FSEL R176, R29, RZ, P2 ;  /* 0x000000ff1db07208 */ /* 0x000fe40001000000 */
[----:B------:R-:W-:-:S02]  /*78a0*/  FSEL R173, R28, RZ, P5 ;  /* 0x000000ff1cad7208 */ /* 0x000fc40002800000 */
[----:B------:R-:W-:Y:S02]  /*78b0*/  FSEL R168, R28, RZ, P6 ;  /* 0x000000ff1ca87208 */ /* 0x000fe40003000000 */
[----:B------:R-:W-:Y:S02]  /*78c0*/  F2FP.F16.F32.PACK_AB R170, R211, R170 ;  /* 0x000000aad3aa723e */ /* 0x000fe400000000ff */
[----:B------:R-:W-:Y:S02]  /*78d0*/  F2FP.F16.F32.PACK_AB R29, R179, R178 ;  /* 0x000000b2b31d723e */ /* 0x000fe400000000ff */
[----:B------:R-:W-:Y:S02]  /*78e0*/  F2FP.F16.F32.PACK_AB R169, R216, R169 ;  /* 0x000000a9d8a9723e */ /* 0x000fe400000000ff */
[----:B------:R-:W-:Y:S02]  /*78f0*/  F2FP.F16.F32.PACK_AB R28, R176, R173 ;  /* 0x000000adb01c723e */ /* 0x000fe400000000ff */
[----:B------:R-:W-:Y:S01]  /*7900*/  F2FP.F16.F32.PACK_AB R168, R177, R168 ;  /* 0x000000a8b1a8723e */ /* 0x000fe200000000ff */
[----:B------:R-:W-:Y:S06]  /*7910*/  BRA `(.L_x_686) ;  /* 0x0000001c00ac7947 */ /* 0x000fec0003800000 */
.L_x_685:
[-CC-:B-1-3--:R-:W-:Y:S01]  /*7920*/  FFMA.FTZ R170, R210, R211.reuse, R218.reuse ;  /* 0x000000d3d2aa7223 */ /* 0x18afe200000100da */
[-CC-:B------:R-:W-:Y:S01]  /*7930*/  FFMA.FTZ R31, R209, R211.reuse, R218.reuse ;  /* 0x000000d3d11f7223 */ /* 0x180fe200000100da */
[--C-:B------:R-:W-:Y:S02]  /*7940*/  HADD2.F32 R171, -RZ, R39.reuse.H0_H0 ;  /* 0x20000027ffab7230 */ /* 0x100fe40000004100 */
[-C--:B------:R-:W-:Y:S01]  /*7950*/  FFMA.FTZ R168, R207, R211.reuse, R218 ;  /* 0x000000d3cfa87223 */ /* 0x080fe200000100da */
[----:B0-----:R-:W-:Y:S01]  /*7960*/  FADD.FTZ R176, R187, -R170 ;  /* 0x800000aabbb07221 */ /* 0x001fe20000010000 */
[----:B------:R-:W-:Y:S02]  /*7970*/  HADD2.F32 R178, -RZ, R39.H1_H1 ;  /* 0x30000027ffb27230 */ /* 0x000fe40000004100 */
[----:B------:R-:W-:Y:S01]  /*7980*/  FADD.FTZ R170, R186, -R31 ;  /* 0x8000001fbaaa7221 */ /* 0x000fe20000010000 */
[--C-:B------:R-:W-:Y:S02]  /*7990*/  HADD2.F32 R29, -RZ, R38.reuse.H0_H0 ;  /* 0x20000026ff1d7230 */ /* 0x100fe40000004100 */
[-C--:B------:R-:W-:Y:S01]  /*79a0*/  FFMA.FTZ R177, R208, R211.reuse, R218 ;  /* 0x000000d3d0b17223 */ /* 0x080fe200000100da */
[----:B------:R-:W-:Y:S01]  /*79b0*/  FADD.FTZ R168, R27, -R168 ;  /* 0x800000a81ba87221 */ /* 0x000fe20000010000 */
[-CC-:B------:R-:W-:Y:S01]  /*79c0*/  FFMA.FTZ R169, R206, R211.reuse, R218.reuse ;  /* 0x000000d3cea97223 */ /* 0x180fe200000100da */
[----:B-----5:R-:W-:Y:S01]  /*79d0*/  FFMA.FTZ R179, R173, R170, R171 ;  /* 0x000000aaadb37223 */ /* 0x020fe200000100ab */
[----:B------:R-:W-:Y:S01]  /*79e0*/  FFMA.FTZ R30, R205, R211, R218 ;  /* 0x000000d3cd1e7223 */ /* 0x000fe200000100da */
[----:B------:R-:W-:Y:S01]  /*79f0*/  FFMA.FTZ R216, R173, R176, R178 ;  /* 0x000000b0add87223 */ /* 0x000fe200000100b2 */
[----:B------:R-:W-:-:S02]  /*7a00*/  HADD2.F32 R178, -RZ, R38.H1_H1 ;  /* 0x30000026ffb27230 */ /* 0x000fc40000004100 */
[----:B------:R-:W-:Y:S01]  /*7a10*/  FFMA.FTZ R176, R173, R168, R29 ;  /* 0x000000a8adb07223 */ /* 0x000fe2000001001d */
[--C-:B------:R-:W-:Y:S02]  /*7a20*/  HADD2.F32 R171, -RZ, R37.reuse.H1_H1 ;  /* 0x30000025ffab7230 */ /* 0x100fe40000004100 */
[----:B------:R-:W-:Y:S01]  /*7a30*/  FADD.FTZ R170, R172, -R177 ;  /* 0x800000b1acaa7221 */ /* 0x000fe20000010000 */
[----:B------:R-:W-:Y:S02]  /*7a40*/  HADD2.F32 R31, -RZ, R37.H0_H0 ;  /* 0x20000025ff1f7230 */ /* 0x000fe40000004100 */
[----:B------:R-:W-:Y:S01]  /*7a50*/  FADD.FTZ R168, R26, -R169 ;  /* 0x800000a91aa87221 */ /* 0x000fe20000010000 */
[----:B------:R-:W-:Y:S01]  /*7a60*/  FMUL.FTZ R179, R179, UR13 ;  /* 0x0000000db3b37c20 */ /* 0x000fe20008410000 */
[----:B------:R-:W-:Y:S01]  /*7a70*/  FADD.FTZ R30, R25, -R30 ;  /* 0x8000001e191e7221 */ /* 0x000fe20000010000 */
[----:B------:R-:W-:Y:S01]  /*7a80*/  LOP3.LUT P5, RZ, R185, 0xff0000, RZ, 0xc0, !PT ;  /* 0x00ff0000b9ff7812 */ /* 0x000fe200078ac0ff */
[----:B------:R-:W-:Y:S01]  /*7a90*/  FFMA.FTZ R28, R203, R211, R218 ;  /* 0x000000d3cb1c7223 */ /* 0x000fe200000100da */
[----:B------:R-:W-:Y:S01]  /*7aa0*/  ISETP.GE.U32.AND P2, PT, R184, RZ, PT ;  /* 0x000000ffb800720c */ /* 0x000fe20003f46070 */
[----:B------:R-:W-:Y:S01]  /*7ab0*/  FFMA.FTZ R178, R173, R170, R178 ;  /* 0x000000aaadb27223 */ /* 0x000fe200000100b2 */
[----:B------:R-:W-:Y:S01]  /*7ac0*/  LOP3.LUT P6, RZ, R183, 0xff0000, RZ, 0xc0, !PT ;  /* 0x00ff0000b7ff7812 */ /* 0x000fe200078cc0ff */
[----:B------:R-:W-:Y:S01]  /*7ad0*/  FFMA.FTZ R170, R173, R168, R171 ;  /* 0x000000a8adaa7223 */ /* 0x000fe200000100ab */
[----:B------:R-:W-:-:S02]  /*7ae0*/  HADD2.F32 R29, -RZ, R36.H0_H0 ;  /* 0x20000024ff1d7230 */ /* 0x000fc40000004100 */
[----:B------:R-:W-:Y:S01]  /*7af0*/  FFMA.FTZ R169, R173, R30, R31 ;  /* 0x0000001eada97223 */ /* 0x000fe2000001001f */
[----:B------:R-:W-:Y:S01]  /*7b00*/  FMUL.FTZ R216, R216, UR13 ;  /* 0x0000000dd8d87c20 */ /* 0x000fe20008410000 */
[----:B------:R-:W-:Y:S01]  /*7b10*/  FSEL R171, R179, RZ, P5 ;  /* 0x000000ffb3ab7208 */ /* 0x000fe20002800000 */
[----:B------:R-:W-:Y:S01]  /*7b20*/  FADD.FTZ R28, R23, -R28 ;  /* 0x8000001c171c7221 */ /* 0x000fe20000010000 */
[----:B------:R-:W-:Y:S01]  /*7b30*/  ISETP.GE.U32.AND.EX P2, PT, R185, 0x1000000, PT, P2 ;  /* 0x01000000b900780c */ /* 0x000fe20003f46120 */
[----:B------:R-:W-:Y:S01]  /*7b40*/  FMUL.FTZ R176, R176, UR13 ;  /* 0x0000000db0b07c20 */ /* 0x000fe20008410000 */
[----:B------:R-:W-:Y:S01]  /*7b50*/  ISETP.GE.U32.AND P5, PT, R182, RZ, PT ;  /* 0x000000ffb600720c */ /* 0x000fe20003fa6070 */
[----:B------:R-:W-:Y:S01]  /*7b60*/  FFMA.FTZ R211, R204, R211, R218 ;  /* 0x000000d3ccd37223 */ /* 0x000fe200000100da */
[----:B------:R-:W-:Y:S01]  /*7b70*/  FSEL R31, R179, RZ, P6 ;  /* 0x000000ffb31f7208 */ /* 0x000fe20003000000 */
[----:B------:R-:W-:Y:S01]  /*7b80*/  FFMA.FTZ R28, R173, R28, R29 ;  /* 0x0000001cad1c7223 */ /* 0x000fe2000001001d */
[C---:B------:R-:W-:Y:S01]  /*7b90*/  LOP3.LUT P6, RZ, R183.reuse, 0xff, RZ, 0xc0, !PT ;  /* 0x000000ffb7ff7812 */ /* 0x040fe200078cc0ff */
[----:B------:R-:W-:Y:S01]  /*7ba0*/  FMUL.FTZ R178, R178, UR13 ;  /* 0x0000000db2b27c20 */ /* 0x000fe20008410000 */
[----:B------:R-:W-:Y:S01]  /*7bb0*/  FSEL R218, R216, RZ, P2 ;  /* 0x000000ffd8da7208 */ /* 0x000fe20001000000 */
[----:B------:R-:W-:Y:S01]  /*7bc0*/  HADD2.F32 R168, -RZ, R36.H1_H1 ;  /* 0x30000024ffa87230 */ /* 0x000fe20000004100 */
[C---:B------:R-:W-:Y:S01]  /*7bd0*/  ISETP.GE.U32.AND.EX P5, PT, R183.reuse, 0x1000000, PT, P5 ;  /* 0x01000000b700780c */ /* 0x040fe20003fa6150 */
[----:B------:R-:W-:Y:S01]  /*7be0*/  FADD.FTZ R30, R24, -R211 ;  /* 0x800000d3181e7221 */ /* 0x000fe20000010000 */
[----:B------:R-:W-:Y:S01]  /*7bf0*/  LOP3.LUT P2, RZ, R183, 0xff00, RZ, 0xc0, !PT ;  /* 0x0000ff00b7ff7812 */ /* 0x000fe2000784c0ff */
[----:B------:R-:W-:Y:S01]  /*7c00*/  FMUL.FTZ R169, R169, UR13 ;  /* 0x0000000da9a97c20 */ /* 0x000fe20008410000 */
[----:B------:R-:W-:Y:S01]  /*7c10*/  FSEL R29, R176, RZ, P6 ;  /* 0x000000ffb01d7208 */ /* 0x000fe20003000000 */
[----:B------:R-:W-:Y:S01]  /*7c20*/  FFMA.FTZ R168, R173, R30, R168 ;  /* 0x0000001eada87223 */ /* 0x000fe200000100a8 */
[C---:B------:R-:W-:Y:S01]  /*7c30*/  LOP3.LUT P6, RZ, R185.reuse, 0xff, RZ, 0xc0, !PT ;  /* 0x000000ffb9ff7812 */ /* 0x040fe200078cc0ff */
[----:B------:R-:W-:Y:S01]  /*7c40*/  FMUL.FTZ R170, R170, UR13 ;  /* 0x0000000daaaa7c20 */ /* 0x000fe20008410000 */
[----:B------:R-:W-:Y:S01]  /*7c50*/  FSEL R220, R216, RZ, P5 ;  /* 0x000000ffd8dc7208 */ /* 0x000fe20002800000 */
[----:B------:R-:W-:Y:S01]  /*7c60*/  FMUL.FTZ R168, R168, UR13 ;  /* 0x0000000da8a87c20 */ /* 0x000fe20008410000 */
[----:B------:R-:W-:Y:S01]  /*7c70*/  FSEL R216, R178, RZ, P2 ;  /* 0x000000ffb2d87208 */ /* 0x000fe20001000000 */
[----:B------:R-:W-:Y:S01]  /*7c80*/  FMUL.FTZ R28, R28, UR13 ;  /* 0x0000000d1c1c7c20 */ /* 0x000fe20008410000 */
[----:B------:R-:W-:-:S02]  /*7c90*/  LOP3.LUT P2, RZ, R185, 0xff00, RZ, 0xc0, !PT ;  /* 0x0000ff00b9ff7812 */ /* 0x000fc4000784c0ff */
[----:B------:R-:W-:Y:S02]  /*7ca0*/  FSEL R176, R176, RZ, P6 ;  /* 0x000000ffb0b07208 */ /* 0x000fe40003000000 */
[----:B------:R-:W-:Y:S02]  /*7cb0*/  LOP3.LUT P5, RZ, R184, 0xff0000, RZ, 0xc0, !PT ;  /* 0x00ff0000b8ff7812 */ /* 0x000fe400078ac0ff */
[----:B------:R-:W-:Y:S02]  /*7cc0*/  LOP3.LUT P6, RZ, R182, 0xff0000, RZ, 0xc0, !PT ;  /* 0x00ff0000b6ff7812 */ /* 0x000fe400078cc0ff */
[----:B------:R-:W-:Y:S02]  /*7cd0*/  F2FP.F16.F32.PACK_AB R30, R216, R29 ;  /* 0x0000001dd81e723e */ /* 0x000fe400000000ff */
[----:B------:R-:W-:Y:S02]  /*7ce0*/  FSEL R173, R178, RZ, P2 ;  /* 0x000000ffb2ad7208 */ /* 0x000fe40001000000 */
[----:B------:R-:W-:-:S02]  /*7cf0*/  LOP3.LUT P2, RZ, R184, 0xff000000, RZ, 0xc0, !PT ;  /* 0xff000000b8ff7812 */ /* 0x000fc4000784c0ff */
[C---:B------:R-:W-:Y:S02]  /*7d00*/  FSEL R178, R169.reuse, RZ, P5 ;  /* 0x000000ffa9b27208 */ /* 0x040fe40002800000 */
[----:B------:R-:W-:Y:S02]  /*7d10*/  FSEL R29, R169, RZ, P6 ;  /* 0x000000ffa91d7208 */ /* 0x000fe40003000000 */
[----:B------:R-:W-:Y:S02]  /*7d20*/  LOP3.LUT P5, RZ, R182, 0xff000000, RZ, 0xc0, !PT ;  /* 0xff000000b6ff7812 */ /* 0x000fe400078ac0ff */
[----:B------:R-:W-:Y:S02]  /*7d30*/  LOP3.LUT P6, RZ, R184, 0xff00, RZ, 0xc0, !PT ;  /* 0x0000ff00b8ff7812 */ /* 0x000fe400078cc0ff */
[----:B------:R-:W-:Y:S02]  /*7d40*/  FSEL R169, R170, RZ, P2 ;  /* 0x000000ffaaa97208 */ /* 0x000fe40001000000 */
        /* <DEDUP_REMOVED lines=12> */
[----:B------:R-:W-:-:S02]  /*7e10*/  F2FP.F16.F32.PACK_AB R169, R169, R178 ;  /* 0x000000b2a9a9723e */ /* 0x000fc400000000ff */
[----:B------:R-:W-:Y:S02]  /*7e20*/  F2FP.F16.F32.PACK_AB R28, R176, R173 ;  /* 0x000000adb01c723e */ /* 0x000fe400000000ff */
[----:B------:R-:W-:Y:S01]  /*7e30*/  F2FP.F16.F32.PACK_AB R168, R177, R168 ;  /* 0x000000a8b1a8723e */ /* 0x000fe200000000ff */
[----:B------:R-:W-:Y:S06]  /*7e40*/  BRA `(.L_x_686) ;  /* 0x0000001800607947 */ /* 0x000fec0003800000 */
.L_x_684:
        /* <DEDUP_REMOVED lines=8> */
[----:B0-----:R-:W-:Y:S01]  /*7ed0*/  FADD.FTZ R176, R186, -R35 ;  /* 0x80000023bab07221 */ /* 0x001fe20000010000 */
[-C--:B------:R-:W-:Y:S01]  /*7ee0*/  FFMA.FTZ R33, R208, R211.reuse, R218 ;  /* 0x000000d3d0217223 */ /* 0x080fe200000100da */
[----:B------:R-:W-:Y:S01]  /*7ef0*/  FADD.FTZ R34, R27, -R30 ;  /* 0x8000001e1b227221 */ /* 0x000fe20000010000 */
[----:B------:R-:W-:Y:S01]  /*7f00*/  FADD.FTZ R30, R25, -R28 ;  /* 0x8000001c191e7221 */ /* 0x000fe20000010000 */
[-C--:B------:R-:W-:Y:S01]  /*7f10*/  FFMA.FTZ R29, R204, R211.reuse, R218 ;  /* 0x000000d3cc1d7223 */ /* 0x080fe200000100da */
[----:B------:R-:W-:Y:S01]  /*7f20*/  FADD.FTZ R178, R187, -R32 ;  /* 0x80000020bbb27221 */ /* 0x000fe20000010000 */
[C---:B-----5:R-:W-:Y:S01]  /*7f30*/  FMUL.FTZ R28, R173.reuse, R176 ;  /* 0x000000b0ad1c7220 */ /* 0x060fe20000410000 */
[----:B------:R-:W-:Y:S01]  /*7f40*/  FADD.FTZ R170, R172, -R33 ;  /* 0x80000021acaa7221 */ /* 0x000fe20000010000 */
[-CC-:B------:R-:W-:Y:S01]  /*7f50*/  FFMA.FTZ R31, R206, R211.reuse, R218.reuse ;  /* 0x000000d3ce1f7223 */ /* 0x180fe200000100da */
[C---:B------:R-:W-:Y:S01]  /*7f60*/  FMUL.FTZ R33, R173.reuse, R30 ;  /* 0x0000001ead217220 */ /* 0x040fe20000410000 */
[----:B------:R-:W-:Y:S01]  /*7f70*/  FADD.FTZ R32, R24, -R29 ;  /* 0x8000001d18207221 */ /* 0x000fe20000010000 */
[C---:B------:R-:W-:Y:S01]  /*7f80*/  FMUL.FTZ R35, R173.reuse, R178 ;  /* 0x000000b2ad237220 */ /* 0x040fe20000410000 */
[----:B------:R-:W-:Y:S01]  /*7f90*/  FMUL.FTZ R30, R28, UR13 ;  /* 0x0000000d1c1e7c20 */ /* 0x000fe20008410000 */
[----:B------:R-:W-:Y:S01]  /*7fa0*/  ISETP.GE.U32.AND P2, PT, R184, RZ, PT ;  /* 0x000000ffb800720c */ /* 0x000fe20003f46070 */
[----:B------:R-:W-:Y:S01]  /*7fb0*/  FMUL.FTZ R29, R173, R170 ;  /* 0x000000aaad1d7220 */ /* 0x000fe20000410000 */
[----:B------:R-:W-:Y:S01]  /*7fc0*/  LOP3.LUT P6, RZ, R185, 0xff0000, RZ, 0xc0, !PT ;  /* 0x00ff0000b9ff7812 */ /* 0x000fe200078cc0ff */
[----:B------:R-:W-:Y:S01]  /*7fd0*/  FADD.FTZ R168, R26, -R31 ;  /* 0x8000001f1aa87221 */ /* 0x000fe20000010000 */
[----:B------:R-:W-:Y:S01]  /*7fe0*/  ISETP.GE.U32.AND P5, PT, R182, RZ, PT ;  /* 0x000000ffb600720c */ /* 0x000fe20003fa6070 */
[----:B------:R-:W-:Y:S01]  /*7ff0*/  FMUL.FTZ R34, R173, R34 ;  /* 0x00000022ad227220 */ /* 0x000fe20000410000 */
[----:B------:R-:W-:Y:S01]  /*8000*/  FMUL.FTZ R31, R35, UR13 ;  /* 0x0000000d231f7c20 */ /* 0x000fe20008410000 */
[----:B------:R-:W-:Y:S01]  /*8010*/  ISETP.GE.U32.AND.EX P2, PT, R185, 0x1000000, PT, P2 ;  /* 0x01000000b900780c */ /* 0x000fe20003f46120 */
[----:B------:R-:W-:Y:S01]  /*8020*/  FMUL.FTZ R169, R29, UR13 ;  /* 0x0000000d1da97c20 */ /* 0x000fe20008410000 */
[----:B------:R-:W-:Y:S01]  /*8030*/  FSEL R171, R30, RZ, P6 ;  /* 0x000000ff1eab7208 */ /* 0x000fe20003000000 */
[----:B------:R-:W-:Y:S01]  /*8040*/  FFMA.FTZ R218, R203, R211, R218 ;  /* 0x000000d3cbda7223 */ /* 0x000fe200000100da */
[----:B------:R-:W-:Y:S01]  /*8050*/  ISETP.GE.U32.AND.EX P5, PT, R183, 0x1000000, PT, P5 ;  /* 0x01000000b700780c */ /* 0x000fe20003fa6150 */
[----:B------:R-:W-:Y:S01]  /*8060*/  FMUL.FTZ R168, R173, R168 ;  /* 0x000000a8ada87220 */ /* 0x000fe20000410000 */
[----:B------:R-:W-:Y:S01]  /*8070*/  LOP3.LUT P6, RZ, R183, 0xff00, RZ, 0xc0, !PT ;  /* 0x0000ff00b7ff7812 */ /* 0x000fe200078cc0ff */
[----:B------:R-:W-:Y:S01]  /*8080*/  FADD.FTZ R218, R23, -R218 ;  /* 0x800000da17da7221 */ /* 0x000fe20000010000 */
[----:B------:R-:W-:Y:S01]  /*8090*/  F2FP.F16.F32.PACK_AB R35, R35, R28 ;  /* 0x0000001c2323723e */ /* 0x000fe200000000ff */
[----:B------:R-:W-:Y:S01]  /*80a0*/  FMUL.FTZ R28, R34, UR13 ;  /* 0x0000000d221c7c20 */ /* 0x000fe20008410000 */
[----:B------:R-:W-:Y:S01]  /*80b0*/  FSEL R170, R31, RZ, P2 ;  /* 0x000000ff1faa7208 */ /* 0x000fe20001000000 */
[----:B------:R-:W-:Y:S01]  /*80c0*/  FMUL.FTZ R32, R173, R32 ;  /* 0x00000020ad207220 */ /* 0x000fe20000410000 */
[----:B------:R-:W-:Y:S01]  /*80d0*/  F2FP.F16.F32.PACK_AB R34, R29, R34 ;  /* 0x000000221d22723e */ /* 0x000fe200000000ff */
[----:B------:R-:W-:Y:S01]  /*80e0*/  FMUL.FTZ R173, R173, R218 ;  /* 0x000000daadad7220 */ /* 0x000fe20000410000 */
[----:B------:R-:W-:-:S02]  /*80f0*/  LOP3.LUT P2, RZ, R183, 0xff0000, RZ, 0xc0, !PT ;  /* 0x00ff0000b7ff7812 */ /* 0x000fc4000784c0ff */
[----:B------:R-:W-:Y:S02]  /*8100*/  FSEL R176, R31, RZ, P5 ;  /* 0x000000ff1fb07208 */ /* 0x000fe40002800000 */
[----:B------:R-:W-:Y:S02]  /*8110*/  FSEL R29, R169, RZ, P6 ;  /* 0x000000ffa91d7208 */ /* 0x000fe40003000000 */
[----:B------:R-:W-:Y:S02]  /*8120*/  LOP3.LUT P5, RZ, R183, 0xff, RZ, 0xc0, !PT ;  /* 0x000000ffb7ff7812 */ /* 0x000fe400078ac0ff */
[----:B------:R-:W-:Y:S02]  /*8130*/  LOP3.LUT P6, RZ, R185, 0xff, RZ, 0xc0, !PT ;  /* 0x000000ffb9ff7812 */ /* 0x000fe400078cc0ff */
[----:B------:R-:W-:Y:S02]  /*8140*/  FSEL R31, R30, RZ, P2 ;  /* 0x000000ff1e1f7208 */ /* 0x000fe40001000000 */
[----:B------:R-:W-:-:S02]  /*8150*/  F2FP.F16.F32.PACK_AB R171, R170, R171 ;  /* 0x000000abaaab723e */ /* 0x000fc400000000ff */
[C---:B------:R-:W-:Y:S02]  /*8160*/  FSEL R30, R28.reuse, RZ, P5 ;  /* 0x000000ff1c1e7208 */ /* 0x040fe40002800000 */
[----:B------:R-:W-:Y:S01]  /*8170*/  FSEL R170, R28, RZ, P6 ;  /* 0x000000ff1caa7208 */ /* 0x000fe20003000000 */
[----:B------:R-:W-:Y:S01]  /*8180*/  FMUL.FTZ R28, R33, UR13 ;  /* 0x0000000d211c7c20 */ /* 0x000fe20008410000 */
[----:B------:R-:W-:Y:S02]  /*8190*/  LOP3.LUT P2, RZ, R185, 0xff00, RZ, 0xc0, !PT ;  /* 0x0000ff00b9ff7812 */ /* 0x000fe4000784c0ff */
[----:B------:R-:W-:Y:S02]  /*81a0*/  LOP3.LUT P5, RZ, R184, 0xff0000, RZ, 0xc0, !PT ;  /* 0x00ff0000b8ff7812 */ /* 0x000fe400078ac0ff */
[----:B------:R-:W-:Y:S02]  /*81b0*/  LOP3.LUT P6, RZ, R182, 0xff0000, RZ, 0xc0, !PT ;  /* 0x00ff0000b6ff7812 */ /* 0x000fe400078cc0ff */
[----:B------:R-:W-:-:S02]  /*81c0*/  F2FP.F16.F32.PACK_AB R30, R29, R30 ;  /* 0x0000001e1d1e723e */ /* 0x000fc400000000ff */
[----:B------:R-:W-:Y:S02]  /*81d0*/  FSEL R179, R169, RZ, P2 ;  /* 0x000000ffa9b37208 */ /* 0x000fe40001000000 */
[C---:B------:R-:W-:Y:S01]  /*81e0*/  F2FP.F16.F32.PACK_AB R33, R168.reuse, R33 ;  /* 0x00000021a821723e */ /* 0x040fe200000000ff */
[----:B------:R-:W-:Y:S01]  /*81f0*/  FMUL.FTZ R168, R168, UR13 ;  /* 0x0000000da8a87c20 */ /* 0x000fe20008410000 */
[C---:B------:R-:W-:Y:S02]  /*8200*/  FSEL R169, R28.reuse, RZ, P5 ;  /* 0x000000ff1ca97208 */ /* 0x040fe40002800000 */
[----:B------:R-:W-:Y:S01]  /*8210*/  FSEL R29, R28, RZ, P6 ;  /* 0x000000ff1c1d7208 */ /* 0x000fe20003000000 */
[----:B------:R-:W-:Y:S01]  /*8220*/  FMUL.FTZ R28, R32, UR13 ;  /* 0x0000000d201c7c20 */ /* 0x000fe20008410000 */
[----:B------:R-:W-:Y:S02]  /*8230*/  LOP3.LUT P2, RZ, R184, 0xff000000, RZ, 0xc0, !PT ;  /* 0xff000000b8ff7812 */ /* 0x000fe4000784c0ff */
[----:B------:R-:W-:-:S02]  /*8240*/  LOP3.LUT P5, RZ, R182, 0xff000000, RZ, 0xc0, !PT ;  /* 0xff000000b6ff7812 */ /* 0x000fc400078ac0ff */
[----:B------:R-:W-:Y:S02]  /*8250*/  LOP3.LUT P6, RZ, R184, 0xff00, RZ, 0xc0, !PT ;  /* 0x0000ff00b8ff7812 */ /* 0x000fe400078cc0ff */
        /* <DEDUP_REMOVED lines=18> */
.L_x_687:
[-CC-:B------:R-:W-:Y:S01]  /*8380*/  FFMA.FTZ R170, R210, R211.reuse, R218.reuse ;  /* 0x000000d3d2aa7223 */ /* 0x180fe200000100da */
[-CC-:B------:R-:W-:Y:S01]  /*8390*/  FFMA.FTZ R29, R209, R211.reuse, R218.reuse ;  /* 0x000000d3d11d7223 */ /* 0x180fe200000100da */
[-CC-:B------:R-:W-:Y:S01]  /*83a0*/  FFMA.FTZ R30, R207, R211.reuse, R218.reuse ;  /* 0x000000d3cf1e7223 */ /* 0x180fe200000100da */
[-C--:B------:R-:W-:Y:S01]  /*83b0*/  FFMA.FTZ R169, R208, R211.reuse, R218 ;  /* 0x000000d3d0a97223 */ /* 0x080fe200000100da */
[----:B------:R-:W-:Y:S01]  /*83c0*/  FADD.FTZ R170, R187, -R170 ;  /* 0x800000aabbaa7221 */ /* 0x000fe20000010000 */
[----:B------:R-:W-:Y:S01]  /*83d0*/  FADD.FTZ R168, R186, -R29 ;  /* 0x8000001dbaa87221 */ /* 0x000fe20000010000 */
[-C--:B------:R-:W-:Y:S01]  /*83e0*/  FFMA.FTZ R28, R205, R211.reuse, R218 ;  /* 0x000000d3cd1c7223 */ /* 0x080fe200000100da */
[----:B------:R-:W-:Y:S01]  /*83f0*/  ISETP.GE.U32.AND P2, PT, R184, RZ, PT ;  /* 0x000000ffb800720c */ /* 0x000fe20003f46070 */
[C---:B-----5:R-:W-:Y:S01]  /*8400*/  FMUL.FTZ R170, R173.reuse, R170 ;  /* 0x000000aaadaa7220 */ /* 0x060fe20000410000 */
[----:B------:R-:W-:Y:S01]  /*8410*/  FMUL.FTZ R168, R173, R168 ;  /* 0x000000a8ada87220 */ /* 0x000fe20000410000 */
[----:B------:R-:W-:Y:S01]  /*8420*/  LOP3.LUT P5, RZ, R185, 0xff0000, RZ, 0xc0, !PT ;  /* 0x00ff0000b9ff7812 */ /* 0x000fe200078ac0ff */
[----:B0-----:R-:W-:Y:S01]  /*8430*/  FADD.FTZ R176, R172, -R169 ;  /* 0x800000a9acb07221 */ /* 0x001fe20000010000 */
[----:B------:R-:W-:Y:S01]  /*8440*/  FMUL.FTZ R178, R170, UR13 ;  /* 0x0000000daab27c20 */ /* 0x000fe20008410000 */
[----:B------:R-:W-:Y:S01]  /*8450*/  FADD.FTZ R170, R27, -R30 ;  /* 0x8000001e1baa7221 */ /* 0x000fe20000010000 */
[----:B------:R-:W-:Y:S01]  /*8460*/  FMUL.FTZ R168, R168, UR13 ;  /* 0x0000000da8a87c20 */ /* 0x000fe20008410000 */
[----:B------:R-:W-:Y:S01]  /*8470*/  LOP3.LUT P6, RZ, R183, 0xff0000, RZ, 0xc0, !PT ;  /* 0x00ff0000b7ff7812 */ /* 0x000fe200078cc0ff */
[-C--:B------:R-:W-:Y:S01]  /*8480*/  FFMA.FTZ R29, R204, R211.reuse, R218 ;  /* 0x000000d3cc1d7223 */ /* 0x080fe200000100da */
[----:B------:R-:W-:Y:S01]  /*8490*/  FMUL.FTZ R170, R173, R170 ;  /* 0x000000aaadaa7220 */ /* 0x000fe20000410000 */
[----:B------:R-:W-:Y:S01]  /*84a0*/  ISETP.GE.U32.AND.EX P2, PT, R185, 0x1000000, PT, P2 ;  /* 0x01000000b900780c */ /* 0x000fe20003f46120 */
[----:B------:R-:W-:Y:S01]  /*84b0*/  FADD.FTZ R30, R25, -R28 ;  /* 0x8000001c191e7221 */ /* 0x000fe20000010000 */
[C---:B------:R-:W-:Y:S01]  /*84c0*/  FSEL R171, R168.reuse, RZ, P5 ;  /* 0x000000ffa8ab7208 */ /* 0x040fe20002800000 */
[----:B------:R-:W-:Y:S01]  /*84d0*/  FMUL.FTZ R176, R173, R176 ;  /* 0x000000b0adb07220 */ /* 0x000fe20000410000 */
[----:B------:R-:W-:Y:S01]  /*84e0*/  FSEL R177, R168, RZ, P6 ;  /* 0x000000ffa8b17208 */ /* 0x000fe20003000000 */
[----:B------:R-:W-:Y:S01]  /*84f0*/  FMUL.FTZ R170, R170, UR13 ;  /* 0x0000000daaaa7c20 */ /* 0x000fe20008410000 */
[----:B------:R-:W-:Y:S01]  /*8500*/  ISETP.GE.U32.AND P5, PT, R182, RZ, PT ;  /* 0x000000ffb600720c */ /* 0x000fe20003fa6070 */
[-CC-:B------:R-:W-:Y:S01]  /*8510*/  FFMA.FTZ R31, R206, R211.reuse, R218.reuse ;  /* 0x000000d3ce1f7223 */ /* 0x180fe200000100da */
[----:B------:R-:W-:Y:S01]  /*8520*/  LOP3.LUT P6, RZ, R183, 0xff, RZ, 0xc0, !PT ;  /* 0x000000ffb7ff7812 */ /* 0x000fe200078cc0ff */
[----:B------:R-:W-:Y:S01]  /*8530*/  FADD.FTZ R28, R24, -R29 ;  /* 0x8000001d181c7221 */ /* 0x000fe20000010000 */
[----:B------:R-:W-:Y:S01]  /*8540*/  FSEL R216, R178, RZ, P2 ;  /* 0x000000ffb2d87208 */ /* 0x000fe20001000000 */
[----:B------:R-:W-:Y:S01]  /*8550*/  FMUL.FTZ R29, R173, R30 ;  /* 0x0000001ead1d7220 */ /* 0x000fe20000410000 */
[----:B------:R-:W-:Y:S01]  /*8560*/  FMUL.FTZ R176, R176, UR13 ;  /* 0x0000000db0b07c20 */ /* 0x000fe20008410000 */
[C---:B------:R-:W-:Y:S01]  /*8570*/  LOP3.LUT P2, RZ, R183.reuse, 0xff00, RZ, 0xc0, !PT ;  /* 0x0000ff00b7ff7812 */ /* 0x040fe2000784c0ff */
[----:B------:R-:W-:Y:S01]  /*8580*/  FADD.FTZ R168, R26, -R31 ;  /* 0x8000001f1aa87221 */ /* 0x000fe20000010000 */
[----:B------:R-:W-:Y:S01]  /*8590*/  ISETP.GE.U32.AND.EX P5, PT, R183, 0x1000000, PT, P5 ;  /* 0x01000000b700780c */ /* 0x000fe20003fa6150 */
[----:B------:R-:W-:Y:S01]  /*85a0*/  FFMA.FTZ R218, R203, R211, R218 ;  /* 0x000000d3cbda7223 */ /* 0x000fe200000100da */
[----:B------:R-:W-:Y:S01]  /*85b0*/  FSEL R30, R170, RZ, P6 ;  /* 0x000000ffaa1e7208 */ /* 0x000fe20003000000 */
[----:B------:R-:W-:Y:S01]  /*85c0*/  FMUL.FTZ R29, R29, UR13 ;  /* 0x0000000d1d1d7c20 */ /* 0x000fe20008410000 */
[----:B------:R-:W-:Y:S01]  /*85d0*/  LOP3.LUT P6, RZ, R185, 0xff, RZ, 0xc0, !PT ;  /* 0x000000ffb9ff7812 */ /* 0x000fe200078cc0ff */
[C---:B------:R-:W-:Y:S01]  /*85e0*/  FMUL.FTZ R168, R173.reuse, R168 ;  /* 0x000000a8ada87220 */ /* 0x040fe20000410000 */
[----:B------:R-:W-:Y:S01]  /*85f0*/  FSEL R178, R178, RZ, P5 ;  /* 0x000000ffb2b27208 */ /* 0x000fe20002800000 */
[----:B------:R-:W-:Y:S01]  /*8600*/  FMUL.FTZ R28, R173, R28 ;  /* 0x0000001cad1c7220 */ /* 0x000fe20000410000 */
[----:B------:R-:W-:Y:S01]  /*8610*/  FSEL R169, R176, RZ, P2 ;  /* 0x000000ffb0a97208 */ /* 0x000fe20001000000 */
[----:B------:R-:W-:Y:S01]  /*8620*/  FADD.FTZ R218, R23, -R218 ;  /* 0x800000da17da7221 */ /* 0x000fe20000010000 */
[----:B------:R-:W-:Y:S01]  /*8630*/  LOP3.LUT P2, RZ, R185, 0xff00, RZ, 0xc0, !PT ;  /* 0x0000ff00b9ff7812 */ /* 0x000fe2000784c0ff */
[----:B------:R-:W-:Y:S01]  /*8640*/  FMUL.FTZ R168, R168, UR13 ;  /* 0x0000000da8a87c20 */ /* 0x000fe20008410000 */
[----:B------:R-:W-:Y:S01]  /*8650*/  LOP3.LUT P5, RZ, R184, 0xff0000, RZ, 0xc0, !PT ;  /* 0x00ff0000b8ff7812 */ /* 0x000fe200078ac0ff */
[----:B------:R-:W-:Y:S01]  /*8660*/  FMUL.FTZ R28, R28, UR13 ;  /* 0x0000000d1c1c7c20 */ /* 0x000fe20008410000 */
[----:B------:R-:W-:Y:S01]  /*8670*/  FSEL R170, R170, RZ, P6 ;  /* 0x000000ffaaaa7208 */ /* 0x000fe20003000000 */
[----:B------:R-:W-:Y:S01]  /*8680*/  FMUL.FTZ R218, R173, R218 ;  /* 0x000000daadda7220 */ /* 0x000fe20000410000 */
[----:B------:R-:W-:-:S02]  /*8690*/  LOP3.LUT P6, RZ, R182, 0xff0000, RZ, 0xc0, !PT ;  /* 0x00ff0000b6ff7812 */ /* 0x000fc400078cc0ff */
[----:B------:R-:W-:Y:S01]  /*86a0*/  F2FP.F16.F32.PACK_AB R31, R178, R177 ;  /* 0x000000b1b21f723e */ /* 0x000fe200000000ff */
[----:B------:R-:W-:Y:S01]  /*86b0*/  FMUL.FTZ R218, R218, UR13 ;  /* 0x0000000ddada7c20 */ /* 0x000fe20008410000 */
[----:B------:R-:W-:Y:S02]  /*86c0*/  F2FP.F16.F32.PACK_AB R30, R169, R30 ;  /* 0x0000001ea91e723e */ /* 0x000fe400000000ff */
[----:B------:R-:W-:Y:S02]  /*86d0*/  FSEL R177, R176, RZ, P2 ;  /* 0x000000ffb0b17208 */ /* 0x000fe40001000000 */
[C---:B------:R-:W-:Y:S02]  /*86e0*/  FSEL R169, R29.reuse, RZ, P5 ;  /* 0x000000ff1da97208 */ /* 0x040fe40002800000 */
[----:B------:R-:W-:Y:S02]  /*86f0*/  LOP3.LUT P2, RZ, R184, 0xff000000, RZ, 0xc0, !PT ;  /* 0xff000000b8ff7812 */ /* 0x000fe4000784c0ff */
[----:B------:R-:W-:-:S02]  /*8700*/  FSEL R29, R29, RZ, P6 ;  /* 0x000000ff1d1d7208 */ /* 0x000fc40003000000 */
[----:B------:R-:W-:Y:S02]  /*8710*/  LOP3.LUT P5, RZ, R182, 0xff000000, RZ, 0xc0, !PT ;  /* 0xff000000b6ff7812 */ /* 0x000fe400078ac0ff */
[----:B------:R-:W-:Y:S02]  /*8720*/  LOP3.LUT P6, RZ, R184, 0xff00, RZ, 0xc0, !PT ;  /* 0x0000ff00b8ff7812 */ /* 0x000fe400078cc0ff */
[----:B------:R-:W-:Y:S02]  /*8730*/  FSEL R176, R168, RZ, P2 ;  /* 0x000000ffa8b07208 */ /* 0x000fe40001000000 */
[----:B------:R-:W-:Y:S02]  /*8740*/  LOP3.LUT P2, RZ, R182, 0xff00, RZ, 0xc0, !PT ;  /* 0x0000ff00b6ff7812 */ /* 0x000fe4000784c0ff */
[----:B------:R-:W-:Y:S02]  /*8750*/  FSEL R178, R168, RZ, P5 ;  /* 0x000000ffa8b27208 */ /* 0x000fe40002800000 */
[----:B------:R-:W-:-:S02]  /*8760*/  FSEL R173, R28, RZ, P6 ;  /* 0x000000ff1cad7208 */ /* 0x000fc40003000000 */
        /* <DEDUP_REMOVED lines=9> */
[----:B------:R-:W-:Y:S02]  /*8800*/  F2FP.F16.F32.PACK_AB R28, R177, R28 ;  /* 0x0000001cb11c723e */ /* 0x000fe400000000ff */
[----:B------:R-:W-:Y:S01]  /*8810*/  F2FP.F16.F32.PACK_AB R168, R173, R168 ;  /* 0x000000a8ada8723e */ /* 0x000fe200000000ff */
[----:B------:R-:W-:Y:S06]  /*8820*/  BRA `(.L_x_686) ;  /* 0x0000000c00e87947 */ /* 0x000fec0003800000 */
.L_x_683:
        /* <DEDUP_REMOVED lines=8> */
[----:B0-----:R-:W-:Y:S02]  /*88b0*/  HADD2.F32 R176, -RZ, R39.H1_H1 ;  /* 0x30000027ffb07230 */ /* 0x001fe40000004100 */
[-CC-:B------:R-:W-:Y:S01]  /*88c0*/  FFMA.FTZ R168, R207, R211.reuse, R218.reuse ;  /* 0x000000d3cfa87223 */ /* 0x180fe200000100da */
[-C--:B------:R-:W-:Y:S01]  /*88d0*/  FFMA.FTZ R34, R205, R211.reuse, R218 ;  /* 0x000000d3cd227223 */ /* 0x080fe200000100da */
[----:B------:R-:W-:Y:S01]  /*88e0*/  FADD.FTZ R170, R187, -R32 ;  /* 0x80000020bbaa7221 */ /* 0x000fe20000010000 */
[-CC-:B------:R-:W-:Y:S01]  /*88f0*/  FFMA.FTZ R179, R209, R211.reuse, R218.reuse ;  /* 0x000000d3d1b37223 */ /* 0x180fe200000100da */
[----:B------:R-:W-:Y:S01]  /*8900*/  FFMA.FTZ R171, R208, R211, R218 ;  /* 0x000000d3d0ab7223 */ /* 0x000fe200000100da */
[----:B------:R-:W-:Y:S02]  /*8910*/  HADD2.F32 R169, -RZ, R38.H0_H0 ;  /* 0x20000026ffa97230 */ /* 0x000fe40000004100 */
[----:B------:R-:W-:Y:S01]  /*8920*/  FADD.FTZ R168, R27, -R168 ;  /* 0x800000a81ba87221 */ /* 0x000fe20000010000 */
[----:B------:R-:W-:-:S02]  /*8930*/  HADD2.F32 R33, -RZ, R37.H0_H0 ;  /* 0x20000025ff217230 */ /* 0x000fc40000004100 */
[----:B-----5:R-:W-:Y:S01]  /*8940*/  FFMA.FTZ R216, R173, R170, R176 ;  /* 0x000000aaadd87223 */ /* 0x020fe200000100b0 */
[----:B------:R-:W-:Y:S02]  /*8950*/  HADD2.F32 R178, -RZ, R39.H0_H0 ;  /* 0x20000027ffb27230 */ /* 0x000fe40000004100 */
[----:B------:R-:W-:Y:S01]  /*8960*/  FADD.FTZ R34, R25, -R34 ;  /* 0x8000002219227221 */ /* 0x000fe20000010000 */
[----:B------:R-:W-:Y:S02]  /*8970*/  HADD2.F32 R177, -RZ, R38.H1_H1 ;  /* 0x30000026ffb17230 */ /* 0x000fe40000004100 */
[----:B------:R-:W-:Y:S01]  /*8980*/  FADD.FTZ R176, R186, -R179 ;  /* 0x800000b3bab07221 */ /* 0x000fe20000010000 */
[-CC-:B------:R-:W-:Y:S01]  /*8990*/  FFMA.FTZ R32, R203, R211.reuse, R218.reuse ;  /* 0x000000d3cb207223 */ /* 0x180fe200000100da */
[----:B------:R-:W-:Y:S01]  /*89a0*/  FADD.FTZ R170, R172, -R171 ;  /* 0x800000abacaa7221 */ /* 0x000fe20000010000 */
[-CC-:B------:R-:W-:Y:S01]  /*89b0*/  FFMA.FTZ R35, R206, R211.reuse, R218.reuse ;  /* 0x000000d3ce237223 */ /* 0x180fe200000100da */
[C---:B------:R-:W-:Y:S01]  /*89c0*/  FFMA.FTZ R171, R173.reuse, R168, R169 ;  /* 0x000000a8adab7223 */ /* 0x040fe200000100a9 */
[C---:B------:R-:W-:Y:S01]  /*89d0*/  FFMA.FTZ R168, R173.reuse, R34, R33 ;  /* 0x00000022ada87223 */ /* 0x040fe20000010021 */
[----:B------:R-:W-:Y:S01]  /*89e0*/  FFMA.FTZ R211, R204, R211, R218 ;  /* 0x000000d3ccd37223 */ /* 0x000fe200000100da */
[----:B------:R-:W-:Y:S01]  /*89f0*/  FFMA.FTZ R179, R173, R176, R178 ;  /* 0x000000b0adb37223 */ /* 0x000fe200000100b2 */
[----:B------:R-:W-:-:S02]  /*8a00*/  HADD2.F32 R33, -RZ, R36.H0_H0 ;  /* 0x20000024ff217230 */ /* 0x000fc40000004100 */
[----:B------:R-:W-:Y:S01]  /*8a10*/  FFMA.FTZ R178, R173, R170, R177 ;  /* 0x000000aaadb27223 */ /* 0x000fe200000100b1 */
[----:B------:R-:W-:Y:S01]  /*8a20*/  FADD.FTZ R32, R23, -R32 ;  /* 0x8000002017207221 */ /* 0x000fe20000010000 */
[----:B------:R-:W-:Y:S02]  /*8a30*/  HADD2.F32 R176, -RZ, R37.H1_H1 ;  /* 0x30000025ffb07230 */ /* 0x000fe40000004100 */
[----:B------:R-:W-:Y:S01]  /*8a40*/  FADD.FTZ R170, R26, -R35 ;  /* 0x800000231aaa7221 */ /* 0x000fe20000010000 */
[----:B------:R-:W-:Y:S01]  /*8a50*/  HADD2.F32 R35, -RZ, R36.H1_H1 ;  /* 0x30000024ff237230 */ /* 0x000fe20000004100 */
[----:B------:R-:W-:Y:S01]  /*8a60*/  ISETP.GE.U32.AND P2, PT, R184, RZ, PT ;  /* 0x000000ffb800720c */ /* 0x000fe20003f46070 */
[----:B------:R-:W-:Y:S01]  /*8a70*/  FADD.FTZ R34, R24, -R211 ;  /* 0x800000d318227221 */ /* 0x000fe20000010000 */
[C---:B------:R-:W-:Y:S01]  /*8a80*/  FFMA.FTZ R32, R173.reuse, R32, R33 ;  /* 0x00000020ad207223 */ /* 0x040fe20000010021 */
[C---:B------:R-:W-:Y:S01]  /*8a90*/  FMUL.FTZ R33, R216.reuse, UR13 ;  /* 0x0000000dd8217c20 */ /* 0x040fe20008410000 */
[----:B------:R-:W-:Y:S01]  /*8aa0*/  FFMA.FTZ R169, R173, R170, R176 ;  /* 0x000000aaada97223 */ /* 0x000fe200000100b0 */
[----:B------:R-:W-:Y:S01]  /*8ab0*/  ISETP.GE.U32.AND.EX P2, PT, R185, 0x1000000, PT, P2 ;  /* 0x01000000b900780c */ /* 0x000fe20003f46120 */
[----:B------:R-:W-:Y:S01]  /*8ac0*/  FFMA.FTZ R173, R173, R34, R35 ;  /* 0x00000022adad7223 */ /* 0x000fe20000010023 */
[----:B------:R-:W-:Y:S01]  /*8ad0*/  F2FP.F16.F32.PACK_AB R35, R216, R179 ;  /* 0x000000b3d823723e */ /* 0x000fe200000000ff */
[----:B------:R-:W-:Y:S01]  /*8ae0*/  FMUL.FTZ R179, R179, UR13 ;  /* 0x0000000db3b37c20 */ /* 0x000fe20008410000 */
[----:B------:R-:W-:Y:S01]  /*8af0*/  LOP3.LUT P5, RZ, R185, 0xff0000, RZ, 0xc0, !PT ;  /* 0x00ff0000b9ff7812 */ /* 0x000fe200078ac0ff */
[----:B------:R-:W-:Y:S01]  /*8b00*/  FMUL.FTZ R170, R178, UR13 ;  /* 0x0000000db2aa7c20 */ /* 0x000fe20008410000 */
[----:B------:R-:W-:Y:S01]  /*8b10*/  FSEL R216, R33, RZ, P2 ;  /* 0x000000ff21d87208 */ /* 0x000fe20001000000 */
[----:B------:R-:W-:Y:S01]  /*8b20*/  FMUL.FTZ R33, R171, UR13 ;  /* 0x0000000dab217c20 */ /* 0x000fe20008410000 */
[----:B------:R-:W-:-:S02]  /*8b30*/  LOP3.LUT P2, RZ, R185, 0xff00, RZ, 0xc0, !PT ;  /* 0x0000ff00b9ff7812 */ /* 0x000fc4000784c0ff */
[----:B------:R-:W-:Y:S02]  /*8b40*/  FSEL R211, R179, RZ, P5 ;  /* 0x000000ffb3d37208 */ /* 0x000fe40002800000 */
[----:B------:R-:W-:Y:S02]  /*8b50*/  LOP3.LUT P6, RZ, R185, 0xff, RZ, 0xc0, !PT ;  /* 0x000000ffb9ff7812 */ /* 0x000fe400078cc0ff */
[----:B------:R-:W-:Y:S01]  /*8b60*/  FSEL R179, R170, RZ, P2 ;  /* 0x000000ffaab37208 */ /* 0x000fe20001000000 */
[----:B------:R-:W-:Y:S01]  /*8b70*/  FMUL.FTZ R170, R168, UR13 ;  /* 0x0000000da8aa7c20 */ /* 0x000fe20008410000 */
[----:B------:R-:W-:Y:S02]  /*8b80*/  LOP3.LUT P5, RZ, R184, 0xff0000, RZ, 0xc0, !PT ;  /* 0x00ff0000b8ff7812 */ /* 0x000fe400078ac0ff */
[----:B------:R-:W-:Y:S01]  /*8b90*/  F2FP.F16.F32.PACK_AB R34, R178, R171 ;  /* 0x000000abb222723e */ /* 0x000fe200000000ff */
[----:B------:R-:W-:Y:S01]  /*8ba0*/  FMUL.FTZ R171, R169, UR13 ;  /* 0x0000000da9ab7c20 */ /* 0x000fe20008410000 */
[----:B------:R-:W-:-:S02]  /*8bb0*/  FSEL R178, R33, RZ, P6 ;  /* 0x000000ff21b27208 */ /* 0x000fc40003000000 */
[----:B------:R-:W-:Y:S01]  /*8bc0*/  F2FP.F16.F32.PACK_AB R33, R169, R168 ;  /* 0x000000a8a921723e */ /* 0x000fe200000000ff */
[----:B------:R-:W-:Y:S01]  /*8bd0*/  FMUL.FTZ R168, R32, UR13 ;  /* 0x0000000d20a87c20 */ /* 0x000fe20008410000 */
[C---:B------:R-:W-:Y:S01]  /*8be0*/  FMUL.FTZ R169, R173.reuse, UR13 ;  /* 0x0000000dada97c20 */ /* 0x040fe20008410000 */
[----:B------:R-:W-:Y:S02]  /*8bf0*/  FSEL R176, R170, RZ, P5 ;  /* 0x000000ffaab07208 */ /* 0x000fe40002800000 */
[C---:B------:R-:W-:Y:S02]  /*8c00*/  LOP3.LUT P6, RZ, R184.reuse, 0xff000000, RZ, 0xc0, !PT ;  /* 0xff000000b8ff7812 */ /* 0x040fe400078cc0ff */
[C---:B------:R-:W-:Y:S02]  /*8c10*/  LOP3.LUT P2, RZ, R184.reuse, 0xff, RZ, 0xc0, !PT ;  /* 0x000000ffb8ff7812 */ /* 0x040fe4000784c0ff */
[----:B------:R-:W-:Y:S02]  /*8c20*/  LOP3.LUT P5, RZ, R184, 0xff00, RZ, 0xc0, !PT ;  /* 0x0000ff00b8ff7812 */ /* 0x000fe400078ac0ff */
[----:B------:R-:W-:-:S02]  /*8c30*/  F2FP.F16.F32.PACK_AB R32, R173, R32 ;  /* 0x00000020ad20723e */ /* 0x000fc400000000ff */
[----:B------:R-:W-:Y:S02]  /*8c40*/  FSEL R177, R171, RZ, P6 ;  /* 0x000000ffabb17208 */ /* 0x000fe40003000000 */
[----:B------:R-:W-:Y:S02]  /*8c50*/  FSEL R168, R168, RZ, P2 ;  /* 0x000000ffa8a87208 */ /* 0x000fe40001000000 */
[----:B------:R-:W-:Y:S02]  /*8c60*/  FSEL R173, R169, RZ, P5 ;  /* 0x000000ffa9ad7208 */ /* 0x000fe40002800000 */
[----:B------:R-:W-:Y:S02]  /*8c70*/  F2FP.F16.F32.PACK_AB R171, R216, R211 ;  /* 0x000000d3d8ab723e */ /* 0x000fe400000000ff */
[----:B------:R-:W-:Y:S02]  /*8c80*/  F2FP.F16.F32.PACK_AB R170, R179, R178 ;  /* 0x000000b2b3aa723e */ /* 0x000fe400000000ff */
[----:B------:R-:W-:-:S02]  /*8c90*/  F2FP.F16.F32.PACK_AB R169, R177, R176 ;  /* 0x000000b0b1a9723e */ /* 0x000fc400000000ff */
[----:B------:R-:W-:Y:S01]  /*8ca0*/  F2FP.F16.F32.PACK_AB R168, R173, R168 ;  /* 0x000000a8ada8723e */ /* 0x000fe200000000ff */
[----:B------:R-:W-:Y:S06]  /*8cb0*/  BRA `(.L_x_686) ;  /* 0x0000000800c47947 */ /* 0x000fec0003800000 */
.L_x_689:
        /* <DEDUP_REMOVED lines=8> */
[----:B------:R-:W-:Y:S02]  /*8d40*/  HADD2.F32 R220, -RZ, R39.H1_H1 ;  /* 0x30000027ffdc7230 */ /* 0x000fe40000004100 */
[----:B------:R-:W-:Y:S01]  /*8d50*/  FADD.FTZ R218, R187, -R178 ;  /* 0x800000b2bbda7221 */ /* 0x000fe20000010000 */
[----:B------:R-:W-:-:S02]  /*8d60*/  HADD2.F32 R179, -RZ, R38.H1_H1 ;  /* 0x30000026ffb37230 */ /* 0x000fc40000004100 */
[----:B------:R-:W-:Y:S01]  /*8d70*/  FADD.FTZ R178, R172, -R171 ;  /* 0x800000abacb27221 */ /* 0x000fe20000010000 */
[----:B------:R-:W-:Y:S02]  /*8d80*/  HADD2.F32 R219, -RZ, R39.H0_H0 ;  /* 0x20000027ffdb7230 */ /* 0x000fe40000004100 */
[----:B------:R-:W-:Y:S01]  /*8d90*/  FADD.FTZ R216, R186, -R217 ;  /* 0x800000d9bad87221 */ /* 0x000fe20000010000 */
[----:B------:R-:W-:Y:S02]  /*8da0*/  HADD2.F32 R169, -RZ, R38.H0_H0 ;  /* 0x20000026ffa97230 */ /* 0x000fe40000004100 */
[----:B------:R-:W-:Y:S01]  /*8db0*/  FADD.FTZ R176, R27, -R176 ;  /* 0x800000b01bb07221 */ /* 0x000fe20000010000 */
[C---:B-----5:R-:W-:Y:S01]  /*8dc0*/  FFMA.FTZ R220, R173.reuse, R218, R220 ;  /* 0x000000daaddc7223 */ /* 0x060fe200000100dc */
[C---:B------:R-:W-:Y:S01]  /*8dd0*/  FFMA.FTZ R218, R173.reuse, R178, R179 ;  /* 0x000000b2adda7223 */ /* 0x040fe200000100b3 */
[C---:B------:R-:W-:Y:S01]  /*8de0*/  FFMA.FTZ R219, R173.reuse, R216, R219 ;  /* 0x000000d8addb7223 */ /* 0x040fe200000100db */
[----:B------:R-:W-:Y:S01]  /*8df0*/  FFMA.FTZ R217, R173, R176, R169 ;  /* 0x000000b0add97223 */ /* 0x000fe200000100a9 */
[----:B------:R-:W-:-:S02]  /*8e00*/  HADD2.F32 R178, -RZ, R37.H0_H0 ;  /* 0x20000025ffb27230 */ /* 0x000fc40000004100 */
[----:B------:R-:W-:Y:S01]  /*8e10*/  FADD.FTZ R176, R25, -R170 ;  /* 0x800000aa19b07221 */ /* 0x000fe20000010000 */
[----:B------:R-:W-:Y:S01]  /*8e20*/  ISETP.GE.U32.AND P2, PT, R184, RZ, PT ;  /* 0x000000ffb800720c */ /* 0x000fe20003f46070 */
[--C-:B------:R-:W-:Y:S02]  /*8e30*/  HADD2.F32 R171, -RZ, R36.reuse.H1_H1 ;  /* 0x30000024ffab7230 */ /* 0x100fe40000004100 */
[----:B------:R-:W-:Y:S01]  /*8e40*/  FADD.FTZ R170, R24, -R211 ;  /* 0x800000d318aa7221 */ /* 0x000fe20000010000 */
[----:B------:R-:W-:Y:S01]  /*8e50*/  FMUL.FTZ R219, R219, UR13 ;  /* 0x0000000ddbdb7c20 */ /* 0x000fe20008410000 */
[----:B------:R-:W-:Y:S01]  /*8e60*/  FMUL.FTZ R220, R220, UR13 ;  /* 0x0000000ddcdc7c20 */ /* 0x000fe20008410000 */
[----:B------:R-:W-:Y:S02]  /*8e70*/  HADD2.F32 R179, -RZ, R37.H1_H1 ;  /* 0x30000025ffb37230 */ /* 0x000fe40000004100 */
[----:B------:R-:W-:Y:S01]  /*8e80*/  FFMA.FTZ R176, R173, R176, R178 ;  /* 0x000000b0adb07223 */ /* 0x000fe200000100b2 */
[----:B------:R-:W-:Y:S01]  /*8e90*/  HADD2.F32 R169, -RZ, R36.H0_H0 ;  /* 0x20000024ffa97230 */ /* 0x000fe20000004100 */
[C---:B------:R-:W-:Y:S01]  /*8ea0*/  LOP3.LUT P5, RZ, R185.reuse, 0xff0000, RZ, 0xc0, !PT ;  /* 0x00ff0000b9ff7812 */ /* 0x040fe200078ac0ff */
        /* <DEDUP_REMOVED lines=26> */
[----:B------:R-:W-:Y:S02]  /*9050*/  F2FP.F16.F32.PACK_AB R171, R220, R171 ;  /* 0x000000abdcab723e */ /* 0x000fe400000000ff */
[----:B------:R-:W-:Y:S02]  /*9060*/  F2FP.F16.F32.PACK_AB R170, R218, R217 ;  /* 0x000000d9daaa723e */ /* 0x000fe400000000ff */
[----:B------:R-:W-:Y:S02]  /*9070*/  F2FP.F16.F32.PACK_AB R169, R176, R169 ;  /* 0x000000a9b0a9723e */ /* 0x000fe400000000ff */
[----:B------:R-:W-:Y:S01]  /*9080*/  F2FP.F16.F32.PACK_AB R168, R173, R168 ;  /* 0x000000a8ada8723e */ /* 0x000fe200000000ff */
[----:B------:R-:W-:Y:S06]  /*9090*/  BRA `(.L_x_686) ;  /* 0x0000000400cc7947 */ /* 0x000fec0003800000 */
.L_x_688:
        /* <DEDUP_REMOVED lines=20> */
[C---:B-----5:R-:W-:Y:S01]  /*91e0*/  FMUL.FTZ R35, R173.reuse, R218 ;  /* 0x000000daad237220 */ /* 0x060fe20000410000 */
[----:B------:R-:W-:Y:S01]  /*91f0*/  ISETP.GE.U32.AND P2, PT, R184, RZ, PT ;  /* 0x000000ffb800720c */ /* 0x000fe20003f46070 */
        /* <DEDUP_REMOVED lines=8> */
[----:B------:R-:W-:Y:S01]  /*9280*/  ISETP.GE.U32.AND.EX P2, PT, R185, 0x1000000, PT, P2 ;  /* 0x01000000b900780c */ /* 0x000fe20003f46120 */
[----:B------:R-:W-:Y:S01]  /*9290*/  FMUL.FTZ R169, R176, UR13 ;  /* 0x0000000db0a97c20 */ /* 0x000fe20008410000 */
[----:B------:R-:W-:Y:S01]  /*92a0*/  F2FP.F16.F32.PACK_AB R35, R35, R216 ;  /* 0x000000d82323723e */ /* 0x000fe200000000ff */
[----:B------:R-:W-:Y:S01]  /*92b0*/  FMUL.FTZ R216, R216, UR13 ;  /* 0x0000000dd8d87c20 */ /* 0x000fe20008410000 */
[----:B------:R-:W-:Y:S01]  /*92c0*/  LOP3.LUT P5, RZ, R185, 0xff0000, RZ, 0xc0, !PT ;  /* 0x00ff0000b9ff7812 */ /* 0x000fe200078ac0ff */
[----:B------:R-:W-:Y:S01]  /*92d0*/  FMUL.FTZ R170, R33, UR13 ;  /* 0x0000000d21aa7c20 */ /* 0x000fe20008410000 */
[----:B------:R-:W-:-:S02]  /*92e0*/  FSEL R211, R34, RZ, P2 ;  /* 0x000000ff22d37208 */ /* 0x000fc40001000000 */
[C---:B------:R-:W-:Y:S01]  /*92f0*/  F2FP.F16.F32.PACK_AB R34, R171.reuse, R176 ;  /* 0x000000b0ab22723e */ /* 0x040fe200000000ff */
[----:B------:R-:W-:Y:S01]  /*9300*/  FMUL.FTZ R171, R171, UR13 ;  /* 0x0000000dabab7c20 */ /* 0x000fe20008410000 */
[C---:B------:R-:W-:Y:S02]  /*9310*/  LOP3.LUT P2, RZ, R185.reuse, 0xff00, RZ, 0xc0, !PT ;  /* 0x0000ff00b9ff7812 */ /* 0x040fe4000784c0ff */
[----:B------:R-:W-:Y:S02]  /*9320*/  LOP3.LUT P6, RZ, R185, 0xff, RZ, 0xc0, !PT ;  /* 0x000000ffb9ff7812 */ /* 0x000fe400078cc0ff */
[----:B------:R-:W-:Y:S02]  /*9330*/  FSEL R216, R216, RZ, P5 ;  /* 0x000000ffd8d87208 */ /* 0x000fe40002800000 */
[----:B------:R-:W-:Y:S02]  /*9340*/  LOP3.LUT P5, RZ, R184, 0xff0000, RZ, 0xc0, !PT ;  /* 0x00ff0000b8ff7812 */ /* 0x000fe400078ac0ff */
[----:B------:R-:W-:Y:S01]  /*9350*/  FSEL R179, R171, RZ, P2 ;  /* 0x000000ffabb37208 */ /* 0x000fe20001000000 */
[C---:B------:R-:W-:Y:S01]  /*9360*/  FMUL.FTZ R171, R168.reuse, UR13 ;  /* 0x0000000da8ab7c20 */ /* 0x040fe20008410000 */
[----:B------:R-:W-:Y:S01]  /*9370*/  FSEL R178, R169, RZ, P6 ;  /* 0x000000ffa9b27208 */ /* 0x000fe20003000000 */
[----:B------:R-:W-:Y:S01]  /*9380*/  FMUL.FTZ R169, R173, UR13 ;  /* 0x0000000dada97c20 */ /* 0x000fe20008410000 */
[----:B------:R-:W-:Y:S01]  /*9390*/  F2FP.F16.F32.PACK_AB R33, R168, R33 ;  /* 0x00000021a821723e */ /* 0x000fe200000000ff */
[----:B------:R-:W-:Y:S01]  /*93a0*/  FMUL.FTZ R168, R32, UR13 ;  /* 0x0000000d20a87c20 */ /* 0x000fe20008410000 */
[----:B------:R-:W-:-:S02]  /*93b0*/  FSEL R176, R170, RZ, P5 ;  /* 0x000000ffaab07208 */ /* 0x000fc40002800000 */
[C---:B------:R-:W-:Y:S02]  /*93c0*/  LOP3.LUT P6, RZ, R184.reuse, 0xff000000, RZ, 0xc0, !PT ;  /* 0xff000000b8ff7812 */ /* 0x040fe400078cc0ff */
[C---:B------:R-:W-:Y:S02]  /*93d0*/  LOP3.LUT P2, RZ, R184.reuse, 0xff, RZ, 0xc0, !PT ;  /* 0x000000ffb8ff7812 */ /* 0x040fe4000784c0ff */
        /* <DEDUP_REMOVED lines=10> */
.L_x_690:
[-CC-:B------:R-:W-:Y:S01]  /*9480*/  FFMA.FTZ R179, R209, R211.reuse, R218.reuse ;  /* 0x000000d3d1b37223 */ /* 0x180fe200000100da */
[-CC-:B0-----:R-:W-:Y:S01]  /*9490*/  FFMA.FTZ R176, R210, R211.reuse, R218.reuse ;  /* 0x000000d3d2b07223 */ /* 0x181fe200000100da */
[-CC-:B------:R-:W-:Y:S01]  /*94a0*/  FFMA.FTZ R170, R207, R211.reuse, R218.reuse ;  /* 0x000000d3cfaa7223 */ /* 0x180fe200000100da */
[-C--:B------:R-:W-:Y:S01]  /*94b0*/  FFMA.FTZ R177, R208, R211.reuse, R218 ;  /* 0x000000d3d0b17223 */ /* 0x080fe200000100da */
[----:B------:R-:W-:Y:S01]  /*94c0*/  FADD.FTZ R220, R186, -R179 ;  /* 0x800000b3badc7221 */ /* 0x000fe20000010000 */
[----:B------:R-:W-:Y:S01]  /*94d0*/  FADD.FTZ R222, R187, -R176 ;  /* 0x800000b0bbde7221 */ /* 0x000fe20000010000 */
[-C--:B------:R-:W-:Y:S01]  /*94e0*/  FFMA.FTZ R168, R205, R211.reuse, R218 ;  /* 0x000000d3cda87223 */ /* 0x080fe200000100da */
[----:B------:R-:W-:Y:S01]  /*94f0*/  FADD.FTZ R178, R27, -R170 ;  /* 0x800000aa1bb27221 */ /* 0x000fe20000010000 */
[C---:B-----5:R-:W-:Y:S01]  /*9500*/  FMUL.FTZ R220, R173.reuse, R220 ;  /* 0x000000dcaddc7220 */ /* 0x060fe20000410000 */
[----:B------:R-:W-:Y:S01]  /*9510*/  FADD.FTZ R216, R172, -R177 ;  /* 0x800000b1acd87221 */ /* 0x000fe20000010000 */
[----:B------:R-:W-:Y:S01]  /*9520*/  FMUL.FTZ R222, R173, R222 ;  /* 0x000000deadde7220 */ /* 0x000fe20000410000 */
[-CC-:B------:R-:W-:Y:S01]  /*9530*/  FFMA.FTZ R171, R206, R211.reuse, R218.reuse ;  /* 0x000000d3ceab7223 */ /* 0x180fe200000100da */
[-C--:B------:R-:W-:Y:S01]  /*9540*/  FFMA.FTZ R169, R204, R211.reuse, R218 ;  /* 0x000000d3cca97223 */ /* 0x080fe200000100da */
[----:B------:R-:W-:Y:S01]  /*9550*/  FADD.FTZ R170, R25, -R168 ;  /* 0x800000a819aa7221 */ /* 0x000fe20000010000 */
[----:B------:R-:W-:Y:S01]  /*9560*/  ISETP.GE.U32.AND P2, PT, R184, RZ, PT ;  /* 0x000000ffb800720c */ /* 0x000fe20003f46070 */
[----:B------:R-:W-:Y:S01]  /*9570*/  FFMA.FTZ R218, R203, R211, R218 ;  /* 0x000000d3cbda7223 */ /* 0x000fe200000100da */
[----:B------:R-:W-:Y:S01]  /*9580*/  FMUL.FTZ R220, R220, UR13 ;  /* 0x0000000ddcdc7c20 */ /* 0x000fe20008410000 */
[----:B------:R-:W-:Y:S01]  /*9590*/  FMUL.FTZ R216, R173, R216 ;  /* 0x000000d8add87220 */ /* 0x000fe20000410000 */
[----:B------:R-:W-:Y:S01]  /*95a0*/  LOP3.LUT P5, RZ, R185, 0xff0000, RZ, 0xc0, !PT ;  /* 0x00ff0000b9ff7812 */ /* 0x000fe200078ac0ff */
[----:B------:R-:W-:Y:S01]  /*95b0*/  FMUL.FTZ R222, R222, UR13 ;  /* 0x0000000ddede7c20 */ /* 0x000fe20008410000 */
[----:B------:R-:W-:Y:S01]  /*95c0*/  FADD.FTZ R168, R24, -R169 ;  /* 0x800000a918a87221 */ /* 0x000fe20000010000 */
[C---:B------:R-:W-:Y:S01]  /*95d0*/  FMUL.FTZ R178, R173.reuse, R178 ;  /* 0x000000b2adb27220 */ /* 0x040fe20000410000 */
[----:B------:R-:W-:Y:S01]  /*95e0*/  FMUL.FTZ R170, R173, R170 ;  /* 0x000000aaadaa7220 */ /* 0x000fe20000410000 */
[----:B------:R-:W-:Y:S01]  /*95f0*/  ISETP.GE.U32.AND.EX P2, PT, R185, 0x1000000, PT, P2 ;  /* 0x01000000b900780c */ /* 0x000fe20003f46120 */
[----:B------:R-:W-:Y:S01]  /*9600*/  FADD.FTZ R176, R26, -R171 ;  /* 0x800000ab1ab07221 */ /* 0x000fe20000010000 */
[----:B------:R-:W-:Y:S01]  /*9610*/  FADD.FTZ R218, R23, -R218 ;  /* 0x800000da17da7221 */ /* 0x000fe20000010000 */
[----:B------:R-:W-:Y:S01]  /*9620*/  FSEL R171, R220, RZ, P5 ;  /* 0x000000ffdcab7208 */ /* 0x000fe20002800000 */
[----:B------:R-:W-:Y:S01]  /*9630*/  FMUL.FTZ R216, R216, UR13 ;  /* 0x0000000dd8d87c20 */ /* 0x000fe20008410000 */
[----:B------:R-:W-:Y:S01]  /*9640*/  FMUL.FTZ R168, R173, R168 ;  /* 0x000000a8ada87220 */ /* 0x000fe20000410000 */
[----:B------:R-:W-:Y:S01]  /*9650*/  FMUL.FTZ R178, R178, UR13 ;  /* 0x0000000db2b27c20 */ /* 0x000fe20008410000 */
[----:B------:R-:W-:Y:S01]  /*9660*/  LOP3.LUT P5, RZ, R185, 0xff00, RZ, 0xc0, !PT ;  /* 0x0000ff00b9ff7812 */ /* 0x000fe200078ac0ff */
[----:B------:R-:W-:Y:S01]  /*9670*/  FMUL.FTZ R170, R170, UR13 ;  /* 0x0000000daaaa7c20 */ /* 0x000fe20008410000 */
[----:B------:R-:W-:Y:S01]  /*9680*/  FSEL R222, R222, RZ, P2 ;  /* 0x000000ffdede7208 */ /* 0x000fe20001000000 */
[C---:B------:R-:W-:Y:S01]  /*9690*/  FMUL.FTZ R176, R173.reuse, R176 ;  /* 0x000000b0adb07220 */ /* 0x040fe20000410000 */
[----:B------:R-:W-:Y:S01]  /*96a0*/  FMUL.FTZ R218, R173, R218 ;  /* 0x000000daadda7220 */ /* 0x000fe20000410000 */
[----:B------:R-:W-:Y:S01]  /*96b0*/  LOP3.LUT P6, RZ, R185, 0xff, RZ, 0xc0, !PT ;  /* 0x000000ffb9ff7812 */ /* 0x000fe200078cc0ff */
[----:B------:R-:W-:Y:S01]  /*96c0*/  FMUL.FTZ R168, R168, UR13 ;  /* 0x0000000da8a87c20 */ /* 0x000fe20008410000 */
[----:B------:R-:W-:Y:S01]  /*96d0*/  LOP3.LUT P2, RZ, R184, 0xff0000, RZ, 0xc0, !PT ;  /* 0x00ff0000b8ff7812 */ /* 0x000fe2000784c0ff */
[----:B------:R-:W-:Y:S01]  /*96e0*/  FMUL.FTZ R176, R176, UR13 ;  /* 0x0000000db0b07c20 */ /* 0x000fe20008410000 */
[----:B------:R-:W-:Y:S01]  /*96f0*/  FSEL R177, R216, RZ, P5 ;  /* 0x000000ffd8b17208 */ /* 0x000fe20002800000 */
[----:B------:R-:W-:Y:S01]  /*9700*/  FMUL.FTZ R218, R218, UR13 ;  /* 0x0000000ddada7c20 */ /* 0x000fe20008410000 */
[----:B------:R-:W-:-:S02]  /*9710*/  FSEL R178, R178, RZ, P6 ;  /* 0x000000ffb2b27208 */ /* 0x000fc40003000000 */
[----:B------:R-:W-:Y:S02]  /*9720*/  LOP3.LUT P5, RZ, R184, 0xff00, RZ, 0xc0, !PT ;  /* 0x0000ff00b8ff7812 */ /* 0x000fe400078ac0ff */
[----:B------:R-:W-:Y:S02]  /*9730*/  FSEL R169, R170, RZ, P2 ;  /* 0x000000ffaaa97208 */ /* 0x000fe40001000000 */
        /* <DEDUP_REMOVED lines=8> */
[----:B------:R-:W-:-:S07]  /*97c0*/  F2FP.F16.F32.PACK_AB R168, R173, R168 ;  /* 0x000000a8ada8723e */ /* 0x000fce00000000ff */
.L_x_686:
        /* <DEDUP_REMOVED lines=9> */
.L_x_682:
[----:B------:R-:W-:Y:S05]  /*9860*/  BSYNC.RECONVERGENT B0 ;  /* 0x0000000000007941 */ /* 0x000fea0003800200 */
.L_x_681:
[----:B-1-34-:R-:W1:Y:S02]  /*9870*/  LDC.64 R168, c[0x0][0x380] ;  /* 0x0000e000ffa87b82 */ /* 0x01ae640000000a00 */
[----:B-1----:R-:W-:-:S04]  /*9880*/  LEA R5, R168, R5, 0x2 ;  /* 0x00000005a8057211 */ /* 0x002fc800078e10ff */
[----:B------:R-:W-:-:S13]  /*9890*/  ISETP.GE.AND P0, PT, R5, R169, PT ;  /* 0x000000a90500720c */ /* 0x000fda0003f06270 */
[----:B------:R-:W-:Y:S05]  /*98a0*/  @!P0 BRA `(.L_x_691) ;  /* 0xffffff7000208947 */ /* 0x000fea000383ffff */
.L_x_653:
        /* <DEDUP_REMOVED lines=21> */
[C---:B------:R-:W-:Y:S02]  /*9a00*/  ISETP.GE.U32.AND P0, PT, R5.reuse, 0x100, PT ;  /* 0x000001000500780c */ /* 0x040fe40003f06070 */
[C---:B------:R-:W-:Y:S01]  /*9a10*/  ISETP.GE.U32.AND P1, PT, R5.reuse, 0x180, PT ;  /* 0x000001800500780c */ /* 0x040fe20003f26070 */
[----:B------:R-:W-:Y:S01]  /*9a20*/  STS.128 [R7+0x400], R108 ;  /* 0x0004006c07007388 */ /* 0x000fe20000000c00 */
[C---:B------:R-:W-:Y:S02]  /*9a30*/  ISETP.GE.U32.AND P2, PT, R5.reuse, 0x200, PT ;  /* 0x000002000500780c */ /* 0x040fe40003f46070 */
[C---:B------:R-:W-:Y:S01]  /*9a40*/  ISETP.GE.U32.AND P3, PT, R5.reuse, 0x280, PT ;  /* 0x000002800500780c */ /* 0x040fe20003f66070 */
[----:B------:R1:W-:Y:S01]  /*9a50*/  STS.128 [R7+0x410], R104 ;  /* 0x0004106807007388 */ /* 0x0003e20000000c00 */
[----:B------:R-:W-:-:S03]  /*9a60*/  ISETP.GE.U32.AND P4, PT, R5, 0x300, PT ;  /* 0x000003000500780c */ /* 0x000fc60003f86070 */
[----:B------:R-:W-:Y:S04]  /*9a70*/  STS.128 [R7+0x800], R100 ;  /* 0x0008006407007388 */ /* 0x000fe80000000c00 */
[----:B------:R-:W-:Y:S01]  /*9a80*/  STS.128 [R7+0x810], R96 ;  /* 0x0008106007007388 */ /* 0x000fe20000000c00 */
[----:B------:R-:W-:Y:S01]  /*9a90*/  BAR.SYNC.DEFER_BLOCKING 0x0 ;  /* 0x0000000000007b1d */ /* 0x000fe20000010000 */
[----:B-1----:R-:W-:-:S04]  /*9aa0*/  IADD3.X R107, PT, PT, RZ, RZ, RZ, P6, !PT ;  /* 0x000000ffff6b7210 */ /* 0x002fc800037fe4ff */
[C---:B------:R-:W-:Y:S02]  /*9ab0*/  SHF.L.U64.HI R107, R8.reuse, 0x2, R107 ;  /* 0x00000002086b7819 */ /* 0x040fe4000001026b */
[----:B------:R-:W-:-:S04]  /*9ac0*/  SHF.L.U32 R8, R8, 0x2, RZ ;  /* 0x0000000208087819 */ /* 0x000fc800000006ff */
[----:B----4-:R-:W-:-:S04]  /*9ad0*/  IADD3 R2, P6, PT, R8, UR18, RZ ;  /* 0x0000001208027c10 */ /* 0x010fc8000ffde0ff */
[C---:B------:R-:W-:Y:S02]  /*9ae0*/  IADD3.X R3, PT, PT, R107.reuse, UR19, RZ, P6, !PT ;  /* 0x000000136b037c10 */ /* 0x040fe4000b7fe4ff */
[C---:B------:R-:W-:Y:S01]  /*9af0*/  IADD3 R4, P6, PT, R8.reuse, UR16, RZ ;  /* 0x0000001008047c10 */ /* 0x040fe2000ffde0ff */
[----:B------:R-:W1:Y:S03]  /*9b00*/  LDS R9, [R0] ;  /* 0x0000000000097984 */ /* 0x000e660000000800 */
[C---:B------:R-:W-:Y:S02]  /*9b10*/  IADD3.X R5, PT, PT, R107.reuse, UR17, RZ, P6, !PT ;  /* 0x000000116b057c10 */ /* 0x040fe4000b7fe4ff */
[C---:B0-----:R-:W-:Y:S01]  /*9b20*/  IADD3 R6, P6, PT, R8.reuse, UR22, RZ ;  /* 0x0000001608067c10 */ /* 0x041fe2000ffde0ff */
[----:B------:R-:W0:Y:S03]  /*9b30*/  LDS R16, [R0+0xc00] ;  /* 0x000c000000107984 */ /* 0x000e260000000800 */
[----:B------:R-:W-:Y:S01]  /*9b40*/  IADD3.X R105, PT, PT, R107, UR23, RZ, P6, !PT ;  /* 0x000000176b697c10 */ /* 0x000fe2000b7fe4ff */
[----:B------:R-:W2:Y:S01]  /*9b50*/  LDS R10, [R0+0x200] ;  /* 0x00020000000a7984 */ /* 0x000ea20000000800 */
[----:B------:R-:W-:-:S03]  /*9b60*/  IADD3 R8, P6, PT, R8, UR20, RZ ;  /* 0x0000001408087c10 */ /* 0x000fc6000ffde0ff */
        /* <DEDUP_REMOVED lines=8> */
[----:B-1----:R-:W-:-:S03]  /*9bf0*/  FADD.FTZ R9, RZ, R9 ;  /* 0x00000009ff097221 */ /* 0x002fc60000010000 */
[----:B------:R-:W1:Y:S01]  /*9c00*/  LDS R19, [R0+0x1600] ;  /* 0x0016000000137984 */ /* 0x000e620000000800 */
[----:B0-----:R-:W-:-:S03]  /*9c10*/  FADD.FTZ R9, R9, R16 ;  /* 0x0000001009097221 */ /* 0x001fc60000010000 */
[----:B------:R-:W0:Y:S01]  /*9c20*/  LDS R22, [R0+0x1800] ;  /* 0x0018000000167984 */ /* 0x000e220000000800 */
        /* <DEDUP_REMOVED lines=18> */
[----:B-1----:R-:W-:-:S03]  /*9d50*/  FADD.FTZ R14, R14, R19 ;  /* 0x000000130e0e7221 */ /* 0x002fc60000010000 */
[----:B------:R-:W1:Y:S01]  /*9d60*/  LDS R32, [R0+0x2c00] ;  /* 0x002c000000207984 */ /* 0x000e620000000800 */
[----:B0-----:R-:W-:-:S03]  /*9d70*/  FADD.FTZ R9, R9, R22 ;  /* 0x0000001609097221 */ /* 0x001fc60000010000 */
[----:B------:R-:W0:Y:S01]  /*9d80*/  LDS R31, [R0+0x2e00] ;  /* 0x002e0000001f7984 */ /* 0x000e220000000800 */
        /* <DEDUP_REMOVED lines=14> */
[----:B0-----:R-:W-:-:S03]  /*9e70*/  FADD.FTZ R31, R14, R31 ;  /* 0x0000001f0e1f7221 */ /* 0x001fc60000010000 */
        /* <DEDUP_REMOVED lines=48> */
[----:B------:R2:W-:Y:S01]  /*a180*/  STS.128 [R7], R68 ;  /* 0x0000004407007388 */ /* 0x0005e20000000c00 */
[----:B------:R-:W-:-:S03]  /*a190*/  FADD.FTZ R35, R35, R102 ;  /* 0x0000006623237221 */ /* 0x000fc60000010000 */
[----:B------:R-:W-:Y:S01]  /*a1a0*/  STS.128 [R7+0x10], R64 ;  /* 0x0000104007007388 */ /* 0x000fe20000000c00 */
[----:B------:R-:W-:-:S03]  /*a1b0*/  FADD.FTZ R101, R36, R101 ;  /* 0x0000006524657221 */ /* 0x000fc60000010000 */
[----:B------:R-:W-:Y:S01]  /*a1c0*/  STS.128 [R7+0x400], R60 ;  /* 0x0004003c07007388 */ /* 0x000fe20000000c00 */
[----:B0-----:R-:W-:-:S03]  /*a1d0*/  FADD.FTZ R37, R37, R104 ;  /* 0x0000006825257221 */ /* 0x001fc60000010000 */
[----:B------:R-:W-:Y:S01]  /*a1e0*/  STS.128 [R7+0x410], R56 ;  /* 0x0004103807007388 */ /* 0x000fe20000000c00 */
[----:B-1----:R-:W-:-:S03]  /*a1f0*/  FADD.FTZ R103, R38, R103 ;  /* 0x0000006726677221 */ /* 0x002fc60000010000 */
[----:B------:R-:W-:Y:S01]  /*a200*/  STS.128 [R7+0x800], R52 ;  /* 0x0008003407007388 */ /* 0x000fe20000000c00 */
[----:B--2---:R-:W-:-:S03]  /*a210*/  IADD3.X R71, PT, PT, R107, UR21, RZ, P6, !PT ;  /* 0x000000156b477c10 */ /* 0x004fc6000b7fe4ff */
        /* <DEDUP_REMOVED lines=124> */
.L_x_693:
[----:B------:R-:W-:Y:S05]  /*a9e0*/  BSYNC.RECONVERGENT B0 ;  /* 0x0000000000007941 */ /* 0x000fea0003800200 */
.L_x_692:
        /* <DEDUP_REMOVED lines=23> */
.L_x_695:
[----:B------:R-:W-:Y:S05]  /*ab60*/  BSYNC.RECONVERGENT B0 ;  /* 0x0000000000007941 */ /* 0x000fea0003800200 */
.L_x_694:
        /* <DEDUP_REMOVED lines=23> */
.L_x_697:
[----:B------:R-:W-:Y:S05]  /*ace0*/  BSYNC.RECONVERGENT B0 ;  /* 0x0000000000007941 */ /* 0x000fea0003800200 */
.L_x_696:
        /* <DEDUP_REMOVED lines=23> */
.L_x_699:
[----:B------:R-:W-:Y:S05]  /*ae60*/  BSYNC.RECONVERGENT B0 ;  /* 0x0000000000007941 */ /* 0x000fea0003800200 */
.L_x_698:
        /* <DEDUP_REMOVED lines=23> */
.L_x_701:
[----:B------:R-:W-:Y:S05]  /*afe0*/  BSYNC.RECONVERGENT B0 ;  /* 0x0000000000007941 */ /* 0x000fea0003800200 */
.L_x_700:
        /* <DEDUP_REMOVED lines=8> */
.L_x_660:
        /* <DEDUP_REMOVED lines=8> */
.L_x_703:
[----:B------:R-:W-:Y:S05]  /*b0f0*/  BSYNC B0 ;  /* 0x0000000000007941 */ /* 0x000fea0003800000 */
.L_x_702:
        /* <DEDUP_REMOVED lines=8> */
.L_x_704:
[----:B------:R-:W-:-:S05]  /*b180*/  FADD.FTZ R169, R169, R218 ;  /* 0x000000daa9a97221 */ /* 0x000fca0000010000 */
[----:B------:R-:W-:Y:S01]  /*b190*/  MOV R222, R169 ;  /* 0x000000a900de7202 */ /* 0x000fe20000000f00 */
[----:B------:R-:W-:Y:S01]  /*b1a0*/  HFMA2 R217, -RZ, RZ, 0, 1.1920928955078125e-07 ;  /* 0x00000002ffd97431 */ /* 0x000fe200000001ff */
[----:B------:R-:W-:-:S07]  /*b1b0*/  MOV R171, R216 ;  /* 0x000000d800ab7202 */ /* 0x000fce0000000f00 */
[----:B------:R-:W-:Y:S05]  /*b1c0*/  WARPSYNC.COLLECTIVE R211, `(.L_x_705) ;  /* 0x00000000d3087348 */ /* 0x000fea0003c00000 */
[----:B------:R0:W1:Y:S02]  /*b1d0*/  SHFL.BFLY P0, R216, R222, R217, R224 ;  /* 0x0c0000d9ded87389 */ /* 0x00006400000000e0 */
[----:B01----:R-:W-:Y:S05]  /*b1e0*/  ENDCOLLECTIVE ;  /* 0x000000000000791b */ /* 0x003fea0003800000 */
.L_x_705:
[----:B------:R-:W-:-:S05]  /*b1f0*/  FADD.FTZ R171, R171, R220 ;  /* 0x000000dcabab7221 */ /* 0x000fca0000010000 */
[----:B------:R-:W-:Y:S02]  /*b200*/  MOV R222, R171 ;  /* 0x000000ab00de7202 */ /* 0x000fe40000000f00 */
[----:B------:R-:W-:-:S07]  /*b210*/  MOV R168, R216 ;  /* 0x000000d800a87202 */ /* 0x000fce0000000f00 */
[----:B------:R-:W-:Y:S05]  /*b220*/  WARPSYNC.COLLECTIVE R211, `(.L_x_706) ;  /* 0x00000000d3087348 */ /* 0x000fea0003c00000 */
[----:B------:R0:W1:Y:S02]  /*b230*/  SHFL.BFLY P0, R216, R222, R217, R224 ;  /* 0x0c0000d9ded87389 */ /* 0x00006400000000e0 */
[----:B01----:R-:W-:Y:S05]  /*b240*/  ENDCOLLECTIVE ;  /* 0x000000000000791b */ /* 0x003fea0003800000 */
.L_x_706:
[----:B------:R-:W-:-:S05]  /*b250*/  FADD.FTZ R168, R169, R168 ;  /* 0x000000a8a9a87221 */ /* 0x000fca0000010000 */
[----:B------:R-:W-:Y:S01]  /*b260*/  MOV R222, R168 ;  /* 0x000000a800de7202 */ /* 0x000fe20000000f00 */
[----:B------:R-:W-:Y:S01]  /*b270*/  HFMA2 R217, -RZ, RZ, 0, 2.384185791015625e-07 ;  /* 0x00000004ffd97431 */ /* 0x000fe200000001ff */
[----:B------:R-:W-:-:S07]  /*b280*/  MOV R170, R216 ;  /* 0x000000d800aa7202 */ /* 0x000fce0000000f00 */
[----:B------:R-:W-:Y:S05]  /*b290*/  WARPSYNC.COLLECTIVE R211, `(.L_x_707) ;  /* 0x00000000d3087348 */ /* 0x000fea0003c00000 */
[----:B------:R0:W1:Y:S02]  /*b2a0*/  SHFL.BFLY P0, R216, R222, R217, R224 ;  /* 0x0c0000d9ded87389 */ /* 0x00006400000000e0 */
[----:B01----:R-:W-:Y:S05]  /*b2b0*/  ENDCOLLECTIVE ;  /* 0x000000000000791b */ /* 0x003fea0003800000 */
.L_x_707:
[----:B------:R-:W-:-:S05]  /*b2c0*/  FADD.FTZ R170, R171, R170 ;  /* 0x000000aaabaa7221 */ /* 0x000fca0000010000 */
[----:B------:R-:W-:Y:S02]  /*b2d0*/  MOV R222, R170 ;  /* 0x000000aa00de7202 */ /* 0x000fe40000000f00 */
[----:B------:R-:W-:-:S07]  /*b2e0*/  MOV R177, R216 ;  /* 0x000000d800b17202 */ /* 0x000fce0000000f00 */
[----:B------:R-:W-:Y:S05]  /*b2f0*/  WARPSYNC.COLLECTIVE R211, `(.L_x_708) ;  /* 0x00000000d3087348 */ /* 0x000fea0003c00000 */
[----:B------:R0:W1:Y:S02]  /*b300*/  SHFL.BFLY P0, R216, R222, R217, R224 ;  /* 0x0c0000d9ded87389 */ /* 0x00006400000000e0 */
[----:B01----:R-:W-:Y:S05]  /*b310*/  ENDCOLLECTIVE ;  /* 0x000000000000791b */ /* 0x003fea0003800000 */
.L_x_708:
[----:B------:R-:W-:-:S05]  /*b320*/  FADD.FTZ R177, R168, R177 ;  /* 0x000000b1a8b17221 */ /* 0x000fca0000010000 */
[----:B------:R-:W-:Y:S01]  /*b330*/  MOV R222, R177 ;  /* 0x000000b100de7202 */ /* 0x000fe20000000f00 */
[----:B------:R-:W-:Y:S01]  /*b340*/  HFMA2 R217, -RZ, RZ, 0, 4.76837158203125e-07 ;  /* 0x00000008ffd97431 */ /* 0x000fe200000001ff */
[----:B------:R-:W-:-:S07]  /*b350*/  MOV R179, R216 ;  /* 0x000000d800b37202 */ /* 0x000fce0000000f00 */
[----:B------:R-:W-:Y:S05]  /*b360*/  WARPSYNC.COLLECTIVE R211, `(.L_x_709) ;  /* 0x00000000d3087348 */ /* 0x000fea0003c00000 */
[----:B------:R0:W1:Y:S02]  /*b370*/  SHFL.BFLY P0, R216, R222, R217, R224 ;  /* 0x0c0000d9ded87389 */ /* 0x00006400000000e0 */
[----:B01----:R-:W-:Y:S05]  /*b380*/  ENDCOLLECTIVE ;  /* 0x000000000000791b */ /* 0x003fea0003800000 */
.L_x_709:
[----:B------:R-:W-:-:S05]  /*b390*/  FADD.FTZ R179, R170, R179 ;  /* 0x000000b3aab37221 */ /* 0x000fca0000010000 */
[----:B------:R-:W-:Y:S02]  /*b3a0*/  MOV R222, R179 ;  /* 0x000000b300de7202 */ /* 0x000fe40000000f00 */
[----:B------:R-:W-:-:S07]  /*b3b0*/  MOV R176, R216 ;  /* 0x000000d800b07202 */ /* 0x000fce0000000f00 */
[----:B------:R-:W-:Y:S05]  /*b3c0*/  WARPSYNC.COLLECTIVE R211, `(.L_x_710) ;  /* 0x00000000d3087348 */ /* 0x000fea0003c00000 */
[----:B------:R0:W1:Y:S02]  /*b3d0*/  SHFL.BFLY P0, R216, R222, R217, R224 ;  /* 0x0c0000d9ded87389 */ /* 0x00006400000000e0 */
[----:B01----:R-:W-:Y:S05]  /*b3e0*/  ENDCOLLECTIVE ;  /* 0x000000000000791b */ /* 0x003fea0003800000 */
.L_x_710:
[----:B------:R-:W-:-:S05]  /*b3f0*/  FADD.FTZ R176, R177, R176 ;  /* 0x000000b0b1b07221 */ /* 0x000fca0000010000 */
[----:B------:R-:W-:Y:S01]  /*b400*/  MOV R222, R176 ;  /* 0x000000b000de7202 */ /* 0x000fe20000000f00 */
[----:B------:R-:W-:Y:S01]  /*b410*/  HFMA2 R217, -RZ, RZ, 0, 9.5367431640625e-07 ;  /* 0x00000010ffd97431 */ /* 0x000fe200000001ff */
[----:B------:R-:W-:-:S07]  /*b420*/  MOV R178, R216 ;  /* 0x000000d800b27202 */ /* 0x000fce0000000f00 */
[----:B------:R-:W-:Y:S05]  /*b430*/  WARPSYNC.COLLECTIVE R211, `(.L_x_711) ;  /* 0x00000000d3087348 */ /* 0x000fea0003c00000 */
[----:B------:R0:W1:Y:S02]  /*b440*/  SHFL.BFLY P0, R216, R222, R217, R224 ;  /* 0x0c0000d9ded87389 */ /* 0x00006400000000e0 */
[----:B01----:R-:W-:Y:S05]  /*b450*/  ENDCOLLECTIVE ;  /* 0x000000000000791b */ /* 0x003fea0003800000 */
.L_x_711:
[----:B------:R-:W-:-:S05]  /*b460*/  FADD.FTZ R178, R179, R178 ;  /* 0x000000b2b3b27221 */ /* 0x000fca0000010000 */
[----:B------:R-:W-:Y:S02]  /*b470*/  MOV R222, R178 ;  /* 0x000000b200de7202 */ /* 0x000fe40000000f00 */
[----:B------:R-:W-:-:S07]  /*b480*/  MOV R169, R216 ;  /* 0x000000d800a97202 */ /* 0x000fce0000000f00 */
[----:B------:R-:W-:Y:S05]  /*b490*/  WARPSYNC.COLLECTIVE R211, `(.L_x_712) ;  /* 0x00000000d3087348 */ /* 0x000fea0003c00000 */
[----:B------:R0:W1:Y:S02]  /*b4a0*/  SHFL.BFLY P0, R216, R222, R217, R224 ;  /* 0x0c0000d9ded87389 */ /* 0x00006400000000e0 */
[----:B01----:R-:W-:Y:S05]  /*b4b0*/  ENDCOLLECTIVE ;  /* 0x000000000000791b */ /* 0x003fea0003800000 */
.L_x_712:
[----:B------:R-:W-:Y:S01]  /*b4c0*/  MOV R171, R216 ;  /* 0x000000d800ab7202 */ /* 0x000fe20000000f00 */
[----:B------:R-:W-:Y:S06]  /*b4d0*/  BRA `(.L_x_713) ;  /* 0xffffff7000887947 */ /* 0x000fec000383ffff */
.L_x_714:
        /* <DEDUP_REMOVED lines=10> */
.L_x_4938:


//--------------------- .text._ZN10layer_norm31ln_parallel_residual_bwd_kernelINS_13Kernel_traitsI6__halfS2_S2_S2_fjLj768ELj1ELj4ELj1ELj16ENS_18Kernel_traits_baseILj768ES2_S2_S2_S2_fjLj128EEEEELb1ELb0ELb1EEEvNS_9BwdParamsE --------------------------
	.section	.text._ZN10layer_norm31ln_parallel_residual_bwd_kernelINS_13Kernel_traitsI6__halfS2_S2_S2_fjLj768ELj1ELj4ELj1ELj16ENS_18Kernel_traits_baseILj768ES2_S2_S2_S2_fjLj128EEEEELb1ELb0ELb1EEEvNS_9BwdParamsE,"ax",@progbits
	.align	128
        .global         _ZN10layer_norm31ln_parallel_residual_bwd_kernelINS_13Kernel_traitsI6__halfS2_S2_S2_fjLj768ELj1ELj4ELj1ELj16ENS_18Kernel_traits_baseILj768ES2_S2_S2_S2_fjLj128EEEEELb1ELb0ELb1EEEvNS_9BwdParamsE
        .type           _ZN10layer_norm31ln_parallel_residual_bwd_kernelINS_13Kernel_traitsI6__halfS2_S2_S2_fjLj768ELj1ELj4ELj1ELj16ENS_18Kernel_traits_baseILj768ES2_S2_S2_S2_fjLj128EEEEELb1ELb0ELb1EEEvNS_9BwdParamsE,@function
        .size           _ZN10layer_norm31ln_parallel_residual_bwd_kernelINS_13Kernel_traitsI6__halfS2_S2_S2_fjLj768ELj1ELj4ELj1ELj16ENS_18Kernel_traits_baseILj768ES2_S2_S2_S2_fjLj128EEEEELb1ELb0ELb1EEEvNS_9BwdParamsE,(.L_x_4939 - _ZN10layer_norm31ln_parallel_residual_bwd_kernelINS_13Kernel_traitsI6__halfS2_S2_S2_fjLj768ELj1ELj4ELj1ELj16ENS_18Kernel_traits_baseILj768ES2_S2_S2_S2_fjLj128EEEEELb1ELb0ELb1EEEvNS_9BwdParamsE)
        .other          _ZN10layer_norm31ln_parallel_residual_bwd_kernelINS_13Kernel_traitsI6__halfS2_S2_S2_fjLj768ELj1ELj4ELj1ELj16ENS_18Kernel_traits_baseILj768ES2_S2_S2_S2_fjLj128EEEEELb1ELb0ELb1EEEvNS_9BwdParamsE,@"STO_CUDA_ENTRY STV_DEFAULT"
_ZN10layer_norm31ln_parallel_residual_bwd_kernelINS_13Kernel_traitsI6__halfS2_S2_S2_fjLj768ELj1ELj4ELj1ELj16ENS_18Kernel_traits_baseILj768ES2_S2_S2_S2_fjLj128EEEEELb1ELb0ELb1EEEvNS_9BwdParamsE:
.text._ZN10layer_norm31ln_parallel_residual_bwd_kernelINS_13Kernel_traitsI6__halfS2_S2_S2_fjLj768ELj1ELj4ELj1ELj16ENS_18Kernel_traits_baseILj768ES2_S2_S2_S2_fjLj128EEEEELb1ELb0ELb1EEEvNS_9BwdParamsE:
        /* <DEDUP_REMOVED lines=174> */
.L_x_743:
        /* <DEDUP_REMOVED lines=13> */
[C---:B--2---:R-:W-:Y:S01]  /*0bb0*/  IMAD.WIDE.U32 R104, R213.reuse, 0x10, R92 ;  /* 0x00000010d5687825 */ /* 0x044fe200078e005c */
[----:B------:R-:W-:Y:S01]  /*0bc0*/  ISETP.NE.AND P3, PT, RZ, UR7, PT ;  /* 0x00000007ff007c0c */ /* 0x000fe2000bf65270 */
[----:B------:R-:W1:Y:S04]  /*0bd0*/  LDC.64 R236, c[0x0][0x3b0] ;  /* 0x0000ec00ffec7b82 */ /* 0x000e680000000a00 */
        /* <DEDUP_REMOVED lines=8> */
[----:B------:R-:W3:Y:S02]  /*0c60*/  LDG.E.128 R76, desc[UR10][R76.64] ;  /* 0x0000000a4c4c7981 */ /* 0x000ee4000c1e1d00 */
[----:B------:R-:W-:Y:S02]  /*0c70*/  IMAD.WIDE.U32 R80, R211, 0x10, R96 ;  /* 0x00000010d3507825 */ /* 0x000fe400078e0060 */
[----:B------:R-:W3:Y:S04]  /*0c80*/  LDG.E.128 R84, desc[UR10][R84.64] ;  /* 0x0000000a54547981 */ /* 0x000ee8000c1e1d00 */
[----:B------:R-:W3:Y:S01]  /*0c90*/  LDG.E.128 R80, desc[UR10][R80.64] ;  /* 0x0000000a50507981 */ /* 0x000ee2000c1e1d00 */
[----:B------:R-:W-:-:S05]  /*0ca0*/  IADD3 R159, PT, PT, R213, 0x40, RZ ;  /* 0x00000040d59f7810 */ /* 0x000fca0007ffe0ff */
[----:B------:R-:W-:-:S06]  /*0cb0*/  IMAD.WIDE.U32 R88, R159, 0x10, R88 ;  /* 0x000000109f587825 */ /* 0x000fcc00078e0058 */
[----:B------:R-:W3:Y:S01]  /*0cc0*/  LDG.E.128 R88, desc[UR10][R88.64] ;  /* 0x0000000a58587981 */ /* 0x000ee2000c1e1d00 */
[----:B------:R-:W-:-:S04]  /*0cd0*/  IMAD.WIDE.U32 R92, R159, 0x10, R92 ;  /* 0x000000109f5c7825 */ /* 0x000fc800078e005c */
[----:B------:R-:W-:Y:S02]  /*0ce0*/  IMAD.WIDE.U32 R96, R159, 0x10, R96 ;  /* 0x000000109f607825 */ /* 0x000fe400078e0060 */
[----:B------:R-:W3:Y:S04]  /*0cf0*/  LDG.E.128 R92, desc[UR10][R92.64] ;  /* 0x0000000a5c5c7981 */ /* 0x000ee8000c1e1d00 */
[----:B------:R-:W3:Y:S01]  /*0d00*/  LDG.E.128 R96, desc[UR10][R96.64] ;  /* 0x0000000a60607981 */ /* 0x000ee2000c1e1d00 */
[----:B------:R-:W-:-:S04]  /*0d10*/  ISETP.NE.U32.AND P0, PT, RZ, UR14, PT ;  /* 0x0000000eff007c0c */ /* 0x000fc8000bf05070 */
[----:B------:R-:W-:Y:S01]  /*0d20*/  ISETP.NE.AND.EX P0, PT, RZ, UR15, PT, P0 ;  /* 0x0000000fff007c0c */ /* 0x000fe2000bf05300 */
[----:B-1----:R-:W-:-:S04]  /*0d30*/  IMAD.WIDE.U32 R244, R213, 0x8, R236 ;  /* 0x00000008d5f47825 */ /* 0x002fc800078e00ec */
[--C-:B----4-:R-:W-:Y:S02]  /*0d40*/  HADD2.F32 R0, -RZ, R100.reuse.H0_H0 ;  /* 0x20000064ff007230 */ /* 0x110fe40000004100 */
[----:B------:R-:W-:Y:S01]  /*0d50*/  HADD2.F32 R214, -RZ, R100.H1_H1 ;  /* 0x30000064ffd67230 */ /* 0x000fe20000004100 */
[----:B------:R-:W-:Y:S01]  /*0d60*/  FSEL R227, R227, RZ, !P3 ;  /* 0x000000ffe3e37208 */ /* 0x000fe20005800000 */
[--C-:B------:R-:W-:Y:S02]  /*0d70*/  HADD2.F32 R218, -RZ, R101.reuse.H0_H0 ;  /* 0x20000065ffda7230 */ /* 0x100fe40000004100 */
[----:B------:R-:W-:Y:S02]  /*0d80*/  HADD2.F32 R220, -RZ, R101.H1_H1 ;  /* 0x30000065ffdc7230 */ /* 0x000fe40000004100 */
[--C-:B------:R-:W-:Y:S02]  /*0d90*/  HADD2.F32 R100, -RZ, R103.reuse.H0_H0 ;  /* 0x20000067ff647230 */ /* 0x100fe40000004100 */
[----:B------:R-:W-:-:S02]  /*0da0*/  HADD2.F32 R216, -RZ, R103.H1_H1 ;  /* 0x30000067ffd87230 */ /* 0x000fc40000004100 */
[----:B------:R-:W-:Y:S01]  /*0db0*/  FADD.FTZ R103, -R227, R0 ;  /* 0x00000000e3677221 */ /* 0x000fe20000010100 */
[--C-:B--2---:R-:W-:Y:S02]  /*0dc0*/  HADD2.F32 R101, -RZ, R104.reuse.H0_H0 ;  /* 0x20000068ff657230 */ /* 0x104fe40000004100 */
[----:B------:R-:W-:Y:S02]  /*0dd0*/  HADD2.F32 R229, -RZ, R104.H1_H1 ;  /* 0x30000068ffe57230 */ /* 0x000fe40000004100 */
[--C-:B------:R-:W-:Y:S02]  /*0de0*/  HADD2.F32 R225, -RZ, R105.reuse.H0_H0 ;  /* 0x20000069ffe17230 */ /* 0x100fe40000004100 */
[----:B------:R-:W-:Y:S02]  /*0df0*/  HADD2.F32 R231, -RZ, R105.H1_H1 ;  /* 0x30000069ffe77230 */ /* 0x000fe40000004100 */
[--C-:B---3--:R-:W-:Y:S02]  /*0e00*/  HADD2.F32 R105, -RZ, R72.reuse.H0_H0 ;  /* 0x20000048ff697230 */ /* 0x108fe40000004100 */
[----:B------:R-:W-:-:S02]  /*0e10*/  HADD2.F32 R215, -RZ, R72.H1_H1 ;  /* 0x30000048ffd77230 */ /* 0x000fc40000004100 */
[----:B------:R-:W-:Y:S01]  /*0e20*/  FMUL.FTZ R72, R201, R101 ;  /* 0x00000065c9487220 */ /* 0x000fe20000410000 */
[----:B------:R-:W-:Y:S01]  /*0e30*/  FMUL.FTZ R0, R212, R103 ;  /* 0x00000067d4007220 */ /* 0x000fe20000410000 */
[----:B------:R-:W-:Y:S01]  /*0e40*/  FMUL.FTZ R103, R200, R229 ;  /* 0x000000e5c8677220 */ /* 0x000fe20000410000 */
[----:B------:R-:W-:Y:S02]  /*0e50*/  FADD.FTZ R158, R105, R158 ;  /* 0x0000009e699e7221 */ /* 0x000fe40000010000 */
[-C--:B------:R-:W-:Y:S01]  /*0e60*/  FFMA.FTZ R161, R0, R105.reuse, R161 ;  /* 0x0000006900a17223 */ /* 0x080fe200000100a1 */
[----:B------:R-:W-:Y:S01]  /*0e70*/  FFMA.FTZ R105, R209, R105, R72 ;  /* 0x00000069d1697223 */ /* 0x000fe20000010048 */
[--C-:B------:R-:W-:Y:S02]  /*0e80*/  HADD2.F32 R222, -RZ, R102.reuse.H0_H0 ;  /* 0x20000066ffde7230 */ /* 0x100fe40000004100 */
[----:B------:R-:W-:Y:S01]  /*0e90*/  FFMA.FTZ R72, R208, R215, R103 ;  /* 0x000000d7d0487223 */ /* 0x000fe20000010067 */
[----:B------:R-:W-:-:S02]  /*0ea0*/  HADD2.F32 R226, -RZ, R102.H1_H1 ;  /* 0x30000066ffe27230 */ /* 0x000fc40000004100 */
[----:B------:R-:W0:Y:S01]  /*0eb0*/  LDC.64 R102, c[0x0][0x438] ;  /* 0x00010e00ff667b82 */ /* 0x000e220000000a00 */
[--C-:B------:R-:W-:Y:S02]  /*0ec0*/  HADD2.F32 R224, -RZ, R107.reuse.H0_H0 ;  /* 0x2000006bffe07230 */ /* 0x100fe40000004100 */
[----:B------:R-:W-:Y:S02]  /*0ed0*/  HADD2.F32 R219, -RZ, R107.H1_H1 ;  /* 0x3000006bffdb7230 */ /* 0x000fe40000004100 */
[----:B------:R-:W-:Y:S01]  /*0ee0*/  FADD.FTZ R107, -R227, R214 ;  /* 0x000000d6e36b7221 */ /* 0x000fe20000010100 */
[----:B------:R-:W-:-:S03]  /*0ef0*/  HADD2.F32 R221, -RZ, R106.H0_H0 ;  /* 0x2000006affdd7230 */ /* 0x000fc60000004100 */
[----:B------:R-:W-:Y:S01]  /*0f00*/  FMUL.FTZ R104, R212, R107 ;  /* 0x0000006bd4687220 */ /* 0x000fe20000410000 */
[----:B------:R-:W-:Y:S01]  /*0f10*/  FADD.FTZ R107, -R227, R218 ;  /* 0x000000dae36b7221 */ /* 0x000fe20000010100 */
[----:B------:R-:W-:Y:S02]  /*0f20*/  HADD2.F32 R223, -RZ, R106.H1_H1 ;  /* 0x3000006affdf7230 */ /* 0x000fe40000004100 */
[----:B------:R-:W-:Y:S01]  /*0f30*/  FADD.FTZ R154, R215, R154 ;  /* 0x0000009ad79a7221 */ /* 0x000fe20000010000 */
[----:B------:R-:W-:Y:S01]  /*0f40*/  FFMA.FTZ R155, R104, R215, R155 ;  /* 0x000000d7689b7223 */ /* 0x000fe2000001009b */
[--C-:B------:R-:W-:Y:S02]  /*0f50*/  HADD2.F32 R106, -RZ, R73.reuse.H0_H0 ;  /* 0x20000049ff6a7230 */ /* 0x100fe40000004100 */
[----:B------:R-:W-:Y:S01]  /*0f60*/  FMUL.FTZ R214, R212, R107 ;  /* 0x0000006bd4d67220 */ /* 0x000fe20000410000 */
[----:B------:R-:W-:Y:S02]  /*0f70*/  HADD2.F32 R215, -RZ, R73.H1_H1 ;  /* 0x30000049ffd77230 */ /* 0x000fe40000004100 */
[----:B------:R-:W-:Y:S01]  /*0f80*/  FMUL.FTZ R218, R199, R225 ;  /* 0x000000e1c7da7220 */ /* 0x000fe20000410000 */
[----:B------:R-:W-:Y:S01]  /*0f90*/  FADD.FTZ R73, -R227, R220 ;  /* 0x000000dce3497221 */ /* 0x000fe20000010100 */
[----:B------:R-:W-:Y:S01]  /*0fa0*/  FADD.FTZ R144, R106, R144 ;  /* 0x000000906a907221 */ /* 0x000fe20000010000 */
[-C--:B------:R-:W-:Y:S01]  /*0fb0*/  FFMA.FTZ R145, R214, R106.reuse, R145 ;  /* 0x0000006ad6917223 */ /* 0x080fe20000010091 */
[----:B------:R-:W-:Y:S01]  /*0fc0*/  FFMA.FTZ R107, R207, R106, R218 ;  /* 0x0000006acf6b7223 */ /* 0x000fe200000100da */
[----:B------:R-:W-:Y:S01]  /*0fd0*/  FMUL.FTZ R106, R212, R73 ;  /* 0x00000049d46a7220 */ /* 0x000fe20000410000 */
[----:B------:R-:W-:Y:S01]  /*0fe0*/  FMUL.FTZ R73, R198, R231 ;  /* 0x000000e7c6497220 */ /* 0x000fe20000410000 */
[----:B------:R-:W-:Y:S01]  /*0ff0*/  FADD.FTZ R140, R215, R140 ;  /* 0x0000008cd78c7221 */ /* 0x000fe20000010000 */
[----:B0-----:R-:W-:Y:S01]  /*1000*/  ISETP.NE.U32.AND P1, PT, R102, RZ, PT ;  /* 0x000000ff6600720c */ /* 0x001fe20003f25070 */
[-C--:B------:R-:W-:Y:S01]  /*1010*/  FFMA.FTZ R141, R106, R215.reuse, R141 ;  /* 0x000000d76a8d7223 */ /* 0x080fe2000001008d */
[----:B------:R-:W-:Y:S01]  /*1020*/  FFMA.FTZ R73, R206, R215, R73 ;  /* 0x000000d7ce497223 */ /* 0x000fe20000010049 */
[C---:B------:R-:W-:Y:S01]  /*1030*/  FADD.FTZ R215, -R227.reuse, R222 ;  /* 0x000000dee3d77221 */ /* 0x040fe20000010100 */
[----:B------:R-:W-:Y:S01]  /*1040*/  FADD.FTZ R233, -R227, R226 ;  /* 0x000000e2e3e97221 */ /* 0x000fe20000010100 */
[--C-:B------:R-:W-:Y:S01]  /*1050*/  HADD2.F32 R217, -RZ, R74.reuse.H0_H0 ;  /* 0x2000004affd97230 */ /* 0x100fe20000004100 */
[----:B------:R-:W-:Y:S01]  /*1060*/  ISETP.NE.AND.EX P1, PT, R103, RZ, PT, P1 ;  /* 0x000000ff6700720c */ /* 0x000fe20003f25310 */
[----:B------:R-:W-:-:S02]  /*1070*/  HADD2.F32 R235, -RZ, R74.H1_H1 ;  /* 0x3000004affeb7230 */ /* 0x000fc40000004100 */
[C---:B------:R-:W-:Y:S01]  /*1080*/  FMUL.FTZ R222, R212.reuse, R215 ;  /* 0x000000d7d4de7220 */ /* 0x040fe20000410000 */
[----:B------:R-:W-:Y:S01]  /*1090*/  FMUL.FTZ R74, R197, R221 ;  /* 0x000000ddc54a7220 */ /* 0x000fe20000410000 */
[----:B------:R-:W-:Y:S01]  /*10a0*/  FMUL.FTZ R220, R212, R233 ;  /* 0x000000e9d4dc7220 */ /* 0x000fe20000410000 */
[----:B------:R-:W-:Y:S01]  /*10b0*/  FADD.FTZ R233, -R227, R100 ;  /* 0x00000064e3e97221 */ /* 0x000fe20000010100 */
[----:B------:R-:W-:Y:S01]  /*10c0*/  FADD.FTZ R136, R217, R136 ;  /* 0x00000088d9887221 */ /* 0x000fe20000010000 */
[-C--:B------:R-:W-:Y:S01]  /*10d0*/  FFMA.FTZ R137, R222, R217.reuse, R137 ;  /* 0x000000d9de897223 */ /* 0x080fe20000010089 */
[----:B------:R-:W-:Y:S01]  /*10e0*/  FFMA.FTZ R217, R205, R217, R74 ;  /* 0x000000d9cdd97223 */ /* 0x000fe2000001004a */
[----:B------:R-:W-:Y:S02]  /*10f0*/  HADD2.F32 R74, -RZ, R75.H0_H0 ;  /* 0x2000004bff4a7230 */ /* 0x000fe40000004100 */
[----:B------:R-:W-:Y:S01]  /*1100*/  FMUL.FTZ R218, R212, R233 ;  /* 0x000000e9d4da7220 */ /* 0x000fe20000410000 */
[----:B------:R-:W-:Y:S01]  /*1110*/  FMUL.FTZ R100, R195, R224 ;  /* 0x000000e0c3647220 */ /* 0x000fe20000410000 */
[----:B------:R-:W-:Y:S01]  /*1120*/  FADD.FTZ R138, R231, R138 ;  /* 0x0000008ae78a7221 */ /* 0x000fe20000010000 */
[----:B------:R-:W-:Y:S01]  /*1130*/  FFMA.FTZ R139, R106, R231, R139 ;  /* 0x000000e76a8b7223 */ /* 0x000fe2000001008b */
[----:B------:R-:W-:Y:S01]  /*1140*/  FADD.FTZ R128, R74, R128 ;  /* 0x000000804a807221 */ /* 0x000fe20000010000 */
[----:B------:R-:W0:Y:S01]  /*1150*/  @P0 LDC.64 R230, c[0x0][0x3b8] ;  /* 0x0000ee00ffe60b82 */ /* 0x000e220000000a00 */
[-C--:B------:R-:W-:Y:S01]  /*1160*/  FFMA.FTZ R129, R218, R74.reuse, R129 ;  /* 0x0000004ada817223 */ /* 0x080fe20000010081 */
[----:B------:R-:W-:Y:S01]  /*1170*/  FFMA.FTZ R74, R203, R74, R100 ;  /* 0x0000004acb4a7223 */ /* 0x000fe20000010064 */
[----:B------:R-:W-:Y:S01]  /*1180*/  FADD.FTZ R156, R101, R156 ;  /* 0x0000009c659c7221 */ /* 0x000fe20000010000 */
[----:B------:R-:W-:Y:S01]  /*1190*/  FFMA.FTZ R157, R0, R101, R157 ;  /* 0x00000065009d7223 */ /* 0x000fe2000001009d */
[----:B------:R-:W-:Y:S01]  /*11a0*/  FADD.FTZ R152, R229, R152 ;  /* 0x00000098e5987221 */ /* 0x000fe20000010000 */
[----:B------:R-:W-:-:S02]  /*11b0*/  FFMA.FTZ R153, R104, R229, R153 ;  /* 0x000000e568997223 */ /* 0x000fc40000010099 */
[----:B------:R-:W1:Y:S08]  /*11c0*/  @P0 LDC.64 R100, c[0x0][0x3b8] ;  /* 0x0000ee00ff640b82 */ /* 0x000e700000000a00 */
[----:B------:R-:W2:Y:S01]  /*11d0*/  @P1 LDC.64 R228, c[0x0][0x438] ;  /* 0x00010e00ffe41b82 */ /* 0x000ea20000000a00 */
[----:B------:R-:W-:Y:S01]  /*11e0*/  FADD.FTZ R134, R221, R134 ;  /* 0x00000086dd867221 */ /* 0x000fe20000010000 */
[----:B------:R-:W-:Y:S01]  /*11f0*/  FFMA.FTZ R135, R222, R221, R135 ;  /* 0x000000ddde877223 */ /* 0x000fe20000010087 */
[----:B------:R-:W-:Y:S01]  /*1200*/  FADD.FTZ R221, -R227, R216 ;  /* 0x000000d8e3dd7221 */ /* 0x000fe20000010100 */
[----:B------:R-:W-:Y:S01]  /*1210*/  FMUL.FTZ R215, R196, R223 ;  /* 0x000000dfc4d77220 */ /* 0x000fe20000410000 */
[----:B------:R-:W-:Y:S01]  /*1220*/  FADD.FTZ R126, R224, R126 ;  /* 0x0000007ee07e7221 */ /* 0x000fe20000010000 */
[----:B------:R-:W-:Y:S01]  /*1230*/  FFMA.FTZ R127, R218, R224, R127 ;  /* 0x000000e0da7f7223 */ /* 0x000fe2000001007f */
[----:B------:R-:W-:-:S02]  /*1240*/  HADD2.F32 R75, -RZ, R75.H1_H1 ;  /* 0x3000004bff4b7230 */ /* 0x000fc40000004100 */
[----:B------:R-:W-:Y:S01]  /*1250*/  FMUL.FTZ R224, R212, R221 ;  /* 0x000000ddd4e07220 */ /* 0x000fe20000410000 */
[----:B------:R-:W-:Y:S01]  /*1260*/  FMUL.FTZ R221, R194, R219 ;  /* 0x000000dbc2dd7220 */ /* 0x000fe20000410000 */
[----:B------:R-:W-:Y:S02]  /*1270*/  HADD2.F32 R216, -RZ, R76.H0_H0 ;  /* 0x2000004cffd87230 */ /* 0x000fe40000004100 */
[----:B------:R-:W-:Y:S01]  /*1280*/  FADD.FTZ R132, R235, R132 ;  /* 0x00000084eb847221 */ /* 0x000fe20000010000 */
[-C--:B------:R-:W-:Y:S01]  /*1290*/  FFMA.FTZ R133, R220, R235.reuse, R133 ;  /* 0x000000ebdc857223 */ /* 0x080fe20000010085 */
[----:B------:R-:W-:Y:S01]  /*12a0*/  FFMA.FTZ R215, R204, R235, R215 ;  /* 0x000000ebccd77223 */ /* 0x000fe200000100d7 */
[----:B------:R-:W3:Y:S01]  /*12b0*/  @P1 LDC.64 R232, c[0x0][0x438] ;  /* 0x00010e00ffe81b82 */ /* 0x000ee20000000a00 */
[----:B0-----:R-:W-:-:S04]  /*12c0*/  @P0 IMAD.WIDE.U32 R230, R211, 0x8, R230 ;  /* 0x00000008d3e60825 */ /* 0x001fc800078e00e6 */
[----:B------:R-:W-:Y:S01]  /*12d0*/  FADD.FTZ R142, R225, R142 ;  /* 0x0000008ee18e7221 */ /* 0x000fe20000010000 */
[----:B------:R-:W-:Y:S01]  /*12e0*/  FFMA.FTZ R143, R214, R225, R143 ;  /* 0x000000e1d68f7223 */ /* 0x000fe2000001008f */
[----:B------:R-:W-:Y:S01]  /*12f0*/  FADD.FTZ R124, R75, R124 ;  /* 0x0000007c4b7c7221 */ /* 0x000fe20000010000 */
[-C--:B------:R-:W-:Y:S01]  /*1300*/  FFMA.FTZ R125, R224, R75.reuse, R125 ;  /* 0x0000004be07d7223 */ /* 0x080fe2000001007d */
[----:B------:R-:W-:Y:S01]  /*1310*/  FFMA.FTZ R75, R202, R75, R221 ;  /* 0x0000004bca4b7223 */ /* 0x000fe200000100dd */
[----:B------:R-:W0:Y:S01]  /*1320*/  @P0 LDC.64 R234, c[0x0][0x3b8] ;  /* 0x0000ee00ffea0b82 */ /* 0x000e220000000a00 */
[----:B------:R-:W-:Y:S01]  /*1330*/  FADD.FTZ R122, R219, R122 ;  /* 0x0000007adb7a7221 */ /* 0x000fe20000010000 */
[----:B------:R-:W-:Y:S01]  /*1340*/  FFMA.FTZ R123, R224, R219, R123 ;  /* 0x000000dbe07b7223 */ /* 0x000fe2000001007b */
[----:B------:R-:W-:Y:S02]  /*1350*/  HADD2.F32 R226, -RZ, R76.H1_H1 ;  /* 0x3000004cffe27230 */ /* 0x000fe40000004100 */
[----:B------:R-:W-:Y:S01]  /*1360*/  FADD.FTZ R221, -R227, R216 ;  /* 0x000000d8e3dd7221 */ /* 0x000fe20000010100 */
[--C-:B------:R-:W-:Y:S01]  /*1370*/  HADD2.F32 R225, -RZ, R84.reuse.H0_H0 ;  /* 0x20000054ffe17230 */ /* 0x100fe20000004100 */
[----:B------:R4:W5:Y:S01]  /*1380*/  @P0 LDG.E.64 R148, desc[UR10][R230.64] ;  /* 0x0000000ae6940981 */ /* 0x000962000c1e1b00 */
[----:B------:R-:W-:-:S02]  /*1390*/  HADD2.F32 R219, -RZ, R84.H1_H1 ;  /* 0x30000054ffdb7230 */ /* 0x000fc40000004100 */
[----:B------:R-:W-:Y:S01]  /*13a0*/  FADD.FTZ R130, R223, R130 ;  /* 0x00000082df827221 */ /* 0x000fe20000010000 */
[----:B-1----:R-:W-:-:S04]  /*13b0*/  @P0 IMAD.WIDE.U32 R100, R159, 0x8, R100 ;  /* 0x000000089f640825 */ /* 0x002fc800078e0064 */
[----:B------:R-:W-:Y:S01]  /*13c0*/  FFMA.FTZ R131, R220, R223, R131 ;  /* 0x000000dfdc837223 */ /* 0x000fe20000010083 */
[----:B------:R-:W-:Y:S01]  /*13d0*/  FADD.FTZ R223, -R227, R226 ;  /* 0x000000e2e3df7221 */ /* 0x000fe20000010100 */
[----:B------:R-:W1:Y:S01]  /*13e0*/  @P1 LDC.64 R238, c[0x0][0x438] ;  /* 0x00010e00ffee1b82 */ /* 0x000e620000000a00 */
[----:B--2---:R-:W-:-:S04]  /*13f0*/  @P1 IMAD.WIDE.U32 R242, R159, 0x10, R228 ;  /* 0x000000109ff21825 */ /* 0x004fc800078e00e4 */
[----:B------:R-:W-:Y:S01]  /*1400*/  FMUL.FTZ R216, R212, R221 ;  /* 0x000000ddd4d87220 */ /* 0x000fe20000410000 */
[----:B------:R-:W-:Y:S01]  /*1410*/  FMUL.FTZ R221, R184, R219 ;  /* 0x000000dbb8dd7220 */ /* 0x000fe20000410000 */
[----:B------:R-:W5:Y:S01]  /*1420*/  @P0 LDG.E.64 R150, desc[UR10][R100.64] ;  /* 0x0000000a64960981 */ /* 0x000f62000c1e1b00 */
[----:B------:R-:W-:-:S04]  /*1430*/  IMAD.WIDE.U32 R228, R159, 0x8, R236 ;  /* 0x000000089fe47825 */ /* 0x000fc800078e00ec */
[--C-:B------:R-:W-:Y:S02]  /*1440*/  HADD2.F32 R76, -RZ, R80.reuse.H0_H0 ;  /* 0x20000050ff4c7230 */ /* 0x100fe40000004100 */
[----:B----4-:R-:W-:Y:S02]  /*1450*/  HADD2.F32 R231, -RZ, R80.H1_H1 ;  /* 0x30000050ffe77230 */ /* 0x010fe40000004100 */
[----:B------:R-:W-:Y:S01]  /*1460*/  FMUL.FTZ R80, R185, R225 ;  /* 0x000000e1b9507220 */ /* 0x000fe20000410000 */
[----:B------:R-:W-:Y:S01]  /*1470*/  FMUL.FTZ R84, R212, R223 ;  /* 0x000000dfd4547220 */ /* 0x000fe20000410000 */
[----:B------:R2:W5:Y:S01]  /*1480*/  LDG.E.64 R100, desc[UR10][R228.64] ;  /* 0x0000000ae4647981 */ /* 0x000562000c1e1b00 */
[----:B------:R-:W-:Y:S01]  /*1490*/  FADD.FTZ R120, R76, R120 ;  /* 0x000000784c787221 */ /* 0x000fe20000010000 */
[-C--:B------:R-:W-:Y:S01]  /*14a0*/  FFMA.FTZ R121, R216, R76.reuse, R121 ;  /* 0x0000004cd8797223 */ /* 0x080fe20000010079 */
[----:B------:R-:W-:Y:S01]  /*14b0*/  FFMA.FTZ R80, R193, R76, R80 ;  /* 0x0000004cc1507223 */ /* 0x000fe20000010050 */
[----:B------:R-:W-:Y:S01]  /*14c0*/  FFMA.FTZ R76, R192, R231, R221 ;  /* 0x000000e7c04c7223 */ /* 0x000fe200000100dd */
[----:B------:R-:W-:-:S02]  /*14d0*/  HADD2.F32 R221, -RZ, R85.H0_H0 ;  /* 0x20000055ffdd7230 */ /* 0x000fc40000004100 */
[----:B------:R-:W-:Y:S01]  /*14e0*/  FADD.FTZ R116, R231, R116 ;  /* 0x00000074e7747221 */ /* 0x000fe20000010000 */
[----:B------:R-:W-:Y:S01]  /*14f0*/  FFMA.FTZ R117, R84, R231, R117 ;  /* 0x000000e754757223 */ /* 0x000fe20000010075 */
[----:B------:R-:W-:Y:S02]  /*1500*/  HADD2.F32 R226, -RZ, R77.H0_H0 ;  /* 0x2000004dffe27230 */ /* 0x000fe40000004100 */
[----:B0-----:R-:W-:-:S04]  /*1510*/  @P0 IMAD.WIDE.U32 R234, R213, 0x8, R234 ;  /* 0x00000008d5ea0825 */ /* 0x001fc800078e00ea */
[----:B---3--:R-:W-:-:S04]  /*1520*/  @P1 IMAD.WIDE.U32 R240, R211, 0x10, R232 ;  /* 0x00000010d3f01825 */ /* 0x008fc800078e00e8 */
[----:B------:R-:W-:Y:S01]  /*1530*/  FADD.FTZ R118, R225, R118 ;  /* 0x00000076e1767221 */ /* 0x000fe20000010000 */
[----:B------:R-:W-:Y:S01]  /*1540*/  FADD.FTZ R114, R219, R114 ;  /* 0x00000072db727221 */ /* 0x000fe20000010000 */
[----:B------:R-:W5:Y:S01]  /*1550*/  @P1 LDG.E.128 R64, desc[UR10][R242.64] ;  /* 0x0000000af2401981 */ /* 0x000f62000c1e1d00 */
[----:B--2---:R-:W-:Y:S02]  /*1560*/  HADD2.F32 R228, -RZ, R77.H1_H1 ;  /* 0x3000004dffe47230 */ /* 0x004fe40000004100 */
[--C-:B------:R-:W-:Y:S02]  /*1570*/  HADD2.F32 R229, -RZ, R81.reuse.H0_H0 ;  /* 0x20000051ffe57230 */ /* 0x100fe40000004100 */
[----:B------:R-:W-:Y:S02]  /*1580*/  HADD2.F32 R231, -RZ, R81.H1_H1 ;  /* 0x30000051ffe77230 */ /* 0x000fe40000004100 */
[----:B------:R-:W-:Y:S01]  /*1590*/  FADD.FTZ R81, -R227, R228 ;  /* 0x000000e4e3517221 */ /* 0x000fe20000010100 */
[----:B------:R-:W-:Y:S01]  /*15a0*/  FMUL.FTZ R230, R183, R221 ;  /* 0x000000ddb7e67220 */ /* 0x000fe20000410000 */
[----:B------:R-:W-:Y:S01]  /*15b0*/  FADD.FTZ R77, -R227, R226 ;  /* 0x000000e2e34d7221 */ /* 0x000fe20000010100 */
[----:B------:R-:W-:-:S04]  /*15c0*/  IMAD.WIDE.U32 R232, R211, 0x8, R236 ;  /* 0x00000008d3e87825 */ /* 0x000fc800078e00ec */
[C---:B------:R-:W-:Y:S01]  /*15d0*/  FMUL.FTZ R226, R212.reuse, R81 ;  /* 0x00000051d4e27220 */ /* 0x040fe20000410000 */
[----:B------:R-:W-:Y:S01]  /*15e0*/  FFMA.FTZ R81, R191, R229, R230 ;  /* 0x000000e5bf517223 */ /* 0x000fe200000100e6 */
[----:B------:R-:W-:Y:S01]  /*15f0*/  FMUL.FTZ R228, R212, R77 ;  /* 0x0000004dd4e47220 */ /* 0x000fe20000410000 */
[----:B------:R-:W-:Y:S01]  /*1600*/  HADD2.F32 R230, -RZ, R78.H0_H0 ;  /* 0x2000004effe67230 */ /* 0x000fe20000004100 */
[----:B------:R-:W5:Y:S01]  /*1610*/  @P0 LDG.E.64 R146, desc[UR10][R234.64] ;  /* 0x0000000aea920981 */ /* 0x000f62000c1e1b00 */
[----:B------:R-:W-:-:S03]  /*1620*/  HADD2.F32 R223, -RZ, R85.H1_H1 ;  /* 0x30000055ffdf7230 */ /* 0x000fc60000004100 */
[----:B------:R-:W-:Y:S01]  /*1630*/  FADD.FTZ R85, -R227, R230 ;  /* 0x000000e6e3557221 */ /* 0x000fe20000010100 */
[----:B------:R-:W-:Y:S01]  /*1640*/  HADD2.F32 R230, -RZ, R79.H0_H0 ;  /* 0x2000004fffe67230 */ /* 0x000fe20000004100 */
[----:B------:R0:W5:Y:S01]  /*1650*/  @P1 LDG.E.128 R60, desc[UR10][R240.64] ;  /* 0x0000000af03c1981 */ /* 0x000162000c1e1d00 */
[----:B-1----:R-:W-:-:S04]  /*1660*/  @P1 IMAD.WIDE.U32 R238, R213, 0x10, R238 ;  /* 0x00000010d5ee1825 */ /* 0x002fc800078e00ee */
[----:B------:R-:W-:Y:S01]  /*1670*/  FADD.FTZ R110, R221, R110 ;  /* 0x0000006edd6e7221 */ /* 0x000fe20000010000 */
[----:B------:R1:W5:Y:S01]  /*1680*/  LDG.E.64 R234, desc[UR10][R232.64] ;  /* 0x0000000ae8ea7981 */ /* 0x000362000c1e1b00 */
[C---:B------:R-:W-:Y:S01]  /*1690*/  FFMA.FTZ R111, R228.reuse, R221, R111 ;  /* 0x000000dde46f7223 */ /* 0x040fe2000001006f */
[----:B------:R-:W-:Y:S01]  /*16a0*/  FADD.FTZ R112, R229, R112 ;  /* 0x00000070e5707221 */ /* 0x000fe20000010000 */
[----:B------:R-:W-:Y:S01]  /*16b0*/  FFMA.FTZ R113, R228, R229, R113 ;  /* 0x000000e5e4717223 */ /* 0x000fe20000010071 */
[----:B------:R-:W-:Y:S01]  /*16c0*/  FFMA.FTZ R119, R216, R225, R119 ;  /* 0x000000e1d8777223 */ /* 0x000fe20000010077 */
[----:B------:R-:W-:Y:S01]  /*16d0*/  HADD2.F32 R221, -RZ, R87.H0_H0 ;  /* 0x20000057ffdd7230 */ /* 0x000fe20000004100 */
[----:B------:R2:W5:Y:S01]  /*16e0*/  @P1 LDG.E.128 R56, desc[UR10][R238.64] ;  /* 0x0000000aee381981 */ /* 0x000562000c1e1d00 */
[----:B0-----:R-:W-:Y:S02]  /*16f0*/  HADD2.F32 R240, -RZ, R79.H1_H1 ;  /* 0x3000004ffff07230 */ /* 0x001fe40000004100 */
[----:B-1----:R-:W-:-:S02]  /*1700*/  HADD2.F32 R232, -RZ, R78.H1_H1 ;  /* 0x3000004effe87230 */ /* 0x002fc40000004100 */
[C---:B------:R-:W-:Y:S01]  /*1710*/  FADD.FTZ R79, -R227.reuse, R230 ;  /* 0x000000e6e34f7221 */ /* 0x040fe20000010100 */
[--C-:B------:R-:W-:Y:S02]  /*1720*/  HADD2.F32 R225, -RZ, R86.reuse.H0_H0 ;  /* 0x20000056ffe17230 */ /* 0x100fe40000004100 */
[----:B------:R-:W-:Y:S01]  /*1730*/  FFMA.FTZ R115, R84, R219, R115 ;  /* 0x000000db54737223 */ /* 0x000fe20000010073 */
[----:B------:R-:W-:Y:S02]  /*1740*/  HADD2.F32 R229, -RZ, R86.H1_H1 ;  /* 0x30000056ffe57230 */ /* 0x000fe40000004100 */
[C---:B------:R-:W-:Y:S01]  /*1750*/  FMUL.FTZ R86, R212.reuse, R85 ;  /* 0x00000055d4567220 */ /* 0x040fe20000410000 */
[----:B------:R-:W-:Y:S01]  /*1760*/  FADD.FTZ R85, -R227, R232 ;  /* 0x000000e8e3557221 */ /* 0x000fe20000010100 */
[----:B------:R-:W-:Y:S02]  /*1770*/  HADD2.F32 R232, -RZ, R83.H0_H0 ;  /* 0x20000053ffe87230 */ /* 0x000fe40000004100 */
[----:B------:R-:W-:Y:S01]  /*1780*/  FMUL.FTZ R230, R212, R79 ;  /* 0x0000004fd4e67220 */ /* 0x000fe20000410000 */
[----:B--2---:R-:W-:Y:S01]  /*1790*/  FMUL.FTZ R238, R179, R221 ;  /* 0x000000ddb3ee7220 */ /* 0x004fe20000410000 */
[-C--:B------:R-:W-:Y:S01]  /*17a0*/  FMUL.FTZ R77, R182, R223.reuse ;  /* 0x000000dfb64d7220 */ /* 0x080fe20000410000 */
[----:B------:R-:W-:Y:S01]  /*17b0*/  FADD.FTZ R50, R223, R50 ;  /* 0x00000032df327221 */ /* 0x000fe20000010000 */
[----:B------:R-:W-:Y:S01]  /*17c0*/  FFMA.FTZ R51, R226, R223, R51 ;  /* 0x000000dfe2337223 */ /* 0x000fe20000010033 */
[----:B------:R-:W-:-:S02]  /*17d0*/  HADD2.F32 R223, -RZ, R87.H1_H1 ;  /* 0x30000057ffdf7230 */ /* 0x000fc40000004100 */
        /* <DEDUP_REMOVED lines=8> */
[----:B------:R-:W-:Y:S02]  /*1860*/  HADD2.F32 R83, -RZ, R83.H1_H1 ;  /* 0x30000053ff537230 */ /* 0x000fe40000004100 */
[----:B------:R-:W-:Y:S01]  /*1870*/  FMUL.FTZ R87, R212, R87 ;  /* 0x00000057d4577220 */ /* 0x000fe20000410000 */
[----:B------:R-:W-:-:S02]  /*1880*/  HADD2.F32 R88, -RZ, R88.H1_H1 ;  /* 0x30000058ff587230 */ /* 0x000fc40000004100 */
[----:B------:R-:W-:Y:S01]  /*1890*/  FMUL.FTZ R79, R178, R223 ;  /* 0x000000dfb24f7220 */ /* 0x000fe20000410000 */
[--C-:B------:R-:W-:Y:S01]  /*18a0*/  HADD2.F32 R78, -RZ, R82.reuse.H0_H0 ;  /* 0x20000052ff4e7230 */ /* 0x100fe20000004100 */
[----:B------:R0:W5:Y:S01]  /*18b0*/  LDG.E.64 R236, desc[UR10][R244.64] ;  /* 0x0000000af4ec7981 */ /* 0x000162000c1e1b00 */
[----:B------:R-:W-:Y:S02]  /*18c0*/  HADD2.F32 R231, -RZ, R82.H1_H1 ;  /* 0x30000052ffe77230 */ /* 0x000fe40000004100 */
[----:B------:R-:W-:Y:S01]  /*18d0*/  FMUL.FTZ R82, R181, R225 ;  /* 0x000000e1b5527220 */ /* 0x000fe20000410000 */
[----:B------:R-:W-:Y:S01]  /*18e0*/  FMUL.FTZ R233, R180, R229 ;  /* 0x000000e5b4e97220 */ /* 0x000fe20000410000 */
[----:B------:R-:W-:Y:S02]  /*18f0*/  HADD2.F32 R246, -RZ, R91.H1_H1 ;  /* 0x3000005bfff67230 */ /* 0x000fe40000004100 */
[----:B------:R-:W-:Y:S01]  /*1900*/  FADD.FTZ R34, R83, R34 ;  /* 0x0000002253227221 */ /* 0x000fe20000010000 */
[----:B------:R-:W-:Y:S01]  /*1910*/  FFMA.FTZ R46, R87, R83, R46 ;  /* 0x00000053572e7223 */ /* 0x000fe2000001002e */
[----:B------:R-:W-:-:S02]  /*1920*/  HADD2.F32 R242, -RZ, R90.H0_H0 ;  /* 0x2000005afff27230 */ /* 0x000fc40000004100 */
[----:B------:R-:W-:Y:S01]  /*1930*/  FADD.FTZ R37, R78, R37 ;  /* 0x000000254e257221 */ /* 0x000fe20000010000 */
[----:B0-----:R-:W-:Y:S02]  /*1940*/  HADD2.F32 R244, -RZ, R91.H0_H0 ;  /* 0x2000005bfff47230 */ /* 0x001fe40000004100 */
[----:B------:R-:W-:Y:S01]  /*1950*/  FADD.FTZ R91, -R227, R88 ;  /* 0x00000058e35b7221 */ /* 0x000fe20000010100 */
[-C--:B------:R-:W-:Y:S01]  /*1960*/  FFMA.FTZ R49, R86, R78.reuse, R49 ;  /* 0x0000004e56317223 */ /* 0x080fe20000010031 */
[----:B------:R-:W-:Y:S01]  /*1970*/  FFMA.FTZ R82, R189, R78, R82 ;  /* 0x0000004ebd527223 */ /* 0x000fe20000010052 */
[----:B------:R-:W-:Y:S01]  /*1980*/  FFMA.FTZ R83, R186, R83, R79 ;  /* 0x00000053ba537223 */ /* 0x000fe2000001004f */
[----:B------:R-:W-:Y:S02]  /*1990*/  HADD2.F32 R90, -RZ, R90.H1_H1 ;  /* 0x3000005aff5a7230 */ /* 0x000fe40000004100 */
[----:B------:R-:W-:Y:S01]  /*19a0*/  FFMA.FTZ R78, R188, R231, R233 ;  /* 0x000000e7bc4e7223 */ /* 0x000fe200000100e9 */
[----:B------:R-:W-:-:S02]  /*19b0*/  HADD2.F32 R238, -RZ, R89.H0_H0 ;  /* 0x20000059ffee7230 */ /* 0x000fc40000004100 */
[----:B------:R-:W-:Y:S01]  /*19c0*/  FADD.FTZ R79, -R227, R232 ;  /* 0x000000e8e34f7221 */ /* 0x000fe20000010100 */
[--C-:B------:R-:W-:Y:S02]  /*19d0*/  HADD2.F32 R232, -RZ, R92.reuse.H0_H0 ;  /* 0x2000005cffe87230 */ /* 0x100fe40000004100 */
[C---:B------:R-:W-:Y:S01]  /*19e0*/  FMUL.FTZ R85, R212.reuse, R85 ;  /* 0x00000055d4557220 */ /* 0x040fe20000410000 */
[----:B------:R-:W-:Y:S02]  /*19f0*/  HADD2.F32 R233, -RZ, R92.H1_H1 ;  /* 0x3000005cffe97230 */ /* 0x000fe40000004100 */
[----:B------:R-:W-:Y:S01]  /*1a00*/  FMUL.FTZ R91, R212, R91 ;  /* 0x0000005bd45b7220 */ /* 0x000fe20000410000 */
[----:B------:R-:W-:Y:S02]  /*1a10*/  HADD2.F32 R240, -RZ, R89.H1_H1 ;  /* 0x30000059fff07230 */ /* 0x000fe40000004100 */
[----:B------:R-:W-:Y:S01]  /*1a20*/  FADD.FTZ R5, R223, R5 ;  /* 0x00000005df057221 */ /* 0x000fe20000010000 */
[----:B------:R-:W-:Y:S01]  /*1a30*/  FFMA.FTZ R22, R87, R223, R22 ;  /* 0x000000df57167223 */ /* 0x000fe20000010016 */
[----:B------:R-:W-:Y:S01]  /*1a40*/  FADD.FTZ R4, R221, R4 ;  /* 0x00000004dd047221 */ /* 0x000fe20000010000 */
[----:B------:R-:W-:Y:S01]  /*1a50*/  FFMA.FTZ R23, R230, R221, R23 ;  /* 0x000000dde6177223 */ /* 0x000fe20000010017 */
[C---:B------:R-:W-:Y:S01]  /*1a60*/  FADD.FTZ R223, -R227.reuse, R90 ;  /* 0x0000005ae3df7221 */ /* 0x040fe20000010100 */
[----:B------:R-:W-:Y:S01]  /*1a70*/  FADD.FTZ R221, -R227, R238 ;  /* 0x000000eee3dd7221 */ /* 0x000fe20000010100 */
[----:B------:R-:W-:-:S02]  /*1a80*/  HADD2.F32 R90, -RZ, R96.H0_H0 ;  /* 0x20000060ff5a7230 */ /* 0x000fc40000004100 */
[----:B------:R-:W-:Y:S01]  /*1a90*/  FADD.FTZ R36, R231, R36 ;  /* 0x00000024e7247221 */ /* 0x000fe20000010000 */
[----:B------:R-:W-:Y:S02]  /*1aa0*/  HADD2.F32 R89, -RZ, R96.H1_H1 ;  /* 0x30000060ff597230 */ /* 0x000fe40000004100 */
[----:B------:R-:W-:Y:S01]  /*1ab0*/  FFMA.FTZ R48, R85, R231, R48 ;  /* 0x000000e755307223 */ /* 0x000fe20000010030 */
[----:B------:R-:W-:Y:S01]  /*1ac0*/  FMUL.FTZ R88, R212, R79 ;  /* 0x0000004fd4587220 */ /* 0x000fe20000410000 */
[----:B------:R-:W-:Y:S01]  /*1ad0*/  FMUL.FTZ R238, R169, R232 ;  /* 0x000000e8a9ee7220 */ /* 0x000fe20000410000 */
[-C--:B------:R-:W-:Y:S01]  /*1ae0*/  FMUL.FTZ R239, R168, R233.reuse ;  /* 0x000000e9a8ef7220 */ /* 0x080fe20000410000 */
[----:B------:R-:W-:Y:S01]  /*1af0*/  FADD.FTZ R7, R233, R7 ;  /* 0x00000007e9077221 */ /* 0x000fe20000010000 */
[----:B------:R-:W-:Y:S01]  /*1b00*/  FFMA.FTZ R20, R91, R233, R20 ;  /* 0x000000e95b147223 */ /* 0x000fe20000010014 */
[--C-:B------:R-:W-:Y:S02]  /*1b10*/  HADD2.F32 R96, -RZ, R93.reuse.H0_H0 ;  /* 0x2000005dff607230 */ /* 0x100fe40000004100 */
[----:B------:R-:W-:Y:S01]  /*1b20*/  FADD.FTZ R231, -R227, R240 ;  /* 0x000000f0e3e77221 */ /* 0x000fe20000010100 */
[----:B------:R-:W-:-:S02]  /*1b30*/  HADD2.F32 R233, -RZ, R93.H1_H1 ;  /* 0x3000005dffe97230 */ /* 0x000fc40000004100 */
[----:B------:R-:W-:Y:S01]  /*1b40*/  FADD.FTZ R33, R90, R33 ;  /* 0x000000215a217221 */ /* 0x000fe20000010000 */
[-C--:B------:R-:W-:Y:S01]  /*1b50*/  FFMA.FTZ R45, R88, R90.reuse, R45 ;  /* 0x0000005a582d7223 */ /* 0x080fe2000001002d */
[----:B------:R-:W-:Y:S01]  /*1b60*/  FFMA.FTZ R79, R177, R90, R238 ;  /* 0x0000005ab14f7223 */ /* 0x000fe200000100ee */
[----:B------:R-:W-:Y:S01]  /*1b70*/  FADD.FTZ R6, R232, R6 ;  /* 0x00000006e8067221 */ /* 0x000fe20000010000 */
[----:B------:R-:W-:Y:S01]  /*1b80*/  FFMA.FTZ R21, R88, R232, R21 ;  /* 0x000000e858157223 */ /* 0x000fe20000010015 */
[--C-:B------:R-:W-:Y:S02]  /*1b90*/  HADD2.F32 R92, -RZ, R97.reuse.H0_H0 ;  /* 0x20000061ff5c7230 */ /* 0x100fe40000004100 */
[C---:B------:R-:W-:Y:S01]  /*1ba0*/  FMUL.FTZ R90, R212.reuse, R221 ;  /* 0x000000ddd45a7220 */ /* 0x040fe20000410000 */
[----:B------:R-:W-:Y:S01]  /*1bb0*/  FMUL.FTZ R232, R167, R96 ;  /* 0x00000060a7e87220 */ /* 0x000fe20000410000 */
[----:B------:R-:W-:Y:S02]  /*1bc0*/  HADD2.F32 R97, -RZ, R97.H1_H1 ;  /* 0x30000061ff617230 */ /* 0x000fe40000004100 */
[----:B------:R-:W-:Y:S01]  /*1bd0*/  FMUL.FTZ R93, R212, R231 ;  /* 0x000000e7d45d7220 */ /* 0x000fe20000410000 */
[----:B------:R-:W-:Y:S01]  /*1be0*/  FMUL.FTZ R231, R166, R233 ;  /* 0x000000e9a6e77220 */ /* 0x000fe20000410000 */
[----:B------:R-:W-:Y:S01]  /*1bf0*/  FADD.FTZ R3, R229, R3 ;  /* 0x00000003e5037221 */ /* 0x000fe20000010000 */
[----:B------:R-:W-:Y:S01]  /*1c00*/  FFMA.FTZ R24, R85, R229, R24 ;  /* 0x000000e555187223 */ /* 0x000fe20000010018 */
[----:B------:R-:W-:Y:S01]  /*1c10*/  FADD.FTZ R31, R92, R31 ;  /* 0x0000001f5c1f7221 */ /* 0x000fe20000010000 */
[-C--:B------:R-:W-:Y:S01]  /*1c20*/  FFMA.FTZ R43, R90, R92.reuse, R43 ;  /* 0x0000005c5a2b7223 */ /* 0x080fe2000001002b */
[----:B------:R-:W-:Y:S01]  /*1c30*/  FFMA.FTZ R221, R175, R92, R232 ;  /* 0x0000005cafdd7223 */ /* 0x000fe200000100e8 */
[----:B------:R-:W-:Y:S01]  /*1c40*/  FADD.FTZ R229, -R227, R242 ;  /* 0x000000f2e3e57221 */ /* 0x000fe20000010100 */
[----:B------:R-:W-:Y:S01]  /*1c50*/  FFMA.FTZ R92, R174, R97, R231 ;  /* 0x00000061ae5c7223 */ /* 0x000fe200000100e7 */
[----:B------:R-:W-:-:S02]  /*1c60*/  HADD2.F32 R231, -RZ, R94.H1_H1 ;  /* 0x3000005effe77230 */ /* 0x000fc40000004100 */
[----:B------:R-:W-:Y:S01]  /*1c70*/  FADD.FTZ R8, R96, R8 ;  /* 0x0000000860087221 */ /* 0x000fe20000010000 */
[----:B------:R-:W-:Y:S01]  /*1c80*/  FFMA.FTZ R19, R90, R96, R19 ;  /* 0x000000605a137223 */ /* 0x000fe20000010013 */
[----:B------:R-:W-:Y:S02]  /*1c90*/  HADD2.F32 R238, -RZ, R94.H0_H0 ;  /* 0x2000005effee7230 */ /* 0x000fe40000004100 */
[C---:B------:R-:W-:Y:S01]  /*1ca0*/  FMUL.FTZ R96, R212.reuse, R229 ;  /* 0x000000e5d4607220 */ /* 0x040fe20000410000 */
[----:B------:R-:W-:Y:S01]  /*1cb0*/  FADD.FTZ R9, R233, R9 ;  /* 0x00000009e9097221 */ /* 0x000fe20000010000 */
[----:B------:R-:W-:Y:S01]  /*1cc0*/  FFMA.FTZ R18, R93, R233, R18 ;  /* 0x000000e95d127223 */ /* 0x000fe20000010012 */
[--C-:B------:R-:W-:Y:S02]  /*1cd0*/  HADD2.F32 R229, -RZ, R98.reuse.H1_H1 ;  /* 0x30000062ffe57230 */ /* 0x100fe40000004100 */
[----:B------:R-:W-:Y:S01]  /*1ce0*/  FMUL.FTZ R223, R212, R223 ;  /* 0x000000dfd4df7220 */ /* 0x000fe20000410000 */
[----:B------:R-:W-:Y:S01]  /*1cf0*/  FMUL.FTZ R233, R164, R231 ;  /* 0x000000e7a4e97220 */ /* 0x000fe20000410000 */
[----:B------:R-:W-:-:S02]  /*1d00*/  HADD2.F32 R232, -RZ, R98.H0_H0 ;  /* 0x20000062ffe87230 */ /* 0x000fc40000004100 */
[----:B------:R-:W-:Y:S01]  /*1d10*/  FADD.FTZ R2, R225, R2 ;  /* 0x00000002e1027221 */ /* 0x000fe20000010000 */
[----:B------:R-:W-:Y:S01]  /*1d20*/  FFMA.FTZ R25, R86, R225, R25 ;  /* 0x000000e156197223 */ /* 0x000fe20000010019 */
[-C--:B------:R-:W-:Y:S01]  /*1d30*/  FMUL.FTZ R240, R165, R238.reuse ;  /* 0x000000eea5f07220 */ /* 0x080fe20000410000 */
[----:B------:R-:W-:Y:S01]  /*1d40*/  FADD.FTZ R10, R238, R10 ;  /* 0x0000000aee0a7221 */ /* 0x000fe20000010000 */
[----:B------:R-:W-:Y:S01]  /*1d50*/  FFMA.FTZ R17, R96, R238, R17 ;  /* 0x000000ee60117223 */ /* 0x000fe20000010011 */
[----:B------:R-:W-:Y:S01]  /*1d60*/  FADD.FTZ R225, -R227, R244 ;  /* 0x000000f4e3e17221 */ /* 0x000fe20000010100 */
[----:B------:R-:W-:Y:S01]  /*1d70*/  FADD.FTZ R28, R229, R28 ;  /* 0x0000001ce51c7221 */ /* 0x000fe20000010000 */
[-C--:B------:R-:W-:Y:S01]  /*1d80*/  FFMA.FTZ R40, R223, R229.reuse, R40 ;  /* 0x000000e5df287223 */ /* 0x080fe20000010028 */
[----:B------:R-:W-:Y:S01]  /*1d90*/  FFMA.FTZ R94, R172, R229, R233 ;  /* 0x000000e5ac5e7223 */ /* 0x000fe200000100e9 */
[--C-:B------:R-:W-:Y:S02]  /*1da0*/  HADD2.F32 R238, -RZ, R95.reuse.H0_H0 ;  /* 0x2000005fffee7230 */ /* 0x100fe40000004100 */
[----:B------:R-:W-:Y:S01]  /*1db0*/  FADD.FTZ R227, -R227, R246 ;  /* 0x000000f6e3e37221 */ /* 0x000fe20000010100 */
[----:B------:R-:W-:-:S02]  /*1dc0*/  HADD2.F32 R229, -RZ, R95.H1_H1 ;  /* 0x3000005fffe57230 */ /* 0x000fc40000004100 */
[----:B------:R-:W-:Y:S01]  /*1dd0*/  FADD.FTZ R30, R97, R30 ;  /* 0x0000001e611e7221 */ /* 0x000fe20000010000 */
[----:B------:R-:W-:Y:S01]  /*1de0*/  FFMA.FTZ R42, R93, R97, R42 ;  /* 0x000000615d2a7223 */ /* 0x000fe2000001002a */
[----:B------:R-:W-:Y:S01]  /*1df0*/  FADD.FTZ R29, R232, R29 ;  /* 0x0000001de81d7221 */ /* 0x000fe20000010000 */
[-C--:B------:R-:W-:Y:S01]  /*1e00*/  FFMA.FTZ R41, R96, R232.reuse, R41 ;  /* 0x000000e860297223 */ /* 0x080fe20000010029 */
        /* <DEDUP_REMOVED lines=14> */
[----:B------:R-:W-:Y:S01]  /*1ef0*/  FADD.FTZ R227, RZ, R105 ;  /* 0x00000069ffe37221 */ /* 0x000fe20000010000 */
        /* <DEDUP_REMOVED lines=54> */
[C---:B------:R-:W-:Y:S01]  /*2260*/  FFMA.FTZ R14, R95.reuse, R229, R14 ;  /* 0x000000e55f0e7223 */ /* 0x040fe2000001000e */
        /* <DEDUP_REMOVED lines=22> */
.L_x_755:
[----:B-1----:R-:W-:Y:S01]  /*23d0*/  FADD.FTZ R242, R227, R242 ;  /* 0x000000f2e3f27221 */ /* 0x002fe20000010000 */
[----:B0-2---:R-:W-:-:S03]  /*23e0*/  FADD.FTZ R99, R99, R233 ;  /* 0x000000e963637221 */ /* 0x005fc60000010000 */
        /* <DEDUP_REMOVED lines=66> */
.L_x_721:
[-CC-:B------:R-:W-:Y:S01]  /*2810*/  FFMA.FTZ R69, R218, R99.reuse, R227.reuse ;  /* 0x00000063da457223 */ /* 0x180fe200000100e3 */
[-CC-:B------:R-:W-:Y:S01]  /*2820*/  FFMA.FTZ R224, R224, R99.reuse, R227.reuse ;  /* 0x00000063e0e07223 */ /* 0x180fe200000100e3 */
[-CC-:B------:R-:W-:Y:S01]  /*2830*/  FFMA.FTZ R222, R222, R99.reuse, R227.reuse ;  /* 0x00000063dede7223 */ /* 0x180fe200000100e3 */
[-C--:B------:R-:W-:Y:S01]  /*2840*/  FFMA.FTZ R214, R214, R99.reuse, R227 ;  /* 0x00000063d6d67223 */ /* 0x080fe200000100e3 */
[----:B------:R-:W-:Y:S01]  /*2850*/  FADD.FTZ R71, R74, -R69 ;  /* 0x800000454a477221 */ /* 0x000fe20000010000 */
[-CC-:B------:R-:W-:Y:S01]  /*2860*/  FFMA.FTZ R69, R104, R99.reuse, R227.reuse ;  /* 0x0000006368457223 */ /* 0x180fe200000100e3 */
[----:B------:R-:W-:Y:S01]  /*2870*/  FADD.FTZ R75, R75, -R224 ;  /* 0x800000e04b4b7221 */ /* 0x000fe20000010000 */
[-CC-:B------:R-:W-:Y:S01]  /*2880*/  FFMA.FTZ R106, R106, R99.reuse, R227.reuse ;  /* 0x000000636a6a7223 */ /* 0x180fe200000100e3 */
[-CC-:B------:R-:W-:Y:S01]  /*2890*/  FFMA.FTZ R220, R220, R99.reuse, R227.reuse ;  /* 0x00000063dcdc7223 */ /* 0x180fe200000100e3 */
[----:B------:R-:W-:Y:S01]  /*28a0*/  FFMA.FTZ R0, R0, R99, R227 ;  /* 0x0000006300007223 */ /* 0x000fe200000100e3 */
[----:B------:R-:W-:Y:S01]  /*28b0*/  FADD.FTZ R217, R217, -R222 ;  /* 0x800000ded9d97221 */ /* 0x000fe20000010000 */
[----:B------:R-:W-:Y:S01]  /*28c0*/  FADD.FTZ R69, R72, -R69 ;  /* 0x8000004548457221 */ /* 0x000fe20000010000 */
[C---:B------:R-:W-:Y:S01]  /*28d0*/  FMUL.FTZ R68, R212.reuse, R75 ;  /* 0x0000004bd4447220 */ /* 0x040fe20000410000 */
[----:B------:R-:W-:Y:S01]  /*28e0*/  FMUL.FTZ R71, R212, R71 ;  /* 0x00000047d4477220 */ /* 0x000fe20000410000 */
[----:B------:R-:W-:Y:S01]  /*28f0*/  FADD.FTZ R107, R107, -R214 ;  /* 0x800000d66b6b7221 */ /* 0x000fe20000010000 */
[----:B------:R-:W-:Y:S01]  /*2900*/  FADD.FTZ R103, R73, -R106 ;  /* 0x8000006a49677221 */ /* 0x000fe20000010000 */
[----:B------:R-:W-:Y:S01]  /*2910*/  FADD.FTZ R215, R215, -R220 ;  /* 0x800000dcd7d77221 */ /* 0x000fe20000010000 */
[----:B------:R-:W-:Y:S01]  /*2920*/  FADD.FTZ R105, R105, -R0 ;  /* 0x8000000069697221 */ /* 0x000fe20000010000 */
[----:B-----5:R-:W-:Y:S01]  /*2930*/  ISETP.GE.U32.AND P2, PT, R236, RZ, PT ;  /* 0x000000ffec00720c */ /* 0x020fe20003f46070 */
[C---:B------:R-:W-:Y:S01]  /*2940*/  FMUL.FTZ R70, R212.reuse, R217 ;  /* 0x000000d9d4467220 */ /* 0x040fe20000410000 */
[C---:B------:R-:W-:Y:S01]  /*2950*/  FMUL.FTZ R73, R212.reuse, R69 ;  /* 0x00000045d4497220 */ /* 0x040fe20000410000 */
[----:B------:R-:W-:Y:S01]  /*2960*/  FMUL.FTZ R102, R71, UR6 ;  /* 0x0000000647667c20 */ /* 0x000fe20008410000 */
[C---:B------:R-:W-:Y:S01]  /*2970*/  FMUL.FTZ R69, R212.reuse, R107 ;  /* 0x0000006bd4457220 */ /* 0x040fe20000410000 */
[----:B------:R-:W-:Y:S01]  /*2980*/  FMUL.FTZ R0, R212, R103 ;  /* 0x00000067d4007220 */ /* 0x000fe20000410000 */
[C---:B------:R-:W-:Y:S01]  /*2990*/  FMUL.FTZ R75, R68.reuse, UR6 ;  /* 0x00000006444b7c20 */ /* 0x040fe20008410000 */
[----:B------:R-:W-:Y:S01]  /*29a0*/  F2FP.F16.F32.PACK_AB R71, R68, R71 ;  /* 0x000000474447723e */ /* 0x000fe200000000ff */
[C---:B------:R-:W-:Y:S01]  /*29b0*/  FMUL.FTZ R215, R212.reuse, R215 ;  /* 0x000000d7d4d77220 */ /* 0x040fe20000410000 */
[----:B------:R-:W-:Y:S01]  /*29c0*/  FMUL.FTZ R68, R212, R105 ;  /* 0x00000069d4447220 */ /* 0x000fe20000410000 */
[C---:B------:R-:W-:Y:S01]  /*29d0*/  ISETP.GE.U32.AND.EX P2, PT, R237.reuse, 0x1000000, PT, P2 ;  /* 0x01000000ed00780c */ /* 0x040fe20003f46120 */
[----:B------:R-:W-:Y:S01]  /*29e0*/  FMUL.FTZ R74, R70, UR6 ;  /* 0x00000006464a7c20 */ /* 0x000fe20008410000 */
[----:B------:R-:W-:Y:S01]  /*29f0*/  LOP3.LUT P5, RZ, R237, 0xff0000, RZ, 0xc0, !PT ;  /* 0x00ff0000edff7812 */ /* 0x000fe200078ac0ff */
[----:B------:R-:W-:Y:S01]  /*2a00*/  FMUL.FTZ R72, R69, UR6 ;  /* 0x0000000645487c20 */ /* 0x000fe20008410000 */
[----:B------:R-:W-:Y:S01]  /*2a10*/  LOP3.LUT P4, RZ, R237, 0xff, RZ, 0xc0, !PT ;  /* 0x000000ffedff7812 */ /* 0x000fe2000788c0ff */
[C---:B------:R-:W-:Y:S01]  /*2a20*/  FMUL.FTZ R103, R0.reuse, UR6 ;  /* 0x0000000600677c20 */ /* 0x040fe20008410000 */
[----:B------:R-:W-:Y:S01]  /*2a30*/  F2FP.F16.F32.PACK_AB R69, R0, R69 ;  /* 0x000000450045723e */ /* 0x000fe200000000ff */
[----:B------:R-:W-:Y:S01]  /*2a40*/  FMUL.FTZ R0, R68, UR6 ;  /* 0x0000000644007c20 */ /* 0x000fe20008410000 */
[----:B------:R-:W-:-:S02]  /*2a50*/  FSEL R75, R75, RZ, P2 ;  /* 0x000000ff4b4b7208 */ /* 0x000fc40001000000 */
[C---:B------:R-:W-:Y:S01]  /*2a60*/  F2FP.F16.F32.PACK_AB R70, R215.reuse, R70 ;  /* 0x00000046d746723e */ /* 0x040fe200000000ff */
[----:B------:R-:W-:Y:S01]  /*2a70*/  FMUL.FTZ R215, R215, UR6 ;  /* 0x00000006d7d77c20 */ /* 0x000fe20008410000 */
[C---:B------:R-:W-:Y:S01]  /*2a80*/  F2FP.F16.F32.PACK_AB R68, R73.reuse, R68 ;  /* 0x000000444944723e */ /* 0x040fe200000000ff */
[----:B------:R-:W-:Y:S01]  /*2a90*/  FMUL.FTZ R73, R73, UR6 ;  /* 0x0000000649497c20 */ /* 0x000fe20008410000 */
[C---:B------:R-:W-:Y:S02]  /*2aa0*/  LOP3.LUT P6, RZ, R236.reuse, 0xff0000, RZ, 0xc0, !PT ;  /* 0x00ff0000ecff7812 */ /* 0x040fe400078cc0ff */
[----:B------:R-:W-:Y:S02]  /*2ab0*/  LOP3.LUT P2, RZ, R236, 0xff000000, RZ, 0xc0, !PT ;  /* 0xff000000ecff7812 */ /* 0x000fe4000784c0ff */
[----:B------:R-:W-:Y:S02]  /*2ac0*/  FSEL R102, R102, RZ, P5 ;  /* 0x000000ff66667208 */ /* 0x000fe40002800000 */
[----:B------:R-:W-:-:S02]  /*2ad0*/  FSEL R74, R74, RZ, P4 ;  /* 0x000000ff4a4a7208 */ /* 0x000fc40002000000 */
        /* <DEDUP_REMOVED lines=13> */
.L_x_720:
        /* <DEDUP_REMOVED lines=8> */
[--C-:B-----5:R-:W-:Y:S02]  /*2c30*/  HADD2.F32 R229, -RZ, R59.reuse.H1_H1 ;  /* 0x3000003bffe57230 */ /* 0x120fe40000004100 */
[----:B------:R-:W-:Y:S01]  /*2c40*/  FADD.FTZ R74, R74, -R103 ;  /* 0x800000674a4a7221 */ /* 0x000fe20000010000 */
[----:B------:R-:W-:Y:S02]  /*2c50*/  HADD2.F32 R103, -RZ, R59.H0_H0 ;  /* 0x2000003bff677230 */ /* 0x000fe40000004100 */
[----:B------:R-:W-:Y:S01]  /*2c60*/  FADD.FTZ R224, R75, -R224 ;  /* 0x800000e04be07221 */ /* 0x000fe20000010000 */
[--C-:B------:R-:W-:Y:S02]  /*2c70*/  HADD2.F32 R75, -RZ, R58.reuse.H0_H0 ;  /* 0x2000003aff4b7230 */ /* 0x100fe40000004100 */
[-CC-:B------:R-:W-:Y:S01]  /*2c80*/  FFMA.FTZ R214, R214, R99.reuse, R227.reuse ;  /* 0x00000063d6d67223 */ /* 0x180fe200000100e3 */
[-C--:B------:R-:W-:Y:S01]  /*2c90*/  FFMA.FTZ R106, R106, R99.reuse, R227 ;  /* 0x000000636a6a7223 */ /* 0x080fe200000100e3 */
[----:B------:R-:W-:Y:S01]  /*2ca0*/  FFMA.FTZ R103, R212, R74, R103 ;  /* 0x0000004ad4677223 */ /* 0x000fe20000010067 */
[-CC-:B------:R-:W-:Y:S01]  /*2cb0*/  FFMA.FTZ R220, R220, R99.reuse, R227.reuse ;  /* 0x00000063dcdc7223 */ /* 0x180fe200000100e3 */
[-CC-:B------:R-:W-:Y:S01]  /*2cc0*/  FFMA.FTZ R0, R0, R99.reuse, R227.reuse ;  /* 0x0000006300007223 */ /* 0x180fe200000100e3 */
[----:B------:R-:W-:Y:S01]  /*2cd0*/  FADD.FTZ R222, R217, -R222 ;  /* 0x800000ded9de7221 */ /* 0x000fe20000010000 */
[----:B------:R-:W-:Y:S01]  /*2ce0*/  FFMA.FTZ R217, R104, R99, R227 ;  /* 0x0000006368d97223 */ /* 0x000fe200000100e3 */
[----:B------:R-:W-:Y:S01]  /*2cf0*/  FMUL.FTZ R102, R103, UR6 ;  /* 0x0000000667667c20 */ /* 0x000fe20008410000 */
[----:B------:R-:W-:Y:S01]  /*2d00*/  FADD.FTZ R214, R107, -R214 ;  /* 0x800000d66bd67221 */ /* 0x000fe20000010000 */
[----:B------:R-:W-:Y:S01]  /*2d10*/  FADD.FTZ R106, R73, -R106 ;  /* 0x8000006a496a7221 */ /* 0x000fe20000010000 */
[----:B------:R-:W-:Y:S01]  /*2d20*/  FADD.FTZ R220, R215, -R220 ;  /* 0x800000dcd7dc7221 */ /* 0x000fe20000010000 */
[----:B------:R-:W-:Y:S01]  /*2d30*/  FADD.FTZ R0, R105, -R0 ;  /* 0x8000000069007221 */ /* 0x000fe20000010000 */
[C---:B------:R-:W-:Y:S01]  /*2d40*/  FFMA.FTZ R229, R212.reuse, R224, R229 ;  /* 0x000000e0d4e57223 */ /* 0x040fe200000100e5 */
[----:B------:R-:W-:Y:S01]  /*2d50*/  FFMA.FTZ R75, R212, R222, R75 ;  /* 0x000000ded44b7223 */ /* 0x000fe2000001004b */
[----:B------:R-:W-:Y:S01]  /*2d60*/  HADD2.F32 R215, -RZ, R58.H1_H1 ;  /* 0x3000003affd77230 */ /* 0x000fe20000004100 */
[----:B------:R-:W-:Y:S01]  /*2d70*/  ISETP.GE.U32.AND P2, PT, R236, RZ, PT ;  /* 0x000000ffec00720c */ /* 0x000fe20003f46070 */
[----:B------:R-:W-:-:S02]  /*2d80*/  HADD2.F32 R105, -RZ, R57.H0_H0 ;  /* 0x20000039ff697230 */ /* 0x000fc40000004100 */
[----:B------:R-:W-:Y:S01]  /*2d90*/  FADD.FTZ R72, R72, -R217 ;  /* 0x800000d948487221 */ /* 0x000fe20000010000 */
[----:B------:R-:W-:Y:S02]  /*2da0*/  HADD2.F32 R107, -RZ, R57.H1_H1 ;  /* 0x30000039ff6b7230 */ /* 0x000fe40000004100 */
[----:B------:R-:W-:Y:S01]  /*2db0*/  FMUL.FTZ R229, R229, UR6 ;  /* 0x00000006e5e57c20 */ /* 0x000fe20008410000 */
[--C-:B------:R-:W-:Y:S02]  /*2dc0*/  HADD2.F32 R73, -RZ, R56.reuse.H0_H0 ;  /* 0x20000038ff497230 */ /* 0x100fe40000004100 */
[----:B------:R-:W-:Y:S01]  /*2dd0*/  FMUL.FTZ R74, R75, UR6 ;  /* 0x000000064b4a7c20 */ /* 0x000fe20008410000 */
[----:B------:R-:W-:Y:S01]  /*2de0*/  HADD2.F32 R103, -RZ, R56.H1_H1 ;  /* 0x30000038ff677230 */ /* 0x000fe20000004100 */
[C---:B------:R-:W-:Y:S01]  /*2df0*/  LOP3.LUT P5, RZ, R237.reuse, 0xff0000, RZ, 0xc0, !PT ;  /* 0x00ff0000edff7812 */ /* 0x040fe200078ac0ff */
[C---:B------:R-:W-:Y:S01]  /*2e00*/  FFMA.FTZ R215, R212.reuse, R220, R215 ;  /* 0x000000dcd4d77223 */ /* 0x040fe200000100d7 */
[C---:B------:R-:W-:Y:S01]  /*2e10*/  LOP3.LUT P4, RZ, R237.reuse, 0xff, RZ, 0xc0, !PT ;  /* 0x000000ffedff7812 */ /* 0x040fe2000788c0ff */
[C---:B------:R-:W-:Y:S01]  /*2e20*/  FFMA.FTZ R105, R212.reuse, R214, R105 ;  /* 0x000000d6d4697223 */ /* 0x040fe20000010069 */
[----:B------:R-:W-:Y:S01]  /*2e30*/  ISETP.GE.U32.AND.EX P2, PT, R237, 0x1000000, PT, P2 ;  /* 0x01000000ed00780c */ /* 0x000fe20003f46120 */
[C---:B------:R-:W-:Y:S01]  /*2e40*/  FFMA.FTZ R107, R212.reuse, R106, R107 ;  /* 0x0000006ad46b7223 */ /* 0x040fe2000001006b */
[C---:B------:R-:W-:Y:S01]  /*2e50*/  FFMA.FTZ R73, R212.reuse, R0, R73 ;  /* 0x00000000d4497223 */ /* 0x040fe20000010049 */
[----:B------:R-:W-:Y:S01]  /*2e60*/  FFMA.FTZ R103, R212, R72, R103 ;  /* 0x00000048d4677223 */ /* 0x000fe20000010067 */
        /* <DEDUP_REMOVED lines=23> */
.L_x_723:
[-CC-:B------:R-:W-:Y:S01]  /*2fe0*/  FFMA.FTZ R69, R218, R99.reuse, R227.reuse ;  /* 0x00000063da457223 */ /* 0x180fe200000100e3 */
[--C-:B-----5:R-:W-:Y:S02]  /*2ff0*/  HADD2.F32 R71, -RZ, R59.reuse.H0_H0 ;  /* 0x2000003bff477230 */ /* 0x120fe40000004100 */
[-CC-:B------:R-:W-:Y:S01]  /*3000*/  FFMA.FTZ R222, R222, R99.reuse, R227.reuse ;  /* 0x00000063dede7223 */ /* 0x180fe200000100e3 */
[-C--:B------:R-:W-:Y:S01]  /*3010*/  FFMA.FTZ R224, R224, R99.reuse, R227 ;  /* 0x00000063e0e07223 */ /* 0x080fe200000100e3 */
[----:B------:R-:W-:Y:S01]  /*3020*/  FADD.FTZ R69, R74, -R69 ;  /* 0x800000454a457221 */ /* 0x000fe20000010000 */
[----:B------:R-:W-:Y:S02]  /*3030*/  HADD2.F32 R70, -RZ, R58.H0_H0 ;  /* 0x2000003aff467230 */ /* 0x000fe40000004100 */
[----:B------:R-:W-:Y:S01]  /*3040*/  FADD.FTZ R217, R217, -R222 ;  /* 0x800000ded9d97221 */ /* 0x000fe20000010000 */
[----:B------:R-:W-:Y:S01]  /*3050*/  FFMA.FTZ R214, R214, R99, R227 ;  /* 0x00000063d6d67223 */ /* 0x000fe200000100e3 */
[----:B------:R-:W-:Y:S01]  /*3060*/  FFMA.FTZ R71, R212, R69, R71 ;  /* 0x00000045d4477223 */ /* 0x000fe20000010047 */
[-CC-:B------:R-:W-:Y:S01]  /*3070*/  FFMA.FTZ R69, R104, R99.reuse, R227.reuse ;  /* 0x0000006368457223 */ /* 0x180fe200000100e3 */
[-CC-:B------:R-:W-:Y:S01]  /*3080*/  FFMA.FTZ R0, R0, R99.reuse, R227.reuse ;  /* 0x0000006300007223 */ /* 0x180fe200000100e3 */
[----:B------:R-:W-:Y:S01]  /*3090*/  FFMA.FTZ R106, R106, R99, R227 ;  /* 0x000000636a6a7223 */ /* 0x000fe200000100e3 */
[----:B------:R-:W-:-:S02]  /*30a0*/  HADD2.F32 R68, -RZ, R59.H1_H1 ;  /* 0x3000003bff447230 */ /* 0x000fc40000004100 */
[----:B------:R-:W-:Y:S01]  /*30b0*/  FADD.FTZ R69, R72, -R69 ;  /* 0x8000004548457221 */ /* 0x000fe20000010000 */
[----:B------:R-:W-:Y:S01]  /*30c0*/  FFMA.FTZ R220, R220, R99, R227 ;  /* 0x00000063dcdc7223 */ /* 0x000fe200000100e3 */
[----:B------:R-:W-:Y:S01]  /*30d0*/  FADD.FTZ R75, R75, -R224 ;  /* 0x800000e04b4b7221 */ /* 0x000fe20000010000 */
[--C-:B------:R-:W-:Y:S02]  /*30e0*/  HADD2.F32 R72, -RZ, R57.reuse.H0_H0 ;  /* 0x20000039ff487230 */ /* 0x100fe40000004100 */
[----:B------:R-:W-:Y:S01]  /*30f0*/  FFMA.FTZ R217, R212, R217, R70 ;  /* 0x000000d9d4d97223 */ /* 0x000fe20000010046 */
[----:B------:R-:W-:Y:S01]  /*3100*/  FADD.FTZ R107, R107, -R214 ;  /* 0x800000d66b6b7221 */ /* 0x000fe20000010000 */
[----:B------:R-:W-:Y:S01]  /*3110*/  FADD.FTZ R105, R105, -R0 ;  /* 0x8000000069697221 */ /* 0x000fe20000010000 */
[----:B------:R-:W-:Y:S02]  /*3120*/  HADD2.F32 R104, -RZ, R57.H1_H1 ;  /* 0x30000039ff687230 */ /* 0x000fe40000004100 */
[----:B------:R-:W-:Y:S01]  /*3130*/  FADD.FTZ R73, R73, -R106 ;  /* 0x8000006a49497221 */ /* 0x000fe20000010000 */
[----:B------:R-:W-:-:S02]  /*3140*/  HADD2.F32 R103, -RZ, R58.H1_H1 ;  /* 0x3000003aff677230 */ /* 0x000fc40000004100 */
[----:B------:R-:W-:Y:S01]  /*3150*/  FADD.FTZ R215, R215, -R220 ;  /* 0x800000dcd7d77221 */ /* 0x000fe20000010000 */
[--C-:B------:R-:W-:Y:S02]  /*3160*/  HADD2.F32 R0, -RZ, R56.reuse.H0_H0 ;  /* 0x20000038ff007230 */ /* 0x100fe40000004100 */
[----:B------:R-:W-:Y:S01]  /*3170*/  FFMA.FTZ R68, R212, R75, R68 ;  /* 0x0000004bd4447223 */ /* 0x000fe20000010044 */
[----:B------:R-:W-:Y:S01]  /*3180*/  HADD2.F32 R70, -RZ, R56.H1_H1 ;  /* 0x30000038ff467230 */ /* 0x000fe20000004100 */
        /* <DEDUP_REMOVED lines=9> */
[C---:B------:R-:W-:Y:S01]  /*3220*/  LOP3.LUT P5, RZ, R237.reuse, 0xff0000, RZ, 0xc0, !PT ;  /* 0x00ff0000edff7812 */ /* 0x040fe200078ac0ff */
[----:B------:R-:W-:Y:S01]  /*3230*/  FMUL.FTZ R103, R72, UR6 ;  /* 0x0000000648677c20 */ /* 0x000fe20008410000 */
[----:B------:R-:W-:-:S02]  /*3240*/  LOP3.LUT P4, RZ, R237, 0xff, RZ, 0xc0, !PT ;  /* 0x000000ffedff7812 */ /* 0x000fc4000788c0ff */
[----:B------:R-:W-:Y:S02]  /*3250*/  ISETP.GE.U32.AND.EX P2, PT, R237, 0x1000000, PT, P2 ;  /* 0x01000000ed00780c */ /* 0x000fe40003f46120 */
[----:B------:R-:W-:Y:S02]  /*3260*/  F2FP.F16.F32.PACK_AB R71, R68, R71 ;  /* 0x000000474447723e */ /* 0x000fe400000000ff */
[C---:B------:R-:W-:Y:S01]  /*3270*/  F2FP.F16.F32.PACK_AB R70, R106.reuse, R217 ;  /* 0x000000d96a46723e */ /* 0x040fe200000000ff */
[----:B------:R-:W-:Y:S01]  /*3280*/  FMUL.FTZ R106, R106, UR6 ;  /* 0x000000066a6a7c20 */ /* 0x000fe20008410000 */
[C---:B------:R-:W-:Y:S01]  /*3290*/  F2FP.F16.F32.PACK_AB R69, R107.reuse, R72 ;  /* 0x000000486b45723e */ /* 0x040fe200000000ff */
[----:B------:R-:W-:Y:S01]  /*32a0*/  FMUL.FTZ R107, R107, UR6 ;  /* 0x000000066b6b7c20 */ /* 0x000fe20008410000 */
[C---:B------:R-:W-:Y:S01]  /*32b0*/  F2FP.F16.F32.PACK_AB R68, R73.reuse, R0 ;  /* 0x000000004944723e */ /* 0x040fe200000000ff */
[----:B------:R-:W-:Y:S01]  /*32c0*/  FMUL.FTZ R72, R0, UR6 ;  /* 0x0000000600487c20 */ /* 0x000fe20008410000 */
[----:B------:R-:W-:Y:S01]  /*32d0*/  LOP3.LUT P6, RZ, R236, 0xff0000, RZ, 0xc0, !PT ;  /* 0x00ff0000ecff7812 */ /* 0x000fe200078cc0ff */
[----:B------:R-:W-:Y:S01]  /*32e0*/  FMUL.FTZ R73, R73, UR6 ;  /* 0x0000000649497c20 */ /* 0x000fe20008410000 */
[----:B------:R-:W-:-:S02]  /*32f0*/  FSEL R75, R75, RZ, P2 ;  /* 0x000000ff4b4b7208 */ /* 0x000fc40001000000 */
[----:B------:R-:W-:Y:S02]  /*3300*/  FSEL R102, R102, RZ, P5 ;  /* 0x000000ff66667208 */ /* 0x000fe40002800000 */
[----:B------:R-:W-:Y:S02]  /*3310*/  FSEL R74, R74, RZ, P4 ;  /* 0x000000ff4a4a7208 */ /* 0x000fe40002000000 */
[----:B------:R-:W-:Y:S02]  /*3320*/  LOP3.LUT P3, RZ, R237, 0xff00, RZ, 0xc0, !PT ;  /* 0x0000ff00edff7812 */ /* 0x000fe4000786c0ff */
        /* <DEDUP_REMOVED lines=8> */
[----:B------:R-:W-:-:S02]  /*33b0*/  F2FP.F16.F32.PACK_AB R75, R75, R102 ;  /* 0x000000664b4b723e */ /* 0x000fc400000000ff */
[----:B------:R-:W-:Y:S02]  /*33c0*/  F2FP.F16.F32.PACK_AB R74, R105, R74 ;  /* 0x0000004a694a723e */ /* 0x000fe400000000ff */
[----:B------:R-:W-:Y:S02]  /*33d0*/  F2FP.F16.F32.PACK_AB R73, R107, R0 ;  /* 0x000000006b49723e */ /* 0x000fe400000000ff */
[----:B------:R-:W-:Y:S01]  /*33e0*/  F2FP.F16.F32.PACK_AB R72, R103, R72 ;  /* 0x000000486748723e */ /* 0x000fe200000000ff */
[----:B------:R-:W-:Y:S06]  /*33f0*/  BRA `(.L_x_722) ;  /* 0x0000001400407947 */ /* 0x000fec0003800000 */
.L_x_719:
        /* <DEDUP_REMOVED lines=15> */
[----:B-----5:R-:W-:Y:S01]  /*34f0*/  ISETP.GE.U32.AND P2, PT, R236, RZ, PT ;  /* 0x000000ffec00720c */ /* 0x020fe20003f46070 */
[C---:B------:R-:W-:Y:S01]  /*3500*/  FMUL.FTZ R75, R212.reuse, R75 ;  /* 0x0000004bd44b7220 */ /* 0x040fe20000410000 */
[C---:B------:R-:W-:Y:S01]  /*3510*/  FMUL.FTZ R55, R212.reuse, R55 ;  /* 0x00000037d4377220 */ /* 0x040fe20000410000 */
[----:B------:R-:W-:Y:S01]  /*3520*/  FADD.FTZ R215, R215, -R220 ;  /* 0x800000dcd7d77221 */ /* 0x000fe20000010000 */
[----:B------:R-:W-:Y:S01]  /*3530*/  ISETP.GE.U32.AND.EX P5, PT, R237, 0x1000000, PT, P2 ;  /* 0x01000000ed00780c */ /* 0x000fe20003fa6120 */
[----:B------:R-:W-:Y:S01]  /*3540*/  FMUL.FTZ R52, R75, UR6 ;  /* 0x000000064b347c20 */ /* 0x000fe20008410000 */
[----:B------:R-:W-:Y:S01]  /*3550*/  FMUL.FTZ R55, R55, UR6 ;  /* 0x0000000637377c20 */ /* 0x000fe20008410000 */
[C---:B------:R-:W-:Y:S01]  /*3560*/  FMUL.FTZ R217, R212.reuse, R217 ;  /* 0x000000d9d4d97220 */ /* 0x040fe20000410000 */
[----:B------:R-:W-:Y:S01]  /*3570*/  LOP3.LUT P3, RZ, R237, 0xff0000, RZ, 0xc0, !PT ;  /* 0x00ff0000edff7812 */ /* 0x000fe2000786c0ff */
[----:B------:R-:W-:Y:S01]  /*3580*/  FMUL.FTZ R215, R212, R215 ;  /* 0x000000d7d4d77220 */ /* 0x000fe20000410000 */
[-CC-:B------:R-:W-:Y:S01]  /*3590*/  FFMA.FTZ R214, R214, R99.reuse, R227.reuse ;  /* 0x00000063d6d67223 */ /* 0x180fe200000100e3 */
[-CC-:B------:R-:W-:Y:S01]  /*35a0*/  FFMA.FTZ R106, R106, R99.reuse, R227.reuse ;  /* 0x000000636a6a7223 */ /* 0x180fe200000100e3 */
[----:B------:R-:W-:Y:S01]  /*35b0*/  FSEL R102, R52, RZ, P5 ;  /* 0x000000ff34667208 */ /* 0x000fe20002800000 */
[----:B------:R-:W-:Y:S01]  /*35c0*/  FMUL.FTZ R217, R217, UR6 ;  /* 0x00000006d9d97c20 */ /* 0x000fe20008410000 */
[----:B------:R-:W-:Y:S01]  /*35d0*/  LOP3.LUT P4, RZ, R237, 0xff, RZ, 0xc0, !PT ;  /* 0x000000ffedff7812 */ /* 0x000fe2000788c0ff */
[----:B------:R-:W-:Y:S01]  /*35e0*/  FMUL.FTZ R215, R215, UR6 ;  /* 0x00000006d7d77c20 */ /* 0x000fe20008410000 */
[----:B------:R-:W-:Y:S01]  /*35f0*/  LOP3.LUT P5, RZ, R147, 0xff, RZ, 0xc0, !PT ;  /* 0x000000ff93ff7812 */ /* 0x000fe200078ac0ff */
[-CC-:B------:R-:W-:Y:S01]  /*3600*/  FFMA.FTZ R0, R0, R99.reuse, R227.reuse ;  /* 0x0000006300007223 */ /* 0x180fe200000100e3 */
[----:B------:R-:W-:Y:S01]  /*3610*/  FSEL R75, R55, RZ, P3 ;  /* 0x000000ff374b7208 */ /* 0x000fe20001800000 */
[----:B------:R-:W-:Y:S01]  /*3620*/  FFMA.FTZ R53, R104, R99, R227 ;  /* 0x0000006368357223 */ /* 0x000fe200000100e3 */
[----:B------:R-:W-:Y:S01]  /*3630*/  LOP3.LUT P3, RZ, R237, 0xff00, RZ, 0xc0, !PT ;  /* 0x0000ff00edff7812 */ /* 0x000fe2000786c0ff */
[----:B------:R-:W-:Y:S01]  /*3640*/  FADD.FTZ R107, R107, -R214 ;  /* 0x800000d66b6b7221 */ /* 0x000fe20000010000 */
[----:B------:R-:W-:Y:S01]  /*3650*/  ISETP.GE.U32.AND P2, PT, R146, RZ, PT ;  /* 0x000000ff9200720c */ /* 0x000fe20003f46070 */
[----:B------:R-:W-:Y:S01]  /*3660*/  FADD.FTZ R73, R73, -R106 ;  /* 0x8000006a49497221 */ /* 0x000fe20000010000 */
[----:B------:R-:W-:Y:S01]  /*3670*/  FSEL R74, R217, RZ, P4 ;  /* 0x000000ffd94a7208 */ /* 0x000fe20002000000 */
[----:B------:R-:W-:Y:S01]  /*3680*/  FADD.FTZ R105, R105, -R0 ;  /* 0x8000000069697221 */ /* 0x000fe20000010000 */
[----:B------:R-:W-:Y:S01]  /*3690*/  FSEL R54, R217, RZ, P5 ;  /* 0x000000ffd9367208 */ /* 0x000fe20002800000 */
[----:B------:R-:W-:Y:S01]  /*36a0*/  FADD.FTZ R103, R72, -R53 ;  /* 0x8000003548677221 */ /* 0x000fe20000010000 */
[----:B------:R-:W-:Y:S01]  /*36b0*/  FSEL R217, R215, RZ, P3 ;  /* 0x000000ffd7d97208 */ /* 0x000fe20001800000 */
[C---:B------:R-:W-:Y:S01]  /*36c0*/  FMUL.FTZ R107, R212.reuse, R107 ;  /* 0x0000006bd46b7220 */ /* 0x040fe20000410000 */
[C---:B------:R-:W-:Y:S01]  /*36d0*/  LOP3.LUT P6, RZ, R147.reuse, 0xff0000, RZ, 0xc0, !PT ;  /* 0x00ff000093ff7812 */ /* 0x040fe200078cc0ff */
[C---:B------:R-:W-:Y:S01]  /*36e0*/  FMUL.FTZ R0, R212.reuse, R73 ;  /* 0x00000049d4007220 */ /* 0x040fe20000410000 */
[----:B------:R-:W-:Y:S01]  /*36f0*/  ISETP.GE.U32.AND.EX P2, PT, R147, 0x1000000, PT, P2 ;  /* 0x010000009300780c */ /* 0x000fe20003f46120 */
[----:B------:R-:W-:Y:S01]  /*3700*/  FMUL.FTZ R107, R107, UR6 ;  /* 0x000000066b6b7c20 */ /* 0x000fe20008410000 */
[----:B------:R-:W-:Y:S01]  /*3710*/  LOP3.LUT P3, RZ, R147, 0xff00, RZ, 0xc0, !PT ;  /* 0x0000ff0093ff7812 */ /* 0x000fe2000786c0ff */
[----:B------:R-:W-:Y:S01]  /*3720*/  FMUL.FTZ R103, R212, R103 ;  /* 0x00000067d4677220 */ /* 0x000fe20000410000 */
[----:B------:R-:W-:Y:S01]  /*3730*/  FSEL R55, R55, RZ, P6 ;  /* 0x000000ff37377208 */ /* 0x000fe20003000000 */
[----:B------:R-:W-:Y:S01]  /*3740*/  FMUL.FTZ R0, R0, UR6 ;  /* 0x0000000600007c20 */ /* 0x000fe20008410000 */
[----:B------:R-:W-:Y:S01]  /*3750*/  FSEL R52, R52, RZ, P2 ;  /* 0x000000ff34347208 */ /* 0x000fe20001000000 */
[----:B------:R-:W-:Y:S01]  /*3760*/  FMUL.FTZ R105, R212, R105 ;  /* 0x00000069d4697220 */ /* 0x000fe20000410000 */
[----:B------:R-:W-:Y:S01]  /*3770*/  FSEL R53, R215, RZ, P3 ;  /* 0x000000ffd7357208 */ /* 0x000fe20001800000 */
[----:B------:R-:W-:Y:S01]  /*3780*/  FMUL.FTZ R103, R103, UR6 ;  /* 0x0000000667677c20 */ /* 0x000fe20008410000 */
[C---:B------:R-:W-:Y:S01]  /*3790*/  LOP3.LUT P6, RZ, R236.reuse, 0xff0000, RZ, 0xc0, !PT ;  /* 0x00ff0000ecff7812 */ /* 0x040fe200078cc0ff */
[----:B------:R-:W-:Y:S01]  /*37a0*/  FMUL.FTZ R105, R105, UR6 ;  /* 0x0000000669697c20 */ /* 0x000fe20008410000 */
[----:B------:R-:W-:-:S02]  /*37b0*/  LOP3.LUT P2, RZ, R236, 0xff000000, RZ, 0xc0, !PT ;  /* 0xff000000ecff7812 */ /* 0x000fc4000784c0ff */
[----:B------:R-:W-:Y:S02]  /*37c0*/  LOP3.LUT P3, RZ, R146, 0xff0000, RZ, 0xc0, !PT ;  /* 0x00ff000092ff7812 */ /* 0x000fe4000786c0ff */
[----:B------:R-:W-:Y:S02]  /*37d0*/  F2FP.F16.F32.PACK_AB R75, R102, R75 ;  /* 0x0000004b664b723e */ /* 0x000fe400000000ff */
[----:B------:R-:W-:Y:S02]  /*37e0*/  F2FP.F16.F32.PACK_AB R54, R53, R54 ;  /* 0x000000363536723e */ /* 0x000fe400000000ff */
[----:B------:R-:W-:Y:S02]  /*37f0*/  LOP3.LUT P4, RZ, R236, 0xff00, RZ, 0xc0, !PT ;  /* 0x0000ff00ecff7812 */ /* 0x000fe4000788c0ff */
[C---:B------:R-:W-:Y:S02]  /*3800*/  FSEL R73, R107.reuse, RZ, P6 ;  /* 0x000000ff6b497208 */ /* 0x040fe40003000000 */
[----:B------:R-:W-:-:S02]  /*3810*/  FSEL R53, R107, RZ, P3 ;  /* 0x000000ff6b357208 */ /* 0x000fc40001800000 */
[----:B------:R-:W-:Y:S02]  /*3820*/  FSEL R102, R0, RZ, P2 ;  /* 0x000000ff00667208 */ /* 0x000fe40001000000 */
[----:B------:R-:W-:Y:S02]  /*3830*/  LOP3.LUT P5, RZ, R236, 0xff, RZ, 0xc0, !PT ;  /* 0x000000ffecff7812 */ /* 0x000fe400078ac0ff */
[C---:B------:R-:W-:Y:S02]  /*3840*/  LOP3.LUT P6, RZ, R146.reuse, 0xff000000, RZ, 0xc0, !PT ;  /* 0xff00000092ff7812 */ /* 0x040fe400078cc0ff */
[C---:B------:R-:W-:Y:S02]  /*3850*/  LOP3.LUT P3, RZ, R146.reuse, 0xff00, RZ, 0xc0, !PT ;  /* 0x0000ff0092ff7812 */ /* 0x040fe4000786c0ff */
[----:B------:R-:W-:Y:S02]  /*3860*/  LOP3.LUT P2, RZ, R146, 0xff, RZ, 0xc0, !PT ;  /* 0x000000ff92ff7812 */ /* 0x000fe4000784c0ff */
[----:B------:R-:W-:-:S02]  /*3870*/  F2FP.F16.F32.PACK_AB R55, R52, R55 ;  /* 0x000000373437723e */ /* 0x000fc400000000ff */
[C---:B------:R-:W-:Y:S02]  /*3880*/  FSEL R107, R103.reuse, RZ, P4 ;  /* 0x000000ff676b7208 */ /* 0x040fe40002000000 */
[----:B------:R-:W-:Y:S02]  /*3890*/  FSEL R0, R0, RZ, P6 ;  /* 0x000000ff00007208 */ /* 0x000fe40003000000 */
[----:B------:R-:W-:Y:S02]  /*38a0*/  FSEL R103, R103, RZ, P3 ;  /* 0x000000ff67677208 */ /* 0x000fe40001800000 */
        /* <DEDUP_REMOVED lines=8> */
.L_x_725:
[-CC-:B------:R-:W-:Y:S01]  /*3930*/  FFMA.FTZ R53, R218, R99.reuse, R227.reuse ;  /* 0x00000063da357223 */ /* 0x180fe200000100e3 */
[-CC-:B------:R-:W-:Y:S01]  /*3940*/  FFMA.FTZ R222, R222, R99.reuse, R227.reuse ;  /* 0x00000063dede7223 */ /* 0x180fe200000100e3 */
[-CC-:B------:R-:W-:Y:S01]  /*3950*/  FFMA.FTZ R224, R224, R99.reuse, R227.reuse ;  /* 0x00000063e0e07223 */ /* 0x180fe200000100e3 */
[----:B------:R-:W-:Y:S01]  /*3960*/  FFMA.FTZ R220, R220, R99, R227 ;  /* 0x00000063dcdc7223 */ /* 0x000fe200000100e3 */
[----:B------:R-:W-:Y:S01]  /*3970*/  FADD.FTZ R53, R74, -R53 ;  /* 0x800000354a357221 */ /* 0x000fe20000010000 */
[----:B------:R-:W-:Y:S01]  /*3980*/  FADD.FTZ R217, R217, -R222 ;  /* 0x800000ded9d97221 */ /* 0x000fe20000010000 */
[----:B------:R-:W-:Y:S01]  /*3990*/  FADD.FTZ R75, R75, -R224 ;  /* 0x800000e04b4b7221 */ /* 0x000fe20000010000 */
[----:B-----5:R-:W-:Y:S01]  /*39a0*/  LOP3.LUT P6, RZ, R237, 0xff0000, RZ, 0xc0, !PT ;  /* 0x00ff0000edff7812 */ /* 0x020fe200078cc0ff */
[C---:B------:R-:W-:Y:S01]  /*39b0*/  FMUL.FTZ R71, R212.reuse, R53 ;  /* 0x00000035d4477220 */ /* 0x040fe20000410000 */
[----:B------:R-:W-:Y:S01]  /*39c0*/  LOP3.LUT P4, RZ, R147, 0xff0000, RZ, 0xc0, !PT ;  /* 0x00ff000093ff7812 */ /* 0x000fe2000788c0ff */
[C---:B------:R-:W-:Y:S01]  /*39d0*/  FMUL.FTZ R70, R212.reuse, R217 ;  /* 0x000000d9d4467220 */ /* 0x040fe20000410000 */
[----:B------:R-:W-:Y:S01]  /*39e0*/  FADD.FTZ R215, R215, -R220 ;  /* 0x800000dcd7d77221 */ /* 0x000fe20000010000 */
[----:B------:R-:W-:Y:S01]  /*39f0*/  FMUL.FTZ R52, R71, UR6 ;  /* 0x0000000647347c20 */ /* 0x000fe20008410000 */
[C---:B------:R-:W-:Y:S01]  /*3a00*/  FMUL.FTZ R68, R212.reuse, R75 ;  /* 0x0000004bd4447220 */ /* 0x040fe20000410000 */
[----:B------:R-:W-:Y:S01]  /*3a10*/  LOP3.LUT P5, RZ, R237, 0xff, RZ, 0xc0, !PT ;  /* 0x000000ffedff7812 */ /* 0x000fe200078ac0ff */
[----:B------:R-:W-:Y:S01]  /*3a20*/  FMUL.FTZ R215, R212, R215 ;  /* 0x000000d7d4d77220 */ /* 0x000fe20000410000 */
[----:B------:R-:W-:Y:S01]  /*3a30*/  ISETP.GE.U32.AND P2, PT, R236, RZ, PT ;  /* 0x000000ffec00720c */ /* 0x000fe20003f46070 */
[-CC-:B------:R-:W-:Y:S01]  /*3a40*/  FFMA.FTZ R214, R214, R99.reuse, R227.reuse ;  /* 0x00000063d6d67223 */ /* 0x180fe200000100e3 */
[----:B------:R-:W-:Y:S01]  /*3a50*/  FSEL R75, R52, RZ, P6 ;  /* 0x000000ff344b7208 */ /* 0x000fe20003000000 */
[----:B------:R-:W-:Y:S01]  /*3a60*/  FMUL.FTZ R53, R68, UR6 ;  /* 0x0000000644357c20 */ /* 0x000fe20008410000 */
[----:B------:R-:W-:Y:S01]  /*3a70*/  FSEL R55, R52, RZ, P4 ;  /* 0x000000ff34377208 */ /* 0x000fe20002000000 */
[----:B------:R-:W-:Y:S01]  /*3a80*/  FMUL.FTZ R52, R70, UR6 ;  /* 0x0000000646347c20 */ /* 0x000fe20008410000 */
[----:B------:R-:W-:Y:S01]  /*3a90*/  LOP3.LUT P6, RZ, R147, 0xff, RZ, 0xc0, !PT ;  /* 0x000000ff93ff7812 */ /* 0x000fe200078cc0ff */
[-CC-:B------:R-:W-:Y:S01]  /*3aa0*/  FFMA.FTZ R106, R106, R99.reuse, R227.reuse ;  /* 0x000000636a6a7223 */ /* 0x180fe200000100e3 */
[----:B------:R-:W-:Y:S01]  /*3ab0*/  ISETP.GE.U32.AND P3, PT, R146, RZ, PT ;  /* 0x000000ff9200720c */ /* 0x000fe20003f66070 */
[----:B------:R-:W-:Y:S01]  /*3ac0*/  FADD.FTZ R107, R107, -R214 ;  /* 0x800000d66b6b7221 */ /* 0x000fe20000010000 */
[C---:B------:R-:W-:Y:S01]  /*3ad0*/  FSEL R74, R52.reuse, RZ, P5 ;  /* 0x000000ff344a7208 */ /* 0x040fe20002800000 */
[----:B------:R-:W-:Y:S01]  /*3ae0*/  FADD.FTZ R73, R73, -R106 ;  /* 0x8000006a49497221 */ /* 0x000fe20000010000 */
[----:B------:R-:W-:Y:S01]  /*3af0*/  FSEL R54, R52, RZ, P6 ;  /* 0x000000ff34367208 */ /* 0x000fe20003000000 */
[----:B------:R-:W-:Y:S01]  /*3b00*/  FMUL.FTZ R52, R215, UR6 ;  /* 0x00000006d7347c20 */ /* 0x000fe20008410000 */
[C---:B------:R-:W-:Y:S01]  /*3b10*/  LOP3.LUT P4, RZ, R237.reuse, 0xff00, RZ, 0xc0, !PT ;  /* 0x0000ff00edff7812 */ /* 0x040fe2000788c0ff */
[----:B------:R-:W-:Y:S01]  /*3b20*/  FFMA.FTZ R0, R0, R99, R227 ;  /* 0x0000006300007223 */ /* 0x000fe200000100e3 */
[----:B------:R-:W-:Y:S01]  /*3b30*/  ISETP.GE.U32.AND.EX P2, PT, R237, 0x1000000, PT, P2 ;  /* 0x01000000ed00780c */ /* 0x000fe20003f46120 */
[----:B------:R-:W-:Y:S01]  /*3b40*/  FMUL.FTZ R69, R212, R107 ;  /* 0x0000006bd4457220 */ /* 0x000fe20000410000 */
[----:B------:R-:W-:Y:S01]  /*3b50*/  ISETP.GE.U32.AND.EX P3, PT, R147, 0x1000000, PT, P3 ;  /* 0x010000009300780c */ /* 0x000fe20003f66130 */
[----:B------:R-:W-:Y:S01]  /*3b60*/  FADD.FTZ R105, R105, -R0 ;  /* 0x8000000069697221 */ /* 0x000fe20000010000 */
[----:B------:R-:W-:Y:S01]  /*3b70*/  FSEL R103, R52, RZ, P4 ;  /* 0x000000ff34677208 */ /* 0x000fe20002000000 */
[----:B------:R-:W-:Y:S01]  /*3b80*/  FMUL.FTZ R0, R69, UR6 ;  /* 0x0000000645007c20 */ /* 0x000fe20008410000 */
[----:B------:R-:W-:Y:S01]  /*3b90*/  LOP3.LUT P4, RZ, R147, 0xff00, RZ, 0xc0, !PT ;  /* 0x0000ff0093ff7812 */ /* 0x000fe2000788c0ff */
[----:B------:R-:W-:Y:S01]  /*3ba0*/  FMUL.FTZ R105, R212, R105 ;  /* 0x00000069d4697220 */ /* 0x000fe20000410000 */
[----:B------:R-:W-:-:S02]  /*3bb0*/  FSEL R102, R53, RZ, P2 ;  /* 0x000000ff35667208 */ /* 0x000fc40001000000 */
[----:B------:R-:W-:Y:S01]  /*3bc0*/  FSEL R218, R53, RZ, P3 ;  /* 0x000000ff35da7208 */ /* 0x000fe20001800000 */
[----:B------:R-:W-:Y:S01]  /*3bd0*/  FFMA.FTZ R53, R104, R99, R227 ;  /* 0x0000006368357223 */ /* 0x000fe200000100e3 */
[----:B------:R-:W-:Y:S01]  /*3be0*/  FSEL R107, R52, RZ, P4 ;  /* 0x000000ff346b7208 */ /* 0x000fe20002000000 */
[----:B------:R-:W-:Y:S01]  /*3bf0*/  FMUL.FTZ R52, R212, R73 ;  /* 0x00000049d4347220 */ /* 0x000fe20000410000 */
[----:B------:R-:W-:Y:S01]  /*3c00*/  LOP3.LUT P2, RZ, R236, 0xff0000, RZ, 0xc0, !PT ;  /* 0x00ff0000ecff7812 */ /* 0x000fe2000784c0ff */
[----:B------:R-:W-:Y:S01]  /*3c10*/  FADD.FTZ R53, R72, -R53 ;  /* 0x8000003548357221 */ /* 0x000fe20000010000 */
[----:B------:R-:W-:Y:S02]  /*3c20*/  F2FP.F16.F32.PACK_AB R71, R68, R71 ;  /* 0x000000474447723e */ /* 0x000fe400000000ff */
[----:B------:R-:W-:Y:S01]  /*3c30*/  LOP3.LUT P4, RZ, R146, 0xff0000, RZ, 0xc0, !PT ;  /* 0x00ff000092ff7812 */ /* 0x000fe2000788c0ff */
[----:B------:R-:W-:Y:S01]  /*3c40*/  FMUL.FTZ R68, R212, R53 ;  /* 0x00000035d4447220 */ /* 0x000fe20000410000 */
[C---:B------:R-:W-:Y:S01]  /*3c50*/  F2FP.F16.F32.PACK_AB R69, R52.reuse, R69 ;  /* 0x000000453445723e */ /* 0x040fe200000000ff */
[----:B------:R-:W-:Y:S01]  /*3c60*/  FMUL.FTZ R52, R52, UR6 ;  /* 0x0000000634347c20 */ /* 0x000fe20008410000 */
[----:B------:R-:W-:-:S02]  /*3c70*/  LOP3.LUT P3, RZ, R236, 0xff000000, RZ, 0xc0, !PT ;  /* 0xff000000ecff7812 */ /* 0x000fc4000786c0ff */
[C---:B------:R-:W-:Y:S02]  /*3c80*/  FSEL R73, R0.reuse, RZ, P2 ;  /* 0x000000ff00497208 */ /* 0x040fe40001000000 */
[----:B------:R-:W-:Y:S01]  /*3c90*/  FSEL R53, R0, RZ, P4 ;  /* 0x000000ff00357208 */ /* 0x000fe20002000000 */
[----:B------:R-:W-:Y:S01]  /*3ca0*/  FMUL.FTZ R0, R68, UR6 ;  /* 0x0000000644007c20 */ /* 0x000fe20008410000 */
[----:B------:R-:W-:Y:S02]  /*3cb0*/  F2FP.F16.F32.PACK_AB R75, R102, R75 ;  /* 0x0000004b664b723e */ /* 0x000fe400000000ff */
[----:B------:R-:W-:Y:S01]  /*3cc0*/  F2FP.F16.F32.PACK_AB R68, R68, R105 ;  /* 0x000000694444723e */ /* 0x000fe200000000ff */
[----:B------:R-:W-:Y:S01]  /*3cd0*/  FMUL.FTZ R105, R105, UR6 ;  /* 0x0000000669697c20 */ /* 0x000fe20008410000 */
[----:B------:R-:W-:Y:S02]  /*3ce0*/  LOP3.LUT P2, RZ, R146, 0xff000000, RZ, 0xc0, !PT ;  /* 0xff00000092ff7812 */ /* 0x000fe4000784c0ff */
[----:B------:R-:W-:-:S02]  /*3cf0*/  FSEL R102, R52, RZ, P3 ;  /* 0x000000ff34667208 */ /* 0x000fc40001800000 */
[C---:B------:R-:W-:Y:S02]  /*3d00*/  LOP3.LUT P5, RZ, R236.reuse, 0xff00, RZ, 0xc0, !PT ;  /* 0x0000ff00ecff7812 */ /* 0x040fe400078ac0ff */
[----:B------:R-:W-:Y:S02]  /*3d10*/  LOP3.LUT P6, RZ, R236, 0xff, RZ, 0xc0, !PT ;  /* 0x000000ffecff7812 */ /* 0x000fe400078cc0ff */
[C---:B------:R-:W-:Y:S02]  /*3d20*/  LOP3.LUT P4, RZ, R146.reuse, 0xff00, RZ, 0xc0, !PT ;  /* 0x0000ff0092ff7812 */ /* 0x040fe4000788c0ff */
[----:B------:R-:W-:Y:S02]  /*3d30*/  LOP3.LUT P3, RZ, R146, 0xff, RZ, 0xc0, !PT ;  /* 0x000000ff92ff7812 */ /* 0x000fe4000786c0ff */
[----:B------:R-:W-:Y:S02]  /*3d40*/  F2FP.F16.F32.PACK_AB R54, R107, R54 ;  /* 0x000000366b36723e */ /* 0x000fe400000000ff */
[----:B------:R-:W-:-:S02]  /*3d50*/  F2FP.F16.F32.PACK_AB R74, R103, R74 ;  /* 0x0000004a674a723e */ /* 0x000fc400000000ff */
[----:B------:R-:W-:Y:S02]  /*3d60*/  FSEL R104, R52, RZ, P2 ;  /* 0x000000ff34687208 */ /* 0x000fe40001000000 */
[C---:B------:R-:W-:Y:S02]  /*3d70*/  FSEL R103, R0.reuse, RZ, P5 ;  /* 0x000000ff00677208 */ /* 0x040fe40002800000 */
        /* <DEDUP_REMOVED lines=10> */
.L_x_724:
[----:B------:R-:W-:Y:S01]  /*3e20*/  UMOV UR4, UR8 ;  /* 0x0000000800047c82 */ /* 0x000fe20008000000 */
[----:B------:R-:W-:Y:S01]  /*3e30*/  UMOV UR5, UR9 ;  /* 0x0000000900057c82 */ /* 0x000fe20008000000 */
[----:B------:R-:W-:-:S04]  /*3e40*/  UISETP.NE.U32.AND UP0, UPT, UR4, URZ, UPT ;  /* 0x000000ff0400728c */ /* 0x000fc8000bf05070 */
[----:B------:R-:W-:-:S09]  /*3e50*/  UISETP.NE.AND.EX UP0, UPT, UR5, URZ, UPT, UP0 ;  /* 0x000000ff0500728c */ /* 0x000fd2000bf05300 */
[----:B------:R-:W-:Y:S05]  /*3e60*/  BRA.U UP0, `(.L_x_726) ;  /* 0x00000005004c7547 */ /* 0x000fea000b800000 */
[-CC-:B------:R-:W-:Y:S01]  /*3e70*/  FFMA.FTZ R53, R218, R99.reuse, R227.reuse ;  /* 0x00000063da357223 */ /* 0x180fe200000100e3 */
[--C-:B-----5:R-:W-:Y:S02]  /*3e80*/  HADD2.F32 R55, -RZ, R59.reuse.H0_H0 ;  /* 0x2000003bff377230 */ /* 0x120fe40000004100 */
[-CC-:B------:R-:W-:Y:S01]  /*3e90*/  FFMA.FTZ R220, R220, R99.reuse, R227.reuse ;  /* 0x00000063dcdc7223 */ /* 0x180fe200000100e3 */
[-C--:B------:R-:W-:Y:S01]  /*3ea0*/  FFMA.FTZ R224, R224, R99.reuse, R227 ;  /* 0x00000063e0e07223 */ /* 0x080fe200000100e3 */
[----:B------:R-:W-:Y:S01]  /*3eb0*/  FADD.FTZ R53, R74, -R53 ;  /* 0x800000354a357221 */ /* 0x000fe20000010000 */
[----:B------:R-:W-:Y:S02]  /*3ec0*/  HADD2.F32 R103, -RZ, R58.H1_H1 ;  /* 0x3000003aff677230 */ /* 0x000fe40000004100 */
[----:B------:R-:W-:Y:S01]  /*3ed0*/  FFMA.FTZ R222, R222, R99, R227 ;  /* 0x00000063dede7223 */ /* 0x000fe200000100e3 */
[----:B------:R-:W-:Y:S01]  /*3ee0*/  FADD.FTZ R215, R215, -R220 ;  /* 0x800000dcd7d77221 */ /* 0x000fe20000010000 */
[----:B------:R-:W-:Y:S01]  /*3ef0*/  FFMA.FTZ R55, R212, R53, R55 ;  /* 0x00000035d4377223 */ /* 0x000fe20000010037 */
[----:B------:R-:W-:-:S02]  /*3f00*/  HADD2.F32 R54, -RZ, R59.H1_H1 ;  /* 0x3000003bff367230 */ /* 0x000fc40000004100 */
[----:B------:R-:W-:Y:S01]  /*3f10*/  FADD.FTZ R75, R75, -R224 ;  /* 0x800000e04b4b7221 */ /* 0x000fe20000010000 */
[----:B------:R-:W-:Y:S01]  /*3f20*/  FFMA.FTZ R214, R214, R99, R227 ;  /* 0x00000063d6d67223 */ /* 0x000fe200000100e3 */
[----:B------:R-:W-:Y:S01]  /*3f30*/  FMUL.FTZ R55, R55, UR6 ;  /* 0x0000000637377c20 */ /* 0x000fe20008410000 */
[----:B------:R-:W-:Y:S01]  /*3f40*/  HADD2.F32 R52, -RZ, R58.H0_H0 ;  /* 0x2000003aff347230 */ /* 0x000fe20000004100 */
[----:B------:R-:W-:Y:S01]  /*3f50*/  LOP3.LUT P6, RZ, R237, 0xff0000, RZ, 0xc0, !PT ;  /* 0x00ff0000edff7812 */ /* 0x000fe200078cc0ff */
[----:B------:R-:W-:Y:S01]  /*3f60*/  FADD.FTZ R217, R217, -R222 ;  /* 0x800000ded9d97221 */ /* 0x000fe20000010000 */
[----:B------:R-:W-:Y:S01]  /*3f70*/  LOP3.LUT P4, RZ, R147, 0xff0000, RZ, 0xc0, !PT ;  /* 0x00ff000093ff7812 */ /* 0x000fe2000788c0ff */
[C---:B------:R-:W-:Y:S01]  /*3f80*/  FFMA.FTZ R215, R212.reuse, R215, R103 ;  /* 0x000000d7d4d77223 */ /* 0x040fe20000010067 */
[--C-:B------:R-:W-:Y:S02]  /*3f90*/  HADD2.F32 R103, -RZ, R57.reuse.H0_H0 ;  /* 0x20000039ff677230 */ /* 0x100fe40000004100 */
[----:B------:R-:W-:Y:S01]  /*3fa0*/  FFMA.FTZ R54, R212, R75, R54 ;  /* 0x0000004bd4367223 */ /* 0x000fe20000010036 */
[----:B------:R-:W-:Y:S01]  /*3fb0*/  FADD.FTZ R107, R107, -R214 ;  /* 0x800000d66b6b7221 */ /* 0x000fe20000010000 */
[--C-:B------:R-:W-:Y:S01]  /*3fc0*/  FFMA.FTZ R53, R104, R99, R227.reuse ;  /* 0x0000006368357223 */ /* 0x100fe200000100e3 */
[----:B------:R-:W-:Y:S01]  /*3fd0*/  FSEL R75, R55, RZ, P6 ;  /* 0x000000ff374b7208 */ /* 0x000fe20003000000 */
[----:B------:R-:W-:Y:S01]  /*3fe0*/  FFMA.FTZ R52, R212, R217, R52 ;  /* 0x000000d9d4347223 */ /* 0x000fe20000010034 */
[----:B------:R-:W-:Y:S01]  /*3ff0*/  ISETP.GE.U32.AND P2, PT, R236, RZ, PT ;  /* 0x000000ffec00720c */ /* 0x000fe20003f46070 */
[----:B------:R-:W-:Y:S01]  /*4000*/  FFMA.FTZ R106, R106, R99, R227 ;  /* 0x000000636a6a7223 */ /* 0x000fe200000100e3 */
[----:B------:R-:W-:Y:S01]  /*4010*/  ISETP.GE.U32.AND P3, PT, R146, RZ, PT ;  /* 0x000000ff9200720c */ /* 0x000fe20003f66070 */
[----:B------:R-:W-:Y:S01]  /*4020*/  FMUL.FTZ R215, R215, UR6 ;  /* 0x00000006d7d77c20 */ /* 0x000fe20008410000 */
[----:B------:R-:W-:Y:S01]  /*4030*/  FSEL R55, R55, RZ, P4 ;  /* 0x000000ff37377208 */ /* 0x000fe20002000000 */
[----:B------:R-:W-:Y:S01]  /*4040*/  FFMA.FTZ R103, R212, R107, R103 ;  /* 0x0000006bd4677223 */ /* 0x000fe20000010067 */
[C---:B------:R-:W-:Y:S01]  /*4050*/  LOP3.LUT P4, RZ, R237.reuse, 0xff00, RZ, 0xc0, !PT ;  /* 0x0000ff00edff7812 */ /* 0x040fe2000788c0ff */
[----:B------:R-:W-:Y:S01]  /*4060*/  FMUL.FTZ R74, R54, UR6 ;  /* 0x00000006364a7c20 */ /* 0x000fe20008410000 */
[----:B------:R-:W-:Y:S01]  /*4070*/  FADD.FTZ R53, R72, -R53 ;  /* 0x8000003548357221 */ /* 0x000fe20000010000 */
[----:B------:R-:W-:Y:S01]  /*4080*/  FFMA.FTZ R0, R0, R99, R227 ;  /* 0x0000006300007223 */ /* 0x000fe200000100e3 */
[----:B------:R-:W-:Y:S01]  /*4090*/  HADD2.F32 R107, -RZ, R57.H1_H1 ;  /* 0x30000039ff6b7230 */ /* 0x000fe20000004100 */
[----:B------:R-:W-:Y:S01]  /*40a0*/  ISETP.GE.U32.AND.EX P2, PT, R237, 0x1000000, PT, P2 ;  /* 0x01000000ed00780c */ /* 0x000fe20003f46120 */
[----:B------:R-:W-:Y:S01]  /*40b0*/  FMUL.FTZ R54, R52, UR6 ;  /* 0x0000000634367c20 */ /* 0x000fe20008410000 */
[----:B------:R-:W-:Y:S01]  /*40c0*/  ISETP.GE.U32.AND.EX P3, PT, R147, 0x1000000, PT, P3 ;  /* 0x010000009300780c */ /* 0x000fe20003f66130 */
[----:B------:R-:W-:Y:S01]  /*40d0*/  FADD.FTZ R73, R73, -R106 ;  /* 0x8000006a49497221 */ /* 0x000fe20000010000 */
[--C-:B------:R-:W-:Y:S01]  /*40e0*/  HADD2.F32 R72, -RZ, R56.reuse.H1_H1 ;  /* 0x30000038ff487230 */ /* 0x100fe20000004100 */
[----:B------:R-:W-:Y:S01]  /*40f0*/  LOP3.LUT P5, RZ, R237, 0xff, RZ, 0xc0, !PT ;  /* 0x000000ffedff7812 */ /* 0x000fe200078ac0ff */
[----:B------:R-:W-:Y:S01]  /*4100*/  FADD.FTZ R105, R105, -R0 ;  /* 0x8000000069697221 */ /* 0x000fe20000010000 */
[----:B------:R-:W-:Y:S01]  /*4110*/  FSEL R217, R215, RZ, P4 ;  /* 0x000000ffd7d97208 */ /* 0x000fe20002000000 */
[----:B------:R-:W-:Y:S01]  /*4120*/  HADD2.F32 R0, -RZ, R56.H0_H0 ;  /* 0x20000038ff007230 */ /* 0x000fe20000004100 */
[C---:B------:R-:W-:Y:S01]  /*4130*/  LOP3.LUT P6, RZ, R147.reuse, 0xff, RZ, 0xc0, !PT ;  /* 0x000000ff93ff7812 */ /* 0x040fe200078cc0ff */
[C---:B------:R-:W-:Y:S01]  /*4140*/  FFMA.FTZ R107, R212.reuse, R73, R107 ;  /* 0x00000049d46b7223 */ /* 0x040fe2000001006b */
[----:B------:R-:W-:Y:S01]  /*4150*/  LOP3.LUT P4, RZ, R147, 0xff00, RZ, 0xc0, !PT ;  /* 0x0000ff0093ff7812 */ /* 0x000fe2000788c0ff */
[----:B------:R-:W-:Y:S01]  /*4160*/  FFMA.FTZ R72, R212, R53, R72 ;  /* 0x00000035d4487223 */ /* 0x000fe20000010048 */
[C---:B------:R-:W-:Y:S01]  /*4170*/  FSEL R102, R74.reuse, RZ, P2 ;  /* 0x000000ff4a667208 */ /* 0x040fe20001000000 */
[----:B------:R-:W-:Y:S01]  /*4180*/  FMUL.FTZ R103, R103, UR6 ;  /* 0x0000000667677c20 */ /* 0x000fe20008410000 */
[----:B------:R-:W-:Y:S01]  /*4190*/  FSEL R52, R74, RZ, P3 ;  /* 0x000000ff4a347208 */ /* 0x000fe20001800000 */
[----:B------:R-:W-:Y:S01]  /*41a0*/  FMUL.FTZ R107, R107, UR6 ;  /* 0x000000066b6b7c20 */ /* 0x000fe20008410000 */
[----:B------:R-:W-:Y:S01]  /*41b0*/  FSEL R74, R54, RZ, P5 ;  /* 0x000000ff364a7208 */ /* 0x000fe20002800000 */
[----:B------:R-:W-:Y:S01]  /*41c0*/  FFMA.FTZ R0, R212, R105, R0 ;  /* 0x00000069d4007223 */ /* 0x000fe20000010000 */
[----:B------:R-:W-:-:S02]  /*41d0*/  FSEL R54, R54, RZ, P6 ;  /* 0x000000ff36367208 */ /* 0x000fc40003000000 */
[----:B------:R-:W-:Y:S02]  /*41e0*/  FSEL R53, R215, RZ, P4 ;  /* 0x000000ffd7357208 */ /* 0x000fe40002000000 */
[----:B------:R-:W-:Y:S02]  /*41f0*/  LOP3.LUT P2, RZ, R236, 0xff0000, RZ, 0xc0, !PT ;  /* 0x00ff0000ecff7812 */ /* 0x000fe4000784c0ff */
[----:B------:R-:W-:Y:S02]  /*4200*/  LOP3.LUT P4, RZ, R146, 0xff0000, RZ, 0xc0, !PT ;  /* 0x00ff000092ff7812 */ /* 0x000fe4000788c0ff */
[----:B------:R-:W-:Y:S02]  /*4210*/  LOP3.LUT P3, RZ, R236, 0xff000000, RZ, 0xc0, !PT ;  /* 0xff000000ecff7812 */ /* 0x000fe4000786c0ff */
[----:B------:R-:W-:Y:S02]  /*4220*/  F2FP.F16.F32.PACK_AB R54, R53, R54 ;  /* 0x000000363536723e */ /* 0x000fe400000000ff */
[----:B------:R-:W-:-:S02]  /*4230*/  FSEL R73, R103, RZ, P2 ;  /* 0x000000ff67497208 */ /* 0x000fc40001000000 */
[----:B------:R-:W-:Y:S01]  /*4240*/  FSEL R53, R103, RZ, P4 ;  /* 0x000000ff67357208 */ /* 0x000fe20002000000 */
[----:B------:R-:W-:Y:S01]  /*4250*/  FMUL.FTZ R103, R72, UR6 ;  /* 0x0000000648677c20 */ /* 0x000fe20008410000 */
[----:B------:R-:W-:Y:S01]  /*4260*/  F2FP.F16.F32.PACK_AB R75, R102, R75 ;  /* 0x0000004b664b723e */ /* 0x000fe200000000ff */
[----:B------:R-:W-:Y:S01]  /*4270*/  FMUL.FTZ R72, R0, UR6 ;  /* 0x0000000600487c20 */ /* 0x000fe20008410000 */
[----:B------:R-:W-:Y:S02]  /*4280*/  FSEL R102, R107, RZ, P3 ;  /* 0x000000ff6b667208 */ /* 0x000fe40001800000 */
[----:B------:R-:W-:Y:S02]  /*4290*/  LOP3.LUT P5, RZ, R236, 0xff00, RZ, 0xc0, !PT ;  /* 0x0000ff00ecff7812 */ /* 0x000fe400078ac0ff */
[----:B------:R-:W-:Y:S02]  /*42a0*/  LOP3.LUT P3, RZ, R146, 0xff, RZ, 0xc0, !PT ;  /* 0x000000ff92ff7812 */ /* 0x000fe4000786c0ff */
[----:B------:R-:W-:-:S02]  /*42b0*/  LOP3.LUT P6, RZ, R236, 0xff, RZ, 0xc0, !PT ;  /* 0x000000ffecff7812 */ /* 0x000fc400078cc0ff */
[C---:B------:R-:W-:Y:S02]  /*42c0*/  LOP3.LUT P2, RZ, R146.reuse, 0xff000000, RZ, 0xc0, !PT ;  /* 0xff00000092ff7812 */ /* 0x040fe4000784c0ff */
[----:B------:R-:W-:Y:S02]  /*42d0*/  LOP3.LUT P4, RZ, R146, 0xff00, RZ, 0xc0, !PT ;  /* 0x0000ff0092ff7812 */ /* 0x000fe4000788c0ff */
[----:B------:R-:W-:Y:S02]  /*42e0*/  F2FP.F16.F32.PACK_AB R55, R52, R55 ;  /* 0x000000373437723e */ /* 0x000fe400000000ff */
        /* <DEDUP_REMOVED lines=8> */
[----:B------:R-:W-:-:S02]  /*4370*/  F2FP.F16.F32.PACK_AB R52, R103, R52 ;  /* 0x000000346734723e */ /* 0x000fc400000000ff */
[----:B------:R-:W-:Y:S01]  /*4380*/  F2FP.F16.F32.PACK_AB R72, R105, R72 ;  /* 0x000000486948723e */ /* 0x000fe200000000ff */
[----:B------:R-:W-:Y:S06]  /*4390*/  BRA `(.L_x_722) ;  /* 0x0000000400587947 */ /* 0x000fec0003800000 */
.L_x_726:
[-CC-:B------:R-:W-:Y:S01]  /*43a0*/  FFMA.FTZ R224, R224, R99.reuse, R227.reuse ;  /* 0x00000063e0e07223 */ /* 0x180fe200000100e3 */
[--C-:B-----5:R-:W-:Y:S02]  /*43b0*/  HADD2.F32 R68, -RZ, R59.reuse.H1_H1 ;  /* 0x3000003bff447230 */ /* 0x120fe40000004100 */
[----:B------:R-:W-:Y:S01]  /*43c0*/  FFMA.FTZ R53, R218, R99, R227 ;  /* 0x00000063da357223 */ /* 0x000fe200000100e3 */
[----:B------:R-:W-:Y:S01]  /*43d0*/  ISETP.GE.U32.AND P2, PT, R236, RZ, PT ;  /* 0x000000ffec00720c */ /* 0x000fe20003f46070 */
[----:B------:R-:W-:Y:S01]  /*43e0*/  FADD.FTZ R75, R75, -R224 ;  /* 0x800000e04b4b7221 */ /* 0x000fe20000010000 */
[----:B------:R-:W-:Y:S01]  /*43f0*/  ISETP.GE.U32.AND P3, PT, R146, RZ, PT ;  /* 0x000000ff9200720c */ /* 0x000fe20003f66070 */
[----:B------:R-:W-:Y:S02]  /*4400*/  HADD2.F32 R71, -RZ, R59.H0_H0 ;  /* 0x2000003bff477230 */ /* 0x000fe40000004100 */
[----:B------:R-:W-:Y:S01]  /*4410*/  FADD.FTZ R53, R74, -R53 ;  /* 0x800000354a357221 */ /* 0x000fe20000010000 */
[----:B------:R-:W-:Y:S01]  /*4420*/  FFMA.FTZ R68, R212, R75, R68 ;  /* 0x0000004bd4447223 */ /* 0x000fe20000010044 */
[----:B------:R-:W-:Y:S01]  /*4430*/  ISETP.GE.U32.AND.EX P2, PT, R237, 0x1000000, PT, P2 ;  /* 0x01000000ed00780c */ /* 0x000fe20003f46120 */
[----:B------:R-:W-:Y:S01]  /*4440*/  FFMA.FTZ R220, R220, R99, R227 ;  /* 0x00000063dcdc7223 */ /* 0x000fe200000100e3 */
[----:B------:R-:W-:Y:S01]  /*4450*/  ISETP.GE.U32.AND.EX P3, PT, R147, 0x1000000, PT, P3 ;  /* 0x010000009300780c */ /* 0x000fe20003f66130 */
[----:B------:R-:W-:Y:S01]  /*4460*/  FMUL.FTZ R69, R68, UR6 ;  /* 0x0000000644457c20 */ /* 0x000fe20008410000 */
[----:B------:R-:W-:Y:S01]  /*4470*/  FFMA.FTZ R71, R212, R53, R71 ;  /* 0x00000035d4477223 */ /* 0x000fe20000010047 */
[-CC-:B------:R-:W-:Y:S01]  /*4480*/  FFMA.FTZ R53, R104, R99.reuse, R227.reuse ;  /* 0x0000006368357223 */ /* 0x180fe200000100e3 */
[----:B------:R-:W-:Y:S01]  /*4490*/  FADD.FTZ R215, R215, -R220 ;  /* 0x800000dcd7d77221 */ /* 0x000fe20000010000 */
[-CC-:B------:R-:W-:Y:S01]  /*44a0*/  FFMA.FTZ R222, R222, R99.reuse, R227.reuse ;  /* 0x00000063dede7223 */ /* 0x180fe200000100e3 */
[----:B------:R-:W-:Y:S01]  /*44b0*/  FSEL R75, R69, RZ, P2 ;  /* 0x000000ff454b7208 */ /* 0x000fe20001000000 */
[----:B------:R-:W-:Y:S01]  /*44c0*/  FMUL.FTZ R55, R71, UR6 ;  /* 0x0000000647377c20 */ /* 0x000fe20008410000 */
[----:B------:R-:W-:Y:S01]  /*44d0*/  FSEL R104, R69, RZ, P3 ;  /* 0x000000ff45687208 */ /* 0x000fe20001800000 */
[--C-:B------:R-:W-:Y:S01]  /*44e0*/  HADD2.F32 R69, -RZ, R58.reuse.H1_H1 ;  /* 0x3000003aff457230 */ /* 0x100fe20000004100 */
[----:B------:R-:W-:Y:S01]  /*44f0*/  LOP3.LUT P6, RZ, R237, 0xff0000, RZ, 0xc0, !PT ;  /* 0x00ff0000edff7812 */ /* 0x000fe200078cc0ff */
[----:B------:R-:W-:Y:S01]  /*4500*/  HADD2.F32 R70, -RZ, R58.H0_H0 ;  /* 0x2000003aff467230 */ /* 0x000fe20000004100 */
[----:B------:R-:W-:Y:S01]  /*4510*/  LOP3.LUT P4, RZ, R147, 0xff0000, RZ, 0xc0, !PT ;  /* 0x00ff000093ff7812 */ /* 0x000fe2000788c0ff */
[----:B------:R-:W-:Y:S01]  /*4520*/  FFMA.FTZ R106, R106, R99, R227 ;  /* 0x000000636a6a7223 */ /* 0x000fe200000100e3 */
[----:B------:R-:W-:Y:S01]  /*4530*/  FFMA.FTZ R215, R212, R215, R69 ;  /* 0x000000d7d4d77223 */ /* 0x000fe20000010045 */
[----:B------:R-:W-:Y:S01]  /*4540*/  FADD.FTZ R217, R217, -R222 ;  /* 0x800000ded9d97221 */ /* 0x000fe20000010000 */
[--C-:B------:R-:W-:Y:S01]  /*4550*/  FFMA.FTZ R214, R214, R99, R227.reuse ;  /* 0x00000063d6d67223 */ /* 0x100fe200000100e3 */
[C---:B------:R-:W-:Y:S01]  /*4560*/  FSEL R52, R55.reuse, RZ, P6 ;  /* 0x000000ff37347208 */ /* 0x040fe20003000000 */
[--C-:B------:R-:W-:Y:S01]  /*4570*/  HADD2.F32 R102, -RZ, R57.reuse.H1_H1 ;  /* 0x30000039ff667230 */ /* 0x100fe20000004100 */
[----:B------:R-:W-:Y:S01]  /*4580*/  FSEL R55, R55, RZ, P4 ;  /* 0x000000ff37377208 */ /* 0x000fe20002000000 */
[----:B------:R-:W-:Y:S01]  /*4590*/  FADD.FTZ R73, R73, -R106 ;  /* 0x8000006a49497221 */ /* 0x000fe20000010000 */
[----:B------:R-:W-:Y:S01]  /*45a0*/  FMUL.FTZ R103, R215, UR6 ;  /* 0x00000006d7677c20 */ /* 0x000fe20008410000 */
[----:B------:R-:W-:Y:S01]  /*45b0*/  FFMA.FTZ R70, R212, R217, R70 ;  /* 0x000000d9d4467223 */ /* 0x000fe20000010046 */
[----:B------:R-:W-:Y:S01]  /*45c0*/  LOP3.LUT P4, RZ, R237, 0xff00, RZ, 0xc0, !PT ;  /* 0x0000ff00edff7812 */ /* 0x000fe2000788c0ff */
[----:B------:R-:W-:Y:S01]  /*45d0*/  FFMA.FTZ R0, R0, R99, R227 ;  /* 0x0000006300007223 */ /* 0x000fe200000100e3 */
[----:B------:R-:W-:-:S02]  /*45e0*/  HADD2.F32 R69, -RZ, R57.H0_H0 ;  /* 0x20000039ff457230 */ /* 0x000fc40000004100 */
[----:B------:R-:W-:Y:S01]  /*45f0*/  FADD.FTZ R107, R107, -R214 ;  /* 0x800000d66b6b7221 */ /* 0x000fe20000010000 */
[----:B------:R-:W-:Y:S01]  /*4600*/  FFMA.FTZ R102, R212, R73, R102 ;  /* 0x00000049d4667223 */ /* 0x000fe20000010066 */
[----:B------:R-:W-:Y:S01]  /*4610*/  FMUL.FTZ R54, R70, UR6 ;  /* 0x0000000646367c20 */ /* 0x000fe20008410000 */
[----:B------:R-:W-:Y:S01]  /*4620*/  FADD.FTZ R53, R72, -R53 ;  /* 0x8000003548357221 */ /* 0x000fe20000010000 */
[----:B------:R-:W-:Y:S01]  /*4630*/  FADD.FTZ R105, R105, -R0 ;  /* 0x8000000069697221 */ /* 0x000fe20000010000 */
[----:B------:R-:W-:Y:S01]  /*4640*/  FSEL R73, R103, RZ, P4 ;  /* 0x000000ff67497208 */ /* 0x000fe20002000000 */
[--C-:B------:R-:W-:Y:S01]  /*4650*/  HADD2.F32 R0, -RZ, R56.reuse.H0_H0 ;  /* 0x20000038ff007230 */ /* 0x100fe20000004100 */
[----:B------:R-:W-:Y:S01]  /*4660*/  LOP3.LUT P5, RZ, R237, 0xff, RZ, 0xc0, !PT ;  /* 0x000000ffedff7812 */ /* 0x000fe200078ac0ff */
[C---:B------:R-:W-:Y:S01]  /*4670*/  FFMA.FTZ R69, R212.reuse, R107, R69 ;  /* 0x0000006bd4457223 */ /* 0x040fe20000010045 */
[----:B------:R-:W-:Y:S01]  /*4680*/  HADD2.F32 R72, -RZ, R56.H1_H1 ;  /* 0x30000038ff487230 */ /* 0x000fe20000004100 */
[----:B------:R-:W-:Y:S01]  /*4690*/  LOP3.LUT P4, RZ, R147, 0xff00, RZ, 0xc0, !PT ;  /* 0x0000ff0093ff7812 */ /* 0x000fe2000788c0ff */
[----:B------:R-:W-:Y:S01]  /*46a0*/  FFMA.FTZ R0, R212, R105, R0 ;  /* 0x00000069d4007223 */ /* 0x000fe20000010000 */
[----:B------:R-:W-:Y:S01]  /*46b0*/  F2FP.F16.F32.PACK_AB R71, R68, R71 ;  /* 0x000000474447723e */ /* 0x000fe200000000ff */
[----:B------:R-:W-:Y:S01]  /*46c0*/  FMUL.FTZ R68, R69, UR6 ;  /* 0x0000000645447c20 */ /* 0x000fe20008410000 */
[----:B------:R-:W-:Y:S01]  /*46d0*/  FSEL R74, R54, RZ, P5 ;  /* 0x000000ff364a7208 */ /* 0x000fe20002800000 */
[----:B------:R-:W-:Y:S01]  /*46e0*/  FFMA.FTZ R53, R212, R53, R72 ;  /* 0x00000035d4357223 */ /* 0x000fe20000010048 */
[----:B------:R-:W-:Y:S01]  /*46f0*/  FSEL R103, R103, RZ, P4 ;  /* 0x000000ff67677208 */ /* 0x000fe20002000000 */
[----:B------:R-:W-:Y:S01]  /*4700*/  FMUL.FTZ R72, R102, UR6 ;  /* 0x0000000666487c20 */ /* 0x000fe20008410000 */
[----:B------:R-:W-:-:S02]  /*4710*/  LOP3.LUT P2, RZ, R236, 0xff0000, RZ, 0xc0, !PT ;  /* 0x00ff0000ecff7812 */ /* 0x000fc4000784c0ff */
[----:B------:R-:W-:Y:S02]  /*4720*/  LOP3.LUT P4, RZ, R146, 0xff0000, RZ, 0xc0, !PT ;  /* 0x00ff000092ff7812 */ /* 0x000fe4000788c0ff */
[----:B------:R-:W-:Y:S02]  /*4730*/  LOP3.LUT P6, RZ, R147, 0xff, RZ, 0xc0, !PT ;  /* 0x000000ff93ff7812 */ /* 0x000fe400078cc0ff */
[----:B------:R-:W-:Y:S02]  /*4740*/  LOP3.LUT P3, RZ, R236, 0xff000000, RZ, 0xc0, !PT ;  /* 0xff000000ecff7812 */ /* 0x000fe4000786c0ff */
[----:B------:R-:W-:Y:S02]  /*4750*/  F2FP.F16.F32.PACK_AB R74, R73, R74 ;  /* 0x0000004a494a723e */ /* 0x000fe400000000ff */
[----:B------:R-:W-:Y:S02]  /*4760*/  F2FP.F16.F32.PACK_AB R69, R102, R69 ;  /* 0x000000456645723e */ /* 0x000fe400000000ff */
[----:B------:R-:W-:Y:S01]  /*4770*/  F2FP.F16.F32.PACK_AB R75, R75, R52 ;  /* 0x000000344b4b723e */ /* 0x000fe200000000ff */
[----:B------:R-:W-:Y:S01]  /*4780*/  FMUL.FTZ R52, R53, UR6 ;  /* 0x0000000635347c20 */ /* 0x000fe20008410000 */
[----:B------:R-:W-:-:S02]  /*4790*/  FSEL R73, R68, RZ, P2 ;  /* 0x000000ff44497208 */ /* 0x000fc40001000000 */
[----:B------:R-:W-:Y:S02]  /*47a0*/  FSEL R102, R68, RZ, P4 ;  /* 0x000000ff44667208 */ /* 0x000fe40002000000 */
[----:B------:R-:W-:Y:S02]  /*47b0*/  FSEL R54, R54, RZ, P6 ;  /* 0x000000ff36367208 */ /* 0x000fe40003000000 */
[----:B------:R-:W-:Y:S02]  /*47c0*/  F2FP.F16.F32.PACK_AB R55, R104, R55 ;  /* 0x000000376837723e */ /* 0x000fe400000000ff */
[----:B------:R-:W-:Y:S01]  /*47d0*/  F2FP.F16.F32.PACK_AB R68, R53, R0 ;  /* 0x000000003544723e */ /* 0x000fe200000000ff */
[----:B------:R-:W-:Y:S01]  /*47e0*/  FMUL.FTZ R0, R0, UR6 ;  /* 0x0000000600007c20 */ /* 0x000fe20008410000 */
[----:B------:R-:W-:Y:S02]  /*47f0*/  LOP3.LUT P5, RZ, R236, 0xff00, RZ, 0xc0, !PT ;  /* 0x0000ff00ecff7812 */ /* 0x000fe400078ac0ff */
[----:B------:R-:W-:-:S02]  /*4800*/  LOP3.LUT P2, RZ, R146, 0xff000000, RZ, 0xc0, !PT ;  /* 0xff00000092ff7812 */ /* 0x000fc4000784c0ff */
[----:B------:R-:W-:Y:S02]  /*4810*/  LOP3.LUT P4, RZ, R146, 0xff00, RZ, 0xc0, !PT ;  /* 0x0000ff0092ff7812 */ /* 0x000fe4000788c0ff */
[----:B------:R-:W-:Y:S02]  /*4820*/  FSEL R104, R72, RZ, P3 ;  /* 0x000000ff48687208 */ /* 0x000fe40001800000 */
[----:B------:R-:W-:Y:S02]  /*4830*/  LOP3.LUT P6, RZ, R236, 0xff, RZ, 0xc0, !PT ;  /* 0x000000ffecff7812 */ /* 0x000fe400078cc0ff */
[----:B------:R-:W-:Y:S02]  /*4840*/  LOP3.LUT P3, RZ, R146, 0xff, RZ, 0xc0, !PT ;  /* 0x000000ff92ff7812 */ /* 0x000fe4000786c0ff */
[----:B------:R-:W-:Y:S02]  /*4850*/  F2FP.F16.F32.PACK_AB R54, R103, R54 ;  /* 0x000000366736723e */ /* 0x000fe400000000ff */
[----:B------:R-:W-:-:S02]  /*4860*/  FSEL R53, R72, RZ, P2 ;  /* 0x000000ff48357208 */ /* 0x000fc40001000000 */
[C---:B------:R-:W-:Y:S02]  /*4870*/  FSEL R103, R52.reuse, RZ, P5 ;  /* 0x000000ff34677208 */ /* 0x040fe40002800000 */
[----:B------:R-:W-:Y:S02]  /*4880*/  FSEL R105, R52, RZ, P4 ;  /* 0x000000ff34697208 */ /* 0x000fe40002000000 */
[C---:B------:R-:W-:Y:S02]  /*4890*/  FSEL R52, R0.reuse, RZ, P3 ;  /* 0x000000ff00347208 */ /* 0x040fe40001800000 */
[----:B------:R-:W-:Y:S02]  /*48a0*/  FSEL R72, R0, RZ, P6 ;  /* 0x000000ff00487208 */ /* 0x000fe40003000000 */
[----:B------:R-:W-:Y:S02]  /*48b0*/  F2FP.F16.F32.PACK_AB R70, R215, R70 ;  /* 0x00000046d746723e */ /* 0x000fe400000000ff */
[----:B------:R-:W-:-:S02]  /*48c0*/  F2FP.F16.F32.PACK_AB R53, R53, R102 ;  /* 0x000000663535723e */ /* 0x000fc400000000ff */
[----:B------:R-:W-:Y:S02]  /*48d0*/  F2FP.F16.F32.PACK_AB R73, R104, R73 ;  /* 0x000000496849723e */ /* 0x000fe400000000ff */
[----:B------:R-:W-:Y:S02]  /*48e0*/  F2FP.F16.F32.PACK_AB R52, R105, R52 ;  /* 0x000000346934723e */ /* 0x000fe400000000ff */
[----:B------:R-:W-:-:S07]  /*48f0*/  F2FP.F16.F32.PACK_AB R72, R103, R72 ;  /* 0x000000486748723e */ /* 0x000fce00000000ff */
.L_x_722:
        /* <DEDUP_REMOVED lines=14> */
[-CC-:B------:R-:W-:Y:S01]  /*49e0*/  FFMA.FTZ R230, R230, R99.reuse, R227.reuse ;  /* 0x00000063e6e67223 */ /* 0x180fe200000100e3 */
[-CC-:B------:R-:W-:Y:S01]  /*49f0*/  FFMA.FTZ R0, R87, R99.reuse, R227.reuse ;  /* 0x0000006357007223 */ /* 0x180fe200000100e3 */
[-CC-:B0-----:R-:W-:Y:S01]  /*4a00*/  FFMA.FTZ R53, R86, R99.reuse, R227.reuse ;  /* 0x0000006356357223 */ /* 0x181fe200000100e3 */
[--C-:B------:R-:W-:Y:S02]  /*4a10*/  HADD2.F32 R55, -RZ, R63.reuse.H0_H0 ;  /* 0x2000003fff377230 */ /* 0x100fe40000004100 */
[----:B------:R-:W-:Y:S01]  /*4a20*/  FADD.FTZ R219, R219, -R230 ;  /* 0x800000e6dbdb7221 */ /* 0x000fe20000010000 */
[----:B------:R-:W-:Y:S01]  /*4a30*/  FFMA.FTZ R85, R85, R99, R227 ;  /* 0x0000006355557223 */ /* 0x000fe200000100e3 */
[----:B------:R-:W-:Y:S02]  /*4a40*/  HADD2.F32 R54, -RZ, R63.H1_H1 ;  /* 0x3000003fff367230 */ /* 0x000fe40000004100 */
[----:B------:R-:W-:Y:S01]  /*4a50*/  FADD.FTZ R83, R83, -R0 ;  /* 0x8000000053537221 */ /* 0x000fe20000010000 */
[----:B------:R-:W-:-:S02]  /*4a60*/  HADD2.F32 R0, -RZ, R62.H0_H0 ;  /* 0x2000003eff007230 */ /* 0x000fc40000004100 */
[----:B------:R-:W-:Y:S01]  /*4a70*/  FADD.FTZ R53, R82, -R53 ;  /* 0x8000003552357221 */ /* 0x000fe20000010000 */
[----:B------:R-:W-:Y:S02]  /*4a80*/  HADD2.F32 R52, -RZ, R62.H1_H1 ;  /* 0x3000003eff347230 */ /* 0x000fe40000004100 */
[----:B------:R-:W-:Y:S01]  /*4a90*/  FADD.FTZ R85, R78, -R85 ;  /* 0x800000554e557221 */ /* 0x000fe20000010000 */
[C---:B------:R-:W-:Y:S01]  /*4aa0*/  FFMA.FTZ R71, R212.reuse, R219, R55 ;  /* 0x000000dbd4477223 */ /* 0x040fe20000010037 */
[----:B------:R-:W-:Y:S01]  /*4ab0*/  FFMA.FTZ R82, R212, R83, R54 ;  /* 0x00000053d4527223 */ /* 0x000fe20000010036 */
[----:B------:R-:W-:Y:S01]  /*4ac0*/  ISETP.GE.U32.AND P3, PT, R234, RZ, PT ;  /* 0x000000ffea00720c */ /* 0x000fe20003f66070 */
[----:B------:R-:W-:Y:S01]  /*4ad0*/  FFMA.FTZ R70, R212, R53, R0 ;  /* 0x00000035d4467223 */ /* 0x000fe20000010000 */
[----:B------:R-:W-:Y:S01]  /*4ae0*/  ISETP.GE.U32.AND P4, PT, R148, RZ, PT ;  /* 0x000000ff9400720c */ /* 0x000fe20003f86070 */
[----:B------:R-:W-:Y:S01]  /*4af0*/  FFMA.FTZ R85, R212, R85, R52 ;  /* 0x00000055d4557223 */ /* 0x000fe20000010034 */
[----:B------:R-:W-:Y:S01]  /*4b00*/  FMUL.FTZ R0, R71, UR6 ;  /* 0x0000000647007c20 */ /* 0x000fe20008410000 */
[----:B------:R-:W-:Y:S01]  /*4b10*/  LOP3.LUT P6, RZ, R235, 0xff0000, RZ, 0xc0, !PT ;  /* 0x00ff0000ebff7812 */ /* 0x000fe200078cc0ff */
[----:B------:R-:W-:Y:S01]  /*4b20*/  FMUL.FTZ R52, R82, UR6 ;  /* 0x0000000652347c20 */ /* 0x000fe20008410000 */
[----:B------:R-:W-:Y:S01]  /*4b30*/  LOP3.LUT P5, RZ, R149, 0xff0000, RZ, 0xc0, !PT ;  /* 0x00ff000095ff7812 */ /* 0x000fe200078ac0ff */
[-CC-:B------:R-:W-:Y:S01]  /*4b40*/  FFMA.FTZ R228, R228, R99.reuse, R227.reuse ;  /* 0x00000063e4e47223 */ /* 0x180fe200000100e3 */
[----:B------:R-:W-:Y:S01]  /*4b50*/  ISETP.GE.U32.AND.EX P3, PT, R235, 0x1000000, PT, P3 ;  /* 0x01000000eb00780c */ /* 0x000fe20003f66130 */
[--C-:B------:R-:W-:Y:S01]  /*4b60*/  HADD2.F32 R69, -RZ, R61.reuse.H0_H0 ;  /* 0x2000003dff457230 */ /* 0x100fe20000004100 */
[----:B------:R-:W-:Y:S01]  /*4b70*/  ISETP.GE.U32.AND.EX P4, PT, R149, 0x1000000, PT, P4 ;  /* 0x010000009500780c */ /* 0x000fe20003f86140 */
[----:B------:R-:W-:Y:S01]  /*4b80*/  FADD.FTZ R81, R81, -R228 ;  /* 0x800000e451517221 */ /* 0x000fe20000010000 */
[----:B------:R-:W-:Y:S01]  /*4b90*/  FSEL R75, R0, RZ, P6 ;  /* 0x000000ff004b7208 */ /* 0x000fe20003000000 */
[-CC-:B------:R-:W-:Y:S01]  /*4ba0*/  FFMA.FTZ R53, R216, R99.reuse, R227.reuse ;  /* 0x00000063d8357223 */ /* 0x180fe200000100e3 */
[----:B------:R-:W-:Y:S01]  /*4bb0*/  FSEL R72, R0, RZ, P5 ;  /* 0x000000ff00487208 */ /* 0x000fe20002800000 */
[----:B------:R-:W-:Y:S01]  /*4bc0*/  FMUL.FTZ R0, R70, UR6 ;  /* 0x0000000646007c20 */ /* 0x000fe20008410000 */
[----:B------:R-:W-:Y:S01]  /*4bd0*/  FSEL R86, R52, RZ, P3 ;  /* 0x000000ff34567208 */ /* 0x000fe20001800000 */
[----:B------:R-:W-:Y:S01]  /*4be0*/  FFMA.FTZ R55, R84, R99, R227 ;  /* 0x0000006354377223 */ /* 0x000fe200000100e3 */
[----:B------:R-:W-:Y:S01]  /*4bf0*/  FSEL R73, R52, RZ, P4 ;  /* 0x000000ff34497208 */ /* 0x000fe20002000000 */
[----:B------:R-:W-:Y:S01]  /*4c00*/  FMUL.FTZ R52, R85, UR6 ;  /* 0x0000000655347c20 */ /* 0x000fe20008410000 */
[----:B------:R-:W-:Y:S01]  /*4c10*/  LOP3.LUT P6, RZ, R235, 0xff, RZ, 0xc0, !PT ;  /* 0x000000ffebff7812 */ /* 0x000fe200078cc0ff */
[----:B------:R-:W-:Y:S01]  /*4c20*/  FFMA.FTZ R69, R212, R81, R69 ;  /* 0x00000051d4457223 */ /* 0x000fe20000010045 */
[----:B------:R-:W-:Y:S01]  /*4c30*/  LOP3.LUT P5, RZ, R149, 0xff, RZ, 0xc0, !PT ;  /* 0x000000ff95ff7812 */ /* 0x000fe200078ac0ff */
[----:B------:R-:W-:Y:S01]  /*4c40*/  FFMA.FTZ R226, R226, R99, R227 ;  /* 0x00000063e2e27223 */ /* 0x000fe200000100e3 */
[----:B------:R-:W-:Y:S01]  /*4c50*/  LOP3.LUT P3, RZ, R235, 0xff00, RZ, 0xc0, !PT ;  /* 0x0000ff00ebff7812 */ /* 0x000fe2000786c0ff */
[----:B------:R-:W-:Y:S01]  /*4c60*/  FADD.FTZ R53, R80, -R53 ;  /* 0x8000003550357221 */ /* 0x000fe20000010000 */
[----:B------:R-:W-:Y:S01]  /*4c70*/  LOP3.LUT P4, RZ, R149, 0xff00, RZ, 0xc0, !PT ;  /* 0x0000ff0095ff7812 */ /* 0x000fe2000788c0ff */
[----:B------:R-:W-:Y:S01]  /*4c80*/  FADD.FTZ R55, R76, -R55 ;  /* 0x800000374c377221 */ /* 0x000fe20000010000 */
[C---:B------:R-:W-:Y:S01]  /*4c90*/  FSEL R74, R0.reuse, RZ, P6 ;  /* 0x000000ff004a7208 */ /* 0x040fe20003000000 */
[----:B------:R-:W-:Y:S01]  /*4ca0*/  HADD2.F32 R54, -RZ, R61.H1_H1 ;  /* 0x3000003dff367230 */ /* 0x000fe20000004100 */
[----:B------:R-:W-:Y:S01]  /*4cb0*/  FSEL R78, R0, RZ, P5 ;  /* 0x000000ff004e7208 */ /* 0x000fe20002800000 */
[--C-:B------:R-:W-:Y:S01]  /*4cc0*/  HADD2.F32 R0, -RZ, R60.reuse.H0_H0 ;  /* 0x2000003cff007230 */ /* 0x100fe20000004100 */
[C---:B------:R-:W-:Y:S01]  /*4cd0*/  FSEL R83, R52.reuse, RZ, P3 ;  /* 0x000000ff34537208 */ /* 0x040fe20001800000 */
[----:B------:R-:W-:Y:S01]  /*4ce0*/  FMUL.FTZ R68, R69, UR6 ;  /* 0x0000000645447c20 */ /* 0x000fe20008410000 */
[----:B------:R-:W-:Y:S01]  /*4cf0*/  FSEL R87, R52, RZ, P4 ;  /* 0x000000ff34577208 */ /* 0x000fe20002000000 */
[----:B------:R-:W-:Y:S01]  /*4d00*/  HADD2.F32 R52, -RZ, R60.H1_H1 ;  /* 0x3000003cff347230 */ /* 0x000fe20000004100 */
[----:B------:R-:W-:Y:S01]  /*4d10*/  LOP3.LUT P6, RZ, R234, 0xff0000, RZ, 0xc0, !PT ;  /* 0x00ff0000eaff7812 */ /* 0x000fe200078cc0ff */
[----:B------:R-:W-:Y:S01]  /*4d20*/  FADD.FTZ R77, R77, -R226 ;  /* 0x800000e24d4d7221 */ /* 0x000fe20000010000 */
[----:B------:R-:W-:Y:S01]  /*4d30*/  FFMA.FTZ R0, R212, R53, R0 ;  /* 0x00000035d4007223 */ /* 0x000fe20000010000 */
[----:B------:R-:W-:Y:S01]  /*4d40*/  LOP3.LUT P5, RZ, R234, 0xff000000, RZ, 0xc0, !PT ;  /* 0xff000000eaff7812 */ /* 0x000fe200078ac0ff */
[C---:B------:R-:W-:Y:S01]  /*4d50*/  FFMA.FTZ R53, R212.reuse, R55, R52 ;  /* 0x00000037d4357223 */ /* 0x040fe20000010034 */
[----:B------:R-:W-:Y:S01]  /*4d60*/  F2FP.F16.F32.PACK_AB R55, R73, R72 ;  /* 0x000000484937723e */ /* 0x000fe200000000ff */
[----:B------:R-:W-:Y:S01]  /*4d70*/  FFMA.FTZ R54, R212, R77, R54 ;  /* 0x0000004dd4367223 */ /* 0x000fe20000010036 */
[----:B------:R-:W-:Y:S01]  /*4d80*/  FSEL R73, R68, RZ, P6 ;  /* 0x000000ff44497208 */ /* 0x000fe20003000000 */
[----:B------:R-:W-:Y:S01]  /*4d90*/  FMUL.FTZ R52, R53, UR6 ;  /* 0x0000000635347c20 */ /* 0x000fe20008410000 */
[----:B------:R-:W-:Y:S01]  /*4da0*/  LOP3.LUT P6, RZ, R148, 0xff0000, RZ, 0xc0, !PT ;  /* 0x00ff000094ff7812 */ /* 0x000fe200078cc0ff */
[C---:B------:R-:W-:Y:S01]  /*4db0*/  FMUL.FTZ R72, R54.reuse, UR6 ;  /* 0x0000000636487c20 */ /* 0x040fe20008410000 */
[----:B------:R-:W-:-:S02]  /*4dc0*/  F2FP.F16.F32.PACK_AB R69, R54, R69 ;  /* 0x000000453645723e */ /* 0x000fc400000000ff */
[----:B------:R-:W-:Y:S02]  /*4dd0*/  FSEL R76, R68, RZ, P6 ;  /* 0x000000ff444c7208 */ /* 0x000fe40003000000 */
[----:B------:R-:W-:Y:S02]  /*4de0*/  LOP3.LUT P6, RZ, R148, 0xff000000, RZ, 0xc0, !PT ;  /* 0xff00000094ff7812 */ /* 0x000fe400078cc0ff */
[----:B------:R-:W-:Y:S02]  /*4df0*/  F2FP.F16.F32.PACK_AB R54, R87, R78 ;  /* 0x0000004e5736723e */ /* 0x000fe400000000ff */
[----:B------:R-:W-:Y:S02]  /*4e00*/  FSEL R78, R72, RZ, P5 ;  /* 0x000000ff484e7208 */ /* 0x000fe40002800000 */
[----:B------:R-:W-:Y:S01]  /*4e10*/  F2FP.F16.F32.PACK_AB R68, R53, R0 ;  /* 0x000000003544723e */ /* 0x000fe200000000ff */
[----:B------:R-:W-:Y:S01]  /*4e20*/  FMUL.FTZ R0, R0, UR6 ;  /* 0x0000000600007c20 */ /* 0x000fe20008410000 */
[----:B------:R-:W-:-:S02]  /*4e30*/  LOP3.LUT P3, RZ, R234, 0xff00, RZ, 0xc0, !PT ;  /* 0x0000ff00eaff7812 */ /* 0x000fc4000786c0ff */
[----:B------:R-:W-:Y:S02]  /*4e40*/  LOP3.LUT P5, RZ, R148, 0xff00, RZ, 0xc0, !PT ;  /* 0x0000ff0094ff7812 */ /* 0x000fe400078ac0ff */
[----:B------:R-:W-:Y:S02]  /*4e50*/  FSEL R53, R72, RZ, P6 ;  /* 0x000000ff48357208 */ /* 0x000fe40003000000 */
[----:B------:R-:W-:Y:S02]  /*4e60*/  LOP3.LUT P4, RZ, R234, 0xff, RZ, 0xc0, !PT ;  /* 0x000000ffeaff7812 */ /* 0x000fe4000788c0ff */
[----:B------:R-:W-:Y:S02]  /*4e70*/  LOP3.LUT P6, RZ, R148, 0xff, RZ, 0xc0, !PT ;  /* 0x000000ff94ff7812 */ /* 0x000fe400078cc0ff */
[C---:B------:R-:W-:Y:S02]  /*4e80*/  FSEL R77, R52.reuse, RZ, P3 ;  /* 0x000000ff344d7208 */ /* 0x040fe40001800000 */
        /* <DEDUP_REMOVED lines=8> */
[----:B------:R-:W-:Y:S02]  /*4f10*/  F2FP.F16.F32.PACK_AB R73, R78, R73 ;  /* 0x000000494e49723e */ /* 0x000fe400000000ff */
[----:B------:R-:W-:Y:S02]  /*4f20*/  F2FP.F16.F32.PACK_AB R52, R81, R52 ;  /* 0x000000345134723e */ /* 0x000fe400000000ff */
[----:B------:R-:W-:Y:S01]  /*4f30*/  F2FP.F16.F32.PACK_AB R72, R77, R72 ;  /* 0x000000484d48723e */ /* 0x000fe200000000ff */
[----:B------:R-:W-:Y:S06]  /*4f40*/  BRA `(.L_x_730) ;  /* 0x0000001c00807947 */ /* 0x000fec0003800000 */
.L_x_729:
[-CC-:B------:R-:W-:Y:S01]  /*4f50*/  FFMA.FTZ R230, R230, R99.reuse, R227.reuse ;  /* 0x00000063e6e67223 */ /* 0x180fe200000100e3 */
[--C-:B0-----:R-:W-:Y:S02]  /*4f60*/  HADD2.F32 R55, -RZ, R63.reuse.H0_H0 ;  /* 0x2000003fff377230 */ /* 0x101fe40000004100 */
[-CC-:B------:R-:W-:Y:S01]  /*4f70*/  FFMA.FTZ R0, R87, R99.reuse, R227.reuse ;  /* 0x0000006357007223 */ /* 0x180fe200000100e3 */
[----:B------:R-:W-:Y:S01]  /*4f80*/  FFMA.FTZ R53, R86, R99, R227 ;  /* 0x0000006356357223 */ /* 0x000fe200000100e3 */
[----:B------:R-:W-:Y:S01]  /*4f90*/  FADD.FTZ R219, R219, -R230 ;  /* 0x800000e6dbdb7221 */ /* 0x000fe20000010000 */
[----:B------:R-:W-:Y:S02]  /*4fa0*/  HADD2.F32 R54, -RZ, R63.H1_H1 ;  /* 0x3000003fff367230 */ /* 0x000fe40000004100 */
[----:B------:R-:W-:Y:S01]  /*4fb0*/  FADD.FTZ R83, R83, -R0 ;  /* 0x8000000053537221 */ /* 0x000fe20000010000 */
[--C-:B------:R-:W-:Y:S02]  /*4fc0*/  HADD2.F32 R0, -RZ, R62.reuse.H0_H0 ;  /* 0x2000003eff007230 */ /* 0x100fe40000004100 */
[----:B------:R-:W-:Y:S01]  /*4fd0*/  FFMA.FTZ R55, R212, R219, R55 ;  /* 0x000000dbd4377223 */ /* 0x000fe20000010037 */
[----:B------:R-:W-:Y:S01]  /*4fe0*/  LOP3.LUT P6, RZ, R235, 0xff0000, RZ, 0xc0, !PT ;  /* 0x00ff0000ebff7812 */ /* 0x000fe200078cc0ff */
[----:B------:R-:W-:Y:S01]  /*4ff0*/  FADD.FTZ R53, R82, -R53 ;  /* 0x8000003552357221 */ /* 0x000fe20000010000 */
[----:B------:R-:W-:Y:S01]  /*5000*/  LOP3.LUT P5, RZ, R149, 0xff0000, RZ, 0xc0, !PT ;  /* 0x00ff000095ff7812 */ /* 0x000fe200078ac0ff */
[----:B------:R-:W-:Y:S01]  /*5010*/  FMUL.FTZ R55, R55, UR6 ;  /* 0x0000000637377c20 */ /* 0x000fe20008410000 */
[-CC-:B------:R-:W-:Y:S01]  /*5020*/  FFMA.FTZ R85, R85, R99.reuse, R227.reuse ;  /* 0x0000006355557223 */ /* 0x180fe200000100e3 */
[----:B------:R-:W-:Y:S01]  /*5030*/  FFMA.FTZ R228, R228, R99, R227 ;  /* 0x00000063e4e47223 */ /* 0x000fe200000100e3 */
[----:B------:R-:W-:-:S02]  /*5040*/  HADD2.F32 R52, -RZ, R62.H1_H1 ;  /* 0x3000003eff347230 */ /* 0x000fc40000004100 */
[----:B------:R-:W-:Y:S01]  /*5050*/  FFMA.FTZ R54, R212, R83, R54 ;  /* 0x00000053d4367223 */ /* 0x000fe20000010036 */
[C---:B------:R-:W-:Y:S01]  /*5060*/  FSEL R75, R55.reuse, RZ, P6 ;  /* 0x000000ff374b7208 */ /* 0x040fe20003000000 */
[----:B------:R-:W-:Y:S01]  /*5070*/  FADD.FTZ R85, R78, -R85 ;  /* 0x800000554e557221 */ /* 0x000fe20000010000 */
[----:B------:R-:W-:Y:S01]  /*5080*/  FSEL R72, R55, RZ, P5 ;  /* 0x000000ff37487208 */ /* 0x000fe20002800000 */
[----:B------:R-:W-:Y:S01]  /*5090*/  FFMA.FTZ R0, R212, R53, R0 ;  /* 0x00000035d4007223 */ /* 0x000fe20000010000 */
[----:B------:R-:W-:Y:S01]  /*50a0*/  ISETP.GE.U32.AND P3, PT, R234, RZ, PT ;  /* 0x000000ffea00720c */ /* 0x000fe20003f66070 */
[--C-:B------:R-:W-:Y:S01]  /*50b0*/  HADD2.F32 R55, -RZ, R61.reuse.H0_H0 ;  /* 0x2000003dff377230 */ /* 0x100fe20000004100 */
[----:B------:R-:W-:Y:S01]  /*50c0*/  ISETP.GE.U32.AND P4, PT, R148, RZ, PT ;  /* 0x000000ff9400720c */ /* 0x000fe20003f86070 */
[----:B------:R-:W-:Y:S01]  /*50d0*/  FADD.FTZ R81, R81, -R228 ;  /* 0x800000e451517221 */ /* 0x000fe20000010000 */
[----:B------:R-:W-:Y:S01]  /*50e0*/  FMUL.FTZ R54, R54, UR6 ;  /* 0x0000000636367c20 */ /* 0x000fe20008410000 */
[----:B------:R-:W-:Y:S01]  /*50f0*/  FFMA.FTZ R52, R212, R85, R52 ;  /* 0x00000055d4347223 */ /* 0x000fe20000010034 */
[----:B------:R-:W-:Y:S01]  /*5100*/  ISETP.GE.U32.AND.EX P3, PT, R235, 0x1000000, PT, P3 ;  /* 0x01000000eb00780c */ /* 0x000fe20003f66130 */
[----:B------:R-:W-:Y:S01]  /*5110*/  FMUL.FTZ R0, R0, UR6 ;  /* 0x0000000600007c20 */ /* 0x000fe20008410000 */
[----:B------:R-:W-:Y:S01]  /*5120*/  ISETP.GE.U32.AND.EX P4, PT, R149, 0x1000000, PT, P4 ;  /* 0x010000009500780c */ /* 0x000fe20003f86140 */
[----:B------:R-:W-:Y:S01]  /*5130*/  FFMA.FTZ R226, R226, R99, R227 ;  /* 0x00000063e2e27223 */ /* 0x000fe200000100e3 */
[----:B------:R-:W-:Y:S01]  /*5140*/  LOP3.LUT P6, RZ, R235, 0xff, RZ, 0xc0, !PT ;  /* 0x000000ffebff7812 */ /* 0x000fe200078cc0ff */
[----:B------:R-:W-:Y:S01]  /*5150*/  FFMA.FTZ R81, R212, R81, R55 ;  /* 0x00000051d4517223 */ /* 0x000fe20000010037 */
[----:B------:R-:W-:Y:S01]  /*5160*/  LOP3.LUT P5, RZ, R149, 0xff, RZ, 0xc0, !PT ;  /* 0x000000ff95ff7812 */ /* 0x000fe200078ac0ff */
[----:B------:R-:W-:Y:S01]  /*5170*/  FMUL.FTZ R52, R52, UR6 ;  /* 0x0000000634347c20 */ /* 0x000fe20008410000 */
[C---:B------:R-:W-:Y:S01]  /*5180*/  FSEL R78, R54.reuse, RZ, P3 ;  /* 0x000000ff364e7208 */ /* 0x040fe20001800000 */
[----:B------:R-:W-:Y:S01]  /*5190*/  HADD2.F32 R73, -RZ, R61.H1_H1 ;  /* 0x3000003dff497230 */ /* 0x000fe20000004100 */
[----:B------:R-:W-:Y:S01]  /*51a0*/  FSEL R87, R54, RZ, P4 ;  /* 0x000000ff36577208 */ /* 0x000fe20002000000 */
[----:B------:R-:W-:Y:S01]  /*51b0*/  FADD.FTZ R77, R77, -R226 ;  /* 0x800000e24d4d7221 */ /* 0x000fe20000010000 */
[----:B------:R-:W-:Y:S01]  /*51c0*/  LOP3.LUT P3, RZ, R235, 0xff00, RZ, 0xc0, !PT ;  /* 0x0000ff00ebff7812 */ /* 0x000fe2000786c0ff */
[----:B------:R-:W-:Y:S01]  /*51d0*/  FMUL.FTZ R81, R81, UR6 ;  /* 0x0000000651517c20 */ /* 0x000fe20008410000 */
[----:B------:R-:W-:Y:S01]  /*51e0*/  LOP3.LUT P4, RZ, R149, 0xff00, RZ, 0xc0, !PT ;  /* 0x0000ff0095ff7812 */ /* 0x000fe2000788c0ff */
[-CC-:B------:R-:W-:Y:S01]  /*51f0*/  FFMA.FTZ R53, R216, R99.reuse, R227.reuse ;  /* 0x00000063d8357223 */ /* 0x180fe200000100e3 */
[----:B------:R-:W-:Y:S01]  /*5200*/  FSEL R74, R0, RZ, P6 ;  /* 0x000000ff004a7208 */ /* 0x000fe20003000000 */
[----:B------:R-:W-:Y:S01]  /*5210*/  FFMA.FTZ R55, R84, R99, R227 ;  /* 0x0000006354377223 */ /* 0x000fe200000100e3 */
[----:B------:R-:W-:Y:S01]  /*5220*/  LOP3.LUT P6, RZ, R234, 0xff0000, RZ, 0xc0, !PT ;  /* 0x00ff0000eaff7812 */ /* 0x000fe200078cc0ff */
[----:B------:R-:W-:Y:S01]  /*5230*/  FFMA.FTZ R77, R212, R77, R73 ;  /* 0x0000004dd44d7223 */ /* 0x000fe20000010049 */
[----:B------:R-:W-:Y:S01]  /*5240*/  FSEL R54, R0, RZ, P5 ;  /* 0x000000ff00367208 */ /* 0x000fe20002800000 */
[--C-:B------:R-:W-:Y:S01]  /*5250*/  HADD2.F32 R0, -RZ, R60.reuse.H0_H0 ;  /* 0x2000003cff007230 */ /* 0x100fe20000004100 */
[----:B------:R-:W-:Y:S01]  /*5260*/  FSEL R83, R52, RZ, P3 ;  /* 0x000000ff34537208 */ /* 0x000fe20001800000 */
[----:B------:R-:W-:Y:S01]  /*5270*/  FADD.FTZ R53, R80, -R53 ;  /* 0x8000003550357221 */ /* 0x000fe20000010000 */
[----:B------:R-:W-:Y:S01]  /*5280*/  FSEL R85, R52, RZ, P4 ;  /* 0x000000ff34557208 */ /* 0x000fe20002000000 */
[----:B------:R-:W-:Y:S01]  /*5290*/  HADD2.F32 R52, -RZ, R60.H1_H1 ;  /* 0x3000003cff347230 */ /* 0x000fe20000004100 */
[----:B------:R-:W-:Y:S01]  /*52a0*/  FSEL R73, R81, RZ, P6 ;  /* 0x000000ff51497208 */ /* 0x000fe20003000000 */
[----:B------:R-:W-:Y:S01]  /*52b0*/  FADD.FTZ R55, R76, -R55 ;  /* 0x800000374c377221 */ /* 0x000fe20000010000 */
[----:B------:R-:W-:Y:S01]  /*52c0*/  LOP3.LUT P6, RZ, R148, 0xff0000, RZ, 0xc0, !PT ;  /* 0x00ff000094ff7812 */ /* 0x000fe200078cc0ff */
[----:B------:R-:W-:Y:S01]  /*52d0*/  FFMA.FTZ R0, R212, R53, R0 ;  /* 0x00000035d4007223 */ /* 0x000fe20000010000 */
[----:B------:R-:W-:Y:S01]  /*52e0*/  FMUL.FTZ R77, R77, UR6 ;  /* 0x000000064d4d7c20 */ /* 0x000fe20008410000 */
[----:B------:R-:W-:Y:S01]  /*52f0*/  LOP3.LUT P5, RZ, R234, 0xff000000, RZ, 0xc0, !PT ;  /* 0xff000000eaff7812 */ /* 0x000fe200078ac0ff */
[----:B------:R-:W-:Y:S01]  /*5300*/  FFMA.FTZ R52, R212, R55, R52 ;  /* 0x00000037d4347223 */ /* 0x000fe20000010034 */
[----:B------:R-:W-:Y:S01]  /*5310*/  FSEL R53, R81, RZ, P6 ;  /* 0x000000ff51357208 */ /* 0x000fe20003000000 */
[----:B------:R-:W-:Y:S01]  /*5320*/  FMUL.FTZ R0, R0, UR6 ;  /* 0x0000000600007c20 */ /* 0x000fe20008410000 */
[----:B------:R-:W-:Y:S01]  /*5330*/  LOP3.LUT P6, RZ, R148, 0xff000000, RZ, 0xc0, !PT ;  /* 0xff00000094ff7812 */ /* 0x000fe200078cc0ff */
[----:B------:R-:W-:Y:S01]  /*5340*/  FMUL.FTZ R52, R52, UR6 ;  /* 0x0000000634347c20 */ /* 0x000fe20008410000 */
[----:B------:R-:W-:-:S02]  /*5350*/  F2FP.F16.F32.PACK_AB R75, R78, R75 ;  /* 0x0000004b4e4b723e */ /* 0x000fc400000000ff */
[C---:B------:R-:W-:Y:S02]  /*5360*/  FSEL R76, R77.reuse, RZ, P5 ;  /* 0x000000ff4d4c7208 */ /* 0x040fe40002800000 */
[----:B------:R-:W-:Y:S02]  /*5370*/  LOP3.LUT P3, RZ, R234, 0xff00, RZ, 0xc0, !PT ;  /* 0x0000ff00eaff7812 */ /* 0x000fe4000786c0ff */
[----:B------:R-:W-:Y:S02]  /*5380*/  LOP3.LUT P5, RZ, R148, 0xff00, RZ, 0xc0, !PT ;  /* 0x0000ff0094ff7812 */ /* 0x000fe400078ac0ff */
[----:B------:R-:W-:Y:S02]  /*5390*/  FSEL R78, R77, RZ, P6 ;  /* 0x000000ff4d4e7208 */ /* 0x000fe40003000000 */
[----:B------:R-:W-:Y:S02]  /*53a0*/  LOP3.LUT P4, RZ, R234, 0xff, RZ, 0xc0, !PT ;  /* 0x000000ffeaff7812 */ /* 0x000fe4000788c0ff */
[----:B------:R-:W-:-:S02]  /*53b0*/  LOP3.LUT P6, RZ, R148, 0xff, RZ, 0xc0, !PT ;  /* 0x000000ff94ff7812 */ /* 0x000fc400078cc0ff */
[----:B------:R-:W-:Y:S02]  /*53c0*/  F2FP.F16.F32.PACK_AB R55, R87, R72 ;  /* 0x000000485737723e */ /* 0x000fe400000000ff */
        /* <DEDUP_REMOVED lines=11> */
.L_x_728:
[----:B------:R-:W-:Y:S05]  /*5480*/  @!P2 BRA `(.L_x_731) ;  /* 0x00000004003ca947 */ /* 0x000fea0003800000 */
[-CC-:B------:R-:W-:Y:S01]  /*5490*/  FFMA.FTZ R0, R87, R99.reuse, R227.reuse ;  /* 0x0000006357007223 */ /* 0x180fe200000100e3 */
[-CC-:B------:R-:W-:Y:S01]  /*54a0*/  FFMA.FTZ R230, R230, R99.reuse, R227.reuse ;  /* 0x00000063e6e67223 */ /* 0x180fe200000100e3 */
[-CC-:B0-----:R-:W-:Y:S01]  /*54b0*/  FFMA.FTZ R53, R86, R99.reuse, R227.reuse ;  /* 0x0000006356357223 */ /* 0x181fe200000100e3 */
[----:B------:R-:W-:Y:S01]  /*54c0*/  FFMA.FTZ R85, R85, R99, R227 ;  /* 0x0000006355557223 */ /* 0x000fe200000100e3 */
[----:B------:R-:W-:Y:S01]  /*54d0*/  FADD.FTZ R83, R83, -R0 ;  /* 0x8000000053537221 */ /* 0x000fe20000010000 */
[----:B------:R-:W-:Y:S01]  /*54e0*/  FADD.FTZ R71, R219, -R230 ;  /* 0x800000e6db477221 */ /* 0x000fe20000010000 */
[----:B------:R-:W-:Y:S01]  /*54f0*/  FADD.FTZ R53, R82, -R53 ;  /* 0x8000003552357221 */ /* 0x000fe20000010000 */
[----:B------:R-:W-:Y:S01]  /*5500*/  ISETP.GE.U32.AND P3, PT, R234, RZ, PT ;  /* 0x000000ffea00720c */ /* 0x000fe20003f66070 */
[C---:B------:R-:W-:Y:S01]  /*5510*/  FMUL.FTZ R68, R212.reuse, R83 ;  /* 0x00000053d4447220 */ /* 0x040fe20000410000 */
[----:B------:R-:W-:Y:S01]  /*5520*/  FMUL.FTZ R71, R212, R71 ;  /* 0x00000047d4477220 */ /* 0x000fe20000410000 */
[----:B------:R-:W-:Y:S01]  /*5530*/  ISETP.GE.U32.AND P4, PT, R148, RZ, PT ;  /* 0x000000ff9400720c */ /* 0x000fe20003f86070 */
[----:B------:R-:W-:Y:S01]  /*5540*/  FADD.FTZ R85, R78, -R85 ;  /* 0x800000554e557221 */ /* 0x000fe20000010000 */
[--C-:B------:R-:W-:Y:S01]  /*5550*/  FFMA.FTZ R228, R228, R99, R227.reuse ;  /* 0x00000063e4e47223 */ /* 0x100fe200000100e3 */
[----:B------:R-:W-:Y:S01]  /*5560*/  FMUL.FTZ R52, R68, UR6 ;  /* 0x0000000644347c20 */ /* 0x000fe20008410000 */
[----:B------:R-:W-:Y:S01]  /*5570*/  FMUL.FTZ R0, R71, UR6 ;  /* 0x0000000647007c20 */ /* 0x000fe20008410000 */
[C---:B------:R-:W-:Y:S01]  /*5580*/  FMUL.FTZ R70, R212.reuse, R53 ;  /* 0x00000035d4467220 */ /* 0x040fe20000410000 */
[----:B------:R-:W-:Y:S01]  /*5590*/  ISETP.GE.U32.AND.EX P3, PT, R235, 0x1000000, PT, P3 ;  /* 0x01000000eb00780c */ /* 0x000fe20003f66130 */
[----:B------:R-:W-:Y:S01]  /*55a0*/  FMUL.FTZ R53, R212, R85 ;  /* 0x00000055d4357220 */ /* 0x000fe20000410000 */
[----:B------:R-:W-:Y:S01]  /*55b0*/  ISETP.GE.U32.AND.EX P4, PT, R149, 0x1000000, PT, P4 ;  /* 0x010000009500780c */ /* 0x000fe20003f86140 */
[-CC-:B------:R-:W-:Y:S01]  /*55c0*/  FFMA.FTZ R69, R84, R99.reuse, R227.reuse ;  /* 0x0000006354457223 */ /* 0x180fe200000100e3 */
[----:B------:R-:W-:Y:S01]  /*55d0*/  LOP3.LUT P6, RZ, R235, 0xff0000, RZ, 0xc0, !PT ;  /* 0x00ff0000ebff7812 */ /* 0x000fe200078cc0ff */
[----:B------:R-:W-:Y:S01]  /*55e0*/  FADD.FTZ R87, R81, -R228 ;  /* 0x800000e451577221 */ /* 0x000fe20000010000 */
[----:B------:R-:W-:Y:S01]  /*55f0*/  LOP3.LUT P5, RZ, R149, 0xff0000, RZ, 0xc0, !PT ;  /* 0x00ff000095ff7812 */ /* 0x000fe200078ac0ff */
[----:B------:R-:W-:Y:S01]  /*5600*/  FFMA.FTZ R226, R226, R99, R227 ;  /* 0x00000063e2e27223 */ /* 0x000fe200000100e3 */
[----:B------:R-:W-:Y:S01]  /*5610*/  FSEL R72, R52, RZ, P3 ;  /* 0x000000ff34487208 */ /* 0x000fe20001800000 */
[----:B------:R-:W-:Y:S01]  /*5620*/  FADD.FTZ R85, R76, -R69 ;  /* 0x800000454c557221 */ /* 0x000fe20000010000 */
[----:B------:R-:W-:Y:S01]  /*5630*/  FSEL R78, R52, RZ, P4 ;  /* 0x000000ff344e7208 */ /* 0x000fe20002000000 */
[----:B------:R-:W-:Y:S01]  /*5640*/  FMUL.FTZ R52, R53, UR6 ;  /* 0x0000000635347c20 */ /* 0x000fe20008410000 */
[----:B------:R-:W-:Y:S01]  /*5650*/  FSEL R75, R0, RZ, P6 ;  /* 0x000000ff004b7208 */ /* 0x000fe20003000000 */
[----:B------:R-:W-:Y:S01]  /*5660*/  FMUL.FTZ R69, R212, R87 ;  /* 0x00000057d4457220 */ /* 0x000fe20000410000 */
[----:B------:R-:W-:Y:S01]  /*5670*/  FSEL R55, R0, RZ, P5 ;  /* 0x000000ff00377208 */ /* 0x000fe20002800000 */
[----:B------:R-:W-:Y:S01]  /*5680*/  FMUL.FTZ R0, R70, UR6 ;  /* 0x0000000646007c20 */ /* 0x000fe20008410000 */
[----:B------:R-:W-:Y:S01]  /*5690*/  LOP3.LUT P3, RZ, R235, 0xff00, RZ, 0xc0, !PT ;  /* 0x0000ff00ebff7812 */ /* 0x000fe2000786c0ff */
[----:B------:R-:W-:Y:S01]  /*56a0*/  FADD.FTZ R77, R77, -R226 ;  /* 0x800000e24d4d7221 */ /* 0x000fe20000010000 */
[----:B------:R-:W-:Y:S01]  /*56b0*/  LOP3.LUT P4, RZ, R149, 0xff00, RZ, 0xc0, !PT ;  /* 0x0000ff0095ff7812 */ /* 0x000fe2000788c0ff */
[----:B------:R-:W-:Y:S01]  /*56c0*/  FFMA.FTZ R81, R216, R99, R227 ;  /* 0x00000063d8517223 */ /* 0x000fe200000100e3 */
[----:B------:R-:W-:-:S02]  /*56d0*/  LOP3.LUT P6, RZ, R235, 0xff, RZ, 0xc0, !PT ;  /* 0x000000ffebff7812 */ /* 0x000fc400078cc0ff */
[----:B------:R-:W-:Y:S01]  /*56e0*/  LOP3.LUT P5, RZ, R149, 0xff, RZ, 0xc0, !PT ;  /* 0x000000ff95ff7812 */ /* 0x000fe200078ac0ff */
[----:B------:R-:W-:Y:S01]  /*56f0*/  FADD.FTZ R81, R80, -R81 ;  /* 0x8000005150517221 */ /* 0x000fe20000010000 */
[C---:B------:R-:W-:Y:S02]  /*5700*/  FSEL R83, R52.reuse, RZ, P3 ;  /* 0x000000ff34537208 */ /* 0x040fe40001800000 */
[----:B------:R-:W-:Y:S01]  /*5710*/  FSEL R73, R52, RZ, P4 ;  /* 0x000000ff34497208 */ /* 0x000fe20002000000 */
[----:B------:R-:W-:Y:S01]  /*5720*/  FMUL.FTZ R52, R69, UR6 ;  /* 0x0000000645347c20 */ /* 0x000fe20008410000 */
[C---:B------:R-:W-:Y:S02]  /*5730*/  FSEL R74, R0.reuse, RZ, P6 ;  /* 0x000000ff004a7208 */ /* 0x040fe40003000000 */
[----:B------:R-:W-:Y:S01]  /*5740*/  FSEL R54, R0, RZ, P5 ;  /* 0x000000ff00367208 */ /* 0x000fe20002800000 */
[----:B------:R-:W-:Y:S01]  /*5750*/  FMUL.FTZ R0, R212, R77 ;  /* 0x0000004dd4007220 */ /* 0x000fe20000410000 */
[----:B------:R-:W-:-:S02]  /*5760*/  LOP3.LUT P6, RZ, R234, 0xff0000, RZ, 0xc0, !PT ;  /* 0x00ff0000eaff7812 */ /* 0x000fc400078cc0ff */
[----:B------:R-:W-:Y:S02]  /*5770*/  F2FP.F16.F32.PACK_AB R54, R73, R54 ;  /* 0x000000364936723e */ /* 0x000fe400000000ff */
[----:B------:R-:W-:Y:S02]  /*5780*/  FSEL R73, R52, RZ, P6 ;  /* 0x000000ff34497208 */ /* 0x000fe40003000000 */
[----:B------:R-:W-:Y:S02]  /*5790*/  LOP3.LUT P6, RZ, R148, 0xff0000, RZ, 0xc0, !PT ;  /* 0x00ff000094ff7812 */ /* 0x000fe400078cc0ff */
[----:B------:R-:W-:Y:S01]  /*57a0*/  F2FP.F16.F32.PACK_AB R75, R72, R75 ;  /* 0x0000004b484b723e */ /* 0x000fe200000000ff */
[----:B------:R-:W-:Y:S01]  /*57b0*/  FMUL.FTZ R72, R0, UR6 ;  /* 0x0000000600487c20 */ /* 0x000fe20008410000 */
[----:B------:R-:W-:Y:S01]  /*57c0*/  F2FP.F16.F32.PACK_AB R70, R53, R70 ;  /* 0x000000463546723e */ /* 0x000fe200000000ff */
[----:B------:R-:W-:Y:S01]  /*57d0*/  FMUL.FTZ R53, R212, R85 ;  /* 0x00000055d4357220 */ /* 0x000fe20000410000 */
[----:B------:R-:W-:Y:S01]  /*57e0*/  F2FP.F16.F32.PACK_AB R69, R0, R69 ;  /* 0x000000450045723e */ /* 0x000fe200000000ff */
[----:B------:R-:W-:Y:S01]  /*57f0*/  FMUL.FTZ R0, R212, R81 ;  /* 0x00000051d4007220 */ /* 0x000fe20000410000 */
[----:B------:R-:W-:-:S02]  /*5800*/  LOP3.LUT P5, RZ, R234, 0xff000000, RZ, 0xc0, !PT ;  /* 0xff000000eaff7812 */ /* 0x000fc400078ac0ff */
[----:B------:R-:W-:Y:S01]  /*5810*/  FSEL R76, R52, RZ, P6 ;  /* 0x000000ff344c7208 */ /* 0x000fe20003000000 */
[C---:B------:R-:W-:Y:S01]  /*5820*/  FMUL.FTZ R52, R53.reuse, UR6 ;  /* 0x0000000635347c20 */ /* 0x040fe20008410000 */
[----:B------:R-:W-:Y:S02]  /*5830*/  LOP3.LUT P6, RZ, R148, 0xff000000, RZ, 0xc0, !PT ;  /* 0xff00000094ff7812 */ /* 0x000fe400078cc0ff */
[----:B------:R-:W-:Y:S02]  /*5840*/  F2FP.F16.F32.PACK_AB R71, R68, R71 ;  /* 0x000000474447723e */ /* 0x000fe400000000ff */
        /* <DEDUP_REMOVED lines=19> */
.L_x_731:
[-CC-:B------:R-:W-:Y:S01]  /*5980*/  FFMA.FTZ R0, R87, R99.reuse, R227.reuse ;  /* 0x0000006357007223 */ /* 0x180fe200000100e3 */
[-CC-:B------:R-:W-:Y:S01]  /*5990*/  FFMA.FTZ R230, R230, R99.reuse, R227.reuse ;  /* 0x00000063e6e67223 */ /* 0x180fe200000100e3 */
[-C--:B0-----:R-:W-:Y:S01]  /*59a0*/  FFMA.FTZ R53, R86, R99.reuse, R227 ;  /* 0x0000006356357223 */ /* 0x081fe200000100e3 */
        /* <DEDUP_REMOVED lines=8> */
[----:B------:R-:W-:Y:S01]  /*5a30*/  FMUL.FTZ R53, R212, R53 ;  /* 0x00000035d4357220 */ /* 0x000fe20000410000 */
[----:B------:R-:W-:Y:S01]  /*5a40*/  FMUL.FTZ R83, R83, UR6 ;  /* 0x0000000653537c20 */ /* 0x000fe20008410000 */
[----:B------:R-:W-:Y:S01]  /*5a50*/  FADD.FTZ R81, R81, -R228 ;  /* 0x800000e451517221 */ /* 0x000fe20000010000 */
[----:B------:R-:W-:Y:S01]  /*5a60*/  FFMA.FTZ R85, R85, R99, R227 ;  /* 0x0000006355557223 */ /* 0x000fe200000100e3 */
[----:B------:R-:W-:Y:S01]  /*5a70*/  FMUL.FTZ R219, R219, UR6 ;  /* 0x00000006dbdb7c20 */ /* 0x000fe20008410000 */
[----:B------:R-:W-:Y:S01]  /*5a80*/  ISETP.GE.U32.AND P3, PT, R148, RZ, PT ;  /* 0x000000ff9400720c */ /* 0x000fe20003f66070 */
[----:B------:R-:W-:Y:S01]  /*5a90*/  FMUL.FTZ R53, R53, UR6 ;  /* 0x0000000635357c20 */ /* 0x000fe20008410000 */
[----:B------:R-:W-:Y:S01]  /*5aa0*/  LOP3.LUT P4, RZ, R235, 0xff0000, RZ, 0xc0, !PT ;  /* 0x00ff0000ebff7812 */ /* 0x000fe2000788c0ff */
[----:B------:R-:W-:Y:S01]  /*5ab0*/  FADD.FTZ R85, R78, -R85 ;  /* 0x800000554e557221 */ /* 0x000fe20000010000 */
[----:B------:R-:W-:Y:S01]  /*5ac0*/  FSEL R52, R83, RZ, P5 ;  /* 0x000000ff53347208 */ /* 0x000fe20002800000 */
[----:B------:R-:W-:Y:S01]  /*5ad0*/  FMUL.FTZ R81, R212, R81 ;  /* 0x00000051d4517220 */ /* 0x000fe20000410000 */
[----:B------:R-:W-:Y:S01]  /*5ae0*/  LOP3.LUT P6, RZ, R149, 0xff0000, RZ, 0xc0, !PT ;  /* 0x00ff000095ff7812 */ /* 0x000fe200078cc0ff */
[-CC-:B------:R-:W-:Y:S01]  /*5af0*/  FFMA.FTZ R226, R226, R99.reuse, R227.reuse ;  /* 0x00000063e2e27223 */ /* 0x180fe200000100e3 */
[----:B------:R-:W-:Y:S01]  /*5b00*/  LOP3.LUT P5, RZ, R235, 0xff, RZ, 0xc0, !PT ;  /* 0x000000ffebff7812 */ /* 0x000fe200078ac0ff */
[----:B------:R-:W-:Y:S01]  /*5b10*/  FFMA.FTZ R55, R84, R99, R227 ;  /* 0x0000006354377223 */ /* 0x000fe200000100e3 */
[----:B------:R-:W-:Y:S01]  /*5b20*/  ISETP.GE.U32.AND.EX P3, PT, R149, 0x1000000, PT, P3 ;  /* 0x010000009500780c */ /* 0x000fe20003f66130 */
[----:B------:R-:W-:Y:S01]  /*5b30*/  FMUL.FTZ R85, R212, R85 ;  /* 0x00000055d4557220 */ /* 0x000fe20000410000 */
[----:B------:R-:W-:Y:S01]  /*5b40*/  FSEL R75, R219, RZ, P4 ;  /* 0x000000ffdb4b7208 */ /* 0x000fe20002000000 */
[----:B------:R-:W-:Y:S01]  /*5b50*/  FMUL.FTZ R81, R81, UR6 ;  /* 0x0000000651517c20 */ /* 0x000fe20008410000 */
[----:B------:R-:W-:Y:S01]  /*5b60*/  LOP3.LUT P4, RZ, R149, 0xff, RZ, 0xc0, !PT ;  /* 0x000000ff95ff7812 */ /* 0x000fe2000788c0ff */
[----:B------:R-:W-:Y:S01]  /*5b70*/  FADD.FTZ R77, R77, -R226 ;  /* 0x800000e24d4d7221 */ /* 0x000fe20000010000 */
[----:B------:R-:W-:Y:S01]  /*5b80*/  FSEL R219, R219, RZ, P6 ;  /* 0x000000ffdbdb7208 */ /* 0x000fe20003000000 */
[----:B------:R-:W-:Y:S01]  /*5b90*/  FADD.FTZ R73, R76, -R55 ;  /* 0x800000374c497221 */ /* 0x000fe20000010000 */
[----:B------:R-:W-:Y:S01]  /*5ba0*/  FSEL R0, R83, RZ, P3 ;  /* 0x000000ff53007208 */ /* 0x000fe20001800000 */
[----:B------:R-:W-:Y:S01]  /*5bb0*/  FMUL.FTZ R85, R85, UR6 ;  /* 0x0000000655557c20 */ /* 0x000fe20008410000 */
[C---:B------:R-:W-:Y:S01]  /*5bc0*/  FSEL R74, R53.reuse, RZ, P5 ;  /* 0x000000ff354a7208 */ /* 0x040fe20002800000 */
[----:B------:R-:W-:Y:S01]  /*5bd0*/  FMUL.FTZ R77, R212, R77 ;  /* 0x0000004dd44d7220 */ /* 0x000fe20000410000 */
[----:B------:R-:W-:Y:S01]  /*5be0*/  LOP3.LUT P5, RZ, R234, 0xff0000, RZ, 0xc0, !PT ;  /* 0x00ff0000eaff7812 */ /* 0x000fe200078ac0ff */
[----:B------:R-:W-:Y:S01]  /*5bf0*/  FMUL.FTZ R73, R212, R73 ;  /* 0x00000049d4497220 */ /* 0x000fe20000410000 */
[----:B------:R-:W-:Y:S01]  /*5c00*/  FSEL R54, R53, RZ, P4 ;  /* 0x000000ff35367208 */ /* 0x000fe20002000000 */
[----:B------:R-:W-:Y:S01]  /*5c10*/  FFMA.FTZ R53, R216, R99, R227 ;  /* 0x00000063d8357223 */ /* 0x000fe200000100e3 */
[----:B------:R-:W-:Y:S01]  /*5c20*/  F2FP.F16.F32.PACK_AB R55, R0, R219 ;  /* 0x000000db0037723e */ /* 0x000fe200000000ff */
[----:B------:R-:W-:Y:S01]  /*5c30*/  FMUL.FTZ R77, R77, UR6 ;  /* 0x000000064d4d7c20 */ /* 0x000fe20008410000 */
[----:B------:R-:W-:Y:S01]  /*5c40*/  LOP3.LUT P6, RZ, R235, 0xff00, RZ, 0xc0, !PT ;  /* 0x0000ff00ebff7812 */ /* 0x000fe200078cc0ff */
[----:B------:R-:W-:Y:S01]  /*5c50*/  FADD.FTZ R53, R80, -R53 ;  /* 0x8000003550357221 */ /* 0x000fe20000010000 */
[----:B------:R-:W-:Y:S01]  /*5c60*/  FSEL R0, R81, RZ, P5 ;  /* 0x000000ff51007208 */ /* 0x000fe20002800000 */
[----:B------:R-:W-:Y:S01]  /*5c70*/  FMUL.FTZ R73, R73, UR6 ;  /* 0x0000000649497c20 */ /* 0x000fe20008410000 */
[----:B------:R-:W-:Y:S01]  /*5c80*/  LOP3.LUT P3, RZ, R149, 0xff00, RZ, 0xc0, !PT ;  /* 0x0000ff0095ff7812 */ /* 0x000fe2000786c0ff */
[----:B------:R-:W-:Y:S01]  /*5c90*/  FMUL.FTZ R53, R212, R53 ;  /* 0x00000035d4357220 */ /* 0x000fe20000410000 */
[----:B------:R-:W-:-:S02]  /*5ca0*/  LOP3.LUT P5, RZ, R148, 0xff0000, RZ, 0xc0, !PT ;  /* 0x00ff000094ff7812 */ /* 0x000fc400078ac0ff */
[----:B------:R-:W-:Y:S01]  /*5cb0*/  FSEL R87, R85, RZ, P6 ;  /* 0x000000ff55577208 */ /* 0x000fe20003000000 */
[----:B------:R-:W-:Y:S01]  /*5cc0*/  FMUL.FTZ R53, R53, UR6 ;  /* 0x0000000635357c20 */ /* 0x000fe20008410000 */
[----:B------:R-:W-:Y:S02]  /*5cd0*/  FSEL R85, R85, RZ, P3 ;  /* 0x000000ff55557208 */ /* 0x000fe40001800000 */
[----:B------:R-:W-:Y:S02]  /*5ce0*/  FSEL R76, R81, RZ, P5 ;  /* 0x000000ff514c7208 */ /* 0x000fe40002800000 */
[----:B------:R-:W-:Y:S02]  /*5cf0*/  LOP3.LUT P4, RZ, R234, 0xff000000, RZ, 0xc0, !PT ;  /* 0xff000000eaff7812 */ /* 0x000fe4000788c0ff */
[----:B------:R-:W-:Y:S02]  /*5d00*/  LOP3.LUT P5, RZ, R148, 0xff000000, RZ, 0xc0, !PT ;  /* 0xff00000094ff7812 */ /* 0x000fe400078ac0ff */
[----:B------:R-:W-:-:S02]  /*5d10*/  F2FP.F16.F32.PACK_AB R54, R85, R54 ;  /* 0x000000365536723e */ /* 0x000fc400000000ff */
[C---:B------:R-:W-:Y:S02]  /*5d20*/  FSEL R83, R77.reuse, RZ, P4 ;  /* 0x000000ff4d537208 */ /* 0x040fe40002000000 */
[----:B------:R-:W-:Y:S02]  /*5d30*/  FSEL R85, R77, RZ, P5 ;  /* 0x000000ff4d557208 */ /* 0x000fe40002800000 */
[C---:B------:R-:W-:Y:S02]  /*5d40*/  LOP3.LUT P6, RZ, R234.reuse, 0xff00, RZ, 0xc0, !PT ;  /* 0x0000ff00eaff7812 */ /* 0x040fe400078cc0ff */
[----:B------:R-:W-:Y:S02]  /*5d50*/  LOP3.LUT P3, RZ, R234, 0xff, RZ, 0xc0, !PT ;  /* 0x000000ffeaff7812 */ /* 0x000fe4000786c0ff */
[C---:B------:R-:W-:Y:S02]  /*5d60*/  LOP3.LUT P4, RZ, R148.reuse, 0xff00, RZ, 0xc0, !PT ;  /* 0x0000ff0094ff7812 */ /* 0x040fe4000788c0ff */
        /* <DEDUP_REMOVED lines=12> */
.L_x_727:
[----:B------:R-:W-:Y:S05]  /*5e30*/  @!P1 BRA `(.L_x_732) ;  /* 0x0000000800049947 */ /* 0x000fea0003800000 */
[----:B------:R-:W-:Y:S05]  /*5e40*/  @!P2 BRA `(.L_x_733) ;  /* 0x000000040008a947 */ /* 0x000fea0003800000 */
[-CC-:B------:R-:W-:Y:S01]  /*5e50*/  FFMA.FTZ R0, R87, R99.reuse, R227.reuse ;  /* 0x0000006357007223 */ /* 0x180fe200000100e3 */
[-CC-:B0-----:R-:W-:Y:S01]  /*5e60*/  FFMA.FTZ R69, R86, R99.reuse, R227.reuse ;  /* 0x0000006356457223 */ /* 0x181fe200000100e3 */
[-CC-:B------:R-:W-:Y:S01]  /*5e70*/  FFMA.FTZ R230, R230, R99.reuse, R227.reuse ;  /* 0x00000063e6e67223 */ /* 0x180fe200000100e3 */
[--C-:B------:R-:W-:Y:S02]  /*5e80*/  HADD2.F32 R70, -RZ, R63.reuse.H1_H1 ;  /* 0x3000003fff467230 */ /* 0x100fe40000004100 */
[----:B------:R-:W-:Y:S01]  /*5e90*/  FADD.FTZ R83, R83, -R0 ;  /* 0x8000000053537221 */ /* 0x000fe20000010000 */
[----:B------:R-:W-:Y:S01]  /*5ea0*/  FFMA.FTZ R85, R85, R99, R227 ;  /* 0x0000006355557223 */ /* 0x000fe200000100e3 */
[----:B------:R-:W-:Y:S02]  /*5eb0*/  HADD2.F32 R71, -RZ, R63.H0_H0 ;  /* 0x2000003fff477230 */ /* 0x000fe40000004100 */
[----:B------:R-:W-:Y:S01]  /*5ec0*/  FADD.FTZ R69, R82, -R69 ;  /* 0x8000004552457221 */ /* 0x000fe20000010000 */
[----:B------:R-:W-:-:S02]  /*5ed0*/  HADD2.F32 R0, -RZ, R62.H0_H0 ;  /* 0x2000003eff007230 */ /* 0x000fc40000004100 */
[----:B------:R-:W-:Y:S01]  /*5ee0*/  FADD.FTZ R219, R219, -R230 ;  /* 0x800000e6dbdb7221 */ /* 0x000fe20000010000 */
[----:B------:R-:W-:Y:S01]  /*5ef0*/  FFMA.FTZ R86, R212, R83, R70 ;  /* 0x00000053d4567223 */ /* 0x000fe20000010046 */
[----:B------:R-:W-:Y:S01]  /*5f00*/  HADD2.F32 R68, -RZ, R62.H1_H1 ;  /* 0x3000003eff447230 */ /* 0x000fe20000004100 */
[----:B------:R-:W-:Y:S01]  /*5f10*/  ISETP.GE.U32.AND P3, PT, R234, RZ, PT ;  /* 0x000000ffea00720c */ /* 0x000fe20003f66070 */
[----:B------:R-:W-:Y:S01]  /*5f20*/  FADD.FTZ R85, R78, -R85 ;  /* 0x800000554e557221 */ /* 0x000fe20000010000 */
[C---:B------:R-:W-:Y:S01]  /*5f30*/  FFMA.FTZ R219, R212.reuse, R219, R71 ;  /* 0x000000dbd4db7223 */ /* 0x040fe20000010047 */
[----:B------:R-:W-:Y:S01]  /*5f40*/  FFMA.FTZ R74, R212, R69, R0 ;  /* 0x00000045d44a7223 */ /* 0x000fe20000010000 */
[----:B------:R-:W-:Y:S01]  /*5f50*/  FMUL.FTZ R0, R86, UR6 ;  /* 0x0000000656007c20 */ /* 0x000fe20008410000 */
[----:B------:R-:W-:Y:S01]  /*5f60*/  ISETP.GE.U32.AND.EX P3, PT, R235, 0x1000000, PT, P3 ;  /* 0x01000000eb00780c */ /* 0x000fe20003f66130 */
[----:B------:R-:W-:Y:S01]  /*5f70*/  FFMA.FTZ R85, R212, R85, R68 ;  /* 0x00000055d4557223 */ /* 0x000fe20000010044 */
[----:B------:R-:W-:Y:S01]  /*5f80*/  FMUL.FTZ R69, R219, UR6 ;  /* 0x00000006db457c20 */ /* 0x000fe20008410000 */
[----:B------:R-:W-:Y:S01]  /*5f90*/  LOP3.LUT P4, RZ, R235, 0xff0000, RZ, 0xc0, !PT ;  /* 0x00ff0000ebff7812 */ /* 0x000fe2000788c0ff */
[-CC-:B------:R-:W-:Y:S01]  /*5fa0*/  FFMA.FTZ R228, R228, R99.reuse, R227.reuse ;  /* 0x00000063e4e47223 */ /* 0x180fe200000100e3 */
[----:B------:R-:W-:Y:S01]  /*5fb0*/  FSEL R87, R0, RZ, P3 ;  /* 0x000000ff00577208 */ /* 0x000fe20001800000 */
[----:B------:R-:W-:Y:S01]  /*5fc0*/  FMUL.FTZ R0, R74, UR6 ;  /* 0x000000064a007c20 */ /* 0x000fe20008410000 */
[----:B------:R-:W-:Y:S01]  /*5fd0*/  FMUL.FTZ R68, R85, UR6 ;  /* 0x0000000655447c20 */ /* 0x000fe20008410000 */
[-CC-:B------:R-:W-:Y:S01]  /*5fe0*/  FFMA.FTZ R226, R226, R99.reuse, R227.reuse ;  /* 0x00000063e2e27223 */ /* 0x180fe200000100e3 */
[C---:B------:R-:W-:Y:S01]  /*5ff0*/  LOP3.LUT P6, RZ, R235.reuse, 0xff, RZ, 0xc0, !PT ;  /* 0x000000ffebff7812 */ /* 0x040fe200078cc0ff */
[-CC-:B------:R-:W-:Y:S01]  /*6000*/  FFMA.FTZ R71, R84, R99.reuse, R227.reuse ;  /* 0x0000006354477223 */ /* 0x180fe200000100e3 */
[----:B------:R-:W-:Y:S01]  /*6010*/  LOP3.LUT P5, RZ, R235, 0xff00, RZ, 0xc0, !PT ;  /* 0x0000ff00ebff7812 */ /* 0x000fe200078ac0ff */
[--C-:B------:R-:W-:Y:S01]  /*6020*/  HADD2.F32 R73, -RZ, R61.reuse.H0_H0 ;  /* 0x2000003dff497230 */ /* 0x100fe20000004100 */
[----:B------:R-:W-:Y:S01]  /*6030*/  FSEL R82, R69, RZ, P4 ;  /* 0x000000ff45527208 */ /* 0x000fe20002000000 */
[----:B------:R-:W-:Y:S01]  /*6040*/  FFMA.FTZ R69, R216, R99, R227 ;  /* 0x00000063d8457223 */ /* 0x000fe200000100e3 */
[----:B------:R-:W-:Y:S01]  /*6050*/  HADD2.F32 R70, -RZ, R61.H1_H1 ;  /* 0x3000003dff467230 */ /* 0x000fe20000004100 */
[----:B------:R-:W-:Y:S01]  /*6060*/  FSEL R78, R0, RZ, P6 ;  /* 0x000000ff004e7208 */ /* 0x000fe20003000000 */
[----:B------:R-:W-:Y:S01]  /*6070*/  FADD.FTZ R81, R81, -R228 ;  /* 0x800000e451517221 */ /* 0x000fe20000010000 */
[----:B------:R-:W-:Y:S01]  /*6080*/  FSEL R83, R68, RZ, P5 ;  /* 0x000000ff44537208 */ /* 0x000fe20002800000 */
[----:B------:R-:W-:Y:S01]  /*6090*/  FADD.FTZ R77, R77, -R226 ;  /* 0x800000e24d4d7221 */ /* 0x000fe20000010000 */
[----:B------:R-:W-:-:S02]  /*60a0*/  HADD2.F32 R0, -RZ, R60.H0_H0 ;  /* 0x2000003cff007230 */ /* 0x000fc40000004100 */
[----:B------:R-:W-:Y:S01]  /*60b0*/  FADD.FTZ R69, R80, -R69 ;  /* 0x8000004550457221 */ /* 0x000fe20000010000 */
[----:B------:R-:W-:Y:S02]  /*60c0*/  HADD2.F32 R68, -RZ, R60.H1_H1 ;  /* 0x3000003cff447230 */ /* 0x000fe40000004100 */
[----:B------:R-:W-:Y:S01]  /*60d0*/  FADD.FTZ R71, R76, -R71 ;  /* 0x800000474c477221 */ /* 0x000fe20000010000 */
[C---:B------:R-:W-:Y:S01]  /*60e0*/  FFMA.FTZ R81, R212.reuse, R81, R73 ;  /* 0x00000051d4517223 */ /* 0x040fe20000010049 */
[C---:B------:R-:W-:Y:S01]  /*60f0*/  FFMA.FTZ R72, R212.reuse, R77, R70 ;  /* 0x0000004dd4487223 */ /* 0x040fe20000010046 */
[C---:B------:R-:W-:Y:S01]  /*6100*/  FFMA.FTZ R0, R212.reuse, R69, R0 ;  /* 0x00000045d4007223 */ /* 0x040fe20000010000 */
[----:B------:R-:W-:Y:S01]  /*6110*/  FFMA.FTZ R73, R212, R71, R68 ;  /* 0x00000047d4497223 */ /* 0x000fe20000010044 */
[----:B------:R-:W-:Y:S01]  /*6120*/  F2FP.F16.F32.PACK_AB R70, R85, R74 ;  /* 0x0000004a5546723e */ /* 0x000fe200000000ff */
[C---:B------:R-:W-:Y:S01]  /*6130*/  FMUL.FTZ R76, R72.reuse, UR6 ;  /* 0x00000006484c7c20 */ /* 0x040fe20008410000 */
[----:B------:R-:W-:Y:S01]  /*6140*/  F2FP.F16.F32.PACK_AB R69, R72, R81 ;  /* 0x000000514845723e */ /* 0x000fe200000000ff */
[----:B------:R-:W-:Y:S01]  /*6150*/  FMUL.FTZ R75, R81, UR6 ;  /* 0x00000006514b7c20 */ /* 0x000fe20008410000 */
[----:B------:R-:W-:Y:S01]  /*6160*/  FMUL.FTZ R72, R0, UR6 ;  /* 0x0000000600487c20 */ /* 0x000fe20008410000 */
[----:B------:R-:W-:Y:S01]  /*6170*/  FMUL.FTZ R74, R73, UR6 ;  /* 0x00000006494a7c20 */ /* 0x000fe20008410000 */
[----:B------:R-:W-:-:S02]  /*6180*/  LOP3.LUT P3, RZ, R234, 0xff0000, RZ, 0xc0, !PT ;  /* 0x00ff0000eaff7812 */ /* 0x000fc4000786c0ff */
[C---:B------:R-:W-:Y:S02]  /*6190*/  LOP3.LUT P4, RZ, R234.reuse, 0xff000000, RZ, 0xc0, !PT ;  /* 0xff000000eaff7812 */ /* 0x040fe4000788c0ff */
[C---:B------:R-:W-:Y:S02]  /*61a0*/  LOP3.LUT P6, RZ, R234.reuse, 0xff, RZ, 0xc0, !PT ;  /* 0x000000ffeaff7812 */ /* 0x040fe400078cc0ff */
[----:B------:R-:W-:Y:S02]  /*61b0*/  LOP3.LUT P5, RZ, R234, 0xff00, RZ, 0xc0, !PT ;  /* 0x0000ff00eaff7812 */ /* 0x000fe400078ac0ff */
[----:B------:R-:W-:Y:S02]  /*61c0*/  F2FP.F16.F32.PACK_AB R68, R73, R0 ;  /* 0x000000004944723e */ /* 0x000fe400000000ff */
        /* <DEDUP_REMOVED lines=10> */
.L_x_733:
[-CC-:B0-----:R-:W-:Y:S01]  /*6270*/  FFMA.FTZ R73, R84, R99.reuse, R227.reuse ;  /* 0x0000006354497223 */ /* 0x181fe200000100e3 */
[-CC-:B------:R-:W-:Y:S01]  /*6280*/  FFMA.FTZ R0, R87, R99.reuse, R227.reuse ;  /* 0x0000006357007223 */ /* 0x180fe200000100e3 */
[--C-:B------:R-:W-:Y:S02]  /*6290*/  HADD2.F32 R105, -RZ, R63.reuse.H1_H1 ;  /* 0x3000003fff697230 */ /* 0x100fe40000004100 */
[-C--:B------:R-:W-:Y:S01]  /*62a0*/  FFMA.FTZ R230, R230, R99.reuse, R227 ;  /* 0x00000063e6e67223 */ /* 0x080fe200000100e3 */
[----:B------:R-:W-:Y:S01]  /*62b0*/  FADD.FTZ R75, R76, -R73 ;  /* 0x800000494c4b7221 */ /* 0x000fe20000010000 */
[----:B------:R-:W-:Y:S01]  /*62c0*/  FADD.FTZ R83, R83, -R0 ;  /* 0x8000000053537221 */ /* 0x000fe20000010000 */
[-CC-:B------:R-:W-:Y:S01]  /*62d0*/  FFMA.FTZ R73, R86, R99.reuse, R227.reuse ;  /* 0x0000006356497223 */ /* 0x180fe200000100e3 */
[----:B------:R-:W-:Y:S01]  /*62e0*/  FFMA.FTZ R85, R85, R99, R227 ;  /* 0x0000006355557223 */ /* 0x000fe200000100e3 */
[----:B------:R-:W-:Y:S02]  /*62f0*/  HADD2.F32 R72, -RZ, R63.H0_H0 ;  /* 0x2000003fff487230 */ /* 0x000fe40000004100 */
[----:B------:R-:W-:Y:S01]  /*6300*/  FFMA.FTZ R105, R212, R83, R105 ;  /* 0x00000053d4697223 */ /* 0x000fe20000010069 */
[----:B------:R-:W-:-:S02]  /*6310*/  HADD2.F32 R0, -RZ, R62.H0_H0 ;  /* 0x2000003eff007230 */ /* 0x000fc40000004100 */
[----:B------:R-:W-:Y:S01]  /*6320*/  FADD.FTZ R87, R82, -R73 ;  /* 0x8000004952577221 */ /* 0x000fe20000010000 */
[----:B------:R-:W-:Y:S01]  /*6330*/  FADD.FTZ R219, R219, -R230 ;  /* 0x800000e6dbdb7221 */ /* 0x000fe20000010000 */
[----:B------:R-:W-:Y:S02]  /*6340*/  HADD2.F32 R83, -RZ, R62.H1_H1 ;  /* 0x3000003eff537230 */ /* 0x000fe40000004100 */
[----:B------:R-:W-:Y:S01]  /*6350*/  FADD.FTZ R85, R78, -R85 ;  /* 0x800000554e557221 */ /* 0x000fe20000010000 */
[-CC-:B------:R-:W-:Y:S01]  /*6360*/  FFMA.FTZ R228, R228, R99.reuse, R227.reuse ;  /* 0x00000063e4e47223 */ /* 0x180fe200000100e3 */
[-CC-:B------:R-:W-:Y:S01]  /*6370*/  FFMA.FTZ R226, R226, R99.reuse, R227.reuse ;  /* 0x00000063e2e27223 */ /* 0x180fe200000100e3 */
[----:B------:R-:W-:Y:S01]  /*6380*/  FFMA.FTZ R73, R216, R99, R227 ;  /* 0x00000063d8497223 */ /* 0x000fe200000100e3 */
[C---:B------:R-:W-:Y:S01]  /*6390*/  FFMA.FTZ R219, R212.reuse, R219, R72 ;  /* 0x000000dbd4db7223 */ /* 0x040fe20000010048 */
[----:B------:R-:W-:Y:S01]  /*63a0*/  FFMA.FTZ R87, R212, R87, R0 ;  /* 0x00000057d4577223 */ /* 0x000fe20000010000 */
[----:B------:R-:W-:-:S02]  /*63b0*/  HADD2.F32 R74, -RZ, R61.H0_H0 ;  /* 0x2000003dff4a7230 */ /* 0x000fc40000004100 */
[----:B------:R-:W-:Y:S01]  /*63c0*/  FFMA.FTZ R83, R212, R85, R83 ;  /* 0x00000055d4537223 */ /* 0x000fe20000010053 */
[----:B------:R-:W-:Y:S02]  /*63d0*/  HADD2.F32 R76, -RZ, R61.H1_H1 ;  /* 0x3000003dff4c7230 */ /* 0x000fe40000004100 */
[----:B------:R-:W-:Y:S01]  /*63e0*/  FADD.FTZ R81, R81, -R228 ;  /* 0x800000e451517221 */ /* 0x000fe20000010000 */
[--C-:B------:R-:W-:Y:S02]  /*63f0*/  HADD2.F32 R0, -RZ, R60.reuse.H0_H0 ;  /* 0x2000003cff007230 */ /* 0x100fe40000004100 */
[----:B------:R-:W-:Y:S01]  /*6400*/  FADD.FTZ R77, R77, -R226 ;  /* 0x800000e24d4d7221 */ /* 0x000fe20000010000 */
[----:B------:R-:W-:Y:S02]  /*6410*/  HADD2.F32 R72, -RZ, R60.H1_H1 ;  /* 0x3000003cff487230 */ /* 0x000fe40000004100 */
[----:B------:R-:W-:Y:S01]  /*6420*/  FADD.FTZ R73, R80, -R73 ;  /* 0x8000004950497221 */ /* 0x000fe20000010000 */
[----:B------:R-:W-:Y:S01]  /*6430*/  ISETP.GE.U32.AND P3, PT, R234, RZ, PT ;  /* 0x000000ffea00720c */ /* 0x000fe20003f66070 */
[----:B------:R-:W-:Y:S01]  /*6440*/  FMUL.FTZ R105, R105, UR6 ;  /* 0x0000000669697c20 */ /* 0x000fe20008410000 */
[----:B------:R-:W-:Y:S01]  /*6450*/  FMUL.FTZ R219, R219, UR6 ;  /* 0x00000006dbdb7c20 */ /* 0x000fe20008410000 */
[----:B------:R-:W-:Y:S01]  /*6460*/  FMUL.FTZ R87, R87, UR6 ;  /* 0x0000000657577c20 */ /* 0x000fe20008410000 */
[----:B------:R-:W-:Y:S01]  /*6470*/  FMUL.FTZ R83, R83, UR6 ;  /* 0x0000000653537c20 */ /* 0x000fe20008410000 */
[C---:B------:R-:W-:Y:S01]  /*6480*/  FFMA.FTZ R74, R212.reuse, R81, R74 ;  /* 0x00000051d44a7223 */ /* 0x040fe2000001004a */
[C---:B------:R-:W-:Y:S01]  /*6490*/  FFMA.FTZ R76, R212.reuse, R77, R76 ;  /* 0x0000004dd44c7223 */ /* 0x040fe2000001004c */
[C---:B------:R-:W-:Y:S01]  /*64a0*/  FFMA.FTZ R0, R212.reuse, R73, R0 ;  /* 0x00000049d4007223 */ /* 0x040fe20000010000 */
[----:B------:R-:W-:Y:S01]  /*64b0*/  FFMA.FTZ R72, R212, R75, R72 ;  /* 0x0000004bd4487223 */ /* 0x000fe20000010048 */
[C---:B------:R-:W-:Y:S01]  /*64c0*/  LOP3.LUT P4, RZ, R235.reuse, 0xff0000, RZ, 0xc0, !PT ;  /* 0x00ff0000ebff7812 */ /* 0x040fe2000788c0ff */
[----:B------:R-:W-:Y:S01]  /*64d0*/  FMUL.FTZ R74, R74, UR6 ;  /* 0x000000064a4a7c20 */ /* 0x000fe20008410000 */
[C---:B------:R-:W-:Y:S01]  /*64e0*/  LOP3.LUT P5, RZ, R235.reuse, 0xff, RZ, 0xc0, !PT ;  /* 0x000000ffebff7812 */ /* 0x040fe200078ac0ff */
        /* <DEDUP_REMOVED lines=22> */
.L_x_732:
        /* <DEDUP_REMOVED lines=10> */
[C---:B------:R-:W-:Y:S01]  /*66f0*/  FMUL.FTZ R72, R212.reuse, R83 ;  /* 0x00000053d4487220 */ /* 0x040fe20000410000 */
[----:B------:R-:W-:Y:S01]  /*6700*/  FMUL.FTZ R70, R212, R69 ;  /* 0x00000045d4467220 */ /* 0x000fe20000410000 */
[----:B------:R-:W-:Y:S01]  /*6710*/  FADD.FTZ R85, R78, -R85 ;  /* 0x800000554e557221 */ /* 0x000fe20000010000 */
[----:B------:R-:W-:Y:S01]  /*6720*/  FMUL.FTZ R69, R219, UR6 ;  /* 0x00000006db457c20 */ /* 0x000fe20008410000 */
[C---:B------:R-:W-:Y:S01]  /*6730*/  LOP3.LUT P4, RZ, R235.reuse, 0xff0000, RZ, 0xc0, !PT ;  /* 0x00ff0000ebff7812 */ /* 0x040fe2000788c0ff */
[----:B------:R-:W-:Y:S01]  /*6740*/  FMUL.FTZ R68, R72, UR6 ;  /* 0x0000000648447c20 */ /* 0x000fe20008410000 */
[----:B------:R-:W-:Y:S01]  /*6750*/  ISETP.GE.U32.AND.EX P3, PT, R235, 0x1000000, PT, P3 ;  /* 0x01000000eb00780c */ /* 0x000fe20003f66130 */
[----:B------:R-:W-:Y:S01]  /*6760*/  FMUL.FTZ R85, R212, R85 ;  /* 0x00000055d4557220 */ /* 0x000fe20000410000 */
[-CC-:B------:R-:W-:Y:S01]  /*6770*/  FFMA.FTZ R228, R228, R99.reuse, R227.reuse ;  /* 0x00000063e4e47223 */ /* 0x180fe200000100e3 */
[-CC-:B------:R-:W-:Y:S01]  /*6780*/  FFMA.FTZ R226, R226, R99.reuse, R227.reuse ;  /* 0x00000063e2e27223 */ /* 0x180fe200000100e3 */
[----:B------:R-:W-:Y:S01]  /*6790*/  FSEL R82, R69, RZ, P4 ;  /* 0x000000ff45527208 */ /* 0x000fe20002000000 */
        /* <DEDUP_REMOVED lines=38> */
.L_x_734:
[-CC-:B------:R-:W-:Y:S01]  /*6a00*/  FFMA.FTZ R230, R230, R99.reuse, R227.reuse ;  /* 0x00000063e6e67223 */ /* 0x180fe200000100e3 */
[-CC-:B0-----:R-:W-:Y:S01]  /*6a10*/  FFMA.FTZ R73, R84, R99.reuse, R227.reuse ;  /* 0x0000006354497223 */ /* 0x181fe200000100e3 */
[-CC-:B------:R-:W-:Y:S01]  /*6a20*/  FFMA.FTZ R105, R86, R99.reuse, R227.reuse ;  /* 0x0000006356697223 */ /* 0x180fe200000100e3 */
[-CC-:B------:R-:W-:Y:S01]  /*6a30*/  FFMA.FTZ R85, R85, R99.reuse, R227.reuse ;  /* 0x0000006355557223 */ /* 0x180fe200000100e3 */
[-CC-:B------:R-:W-:Y:S01]  /*6a40*/  FFMA.FTZ R0, R87, R99.reuse, R227.reuse ;  /* 0x0000006357007223 */ /* 0x180fe200000100e3 */
[----:B------:R-:W-:Y:S01]  /*6a50*/  FADD.FTZ R219, R219, -R230 ;  /* 0x800000e6dbdb7221 */ /* 0x000fe20000010000 */
[-C--:B------:R-:W-:Y:S01]  /*6a60*/  FFMA.FTZ R226, R226, R99.reuse, R227 ;  /* 0x00000063e2e27223 */ /* 0x080fe200000100e3 */
[----:B------:R-:W-:Y:S01]  /*6a70*/  FADD.FTZ R75, R76, -R73 ;  /* 0x800000494c4b7221 */ /* 0x000fe20000010000 */
[----:B------:R-:W-:Y:S01]  /*6a80*/  FADD.FTZ R105, R82, -R105 ;  /* 0x8000006952697221 */ /* 0x000fe20000010000 */
[----:B------:R-:W-:Y:S01]  /*6a90*/  FADD.FTZ R85, R78, -R85 ;  /* 0x800000554e557221 */ /* 0x000fe20000010000 */
[----:B------:R-:W-:Y:S01]  /*6aa0*/  FADD.FTZ R83, R83, -R0 ;  /* 0x8000000053537221 */ /* 0x000fe20000010000 */
[-CC-:B------:R-:W-:Y:S01]  /*6ab0*/  FFMA.FTZ R228, R228, R99.reuse, R227.reuse ;  /* 0x00000063e4e47223 */ /* 0x180fe200000100e3 */
[----:B------:R-:W-:Y:S01]  /*6ac0*/  FFMA.FTZ R73, R216, R99, R227 ;  /* 0x00000063d8497223 */ /* 0x000fe200000100e3 */
[C---:B------:R-:W-:Y:S01]  /*6ad0*/  FMUL.FTZ R219, R212.reuse, R219 ;  /* 0x000000dbd4db7220 */ /* 0x040fe20000410000 */
[----:B------:R-:W-:Y:S01]  /*6ae0*/  FADD.FTZ R77, R77, -R226 ;  /* 0x800000e24d4d7221 */ /* 0x000fe20000010000 */
[C---:B------:R-:W-:Y:S01]  /*6af0*/  FMUL.FTZ R83, R212.reuse, R83 ;  /* 0x00000053d4537220 */ /* 0x040fe20000410000 */
[C---:B------:R-:W-:Y:S01]  /*6b00*/  FMUL.FTZ R105, R212.reuse, R105 ;  /* 0x00000069d4697220 */ /* 0x040fe20000410000 */
[----:B------:R-:W-:Y:S01]  /*6b10*/  FMUL.FTZ R85, R212, R85 ;  /* 0x00000055d4557220 */ /* 0x000fe20000410000 */
[----:B------:R-:W-:Y:S01]  /*6b20*/  FADD.FTZ R81, R81, -R228 ;  /* 0x800000e451517221 */ /* 0x000fe20000010000 */
[----:B------:R-:W-:Y:S01]  /*6b30*/  FADD.FTZ R73, R80, -R73 ;  /* 0x8000004950497221 */ /* 0x000fe20000010000 */
[----:B------:R-:W-:Y:S01]  /*6b40*/  ISETP.GE.U32.AND P3, PT, R234, RZ, PT ;  /* 0x000000ffea00720c */ /* 0x000fe20003f66070 */
[----:B------:R-:W-:Y:S01]  /*6b50*/  FMUL.FTZ R219, R219, UR6 ;  /* 0x00000006dbdb7c20 */ /* 0x000fe20008410000 */
[----:B------:R-:W-:Y:S01]  /*6b60*/  LOP3.LUT P4, RZ, R235, 0xff0000, RZ, 0xc0, !PT ;  /* 0x00ff0000ebff7812 */ /* 0x000fe2000788c0ff */
[----:B------:R-:W-:Y:S01]  /*6b70*/  FMUL.FTZ R83, R83, UR6 ;  /* 0x0000000653537c20 */ /* 0x000fe20008410000 */
[----:B------:R-:W-:Y:S01]  /*6b80*/  FMUL.FTZ R105, R105, UR6 ;  /* 0x0000000669697c20 */ /* 0x000fe20008410000 */
[C---:B------:R-:W-:Y:S01]  /*6b90*/  FMUL.FTZ R77, R212.reuse, R77 ;  /* 0x0000004dd44d7220 */ /* 0x040fe20000410000 */
[----:B------:R-:W-:Y:S01]  /*6ba0*/  FMUL.FTZ R85, R85, UR6 ;  /* 0x0000000655557c20 */ /* 0x000fe20008410000 */
        /* <DEDUP_REMOVED lines=10> */
[----:B------:R-:W-:Y:S01]  /*6c50*/  LOP3.LUT P4, RZ, R234, 0xff000000, RZ, 0xc0, !PT ;  /* 0xff000000eaff7812 */ /* 0x000fe2000788c0ff */
[----:B------:R-:W-:Y:S01]  /*6c60*/  FMUL.FTZ R81, R81, UR6 ;  /* 0x0000000651517c20 */ /* 0x000fe20008410000 */
[----:B------:R-:W-:Y:S01]  /*6c70*/  FSEL R74, R105, RZ, P5 ;  /* 0x000000ff694a7208 */ /* 0x000fe20002800000 */
        /* <DEDUP_REMOVED lines=8> */
[----:B------:R-:W-:Y:S02]  /*6d00*/  FSEL R72, R73, RZ, P6 ;  /* 0x000000ff49487208 */ /* 0x000fe40003000000 */
[----:B------:R-:W-:Y:S02]  /*6d10*/  F2FP.F16.F32.PACK_AB R75, R76, R219 ;  /* 0x000000db4c4b723e */ /* 0x000fe400000000ff */
[----:B------:R-:W-:Y:S02]  /*6d20*/  F2FP.F16.F32.PACK_AB R74, R85, R74 ;  /* 0x0000004a554a723e */ /* 0x000fe400000000ff */
[----:B------:R-:W-:Y:S02]  /*6d30*/  F2FP.F16.F32.PACK_AB R73, R0, R81 ;  /* 0x000000510049723e */ /* 0x000fe400000000ff */
[----:B------:R-:W-:-:S07]  /*6d40*/  F2FP.F16.F32.PACK_AB R72, R77, R72 ;  /* 0x000000484d48723e */ /* 0x000fce00000000ff */
.L_x_730:
        /* <DEDUP_REMOVED lines=12> */
[----:B------:R-:W-:Y:S01]  /*6e10*/  FFMA.FTZ R98, R98, R99, R227 ;  /* 0x0000006362627223 */ /* 0x000fe200000100e3 */
[--C-:B0-----:R-:W-:Y:S01]  /*6e20*/  HADD2.F32 R54, -RZ, R67.reuse.H1_H1 ;  /* 0x30000043ff367230 */ /* 0x101fe20000004100 */
[----:B------:R-:W-:Y:S01]  /*6e30*/  ISETP.GE.U32.AND P1, PT, R100, RZ, PT ;  /* 0x000000ff6400720c */ /* 0x000fe20003f26070 */
[----:B------:R-:W-:Y:S01]  /*6e40*/  FADD.FTZ R95, R232, -R95 ;  /* 0x8000005fe85f7221 */ /* 0x000fe20000010000 */
[----:B------:R-:W-:Y:S02]  /*6e50*/  HADD2.F32 R53, -RZ, R67.H0_H0 ;  /* 0x20000043ff357230 */ /* 0x000fe40000004100 */
[----:B------:R-:W-:Y:S01]  /*6e60*/  FADD.FTZ R225, R225, -R98 ;  /* 0x80000062e1e17221 */ /* 0x000fe20000010000 */
[----:B------:R-:W-:Y:S01]  /*6e70*/  ISETP.GE.U32.AND P3, PT, R150, RZ, PT ;  /* 0x000000ff9600720c */ /* 0x000fe20003f66070 */
[----:B------:R-:W-:Y:S01]  /*6e80*/  FFMA.FTZ R76, R212, R95, R54 ;  /* 0x0000005fd44c7223 */ /* 0x000fe20000010036 */
[----:B------:R-:W-:Y:S01]  /*6e90*/  FFMA.FTZ R96, R96, R99, R227 ;  /* 0x0000006360607223 */ /* 0x000fe200000100e3 */
[----:B------:R-:W-:Y:S01]  /*6ea0*/  FFMA.FTZ R71, R212, R225, R53 ;  /* 0x000000e1d4477223 */ /* 0x000fe20000010035 */
[----:B------:R-:W-:Y:S01]  /*6eb0*/  ISETP.GE.U32.AND.EX P1, PT, R101, 0x1000000, PT, P1 ;  /* 0x010000006500780c */ /* 0x000fe20003f26110 */
[----:B------:R-:W-:Y:S01]  /*6ec0*/  FMUL.FTZ R53, R76, UR6 ;  /* 0x000000064c357c20 */ /* 0x000fe20008410000 */
[----:B------:R-:W-:Y:S01]  /*6ed0*/  ISETP.GE.U32.AND.EX P3, PT, R151, 0x1000000, PT, P3 ;  /* 0x010000009700780c */ /* 0x000fe20003f66130 */
[----:B------:R-:W-:-:S02]  /*6ee0*/  HADD2.F32 R52, -RZ, R66.H0_H0 ;  /* 0x20000042ff347230 */ /* 0x000fc40000004100 */
[----:B------:R-:W-:Y:S01]  /*6ef0*/  FADD.FTZ R97, R97, -R96 ;  /* 0x8000006061617221 */ /* 0x000fe20000010000 */
[-CC-:B------:R-:W-:Y:S01]  /*6f00*/  FFMA.FTZ R223, R223, R99.reuse, R227.reuse ;  /* 0x00000063dfdf7223 */ /* 0x180fe200000100e3 */
[C---:B------:R-:W-:Y:S01]  /*6f10*/  FSEL R78, R53.reuse, RZ, P1 ;  /* 0x000000ff354e7208 */ /* 0x040fe20000800000 */
[----:B------:R-:W-:Y:S01]  /*6f20*/  FFMA.FTZ R90, R90, R99, R227 ;  /* 0x000000635a5a7223 */ /* 0x000fe200000100e3 */
[----:B------:R-:W-:Y:S01]  /*6f30*/  FSEL R77, R53, RZ, P3 ;  /* 0x000000ff354d7208 */ /* 0x000fe20001800000 */
        /* <DEDUP_REMOVED lines=8> */
[C---:B------:R-:W-:Y:S01]  /*6fc0*/  FSEL R75, R52.reuse, RZ, P6 ;  /* 0x000000ff344b7208 */ /* 0x040fe20003000000 */
[-CC-:B------:R-:W-:Y:S01]  /*6fd0*/  FFMA.FTZ R0, R91, R99.reuse, R227.reuse ;  /* 0x000000635b007223 */ /* 0x180fe200000100e3 */
[----:B------:R-:W-:Y:S01]  /*6fe0*/  FSEL R72, R52, RZ, P4 ;  /* 0x000000ff34487208 */ /* 0x000fe20002000000 */
[----:B------:R-:W-:Y:S01]  /*6ff0*/  FMUL.FTZ R52, R70, UR6 ;  /* 0x0000000646347c20 */ /* 0x000fe20008410000 */
[----:B------:R-:W-:Y:S01]  /*7000*/  LOP3.LUT P5, RZ, R101, 0xff, RZ, 0xc0, !PT ;  /* 0x000000ff65ff7812 */ /* 0x000fe200078ac0ff */
[----:B------:R-:W-:Y:S01]  /*7010*/  FMUL.FTZ R55, R223, UR6 ;  /* 0x00000006df377c20 */ /* 0x000fe20008410000 */
[----:B------:R-:W-:Y:S01]  /*7020*/  LOP3.LUT P6, RZ, R151, 0xff, RZ, 0xc0, !PT ;  /* 0x000000ff97ff7812 */ /* 0x000fe200078cc0ff */
[--C-:B------:R-:W-:Y:S01]  /*7030*/  HADD2.F32 R53, -RZ, R65.reuse.H0_H0 ;  /* 0x20000041ff357230 */ /* 0x100fe20000004100 */
[----:B------:R-:W-:Y:S01]  /*7040*/  LOP3.LUT P4, RZ, R101, 0xff00, RZ, 0xc0, !PT ;  /* 0x0000ff0065ff7812 */ /* 0x000fe2000788c0ff */
[----:B------:R-:W-:Y:S01]  /*7050*/  FADD.FTZ R221, R221, -R90 ;  /* 0x8000005adddd7221 */ /* 0x000fe20000010000 */
[----:B------:R-:W-:Y:S01]  /*7060*/  FFMA.FTZ R88, R88, R99, R227 ;  /* 0x0000006358587223 */ /* 0x000fe200000100e3 */
[C---:B------:R-:W-:Y:S01]  /*7070*/  FSEL R74, R52.reuse, RZ, P5 ;  /* 0x000000ff344a7208 */ /* 0x040fe20002800000 */
[----:B------:R-:W-:Y:S01]  /*7080*/  HADD2.F32 R54, -RZ, R65.H1_H1 ;  /* 0x30000041ff367230 */ /* 0x000fe20000004100 */
[----:B------:R-:W-:Y:S01]  /*7090*/  FSEL R69, R52, RZ, P6 ;  /* 0x000000ff34457208 */ /* 0x000fe20003000000 */
[----:B------:R-:W-:Y:S01]  /*70a0*/  FADD.FTZ R93, R92, -R93 ;  /* 0x8000005d5c5d7221 */ /* 0x000fe20000010000 */
[--C-:B------:R-:W-:Y:S01]  /*70b0*/  HADD2.F32 R52, -RZ, R64.reuse.H1_H1 ;  /* 0x30000040ff347230 */ /* 0x100fe20000004100 */
[----:B------:R-:W-:Y:S01]  /*70c0*/  FSEL R73, R55, RZ, P4 ;  /* 0x000000ff37497208 */ /* 0x000fe20002000000 */
[----:B------:R-:W-:Y:S01]  /*70d0*/  FADD.FTZ R89, R89, -R0 ;  /* 0x8000000059597221 */ /* 0x000fe20000010000 */
[----:B------:R-:W-:Y:S01]  /*70e0*/  LOP3.LUT P4, RZ, R151, 0xff00, RZ, 0xc0, !PT ;  /* 0x0000ff0097ff7812 */ /* 0x000fe2000788c0ff */
[----:B------:R-:W-:-:S02]  /*70f0*/  HADD2.F32 R0, -RZ, R64.H0_H0 ;  /* 0x20000040ff007230 */ /* 0x000fc40000004100 */
[C---:B------:R-:W-:Y:S01]  /*7100*/  FFMA.FTZ R53, R212.reuse, R221, R53 ;  /* 0x000000ddd4357223 */ /* 0x040fe20000010035 */
[----:B------:R-:W-:Y:S01]  /*7110*/  FADD.FTZ R79, R79, -R88 ;  /* 0x800000584f4f7221 */ /* 0x000fe20000010000 */
[C---:B------:R-:W-:Y:S01]  /*7120*/  FFMA.FTZ R68, R212.reuse, R93, R54 ;  /* 0x0000005dd4447223 */ /* 0x040fe20000010036 */
[----:B------:R-:W-:Y:S01]  /*7130*/  FFMA.FTZ R89, R212, R89, R52 ;  /* 0x00000059d4597223 */ /* 0x000fe20000010034 */
[----:B------:R-:W-:Y:S01]  /*7140*/  FSEL R54, R55, RZ, P4 ;  /* 0x000000ff37367208 */ /* 0x000fe20002000000 */
[----:B------:R-:W-:Y:S01]  /*7150*/  FMUL.FTZ R52, R53, UR6 ;  /* 0x0000000635347c20 */ /* 0x000fe20008410000 */
[----:B------:R-:W-:Y:S01]  /*7160*/  LOP3.LUT P1, RZ, R100, 0xff0000, RZ, 0xc0, !PT ;  /* 0x00ff000064ff7812 */ /* 0x000fe2000782c0ff */
[----:B------:R-:W-:Y:S01]  /*7170*/  FFMA.FTZ R0, R212, R79, R0 ;  /* 0x0000004fd4007223 */ /* 0x000fe20000010000 */
[----:B------:R-:W-:Y:S01]  /*7180*/  F2FP.F16.F32.PACK_AB R55, R77, R72 ;  /* 0x000000484d37723e */ /* 0x000fe200000000ff */
[----:B------:R-:W-:Y:S01]  /*7190*/  FMUL.FTZ R72, R68, UR6 ;  /* 0x0000000644487c20 */ /* 0x000fe20008410000 */
[----:B------:R-:W-:-:S02]  /*71a0*/  LOP3.LUT P4, RZ, R150, 0xff0000, RZ, 0xc0, !PT ;  /* 0x00ff000096ff7812 */ /* 0x000fc4000788c0ff */
[----:B------:R-:W-:Y:S02]  /*71b0*/  LOP3.LUT P3, RZ, R100, 0xff000000, RZ, 0xc0, !PT ;  /* 0xff00000064ff7812 */ /* 0x000fe4000786c0ff */
[----:B------:R-:W-:Y:S02]  /*71c0*/  F2FP.F16.F32.PACK_AB R54, R54, R69 ;  /* 0x000000453636723e */ /* 0x000fe400000000ff */
[----:B------:R-:W-:Y:S02]  /*71d0*/  F2FP.F16.F32.PACK_AB R74, R73, R74 ;  /* 0x0000004a494a723e */ /* 0x000fe400000000ff */
[----:B------:R-:W-:Y:S02]  /*71e0*/  F2FP.F16.F32.PACK_AB R69, R68, R53 ;  /* 0x000000354445723e */ /* 0x000fe400000000ff */
[C---:B------:R-:W-:Y:S02]  /*71f0*/  FSEL R73, R52.reuse, RZ, P1 ;  /* 0x000000ff34497208 */ /* 0x040fe40000800000 */
[----:B------:R-:W-:Y:S01]  /*7200*/  FSEL R53, R52, RZ, P4 ;  /* 0x000000ff34357208 */ /* 0x000fe20002000000 */
[----:B------:R-:W-:Y:S01]  /*7210*/  FMUL.FTZ R52, R89, UR6 ;  /* 0x0000000659347c20 */ /* 0x000fe20008410000 */
[----:B------:R-:W-:-:S02]  /*7220*/  F2FP.F16.F32.PACK_AB R71, R76, R71 ;  /* 0x000000474c47723e */ /* 0x000fc400000000ff */
[----:B------:R-:W-:Y:S01]  /*7230*/  F2FP.F16.F32.PACK_AB R68, R89, R0 ;  /* 0x000000005944723e */ /* 0x000fe200000000ff */
[----:B------:R-:W-:Y:S01]  /*7240*/  FMUL.FTZ R0, R0, UR6 ;  /* 0x0000000600007c20 */ /* 0x000fe20008410000 */
[----:B------:R-:W-:Y:S02]  /*7250*/  LOP3.LUT P5, RZ, R100, 0xff00, RZ, 0xc0, !PT ;  /* 0x0000ff0064ff7812 */ /* 0x000fe400078ac0ff */
[C---:B------:R-:W-:Y:S02]  /*7260*/  LOP3.LUT P1, RZ, R150.reuse, 0xff000000, RZ, 0xc0, !PT ;  /* 0xff00000096ff7812 */ /* 0x040fe4000782c0ff */
[----:B------:R-:W-:Y:S02]  /*7270*/  LOP3.LUT P4, RZ, R150, 0xff00, RZ, 0xc0, !PT ;  /* 0x0000ff0096ff7812 */ /* 0x000fe4000788c0ff */
[----:B------:R-:W-:Y:S02]  /*7280*/  FSEL R76, R72, RZ, P3 ;  /* 0x000000ff484c7208 */ /* 0x000fe40001800000 */
[----:B------:R-:W-:-:S02]  /*7290*/  LOP3.LUT P6, RZ, R100, 0xff, RZ, 0xc0, !PT ;  /* 0x000000ff64ff7812 */ /* 0x000fc400078cc0ff */
[----:B------:R-:W-:Y:S02]  /*72a0*/  LOP3.LUT P3, RZ, R150, 0xff, RZ, 0xc0, !PT ;  /* 0x000000ff96ff7812 */ /* 0x000fe4000786c0ff */
[----:B------:R-:W-:Y:S02]  /*72b0*/  F2FP.F16.F32.PACK_AB R75, R78, R75 ;  /* 0x0000004b4e4b723e */ /* 0x000fe400000000ff */
[----:B------:R-:W-:Y:S02]  /*72c0*/  FSEL R78, R72, RZ, P1 ;  /* 0x000000ff484e7208 */ /* 0x000fe40000800000 */
[C---:B------:R-:W-:Y:S02]  /*72d0*/  FSEL R77, R52.reuse, RZ, P5 ;  /* 0x000000ff344d7208 */ /* 0x040fe40002800000 */
        /* <DEDUP_REMOVED lines=9> */
.L_x_737:
[-CC-:B------:R-:W-:Y:S01]  /*7370*/  FFMA.FTZ R95, R95, R99.reuse, R227.reuse ;  /* 0x000000635f5f7223 */ /* 0x180fe200000100e3 */
[--C-:B0-----:R-:W-:Y:S01]  /*7380*/  HADD2.F32 R53, -RZ, R67.reuse.H1_H1 ;  /* 0x30000043ff357230 */ /* 0x101fe20000004100 */
[----:B------:R-:W-:Y:S01]  /*7390*/  ISETP.GE.U32.AND P1, PT, R100, RZ, PT ;  /* 0x000000ff6400720c */ /* 0x000fe20003f26070 */
[----:B------:R-:W-:Y:S01]  /*73a0*/  FFMA.FTZ R98, R98, R99, R227 ;  /* 0x0000006362627223 */ /* 0x000fe200000100e3 */
[----:B------:R-:W-:Y:S01]  /*73b0*/  FADD.FTZ R95, R232, -R95 ;  /* 0x8000005fe85f7221 */ /* 0x000fe20000010000 */
[----:B------:R-:W-:Y:S01]  /*73c0*/  HADD2.F32 R54, -RZ, R67.H0_H0 ;  /* 0x20000043ff367230 */ /* 0x000fe20000004100 */
[----:B------:R-:W-:Y:S01]  /*73d0*/  ISETP.GE.U32.AND.EX P5, PT, R101, 0x1000000, PT, P1 ;  /* 0x010000006500780c */ /* 0x000fe20003fa6110 */
[----:B------:R-:W-:Y:S01]  /*73e0*/  FADD.FTZ R225, R225, -R98 ;  /* 0x80000062e1e17221 */ /* 0x000fe20000010000 */
[----:B------:R-:W-:Y:S01]  /*73f0*/  FFMA.FTZ R53, R212, R95, R53 ;  /* 0x0000005fd4357223 */ /* 0x000fe20000010035 */
[----:B------:R-:W-:Y:S01]  /*7400*/  ISETP.GE.U32.AND P1, PT, R150, RZ, PT ;  /* 0x000000ff9600720c */ /* 0x000fe20003f26070 */
[-CC-:B------:R-:W-:Y:S01]  /*7410*/  FFMA.FTZ R96, R96, R99.reuse, R227.reuse ;  /* 0x0000006360607223 */ /* 0x180fe200000100e3 */
[----:B------:R-:W-:Y:S01]  /*7420*/  FFMA.FTZ R223, R223, R99, R227 ;  /* 0x00000063dfdf7223 */ /* 0x000fe200000100e3 */
[----:B------:R-:W-:Y:S01]  /*7430*/  FMUL.FTZ R53, R53, UR6 ;  /* 0x0000000635357c20 */ /* 0x000fe20008410000 */
[----:B------:R-:W-:Y:S01]  /*7440*/  ISETP.GE.U32.AND.EX P1, PT, R151, 0x1000000, PT, P1 ;  /* 0x010000009700780c */ /* 0x000fe20003f26110 */
[----:B------:R-:W-:-:S02]  /*7450*/  HADD2.F32 R52, -RZ, R66.H0_H0 ;  /* 0x20000042ff347230 */ /* 0x000fc40000004100 */
[----:B------:R-:W-:Y:S01]  /*7460*/  FFMA.FTZ R54, R212, R225, R54 ;  /* 0x000000e1d4367223 */ /* 0x000fe20000010036 */
[----:B------:R-:W-:Y:S01]  /*7470*/  FADD.FTZ R97, R97, -R96 ;  /* 0x8000006061617221 */ /* 0x000fe20000010000 */
[C---:B------:R-:W-:Y:S01]  /*7480*/  FSEL R76, R53.reuse, RZ, P5 ;  /* 0x000000ff354c7208 */ /* 0x040fe20002800000 */
[----:B------:R-:W-:Y:S01]  /*7490*/  FADD.FTZ R223, R94, -R223 ;  /* 0x800000df5edf7221 */ /* 0x000fe20000010000 */
[----:B------:R-:W-:Y:S01]  /*74a0*/  FSEL R77, R53, RZ, P1 ;  /* 0x000000ff354d7208 */ /* 0x000fe20000800000 */
[----:B------:R-:W-:Y:S02]  /*74b0*/  HADD2.F32 R53, -RZ, R66.H1_H1 ;  /* 0x30000042ff357230 */ /* 0x000fe40000004100 */
[----:B------:R-:W-:Y:S01]  /*74c0*/  FMUL.FTZ R54, R54, UR6 ;  /* 0x0000000636367c20 */ /* 0x000fe20008410000 */
[----:B------:R-:W-:Y:S01]  /*74d0*/  FFMA.FTZ R52, R212, R97, R52 ;  /* 0x00000061d4347223 */ /* 0x000fe20000010034 */
[----:B------:R-:W-:Y:S01]  /*74e0*/  LOP3.LUT P3, RZ, R101, 0xff0000, RZ, 0xc0, !PT ;  /* 0x00ff000065ff7812 */ /* 0x000fe2000786c0ff */
[----:B------:R-:W-:Y:S01]  /*74f0*/  FFMA.FTZ R90, R90, R99, R227 ;  /* 0x000000635a5a7223 */ /* 0x000fe200000100e3 */
[----:B------:R-:W-:Y:S01]  /*7500*/  FFMA.FTZ R223, R212, R223, R53 ;  /* 0x000000dfd4df7223 */ /* 0x000fe20000010035 */
[----:B------:R-:W-:Y:S01]  /*7510*/  FFMA.FTZ R93, R93, R99, R227 ;  /* 0x000000635d5d7223 */ /* 0x000fe200000100e3 */
[----:B------:R-:W-:Y:S01]  /*7520*/  LOP3.LUT P6, RZ, R151, 0xff0000, RZ, 0xc0, !PT ;  /* 0x00ff000097ff7812 */ /* 0x000fe200078cc0ff */
[----:B------:R-:W-:Y:S01]  /*7530*/  FMUL.FTZ R52, R52, UR6 ;  /* 0x0000000634347c20 */ /* 0x000fe20008410000 */
[----:B------:R-:W-:Y:S01]  /*7540*/  FSEL R75, R54, RZ, P3 ;  /* 0x000000ff364b7208 */ /* 0x000fe20001800000 */
[----:B------:R-:W-:-:S02]  /*7550*/  HADD2.F32 R53, -RZ, R65.H0_H0 ;  /* 0x20000041ff357230 */ /* 0x000fc40000004100 */
[----:B------:R-:W-:Y:S01]  /*7560*/  FMUL.FTZ R223, R223, UR6 ;  /* 0x00000006dfdf7c20 */ /* 0x000fe20008410000 */
[----:B------:R-:W-:Y:S01]  /*7570*/  LOP3.LUT P4, RZ, R101, 0xff, RZ, 0xc0, !PT ;  /* 0x000000ff65ff7812 */ /* 0x000fe2000788c0ff */
[----:B------:R-:W-:Y:S01]  /*7580*/  FADD.FTZ R221, R221, -R90 ;  /* 0x8000005adddd7221 */ /* 0x000fe20000010000 */
[----:B------:R-:W-:Y:S01]  /*7590*/  LOP3.LUT P5, RZ, R151, 0xff, RZ, 0xc0, !PT ;  /* 0x000000ff97ff7812 */ /* 0x000fe200078ac0ff */
[-C--:B------:R-:W-:Y:S01]  /*75a0*/  FFMA.FTZ R0, R91, R99.reuse, R227 ;  /* 0x000000635b007223 */ /* 0x080fe200000100e3 */
[----:B------:R-:W-:Y:S01]  /*75b0*/  LOP3.LUT P3, RZ, R101, 0xff00, RZ, 0xc0, !PT ;  /* 0x0000ff0065ff7812 */ /* 0x000fe2000786c0ff */
[----:B------:R-:W-:Y:S02]  /*75c0*/  HADD2.F32 R55, -RZ, R65.H1_H1 ;  /* 0x30000041ff377230 */ /* 0x000fe40000004100 */
[----:B------:R-:W-:Y:S01]  /*75d0*/  FADD.FTZ R93, R92, -R93 ;  /* 0x8000005d5c5d7221 */ /* 0x000fe20000010000 */
[----:B------:R-:W-:Y:S01]  /*75e0*/  FFMA.FTZ R88, R88, R99, R227 ;  /* 0x0000006358587223 */ /* 0x000fe200000100e3 */
[----:B------:R-:W-:Y:S01]  /*75f0*/  FSEL R72, R54, RZ, P6 ;  /* 0x000000ff36487208 */ /* 0x000fe20003000000 */
[----:B------:R-:W-:Y:S01]  /*7600*/  FFMA.FTZ R53, R212, R221, R53 ;  /* 0x000000ddd4357223 */ /* 0x000fe20000010035 */
[C---:B------:R-:W-:Y:S01]  /*7610*/  FSEL R74, R52.reuse, RZ, P4 ;  /* 0x000000ff344a7208 */ /* 0x040fe20002000000 */
[----:B------:R-:W-:Y:S01]  /*7620*/  FADD.FTZ R89, R89, -R0 ;  /* 0x8000000059597221 */ /* 0x000fe20000010000 */
[----:B------:R-:W-:Y:S01]  /*7630*/  FSEL R54, R52, RZ, P5 ;  /* 0x000000ff34367208 */ /* 0x000fe20002800000 */
[--C-:B------:R-:W-:Y:S01]  /*7640*/  HADD2.F32 R52, -RZ, R64.reuse.H1_H1 ;  /* 0x30000040ff347230 */ /* 0x100fe20000004100 */
[----:B------:R-:W-:Y:S01]  /*7650*/  FSEL R73, R223, RZ, P3 ;  /* 0x000000ffdf497208 */ /* 0x000fe20001800000 */
[----:B------:R-:W-:Y:S01]  /*7660*/  HADD2.F32 R0, -RZ, R64.H0_H0 ;  /* 0x20000040ff007230 */ /* 0x000fe20000004100 */
[----:B------:R-:W-:Y:S01]  /*7670*/  LOP3.LUT P3, RZ, R151, 0xff00, RZ, 0xc0, !PT ;  /* 0x0000ff0097ff7812 */ /* 0x000fe2000786c0ff */
[----:B------:R-:W-:Y:S01]  /*7680*/  FFMA.FTZ R93, R212, R93, R55 ;  /* 0x0000005dd45d7223 */ /* 0x000fe20000010037 */
[----:B------:R-:W-:Y:S01]  /*7690*/  FADD.FTZ R79, R79, -R88 ;  /* 0x800000584f4f7221 */ /* 0x000fe20000010000 */
[----:B------:R-:W-:Y:S01]  /*76a0*/  FMUL.FTZ R53, R53, UR6 ;  /* 0x0000000635357c20 */ /* 0x000fe20008410000 */
[----:B------:R-:W-:Y:S01]  /*76b0*/  LOP3.LUT P6, RZ, R100, 0xff0000, RZ, 0xc0, !PT ;  /* 0x00ff000064ff7812 */ /* 0x000fe200078cc0ff */
[----:B------:R-:W-:Y:S01]  /*76c0*/  FFMA.FTZ R52, R212, R89, R52 ;  /* 0x00000059d4347223 */ /* 0x000fe20000010034 */
[----:B------:R-:W-:Y:S01]  /*76d0*/  FSEL R223, R223, RZ, P3 ;  /* 0x000000ffdfdf7208 */ /* 0x000fe20001800000 */
[----:B------:R-:W-:Y:S01]  /*76e0*/  FMUL.FTZ R93, R93, UR6 ;  /* 0x000000065d5d7c20 */ /* 0x000fe20008410000 */
[----:B------:R-:W-:Y:S01]  /*76f0*/  LOP3.LUT P3, RZ, R150, 0xff0000, RZ, 0xc0, !PT ;  /* 0x00ff000096ff7812 */ /* 0x000fe2000786c0ff */
[----:B------:R-:W-:Y:S01]  /*7700*/  FFMA.FTZ R0, R212, R79, R0 ;  /* 0x0000004fd4007223 */ /* 0x000fe20000010000 */
[----:B------:R-:W-:Y:S01]  /*7710*/  LOP3.LUT P1, RZ, R100, 0xff000000, RZ, 0xc0, !PT ;  /* 0xff00000064ff7812 */ /* 0x000fe2000782c0ff */
[----:B------:R-:W-:Y:S01]  /*7720*/  FMUL.FTZ R52, R52, UR6 ;  /* 0x0000000634347c20 */ /* 0x000fe20008410000 */
[----:B------:R-:W-:Y:S01]  /*7730*/  F2FP.F16.F32.PACK_AB R74, R73, R74 ;  /* 0x0000004a494a723e */ /* 0x000fe200000000ff */
[----:B------:R-:W-:Y:S01]  /*7740*/  FMUL.FTZ R0, R0, UR6 ;  /* 0x0000000600007c20 */ /* 0x000fe20008410000 */
[----:B------:R-:W-:-:S02]  /*7750*/  FSEL R73, R53, RZ, P6 ;  /* 0x000000ff35497208 */ /* 0x000fc40003000000 */
[----:B------:R-:W-:Y:S02]  /*7760*/  F2FP.F16.F32.PACK_AB R75, R76, R75 ;  /* 0x0000004b4c4b723e */ /* 0x000fe400000000ff */
[----:B------:R-:W-:Y:S02]  /*7770*/  FSEL R53, R53, RZ, P3 ;  /* 0x000000ff35357208 */ /* 0x000fe40001800000 */
[----:B------:R-:W-:Y:S02]  /*7780*/  LOP3.LUT P4, RZ, R100, 0xff00, RZ, 0xc0, !PT ;  /* 0x0000ff0064ff7812 */ /* 0x000fe4000788c0ff */
[----:B------:R-:W-:Y:S02]  /*7790*/  LOP3.LUT P3, RZ, R150, 0xff00, RZ, 0xc0, !PT ;  /* 0x0000ff0096ff7812 */ /* 0x000fe4000786c0ff */
[----:B------:R-:W-:Y:S02]  /*77a0*/  FSEL R76, R93, RZ, P1 ;  /* 0x000000ff5d4c7208 */ /* 0x000fe40000800000 */
[----:B------:R-:W-:-:S02]  /*77b0*/  LOP3.LUT P5, RZ, R100, 0xff, RZ, 0xc0, !PT ;  /* 0x000000ff64ff7812 */ /* 0x000fc400078ac0ff */
[C---:B------:R-:W-:Y:S02]  /*77c0*/  LOP3.LUT P6, RZ, R150.reuse, 0xff000000, RZ, 0xc0, !PT ;  /* 0xff00000096ff7812 */ /* 0x040fe400078cc0ff */
[----:B------:R-:W-:Y:S02]  /*77d0*/  LOP3.LUT P1, RZ, R150, 0xff, RZ, 0xc0, !PT ;  /* 0x000000ff96ff7812 */ /* 0x000fe4000782c0ff */
[----:B------:R-:W-:Y:S02]  /*77e0*/  F2FP.F16.F32.PACK_AB R55, R77, R72 ;  /* 0x000000484d37723e */ /* 0x000fe400000000ff */
[C---:B------:R-:W-:Y:S02]  /*77f0*/  FSEL R77, R52.reuse, RZ, P4 ;  /* 0x000000ff344d7208 */ /* 0x040fe40002000000 */
[----:B------:R-:W-:Y:S02]  /*7800*/  FSEL R79, R52, RZ, P3 ;  /* 0x000000ff344f7208 */ /* 0x000fe40001800000 */
        /* <DEDUP_REMOVED lines=9> */
.L_x_736:
[----:B------:R-:W-:Y:S05]  /*78a0*/  @!P2 BRA `(.L_x_739) ;  /* 0x00000004003ca947 */ /* 0x000fea0003800000 */
[-CC-:B------:R-:W-:Y:S01]  /*78b0*/  FFMA.FTZ R98, R98, R99.reuse, R227.reuse ;  /* 0x0000006362627223 */ /* 0x180fe200000100e3 */
[-CC-:B------:R-:W-:Y:S01]  /*78c0*/  FFMA.FTZ R96, R96, R99.reuse, R227.reuse ;  /* 0x0000006360607223 */ /* 0x180fe200000100e3 */
[-CC-:B------:R-:W-:Y:S01]  /*78d0*/  FFMA.FTZ R223, R223, R99.reuse, R227.reuse ;  /* 0x00000063dfdf7223 */ /* 0x180fe200000100e3 */
[----:B------:R-:W-:Y:S01]  /*78e0*/  FFMA.FTZ R95, R95, R99, R227 ;  /* 0x000000635f5f7223 */ /* 0x000fe200000100e3 */
[----:B0-----:R-:W-:Y:S01]  /*78f0*/  FADD.FTZ R71, R225, -R98 ;  /* 0x80000062e1477221 */ /* 0x001fe20000010000 */
[----:B------:R-:W-:Y:S01]  /*7900*/  FADD.FTZ R97, R97, -R96 ;  /* 0x8000006061617221 */ /* 0x000fe20000010000 */
[----:B------:R-:W-:Y:S01]  /*7910*/  LOP3.LUT P6, RZ, R101, 0xff0000, RZ, 0xc0, !PT ;  /* 0x00ff000065ff7812 */ /* 0x000fe200078cc0ff */
[----:B------:R-:W-:Y:S01]  /*7920*/  FADD.FTZ R55, R94, -R223 ;  /* 0x800000df5e377221 */ /* 0x000fe20000010000 */
[C---:B------:R-:W-:Y:S01]  /*7930*/  FMUL.FTZ R71, R212.reuse, R71 ;  /* 0x00000047d4477220 */ /* 0x040fe20000410000 */
[----:B------:R-:W-:Y:S01]  /*7940*/  LOP3.LUT P4, RZ, R151, 0xff0000, RZ, 0xc0, !PT ;  /* 0x00ff000097ff7812 */ /* 0x000fe2000788c0ff */
[----:B------:R-:W-:Y:S01]  /*7950*/  FMUL.FTZ R70, R212, R97 ;  /* 0x00000061d4467220 */ /* 0x000fe20000410000 */
[----:B------:R-:W-:Y:S01]  /*7960*/  FADD.FTZ R95, R232, -R95 ;  /* 0x8000005fe85f7221 */ /* 0x000fe20000010000 */
[----:B------:R-:W-:Y:S01]  /*7970*/  FMUL.FTZ R0, R71, UR6 ;  /* 0x0000000647007c20 */ /* 0x000fe20008410000 */
[----:B------:R-:W-:Y:S01]  /*7980*/  LOP3.LUT P5, RZ, R101, 0xff, RZ, 0xc0, !PT ;  /* 0x000000ff65ff7812 */ /* 0x000fe200078ac0ff */
[C---:B------:R-:W-:Y:S01]  /*7990*/  FMUL.FTZ R55, R212.reuse, R55 ;  /* 0x00000037d4377220 */ /* 0x040fe20000410000 */
[----:B------:R-:W-:Y:S01]  /*79a0*/  FMUL.FTZ R72, R212, R95 ;  /* 0x0000005fd4487220 */ /* 0x000fe20000410000 */
[----:B------:R-:W-:Y:S01]  /*79b0*/  ISETP.GE.U32.AND P1, PT, R100, RZ, PT ;  /* 0x000000ff6400720c */ /* 0x000fe20003f26070 */
[-CC-:B------:R-:W-:Y:S01]  /*79c0*/  FFMA.FTZ R90, R90, R99.reuse, R227.reuse ;  /* 0x000000635a5a7223 */ /* 0x180fe200000100e3 */
[C---:B------:R-:W-:Y:S01]  /*79d0*/  FSEL R75, R0.reuse, RZ, P6 ;  /* 0x000000ff004b7208 */ /* 0x040fe20003000000 */
[-CC-:B------:R-:W-:Y:S01]  /*79e0*/  FFMA.FTZ R93, R93, R99.reuse, R227.reuse ;  /* 0x000000635d5d7223 */ /* 0x180fe200000100e3 */
[----:B------:R-:W-:Y:S01]  /*79f0*/  FSEL R68, R0, RZ, P4 ;  /* 0x000000ff00447208 */ /* 0x000fe20002000000 */
[----:B------:R-:W-:Y:S01]  /*7a00*/  FMUL.FTZ R0, R70, UR6 ;  /* 0x0000000646007c20 */ /* 0x000fe20008410000 */
[----:B------:R-:W-:Y:S01]  /*7a10*/  LOP3.LUT P6, RZ, R151, 0xff, RZ, 0xc0, !PT ;  /* 0x000000ff97ff7812 */ /* 0x000fe200078cc0ff */
[----:B------:R-:W-:Y:S01]  /*7a20*/  FMUL.FTZ R52, R72, UR6 ;  /* 0x0000000648347c20 */ /* 0x000fe20008410000 */
[----:B------:R-:W-:Y:S01]  /*7a30*/  ISETP.GE.U32.AND P3, PT, R150, RZ, PT ;  /* 0x000000ff9600720c */ /* 0x000fe20003f66070 */
[-C--:B------:R-:W-:Y:S01]  /*7a40*/  FFMA.FTZ R78, R91, R99.reuse, R227 ;  /* 0x000000635b4e7223 */ /* 0x080fe200000100e3 */
[C---:B------:R-:W-:Y:S01]  /*7a50*/  FSEL R74, R0.reuse, RZ, P5 ;  /* 0x000000ff004a7208 */ /* 0x040fe20002800000 */
[----:B------:R-:W-:Y:S01]  /*7a60*/  FADD.FTZ R69, R221, -R90 ;  /* 0x8000005add457221 */ /* 0x000fe20000010000 */
[----:B------:R-:W-:Y:S01]  /*7a70*/  FSEL R54, R0, RZ, P6 ;  /* 0x000000ff00367208 */ /* 0x000fe20003000000 */
[----:B------:R-:W-:Y:S01]  /*7a80*/  FMUL.FTZ R0, R55, UR6 ;  /* 0x0000000637007c20 */ /* 0x000fe20008410000 */
[C---:B------:R-:W-:Y:S01]  /*7a90*/  LOP3.LUT P4, RZ, R101.reuse, 0xff00, RZ, 0xc0, !PT ;  /* 0x0000ff0065ff7812 */ /* 0x040fe2000788c0ff */
[----:B------:R-:W-:Y:S01]  /*7aa0*/  FADD.FTZ R93, R92, -R93 ;  /* 0x8000005d5c5d7221 */ /* 0x000fe20000010000 */
[----:B------:R-:W-:Y:S01]  /*7ab0*/  ISETP.GE.U32.AND.EX P1, PT, R101, 0x1000000, PT, P1 ;  /* 0x010000006500780c */ /* 0x000fe20003f26110 */
[----:B------:R-:W-:Y:S01]  /*7ac0*/  FFMA.FTZ R88, R88, R99, R227 ;  /* 0x0000006358587223 */ /* 0x000fe200000100e3 */
[----:B------:R-:W-:Y:S01]  /*7ad0*/  ISETP.GE.U32.AND.EX P3, PT, R151, 0x1000000, PT, P3 ;  /* 0x010000009700780c */ /* 0x000fe20003f66130 */
[----:B------:R-:W-:Y:S01]  /*7ae0*/  FADD.FTZ R53, R89, -R78 ;  /* 0x8000004e59357221 */ /* 0x000fe20000010000 */
[----:B------:R-:W-:Y:S01]  /*7af0*/  FSEL R73, R0, RZ, P4 ;  /* 0x000000ff00497208 */ /* 0x000fe20002000000 */
[----:B------:R-:W-:Y:S01]  /*7b00*/  FMUL.FTZ R69, R212, R69 ;  /* 0x00000045d4457220 */ /* 0x000fe20000410000 */
[C---:B------:R-:W-:Y:S01]  /*7b10*/  FSEL R76, R52.reuse, RZ, P1 ;  /* 0x000000ff344c7208 */ /* 0x040fe20000800000 */
[----:B------:R-:W-:Y:S01]  /*7b20*/  FADD.FTZ R79, R79, -R88 ;  /* 0x800000584f4f7221 */ /* 0x000fe20000010000 */
[----:B------:R-:W-:Y:S01]  /*7b30*/  FSEL R81, R52, RZ, P3 ;  /* 0x000000ff34517208 */ /* 0x000fe20001800000 */
[C---:B------:R-:W-:Y:S01]  /*7b40*/  FMUL.FTZ R52, R212.reuse, R93 ;  /* 0x0000005dd4347220 */ /* 0x040fe20000410000 */
[----:B------:R-:W-:Y:S01]  /*7b50*/  LOP3.LUT P4, RZ, R151, 0xff00, RZ, 0xc0, !PT ;  /* 0x0000ff0097ff7812 */ /* 0x000fe2000788c0ff */
[C---:B------:R-:W-:Y:S01]  /*7b60*/  FMUL.FTZ R53, R212.reuse, R53 ;  /* 0x00000035d4357220 */ /* 0x040fe20000410000 */
[----:B------:R-:W-:Y:S01]  /*7b70*/  FMUL.FTZ R212, R212, R79 ;  /* 0x0000004fd4d47220 */ /* 0x000fe20000410000 */
[----:B------:R-:W-:-:S02]  /*7b80*/  LOP3.LUT P1, RZ, R100, 0xff0000, RZ, 0xc0, !PT ;  /* 0x00ff000064ff7812 */ /* 0x000fc4000782c0ff */
[----:B------:R-:W-:Y:S01]  /*7b90*/  FSEL R77, R0, RZ, P4 ;  /* 0x000000ff004d7208 */ /* 0x000fe20002000000 */
[----:B------:R-:W-:Y:S01]  /*7ba0*/  FMUL.FTZ R0, R69, UR6 ;  /* 0x0000000645007c20 */ /* 0x000fe20008410000 */
[C---:B------:R-:W-:Y:S01]  /*7bb0*/  F2FP.F16.F32.PACK_AB R69, R52.reuse, R69 ;  /* 0x000000453445723e */ /* 0x040fe200000000ff */
[----:B------:R-:W-:Y:S01]  /*7bc0*/  FMUL.FTZ R52, R52, UR6 ;  /* 0x0000000634347c20 */ /* 0x000fe20008410000 */
[----:B------:R-:W-:Y:S02]  /*7bd0*/  LOP3.LUT P4, RZ, R150, 0xff0000, RZ, 0xc0, !PT ;  /* 0x00ff000096ff7812 */ /* 0x000fe4000788c0ff */
[----:B------:R-:W-:Y:S02]  /*7be0*/  LOP3.LUT P3, RZ, R100, 0xff000000, RZ, 0xc0, !PT ;  /* 0xff00000064ff7812 */ /* 0x000fe4000786c0ff */
[----:B------:R-:W-:Y:S02]  /*7bf0*/  F2FP.F16.F32.PACK_AB R70, R55, R70 ;  /* 0x000000463746723e */ /* 0x000fe400000000ff */
[----:B------:R-:W-:-:S02]  /*7c00*/  F2FP.F16.F32.PACK_AB R55, R81, R68 ;  /* 0x000000445137723e */ /* 0x000fc400000000ff */
[----:B------:R-:W-:Y:S02]  /*7c10*/  F2FP.F16.F32.PACK_AB R75, R76, R75 ;  /* 0x0000004b4c4b723e */ /* 0x000fe400000000ff */
[----:B------:R-:W-:Y:S02]  /*7c20*/  F2FP.F16.F32.PACK_AB R74, R73, R74 ;  /* 0x0000004a494a723e */ /* 0x000fe400000000ff */
[C---:B------:R-:W-:Y:S02]  /*7c30*/  FSEL R73, R0.reuse, RZ, P1 ;  /* 0x000000ff00497208 */ /* 0x040fe40000800000 */
[----:B------:R-:W-:Y:S01]  /*7c40*/  FSEL R76, R0, RZ, P4 ;  /* 0x000000ff004c7208 */ /* 0x000fe20002000000 */
[C---:B------:R-:W-:Y:S01]  /*7c50*/  FMUL.FTZ R0, R53.reuse, UR6 ;  /* 0x0000000635007c20 */ /* 0x040fe20008410000 */
[----:B------:R-:W-:Y:S01]  /*7c60*/  F2FP.F16.F32.PACK_AB R68, R53, R212 ;  /* 0x000000d43544723e */ /* 0x000fe200000000ff */
[----:B------:R-:W-:Y:S01]  /*7c70*/  FMUL.FTZ R212, R212, UR6 ;  /* 0x00000006d4d47c20 */ /* 0x000fe20008410000 */
[----:B------:R-:W-:-:S02]  /*7c80*/  LOP3.LUT P1, RZ, R150, 0xff000000, RZ, 0xc0, !PT ;  /* 0xff00000096ff7812 */ /* 0x000fc4000782c0ff */
[----:B------:R-:W-:Y:S02]  /*7c90*/  FSEL R78, R52, RZ, P3 ;  /* 0x000000ff344e7208 */ /* 0x000fe40001800000 */
[C---:B------:R-:W-:Y:S02]  /*7ca0*/  LOP3.LUT P5, RZ, R100.reuse, 0xff00, RZ, 0xc0, !PT ;  /* 0x0000ff0064ff7812 */ /* 0x040fe400078ac0ff */
[----:B------:R-:W-:Y:S02]  /*7cb0*/  LOP3.LUT P6, RZ, R100, 0xff, RZ, 0xc0, !PT ;  /* 0x000000ff64ff7812 */ /* 0x000fe400078cc0ff */
[C---:B------:R-:W-:Y:S02]  /*7cc0*/  LOP3.LUT P4, RZ, R150.reuse, 0xff00, RZ, 0xc0, !PT ;  /* 0x0000ff0096ff7812 */ /* 0x040fe4000788c0ff */
[----:B------:R-:W-:Y:S02]  /*7cd0*/  LOP3.LUT P3, RZ, R150, 0xff, RZ, 0xc0, !PT ;  /* 0x000000ff96ff7812 */ /* 0x000fe4000786c0ff */
[----:B------:R-:W-:-:S02]  /*7ce0*/  F2FP.F16.F32.PACK_AB R71, R72, R71 ;  /* 0x000000474847723e */ /* 0x000fc400000000ff */
[----:B------:R-:W-:Y:S02]  /*7cf0*/  F2FP.F16.F32.PACK_AB R54, R77, R54 ;  /* 0x000000364d36723e */ /* 0x000fe400000000ff */
[----:B------:R-:W-:Y:S02]  /*7d00*/  FSEL R53, R52, RZ, P1 ;  /* 0x000000ff34357208 */ /* 0x000fe40000800000 */
[C---:B------:R-:W-:Y:S02]  /*7d10*/  FSEL R77, R0.reuse, RZ, P5 ;  /* 0x000000ff004d7208 */ /* 0x040fe40002800000 */
        /* <DEDUP_REMOVED lines=8> */
.L_x_739:
        /* <DEDUP_REMOVED lines=52> */
[----:B------:R-:W-:Y:S02]  /*80e0*/  F2FP.F16.F32.PACK_AB R74, R53, R74 ;  /* 0x0000004a354a723e */ /* 0x000fe400000000ff */
[----:B------:R-:W-:Y:S02]  /*80f0*/  LOP3.LUT P4, RZ, R100, 0xff00, RZ, 0xc0, !PT ;  /* 0x0000ff0064ff7812 */ /* 0x000fe4000788c0ff */
[----:B------:R-:W-:-:S02]  /*8100*/  FSEL R54, R97, RZ, P5 ;  /* 0x000000ff61367208 */ /* 0x000fc40002800000 */
[C---:B------:R-:W-:Y:S02]  /*8110*/  FSEL R73, R221.reuse, RZ, P6 ;  /* 0x000000ffdd497208 */ /* 0x040fe40003000000 */
[----:B------:R-:W-:Y:S02]  /*8120*/  FSEL R53, R221, RZ, P3 ;  /* 0x000000ffdd357208 */ /* 0x000fe40001800000 */
[----:B------:R-:W-:Y:S02]  /*8130*/  FSEL R0, R93, RZ, P1 ;  /* 0x000000ff5d007208 */ /* 0x000fe40000800000 */
[----:B------:R-:W-:Y:S02]  /*8140*/  LOP3.LUT P5, RZ, R100, 0xff, RZ, 0xc0, !PT ;  /* 0x000000ff64ff7812 */ /* 0x000fe400078ac0ff */
[C---:B------:R-:W-:Y:S02]  /*8150*/  LOP3.LUT P6, RZ, R150.reuse, 0xff000000, RZ, 0xc0, !PT ;  /* 0xff00000096ff7812 */ /* 0x040fe400078cc0ff */
[----:B------:R-:W-:-:S02]  /*8160*/  LOP3.LUT P3, RZ, R150, 0xff00, RZ, 0xc0, !PT ;  /* 0x0000ff0096ff7812 */ /* 0x000fc4000786c0ff */
[----:B------:R-:W-:Y:S02]  /*8170*/  LOP3.LUT P1, RZ, R150, 0xff, RZ, 0xc0, !PT ;  /* 0x000000ff96ff7812 */ /* 0x000fe4000782c0ff */
[----:B------:R-:W-:Y:S02]  /*8180*/  F2FP.F16.F32.PACK_AB R55, R72, R55 ;  /* 0x000000374837723e */ /* 0x000fe400000000ff */
[----:B------:R-:W-:Y:S02]  /*8190*/  F2FP.F16.F32.PACK_AB R75, R52, R75 ;  /* 0x0000004b344b723e */ /* 0x000fe400000000ff */
[----:B------:R-:W-:Y:S02]  /*81a0*/  FSEL R77, R89, RZ, P4 ;  /* 0x000000ff594d7208 */ /* 0x000fe40002000000 */
        /* <DEDUP_REMOVED lines=10> */
.L_x_735:
[----:B------:R-:W-:Y:S05]  /*8250*/  @!P1 BRA `(.L_x_740) ;  /* 0x0000000800049947 */ /* 0x000fea0003800000 */
[----:B------:R-:W-:Y:S05]  /*8260*/  @!P2 BRA `(.L_x_741) ;  /* 0x000000040008a947 */ /* 0x000fea0003800000 */
[-CC-:B------:R-:W-:Y:S01]  /*8270*/  FFMA.FTZ R98, R98, R99.reuse, R227.reuse ;  /* 0x0000006362627223 */ /* 0x180fe200000100e3 */
[-CC-:B------:R-:W-:Y:S01]  /*8280*/  FFMA.FTZ R96, R96, R99.reuse, R227.reuse ;  /* 0x0000006360607223 */ /* 0x180fe200000100e3 */
[----:B------:R-:W-:Y:S01]  /*8290*/  FFMA.FTZ R95, R95, R99, R227 ;  /* 0x000000635f5f7223 */ /* 0x000fe200000100e3 */
[--C-:B0-----:R-:W-:Y:S02]  /*82a0*/  HADD2.F32 R70, -RZ, R67.reuse.H0_H0 ;  /* 0x20000043ff467230 */ /* 0x101fe40000004100 */
[----:B------:R-:W-:Y:S01]  /*82b0*/  FADD.FTZ R225, R225, -R98 ;  /* 0x80000062e1e17221 */ /* 0x000fe20000010000 */
[----:B------:R-:W-:Y:S02]  /*82c0*/  HADD2.F32 R69, -RZ, R67.H1_H1 ;  /* 0x30000043ff457230 */ /* 0x000fe40000004100 */
[----:B------:R-:W-:Y:S01]  /*82d0*/  FADD.FTZ R97, R97, -R96 ;  /* 0x8000006061617221 */ /* 0x000fe20000010000 */
[--C-:B------:R-:W-:Y:S02]  /*82e0*/  HADD2.F32 R68, -RZ, R66.reuse.H0_H0 ;  /* 0x20000042ff447230 */ /* 0x100fe40000004100 */
[----:B------:R-:W-:Y:S01]  /*82f0*/  FADD.FTZ R95, R232, -R95 ;  /* 0x8000005fe85f7221 */ /* 0x000fe20000010000 */
[----:B------:R-:W-:Y:S01]  /*8300*/  FFMA.FTZ R71, R212, R225, R70 ;  /* 0x000000e1d4477223 */ /* 0x000fe20000010046 */
[----:B------:R-:W-:Y:S01]  /*8310*/  ISETP.GE.U32.AND P1, PT, R100, RZ, PT ;  /* 0x000000ff6400720c */ /* 0x000fe20003f26070 */
[----:B------:R-:W-:Y:S01]  /*8320*/  FFMA.FTZ R0, R91, R99, R227 ;  /* 0x000000635b007223 */ /* 0x000fe200000100e3 */
[C---:B------:R-:W-:Y:S01]  /*8330*/  FFMA.FTZ R80, R212.reuse, R95, R69 ;  /* 0x0000005fd4507223 */ /* 0x040fe20000010045 */
[----:B------:R-:W-:Y:S01]  /*8340*/  FFMA.FTZ R97, R212, R97, R68 ;  /* 0x00000061d4617223 */ /* 0x000fe20000010044 */
[----:B------:R-:W-:Y:S01]  /*8350*/  FMUL.FTZ R69, R71, UR6 ;  /* 0x0000000647457c20 */ /* 0x000fe20008410000 */
[----:B------:R-:W-:Y:S01]  /*8360*/  LOP3.LUT P5, RZ, R101, 0xff0000, RZ, 0xc0, !PT ;  /* 0x00ff000065ff7812 */ /* 0x000fe200078ac0ff */
[----:B------:R-:W-:Y:S01]  /*8370*/  FMUL.FTZ R70, R80, UR6 ;  /* 0x0000000650467c20 */ /* 0x000fe20008410000 */
[----:B------:R-:W-:Y:S01]  /*8380*/  FMUL.FTZ R68, R97, UR6 ;  /* 0x0000000661447c20 */ /* 0x000fe20008410000 */
[----:B------:R-:W-:Y:S01]  /*8390*/  LOP3.LUT P4, RZ, R101, 0xff, RZ, 0xc0, !PT ;  /* 0x000000ff65ff7812 */ /* 0x000fe2000788c0ff */
[-CC-:B------:R-:W-:Y:S01]  /*83a0*/  FFMA.FTZ R223, R223, R99.reuse, R227.reuse ;  /* 0x00000063dfdf7223 */ /* 0x180fe200000100e3 */
[----:B------:R-:W-:Y:S01]  /*83b0*/  ISETP.GE.U32.AND.EX P1, PT, R101, 0x1000000, PT, P1 ;  /* 0x010000006500780c */ /* 0x000fe20003f26110 */
[-CC-:B------:R-:W-:Y:S01]  /*83c0*/  FFMA.FTZ R90, R90, R99.reuse, R227.reuse ;  /* 0x000000635a5a7223 */ /* 0x180fe200000100e3 */
[-CC-:B------:R-:W-:Y:S01]  /*83d0*/  FFMA.FTZ R93, R93, R99.reuse, R227.reuse ;  /* 0x000000635d5d7223 */ /* 0x180fe200000100e3 */
[----:B------:R-:W-:Y:S01]  /*83e0*/  FFMA.FTZ R88, R88, R99, R227 ;  /* 0x0000006358587223 */ /* 0x000fe200000100e3 */
[----:B------:R-:W-:Y:S01]  /*83f0*/  FSEL R78, R69, RZ, P5 ;  /* 0x000000ff454e7208 */ /* 0x000fe20002800000 */
[----:B------:R-:W-:Y:S01]  /*8400*/  FADD.FTZ R89, R89, -R0 ;  /* 0x8000000059597221 */ /* 0x000fe20000010000 */
[----:B------:R-:W-:Y:S01]  /*8410*/  FSEL R81, R70, RZ, P1 ;  /* 0x000000ff46517208 */ /* 0x000fe20000800000 */
[----:B------:R-:W-:Y:S01]  /*8420*/  HADD2.F32 R69, -RZ, R66.H1_H1 ;  /* 0x30000042ff457230 */ /* 0x000fe20000004100 */
[----:B------:R-:W-:Y:S01]  /*8430*/  FSEL R76, R68, RZ, P4 ;  /* 0x000000ff444c7208 */ /* 0x000fe20002000000 */
[----:B------:R-:W-:Y:S01]  /*8440*/  FADD.FTZ R223, R94, -R223 ;  /* 0x800000df5edf7221 */ /* 0x000fe20000010000 */
[----:B------:R-:W-:-:S02]  /*8450*/  HADD2.F32 R70, -RZ, R65.H0_H0 ;  /* 0x20000041ff467230 */ /* 0x000fc40000004100 */
[----:B------:R-:W-:Y:S01]  /*8460*/  FADD.FTZ R221, R221, -R90 ;  /* 0x8000005adddd7221 */ /* 0x000fe20000010000 */
[----:B------:R-:W-:Y:S02]  /*8470*/  HADD2.F32 R72, -RZ, R65.H1_H1 ;  /* 0x30000041ff487230 */ /* 0x000fe40000004100 */
[----:B------:R-:W-:Y:S01]  /*8480*/  FADD.FTZ R93, R92, -R93 ;  /* 0x8000005d5c5d7221 */ /* 0x000fe20000010000 */
[--C-:B------:R-:W-:Y:S02]  /*8490*/  HADD2.F32 R0, -RZ, R64.reuse.H0_H0 ;  /* 0x20000040ff007230 */ /* 0x100fe40000004100 */
[----:B------:R-:W-:Y:S01]  /*84a0*/  FADD.FTZ R79, R79, -R88 ;  /* 0x800000584f4f7221 */ /* 0x000fe20000010000 */
[----:B------:R-:W-:Y:S02]  /*84b0*/  HADD2.F32 R68, -RZ, R64.H1_H1 ;  /* 0x30000040ff447230 */ /* 0x000fe40000004100 */
[C---:B------:R-:W-:Y:S01]  /*84c0*/  FFMA.FTZ R74, R212.reuse, R223, R69 ;  /* 0x000000dfd44a7223 */ /* 0x040fe20000010045 */
[C---:B------:R-:W-:Y:S01]  /*84d0*/  FFMA.FTZ R69, R212.reuse, R221, R70 ;  /* 0x000000ddd4457223 */ /* 0x040fe20000010046 */
[C---:B------:R-:W-:Y:S01]  /*84e0*/  FFMA.FTZ R72, R212.reuse, R93, R72 ;  /* 0x0000005dd4487223 */ /* 0x040fe20000010048 */
[C---:B------:R-:W-:Y:S01]  /*84f0*/  FFMA.FTZ R0, R212.reuse, R79, R0 ;  /* 0x0000004fd4007223 */ /* 0x040fe20000010000 */
[----:B------:R-:W-:Y:S01]  /*8500*/  FFMA.FTZ R89, R212, R89, R68 ;  /* 0x00000059d4597223 */ /* 0x000fe20000010044 */
[C---:B------:R-:W-:Y:S01]  /*8510*/  F2FP.F16.F32.PACK_AB R70, R74.reuse, R97 ;  /* 0x000000614a46723e */ /* 0x040fe200000000ff */
[----:B------:R-:W-:Y:S01]  /*8520*/  FMUL.FTZ R75, R74, UR6 ;  /* 0x000000064a4b7c20 */ /* 0x000fe20008410000 */
[----:B------:R-:W-:Y:S01]  /*8530*/  FMUL.FTZ R73, R69, UR6 ;  /* 0x0000000645497c20 */ /* 0x000fe20008410000 */
[C---:B------:R-:W-:Y:S01]  /*8540*/  F2FP.F16.F32.PACK_AB R69, R72.reuse, R69 ;  /* 0x000000454845723e */ /* 0x040fe200000000ff */
[----:B------:R-:W-:Y:S01]  /*8550*/  FMUL.FTZ R74, R72, UR6 ;  /* 0x00000006484a7c20 */ /* 0x000fe20008410000 */
[C---:B------:R-:W-:Y:S01]  /*8560*/  F2FP.F16.F32.PACK_AB R68, R89.reuse, R0 ;  /* 0x000000005944723e */ /* 0x040fe200000000ff */
        /* <DEDUP_REMOVED lines=15> */
[----:B------:R-:W-:Y:S02]  /*8660*/  F2FP.F16.F32.PACK_AB R73, R0, R73 ;  /* 0x000000490049723e */ /* 0x000fe400000000ff */
[----:B------:R-:W-:Y:S01]  /*8670*/  F2FP.F16.F32.PACK_AB R72, R89, R72 ;  /* 0x000000485948723e */ /* 0x000fe200000000ff */
[----:B------:R-:W-:Y:S06]  /*8680*/  BRA `(.L_x_738) ;  /* 0x0000000800b87947 */ /* 0x000fec0003800000 */
.L_x_741:
[-CC-:B------:R-:W-:Y:S01]  /*8690*/  FFMA.FTZ R95, R95, R99.reuse, R227.reuse ;  /* 0x000000635f5f7223 */ /* 0x180fe200000100e3 */
[-CC-:B------:R-:W-:Y:S01]  /*86a0*/  FFMA.FTZ R96, R96, R99.reuse, R227.reuse ;  /* 0x0000006360607223 */ /* 0x180fe200000100e3 */
[----:B------:R-:W-:Y:S01]  /*86b0*/  FFMA.FTZ R98, R98, R99, R227 ;  /* 0x0000006362627223 */ /* 0x000fe200000100e3 */
[--C-:B0-----:R-:W-:Y:S02]  /*86c0*/  HADD2.F32 R73, -RZ, R67.reuse.H1_H1 ;  /* 0x30000043ff497230 */ /* 0x101fe40000004100 */
[----:B------:R-:W-:Y:S01]  /*86d0*/  FADD.FTZ R95, R232, -R95 ;  /* 0x8000005fe85f7221 */ /* 0x000fe20000010000 */
[----:B------:R-:W-:Y:S02]  /*86e0*/  HADD2.F32 R74, -RZ, R67.H0_H0 ;  /* 0x20000043ff4a7230 */ /* 0x000fe40000004100 */
[----:B------:R-:W-:Y:S01]  /*86f0*/  FADD.FTZ R97, R97, -R96 ;  /* 0x8000006061617221 */ /* 0x000fe20000010000 */
[--C-:B------:R-:W-:Y:S02]  /*8700*/  HADD2.F32 R72, -RZ, R66.reuse.H0_H0 ;  /* 0x20000042ff487230 */ /* 0x100fe40000004100 */
[----:B------:R-:W-:Y:S01]  /*8710*/  FADD.FTZ R225, R225, -R98 ;  /* 0x80000062e1e17221 */ /* 0x000fe20000010000 */
[----:B------:R-:W-:Y:S01]  /*8720*/  FFMA.FTZ R73, R212, R95, R73 ;  /* 0x0000005fd4497223 */ /* 0x000fe20000010049 */
[----:B------:R-:W-:Y:S01]  /*8730*/  ISETP.GE.U32.AND P1, PT, R100, RZ, PT ;  /* 0x000000ff6400720c */ /* 0x000fe20003f26070 */
[--C-:B------:R-:W-:Y:S01]  /*8740*/  FFMA.FTZ R0, R91, R99, R227.reuse ;  /* 0x000000635b007223 */ /* 0x100fe200000100e3 */
[C---:B------:R-:W-:Y:S01]  /*8750*/  FFMA.FTZ R74, R212.reuse, R225, R74 ;  /* 0x000000e1d44a7223 */ /* 0x040fe2000001004a */
[----:B------:R-:W-:Y:S01]  /*8760*/  FFMA.FTZ R72, R212, R97, R72 ;  /* 0x00000061d4487223 */ /* 0x000fe20000010048 */
[----:B------:R-:W-:Y:S01]  /*8770*/  FMUL.FTZ R73, R73, UR6 ;  /* 0x0000000649497c20 */ /* 0x000fe20008410000 */
[C---:B------:R-:W-:Y:S01]  /*8780*/  ISETP.GE.U32.AND.EX P1, PT, R101.reuse, 0x1000000, PT, P1 ;  /* 0x010000006500780c */ /* 0x040fe20003f26110 */
[----:B------:R-:W-:Y:S01]  /*8790*/  FMUL.FTZ R74, R74, UR6 ;  /* 0x000000064a4a7c20 */ /* 0x000fe20008410000 */
[----:B------:R-:W-:Y:S01]  /*87a0*/  FMUL.FTZ R72, R72, UR6 ;  /* 0x0000000648487c20 */ /* 0x000fe20008410000 */
[----:B------:R-:W-:Y:S01]  /*87b0*/  LOP3.LUT P5, RZ, R101, 0xff0000, RZ, 0xc0, !PT ;  /* 0x00ff000065ff7812 */ /* 0x000fe200078ac0ff */
[-CC-:B------:R-:W-:Y:S01]  /*87c0*/  FFMA.FTZ R223, R223, R99.reuse, R227.reuse ;  /* 0x00000063dfdf7223 */ /* 0x180fe200000100e3 */
[----:B------:R-:W-:Y:S01]  /*87d0*/  LOP3.LUT P4, RZ, R101, 0xff, RZ, 0xc0, !PT ;  /* 0x000000ff65ff7812 */ /* 0x000fe2000788c0ff */
        /* <DEDUP_REMOVED lines=41> */
.L_x_740:
[----:B------:R-:W-:Y:S05]  /*8a70*/  @!P2 BRA `(.L_x_742) ;  /* 0x0000000000e8a947 */ /* 0x000fea0003800000 */
[-CC-:B------:R-:W-:Y:S01]  /*8a80*/  FFMA.FTZ R98, R98, R99.reuse, R227.reuse ;  /* 0x0000006362627223 */ /* 0x180fe200000100e3 */
[-CC-:B------:R-:W-:Y:S01]  /*8a90*/  FFMA.FTZ R96, R96, R99.reuse, R227.reuse ;  /* 0x0000006360607223 */ /* 0x180fe200000100e3 */
[-CC-:B------:R-:W-:Y:S01]  /*8aa0*/  FFMA.FTZ R95, R95, R99.reuse, R227.reuse ;  /* 0x000000635f5f7223 */ /* 0x180fe200000100e3 */
[-C--:B------:R-:W-:Y:S01]  /*8ab0*/  FFMA.FTZ R90, R90, R99.reuse, R227 ;  /* 0x000000635a5a7223 */ /* 0x080fe200000100e3 */
[----:B------:R-:W-:Y:S01]  /*8ac0*/  FADD.FTZ R225, R225, -R98 ;  /* 0x80000062e1e17221 */ /* 0x000fe20000010000 */
[----:B------:R-:W-:Y:S01]  /*8ad0*/  FADD.FTZ R97, R97, -R96 ;  /* 0x8000006061617221 */ /* 0x000fe20000010000 */
[----:B------:R-:W-:Y:S01]  /*8ae0*/  FADD.FTZ R95, R232, -R95 ;  /* 0x8000005fe85f7221 */ /* 0x000fe20000010000 */
[--C-:B------:R-:W-:Y:S01]  /*8af0*/  FFMA.FTZ R93, R93, R99, R227.reuse ;  /* 0x000000635d5d7223 */ /* 0x100fe200000100e3 */
[C---:B0-----:R-:W-:Y:S01]  /*8b00*/  FMUL.FTZ R71, R212.reuse, R225 ;  /* 0x000000e1d4477220 */ /* 0x041fe20000410000 */
[----:B------:R-:W-:Y:S01]  /*8b10*/  FMUL.FTZ R70, R212, R97 ;  /* 0x00000061d4467220 */ /* 0x000fe20000410000 */
[-CC-:B------:R-:W-:Y:S01]  /*8b20*/  FFMA.FTZ R0, R91, R99.reuse, R227.reuse ;  /* 0x000000635b007223 */ /* 0x180fe200000100e3 */
[-CC-:B------:R-:W-:Y:S01]  /*8b30*/  FFMA.FTZ R223, R223, R99.reuse, R227.reuse ;  /* 0x00000063dfdf7223 */ /* 0x180fe200000100e3 */
[----:B------:R-:W-:Y:S01]  /*8b40*/  FFMA.FTZ R88, R88, R99, R227 ;  /* 0x0000006358587223 */ /* 0x000fe200000100e3 */
[----:B------:R-:W-:Y:S01]  /*8b50*/  FMUL.FTZ R69, R71, UR6 ;  /* 0x0000000647457c20 */ /* 0x000fe20008410000 */
[----:B------:R-:W-:Y:S01]  /*8b60*/  LOP3.LUT P5, RZ, R101, 0xff0000, RZ, 0xc0, !PT ;  /* 0x00ff000065ff7812 */ /* 0x000fe200078ac0ff */
        /* <DEDUP_REMOVED lines=18> */
[----:B------:R-:W-:Y:S01]  /*8c90*/  F2FP.F16.F32.PACK_AB R71, R72, R71 ;  /* 0x000000474847723e */ /* 0x000fe200000000ff */
[----:B------:R-:W-:Y:S01]  /*8ca0*/  FMUL.FTZ R72, R69, UR6 ;  /* 0x0000000645487c20 */ /* 0x000fe20008410000 */
[----:B------:R-:W-:Y:S01]  /*8cb0*/  FSEL R76, R73, RZ, P1 ;  /* 0x000000ff494c7208 */ /* 0x000fe20000800000 */
[C---:B------:R-:W-:Y:S01]  /*8cc0*/  FMUL.FTZ R73, R0.reuse, UR6 ;  /* 0x0000000600497c20 */ /* 0x040fe20008410000 */
[----:B------:R-:W-:Y:S01]  /*8cd0*/  F2FP.F16.F32.PACK_AB R69, R0, R69 ;  /* 0x000000450045723e */ /* 0x000fe200000000ff */
[----:B------:R-:W-:Y:S01]  /*8ce0*/  FMUL.FTZ R0, R68, UR6 ;  /* 0x0000000644007c20 */ /* 0x000fe20008410000 */
[C---:B------:R-:W-:Y:S01]  /*8cf0*/  F2FP.F16.F32.PACK_AB R70, R223.reuse, R70 ;  /* 0x00000046df46723e */ /* 0x040fe200000000ff */
[----:B------:R-:W-:Y:S01]  /*8d00*/  FMUL.FTZ R223, R223, UR6 ;  /* 0x00000006dfdf7c20 */ /* 0x000fe20008410000 */
[C---:B------:R-:W-:Y:S01]  /*8d10*/  F2FP.F16.F32.PACK_AB R68, R89.reuse, R68 ;  /* 0x000000445944723e */ /* 0x040fe200000000ff */
        /* <DEDUP_REMOVED lines=16> */
.L_x_742:
        /* <DEDUP_REMOVED lines=52> */
[----:B------:R-:W-:-:S07]  /*9160*/  F2FP.F16.F32.PACK_AB R72, R89, R72 ;  /* 0x000000485948723e */ /* 0x000fce00000000ff */
.L_x_738:
        /* <DEDUP_REMOVED lines=13> */
.L_x_717:
        /* <DEDUP_REMOVED lines=96> */
.L_x_716:
[----:B------:R-:W-:Y:S05]  /*9840*/  BSYNC B0 ;  /* 0x0000000000007941 */ /* 0x000fea0003800000 */
.L_x_715:
        /* <DEDUP_REMOVED lines=275> */
.L_x_718:
[----:B------:R-:W-:Y:S01]  /*a980*/  HFMA2 R229, -RZ, RZ, 0, 5.9604644775390625e-08 ;  /* 0x00000001ffe57431 */ /* 0x000fe200000001ff */
[----:B------:R-:W-:Y:S01]  /*a990*/  BSSY B2, `(.L_x_744) ;  /* 0x0000006000027945 */ /* 0x000fe20003800000 */
[----:B------:R-:W-:Y:S02]  /*a9a0*/  MOV R238, 0x1f ;  /* 0x0000001f00ee7802 */ /* 0x000fe40000000f00 */
[----:B------:R-:W-:-:S07]  /*a9b0*/  MOV R240, 0xffffffff ;  /* 0xffffffff00f07802 */ /* 0x000fce0000000f00 */
[----:B-----5:R-:W-:Y:S05]  /*a9c0*/  WARPSYNC.COLLECTIVE R240, `(.L_x_745) ;  /* 0x00000000f0087348 */ /* 0x020fea0003c00000 */
[----:B------:R0:W1:Y:S02]  /*a9d0*/  SHFL.BFLY P4, R233, R231, R229, R238 ;  /* 0x0c0000e5e7e97389 */ /* 0x00006400000800ee */
[----:B01---5:R-:W-:Y:S05]  /*a9e0*/  ENDCOLLECTIVE ;  /* 0x000000000000791b */ /* 0x023fea0003800000 */
.L_x_745:
[----:B------:R-:W-:Y:S05]  /*a9f0*/  BSYNC B2 ;  /* 0x0000000000027941 */ /* 0x000fea0003800000 */
.L_x_744:
[----:B------:R-:W-:Y:S01]  /*aa00*/  FADD.FTZ R99, R231, R233 ;  /* 0x000000e9e7637221 */ /* 0x000fe20000010000 */
[----:B------:R-:W-:Y:S01]  /*aa10*/  MOV R231, R227 ;  /* 0x000000e300e77202 */ /* 0x000fe20000000f00 */
[----:B------:R-:W-:Y:S01]  /*aa20*/  HFMA2 R229, -RZ, RZ, 0, 5.9604644775390625e-08 ;  /* 0x00000001ffe57431 */ /* 0x000fe200000001ff */
[----:B------:R-:W-:Y:S02]  /*aa30*/  MOV R238, 0x1f ;  /* 0x0000001f00ee7802 */ /* 0x000fe40000000f00 */
[----:B------:R-:W-:-:S07]  /*aa40*/  MOV R240, 0xffffffff ;  /* 0xffffffff00f07802 */ /* 0x000fce0000000f00 */
[----:B------:R-:W-:Y:S05]  /*aa50*/  WARPSYNC.COLLECTIVE R240, `(.L_x_746) ;  /* 0x00000000f0087348 */ /* 0x000fea0003c00000 */
[----:B------:R0:W1:Y:S02]  /*aa60*/  SHFL.BFLY P4, R233, R231, R229, R238 ;  /* 0x0c0000e5e7e97389 */ /* 0x00006400000800ee */
[----:B01----:R-:W-:Y:S05]  /*aa70*/  ENDCOLLECTIVE ;  /* 0x000000000000791b */ /* 0x003fea0003800000 */
.L_x_746:
[----:B------:R-:W-:Y:S01]  /*aa80*/  MOV R231, R99 ;  /* 0x0000006300e77202 */ /* 0x000fe20000000f00 */
[----:B------:R-:W-:Y:S01]  /*aa90*/  HFMA2 R229, -RZ, RZ, 0, 1.1920928955078125e-07 ;  /* 0x00000002ffe57431 */ /* 0x000fe200000001ff */
[----:B------:R-:W-:-:S07]  /*aaa0*/  MOV R242, R233 ;  /* 0x000000e900f27202 */ /* 0x000fce0000000f00 */
[----:B------:R-:W-:Y:S05]  /*aab0*/  WARPSYNC.COLLECTIVE R240, `(.L_x_747) ;  /* 0x00000000f0087348 */ /* 0x000fea0003c00000 */
[----:B------:R0:W1:Y:S02]  /*aac0*/  SHFL.BFLY P4, R233, R231, R229, R238 ;  /* 0x0c0000e5e7e97389 */ /* 0x00006400000800ee */
[----:B01----:R-:W-:Y:S05]  /*aad0*/  ENDCOLLECTIVE ;  /* 0x000000000000791b */ /* 0x003fea0003800000 */
.L_x_747:
[----:B------:R-:W-:-:S05]  /*aae0*/  FADD.FTZ R242, R227, R242 ;  /* 0x000000f2e3f27221 */ /* 0x000fca0000010000 */
[----:B------:R-:W-:Y:S01]  /*aaf0*/  MOV R231, R242 ;  /* 0x000000f200e77202 */ /* 0x000fe20000000f00 */
[----:B------:R-:W-:-:S07]  /*ab00*/  FADD.FTZ R241, R99, R233 ;  /* 0x000000e963f17221 */ /* 0x000fce0000010000 */
[----:B------:R-:W-:Y:S05]  /*ab10*/  WARPSYNC.COLLECTIVE R240, `(.L_x_748) ;  /* 0x00000000f0087348 */ /* 0x000fea0003c00000 */
[----:B------:R0:W1:Y:S02]  /*ab20*/  SHFL.BFLY P4, R233, R231, R229, R238 ;  /* 0x0c0000e5e7e97389 */ /* 0x00006400000800ee */
[----:B01----:R-:W-:Y:S05]  /*ab30*/  ENDCOLLECTIVE ;  /* 0x000000000000791b */ /* 0x003fea0003800000 */
.L_x_748:
[----:B------:R-:W-:Y:S01]  /*ab40*/  MOV R231, R241 ;  /* 0x000000f100e77202 */ /* 0x000fe20000000f00 */
[----:B------:R-:W-:Y:S01]  /*ab50*/  HFMA2 R229, -RZ, RZ, 0, 2.384185791015625e-07 ;  /* 0x00000004ffe57431 */ /* 0x000fe200000001ff */
[----:B------:R-:W-:-:S07]  /*ab60*/  MOV R239, R233 ;  /* 0x000000e900ef7202 */ /* 0x000fce0000000f00 */
[----:B------:R-:W-:Y:S05]  /*ab70*/  WARPSYNC.COLLECTIVE R240, `(.L_x_749) ;  /* 0x00000000f0087348 */ /* 0x000fea0003c00000 */
[----:B------:R0:W1:Y:S02]  /*ab80*/  SHFL.BFLY P4, R233, R231, R229, R238 ;  /* 0x0c0000e5e7e97389 */ /* 0x00006400000800ee */
[----:B01----:R-:W-:Y:S05]  /*ab90*/  ENDCOLLECTIVE ;  /* 0x000000000000791b */ /* 0x003fea0003800000 */
.L_x_749:
[----:B------:R-:W-:-:S05]  /*aba0*/  FADD.FTZ R239, R242, R239 ;  /* 0x000000eff2ef7221 */ /* 0x000fca0000010000 */
[----:B------:R-:W-:Y:S01]  /*abb0*/  MOV R231, R239 ;  /* 0x000000ef00e77202 */ /* 0x000fe20000000f00 */
[----:B------:R-:W-:-:S07]  /*abc0*/  FADD.FTZ R243, R241, R233 ;  /* 0x000000e9f1f37221 */ /* 0x000fce0000010000 */
[----:B------:R-:W-:Y:S05]  /*abd0*/  WARPSYNC.COLLECTIVE R240, `(.L_x_750) ;  /* 0x00000000f0087348 */ /* 0x000fea0003c00000 */
[----:B------:R0:W1:Y:S02]  /*abe0*/  SHFL.BFLY P4, R233, R231, R229, R238 ;  /* 0x0c0000e5e7e97389 */ /* 0x00006400000800ee */
[----:B01----:R-:W-:Y:S05]  /*abf0*/  ENDCOLLECTIVE ;  /* 0x000000000000791b */ /* 0x003fea0003800000 */
.L_x_750:
[----:B------:R-:W-:Y:S01]  /*ac00*/  MOV R231, R243 ;  /* 0x000000f300e77202 */ /* 0x000fe20000000f00 */
[----:B------:R-:W-:Y:S01]  /*ac10*/  HFMA2 R229, -RZ, RZ, 0, 4.76837158203125e-07 ;  /* 0x00000008ffe57431 */ /* 0x000fe200000001ff */
[----:B------:R-:W-:-:S07]  /*ac20*/  MOV R244, R233 ;  /* 0x000000e900f47202 */ /* 0x000fce0000000f00 */
[----:B------:R-:W-:Y:S05]  /*ac30*/  WARPSYNC.COLLECTIVE R240, `(.L_x_751) ;  /* 0x00000000f0087348 */ /* 0x000fea0003c00000 */
[----:B------:R0:W1:Y:S02]  /*ac40*/  SHFL.BFLY P4, R233, R231, R229, R238 ;  /* 0x0c0000e5e7e97389 */ /* 0x00006400000800ee */
[----:B01----:R-:W-:Y:S05]  /*ac50*/  ENDCOLLECTIVE ;  /* 0x000000000000791b */ /* 0x003fea0003800000 */
.L_x_751:
[----:B------:R-:W-:-:S05]  /*ac60*/  FADD.FTZ R244, R239, R244 ;  /* 0x000000f4eff47221 */ /* 0x000fca0000010000 */
[----:B------:R-:W-:Y:S01]  /*ac70*/  MOV R231, R244 ;  /* 0x000000f400e77202 */ /* 0x000fe20000000f00 */
[----:B------:R-:W-:-:S07]  /*ac80*/  FADD.FTZ R227, R243, R233 ;  /* 0x000000e9f3e37221 */ /* 0x000fce0000010000 */
[----:B------:R-:W-:Y:S05]  /*ac90*/  WARPSYNC.COLLECTIVE R240, `(.L_x_752) ;  /* 0x00000000f0087348 */ /* 0x000fea0003c00000 */
[----:B------:R0:W1:Y:S02]  /*aca0*/  SHFL.BFLY P4, R233, R231, R229, R238 ;  /* 0x0c0000e5e7e97389 */ /* 0x00006400000800ee */
[----:B01----:R-:W-:Y:S05]  /*acb0*/  ENDCOLLECTIVE ;  /* 0x000000000000791b */ /* 0x003fea0003800000 */
.L_x_752:
[----:B------:R-:W-:Y:S01]  /*acc0*/  MOV R231, R227 ;  /* 0x000000e300e77202 */ /* 0x000fe20000000f00 */
[----:B------:R-:W-:Y:S01]  /*acd0*/  HFMA2 R229, -RZ, RZ, 0, 9.5367431640625e-07 ;  /* 0x00000010ffe57431 */ /* 0x000fe200000001ff */
[----:B------:R-:W-:-:S07]  /*ace0*/  MOV R245, R233 ;  /* 0x000000e900f57202 */ /* 0x000fce0000000f00 */
[----:B------:R-:W-:Y:S05]  /*acf0*/  WARPSYNC.COLLECTIVE R240, `(.L_x_753) ;  /* 0x00000000f0087348 */ /* 0x000fea0003c00000 */
[----:B------:R0:W1:Y:S02]  /*ad00*/  SHFL.BFLY P4, R233, R231, R229, R238 ;  /* 0x0c0000e5e7e97389 */ /* 0x00006400000800ee */
[----:B01----:R-:W-:Y:S05]  /*ad10*/  ENDCOLLECTIVE ;  /* 0x000000000000791b */ /* 0x003fea0003800000 */
.L_x_753:
[----:B------:R-:W-:-:S05]  /*ad20*/  FADD.FTZ R99, R244, R245 ;  /* 0x000000f5f4637221 */ /* 0x000fca0000010000 */
[----:B------:R-:W-:Y:S02]  /*ad30*/  MOV R231, R99 ;  /* 0x0000006300e77202 */ /* 0x000fe40000000f00 */
[----:B------:R-:W-:-:S07]  /*ad40*/  MOV R242, R233 ;  /* 0x000000e900f27202 */ /* 0x000fce0000000f00 */
[----:B------:R-:W-:Y:S05]  /*ad50*/  WARPSYNC.COLLECTIVE R240, `(.L_x_754) ;  /* 0x00000000f0087348 */ /* 0x000fea0003c00000 */
[----:B------:R0:W1:Y:S02]  /*ad60*/  SHFL.BFLY P4, R233, R231, R229, R238 ;  /* 0x0c0000e5e7e97389 */ /* 0x00006400000800ee */
[----:B01----:R-:W-:Y:S05]  /*ad70*/  ENDCOLLECTIVE ;  /* 0x000000000000791b */ /* 0x003fea0003800000 */
.L_x_754:
[----:B------:R-:W-:Y:S05]  /*ad80*/  BRA `(.L_x_755) ;  /* 0xffffff7400907947 */ /* 0x000fea000383ffff */
.L_x_756:
        /* <DEDUP_REMOVED lines=15> */
.L_x_4939:


//--------------------- .text._ZN10layer_norm22ln_bwd_finalize_kernelINS_22Kernel_traits_finalizeILj768E6__halfS2_S2_S2_fjLb0ELj1024ELj4ENS_18Kernel_traits_baseILj768ES2_S2_S2_S2_fjLj1024EEEEELb0ELb0EEEvNS_9BwdParamsE --------------------------
	.section	.text._ZN10layer_norm22ln_bwd_finalize_kernelINS_22Kernel_traits_finalizeILj768E6__halfS2_S2_S2_fjLb0ELj1024ELj4ENS_18Kernel_traits_baseILj768ES2_S2_S2_S2_fjLj1024EEEEELb0ELb0EEEvNS_9BwdParamsE,"ax",@progbits
	.align	128
        .global         _ZN10layer_norm22ln_bwd_finalize_kernelINS_22Kernel_traits_finalizeILj768E6__halfS2_S2_S2_fjLb0ELj1024ELj4ENS_18Kernel_traits_baseILj768ES2_S2_S2_S2_fjLj1024EEEEELb0ELb0EEEvNS_9BwdParamsE
        .type           _ZN10layer_norm22ln_bwd_finalize_kernelINS_22Kernel_traits_finalizeILj768E6__halfS2_S2_S2_fjLb0ELj1024ELj4ENS_18Kernel_traits_baseILj768ES2_S2_S2_S2_fjLj1024EEEEELb0ELb0EEEvNS_9BwdParamsE,@function
        .size           _ZN10layer_norm22ln_bwd_finalize_kernelINS_22Kernel_traits_finalizeILj768E6__halfS2_S2_S2_fjLb0ELj1024ELj4ENS_18Kernel_traits_baseILj768ES2_S2_S2_S2_fjLj1024EEEEELb0ELb0EEEvNS_9BwdParamsE,(.L_x_4940 - _ZN10layer_norm22ln_bwd_finalize_kernelINS_22Kernel_traits_finalizeILj768E6__halfS2_S2_S2_fjLb0ELj1024ELj4ENS_18Kernel_traits_baseILj768ES2_S2_S2_S2_fjLj1024EEEEELb0ELb0EEEvNS_9BwdParamsE)
        .other          _ZN10layer_norm22ln_bwd_finalize_kernelINS_22Kernel_traits_finalizeILj768E6__halfS2_S2_S2_fjLb0ELj1024ELj4ENS_18Kernel_traits_baseILj768ES2_S2_S2_S2_fjLj1024EEEEELb0ELb0EEEvNS_9BwdParamsE,@"STO_CUDA_ENTRY STV_DEFAULT"
_ZN10layer_norm22ln_bwd_finalize_kernelINS_22Kernel_traits_finalizeILj768E6__halfS2_S2_S2_fjLb0ELj1024ELj4ENS_18Kernel_traits_baseILj768ES2_S2_S2_S2_fjLj1024EEEEELb0ELb0EEEvNS_9BwdParamsE:
.text._ZN10layer_norm22ln_bwd_finalize_kernelINS_22Kernel_traits_finalizeILj768E6__halfS2_S2_S2_fjLb0ELj1024ELj4ENS_18Kernel_traits_baseILj768ES2_S2_S2_S2_fjLj1024EEEEELb0ELb0EEEvNS_9BwdParamsE:
        /* <DEDUP_REMOVED lines=82> */
.L_x_761:
        /* <DEDUP_REMOVED lines=118> */
.L_x_760:
[----:B------:R-:W-:Y:S05]  /*0c80*/  BSYNC.RECONVERGENT B1 ;  /* 0x0000000000017941 */ /* 0x000fea0003800200 */
.L_x_759:
        /* <DEDUP_REMOVED lines=75> */
.L_x_763:
[----:B------:R-:W-:Y:S05]  /*1140*/  BSYNC.RECONVERGENT B1 ;  /* 0x0000000000017941 */ /* 0x000fea0003800200 */
.L_x_762:
        /* <DEDUP_REMOVED lines=37> */
.L_x_765:
[----:B------:R-:W-:Y:S05]  /*13a0*/  BSYNC.RECONVERGENT B1 ;  /* 0x0000000000017941 */ /* 0x000fea0003800200 */
.L_x_764:
[----:B------:R-:W-:Y:S05]  /*13b0*/  @!P1 BRA `(.L_x_758) ;  /* 0x0000000000409947 */ /* 0x000fea0003800000 */
[----:B------:R-:W0:Y:S01]  /*13c0*/  LDC.64 R10, c[0x0][0x440] ;  /* 0x00011000ff0a7b82 */ /* 0x000e220000000a00 */
[----:B------:R-:W-:Y:S01]  /*13d0*/  IMAD R59, R0, R56, R59 ;  /* 0x00000038003b7224 */ /* 0x000fe200078e023b */
[----:B------:R-:W-:Y:S02]  /*13e0*/  LOP3.LUT R8, R8, 0x1f, RZ, 0xc0, !PT ;  /* 0x0000001f08087812 */ /* 0x000fe400078ec0ff */
[----:B------:R-:W-:Y:S02]  /*13f0*/  IADD3 R9, PT, PT, -R9, RZ, RZ ;  /* 0x000000ff09097210 */ /* 0x000fe40007ffe1ff */
[----:B------:R-:W-:Y:S02]  /*1400*/  IADD3 R59, PT, PT, R8, R59, RZ ;  /* 0x0000003b083b7210 */ /* 0x000fe40007ffe0ff */
[----:B------:R-:W1:Y:S05]  /*1410*/  LDC.64 R12, c[0x0][0x448] ;  /* 0x00011200ff0c7b82 */ /* 0x000e6a0000000a00 */
.L_x_766:
        /* <DEDUP_REMOVED lines=10> */
.L_x_758:
[----:B------:R-:W-:Y:S05]  /*14c0*/  BSYNC.RECONVERGENT B0 ;  /* 0x0000000000007941 */ /* 0x000fea0003800200 */
.L_x_757:
        /* <DEDUP_REMOVED lines=54> */
[----:B-1----:R-:W-:Y:S02]  /*1830*/  F2FP.F16.F32.PACK_AB R7, R7, R6 ;  /* 0x000000060707723e */ /* 0x002fe400000000ff */
[----:B--2---:R-:W-:-:S03]  /*1840*/  F2FP.F16.F32.PACK_AB R9, R9, R8 ;  /* 0x000000080909723e */ /* 0x004fc600000000ff */
[----:B------:R-:W-:Y:S04]  /*1850*/  STG.E desc[UR6][R2.64], R7 ;  /* 0x0000000702007986 */ /* 0x000fe8000c101906 */
[----:B------:R-:W-:Y:S01]  /*1860*/  STG.E desc[UR6][R4.64], R9 ;  /* 0x0000000904007986 */ /* 0x000fe2000c101906 */
[----:B------:R-:W-:Y:S05]  /*1870*/  EXIT ;  /* 0x000000000000794d */ /* 0x000fea0003800000 */
.L_x_767:
        /* <DEDUP_REMOVED lines=16> */
.L_x_4940:


//--------------------- .text._ZN10layer_norm40ln_parallel_residual_bwd_finalize_kernelINS_22Kernel_traits_finalizeILj768E6__halfS2_S2_S2_fjLb0ELj1024ELj4ENS_18Kernel_traits_baseILj768ES2_S2_S2_S2_fjLj1024EEEEELb0EEEvNS_9BwdParamsE --------------------------
	.section	.text._ZN10layer_norm40ln_parallel_residual_bwd_finalize_kernelINS_22Kernel_traits_finalizeILj768E6__halfS2_S2_S2_fjLb0ELj1024ELj4ENS_18Kernel_traits_baseILj768ES2_S2_S2_S2_fjLj1024EEEEELb0EEEvNS_9BwdParamsE,"ax",@progbits
	.align	128
        .global         _ZN10layer_norm40ln_parallel_residual_bwd_finalize_kernelINS_22Kernel_traits_finalizeILj768E6__halfS2_S2_S2_fjLb0ELj1024ELj4ENS_18Kernel_traits_baseILj768ES2_S2_S2_S2_fjLj1024EEEEELb0EEEvNS_9BwdParamsE
        .type           _ZN10layer_norm40ln_parallel_residual_bwd_finalize_kernelINS_22Kernel_traits_finalizeILj768E6__halfS2_S2_S2_fjLb0ELj1024ELj4ENS_18Kernel_traits_baseILj768ES2_S2_S2_S2_fjLj1024EEEEELb0EEEvNS_9BwdParamsE,@function
        .size           _ZN10layer_norm40ln_parallel_residual_bwd_finalize_kernelINS_22Kernel_traits_finalizeILj768E6__halfS2_S2_S2_fjLb0ELj1024ELj4ENS_18Kernel_traits_baseILj768ES2_S2_S2_S2_fjLj1024EEEEELb0EEEvNS_9BwdParamsE,(.L_x_4941 - _ZN10layer_norm40ln_parallel_residual_bwd_finalize_kernelINS_22Kernel_traits_finalizeILj768E6__halfS2_S2_S2_fjLb0ELj1024ELj4ENS_18Kernel_traits_baseILj768ES2_S2_S2_S2_fjLj1024EEEEELb0EEEvNS_9BwdParamsE)
        .other          _ZN10layer_norm40ln_parallel_residual_bwd_finalize_kernelINS_22Kernel_traits_finalizeILj768E6__halfS2_S2_S2_fjLb0ELj1024ELj4ENS_18Kernel_traits_baseILj768ES2_S2_S2_S2_fjLj1024EEEEELb0EEEvNS_9BwdParamsE,@"STO_CUDA_ENTRY STV_DEFAULT"
_ZN10layer_norm40ln_parallel_residual_bwd_finalize_kernelINS_22Kernel_traits_finalizeILj768E6__halfS2_S2_S2_fjLb0ELj1024ELj4ENS_18Kernel_traits_baseILj768ES2_S2_S2_S2_fjLj1024EEEEELb0EEEvNS_9BwdParamsE:
.text._ZN10layer_norm40ln_parallel_residual_bwd_finalize_kernelINS_22Kernel_traits_finalizeILj768E6__halfS2_S2_S2_fjLb0ELj1024ELj4ENS_18Kernel_traits_baseILj768ES2_S2_S2_S2_fjLj1024EEEEELb0EEEvNS_9BwdParamsE:
        /* <DEDUP_REMOVED lines=60> */
.L_x_772:
        /* <DEDUP_REMOVED lines=112> */
.L_x_771:
[----:B------:R-:W-:Y:S05]  /*0ac0*/  BSYNC.RECONVERGENT B1 ;  /* 0x0000000000017941 */ /* 0x000fea0003800200 */
.L_x_770:
        /* <DEDUP_REMOVED lines=65> */
.L_x_774:
[----:B------:R-:W-:Y:S05]  /*0ee0*/  BSYNC.RECONVERGENT B1 ;  /* 0x0000000000017941 */ /* 0x000fea0003800200 */
.L_x_773:
        /* <DEDUP_REMOVED lines=36> */
.L_x_776:
[----:B------:R-:W-:Y:S05]  /*1130*/  BSYNC.RECONVERGENT B1 ;  /* 0x0000000000017941 */ /* 0x000fea0003800200 */
.L_x_775:
        /* <DEDUP_REMOVED lines=18> */
.L_x_769:
[----:B------:R-:W-:Y:S05]  /*1260*/  BSYNC.RECONVERGENT B0 ;  /* 0x0000000000007941 */ /* 0x000fea0003800200 */
.L_x_768:
        /* <DEDUP_REMOVED lines=84> */
[----:B------:R-:W-:Y:S02]  /*17b0*/  F2FP.F16.F32.PACK_AB R13, R13, R12 ;  /* 0x0000000c0d0d723e */ /* 0x000fe400000000ff */
[----:B--2---:R-:W-:Y:S01]  /*17c0*/  F2FP.F16.F32.PACK_AB R15, R15, R14 ;  /* 0x0000000e0f0f723e */ /* 0x004fe200000000ff */
[----:B0-----:R-:W-:Y:S02]  /*17d0*/  IMAD.WIDE.U32 R2, R8, 0x4, R2 ;  /* 0x0000000408027825 */ /* 0x001fe400078e0002 */
[----:B------:R-:W-:Y:S01]  /*17e0*/  STG.E desc[UR6][R6.64], R13 ;  /* 0x0000000d06007986 */ /* 0x000fe2000c101906 */
[----:B----4-:R-:W-:-:S03]  /*17f0*/  F2FP.F16.F32.PACK_AB R17, R17, R16 ;  /* 0x000000101111723e */ /* 0x010fc600000000ff */
[----:B------:R-:W-:Y:S01]  /*1800*/  STG.E desc[UR6][R10.64], R15 ;  /* 0x0000000f0a007986 */ /* 0x000fe2000c101906 */
[----:B-----5:R-:W-:-:S03]  /*1810*/  F2FP.F16.F32.PACK_AB R19, R19, R18 ;  /* 0x000000121313723e */ /* 0x020fc600000000ff */
[----:B------:R-:W-:Y:S04]  /*1820*/  STG.E desc[UR6][R4.64], R17 ;  /* 0x0000001104007986 */ /* 0x000fe8000c101906 */
[----:B------:R-:W-:Y:S01]  /*1830*/  STG.E desc[UR6][R2.64], R19 ;  /* 0x0000001302007986 */ /* 0x000fe2000c101906 */
[----:B------:R-:W-:Y:S05]  /*1840*/  EXIT ;  /* 0x000000000000794d */ /* 0x000fea0003800000 */
.L_x_777:
        /* <DEDUP_REMOVED lines=11> */
.L_x_4941:


//--------------------- .text._ZN10layer_norm31ln_parallel_residual_bwd_kernelINS_13Kernel_traitsI6__halfS2_S2_S2_fjLj768ELj1ELj4ELj1ELj16ENS_18Kernel_traits_baseILj768ES2_S2_S2_S2_fjLj128EEEEELb1ELb1ELb0EEEvNS_9BwdParamsE --------------------------
	.section	.text._ZN10layer_norm31ln_parallel_residual_bwd_kernelINS_13Kernel_traitsI6__halfS2_S2_S2_fjLj768ELj1ELj4ELj1ELj16ENS_18Kernel_traits_baseILj768ES2_S2_S2_S2_fjLj128EEEEELb1ELb1ELb0EEEvNS_9BwdParamsE,"ax",@progbits
	.align	128
        .global         _ZN10layer_norm31ln_parallel_residual_bwd_kernelINS_13Kernel_traitsI6__halfS2_S2_S2_fjLj768ELj1ELj4ELj1ELj16ENS_18Kernel_traits_baseILj768ES2_S2_S2_S2_fjLj128EEEEELb1ELb1ELb0EEEvNS_9BwdParamsE
        .type           _ZN10layer_norm31ln_parallel_residual_bwd_kernelINS_13Kernel_traitsI6__halfS2_S2_S2_fjLj768ELj1ELj4ELj1ELj16ENS_18Kernel_traits_baseILj768ES2_S2_S2_S2_fjLj128EEEEELb1ELb1ELb0EEEvNS_9BwdParamsE,@function
        .size           _ZN10layer_norm31ln_parallel_residual_bwd_kernelINS_13Kernel_traitsI6__halfS2_S2_S2_fjLj768ELj1ELj4ELj1ELj16ENS_18Kernel_traits_baseILj768ES2_S2_S2_S2_fjLj128EEEEELb1ELb1ELb0EEEvNS_9BwdParamsE,(.L_x_4942 - _ZN10layer_norm31ln_parallel_residual_bwd_kernelINS_13Kernel_traitsI6__halfS2_S2_S2_fjLj768ELj1ELj4ELj1ELj16ENS_18Kernel_traits_baseILj768ES2_S2_S2_S2_fjLj128EEEEELb1ELb1ELb0EEEvNS_9BwdParamsE)
        .other          _ZN10layer_norm31ln_parallel_residual_bwd_kernelINS_13Kernel_traitsI6__halfS2_S2_S2_fjLj768ELj1ELj4ELj1ELj16ENS_18Kernel_traits_baseILj768ES2_S2_S2_S2_fjLj128EEEEELb1ELb1ELb0EEEvNS_9BwdParamsE,@"STO_CUDA_ENTRY STV_DEFAULT"
_ZN10layer_norm31ln_parallel_residual_bwd_kernelINS_13Kernel_traitsI6__halfS2_S2_S2_fjLj768ELj1ELj4ELj1ELj16ENS_18Kernel_traits_baseILj768ES2_S2_S2_S2_fjLj128EEEEELb1ELb1ELb0EEEvNS_9BwdParamsE:
.text._ZN10layer_norm31ln_parallel_residual_bwd_kernelINS_13Kernel_traitsI6__halfS2_S2_S2_fjLj768ELj1ELj4ELj1ELj16ENS_18Kernel_traits_baseILj768ES2_S2_S2_S2_fjLj128EEEEELb1ELb1ELb0EEEvNS_9BwdParamsE:
        /* <DEDUP_REMOVED lines=87> */
[----:B0-----:R-:W-:-:S02]  /*0570*/  ISETP.NE.AND P4, PT, R2, RZ, PT ;  /* 0x000000ff0200720c */ /* 0x001fc40003f85270 */
[----:B------:R-:W-:-:S11]  /*0580*/  CS2R R78, SRZ ;  /* 0x00000000004e7805 */ /* 0x000fd6000001ff00 */
.L_x_817:
        /* <DEDUP_REMOVED lines=8> */
[C---:B------:R-:W-:Y:S02]  /*0610*/  ISETP.GE.U32.AND P2, PT, R6.reuse, 0x40, PT ;  /* 0x000000400600780c */ /* 0x040fe40003f46070 */
[----:B------:R-:W-:Y:S02]  /*0620*/  CS2R R156, SRZ ;  /* 0x00000000009c7805 */ /* 0x000fe4000001ff00 */
[----:B------:R-:W-:Y:S01]  /*0630*/  ISETP.GE.U32.AND P6, PT, R6, 0x60, PT ;  /* 0x000000600600780c */ /* 0x000fe20003fc6070 */
[----:B------:R-:W-:-:S05]  /*0640*/  IMAD R0, R4, R7, RZ ;  /* 0x0000000704007224 */ /* 0x000fca00078e02ff */
        /* <DEDUP_REMOVED lines=8> */
[----:B------:R-:W1:Y:S01]  /*06d0*/  LDC.64 R8, c[0x0][0x428] ;  /* 0x00010a00ff087b82 */ /* 0x000e620000000a00 */
[----:B0-----:R-:W-:Y:S01]  /*06e0*/  IMAD.WIDE.U32 R100, R0, 0x10, R10 ;  /* 0x0000001000647825 */ /* 0x001fe200078e000a */
[----:B------:R-:W-:-:S06]  /*06f0*/  ISETP.NE.U32.AND P1, PT, RZ, UR12, PT ;  /* 0x0000000cff007c0c */ /* 0x000fcc000bf25070 */
[----:B------:R-:W0:Y:S01]  /*0700*/  LDC.64 R10, c[0x0][0x3b0] ;  /* 0x0000ec00ff0a7b82 */ /* 0x000e220000000a00 */
[----:B------:R-:W2:Y:S01]  /*0710*/  LDG.E.128 R100, desc[UR8][R100.64] ;  /* 0x0000000864647981 */ /* 0x000ea2000c1e1d00 */
[----:B-1----:R-:W-:-:S06]  /*0720*/  IMAD.WIDE.U32 R104, R0, 0x10, R8 ;  /* 0x0000001000687825 */ /* 0x002fcc00078e0008 */
[----:B------:R-:W3:Y:S01]  /*0730*/  LDG.E.128 R104, desc[UR8][R104.64] ;  /* 0x0000000868687981 */ /* 0x000ee2000c1e1d00 */
[----:B------:R-:W-:Y:S02]  /*0740*/  ISETP.NE.AND.EX P1, PT, RZ, UR13, PT, P1 ;  /* 0x0000000dff007c0c */ /* 0x000fe4000bf25310 */
[----:B------:R-:W-:-:S04]  /*0750*/  ISETP.NE.U32.AND P0, PT, RZ, UR20, PT ;  /* 0x00000014ff007c0c */ /* 0x000fc8000bf05070 */
[----:B------:R-:W-:Y:S01]  /*0760*/  ISETP.NE.AND.EX P0, PT, RZ, UR21, PT, P0 ;  /* 0x00000015ff007c0c */ /* 0x000fe2000bf05300 */
[----:B0-----:R-:W-:-:S06]  /*0770*/  IMAD.WIDE.U32 R10, R0, 0x8, R10 ;  /* 0x00000008000a7825 */ /* 0x001fcc00078e000a */
[----:B------:R-:W0:Y:S01]  /*0780*/  @P1 LDC.64 R8, c[0x0][0x3b8] ;  /* 0x0000ee00ff081b82 */ /* 0x000e220000000a00 */
[----:B------:R-:W5:Y:S07]  /*0790*/  LDG.E.64 R150, desc[UR8][R10.64] ;  /* 0x000000080a967981 */ /* 0x000f6e000c1e1b00 */
[----:B------:R-:W1:Y:S01]  /*07a0*/  @P0 LDC.64 R18, c[0x0][0x438] ;  /* 0x00010e00ff120b82 */ /* 0x000e620000000a00 */
[----:B0-----:R-:W-:-:S04]  /*07b0*/  @P1 IMAD.WIDE.U32 R120, R0, 0x8, R8 ;  /* 0x0000000800781825 */ /* 0x001fc800078e0008 */
[----:B------:R-:W-:Y:S01]  /*07c0*/  HADD2.F32 R9, -RZ, R28.H0_H0 ;  /* 0x2000001cff097230 */ /* 0x000fe20000004100 */
[----:B------:R-:W5:Y:S01]  /*07d0*/  @P1 LDG.E.64 R158, desc[UR8][R120.64] ;  /* 0x00000008789e1981 */ /* 0x000f62000c1e1b00 */
[----:B-1----:R-:W-:-:S05]  /*07e0*/  @P0 IMAD.WIDE.U32 R18, R0, 0x10, R18 ;  /* 0x0000001000120825 */ /* 0x002fca00078e0012 */
[----:B------:R0:W5:Y:S02]  /*07f0*/  @P0 LDG.E.128 R84, desc[UR8][R18.64] ;  /* 0x0000000812540981 */ /* 0x000164000c1e1d00 */
[----:B0-----:R-:W-:Y:S02]  /*0800*/  HADD2.F32 R18, -RZ, R29.H0_H0 ;  /* 0x2000001dff127230 */ /* 0x001fe40000004100 */
[--C-:B------:R-:W-:Y:S02]  /*0810*/  HADD2.F32 R112, -RZ, R30.reuse.H0_H0 ;  /* 0x2000001eff707230 */ /* 0x100fe40000004100 */
[--C-:B------:R-:W-:Y:S02]  /*0820*/  HADD2.F32 R122, -RZ, R31.reuse.H0_H0 ;  /* 0x2000001fff7a7230 */ /* 0x100fe40000004100 */
[----:B------:R-:W-:Y:S02]  /*0830*/  HADD2.F32 R123, -RZ, R30.H1_H1 ;  /* 0x3000001eff7b7230 */ /* 0x000fe40000004100 */
[----:B------:R-:W-:Y:S01]  /*0840*/  HADD2.F32 R141, -RZ, R31.H1_H1 ;  /* 0x3000001fff8d7230 */ /* 0x000fe20000004100 */
[----:B------:R-:W-:Y:S01]  /*0850*/  IADD3 R145, PT, PT, R0, 0x20, RZ ;  /* 0x0000002000917810 */ /* 0x000fe20007ffe0ff */
[----:B--2---:R-:W-:-:S05]  /*0860*/  HADD2.F32 R8, -RZ, R100.H0_H0 ;  /* 0x20000064ff087230 */ /* 0x004fca0000004100 */
[----:B------:R-:W-:Y:S01]  /*0870*/  FADD.FTZ R8, -R143, R8 ;  /* 0x000000088f087221 */ /* 0x000fe20000010100 */
[----:B---3--:R-:W-:-:S03]  /*0880*/  HADD2.F32 R16, -RZ, R104.H0_H0 ;  /* 0x20000068ff107230 */ /* 0x008fc60000004100 */
[----:B-----5:R-:W-:Y:S01]  /*0890*/  FMUL.FTZ R3, R17, R8 ;  /* 0x0000000811037220 */ /* 0x020fe20000410000 */
[----:B------:R-:W-:Y:S02]  /*08a0*/  HADD2.F32 R100, -RZ, R100.H1_H1 ;  /* 0x30000064ff647230 */ /* 0x000fe40000004100 */
[-C--:B------:R-:W-:Y:S01]  /*08b0*/  FMUL.FTZ R8, R9, R16.reuse ;  /* 0x0000001009087220 */ /* 0x080fe20000410000 */
[----:B------:R-:W-:Y:S01]  /*08c0*/  FADD.FTZ R56, R56, R16 ;  /* 0x0000001038387221 */ /* 0x000fe20000010000 */
[----:B------:R-:W-:Y:S01]  /*08d0*/  FFMA.FTZ R36, R3, R16, R36 ;  /* 0x0000001003247223 */ /* 0x000fe20000010024 */
[----:B------:R-:W-:Y:S02]  /*08e0*/  HADD2.F32 R16, -RZ, R101.H0_H0 ;  /* 0x20000065ff107230 */ /* 0x000fe40000004100 */
[----:B------:R-:W-:Y:S01]  /*08f0*/  FADD.FTZ R10, -R143, R100 ;  /* 0x000000648f0a7221 */ /* 0x000fe20000010100 */
[----:B------:R-:W-:Y:S02]  /*0900*/  HADD2.F32 R19, -RZ, R105.H0_H0 ;  /* 0x20000069ff137230 */ /* 0x000fe40000004100 */
[----:B------:R-:W-:-:S02]  /*0910*/  HADD2.F32 R100, -RZ, R101.H1_H1 ;  /* 0x30000065ff647230 */ /* 0x000fc40000004100 */
[----:B------:R-:W-:Y:S01]  /*0920*/  FADD.FTZ R16, -R143, R16 ;  /* 0x000000108f107221 */ /* 0x000fe20000010100 */
[----:B------:R-:W-:Y:S02]  /*0930*/  HADD2.F32 R9, -RZ, R28.H1_H1 ;  /* 0x3000001cff097230 */ /* 0x000fe40000004100 */
[C---:B------:R-:W-:Y:S01]  /*0940*/  FMUL.FTZ R10, R17.reuse, R10 ;  /* 0x0000000a110a7220 */ /* 0x040fe20000410000 */
[----:B------:R-:W-:Y:S02]  /*0950*/  HADD2.F32 R104, -RZ, R104.H1_H1 ;  /* 0x30000068ff687230 */ /* 0x000fe40000004100 */
[----:B------:R-:W-:Y:S01]  /*0960*/  FMUL.FTZ R11, R17, R16 ;  /* 0x00000010110b7220 */ /* 0x000fe20000410000 */
[-C--:B------:R-:W-:Y:S01]  /*0970*/  FMUL.FTZ R16, R18, R19.reuse ;  /* 0x0000001312107220 */ /* 0x080fe20000410000 */
[----:B------:R-:W-:Y:S01]  /*0980*/  FADD.FTZ R18, -R143, R100 ;  /* 0x000000648f127221 */ /* 0x000fe20000010100 */
[----:B------:R-:W-:Y:S01]  /*0990*/  FADD.FTZ R58, R58, R19 ;  /* 0x000000133a3a7221 */ /* 0x000fe20000010000 */
[-C--:B------:R-:W-:Y:S01]  /*09a0*/  FMUL.FTZ R9, R9, R104.reuse ;  /* 0x0000006809097220 */ /* 0x080fe20000410000 */
[----:B------:R-:W-:Y:S01]  /*09b0*/  FADD.FTZ R57, R57, R104 ;  /* 0x0000006839397221 */ /* 0x000fe20000010000 */
[----:B------:R-:W-:Y:S01]  /*09c0*/  FFMA.FTZ R37, R10, R104, R37 ;  /* 0x000000680a257223 */ /* 0x000fe20000010025 */
[----:B------:R-:W-:Y:S01]  /*09d0*/  FFMA.FTZ R38, R11, R19, R38 ;  /* 0x000000130b267223 */ /* 0x000fe20000010026 */
[----:B------:R-:W-:-:S02]  /*09e0*/  HADD2.F32 R19, -RZ, R29.H1_H1 ;  /* 0x3000001dff137230 */ /* 0x000fc40000004100 */
[----:B------:R-:W-:Y:S01]  /*09f0*/  FMUL.FTZ R18, R17, R18 ;  /* 0x0000001211127220 */ /* 0x000fe20000410000 */
[----:B------:R-:W-:Y:S02]  /*0a00*/  HADD2.F32 R104, -RZ, R102.H0_H0 ;  /* 0x20000066ff687230 */ /* 0x000fe40000004100 */
[----:B------:R-:W-:-:S03]  /*0a10*/  HADD2.F32 R100, -RZ, R105.H1_H1 ;  /* 0x30000069ff647230 */ /* 0x000fc60000004100 */
[----:B------:R-:W-:Y:S02]  /*0a20*/  FADD.FTZ R104, -R143, R104 ;  /* 0x000000688f687221 */ /* 0x000fe40000010100 */
[-C--:B------:R-:W-:Y:S01]  /*0a30*/  FMUL.FTZ R19, R19, R100.reuse ;  /* 0x0000006413137220 */ /* 0x080fe20000410000 */
[----:B------:R-:W-:Y:S01]  /*0a40*/  FADD.FTZ R59, R59, R100 ;  /* 0x000000643b3b7221 */ /* 0x000fe20000010000 */
[----:B------:R-:W-:Y:S01]  /*0a50*/  FFMA.FTZ R39, R18, R100, R39 ;  /* 0x0000006412277223 */ /* 0x000fe20000010027 */
[----:B------:R-:W-:Y:S02]  /*0a60*/  HADD2.F32 R100, -RZ, R103.H0_H0 ;  /* 0x20000067ff647230 */ /* 0x000fe40000004100 */
[----:B------:R-:W-:Y:S01]  /*0a70*/  FMUL.FTZ R109, R17, R104 ;  /* 0x00000068116d7220 */ /* 0x000fe20000410000 */
[----:B------:R-:W-:Y:S02]  /*0a80*/  HADD2.F32 R101, -RZ, R106.H0_H0 ;  /* 0x2000006aff657230 */ /* 0x000fe40000004100 */
[----:B------:R-:W-:-:S03]  /*0a90*/  FADD.FTZ R100, -R143, R100 ;  /* 0x000000648f647221 */ /* 0x000fc60000010100 */
[-C--:B------:R-:W-:Y:S01]  /*0aa0*/  FMUL.FTZ R112, R112, R101.reuse ;  /* 0x0000006570707220 */ /* 0x080fe20000410000 */
[----:B------:R-:W-:Y:S01]  /*0ab0*/  FADD.FTZ R60, R60, R101 ;  /* 0x000000653c3c7221 */ /* 0x000fe20000010000 */
[----:B------:R-:W-:Y:S01]  /*0ac0*/  FFMA.FTZ R40, R109, R101, R40 ;  /* 0x000000656d287223 */ /* 0x000fe20000010028 */
[----:B------:R-:W-:Y:S02]  /*0ad0*/  HADD2.F32 R101, -RZ, R107.H0_H0 ;  /* 0x2000006bff657230 */ /* 0x000fe40000004100 */
[----:B------:R-:W-:Y:S01]  /*0ae0*/  FMUL.FTZ R121, R17, R100 ;  /* 0x0000006411797220 */ /* 0x000fe20000410000 */
[----:B------:R-:W-:Y:S02]  /*0af0*/  HADD2.F32 R102, -RZ, R102.H1_H1 ;  /* 0x30000066ff667230 */ /* 0x000fe40000004100 */
[----:B------:R-:W-:Y:S01]  /*0b00*/  FADD.FTZ R100, RZ, R8 ;  /* 0x00000008ff647221 */ /* 0x000fe20000010000 */
[-C--:B------:R-:W-:Y:S01]  /*0b10*/  FMUL.FTZ R122, R122, R101.reuse ;  /* 0x000000657a7a7220 */ /* 0x080fe20000410000 */
[----:B------:R-:W-:Y:S01]  /*0b20*/  FADD.FTZ R62, R62, R101 ;  /* 0x000000653e3e7221 */ /* 0x000fe20000010000 */
[----:B------:R-:W-:Y:S01]  /*0b30*/  FFMA.FTZ R42, R121, R101, R42 ;  /* 0x00000065792a7223 */ /* 0x000fe2000001002a */
[----:B------:R-:W-:Y:S01]  /*0b40*/  FFMA.FTZ R101, R3, R8, RZ ;  /* 0x0000000803657223 */ /* 0x000fe200000100ff */
[----:B------:R-:W-:Y:S01]  /*0b50*/  FADD.FTZ R102, -R143, R102 ;  /* 0x000000668f667221 */ /* 0x000fe20000010100 */
[----:B------:R-:W-:-:S02]  /*0b60*/  FADD.FTZ R105, R100, R9 ;  /* 0x0000000964697221 */ /* 0x000fc40000010000 */
[----:B------:R-:W-:Y:S01]  /*0b70*/  FFMA.FTZ R100, R10, R9, R101 ;  /* 0x000000090a647223 */ /* 0x000fe20000010065 */
[----:B------:R-:W-:Y:S01]  /*0b80*/  FMUL.FTZ R120, R17, R102 ;  /* 0x0000006611787220 */ /* 0x000fe20000410000 */
[----:B------:R-:W-:Y:S02]  /*0b90*/  FADD.FTZ R102, R105, R16 ;  /* 0x0000001069667221 */ /* 0x000fe40000010000 */
[----:B------:R-:W-:Y:S01]  /*0ba0*/  FFMA.FTZ R101, R11, R16, R100 ;  /* 0x000000100b657223 */ /* 0x000fe20000010064 */
[----:B------:R-:W-:Y:S02]  /*0bb0*/  HADD2.F32 R106, -RZ, R106.H1_H1 ;  /* 0x3000006aff6a7230 */ /* 0x000fe40000004100 */
[----:B------:R-:W-:Y:S02]  /*0bc0*/  HADD2.F32 R104, -RZ, R103.H1_H1 ;  /* 0x30000067ff687230 */ /* 0x000fe40000004100 */
[----:B------:R-:W-:Y:S01]  /*0bd0*/  FADD.FTZ R103, R102, R19 ;  /* 0x0000001366677221 */ /* 0x000fe20000010000 */
[----:B------:R-:W-:Y:S01]  /*0be0*/  FFMA.FTZ R100, R18, R19, R101 ;  /* 0x0000001312647223 */ /* 0x000fe20000010065 */
[----:B------:R-:W-:-:S02]  /*0bf0*/  FMUL.FTZ R123, R123, R106 ;  /* 0x0000006a7b7b7220 */ /* 0x000fc40000410000 */
[----:B------:R-:W-:Y:S01]  /*0c00*/  FADD.FTZ R102, R103, R112 ;  /* 0x0000007067667221 */ /* 0x000fe20000010000 */
[----:B------:R-:W-:Y:S01]  /*0c10*/  FFMA.FTZ R101, R109, R112, R100 ;  /* 0x000000706d657223 */ /* 0x000fe20000010064 */
[----:B------:R-:W-:Y:S01]  /*0c20*/  FADD.FTZ R61, R61, R106 ;  /* 0x0000006a3d3d7221 */ /* 0x000fe20000010000 */
[----:B------:R-:W-:Y:S01]  /*0c30*/  FFMA.FTZ R41, R120, R106, R41 ;  /* 0x0000006a78297223 */ /* 0x000fe20000010029 */
[----:B------:R-:W-:Y:S02]  /*0c40*/  HADD2.F32 R106, -RZ, R107.H1_H1 ;  /* 0x3000006bff6a7230 */ /* 0x000fe40000004100 */
[----:B------:R-:W-:Y:S01]  /*0c50*/  FADD.FTZ R104, -R143, R104 ;  /* 0x000000688f687221 */ /* 0x000fe20000010100 */
[----:B------:R-:W-:Y:S01]  /*0c60*/  FADD.FTZ R103, R102, R123 ;  /* 0x0000007b66677221 */ /* 0x000fe20000010000 */
[----:B------:R-:W-:Y:S02]  /*0c70*/  FFMA.FTZ R100, R120, R123, R101 ;  /* 0x0000007b78647223 */ /* 0x000fe40000010065 */
[----:B------:R-:W-:Y:S01]  /*0c80*/  FMUL.FTZ R144, R17, R104 ;  /* 0x0000006811907220 */ /* 0x000fe20000410000 */
[----:B------:R-:W-:Y:S01]  /*0c90*/  FMUL.FTZ R141, R141, R106 ;  /* 0x0000006a8d8d7220 */ /* 0x000fe20000410000 */
[----:B------:R-:W-:Y:S01]  /*0ca0*/  FADD.FTZ R102, R103, R122 ;  /* 0x0000007a67667221 */ /* 0x000fe20000010000 */
[----:B------:R-:W-:Y:S01]  /*0cb0*/  FFMA.FTZ R101, R121, R122, R100 ;  /* 0x0000007a79657223 */ /* 0x000fe20000010064 */
[----:B------:R-:W-:Y:S01]  /*0cc0*/  FADD.FTZ R63, R63, R106 ;  /* 0x0000006a3f3f7221 */ /* 0x000fe20000010000 */
[----:B------:R-:W-:Y:S01]  /*0cd0*/  FFMA.FTZ R43, R144, R106, R43 ;  /* 0x0000006a902b7223 */ /* 0x000fe2000001002b */
[----:B------:R-:W-:Y:S01]  /*0ce0*/  FADD.FTZ R157, R102, R141 ;  /* 0x0000008d669d7221 */ /* 0x000fe20000010000 */
[----:B------:R-:W-:-:S07]  /*0cf0*/  FFMA.FTZ R156, R144, R141, R101 ;  /* 0x0000008d909c7223 */ /* 0x000fce0000010065 */
.L_x_781:
[----:B------:R-:W-:Y:S05]  /*0d00*/  BSYNC.RECONVERGENT B1 ;  /* 0x0000000000017941 */ /* 0x000fea0003800200 */
.L_x_780:
[----:B------:R-:W-:Y:S01]  /*0d10*/  BSSY.RECONVERGENT B1, `(.L_x_782) ;  /* 0x0000067000017945 */ /* 0x000fe20003800200 */
[----:B------:R-:W-:-:S03]  /*0d20*/  ISETP.GE.U32.AND P3, PT, R6, 0x20, PT ;  /* 0x000000200600780c */ /* 0x000fc60003f66070 */
[----:B------:R-:W-:Y:S10]  /*0d30*/  @!P2 BRA `(.L_x_783) ;  /* 0x000000040090a947 */ /* 0x000ff40003800000 */
        /* <DEDUP_REMOVED lines=13> */
[----:B------:R-:W-:Y:S01]  /*0e10*/  HADD2.F32 R124, -RZ, R24.H1_H1 ;  /* 0x30000018ff7c7230 */ /* 0x000fe20000004100 */
[----:B------:R1:W5:Y:S06]  /*0e20*/  LDG.E.64 R148, desc[UR8][R14.64] ;  /* 0x000000080e947981 */ /* 0x00036c000c1e1b00 */
[----:B------:R-:W4:Y:S01]  /*0e30*/  @P0 LDC.64 R110, c[0x0][0x438] ;  /* 0x00010e00ff6e0b82 */ /* 0x000f220000000a00 */
[----:B0-----:R-:W-:-:S04]  /*0e40*/  @P1 IMAD.WIDE.U32 R114, R145, 0x8, R12 ;  /* 0x0000000891721825 */ /* 0x001fc800078e000c */
[----:B------:R-:W-:Y:S01]  /*0e50*/  HADD2.F32 R108, -RZ, R24.H0_H0 ;  /* 0x20000018ff6c7230 */ /* 0x000fe20000004100 */
[----:B------:R-:W5:Y:S01]  /*0e60*/  @P1 LDG.E.64 R154, desc[UR8][R114.64] ;  /* 0x00000008729a1981 */ /* 0x000f62000c1e1b00 */
[----:B----4-:R-:W-:-:S05]  /*0e70*/  @P0 IMAD.WIDE.U32 R110, R145, 0x10, R110 ;  /* 0x00000010916e0825 */ /* 0x010fca00078e006e */
[----:B------:R0:W5:Y:S01]  /*0e80*/  @P0 LDG.E.128 R20, desc[UR8][R110.64] ;  /* 0x000000086e140981 */ /* 0x000162000c1e1d00 */
[--C-:B------:R-:W-:Y:S02]  /*0e90*/  HADD2.F32 R126, -RZ, R27.reuse.H0_H0 ;  /* 0x2000001bff7e7230 */ /* 0x100fe40000004100 */
[----:B------:R-:W-:Y:S02]  /*0ea0*/  HADD2.F32 R125, -RZ, R26.H1_H1 ;  /* 0x3000001aff7d7230 */ /* 0x000fe40000004100 */
[----:B------:R-:W-:Y:S01]  /*0eb0*/  HADD2.F32 R139, -RZ, R27.H1_H1 ;  /* 0x3000001bff8b7230 */ /* 0x000fe20000004100 */
[----:B------:R-:W-:Y:S01]  /*0ec0*/  IADD3 R145, PT, PT, R145, 0x20, RZ ;  /* 0x0000002091917810 */ /* 0x000fe20007ffe0ff */
[--C-:B--2---:R-:W-:Y:S02]  /*0ed0*/  HADD2.F32 R12, -RZ, R100.reuse.H0_H0 ;  /* 0x20000064ff0c7230 */ /* 0x104fe40000004100 */
[----:B------:R-:W-:-:S05]  /*0ee0*/  HADD2.F32 R100, -RZ, R100.H1_H1 ;  /* 0x30000064ff647230 */ /* 0x000fca0000004100 */
[----:B------:R-:W-:Y:S01]  /*0ef0*/  FADD.FTZ R100, -R143, R100 ;  /* 0x000000648f647221 */ /* 0x000fe20000010100 */
[--C-:B---3--:R-:W-:Y:S02]  /*0f00*/  HADD2.F32 R113, -RZ, R104.reuse.H0_H0 ;  /* 0x20000068ff717230 */ /* 0x108fe40000004100 */
[----:B------:R-:W-:Y:S02]  /*0f10*/  HADD2.F32 R104, -RZ, R104.H1_H1 ;  /* 0x30000068ff687230 */ /* 0x000fe40000004100 */
[----:B-1---5:R-:W-:Y:S01]  /*0f20*/  FMUL.FTZ R14, R17, R100 ;  /* 0x00000064110e7220 */ /* 0x022fe20000410000 */
[----:B------:R-:W-:Y:S01]  /*0f30*/  FADD.FTZ R12, -R143, R12 ;  /* 0x0000000c8f0c7221 */ /* 0x000fe20000010100 */
[--C-:B------:R-:W-:Y:S02]  /*0f40*/  HADD2.F32 R100, -RZ, R101.reuse.H0_H0 ;  /* 0x20000065ff647230 */ /* 0x100fe40000004100 */
[-C--:B------:R-:W-:Y:S01]  /*0f50*/  FMUL.FTZ R15, R124, R104.reuse ;  /* 0x000000687c0f7220 */ /* 0x080fe20000410000 */
[----:B------:R-:W-:Y:S01]  /*0f60*/  FADD.FTZ R89, R89, R104 ;  /* 0x0000006859597221 */ /* 0x000fe20000010000 */
[----:B------:R-:W-:Y:S01]  /*0f70*/  FFMA.FTZ R65, R14, R104, R65 ;  /* 0x000000680e417223 */ /* 0x000fe20000010041 */
[----:B------:R-:W-:-:S02]  /*0f80*/  HADD2.F32 R104, -RZ, R101.H1_H1 ;  /* 0x30000065ff687230 */ /* 0x000fc40000004100 */
[----:B------:R-:W-:Y:S01]  /*0f90*/  FMUL.FTZ R13, R17, R12 ;  /* 0x0000000c110d7220 */ /* 0x000fe20000410000 */
[C---:B------:R-:W-:Y:S01]  /*0fa0*/  FADD.FTZ R100, -R143.reuse, R100 ;  /* 0x000000648f647221 */ /* 0x040fe20000010100 */
[----:B------:R-:W-:Y:S02]  /*0fb0*/  HADD2.F32 R124, -RZ, R102.H0_H0 ;  /* 0x20000066ff7c7230 */ /* 0x000fe40000004100 */
[----:B------:R-:W-:Y:S01]  /*0fc0*/  FADD.FTZ R104, -R143, R104 ;  /* 0x000000688f687221 */ /* 0x000fe20000010100 */
[-C--:B------:R-:W-:Y:S01]  /*0fd0*/  FMUL.FTZ R12, R108, R113.reuse ;  /* 0x000000716c0c7220 */ /* 0x080fe20000410000 */
[----:B------:R-:W-:Y:S01]  /*0fe0*/  FADD.FTZ R88, R88, R113 ;  /* 0x0000007158587221 */ /* 0x000fe20000010000 */
[----:B------:R-:W-:Y:S01]  /*0ff0*/  FFMA.FTZ R64, R13, R113, R64 ;  /* 0x000000710d407223 */ /* 0x000fe20000010040 */
[----:B------:R-:W-:Y:S02]  /*1000*/  HADD2.F32 R108, -RZ, R25.H0_H0 ;  /* 0x20000019ff6c7230 */ /* 0x000fe40000004100 */
[----:B0-----:R-:W-:Y:S01]  /*1010*/  FMUL.FTZ R111, R17, R100 ;  /* 0x00000064116f7220 */ /* 0x001fe20000410000 */
[----:B------:R-:W-:-:S02]  /*1020*/  HADD2.F32 R101, -RZ, R105.H0_H0 ;  /* 0x20000069ff657230 */ /* 0x000fc40000004100 */
[----:B------:R-:W-:Y:S01]  /*1030*/  FMUL.FTZ R110, R17, R104 ;  /* 0x00000068116e7220 */ /* 0x000fe20000410000 */
[----:B------:R-:W-:Y:S02]  /*1040*/  HADD2.F32 R114, -RZ, R105.H1_H1 ;  /* 0x30000069ff727230 */ /* 0x000fe40000004100 */
[----:B------:R-:W-:Y:S02]  /*1050*/  HADD2.F32 R113, -RZ, R25.H1_H1 ;  /* 0x30000019ff717230 */ /* 0x000fe40000004100 */
[----:B------:R-:W-:Y:S02]  /*1060*/  HADD2.F32 R100, -RZ, R103.H0_H0 ;  /* 0x20000067ff647230 */ /* 0x000fe40000004100 */
[----:B------:R-:W-:Y:S01]  /*1070*/  FADD.FTZ R124, -R143, R124 ;  /* 0x0000007c8f7c7221 */ /* 0x000fe20000010100 */
[----:B------:R-:W-:Y:S01]  /*1080*/  FADD.FTZ R90, R90, R101 ;  /* 0x000000655a5a7221 */ /* 0x000fe20000010000 */
[-C--:B------:R-:W-:Y:S01]  /*1090*/  FFMA.FTZ R66, R111, R101.reuse, R66 ;  /* 0x000000656f427223 */ /* 0x080fe20000010042 */
[----:B------:R-:W-:Y:S01]  /*10a0*/  FMUL.FTZ R108, R108, R101 ;  /* 0x000000656c6c7220 */ /* 0x000fe20000410000 */
[-C--:B------:R-:W-:Y:S01]  /*10b0*/  FMUL.FTZ R113, R113, R114.reuse ;  /* 0x0000007271717220 */ /* 0x080fe20000410000 */
[----:B------:R-:W-:Y:S01]  /*10c0*/  FADD.FTZ R91, R91, R114 ;  /* 0x000000725b5b7221 */ /* 0x000fe20000010000 */
[----:B------:R-:W-:Y:S01]  /*10d0*/  FFMA.FTZ R67, R110, R114, R67 ;  /* 0x000000726e437223 */ /* 0x000fe20000010043 */
[----:B------:R-:W-:-:S02]  /*10e0*/  HADD2.F32 R101, -RZ, R106.H0_H0 ;  /* 0x2000006aff657230 */ /* 0x000fc40000004100 */
[----:B------:R-:W-:Y:S01]  /*10f0*/  FADD.FTZ R100, -R143, R100 ;  /* 0x000000648f647221 */ /* 0x000fe20000010100 */
[----:B------:R-:W-:Y:S02]  /*1100*/  HADD2.F32 R114, -RZ, R26.H0_H0 ;  /* 0x2000001aff727230 */ /* 0x000fe40000004100 */
[C---:B------:R-:W-:Y:S01]  /*1110*/  FMUL.FTZ R115, R17.reuse, R124 ;  /* 0x0000007c11737220 */ /* 0x040fe20000410000 */
[----:B------:R-:W-:Y:S02]  /*1120*/  HADD2.F32 R105, -RZ, R107.H0_H0 ;  /* 0x2000006bff697230 */ /* 0x000fe40000004100 */
[----:B------:R-:W-:Y:S01]  /*1130*/  FMUL.FTZ R127, R17, R100 ;  /* 0x00000064117f7220 */ /* 0x000fe20000410000 */
[----:B------:R-:W-:Y:S02]  /*1140*/  HADD2.F32 R102, -RZ, R102.H1_H1 ;  /* 0x30000066ff667230 */ /* 0x000fe40000004100 */
[----:B------:R-:W-:Y:S01]  /*1150*/  FADD.FTZ R44, R44, R101 ;  /* 0x000000652c2c7221 */ /* 0x000fe20000010000 */
[-C--:B------:R-:W-:Y:S01]  /*1160*/  FFMA.FTZ R68, R115, R101.reuse, R68 ;  /* 0x0000006573447223 */ /* 0x080fe20000010044 */
[----:B------:R-:W-:Y:S01]  /*1170*/  FMUL.FTZ R114, R114, R101 ;  /* 0x0000006572727220 */ /* 0x000fe20000410000 */
[----:B------:R-:W-:Y:S01]  /*1180*/  FADD.FTZ R100, R157, R12 ;  /* 0x0000000c9d647221 */ /* 0x000fe20000010000 */
[----:B------:R-:W-:Y:S01]  /*1190*/  FFMA.FTZ R101, R13, R12, R156 ;  /* 0x0000000c0d657223 */ /* 0x000fe2000001009c */
[----:B------:R-:W-:Y:S01]  /*11a0*/  FADD.FTZ R46, R46, R105 ;  /* 0x000000692e2e7221 */ /* 0x000fe20000010000 */
[-C--:B------:R-:W-:Y:S01]  /*11b0*/  FFMA.FTZ R70, R127, R105.reuse, R70 ;  /* 0x000000697f467223 */ /* 0x080fe20000010046 */
[----:B------:R-:W-:Y:S01]  /*11c0*/  FMUL.FTZ R126, R126, R105 ;  /* 0x000000697e7e7220 */ /* 0x000fe20000410000 */
[----:B------:R-:W-:Y:S01]  /*11d0*/  FADD.FTZ R102, -R143, R102 ;  /* 0x000000668f667221 */ /* 0x000fe20000010100 */
[----:B------:R-:W-:Y:S01]  /*11e0*/  FADD.FTZ R105, R100, R15 ;  /* 0x0000000f64697221 */ /* 0x000fe20000010000 */
[----:B------:R-:W-:-:S02]  /*11f0*/  FFMA.FTZ R100, R14, R15, R101 ;  /* 0x0000000f0e647223 */ /* 0x000fc40000010065 */
[----:B------:R-:W-:Y:S01]  /*1200*/  FMUL.FTZ R124, R17, R102 ;  /* 0x00000066117c7220 */ /* 0x000fe20000410000 */
[----:B------:R-:W-:Y:S01]  /*1210*/  FADD.FTZ R102, R105, R108 ;  /* 0x0000006c69667221 */ /* 0x000fe20000010000 */
[----:B------:R-:W-:Y:S01]  /*1220*/  FFMA.FTZ R101, R111, R108, R100 ;  /* 0x0000006c6f657223 */ /* 0x000fe20000010064 */
[----:B------:R-:W-:Y:S02]  /*1230*/  HADD2.F32 R106, -RZ, R106.H1_H1 ;  /* 0x3000006aff6a7230 */ /* 0x000fe40000004100 */
[----:B------:R-:W-:Y:S02]  /*1240*/  HADD2.F32 R104, -RZ, R103.H1_H1 ;  /* 0x30000067ff687230 */ /* 0x000fe40000004100 */
[----:B------:R-:W-:Y:S01]  /*1250*/  FADD.FTZ R103, R102, R113 ;  /* 0x0000007166677221 */ /* 0x000fe20000010000 */
[----:B------:R-:W-:Y:S01]  /*1260*/  FFMA.FTZ R100, R110, R113, R101 ;  /* 0x000000716e647223 */ /* 0x000fe20000010065 */
[----:B------:R-:W-:Y:S02]  /*1270*/  FMUL.FTZ R125, R125, R106 ;  /* 0x0000006a7d7d7220 */ /* 0x000fe40000410000 */
[----:B------:R-:W-:Y:S01]  /*1280*/  FADD.FTZ R102, R103, R114 ;  /* 0x0000007267667221 */ /* 0x000fe20000010000 */
[----:B------:R-:W-:Y:S01]  /*1290*/  FFMA.FTZ R101, R115, R114, R100 ;  /* 0x0000007273657223 */ /* 0x000fe20000010064 */
[----:B------:R-:W-:Y:S01]  /*12a0*/  FADD.FTZ R45, R45, R106 ;  /* 0x0000006a2d2d7221 */ /* 0x000fe20000010000 */
[----:B------:R-:W-:Y:S01]  /*12b0*/  FFMA.FTZ R69, R124, R106, R69 ;  /* 0x0000006a7c457223 */ /* 0x000fe20000010045 */
[----:B------:R-:W-:-:S02]  /*12c0*/  HADD2.F32 R106, -RZ, R107.H1_H1 ;  /* 0x3000006bff6a7230 */ /* 0x000fc40000004100 */
        /* <DEDUP_REMOVED lines=11> */
.L_x_783:
[----:B------:R-:W-:Y:S05]  /*1380*/  BSYNC.RECONVERGENT B1 ;  /* 0x0000000000017941 */ /* 0x000fea0003800200 */
.L_x_782:
[----:B------:R-:W-:Y:S04]  /*1390*/  BSSY.RECONVERGENT B1, `(.L_x_784) ;  /* 0x0000065000017945 */ /* 0x000fe80003800200 */
[----:B------:R-:W-:Y:S05]  /*13a0*/  @!P6 BRA `(.L_x_785) ;  /* 0x00000004008ce947 */ /* 0x000fea0003800000 */
[----:B------:R-:W0:Y:S08]  /*13b0*/  LDC.64 R100, c[0x0][0x3a8] ;  /* 0x0000ea00ff647b82 */ /* 0x000e300000000a00 */
[----:B------:R-:W1:Y:S01]  /*13c0*/  LDC.64 R104, c[0x0][0x428] ;  /* 0x00010a00ff687b82 */ /* 0x000e620000000a00 */
[----:B------:R-:W-:Y:S02]  /*13d0*/  ISETP.NE.U32.AND P1, PT, RZ, UR12, PT ;  /* 0x0000000cff007c0c */ /* 0x000fe4000bf25070 */
[----:B------:R-:W-:-:S05]  /*13e0*/  ISETP.NE.U32.AND P0, PT, RZ, UR20, PT ;  /* 0x00000014ff007c0c */ /* 0x000fca000bf05070 */
[----:B------:R-:W2:Y:S01]  /*13f0*/  LDC.64 R118, c[0x0][0x3b0] ;  /* 0x0000ec00ff767b82 */ /* 0x000ea20000000a00 */
[----:B0-----:R-:W-:-:S06]  /*1400*/  IMAD.WIDE.U32 R100, R145, 0x10, R100 ;  /* 0x0000001091647825 */ /* 0x001fcc00078e0064 */
[----:B------:R-:W3:Y:S01]  /*1410*/  LDG.E.128 R100, desc[UR8][R100.64] ;  /* 0x0000000864647981 */ /* 0x000ee2000c1e1d00 */
[----:B-1----:R-:W-:-:S06]  /*1420*/  IMAD.WIDE.U32 R104, R145, 0x10, R104 ;  /* 0x0000001091687825 */ /* 0x002fcc00078e0068 */
[----:B------:R-:W4:Y:S01]  /*1430*/  LDG.E.128 R104, desc[UR8][R104.64] ;  /* 0x0000000868687981 */ /* 0x000f22000c1e1d00 */
[----:B------:R-:W-:Y:S01]  /*1440*/  ISETP.NE.AND.EX P1, PT, RZ, UR13, PT, P1 ;  /* 0x0000000dff007c0c */ /* 0x000fe2000bf25310 */
[----:B--2---:R-:W-:Y:S01]  /*1450*/  IMAD.WIDE.U32 R118, R145, 0x8, R118 ;  /* 0x0000000891767825 */ /* 0x004fe200078e0076 */
[----:B------:R-:W-:-:S03]  /*1460*/  ISETP.NE.AND.EX P0, PT, RZ, UR21, PT, P0 ;  /* 0x00000015ff007c0c */ /* 0x000fc6000bf05300 */
[----:B------:R-:W-:Y:S01]  /*1470*/  HADD2.F32 R135, -RZ, R34.H0_H0 ;  /* 0x20000022ff877230 */ /* 0x000fe20000004100 */
[----:B------:R-:W5:Y:S07]  /*1480*/  LDG.E.64 R146, desc[UR8][R118.64] ;  /* 0x0000000876927981 */ /* 0x000f6e000c1e1b00 */
[----:B------:R-:W0:Y:S08]  /*1490*/  @P1 LDC.64 R116, c[0x0][0x3b8] ;  /* 0x0000ee00ff741b82 */ /* 0x000e300000000a00 */
[----:B------:R-:W1:Y:S01]  /*14a0*/  @P0 LDC.64 R128, c[0x0][0x438] ;  /* 0x00010e00ff800b82 */ /* 0x000e620000000a00 */
[----:B0-----:R-:W-:-:S05]  /*14b0*/  @P1 IMAD.WIDE.U32 R116, R145, 0x8, R116 ;  /* 0x0000000891741825 */ /* 0x001fca00078e0074 */
[----:B------:R0:W5:Y:S01]  /*14c0*/  @P1 LDG.E.64 R152, desc[UR8][R116.64] ;  /* 0x0000000874981981 */ /* 0x000162000c1e1b00 */
[----:B-1----:R-:W-:-:S05]  /*14d0*/  @P0 IMAD.WIDE.U32 R128, R145, 0x10, R128 ;  /* 0x0000001091800825 */ /* 0x002fca00078e0080 */
[----:B------:R1:W5:Y:S01]  /*14e0*/  @P0 LDG.E.128 R96, desc[UR8][R128.64] ;  /* 0x0000000880600981 */ /* 0x000362000c1e1d00 */
[--C-:B0-----:R-:W-:Y:S02]  /*14f0*/  HADD2.F32 R116, -RZ, R32.reuse.H0_H0 ;  /* 0x20000020ff747230 */ /* 0x101fe40000004100 */
[----:B------:R-:W-:Y:S02]  /*1500*/  HADD2.F32 R119, -RZ, R32.H1_H1 ;  /* 0x30000020ff777230 */ /* 0x000fe40000004100 */
[--C-:B-1----:R-:W-:Y:S02]  /*1510*/  HADD2.F32 R128, -RZ, R33.reuse.H0_H0 ;  /* 0x20000021ff807230 */ /* 0x102fe40000004100 */
[----:B------:R-:W-:Y:S02]  /*1520*/  HADD2.F32 R131, -RZ, R33.H1_H1 ;  /* 0x30000021ff837230 */ /* 0x000fe40000004100 */
[----:B---3--:R-:W-:Y:S02]  /*1530*/  HADD2.F32 R130, -RZ, R100.H0_H0 ;  /* 0x20000064ff827230 */ /* 0x008fe40000004100 */
[----:B------:R-:W-:-:S03]  /*1540*/  HADD2.F32 R132, -RZ, R101.H0_H0 ;  /* 0x20000065ff847230 */ /* 0x000fc60000004100 */
[----:B------:R-:W-:Y:S01]  /*1550*/  FADD.FTZ R130, -R143, R130 ;  /* 0x000000828f827221 */ /* 0x000fe20000010100 */
[----:B------:R-:W-:Y:S02]  /*1560*/  HADD2.F32 R134, -RZ, R101.H1_H1 ;  /* 0x30000065ff867230 */ /* 0x000fe40000004100 */
[----:B----4-:R-:W-:Y:S02]  /*1570*/  HADD2.F32 R101, -RZ, R104.H0_H0 ;  /* 0x20000068ff657230 */ /* 0x010fe40000004100 */
[----:B-----5:R-:W-:Y:S01]  /*1580*/  FMUL.FTZ R117, R17, R130 ;  /* 0x0000008211757220 */ /* 0x020fe20000410000 */
[----:B------:R-:W-:Y:S01]  /*1590*/  FADD.FTZ R132, -R143, R132 ;  /* 0x000000848f847221 */ /* 0x000fe20000010100 */
[----:B------:R-:W-:Y:S02]  /*15a0*/  HADD2.F32 R136, -RZ, R102.H0_H0 ;  /* 0x20000066ff887230 */ /* 0x000fe40000004100 */
[-C--:B------:R-:W-:Y:S01]  /*15b0*/  FMUL.FTZ R116, R116, R101.reuse ;  /* 0x0000006574747220 */ /* 0x080fe20000410000 */
[----:B------:R-:W-:Y:S01]  /*15c0*/  FADD.FTZ R72, R72, R101 ;  /* 0x0000006548487221 */ /* 0x000fe20000010000 */
[----:B------:R-:W-:Y:S01]  /*15d0*/  FFMA.FTZ R48, R117, R101, R48 ;  /* 0x0000006575307223 */ /* 0x000fe20000010030 */
[----:B------:R-:W-:-:S02]  /*15e0*/  HADD2.F32 R101, -RZ, R105.H0_H0 ;  /* 0x20000069ff657230 */ /* 0x000fc40000004100 */
[----:B------:R-:W-:Y:S01]  /*15f0*/  FMUL.FTZ R129, R17, R132 ;  /* 0x0000008411817220 */ /* 0x000fe20000410000 */
[----:B------:R-:W-:Y:S02]  /*1600*/  HADD2.F32 R100, -RZ, R100.H1_H1 ;  /* 0x30000064ff647230 */ /* 0x000fe40000004100 */
[----:B------:R-:W-:Y:S02]  /*1610*/  HADD2.F32 R138, -RZ, R102.H1_H1 ;  /* 0x30000066ff8a7230 */ /* 0x000fe40000004100 */
[----:B------:R-:W-:Y:S01]  /*1620*/  FADD.FTZ R102, -R143, R136 ;  /* 0x000000888f667221 */ /* 0x000fe20000010100 */
[-C--:B------:R-:W-:Y:S01]  /*1630*/  FMUL.FTZ R128, R128, R101.reuse ;  /* 0x0000006580807220 */ /* 0x080fe20000410000 */
[----:B------:R-:W-:Y:S01]  /*1640*/  FADD.FTZ R74, R74, R101 ;  /* 0x000000654a4a7221 */ /* 0x000fe20000010000 */
[----:B------:R-:W-:Y:S01]  /*1650*/  FFMA.FTZ R50, R129, R101, R50 ;  /* 0x0000006581327223 */ /* 0x000fe20000010032 */
[----:B------:R-:W-:Y:S01]  /*1660*/  FADD.FTZ R118, -R143, R100 ;  /* 0x000000648f767221 */ /* 0x000fe20000010100 */
[----:B------:R-:W-:-:S02]  /*1670*/  HADD2.F32 R104, -RZ, R104.H1_H1 ;  /* 0x30000068ff687230 */ /* 0x000fc40000004100 */
[C---:B------:R-:W-:Y:S01]  /*1680*/  FMUL.FTZ R137, R17.reuse, R102 ;  /* 0x0000006611897220 */ /* 0x040fe20000410000 */
[----:B------:R-:W-:Y:S02]  /*1690*/  HADD2.F32 R101, -RZ, R106.H0_H0 ;  /* 0x2000006aff657230 */ /* 0x000fe40000004100 */
[----:B------:R-:W-:Y:S01]  /*16a0*/  FMUL.FTZ R118, R17, R118 ;  /* 0x0000007611767220 */ /* 0x000fe20000410000 */
[--C-:B------:R-:W-:Y:S02]  /*16b0*/  HADD2.F32 R140, -RZ, R103.reuse.H0_H0 ;  /* 0x20000067ff8c7230 */ /* 0x100fe40000004100 */
[----:B------:R-:W-:Y:S01]  /*16c0*/  FMUL.FTZ R119, R119, R104 ;  /* 0x0000006877777220 */ /* 0x000fe20000410000 */
[----:B------:R-:W-:Y:S01]  /*16d0*/  FADD.FTZ R102, R157, R116 ;  /* 0x000000749d667221 */ /* 0x000fe20000010000 */
[----:B------:R-:W-:Y:S01]  /*16e0*/  FADD.FTZ R76, R76, R101 ;  /* 0x000000654c4c7221 */ /* 0x000fe20000010000 */
[-C--:B------:R-:W-:Y:S01]  /*16f0*/  FFMA.FTZ R52, R137, R101.reuse, R52 ;  /* 0x0000006589347223 */ /* 0x080fe20000010034 */
[----:B------:R-:W-:Y:S01]  /*1700*/  FMUL.FTZ R135, R135, R101 ;  /* 0x0000006587877220 */ /* 0x000fe20000410000 */
[----:B------:R-:W-:Y:S01]  /*1710*/  FFMA.FTZ R101, R117, R116, R156 ;  /* 0x0000007475657223 */ /* 0x000fe2000001009c */
[----:B------:R-:W-:-:S02]  /*1720*/  HADD2.F32 R160, -RZ, R103.H1_H1 ;  /* 0x30000067ffa07230 */ /* 0x000fc40000004100 */
[----:B------:R-:W-:Y:S01]  /*1730*/  FADD.FTZ R73, R73, R104 ;  /* 0x0000006849497221 */ /* 0x000fe20000010000 */
[----:B------:R-:W-:Y:S01]  /*1740*/  FFMA.FTZ R49, R118, R104, R49 ;  /* 0x0000006876317223 */ /* 0x000fe20000010031 */
[C---:B------:R-:W-:Y:S01]  /*1750*/  FADD.FTZ R100, -R143.reuse, R140 ;  /* 0x0000008c8f647221 */ /* 0x040fe20000010100 */
[----:B------:R-:W-:Y:S02]  /*1760*/  HADD2.F32 R104, -RZ, R105.H1_H1 ;  /* 0x30000069ff687230 */ /* 0x000fe40000004100 */
[----:B------:R-:W-:Y:S01]  /*1770*/  FADD.FTZ R103, R102, R119 ;  /* 0x0000007766677221 */ /* 0x000fe20000010000 */
[----:B------:R-:W-:Y:S01]  /*1780*/  FADD.FTZ R134, -R143, R134 ;  /* 0x000000868f867221 */ /* 0x000fe20000010100 */
[----:B------:R-:W-:Y:S01]  /*1790*/  FFMA.FTZ R102, R118, R119, R101 ;  /* 0x0000007776667223 */ /* 0x000fe20000010065 */
[----:B------:R-:W-:Y:S01]  /*17a0*/  FMUL.FTZ R133, R17, R100 ;  /* 0x0000006411857220 */ /* 0x000fe20000410000 */
[----:B------:R-:W-:Y:S01]  /*17b0*/  FMUL.FTZ R131, R131, R104 ;  /* 0x0000006883837220 */ /* 0x000fe20000410000 */
[----:B------:R-:W-:Y:S01]  /*17c0*/  FMUL.FTZ R130, R17, R134 ;  /* 0x0000008611827220 */ /* 0x000fe20000410000 */
[----:B------:R-:W-:Y:S01]  /*17d0*/  FADD.FTZ R100, R103, R128 ;  /* 0x0000008067647221 */ /* 0x000fe20000010000 */
[----:B------:R-:W-:Y:S01]  /*17e0*/  FFMA.FTZ R101, R129, R128, R102 ;  /* 0x0000008081657223 */ /* 0x000fe20000010066 */
[----:B------:R-:W-:-:S02]  /*17f0*/  HADD2.F32 R106, -RZ, R106.H1_H1 ;  /* 0x3000006aff6a7230 */ /* 0x000fc40000004100 */
[----:B------:R-:W-:Y:S01]  /*1800*/  FADD.FTZ R136, -R143, R138 ;  /* 0x0000008a8f887221 */ /* 0x000fe20000010100 */
[----:B------:R-:W-:Y:S02]  /*1810*/  HADD2.F32 R134, -RZ, R34.H1_H1 ;  /* 0x30000022ff867230 */ /* 0x000fe40000004100 */
[----:B------:R-:W-:Y:S01]  /*1820*/  FADD.FTZ R100, R100, R131 ;  /* 0x0000008364647221 */ /* 0x000fe20000010000 */
[----:B------:R-:W-:Y:S01]  /*1830*/  FFMA.FTZ R102, R130, R131, R101 ;  /* 0x0000008382667223 */ /* 0x000fe20000010065 */
[----:B------:R-:W-:Y:S02]  /*1840*/  HADD2.F32 R105, -RZ, R107.H0_H0 ;  /* 0x2000006bff697230 */ /* 0x000fe40000004100 */
[----:B------:R-:W-:Y:S01]  /*1850*/  FMUL.FTZ R136, R17, R136 ;  /* 0x0000008811887220 */ /* 0x000fe20000410000 */
[----:B------:R-:W-:Y:S02]  /*1860*/  HADD2.F32 R132, -RZ, R35.H0_H0 ;  /* 0x20000023ff847230 */ /* 0x000fe40000004100 */
[----:B------:R-:W-:Y:S01]  /*1870*/  FMUL.FTZ R134, R134, R106 ;  /* 0x0000006a86867220 */ /* 0x000fe20000410000 */
[----:B------:R-:W-:Y:S01]  /*1880*/  FADD.FTZ R101, R100, R135 ;  /* 0x0000008764657221 */ /* 0x000fe20000010000 */
[----:B------:R-:W-:Y:S01]  /*1890*/  FFMA.FTZ R103, R137, R135, R102 ;  /* 0x0000008789677223 */ /* 0x000fe20000010066 */
[----:B------:R-:W-:-:S02]  /*18a0*/  HADD2.F32 R107, -RZ, R107.H1_H1 ;  /* 0x3000006bff6b7230 */ /* 0x000fc40000004100 */
[----:B------:R-:W-:Y:S01]  /*18b0*/  FADD.FTZ R140, -R143, R160 ;  /* 0x000000a08f8c7221 */ /* 0x000fe20000010100 */
        /* <DEDUP_REMOVED lines=18> */
.L_x_785:
[----:B------:R-:W-:Y:S05]  /*19e0*/  BSYNC.RECONVERGENT B1 ;  /* 0x0000000000017941 */ /* 0x000fea0003800200 */
.L_x_784:
[----:B------:R-:W-:-:S03]  /*19f0*/  UMOV UR6, 0xffffffff ;  /* 0xffffffff00067882 */ /* 0x000fc60000000000 */
[----:B------:R-:W-:Y:S05]  /*1a00*/  BRA.DIV UR6, `(.L_x_786) ;  /* 0x0000007e06a87947 */ /* 0x000fea000b800000 */
        /* <DEDUP_REMOVED lines=18> */
.L_x_829:
        /* <DEDUP_REMOVED lines=19> */
[----:B------:R-:W-:Y:S01]  /*1c60*/  LOP3.LUT P1, RZ, R151, 0xff0000, RZ, 0xc0, !PT ;  /* 0x00ff000097ff7812 */ /* 0x000fe2000782c0ff */
[----:B0-----:R-:W-:Y:S01]  /*1c70*/  FADD.FTZ R106, R122, -R101 ;  /* 0x800000657a6a7221 */ /* 0x001fe20000010000 */
[----:B------:R-:W-:Y:S01]  /*1c80*/  FFMA.FTZ R101, R109, R104, R105 ;  /* 0x000000686d657223 */ /* 0x000fe20000010069 */
[----:B------:R-:W-:Y:S01]  /*1c90*/  FADD.FTZ R156, R141, -R100 ;  /* 0x800000648d9c7221 */ /* 0x000fe20000010000 */
[----:B------:R-:W-:Y:S01]  /*1ca0*/  FADD.FTZ R102, R123, -R102 ;  /* 0x800000667b667221 */ /* 0x000fe20000010000 */
[C---:B-----5:R-:W-:Y:S01]  /*1cb0*/  FMUL.FTZ R106, R17.reuse, R106 ;  /* 0x0000006a116a7220 */ /* 0x060fe20000410000 */
[----:B------:R-:W-:Y:S01]  /*1cc0*/  FADD.FTZ R100, R112, -R101 ;  /* 0x8000006570647221 */ /* 0x000fe20000010000 */
[C---:B------:R-:W-:Y:S01]  /*1cd0*/  FMUL.FTZ R156, R17.reuse, R156 ;  /* 0x0000009c119c7220 */ /* 0x040fe20000410000 */
[C---:B------:R-:W-:Y:S01]  /*1ce0*/  FMUL.FTZ R102, R17.reuse, R102 ;  /* 0x0000006611667220 */ /* 0x040fe20000410000 */
[----:B------:R-:W-:Y:S01]  /*1cf0*/  FMUL.FTZ R106, R106, UR14 ;  /* 0x0000000e6a6a7c20 */ /* 0x000fe20008410000 */
[----:B------:R-:W-:Y:S01]  /*1d00*/  FMUL.FTZ R100, R17, R100 ;  /* 0x0000006411647220 */ /* 0x000fe20000410000 */
[----:B------:R-:W-:Y:S01]  /*1d10*/  ISETP.GE.U32.AND P0, PT, R150, RZ, PT ;  /* 0x000000ff9600720c */ /* 0x000fe20003f06070 */
[----:B------:R-:W-:Y:S01]  /*1d20*/  FMUL.FTZ R102, R102, UR14 ;  /* 0x0000000e66667c20 */ /* 0x000fe20008410000 */
[C---:B------:R-:W-:Y:S01]  /*1d30*/  LOP3.LUT P5, RZ, R151.reuse, 0xff, RZ, 0xc0, !PT ;  /* 0x000000ff97ff7812 */ /* 0x040fe200078ac0ff */
[----:B------:R-:W-:Y:S01]  /*1d40*/  FMUL.FTZ R100, R100, UR14 ;  /* 0x0000000e64647c20 */ /* 0x000fe20008410000 */
[----:B------:R-:W-:Y:S01]  /*1d50*/  FSEL R103, R106, RZ, P1 ;  /* 0x000000ff6a677208 */ /* 0x000fe20000800000 */
[----:B------:R-:W-:Y:S01]  /*1d60*/  FMUL.FTZ R156, R156, UR14 ;  /* 0x0000000e9c9c7c20 */ /* 0x000fe20008410000 */
[C---:B------:R-:W-:Y:S01]  /*1d70*/  LOP3.LUT P1, RZ, R151.reuse, 0xff00, RZ, 0xc0, !PT ;  /* 0x0000ff0097ff7812 */ /* 0x040fe2000782c0ff */
[----:B------:R-:W-:Y:S01]  /*1d80*/  FFMA.FTZ R106, R18, R104, R105 ;  /* 0x00000068126a7223 */ /* 0x000fe20000010069 */
[----:B------:R-:W-:-:S02]  /*1d90*/  ISETP.GE.U32.AND.EX P0, PT, R151, 0x1000000, PT, P0 ;  /* 0x010000009700780c */ /* 0x000fc40003f06100 */
[----:B------:R-:W-:Y:S01]  /*1da0*/  FSEL R100, R100, RZ, P5 ;  /* 0x000000ff64647208 */ /* 0x000fe20002800000 */
[----:B------:R-:W-:Y:S01]  /*1db0*/  FADD.FTZ R160, R19, -R106 ;  /* 0x8000006a13a07221 */ /* 0x000fe20000010000 */
[----:B------:R-:W-:Y:S02]  /*1dc0*/  FSEL R101, R102, RZ, P1 ;  /* 0x000000ff66657208 */ /* 0x000fe40000800000 */
[----:B------:R-:W-:Y:S01]  /*1dd0*/  FSEL R156, R156, RZ, P0 ;  /* 0x000000ff9c9c7208 */ /* 0x000fe20000000000 */
[----:B------:R-:W-:Y:S01]  /*1de0*/  FMUL.FTZ R160, R17, R160 ;  /* 0x000000a011a07220 */ /* 0x000fe20000410000 */
[----:B------:R-:W-:Y:S01]  /*1df0*/  F2FP.F16.F32.PACK_AB R102, R101, R100 ;  /* 0x000000646566723e */ /* 0x000fe200000000ff */
[-CC-:B------:R-:W-:Y:S01]  /*1e00*/  FFMA.FTZ R101, R11, R104.reuse, R105.reuse ;  /* 0x000000680b657223 */ /* 0x180fe20000010069 */
[----:B------:R-:W-:Y:S01]  /*1e10*/  F2FP.F16.F32.PACK_AB R103, R156, R103 ;  /* 0x000000679c67723e */ /* 0x000fe200000000ff */
[-C--:B------:R-:W-:Y:S01]  /*1e20*/  FFMA.FTZ R100, R10, R104.reuse, R105 ;  /* 0x000000680a647223 */ /* 0x080fe20000010069 */
[----:B------:R-:W-:Y:S01]  /*1e30*/  LOP3.LUT P5, RZ, R150, 0xff0000, RZ, 0xc0, !PT ;  /* 0x00ff000096ff7812 */ /* 0x000fe200078ac0ff */
[----:B------:R-:W-:Y:S01]  /*1e40*/  FADD.FTZ R156, R16, -R101 ;  /* 0x80000065109c7221 */ /* 0x000fe20000010000 */
[----:B------:R-:W-:Y:S01]  /*1e50*/  FFMA.FTZ R101, R3, R104, R105 ;  /* 0x0000006803657223 */ /* 0x000fe20000010069 */
[----:B------:R-:W-:Y:S01]  /*1e60*/  FADD.FTZ R106, R9, -R100 ;  /* 0x80000064096a7221 */ /* 0x000fe20000010000 */
[----:B------:R-:W-:Y:S01]  /*1e70*/  FMUL.FTZ R160, R160, UR14 ;  /* 0x0000000ea0a07c20 */ /* 0x000fe20008410000 */
[C---:B------:R-:W-:Y:S01]  /*1e80*/  FMUL.FTZ R156, R17.reuse, R156 ;  /* 0x0000009c119c7220 */ /* 0x040fe20000410000 */
[----:B------:R-:W-:Y:S01]  /*1e90*/  FADD.FTZ R100, R8, -R101 ;  /* 0x8000006508647221 */ /* 0x000fe20000010000 */
[C---:B------:R-:W-:Y:S01]  /*1ea0*/  FMUL.FTZ R106, R17.reuse, R106 ;  /* 0x0000006a116a7220 */ /* 0x040fe20000410000 */
[----:B------:R-:W-:Y:S01]  /*1eb0*/  LOP3.LUT P0, RZ, R150, 0xff000000, RZ, 0xc0, !PT ;  /* 0xff00000096ff7812 */ /* 0x000fe2000780c0ff */
[----:B------:R-:W-:Y:S01]  /*1ec0*/  FMUL.FTZ R156, R156, UR14 ;  /* 0x0000000e9c9c7c20 */ /* 0x000fe20008410000 */
[----:B------:R-:W-:Y:S01]  /*1ed0*/  FMUL.FTZ R100, R17, R100 ;  /* 0x0000006411647220 */ /* 0x000fe20000410000 */
[----:B------:R-:W-:Y:S01]  /*1ee0*/  FMUL.FTZ R106, R106, UR14 ;  /* 0x0000000e6a6a7c20 */ /* 0x000fe20008410000 */
[----:B------:R-:W-:-:S02]  /*1ef0*/  LOP3.LUT P1, RZ, R150, 0xff00, RZ, 0xc0, !PT ;  /* 0x0000ff0096ff7812 */ /* 0x000fc4000782c0ff */
[----:B------:R-:W-:Y:S01]  /*1f00*/  FMUL.FTZ R100, R100, UR14 ;  /* 0x0000000e64647c20 */ /* 0x000fe20008410000 */
[----:B------:R-:W-:Y:S02]  /*1f10*/  FSEL R101, R156, RZ, P5 ;  /* 0x000000ff9c657208 */ /* 0x000fe40002800000 */
[----:B------:R-:W-:Y:S02]  /*1f20*/  LOP3.LUT P5, RZ, R150, 0xff, RZ, 0xc0, !PT ;  /* 0x000000ff96ff7812 */ /* 0x000fe400078ac0ff */
[----:B------:R-:W-:Y:S02]  /*1f30*/  FSEL R160, R160, RZ, P0 ;  /* 0x000000ffa0a07208 */ /* 0x000fe40000000000 */
[----:B------:R-:W-:Y:S02]  /*1f40*/  FSEL R107, R106, RZ, P1 ;  /* 0x000000ff6a6b7208 */ /* 0x000fe40000800000 */
[----:B------:R-:W-:Y:S02]  /*1f50*/  FSEL R100, R100, RZ, P5 ;  /* 0x000000ff64647208 */ /* 0x000fe40002800000 */
[----:B------:R-:W-:-:S02]  /*1f60*/  F2FP.F16.F32.PACK_AB R101, R160, R101 ;  /* 0x00000065a065723e */ /* 0x000fc400000000ff */
[----:B------:R-:W-:Y:S01]  /*1f70*/  F2FP.F16.F32.PACK_AB R100, R107, R100 ;  /* 0x000000646b64723e */ /* 0x000fe200000000ff */
[----:B------:R-:W-:Y:S06]  /*1f80*/  BRA `(.L_x_792) ;  /* 0x0000002000247947 */ /* 0x000fec0003800000 */
.L_x_791:
        /* <DEDUP_REMOVED lines=9> */
[C---:B------:R-:W-:Y:S01]  /*2020*/  FMUL.FTZ R102, R17.reuse, R102 ;  /* 0x0000006611667220 */ /* 0x040fe20000410000 */
[C---:B------:R-:W-:Y:S01]  /*2030*/  FMUL.FTZ R92, R17.reuse, R92 ;  /* 0x0000005c115c7220 */ /* 0x040fe20000410000 */
[----:B------:R-:W-:Y:S01]  /*2040*/  FMUL.FTZ R101, R17, R94 ;  /* 0x0000005e11657220 */ /* 0x000fe20000410000 */
[----:B------:R-:W-:Y:S01]  /*2050*/  FMUL.FTZ R100, R95, UR14 ;  /* 0x0000000e5f647c20 */ /* 0x000fe20008410000 */
[----:B------:R-:W-:Y:S01]  /*2060*/  LOP3.LUT P1, RZ, R151, 0xff0000, RZ, 0xc0, !PT ;  /* 0x00ff000097ff7812 */ /* 0x000fe2000782c0ff */
[----:B------:R-:W-:Y:S01]  /*2070*/  FMUL.FTZ R93, R92, UR14 ;  /* 0x0000000e5c5d7c20 */ /* 0x000fe20008410000 */
[----:B------:R-:W-:-:S02]  /*2080*/  ISETP.GE.U32.AND P0, PT, R150, RZ, PT ;  /* 0x000000ff9600720c */ /* 0x000fc40003f06070 */
[C---:B------:R-:W-:Y:S01]  /*2090*/  F2FP.F16.F32.PACK_AB R95, R102.reuse, R95 ;  /* 0x0000005f665f723e */ /* 0x040fe200000000ff */
[----:B------:R-:W-:Y:S01]  /*20a0*/  FMUL.FTZ R102, R102, UR14 ;  /* 0x0000000e66667c20 */ /* 0x000fe20008410000 */
[C---:B------:R-:W-:Y:S01]  /*20b0*/  F2FP.F16.F32.PACK_AB R94, R101.reuse, R92 ;  /* 0x0000005c655e723e */ /* 0x040fe200000000ff */
[----:B------:R-:W-:Y:S01]  /*20c0*/  FMUL.FTZ R101, R101, UR14 ;  /* 0x0000000e65657c20 */ /* 0x000fe20008410000 */
[C---:B------:R-:W-:Y:S01]  /*20d0*/  ISETP.GE.U32.AND.EX P0, PT, R151.reuse, 0x1000000, PT, P0 ;  /* 0x010000009700780c */ /* 0x040fe20003f06100 */
[----:B------:R-:W-:Y:S01]  /*20e0*/  FFMA.FTZ R92, R18, R104, R105 ;  /* 0x00000068125c7223 */ /* 0x000fe20000010069 */
[----:B------:R-:W-:Y:S02]  /*20f0*/  FSEL R100, R100, RZ, P1 ;  /* 0x000000ff64647208 */ /* 0x000fe40000800000 */
[----:B------:R-:W-:Y:S01]  /*2100*/  LOP3.LUT P5, RZ, R151, 0xff, RZ, 0xc0, !PT ;  /* 0x000000ff97ff7812 */ /* 0x000fe200078ac0ff */
[----:B------:R-:W-:Y:S01]  /*2110*/  FADD.FTZ R156, R19, -R92 ;  /* 0x8000005c139c7221 */ /* 0x000fe20000010000 */
[----:B------:R-:W-:-:S02]  /*2120*/  LOP3.LUT P1, RZ, R151, 0xff00, RZ, 0xc0, !PT ;  /* 0x0000ff0097ff7812 */ /* 0x000fc4000782c0ff */
[----:B------:R-:W-:Y:S01]  /*2130*/  FSEL R103, R102, RZ, P0 ;  /* 0x000000ff66677208 */ /* 0x000fe20000000000 */
[----:B------:R-:W-:Y:S01]  /*2140*/  FMUL.FTZ R156, R17, R156 ;  /* 0x0000009c119c7220 */ /* 0x000fe20000410000 */
[----:B------:R-:W-:Y:S02]  /*2150*/  FSEL R93, R93, RZ, P5 ;  /* 0x000000ff5d5d7208 */ /* 0x000fe40002800000 */
[----:B------:R-:W-:Y:S02]  /*2160*/  FSEL R102, R101, RZ, P1 ;  /* 0x000000ff65667208 */ /* 0x000fe40000800000 */
[----:B------:R-:W-:Y:S01]  /*2170*/  F2FP.F16.F32.PACK_AB R103, R103, R100 ;  /* 0x000000646767723e */ /* 0x000fe200000000ff */
[-CC-:B------:R-:W-:Y:S01]  /*2180*/  FFMA.FTZ R100, R10, R104.reuse, R105.reuse ;  /* 0x000000680a647223 */ /* 0x180fe20000010069 */
[----:B------:R-:W-:Y:S01]  /*2190*/  F2FP.F16.F32.PACK_AB R102, R102, R93 ;  /* 0x0000005d6666723e */ /* 0x000fe200000000ff */
[-C--:B------:R-:W-:Y:S01]  /*21a0*/  FFMA.FTZ R93, R11, R104.reuse, R105 ;  /* 0x000000680b5d7223 */ /* 0x080fe20000010069 */
[C---:B------:R-:W-:Y:S01]  /*21b0*/  LOP3.LUT P5, RZ, R150.reuse, 0xff0000, RZ, 0xc0, !PT ;  /* 0x00ff000096ff7812 */ /* 0x040fe200078ac0ff */
[----:B------:R-:W-:Y:S01]  /*21c0*/  FADD.FTZ R100, R9, -R100 ;  /* 0x8000006409647221 */ /* 0x000fe20000010000 */
[----:B------:R-:W-:Y:S01]  /*21d0*/  LOP3.LUT P0, RZ, R150, 0xff000000, RZ, 0xc0, !PT ;  /* 0xff00000096ff7812 */ /* 0x000fe2000780c0ff */
[----:B0-----:R-:W-:Y:S01]  /*21e0*/  FADD.FTZ R106, R16, -R93 ;  /* 0x8000005d106a7221 */ /* 0x001fe20000010000 */
[----:B------:R-:W-:Y:S01]  /*21f0*/  FFMA.FTZ R93, R3, R104, R105 ;  /* 0x00000068035d7223 */ /* 0x000fe20000010069 */
[----:B------:R-:W-:Y:S01]  /*2200*/  FMUL.FTZ R101, R17, R100 ;  /* 0x0000006411657220 */ /* 0x000fe20000410000 */
[----:B------:R-:W-:-:S02]  /*2210*/  LOP3.LUT P1, RZ, R150, 0xff, RZ, 0xc0, !PT ;  /* 0x000000ff96ff7812 */ /* 0x000fc4000782c0ff */
[----:B------:R-:W-:Y:S01]  /*2220*/  FADD.FTZ R92, R8, -R93 ;  /* 0x8000005d085c7221 */ /* 0x000fe20000010000 */
[----:B------:R-:W-:-:S03]  /*2230*/  FMUL.FTZ R93, R17, R106 ;  /* 0x0000006a115d7220 */ /* 0x000fc60000410000 */
[----:B------:R-:W-:Y:S01]  /*2240*/  FMUL.FTZ R92, R17, R92 ;  /* 0x0000005c115c7220 */ /* 0x000fe20000410000 */
[----:B------:R-:W-:Y:S01]  /*2250*/  FMUL.FTZ R106, R93, UR14 ;  /* 0x0000000e5d6a7c20 */ /* 0x000fe20008410000 */
[C---:B------:R-:W-:Y:S01]  /*2260*/  F2FP.F16.F32.PACK_AB R93, R156.reuse, R93 ;  /* 0x0000005d9c5d723e */ /* 0x040fe200000000ff */
[----:B------:R-:W-:Y:S01]  /*2270*/  FMUL.FTZ R156, R156, UR14 ;  /* 0x0000000e9c9c7c20 */ /* 0x000fe20008410000 */
[----:B------:R-:W-:Y:S01]  /*2280*/  FMUL.FTZ R100, R92, UR14 ;  /* 0x0000000e5c647c20 */ /* 0x000fe20008410000 */
[C---:B------:R-:W-:Y:S01]  /*2290*/  F2FP.F16.F32.PACK_AB R92, R101.reuse, R92 ;  /* 0x0000005c655c723e */ /* 0x040fe200000000ff */
[----:B------:R-:W-:Y:S01]  /*22a0*/  FMUL.FTZ R101, R101, UR14 ;  /* 0x0000000e65657c20 */ /* 0x000fe20008410000 */
[----:B------:R-:W-:Y:S02]  /*22b0*/  FSEL R106, R106, RZ, P5 ;  /* 0x000000ff6a6a7208 */ /* 0x000fe40002800000 */
[----:B------:R-:W-:Y:S02]  /*22c0*/  LOP3.LUT P5, RZ, R150, 0xff00, RZ, 0xc0, !PT ;  /* 0x0000ff0096ff7812 */ /* 0x000fe400078ac0ff */
[----:B------:R-:W-:-:S02]  /*22d0*/  FSEL R143, R156, RZ, P0 ;  /* 0x000000ff9c8f7208 */ /* 0x000fc40000000000 */
[----:B------:R-:W-:Y:S02]  /*22e0*/  FSEL R100, R100, RZ, P1 ;  /* 0x000000ff64647208 */ /* 0x000fe40000800000 */
[----:B------:R-:W-:Y:S02]  /*22f0*/  FSEL R107, R101, RZ, P5 ;  /* 0x000000ff656b7208 */ /* 0x000fe40002800000 */
[----:B------:R-:W-:Y:S02]  /*2300*/  F2FP.F16.F32.PACK_AB R101, R143, R106 ;  /* 0x0000006a8f65723e */ /* 0x000fe400000000ff */
[----:B------:R-:W-:Y:S01]  /*2310*/  F2FP.F16.F32.PACK_AB R100, R107, R100 ;  /* 0x000000646b64723e */ /* 0x000fe200000000ff */
[----:B------:R-:W-:Y:S06]  /*2320*/  BRA `(.L_x_792) ;  /* 0x0000001c003c7947 */ /* 0x000fec0003800000 */
.L_x_790:
[----:B------:R-:W-:-:S04]  /*2330*/  UISETP.NE.U32.AND UP0, UPT, UR4, URZ, UPT ;  /* 0x000000ff0400728c */ /* 0x000fc8000bf05070 */
[----:B------:R-:W-:-:S09]  /*2340*/  UISETP.NE.AND.EX UP0, UPT, UR5, URZ, UPT, UP0 ;  /* 0x000000ff0500728c */ /* 0x000fd2000bf05300 */
[----:B------:R-:W-:Y:S05]  /*2350*/  BRA.U UP0, `(.L_x_793) ;  /* 0x0000000100f87547 */ /* 0x000fea000b800000 */
[-CC-:B------:R-:W-:Y:S01]  /*2360*/  FFMA.FTZ R100, R144, R104.reuse, R105.reuse ;  /* 0x0000006890647223 */ /* 0x180fe20000010069 */
[-CC-:B------:R-:W-:Y:S01]  /*2370*/  FFMA.FTZ R101, R121, R104.reuse, R105.reuse ;  /* 0x0000006879657223 */ /* 0x180fe20000010069 */
[--C-:B------:R-:W-:Y:S02]  /*2380*/  HADD2.F32 R102, -RZ, R87.reuse.H1_H1 ;  /* 0x30000057ff667230 */ /* 0x100fe40000004100 */
[----:B0-----:R-:W-:Y:S01]  /*2390*/  FFMA.FTZ R107, R109, R104, R105 ;  /* 0x000000686d6b7223 */ /* 0x001fe20000010069 */
[----:B------:R-:W-:Y:S01]  /*23a0*/  FADD.FTZ R103, R141, -R100 ;  /* 0x800000648d677221 */ /* 0x000fe20000010000 */
[----:B------:R-:W-:Y:S02]  /*23b0*/  HADD2.F32 R100, -RZ, R87.H0_H0 ;  /* 0x20000057ff647230 */ /* 0x000fe40000004100 */
[----:B------:R-:W-:Y:S01]  /*23c0*/  FADD.FTZ R101, R122, -R101 ;  /* 0x800000657a657221 */ /* 0x000fe20000010000 */
[----:B------:R-:W-:Y:S01]  /*23d0*/  FADD.FTZ R107, R112, -R107 ;  /* 0x8000006b706b7221 */ /* 0x000fe20000010000 */
[----:B-----5:R-:W-:Y:S01]  /*23e0*/  FFMA.FTZ R103, R17, R103, R102 ;  /* 0x0000006711677223 */ /* 0x020fe20000010066 */
[----:B------:R-:W-:-:S02]  /*23f0*/  HADD2.F32 R102, -RZ, R86.H1_H1 ;  /* 0x30000056ff667230 */ /* 0x000fc40000004100 */
[----:B------:R-:W-:Y:S01]  /*2400*/  FFMA.FTZ R101, R17, R101, R100 ;  /* 0x0000006511657223 */ /* 0x000fe20000010064 */
[-CC-:B------:R-:W-:Y:S01]  /*2410*/  FFMA.FTZ R100, R120, R104.reuse, R105.reuse ;  /* 0x0000006878647223 */ /* 0x180fe20000010069 */
[----:B------:R-:W-:Y:S01]  /*2420*/  LOP3.LUT P1, RZ, R151, 0xff0000, RZ, 0xc0, !PT ;  /* 0x00ff000097ff7812 */ /* 0x000fe2000782c0ff */
[----:B------:R-:W-:Y:S01]  /*2430*/  FMUL.FTZ R106, R103, UR14 ;  /* 0x0000000e676a7c20 */ /* 0x000fe20008410000 */
[----:B------:R-:W-:Y:S01]  /*2440*/  FMUL.FTZ R101, R101, UR14 ;  /* 0x0000000e65657c20 */ /* 0x000fe20008410000 */
[----:B------:R-:W-:Y:S01]  /*2450*/  FADD.FTZ R143, R123, -R100 ;  /* 0x800000647b8f7221 */ /* 0x000fe20000010000 */
[----:B------:R-:W-:Y:S01]  /*2460*/  HADD2.F32 R100, -RZ, R86.H0_H0 ;  /* 0x20000056ff647230 */ /* 0x000fe20000004100 */
[----:B------:R-:W-:Y:S02]  /*2470*/  LOP3.LUT P5, RZ, R151, 0xff, RZ, 0xc0, !PT ;  /* 0x000000ff97ff7812 */ /* 0x000fe400078ac0ff */
[----:B------:R-:W-:Y:S01]  /*2480*/  FFMA.FTZ R102, R17, R143, R102 ;  /* 0x0000008f11667223 */ /* 0x000fe20000010066 */
[----:B------:R-:W-:Y:S01]  /*2490*/  FSEL R103, R101, RZ, P1 ;  /* 0x000000ff65677208 */ /* 0x000fe20000800000 */
[----:B------:R-:W-:Y:S01]  /*24a0*/  FFMA.FTZ R100, R17, R107, R100 ;  /* 0x0000006b11647223 */ /* 0x000fe20000010064 */
[----:B------:R-:W-:Y:S01]  /*24b0*/  LOP3.LUT P1, RZ, R151, 0xff00, RZ, 0xc0, !PT ;  /* 0x0000ff0097ff7812 */ /* 0x000fe2000782c0ff */
[----:B------:R-:W-:Y:S01]  /*24c0*/  FMUL.FTZ R102, R102, UR14 ;  /* 0x0000000e66667c20 */ /* 0x000fe20008410000 */
[----:B------:R-:W-:Y:S01]  /*24d0*/  ISETP.GE.U32.AND P0, PT, R150, RZ, PT ;  /* 0x000000ff9600720c */ /* 0x000fe20003f06070 */
[----:B------:R-:W-:Y:S01]  /*24e0*/  FMUL.FTZ R100, R100, UR14 ;  /* 0x0000000e64647c20 */ /* 0x000fe20008410000 */
[----:B------:R-:W-:-:S02]  /*24f0*/  FFMA.FTZ R143, R3, R104, R105 ;  /* 0x00000068038f7223 */ /* 0x000fc40000010069 */
[----:B------:R-:W-:Y:S02]  /*2500*/  FSEL R101, R102, RZ, P1 ;  /* 0x000000ff66657208 */ /* 0x000fe40000800000 */
[----:B------:R-:W-:Y:S01]  /*2510*/  FSEL R100, R100, RZ, P5 ;  /* 0x000000ff64647208 */ /* 0x000fe20002800000 */
[----:B------:R-:W-:Y:S01]  /*2520*/  FADD.FTZ R143, R8, -R143 ;  /* 0x8000008f088f7221 */ /* 0x000fe20000010000 */
[----:B------:R-:W-:Y:S02]  /*2530*/  ISETP.GE.U32.AND.EX P0, PT, R151, 0x1000000, PT, P0 ;  /* 0x010000009700780c */ /* 0x000fe40003f06100 */
[----:B------:R-:W-:Y:S01]  /*2540*/  F2FP.F16.F32.PACK_AB R102, R101, R100 ;  /* 0x000000646566723e */ /* 0x000fe200000000ff */
[-CC-:B------:R-:W-:Y:S01]  /*2550*/  FFMA.FTZ R100, R18, R104.reuse, R105.reuse ;  /* 0x0000006812647223 */ /* 0x180fe20000010069 */
[----:B------:R-:W-:Y:S01]  /*2560*/  FFMA.FTZ R101, R11, R104, R105 ;  /* 0x000000680b657223 */ /* 0x000fe20000010069 */
[----:B------:R-:W-:Y:S02]  /*2570*/  FSEL R106, R106, RZ, P0 ;  /* 0x000000ff6a6a7208 */ /* 0x000fe40000000000 */
[----:B------:R-:W-:Y:S01]  /*2580*/  FADD.FTZ R107, R19, -R100 ;  /* 0x80000064136b7221 */ /* 0x000fe20000010000 */
[----:B------:R-:W-:-:S02]  /*2590*/  HADD2.F32 R100, -RZ, R85.H0_H0 ;  /* 0x20000055ff647230 */ /* 0x000fc40000004100 */
[----:B------:R-:W-:Y:S01]  /*25a0*/  FADD.FTZ R101, R16, -R101 ;  /* 0x8000006510657221 */ /* 0x000fe20000010000 */
[----:B------:R-:W-:Y:S01]  /*25b0*/  F2FP.F16.F32.PACK_AB R103, R106, R103 ;  /* 0x000000676a67723e */ /* 0x000fe200000000ff */
[----:B------:R-:W-:Y:S01]  /*25c0*/  HADD2.F32 R106, -RZ, R85.H1_H1 ;  /* 0x30000055ff6a7230 */ /* 0x000fe20000004100 */
[----:B------:R-:W-:Y:S01]  /*25d0*/  LOP3.LUT P5, RZ, R150, 0xff0000, RZ, 0xc0, !PT ;  /* 0x00ff000096ff7812 */ /* 0x000fe200078ac0ff */
[C---:B------:R-:W-:Y:S01]  /*25e0*/  FFMA.FTZ R101, R17.reuse, R101, R100 ;  /* 0x0000006511657223 */ /* 0x040fe20000010064 */
[----:B------:R-:W-:Y:S01]  /*25f0*/  FFMA.FTZ R100, R10, R104, R105 ;  /* 0x000000680a647223 */ /* 0x000fe20000010069 */
[----:B------:R-:W-:Y:S01]  /*2600*/  LOP3.LUT P0, RZ, R150, 0xff000000, RZ, 0xc0, !PT ;  /* 0xff00000096ff7812 */ /* 0x000fe2000780c0ff */
[----:B------:R-:W-:Y:S01]  /*2610*/  FFMA.FTZ R107, R17, R107, R106 ;  /* 0x0000006b116b7223 */ /* 0x000fe2000001006a */
[--C-:B------:R-:W-:Y:S02]  /*2620*/  HADD2.F32 R106, -RZ, R84.reuse.H1_H1 ;  /* 0x30000054ff6a7230 */ /* 0x100fe40000004100 */
[----:B------:R-:W-:Y:S01]  /*2630*/  FADD.FTZ R145, R9, -R100 ;  /* 0x8000006409917221 */ /* 0x000fe20000010000 */
[----:B------:R-:W-:-:S02]  /*2640*/  HADD2.F32 R100, -RZ, R84.H0_H0 ;  /* 0x20000054ff647230 */ /* 0x000fc40000004100 */
[----:B------:R-:W-:Y:S01]  /*2650*/  FMUL.FTZ R101, R101, UR14 ;  /* 0x0000000e65657c20 */ /* 0x000fe20008410000 */
[----:B------:R-:W-:Y:S01]  /*2660*/  FMUL.FTZ R107, R107, UR14 ;  /* 0x0000000e6b6b7c20 */ /* 0x000fe20008410000 */
[C---:B------:R-:W-:Y:S01]  /*2670*/  FFMA.FTZ R106, R17.reuse, R145, R106 ;  /* 0x00000091116a7223 */ /* 0x040fe2000001006a */
[----:B------:R-:W-:Y:S01]  /*2680*/  LOP3.LUT P1, RZ, R150, 0xff00, RZ, 0xc0, !PT ;  /* 0x0000ff0096ff7812 */ /* 0x000fe2000782c0ff */
[----:B------:R-:W-:Y:S01]  /*2690*/  FFMA.FTZ R100, R17, R143, R100 ;  /* 0x0000008f11647223 */ /* 0x000fe20000010064 */
[----:B------:R-:W-:Y:S01]  /*26a0*/  FSEL R101, R101, RZ, P5 ;  /* 0x000000ff65657208 */ /* 0x000fe20002800000 */
[----:B------:R-:W-:Y:S01]  /*26b0*/  FMUL.FTZ R106, R106, UR14 ;  /* 0x0000000e6a6a7c20 */ /* 0x000fe20008410000 */
[----:B------:R-:W-:Y:S01]  /*26c0*/  LOP3.LUT P5, RZ, R150, 0xff, RZ, 0xc0, !PT ;  /* 0x000000ff96ff7812 */ /* 0x000fe200078ac0ff */
[----:B------:R-:W-:Y:S01]  /*26d0*/  FMUL.FTZ R100, R100, UR14 ;  /* 0x0000000e64647c20 */ /* 0x000fe20008410000 */
[----:B------:R-:W-:Y:S02]  /*26e0*/  FSEL R156, R107, RZ, P0 ;  /* 0x000000ff6b9c7208 */ /* 0x000fe40000000000 */
[----:B------:R-:W-:-:S02]  /*26f0*/  FSEL R107, R106, RZ, P1 ;  /* 0x000000ff6a6b7208 */ /* 0x000fc40000800000 */
[----:B------:R-:W-:Y:S02]  /*2700*/  FSEL R100, R100, RZ, P5 ;  /* 0x000000ff64647208 */ /* 0x000fe40002800000 */
[----:B------:R-:W-:Y:S02]  /*2710*/  F2FP.F16.F32.PACK_AB R101, R156, R101 ;  /* 0x000000659c65723e */ /* 0x000fe400000000ff */
[----:B------:R-:W-:Y:S01]  /*2720*/  F2FP.F16.F32.PACK_AB R100, R107, R100 ;  /* 0x000000646b64723e */ /* 0x000fe200000000ff */
[----:B------:R-:W-:Y:S06]  /*2730*/  BRA `(.L_x_792) ;  /* 0x0000001800387947 */ /* 0x000fec0003800000 */
.L_x_793:
[-CC-:B------:R-:W-:Y:S01]  /*2740*/  FFMA.FTZ R93, R121, R104.reuse, R105.reuse ;  /* 0x00000068795d7223 */ /* 0x180fe20000010069 */
[-C--:B------:R-:W-:Y:S01]  /*2750*/  FFMA.FTZ R100, R144, R104.reuse, R105 ;  /* 0x0000006890647223 */ /* 0x080fe20000010069 */
[--C-:B------:R-:W-:Y:S01]  /*2760*/  HADD2.F32 R94, -RZ, R87.reuse.H0_H0 ;  /* 0x20000057ff5e7230 */ /* 0x100fe20000004100 */
[----:B------:R-:W-:Y:S01]  /*2770*/  ISETP.GE.U32.AND P0, PT, R150, RZ, PT ;  /* 0x000000ff9600720c */ /* 0x000fe20003f06070 */
[----:B------:R-:W-:Y:S01]  /*2780*/  FADD.FTZ R92, R122, -R93 ;  /* 0x8000005d7a5c7221 */ /* 0x000fe20000010000 */
[-CC-:B------:R-:W-:Y:S01]  /*2790*/  FFMA.FTZ R93, R109, R104.reuse, R105.reuse ;  /* 0x000000686d5d7223 */ /* 0x180fe20000010069 */
[----:B------:R-:W-:Y:S01]  /*27a0*/  FADD.FTZ R102, R141, -R100 ;  /* 0x800000648d667221 */ /* 0x000fe20000010000 */
[----:B------:R-:W-:Y:S02]  /*27b0*/  HADD2.F32 R95, -RZ, R87.H1_H1 ;  /* 0x30000057ff5f7230 */ /* 0x000fe40000004100 */
[----:B------:R-:W-:Y:S01]  /*27c0*/  FFMA.FTZ R100, R120, R104, R105 ;  /* 0x0000006878647223 */ /* 0x000fe20000010069 */
[----:B-----5:R-:W-:Y:S01]  /*27d0*/  FFMA.FTZ R101, R17, R92, R94 ;  /* 0x0000005c11657223 */ /* 0x020fe2000001005e */
[----:B------:R-:W-:Y:S01]  /*27e0*/  FADD.FTZ R92, R112, -R93 ;  /* 0x8000005d705c7221 */ /* 0x000fe20000010000 */
[----:B------:R-:W-:-:S02]  /*27f0*/  HADD2.F32 R94, -RZ, R86.H0_H0 ;  /* 0x20000056ff5e7230 */ /* 0x000fc40000004100 */
[----:B------:R-:W-:Y:S01]  /*2800*/  FADD.FTZ R100, R123, -R100 ;  /* 0x800000647b647221 */ /* 0x000fe20000010000 */
[----:B------:R-:W-:Y:S02]  /*2810*/  HADD2.F32 R93, -RZ, R86.H1_H1 ;  /* 0x30000056ff5d7230 */ /* 0x000fe40000004100 */
[----:B------:R-:W-:Y:S01]  /*2820*/  FFMA.FTZ R102, R17, R102, R95 ;  /* 0x0000006611667223 */ /* 0x000fe2000001005f */
[----:B------:R-:W-:Y:S01]  /*2830*/  ISETP.GE.U32.AND.EX P0, PT, R151, 0x1000000, PT, P0 ;  /* 0x010000009700780c */ /* 0x000fe20003f06100 */
[----:B------:R-:W-:Y:S01]  /*2840*/  FFMA.FTZ R94, R17, R92, R94 ;  /* 0x0000005c115e7223 */ /* 0x000fe2000001005e */
[----:B------:R-:W-:Y:S01]  /*2850*/  LOP3.LUT P1, RZ, R151, 0xff0000, RZ, 0xc0, !PT ;  /* 0x00ff000097ff7812 */ /* 0x000fe2000782c0ff */
[----:B------:R-:W-:Y:S01]  /*2860*/  FFMA.FTZ R93, R17, R100, R93 ;  /* 0x00000064115d7223 */ /* 0x000fe2000001005d */
[----:B------:R-:W-:Y:S01]  /*2870*/  FMUL.FTZ R100, R102, UR14 ;  /* 0x0000000e66647c20 */ /* 0x000fe20008410000 */
[----:B------:R-:W-:Y:S01]  /*2880*/  FMUL.FTZ R92, R94, UR14 ;  /* 0x0000000e5e5c7c20 */ /* 0x000fe20008410000 */
[----:B------:R-:W-:Y:S01]  /*2890*/  F2FP.F16.F32.PACK_AB R95, R102, R101 ;  /* 0x00000065665f723e */ /* 0x000fe200000000ff */
[----:B------:R-:W-:Y:S01]  /*28a0*/  FMUL.FTZ R101, R101, UR14 ;  /* 0x0000000e65657c20 */ /* 0x000fe20008410000 */
[C---:B------:R-:W-:Y:S01]  /*28b0*/  F2FP.F16.F32.PACK_AB R94, R93.reuse, R94 ;  /* 0x0000005e5d5e723e */ /* 0x040fe200000000ff */
[----:B------:R-:W-:Y:S01]  /*28c0*/  FMUL.FTZ R93, R93, UR14 ;  /* 0x0000000e5d5d7c20 */ /* 0x000fe20008410000 */
[----:B------:R-:W-:-:S02]  /*28d0*/  FSEL R100, R100, RZ, P0 ;  /* 0x000000ff64647208 */ /* 0x000fc40000000000 */
[C---:B------:R-:W-:Y:S02]  /*28e0*/  LOP3.LUT P5, RZ, R151.reuse, 0xff, RZ, 0xc0, !PT ;  /* 0x000000ff97ff7812 */ /* 0x040fe400078ac0ff */
[----:B------:R-:W-:Y:S02]  /*28f0*/  LOP3.LUT P0, RZ, R151, 0xff00, RZ, 0xc0, !PT ;  /* 0x0000ff0097ff7812 */ /* 0x000fe4000780c0ff */
[----:B------:R-:W-:Y:S02]  /*2900*/  FSEL R101, R101, RZ, P1 ;  /* 0x000000ff65657208 */ /* 0x000fe40000800000 */
[----:B------:R-:W-:Y:S02]  /*2910*/  FSEL R92, R92, RZ, P5 ;  /* 0x000000ff5c5c7208 */ /* 0x000fe40002800000 */
[----:B------:R-:W-:Y:S02]  /*2920*/  FSEL R93, R93, RZ, P0 ;  /* 0x000000ff5d5d7208 */ /* 0x000fe40000000000 */
[----:B------:R-:W-:Y:S01]  /*2930*/  F2FP.F16.F32.PACK_AB R103, R100, R101 ;  /* 0x000000656467723e */ /* 0x000fe200000000ff */
[--C-:B------:R-:W-:Y:S01]  /*2940*/  FFMA.FTZ R100, R18, R104, R105.reuse ;  /* 0x0000006812647223 */ /* 0x100fe20000010069 */
[----:B------:R-:W-:Y:S01]  /*2950*/  F2FP.F16.F32.PACK_AB R102, R93, R92 ;  /* 0x0000005c5d66723e */ /* 0x000fe200000000ff */
[----:B------:R-:W-:Y:S01]  /*2960*/  FFMA.FTZ R93, R11, R104, R105 ;  /* 0x000000680b5d7223 */ /* 0x000fe20000010069 */
[----:B------:R-:W-:Y:S01]  /*2970*/  LOP3.LUT P5, RZ, R150, 0xff0000, RZ, 0xc0, !PT ;  /* 0x00ff000096ff7812 */ /* 0x000fe200078ac0ff */
[----:B0-----:R-:W-:Y:S01]  /*2980*/  FADD.FTZ R106, R19, -R100 ;  /* 0x80000064136a7221 */ /* 0x001fe20000010000 */
[----:B------:R-:W-:-:S02]  /*2990*/  HADD2.F32 R100, -RZ, R85.H0_H0 ;  /* 0x20000055ff647230 */ /* 0x000fc40000004100 */
[----:B------:R-:W-:Y:S01]  /*29a0*/  FADD.FTZ R92, R16, -R93 ;  /* 0x8000005d105c7221 */ /* 0x000fe20000010000 */
[----:B------:R-:W-:Y:S01]  /*29b0*/  HADD2.F32 R93, -RZ, R85.H1_H1 ;  /* 0x30000055ff5d7230 */ /* 0x000fe20000004100 */
[----:B------:R-:W-:Y:S02]  /*29c0*/  LOP3.LUT P0, RZ, R150, 0xff000000, RZ, 0xc0, !PT ;  /* 0xff00000096ff7812 */ /* 0x000fe4000780c0ff */
[C---:B------:R-:W-:Y:S01]  /*29d0*/  FFMA.FTZ R107, R17.reuse, R92, R100 ;  /* 0x0000005c116b7223 */ /* 0x040fe20000010064 */
[----:B------:R-:W-:Y:S01]  /*29e0*/  FFMA.FTZ R100, R10, R104, R105 ;  /* 0x000000680a647223 */ /* 0x000fe20000010069 */
[----:B------:R-:W-:Y:S01]  /*29f0*/  FFMA.FTZ R156, R17, R106, R93 ;  /* 0x0000006a119c7223 */ /* 0x000fe2000001005d */
[----:B------:R-:W-:Y:S01]  /*2a00*/  FFMA.FTZ R93, R3, R104, R105 ;  /* 0x00000068035d7223 */ /* 0x000fe20000010069 */
[----:B------:R-:W-:Y:S01]  /*2a10*/  LOP3.LUT P1, RZ, R150, 0xff, RZ, 0xc0, !PT ;  /* 0x000000ff96ff7812 */ /* 0x000fe2000782c0ff */
[----:B------:R-:W-:Y:S01]  /*2a20*/  FADD.FTZ R106, R9, -R100 ;  /* 0x80000064096a7221 */ /* 0x000fe20000010000 */
[----:B------:R-:W-:-:S02]  /*2a30*/  HADD2.F32 R100, -RZ, R84.H0_H0 ;  /* 0x20000054ff647230 */ /* 0x000fc40000004100 */
[----:B------:R-:W-:Y:S01]  /*2a40*/  FADD.FTZ R92, R8, -R93 ;  /* 0x8000005d085c7221 */ /* 0x000fe20000010000 */
[----:B------:R-:W-:-:S03]  /*2a50*/  HADD2.F32 R93, -RZ, R84.H1_H1 ;  /* 0x30000054ff5d7230 */ /* 0x000fc60000004100 */
[C---:B------:R-:W-:Y:S02]  /*2a60*/  FFMA.FTZ R92, R17.reuse, R92, R100 ;  /* 0x0000005c115c7223 */ /* 0x040fe40000010064 */
[----:B------:R-:W-:Y:S01]  /*2a70*/  FFMA.FTZ R101, R17, R106, R93 ;  /* 0x0000006a11657223 */ /* 0x000fe2000001005d */
[----:B------:R-:W-:Y:S01]  /*2a80*/  FMUL.FTZ R106, R107, UR14 ;  /* 0x0000000e6b6a7c20 */ /* 0x000fe20008410000 */
[----:B------:R-:W-:Y:S01]  /*2a90*/  FMUL.FTZ R100, R92, UR14 ;  /* 0x0000000e5c647c20 */ /* 0x000fe20008410000 */
[C---:B------:R-:W-:Y:S01]  /*2aa0*/  F2FP.F16.F32.PACK_AB R93, R156.reuse, R107 ;  /* 0x0000006b9c5d723e */ /* 0x040fe200000000ff */
[----:B------:R-:W-:Y:S01]  /*2ab0*/  FMUL.FTZ R156, R156, UR14 ;  /* 0x0000000e9c9c7c20 */ /* 0x000fe20008410000 */
[C---:B------:R-:W-:Y:S01]  /*2ac0*/  F2FP.F16.F32.PACK_AB R92, R101.reuse, R92 ;  /* 0x0000005c655c723e */ /* 0x040fe200000000ff */
[----:B------:R-:W-:Y:S01]  /*2ad0*/  FMUL.FTZ R101, R101, UR14 ;  /* 0x0000000e65657c20 */ /* 0x000fe20008410000 */
[----:B------:R-:W-:Y:S02]  /*2ae0*/  FSEL R106, R106, RZ, P5 ;  /* 0x000000ff6a6a7208 */ /* 0x000fe40002800000 */
[----:B------:R-:W-:-:S02]  /*2af0*/  LOP3.LUT P5, RZ, R150, 0xff00, RZ, 0xc0, !PT ;  /* 0x0000ff0096ff7812 */ /* 0x000fc400078ac0ff */
[----:B------:R-:W-:Y:S02]  /*2b00*/  FSEL R143, R156, RZ, P0 ;  /* 0x000000ff9c8f7208 */ /* 0x000fe40000000000 */
[----:B------:R-:W-:Y:S02]  /*2b10*/  FSEL R100, R100, RZ, P1 ;  /* 0x000000ff64647208 */ /* 0x000fe40000800000 */
[----:B------:R-:W-:Y:S02]  /*2b20*/  FSEL R107, R101, RZ, P5 ;  /* 0x000000ff656b7208 */ /* 0x000fe40002800000 */
[----:B------:R-:W-:Y:S02]  /*2b30*/  F2FP.F16.F32.PACK_AB R101, R143, R106 ;  /* 0x0000006a8f65723e */ /* 0x000fe400000000ff */
[----:B------:R-:W-:Y:S01]  /*2b40*/  F2FP.F16.F32.PACK_AB R100, R107, R100 ;  /* 0x000000646b64723e */ /* 0x000fe200000000ff */
[----:B------:R-:W-:Y:S06]  /*2b50*/  BRA `(.L_x_792) ;  /* 0x0000001400307947 */ /* 0x000fec0003800000 */
.L_x_789:
        /* <DEDUP_REMOVED lines=8> */
[----:B------:R-:W-:Y:S01]  /*2be0*/  ISETP.GE.U32.AND P0, PT, R158, RZ, PT ;  /* 0x000000ff9e00720c */ /* 0x000fe20003f06070 */
[-C--:B0-----:R-:W-:Y:S01]  /*2bf0*/  FFMA.FTZ R107, R3, R104.reuse, R105 ;  /* 0x00000068036b7223 */ /* 0x081fe20000010069 */
[----:B------:R-:W-:Y:S01]  /*2c00*/  FADD.FTZ R82, R141, -R82 ;  /* 0x800000528d527221 */ /* 0x000fe20000010000 */
[----:B------:R-:W-:Y:S01]  /*2c10*/  FADD.FTZ R80, R122, -R81 ;  /* 0x800000517a507221 */ /* 0x000fe20000010000 */
[----:B------:R-:W-:Y:S01]  /*2c20*/  ISETP.GE.U32.AND.EX P0, PT, R159, 0x1000000, PT, P0 ;  /* 0x010000009f00780c */ /* 0x000fe20003f06100 */
[----:B------:R-:W-:Y:S01]  /*2c30*/  FFMA.FTZ R81, R109, R104, R105 ;  /* 0x000000686d517223 */ /* 0x000fe20000010069 */
[C---:B-----5:R-:W-:Y:S01]  /*2c40*/  FMUL.FTZ R82, R17.reuse, R82 ;  /* 0x0000005211527220 */ /* 0x060fe20000410000 */
[----:B------:R-:W-:Y:S01]  /*2c50*/  FMUL.FTZ R80, R17, R80 ;  /* 0x0000005011507220 */ /* 0x000fe20000410000 */
[----:B------:R-:W-:-:S02]  /*2c60*/  LOP3.LUT P1, RZ, R159, 0xff0000, RZ, 0xc0, !PT ;  /* 0x00ff00009fff7812 */ /* 0x000fc4000782c0ff */
[----:B------:R-:W-:Y:S01]  /*2c70*/  FMUL.FTZ R101, R82, UR14 ;  /* 0x0000000e52657c20 */ /* 0x000fe20008410000 */
[----:B------:R-:W-:Y:S01]  /*2c80*/  FMUL.FTZ R100, R80, UR14 ;  /* 0x0000000e50647c20 */ /* 0x000fe20008410000 */
[----:B------:R-:W-:Y:S01]  /*2c90*/  FFMA.FTZ R82, R120, R104, R105 ;  /* 0x0000006878527223 */ /* 0x000fe20000010069 */
[----:B------:R-:W-:Y:S02]  /*2ca0*/  LOP3.LUT P5, RZ, R151, 0xff, RZ, 0xc0, !PT ;  /* 0x000000ff97ff7812 */ /* 0x000fe400078ac0ff */
[----:B------:R-:W-:Y:S01]  /*2cb0*/  FSEL R80, R101, RZ, P0 ;  /* 0x000000ff65507208 */ /* 0x000fe20000000000 */
[----:B------:R-:W-:Y:S01]  /*2cc0*/  FADD.FTZ R82, R123, -R82 ;  /* 0x800000527b527221 */ /* 0x000fe20000010000 */
[----:B------:R-:W-:Y:S02]  /*2cd0*/  FSEL R83, R100, RZ, P1 ;  /* 0x000000ff64537208 */ /* 0x000fe40000800000 */
[----:B------:R-:W-:Y:S01]  /*2ce0*/  ISETP.GE.U32.AND P0, PT, R150, RZ, PT ;  /* 0x000000ff9600720c */ /* 0x000fe20003f06070 */
[----:B------:R-:W-:Y:S01]  /*2cf0*/  FMUL.FTZ R82, R17, R82 ;  /* 0x0000005211527220 */ /* 0x000fe20000410000 */
[----:B------:R-:W-:-:S02]  /*2d00*/  LOP3.LUT P1, RZ, R151, 0xff0000, RZ, 0xc0, !PT ;  /* 0x00ff000097ff7812 */ /* 0x000fc4000782c0ff */
[----:B------:R-:W-:Y:S01]  /*2d10*/  F2FP.F16.F32.PACK_AB R83, R80, R83 ;  /* 0x000000535053723e */ /* 0x000fe200000000ff */
[----:B------:R-:W-:Y:S01]  /*2d20*/  FADD.FTZ R80, R112, -R81 ;  /* 0x8000005170507221 */ /* 0x000fe20000010000 */
[----:B------:R-:W-:Y:S02]  /*2d30*/  ISETP.GE.U32.AND.EX P0, PT, R151, 0x1000000, PT, P0 ;  /* 0x010000009700780c */ /* 0x000fe40003f06100 */
[----:B------:R-:W-:Y:S01]  /*2d40*/  FSEL R103, R100, RZ, P1 ;  /* 0x000000ff64677208 */ /* 0x000fe20000800000 */
[----:B------:R-:W-:Y:S01]  /*2d50*/  FMUL.FTZ R80, R17, R80 ;  /* 0x0000005011507220 */ /* 0x000fe20000410000 */
[----:B------:R-:W-:Y:S02]  /*2d60*/  FSEL R100, R101, RZ, P0 ;  /* 0x000000ff65647208 */ /* 0x000fe40000000000 */
[C---:B------:R-:W-:Y:S01]  /*2d70*/  LOP3.LUT P1, RZ, R159.reuse, 0xff, RZ, 0xc0, !PT ;  /* 0x000000ff9fff7812 */ /* 0x040fe2000782c0ff */
[----:B------:R-:W-:Y:S01]  /*2d80*/  FMUL.FTZ R80, R80, UR14 ;  /* 0x0000000e50507c20 */ /* 0x000fe20008410000 */
[----:B------:R-:W-:Y:S01]  /*2d90*/  F2FP.F16.F32.PACK_AB R103, R100, R103 ;  /* 0x000000676467723e */ /* 0x000fe200000000ff */
[----:B------:R-:W-:Y:S01]  /*2da0*/  FMUL.FTZ R100, R82, UR14 ;  /* 0x0000000e52647c20 */ /* 0x000fe20008410000 */
[----:B------:R-:W-:-:S02]  /*2db0*/  LOP3.LUT P0, RZ, R159, 0xff00, RZ, 0xc0, !PT ;  /* 0x0000ff009fff7812 */ /* 0x000fc4000780c0ff */
[C---:B------:R-:W-:Y:S02]  /*2dc0*/  FSEL R102, R80.reuse, RZ, P5 ;  /* 0x000000ff50667208 */ /* 0x040fe40002800000 */
[----:B------:R-:W-:Y:S02]  /*2dd0*/  FSEL R82, R80, RZ, P1 ;  /* 0x000000ff50527208 */ /* 0x000fe40000800000 */
[C---:B------:R-:W-:Y:S02]  /*2de0*/  FSEL R81, R100.reuse, RZ, P0 ;  /* 0x000000ff64517208 */ /* 0x040fe40000000000 */
[----:B------:R-:W-:Y:S02]  /*2df0*/  LOP3.LUT P5, RZ, R151, 0xff00, RZ, 0xc0, !PT ;  /* 0x0000ff0097ff7812 */ /* 0x000fe400078ac0ff */
[----:B------:R-:W-:Y:S01]  /*2e00*/  F2FP.F16.F32.PACK_AB R82, R81, R82 ;  /* 0x000000525152723e */ /* 0x000fe200000000ff */
[-CC-:B------:R-:W-:Y:S01]  /*2e10*/  FFMA.FTZ R81, R11, R104.reuse, R105.reuse ;  /* 0x000000680b517223 */ /* 0x180fe20000010069 */
[----:B------:R-:W-:Y:S01]  /*2e20*/  FSEL R101, R100, RZ, P5 ;  /* 0x000000ff64657208 */ /* 0x000fe20002800000 */
[----:B------:R-:W-:Y:S01]  /*2e30*/  FFMA.FTZ R100, R18, R104, R105 ;  /* 0x0000006812647223 */ /* 0x000fe20000010069 */
[----:B------:R-:W-:Y:S01]  /*2e40*/  LOP3.LUT P5, RZ, R150, 0xff0000, RZ, 0xc0, !PT ;  /* 0x00ff000096ff7812 */ /* 0x000fe200078ac0ff */
[----:B------:R-:W-:Y:S01]  /*2e50*/  FADD.FTZ R80, R16, -R81 ;  /* 0x8000005110507221 */ /* 0x000fe20000010000 */
[C---:B------:R-:W-:Y:S01]  /*2e60*/  LOP3.LUT P1, RZ, R158.reuse, 0xff0000, RZ, 0xc0, !PT ;  /* 0x00ff00009eff7812 */ /* 0x040fe2000782c0ff */
[----:B------:R-:W-:Y:S01]  /*2e70*/  FADD.FTZ R100, R19, -R100 ;  /* 0x8000006413647221 */ /* 0x000fe20000010000 */
[----:B------:R-:W-:Y:S01]  /*2e80*/  LOP3.LUT P0, RZ, R158, 0xff000000, RZ, 0xc0, !PT ;  /* 0xff0000009eff7812 */ /* 0x000fe2000780c0ff */
[----:B------:R-:W-:Y:S01]  /*2e90*/  FMUL.FTZ R80, R17, R80 ;  /* 0x0000005011507220 */ /* 0x000fe20000410000 */
[----:B------:R-:W-:Y:S01]  /*2ea0*/  F2FP.F16.F32.PACK_AB R102, R101, R102 ;  /* 0x000000666566723e */ /* 0x000fe200000000ff */
[----:B------:R-:W-:-:S02]  /*2eb0*/  FMUL.FTZ R100, R17, R100 ;  /* 0x0000006411647220 */ /* 0x000fc40000410000 */
[----:B------:R-:W-:Y:S02]  /*2ec0*/  FMUL.FTZ R80, R80, UR14 ;  /* 0x0000000e50507c20 */ /* 0x000fe40008410000 */
[----:B------:R-:W-:-:S03]  /*2ed0*/  FMUL.FTZ R100, R100, UR14 ;  /* 0x0000000e64647c20 */ /* 0x000fc60008410000 */
[C---:B------:R-:W-:Y:S02]  /*2ee0*/  FSEL R101, R80.reuse, RZ, P5 ;  /* 0x000000ff50657208 */ /* 0x040fe40002800000 */
[----:B------:R-:W-:Y:S02]  /*2ef0*/  FSEL R81, R80, RZ, P1 ;  /* 0x000000ff50517208 */ /* 0x000fe40000800000 */
[----:B------:R-:W-:Y:S02]  /*2f00*/  LOP3.LUT P5, RZ, R150, 0xff000000, RZ, 0xc0, !PT ;  /* 0xff00000096ff7812 */ /* 0x000fe400078ac0ff */
[C---:B------:R-:W-:Y:S02]  /*2f10*/  FSEL R80, R100.reuse, RZ, P0 ;  /* 0x000000ff64507208 */ /* 0x040fe40000000000 */
[----:B------:R-:W-:Y:S02]  /*2f20*/  FSEL R100, R100, RZ, P5 ;  /* 0x000000ff64647208 */ /* 0x000fe40002800000 */
[----:B------:R-:W-:Y:S01]  /*2f30*/  F2FP.F16.F32.PACK_AB R81, R80, R81 ;  /* 0x000000515051723e */ /* 0x000fe200000000ff */
[----:B------:R-:W-:Y:S01]  /*2f40*/  FFMA.FTZ R80, R10, R104, R105 ;  /* 0x000000680a507223 */ /* 0x000fe20000010069 */
[----:B------:R-:W-:-:S02]  /*2f50*/  F2FP.F16.F32.PACK_AB R101, R100, R101 ;  /* 0x000000656465723e */ /* 0x000fc400000000ff */
[----:B------:R-:W-:Y:S01]  /*2f60*/  LOP3.LUT P5, RZ, R150, 0xff00, RZ, 0xc0, !PT ;  /* 0x0000ff0096ff7812 */ /* 0x000fe200078ac0ff */
[----:B------:R-:W-:Y:S01]  /*2f70*/  FADD.FTZ R100, R9, -R80 ;  /* 0x8000005009647221 */ /* 0x000fe20000010000 */
[----:B------:R-:W-:Y:S01]  /*2f80*/  FADD.FTZ R80, R8, -R107 ;  /* 0x8000006b08507221 */ /* 0x000fe20000010000 */
[C---:B------:R-:W-:Y:S02]  /*2f90*/  LOP3.LUT P1, RZ, R158.reuse, 0xff, RZ, 0xc0, !PT ;  /* 0x000000ff9eff7812 */ /* 0x040fe4000782c0ff */
[C---:B------:R-:W-:Y:S01]  /*2fa0*/  FMUL.FTZ R100, R17.reuse, R100 ;  /* 0x0000006411647220 */ /* 0x040fe20000410000 */
[----:B------:R-:W-:Y:S01]  /*2fb0*/  FMUL.FTZ R80, R17, R80 ;  /* 0x0000005011507220 */ /* 0x000fe20000410000 */
[----:B------:R-:W-:Y:S02]  /*2fc0*/  LOP3.LUT P0, RZ, R158, 0xff00, RZ, 0xc0, !PT ;  /* 0x0000ff009eff7812 */ /* 0x000fe4000780c0ff */
[----:B------:R-:W-:Y:S01]  /*2fd0*/  FMUL.FTZ R107, R100, UR14 ;  /* 0x0000000e646b7c20 */ /* 0x000fe20008410000 */
[----:B------:R-:W-:-:S04]  /*2fe0*/  FMUL.FTZ R100, R80, UR14 ;  /* 0x0000000e50647c20 */ /* 0x000fc80008410000 */
[C---:B------:R-:W-:Y:S02]  /*2ff0*/  FSEL R143, R107.reuse, RZ, P5 ;  /* 0x000000ff6b8f7208 */ /* 0x040fe40002800000 */
[----:B------:R-:W-:Y:S02]  /*3000*/  LOP3.LUT P5, RZ, R150, 0xff, RZ, 0xc0, !PT ;  /* 0x000000ff96ff7812 */ /* 0x000fe400078ac0ff */
[C---:B------:R-:W-:Y:S02]  /*3010*/  FSEL R80, R100.reuse, RZ, P1 ;  /* 0x000000ff64507208 */ /* 0x040fe40000800000 */
[----:B------:R-:W-:Y:S02]  /*3020*/  FSEL R107, R107, RZ, P0 ;  /* 0x000000ff6b6b7208 */ /* 0x000fe40000000000 */
[----:B------:R-:W-:Y:S02]  /*3030*/  FSEL R100, R100, RZ, P5 ;  /* 0x000000ff64647208 */ /* 0x000fe40002800000 */
[----:B------:R-:W-:-:S02]  /*3040*/  F2FP.F16.F32.PACK_AB R80, R107, R80 ;  /* 0x000000506b50723e */ /* 0x000fc400000000ff */
[----:B------:R-:W-:Y:S01]  /*3050*/  F2FP.F16.F32.PACK_AB R100, R143, R100 ;  /* 0x000000648f64723e */ /* 0x000fe200000000ff */
[----:B------:R-:W-:Y:S06]  /*3060*/  BRA `(.L_x_792) ;  /* 0x0000000c00ec7947 */ /* 0x000fec0003800000 */
.L_x_795:
[-CC-:B------:R-:W-:Y:S01]  /*3070*/  FFMA.FTZ R81, R121, R104.reuse, R105.reuse ;  /* 0x0000006879517223 */ /* 0x180fe20000010069 */
[-CC-:B------:R-:W-:Y:S01]  /*3080*/  FFMA.FTZ R82, R144, R104.reuse, R105.reuse ;  /* 0x0000006890527223 */ /* 0x180fe20000010069 */
[----:B------:R-:W-:Y:S01]  /*3090*/  ISETP.GE.U32.AND P0, PT, R158, RZ, PT ;  /* 0x000000ff9e00720c */ /* 0x000fe20003f06070 */
[-C--:B0-----:R-:W-:Y:S01]  /*30a0*/  FFMA.FTZ R107, R3, R104.reuse, R105 ;  /* 0x00000068036b7223 */ /* 0x081fe20000010069 */
[----:B------:R-:W-:Y:S01]  /*30b0*/  FADD.FTZ R80, R122, -R81 ;  /* 0x800000517a507221 */ /* 0x000fe20000010000 */
[----:B------:R-:W-:Y:S01]  /*30c0*/  FADD.FTZ R82, R141, -R82 ;  /* 0x800000528d527221 */ /* 0x000fe20000010000 */
[--C-:B------:R-:W-:Y:S01]  /*30d0*/  FFMA.FTZ R81, R109, R104, R105.reuse ;  /* 0x000000686d517223 */ /* 0x100fe20000010069 */
[----:B------:R-:W-:Y:S01]  /*30e0*/  LOP3.LUT P1, RZ, R159, 0xff0000, RZ, 0xc0, !PT ;  /* 0x00ff00009fff7812 */ /* 0x000fe2000782c0ff */
[C---:B-----5:R-:W-:Y:S01]  /*30f0*/  FMUL.FTZ R80, R17.reuse, R80 ;  /* 0x0000005011507220 */ /* 0x060fe20000410000 */
[----:B------:R-:W-:Y:S01]  /*3100*/  FMUL.FTZ R95, R17, R82 ;  /* 0x00000052115f7220 */ /* 0x000fe20000410000 */
[----:B------:R-:W-:Y:S01]  /*3110*/  FFMA.FTZ R82, R120, R104, R105 ;  /* 0x0000006878527223 */ /* 0x000fe20000010069 */
[----:B------:R-:W-:Y:S01]  /*3120*/  ISETP.GE.U32.AND.EX P0, PT, R159, 0x1000000, PT, P0 ;  /* 0x010000009f00780c */ /* 0x000fe20003f06100 */
[----:B------:R-:W-:Y:S01]  /*3130*/  FMUL.FTZ R92, R80, UR14 ;  /* 0x0000000e505c7c20 */ /* 0x000fe20008410000 */
[C---:B------:R-:W-:Y:S01]  /*3140*/  FMUL.FTZ R100, R95.reuse, UR14 ;  /* 0x0000000e5f647c20 */ /* 0x040fe20008410000 */
[----:B------:R-:W-:Y:S01]  /*3150*/  F2FP.F16.F32.PACK_AB R95, R95, R80 ;  /* 0x000000505f5f723e */ /* 0x000fe200000000ff */
[----:B------:R-:W-:Y:S01]  /*3160*/  FADD.FTZ R80, R112, -R81 ;  /* 0x8000005170507221 */ /* 0x000fe20000010000 */
[----:B------:R-:W-:Y:S01]  /*3170*/  FADD.FTZ R82, R123, -R82 ;  /* 0x800000527b527221 */ /* 0x000fe20000010000 */
[----:B------:R-:W-:-:S02]  /*3180*/  FSEL R83, R92, RZ, P1 ;  /* 0x000000ff5c537208 */ /* 0x000fc40000800000 */
[----:B------:R-:W-:Y:S01]  /*3190*/  LOP3.LUT P1, RZ, R151, 0xff0000, RZ, 0xc0, !PT ;  /* 0x00ff000097ff7812 */ /* 0x000fe2000782c0ff */
[C---:B------:R-:W-:Y:S01]  /*31a0*/  FMUL.FTZ R80, R17.reuse, R80 ;  /* 0x0000005011507220 */ /* 0x040fe20000410000 */
[----:B------:R-:W-:Y:S01]  /*31b0*/  FSEL R94, R100, RZ, P0 ;  /* 0x000000ff645e7208 */ /* 0x000fe20000000000 */
[----:B------:R-:W-:Y:S01]  /*31c0*/  FMUL.FTZ R93, R17, R82 ;  /* 0x00000052115d7220 */ /* 0x000fe20000410000 */
[----:B------:R-:W-:Y:S01]  /*31d0*/  ISETP.GE.U32.AND P0, PT, R150, RZ, PT ;  /* 0x000000ff9600720c */ /* 0x000fe20003f06070 */
[----:B------:R-:W-:Y:S01]  /*31e0*/  FMUL.FTZ R81, R80, UR14 ;  /* 0x0000000e50517c20 */ /* 0x000fe20008410000 */
[----:B------:R-:W-:Y:S01]  /*31f0*/  FSEL R103, R92, RZ, P1 ;  /* 0x000000ff5c677208 */ /* 0x000fe20000800000 */
[----:B------:R-:W-:Y:S01]  /*3200*/  FFMA.FTZ R92, R18, R104, R105 ;  /* 0x00000068125c7223 */ /* 0x000fe20000010069 */
[----:B------:R-:W-:Y:S02]  /*3210*/  LOP3.LUT P5, RZ, R151, 0xff, RZ, 0xc0, !PT ;  /* 0x000000ff97ff7812 */ /* 0x000fe400078ac0ff */
[----:B------:R-:W-:Y:S01]  /*3220*/  LOP3.LUT P1, RZ, R159, 0xff, RZ, 0xc0, !PT ;  /* 0x000000ff9fff7812 */ /* 0x000fe2000782c0ff */
[----:B------:R-:W-:Y:S01]  /*3230*/  FADD.FTZ R92, R19, -R92 ;  /* 0x8000005c135c7221 */ /* 0x000fe20000010000 */
[----:B------:R-:W-:-:S02]  /*3240*/  ISETP.GE.U32.AND.EX P0, PT, R151, 0x1000000, PT, P0 ;  /* 0x010000009700780c */ /* 0x000fc40003f06100 */
[----:B------:R-:W-:Y:S02]  /*3250*/  F2FP.F16.F32.PACK_AB R83, R94, R83 ;  /* 0x000000535e53723e */ /* 0x000fe400000000ff */
[C---:B------:R-:W-:Y:S01]  /*3260*/  F2FP.F16.F32.PACK_AB R94, R93.reuse, R80 ;  /* 0x000000505d5e723e */ /* 0x040fe200000000ff */
[----:B------:R-:W-:Y:S01]  /*3270*/  FMUL.FTZ R93, R93, UR14 ;  /* 0x0000000e5d5d7c20 */ /* 0x000fe20008410000 */
[C---:B------:R-:W-:Y:S02]  /*3280*/  FSEL R82, R81.reuse, RZ, P1 ;  /* 0x000000ff51527208 */ /* 0x040fe40000800000 */
[----:B------:R-:W-:Y:S01]  /*3290*/  FSEL R102, R81, RZ, P5 ;  /* 0x000000ff51667208 */ /* 0x000fe20002800000 */
        /* <DEDUP_REMOVED lines=8> */
[----:B------:R-:W-:Y:S01]  /*3320*/  F2FP.F16.F32.PACK_AB R82, R101, R82 ;  /* 0x000000526552723e */ /* 0x000fe200000000ff */
[----:B------:R-:W-:Y:S01]  /*3330*/  FMUL.FTZ R101, R17, R92 ;  /* 0x0000005c11657220 */ /* 0x000fe20000410000 */
[----:B------:R-:W-:Y:S01]  /*3340*/  FMUL.FTZ R81, R80, UR14 ;  /* 0x0000000e50517c20 */ /* 0x000fe20008410000 */
[----:B------:R-:W-:Y:S02]  /*3350*/  LOP3.LUT P5, RZ, R150, 0xff0000, RZ, 0xc0, !PT ;  /* 0x00ff000096ff7812 */ /* 0x000fe400078ac0ff */
[----:B------:R-:W-:Y:S02]  /*3360*/  F2FP.F16.F32.PACK_AB R102, R93, R102 ;  /* 0x000000665d66723e */ /* 0x000fe400000000ff */
[C---:B------:R-:W-:Y:S01]  /*3370*/  F2FP.F16.F32.PACK_AB R93, R101.reuse, R80 ;  /* 0x00000050655d723e */ /* 0x040fe200000000ff */
[----:B------:R-:W-:Y:S01]  /*3380*/  FMUL.FTZ R80, R101, UR14 ;  /* 0x0000000e65507c20 */ /* 0x000fe20008410000 */
[----:B------:R-:W-:-:S02]  /*3390*/  LOP3.LUT P0, RZ, R158, 0xff000000, RZ, 0xc0, !PT ;  /* 0xff0000009eff7812 */ /* 0x000fc4000780c0ff */
[C---:B------:R-:W-:Y:S02]  /*33a0*/  FSEL R101, R81.reuse, RZ, P5 ;  /* 0x000000ff51657208 */ /* 0x040fe40002800000 */
[----:B------:R-:W-:Y:S02]  /*33b0*/  LOP3.LUT P5, RZ, R150, 0xff000000, RZ, 0xc0, !PT ;  /* 0xff00000096ff7812 */ /* 0x000fe400078ac0ff */
[----:B------:R-:W-:Y:S02]  /*33c0*/  FSEL R92, R80, RZ, P0 ;  /* 0x000000ff505c7208 */ /* 0x000fe40000000000 */
[----:B------:R-:W-:Y:S02]  /*33d0*/  LOP3.LUT P1, RZ, R158, 0xff0000, RZ, 0xc0, !PT ;  /* 0x00ff00009eff7812 */ /* 0x000fe4000782c0ff */
[----:B------:R-:W-:Y:S02]  /*33e0*/  FSEL R80, R80, RZ, P5 ;  /* 0x000000ff50507208 */ /* 0x000fe40002800000 */
[----:B------:R-:W-:-:S02]  /*33f0*/  FSEL R81, R81, RZ, P1 ;  /* 0x000000ff51517208 */ /* 0x000fc40000800000 */
[----:B------:R-:W-:Y:S01]  /*3400*/  F2FP.F16.F32.PACK_AB R101, R80, R101 ;  /* 0x000000655065723e */ /* 0x000fe200000000ff */
[----:B------:R-:W-:Y:S01]  /*3410*/  FFMA.FTZ R80, R10, R104, R105 ;  /* 0x000000680a507223 */ /* 0x000fe20000010069 */
[----:B------:R-:W-:Y:S02]  /*3420*/  F2FP.F16.F32.PACK_AB R81, R92, R81 ;  /* 0x000000515c51723e */ /* 0x000fe400000000ff */
[----:B------:R-:W-:Y:S01]  /*3430*/  F2FP.F16.F32.PACK_AB R103, R100, R103 ;  /* 0x000000676467723e */ /* 0x000fe200000000ff */
[----:B------:R-:W-:Y:S01]  /*3440*/  FADD.FTZ R92, R9, -R80 ;  /* 0x80000050095c7221 */ /* 0x000fe20000010000 */
[----:B------:R-:W-:Y:S01]  /*3450*/  FADD.FTZ R80, R8, -R107 ;  /* 0x8000006b08507221 */ /* 0x000fe20000010000 */
[----:B------:R-:W-:Y:S02]  /*3460*/  LOP3.LUT P5, RZ, R150, 0xff00, RZ, 0xc0, !PT ;  /* 0x0000ff0096ff7812 */ /* 0x000fe400078ac0ff */
[C---:B------:R-:W-:Y:S01]  /*3470*/  FMUL.FTZ R107, R17.reuse, R92 ;  /* 0x0000005c116b7220 */ /* 0x040fe20000410000 */
[----:B------:R-:W-:Y:S01]  /*3480*/  FMUL.FTZ R80, R17, R80 ;  /* 0x0000005011507220 */ /* 0x000fe20000410000 */
[----:B------:R-:W-:-:S02]  /*3490*/  LOP3.LUT P0, RZ, R158, 0xff00, RZ, 0xc0, !PT ;  /* 0x0000ff009eff7812 */ /* 0x000fc4000780c0ff */
[C---:B------:R-:W-:Y:S01]  /*34a0*/  FMUL.FTZ R100, R107.reuse, UR14 ;  /* 0x0000000e6b647c20 */ /* 0x040fe20008410000 */
[----:B------:R-:W-:Y:S02]  /*34b0*/  LOP3.LUT P1, RZ, R158, 0xff, RZ, 0xc0, !PT ;  /* 0x000000ff9eff7812 */ /* 0x000fe4000782c0ff */
[----:B------:R-:W-:Y:S01]  /*34c0*/  F2FP.F16.F32.PACK_AB R92, R107, R80 ;  /* 0x000000506b5c723e */ /* 0x000fe200000000ff */
[----:B------:R-:W-:Y:S01]  /*34d0*/  FMUL.FTZ R80, R80, UR14 ;  /* 0x0000000e50507c20 */ /* 0x000fe20008410000 */
[----:B------:R-:W-:Y:S02]  /*34e0*/  FSEL R107, R100, RZ, P5 ;  /* 0x000000ff646b7208 */ /* 0x000fe40002800000 */
[----:B------:R-:W-:Y:S02]  /*34f0*/  LOP3.LUT P5, RZ, R150, 0xff, RZ, 0xc0, !PT ;  /* 0x000000ff96ff7812 */ /* 0x000fe400078ac0ff */
[----:B------:R-:W-:Y:S02]  /*3500*/  FSEL R143, R100, RZ, P0 ;  /* 0x000000ff648f7208 */ /* 0x000fe40000000000 */
[----:B------:R-:W-:-:S02]  /*3510*/  FSEL R106, R80, RZ, P1 ;  /* 0x000000ff506a7208 */ /* 0x000fc40000800000 */
[----:B------:R-:W-:Y:S02]  /*3520*/  FSEL R100, R80, RZ, P5 ;  /* 0x000000ff50647208 */ /* 0x000fe40002800000 */
[----:B------:R-:W-:Y:S02]  /*3530*/  F2FP.F16.F32.PACK_AB R80, R143, R106 ;  /* 0x0000006a8f50723e */ /* 0x000fe400000000ff */
[----:B------:R-:W-:Y:S01]  /*3540*/  F2FP.F16.F32.PACK_AB R100, R107, R100 ;  /* 0x000000646b64723e */ /* 0x000fe200000000ff */
[----:B------:R-:W-:Y:S06]  /*3550*/  BRA `(.L_x_792) ;  /* 0x0000000800b07947 */ /* 0x000fec0003800000 */
.L_x_794:
[----:B------:R-:W-:-:S04]  /*3560*/  UISETP.NE.U32.AND UP0, UPT, UR4, URZ, UPT ;  /* 0x000000ff0400728c */ /* 0x000fc8000bf05070 */
[----:B------:R-:W-:-:S09]  /*3570*/  UISETP.NE.AND.EX UP0, UPT, UR5, URZ, UPT, UP0 ;  /* 0x000000ff0500728c */ /* 0x000fd2000bf05300 */
[----:B------:R-:W-:Y:S05]  /*3580*/  BRA.U UP0, `(.L_x_796) ;  /* 0x00000005004c7547 */ /* 0x000fea000b800000 */
[-CC-:B------:R-:W-:Y:S01]  /*3590*/  FFMA.FTZ R100, R144, R104.reuse, R105.reuse ;  /* 0x0000006890647223 */ /* 0x180fe20000010069 */
[-C--:B------:R-:W-:Y:S01]  /*35a0*/  FFMA.FTZ R81, R121, R104.reuse, R105 ;  /* 0x0000006879517223 */ /* 0x080fe20000010069 */
[--C-:B------:R-:W-:Y:S01]  /*35b0*/  HADD2.F32 R101, -RZ, R87.reuse.H1_H1 ;  /* 0x30000057ff657230 */ /* 0x100fe20000004100 */
[----:B------:R-:W-:Y:S01]  /*35c0*/  ISETP.GE.U32.AND P0, PT, R158, RZ, PT ;  /* 0x000000ff9e00720c */ /* 0x000fe20003f06070 */
[----:B------:R-:W-:Y:S01]  /*35d0*/  FADD.FTZ R100, R141, -R100 ;  /* 0x800000648d647221 */ /* 0x000fe20000010000 */
[----:B------:R-:W-:Y:S02]  /*35e0*/  HADD2.F32 R82, -RZ, R87.H0_H0 ;  /* 0x20000057ff527230 */ /* 0x000fe40000004100 */
[----:B------:R-:W-:Y:S01]  /*35f0*/  FADD.FTZ R80, R122, -R81 ;  /* 0x800000517a507221 */ /* 0x000fe20000010000 */
[----:B------:R-:W-:Y:S01]  /*3600*/  FFMA.FTZ R81, R109, R104, R105 ;  /* 0x000000686d517223 */ /* 0x000fe20000010069 */
[----:B-----5:R-:W-:Y:S01]  /*3610*/  FFMA.FTZ R100, R17, R100, R101 ;  /* 0x0000006411647223 */ /* 0x020fe20000010065 */
[----:B------:R-:W-:Y:S01]  /*3620*/  ISETP.GE.U32.AND.EX P0, PT, R159, 0x1000000, PT, P0 ;  /* 0x010000009f00780c */ /* 0x000fe20003f06100 */
[----:B------:R-:W-:Y:S01]  /*3630*/  FFMA.FTZ R83, R17, R80, R82 ;  /* 0x0000005011537223 */ /* 0x000fe20000010052 */
[----:B------:R-:W-:-:S02]  /*3640*/  HADD2.F32 R82, -RZ, R86.H0_H0 ;  /* 0x20000056ff527230 */ /* 0x000fc40000004100 */
[----:B------:R-:W-:Y:S01]  /*3650*/  FADD.FTZ R80, R112, -R81 ;  /* 0x8000005170507221 */ /* 0x000fe20000010000 */
[----:B------:R-:W-:Y:S01]  /*3660*/  FMUL.FTZ R100, R100, UR14 ;  /* 0x0000000e64647c20 */ /* 0x000fe20008410000 */
[----:B------:R-:W-:Y:S01]  /*3670*/  FMUL.FTZ R81, R83, UR14 ;  /* 0x0000000e53517c20 */ /* 0x000fe20008410000 */
[----:B------:R-:W-:Y:S01]  /*3680*/  LOP3.LUT P1, RZ, R159, 0xff0000, RZ, 0xc0, !PT ;  /* 0x00ff00009fff7812 */ /* 0x000fe2000782c0ff */
[----:B------:R-:W-:Y:S01]  /*3690*/  FFMA.FTZ R82, R17, R80, R82 ;  /* 0x0000005011527223 */ /* 0x000fe20000010052 */
[----:B------:R-:W-:Y:S01]  /*36a0*/  LOP3.LUT P5, RZ, R151, 0xff, RZ, 0xc0, !PT ;  /* 0x000000ff97ff7812 */ /* 0x000fe200078ac0ff */
[----:B0-----:R-:W-:Y:S01]  /*36b0*/  HADD2.F32 R106, -RZ, R85.H1_H1 ;  /* 0x30000055ff6a7230 */ /* 0x001fe20000004100 */
[----:B------:R-:W-:Y:S01]  /*36c0*/  FSEL R80, R100, RZ, P0 ;  /* 0x000000ff64507208 */ /* 0x000fe20000000000 */
[----:B------:R-:W-:Y:S01]  /*36d0*/  FMUL.FTZ R82, R82, UR14 ;  /* 0x0000000e52527c20 */ /* 0x000fe20008410000 */
[----:B------:R-:W-:Y:S01]  /*36e0*/  ISETP.GE.U32.AND P0, PT, R150, RZ, PT ;  /* 0x000000ff9600720c */ /* 0x000fe20003f06070 */
[----:B------:R-:W-:Y:S01]  /*36f0*/  FFMA.FTZ R107, R3, R104, R105 ;  /* 0x00000068036b7223 */ /* 0x000fe20000010069 */
[----:B------:R-:W-:-:S02]  /*3700*/  FSEL R83, R81, RZ, P1 ;  /* 0x000000ff51537208 */ /* 0x000fc40000800000 */
[C---:B------:R-:W-:Y:S02]  /*3710*/  ISETP.GE.U32.AND.EX P0, PT, R151.reuse, 0x1000000, PT, P0 ;  /* 0x010000009700780c */ /* 0x040fe40003f06100 */
[----:B------:R-:W-:Y:S01]  /*3720*/  F2FP.F16.F32.PACK_AB R83, R80, R83 ;  /* 0x000000535053723e */ /* 0x000fe200000000ff */
[----:B------:R-:W-:Y:S01]  /*3730*/  FFMA.FTZ R80, R120, R104, R105 ;  /* 0x0000006878507223 */ /* 0x000fe20000010069 */
[----:B------:R-:W-:Y:S01]  /*3740*/  FSEL R102, R100, RZ, P0 ;  /* 0x000000ff64667208 */ /* 0x000fe20000000000 */
[----:B------:R-:W-:Y:S01]  /*3750*/  HADD2.F32 R100, -RZ, R86.H1_H1 ;  /* 0x30000056ff647230 */ /* 0x000fe20000004100 */
[----:B------:R-:W-:Y:S01]  /*3760*/  LOP3.LUT P1, RZ, R151, 0xff0000, RZ, 0xc0, !PT ;  /* 0x00ff000097ff7812 */ /* 0x000fe2000782c0ff */
[----:B------:R-:W-:Y:S01]  /*3770*/  FADD.FTZ R80, R123, -R80 ;  /* 0x800000507b507221 */ /* 0x000fe20000010000 */
[----:B------:R-:W-:Y:S02]  /*3780*/  LOP3.LUT P0, RZ, R159, 0xff00, RZ, 0xc0, !PT ;  /* 0x0000ff009fff7812 */ /* 0x000fe4000780c0ff */
[----:B------:R-:W-:Y:S01]  /*3790*/  FSEL R103, R81, RZ, P1 ;  /* 0x000000ff51677208 */ /* 0x000fe20000800000 */
[----:B------:R-:W-:Y:S01]  /*37a0*/  FFMA.FTZ R80, R17, R80, R100 ;  /* 0x0000005011507223 */ /* 0x000fe20000010064 */
[----:B------:R-:W-:Y:S01]  /*37b0*/  LOP3.LUT P1, RZ, R159, 0xff, RZ, 0xc0, !PT ;  /* 0x000000ff9fff7812 */ /* 0x000fe2000782c0ff */
[----:B------:R-:W-:Y:S01]  /*37c0*/  HADD2.F32 R100, -RZ, R85.H0_H0 ;  /* 0x20000055ff647230 */ /* 0x000fe20000004100 */
[----:B------:R-:W-:Y:S01]  /*37d0*/  F2FP.F16.F32.PACK_AB R103, R102, R103 ;  /* 0x000000676667723e */ /* 0x000fe200000000ff */
[----:B------:R-:W-:Y:S01]  /*37e0*/  FMUL.FTZ R80, R80, UR14 ;  /* 0x0000000e50507c20 */ /* 0x000fe20008410000 */
[----:B------:R-:W-:-:S02]  /*37f0*/  FSEL R102, R82, RZ, P5 ;  /* 0x000000ff52667208 */ /* 0x000fc40002800000 */
[----:B------:R-:W-:Y:S02]  /*3800*/  FSEL R82, R82, RZ, P1 ;  /* 0x000000ff52527208 */ /* 0x000fe40000800000 */
[C---:B------:R-:W-:Y:S02]  /*3810*/  FSEL R81, R80.reuse, RZ, P0 ;  /* 0x000000ff50517208 */ /* 0x040fe40000000000 */
[----:B------:R-:W-:Y:S02]  /*3820*/  LOP3.LUT P5, RZ, R151, 0xff00, RZ, 0xc0, !PT ;  /* 0x0000ff0097ff7812 */ /* 0x000fe400078ac0ff */
[----:B------:R-:W-:Y:S01]  /*3830*/  F2FP.F16.F32.PACK_AB R82, R81, R82 ;  /* 0x000000525152723e */ /* 0x000fe200000000ff */
[----:B------:R-:W-:Y:S01]  /*3840*/  FFMA.FTZ R81, R11, R104, R105 ;  /* 0x000000680b517223 */ /* 0x000fe20000010069 */
[----:B------:R-:W-:Y:S02]  /*3850*/  FSEL R101, R80, RZ, P5 ;  /* 0x000000ff50657208 */ /* 0x000fe40002800000 */
[----:B------:R-:W-:Y:S01]  /*3860*/  LOP3.LUT P5, RZ, R150, 0xff0000, RZ, 0xc0, !PT ;  /* 0x00ff000096ff7812 */ /* 0x000fe200078ac0ff */
[----:B------:R-:W-:Y:S01]  /*3870*/  FADD.FTZ R80, R16, -R81 ;  /* 0x8000005110507221 */ /* 0x000fe20000010000 */
[----:B------:R-:W-:-:S02]  /*3880*/  LOP3.LUT P1, RZ, R158, 0xff0000, RZ, 0xc0, !PT ;  /* 0x00ff00009eff7812 */ /* 0x000fc4000782c0ff */
[----:B------:R-:W-:Y:S01]  /*3890*/  LOP3.LUT P0, RZ, R158, 0xff000000, RZ, 0xc0, !PT ;  /* 0xff0000009eff7812 */ /* 0x000fe2000780c0ff */
[----:B------:R-:W-:Y:S01]  /*38a0*/  FFMA.FTZ R80, R17, R80, R100 ;  /* 0x0000005011507223 */ /* 0x000fe20000010064 */
[----:B------:R-:W-:Y:S01]  /*38b0*/  FFMA.FTZ R100, R18, R104, R105 ;  /* 0x0000006812647223 */ /* 0x000fe20000010069 */
[----:B------:R-:W-:Y:S02]  /*38c0*/  F2FP.F16.F32.PACK_AB R102, R101, R102 ;  /* 0x000000666566723e */ /* 0x000fe400000000ff */
[----:B------:R-:W-:Y:S01]  /*38d0*/  FMUL.FTZ R80, R80, UR14 ;  /* 0x0000000e50507c20 */ /* 0x000fe20008410000 */
[----:B------:R-:W-:-:S04]  /*38e0*/  FADD.FTZ R100, R19, -R100 ;  /* 0x8000006413647221 */ /* 0x000fc80000010000 */
[----:B------:R-:W-:Y:S01]  /*38f0*/  FFMA.FTZ R100, R17, R100, R106 ;  /* 0x0000006411647223 */ /* 0x000fe2000001006a */
[----:B------:R-:W-:Y:S02]  /*3900*/  FSEL R101, R80, RZ, P5 ;  /* 0x000000ff50657208 */ /* 0x000fe40002800000 */
[----:B------:R-:W-:Y:S01]  /*3910*/  LOP3.LUT P5, RZ, R150, 0xff000000, RZ, 0xc0, !PT ;  /* 0xff00000096ff7812 */ /* 0x000fe200078ac0ff */
[----:B------:R-:W-:Y:S01]  /*3920*/  FMUL.FTZ R100, R100, UR14 ;  /* 0x0000000e64647c20 */ /* 0x000fe20008410000 */
[----:B------:R-:W-:Y:S02]  /*3930*/  FSEL R81, R80, RZ, P1 ;  /* 0x000000ff50517208 */ /* 0x000fe40000800000 */
[----:B------:R-:W-:Y:S02]  /*3940*/  LOP3.LUT P1, RZ, R158, 0xff, RZ, 0xc0, !PT ;  /* 0x000000ff9eff7812 */ /* 0x000fe4000782c0ff */
[C---:B------:R-:W-:Y:S02]  /*3950*/  FSEL R80, R100.reuse, RZ, P0 ;  /* 0x000000ff64507208 */ /* 0x040fe40000000000 */
[----:B------:R-:W-:-:S02]  /*3960*/  FSEL R100, R100, RZ, P5 ;  /* 0x000000ff64647208 */ /* 0x000fc40002800000 */
[----:B------:R-:W-:Y:S01]  /*3970*/  F2FP.F16.F32.PACK_AB R81, R80, R81 ;  /* 0x000000515051723e */ /* 0x000fe200000000ff */
[----:B------:R-:W-:Y:S01]  /*3980*/  FFMA.FTZ R80, R10, R104, R105 ;  /* 0x000000680a507223 */ /* 0x000fe20000010069 */
[----:B------:R-:W-:Y:S01]  /*3990*/  F2FP.F16.F32.PACK_AB R101, R100, R101 ;  /* 0x000000656465723e */ /* 0x000fe200000000ff */
[----:B------:R-:W-:Y:S01]  /*39a0*/  HADD2.F32 R100, -RZ, R84.H1_H1 ;  /* 0x30000054ff647230 */ /* 0x000fe20000004100 */
[----:B------:R-:W-:Y:S01]  /*39b0*/  LOP3.LUT P5, RZ, R150, 0xff00, RZ, 0xc0, !PT ;  /* 0x0000ff0096ff7812 */ /* 0x000fe200078ac0ff */
[----:B------:R-:W-:Y:S01]  /*39c0*/  FADD.FTZ R80, R9, -R80 ;  /* 0x8000005009507221 */ /* 0x000fe20000010000 */
[----:B------:R-:W-:-:S03]  /*39d0*/  LOP3.LUT P0, RZ, R158, 0xff00, RZ, 0xc0, !PT ;  /* 0x0000ff009eff7812 */ /* 0x000fc6000780c0ff */
[----:B------:R-:W-:Y:S01]  /*39e0*/  FFMA.FTZ R106, R17, R80, R100 ;  /* 0x00000050116a7223 */ /* 0x000fe20000010064 */
[----:B------:R-:W-:Y:S02]  /*39f0*/  HADD2.F32 R100, -RZ, R84.H0_H0 ;  /* 0x20000054ff647230 */ /* 0x000fe40000004100 */
[----:B------:R-:W-:Y:S01]  /*3a00*/  FADD.FTZ R80, R8, -R107 ;  /* 0x8000006b08507221 */ /* 0x000fe20000010000 */
[----:B------:R-:W-:-:S03]  /*3a10*/  FMUL.FTZ R106, R106, UR14 ;  /* 0x0000000e6a6a7c20 */ /* 0x000fc60008410000 */
[----:B------:R-:W-:Y:S02]  /*3a20*/  FFMA.FTZ R80, R17, R80, R100 ;  /* 0x0000005011507223 */ /* 0x000fe40000010064 */
[----:B------:R-:W-:Y:S02]  /*3a30*/  FSEL R143, R106, RZ, P5 ;  /* 0x000000ff6a8f7208 */ /* 0x000fe40002800000 */
[----:B------:R-:W-:Y:S01]  /*3a40*/  FMUL.FTZ R100, R80, UR14 ;  /* 0x0000000e50647c20 */ /* 0x000fe20008410000 */
[----:B------:R-:W-:Y:S02]  /*3a50*/  LOP3.LUT P5, RZ, R150, 0xff, RZ, 0xc0, !PT ;  /* 0x000000ff96ff7812 */ /* 0x000fe400078ac0ff */
[----:B------:R-:W-:Y:S02]  /*3a60*/  FSEL R107, R106, RZ, P0 ;  /* 0x000000ff6a6b7208 */ /* 0x000fe40000000000 */
[C---:B------:R-:W-:Y:S02]  /*3a70*/  FSEL R80, R100.reuse, RZ, P1 ;  /* 0x000000ff64507208 */ /* 0x040fe40000800000 */
[----:B------:R-:W-:-:S02]  /*3a80*/  FSEL R100, R100, RZ, P5 ;  /* 0x000000ff64647208 */ /* 0x000fc40002800000 */
[----:B------:R-:W-:Y:S02]  /*3a90*/  F2FP.F16.F32.PACK_AB R80, R107, R80 ;  /* 0x000000506b50723e */ /* 0x000fe400000000ff */
[----:B------:R-:W-:Y:S01]  /*3aa0*/  F2FP.F16.F32.PACK_AB R100, R143, R100 ;  /* 0x000000648f64723e */ /* 0x000fe200000000ff */
[----:B------:R-:W-:Y:S06]  /*3ab0*/  BRA `(.L_x_792) ;  /* 0x0000000400587947 */ /* 0x000fec0003800000 */
.L_x_796:
[-CC-:B------:R-:W-:Y:S01]  /*3ac0*/  FFMA.FTZ R81, R121, R104.reuse, R105.reuse ;  /* 0x0000006879517223 */ /* 0x180fe20000010069 */
[--C-:B------:R-:W-:Y:S02]  /*3ad0*/  HADD2.F32 R82, -RZ, R87.reuse.H0_H0 ;  /* 0x20000057ff527230 */ /* 0x100fe40000004100 */
[-C--:B------:R-:W-:Y:S01]  /*3ae0*/  FFMA.FTZ R92, R144, R104.reuse, R105 ;  /* 0x00000068905c7223 */ /* 0x080fe20000010069 */
[----:B------:R-:W-:Y:S02]  /*3af0*/  HADD2.F32 R93, -RZ, R87.H1_H1 ;  /* 0x30000057ff5d7230 */ /* 0x000fe40000004100 */
[----:B------:R-:W-:Y:S01]  /*3b00*/  FADD.FTZ R80, R122, -R81 ;  /* 0x800000517a507221 */ /* 0x000fe20000010000 */
[----:B------:R-:W-:Y:S01]  /*3b10*/  FFMA.FTZ R81, R109, R104, R105 ;  /* 0x000000686d517223 */ /* 0x000fe20000010069 */
[----:B------:R-:W-:Y:S01]  /*3b20*/  FADD.FTZ R92, R141, -R92 ;  /* 0x8000005c8d5c7221 */ /* 0x000fe20000010000 */
[----:B------:R-:W-:Y:S01]  /*3b30*/  LOP3.LUT P0, RZ, R151, 0xff0000, RZ, 0xc0, !PT ;  /* 0x00ff000097ff7812 */ /* 0x000fe2000780c0ff */
[C---:B-----5:R-:W-:Y:S01]  /*3b40*/  FFMA.FTZ R95, R17.reuse, R80, R82 ;  /* 0x00000050115f7223 */ /* 0x060fe20000010052 */
[----:B------:R-:W-:Y:S01]  /*3b50*/  FADD.FTZ R80, R112, -R81 ;  /* 0x8000005170507221 */ /* 0x000fe20000010000 */
[----:B------:R-:W-:Y:S01]  /*3b60*/  FFMA.FTZ R82, R120, R104, R105 ;  /* 0x0000006878527223 */ /* 0x000fe20000010069 */
[----:B------:R-:W-:Y:S01]  /*3b70*/  FFMA.FTZ R94, R17, R92, R93 ;  /* 0x0000005c115e7223 */ /* 0x000fe2000001005d */
[----:B------:R-:W-:Y:S01]  /*3b80*/  FMUL.FTZ R81, R95, UR14 ;  /* 0x0000000e5f517c20 */ /* 0x000fe20008410000 */
[----:B------:R-:W-:-:S02]  /*3b90*/  HADD2.F32 R83, -RZ, R86.H0_H0 ;  /* 0x20000056ff537230 */ /* 0x000fc40000004100 */
[----:B------:R-:W-:Y:S01]  /*3ba0*/  FADD.FTZ R82, R123, -R82 ;  /* 0x800000527b527221 */ /* 0x000fe20000010000 */
[----:B------:R-:W-:Y:S01]  /*3bb0*/  HADD2.F32 R92, -RZ, R86.H1_H1 ;  /* 0x30000056ff5c7230 */ /* 0x000fe20000004100 */
[----:B------:R-:W-:Y:S01]  /*3bc0*/  ISETP.GE.U32.AND P1, PT, R150, RZ, PT ;  /* 0x000000ff9600720c */ /* 0x000fe20003f26070 */
[----:B------:R-:W-:Y:S01]  /*3bd0*/  FMUL.FTZ R93, R94, UR14 ;  /* 0x0000000e5e5d7c20 */ /* 0x000fe20008410000 */
[----:B------:R-:W-:Y:S01]  /*3be0*/  FSEL R103, R81, RZ, P0 ;  /* 0x000000ff51677208 */ /* 0x000fe20000000000 */
[C---:B------:R-:W-:Y:S01]  /*3bf0*/  FFMA.FTZ R80, R17.reuse, R80, R83 ;  /* 0x0000005011507223 */ /* 0x040fe20000010053 */
[----:B------:R-:W-:Y:S01]  /*3c00*/  ISETP.GE.U32.AND P0, PT, R158, RZ, PT ;  /* 0x000000ff9e00720c */ /* 0x000fe20003f06070 */
[----:B------:R-:W-:Y:S01]  /*3c10*/  FFMA.FTZ R101, R17, R82, R92 ;  /* 0x0000005211657223 */ /* 0x000fe2000001005c */
[C---:B------:R-:W-:Y:S01]  /*3c20*/  LOP3.LUT P5, RZ, R159.reuse, 0xff0000, RZ, 0xc0, !PT ;  /* 0x00ff00009fff7812 */ /* 0x040fe200078ac0ff */
[----:B------:R-:W-:Y:S01]  /*3c30*/  HADD2.F32 R82, -RZ, R85.H0_H0 ;  /* 0x20000055ff527230 */ /* 0x000fe20000004100 */
[----:B------:R-:W-:Y:S01]  /*3c40*/  ISETP.GE.U32.AND.EX P0, PT, R159, 0x1000000, PT, P0 ;  /* 0x010000009f00780c */ /* 0x000fe20003f06100 */
[----:B0-----:R-:W-:Y:S01]  /*3c50*/  FFMA.FTZ R107, R3, R104, R105 ;  /* 0x00000068036b7223 */ /* 0x001fe20000010069 */
[----:B------:R-:W-:-:S02]  /*3c60*/  ISETP.GE.U32.AND.EX P1, PT, R151, 0x1000000, PT, P1 ;  /* 0x010000009700780c */ /* 0x000fc40003f26110 */
[----:B------:R-:W-:Y:S02]  /*3c70*/  F2FP.F16.F32.PACK_AB R95, R94, R95 ;  /* 0x0000005f5e5f723e */ /* 0x000fe400000000ff */
[----:B------:R-:W-:Y:S01]  /*3c80*/  FSEL R83, R81, RZ, P5 ;  /* 0x000000ff51537208 */ /* 0x000fe20002800000 */
[----:B------:R-:W-:Y:S01]  /*3c90*/  FFMA.FTZ R81, R11, R104, R105 ;  /* 0x000000680b517223 */ /* 0x000fe20000010069 */
[C---:B------:R-:W-:Y:S02]  /*3ca0*/  FSEL R102, R93.reuse, RZ, P0 ;  /* 0x000000ff5d667208 */ /* 0x040fe40000000000 */
[----:B------:R-:W-:Y:S01]  /*3cb0*/  FSEL R100, R93, RZ, P1 ;  /* 0x000000ff5d647208 */ /* 0x000fe20000800000 */
[----:B------:R-:W-:Y:S01]  /*3cc0*/  FMUL.FTZ R93, R80, UR14 ;  /* 0x0000000e505d7c20 */ /* 0x000fe20008410000 */
[C---:B------:R-:W-:Y:S01]  /*3cd0*/  F2FP.F16.F32.PACK_AB R94, R101.reuse, R80 ;  /* 0x00000050655e723e */ /* 0x040fe200000000ff */
[----:B------:R-:W-:Y:S01]  /*3ce0*/  FMUL.FTZ R101, R101, UR14 ;  /* 0x0000000e65657c20 */ /* 0x000fe20008410000 */
[C---:B------:R-:W-:Y:S01]  /*3cf0*/  LOP3.LUT P0, RZ, R159.reuse, 0xff, RZ, 0xc0, !PT ;  /* 0x000000ff9fff7812 */ /* 0x040fe2000780c0ff */
[----:B------:R-:W-:Y:S01]  /*3d00*/  FADD.FTZ R80, R16, -R81 ;  /* 0x8000005110507221 */ /* 0x000fe20000010000 */
[----:B------:R-:W-:-:S02]  /*3d10*/  LOP3.LUT P1, RZ, R159, 0xff00, RZ, 0xc0, !PT ;  /* 0x0000ff009fff7812 */ /* 0x000fc4000782c0ff */
[----:B------:R-:W-:Y:S01]  /*3d20*/  FSEL R81, R93, RZ, P0 ;  /* 0x000000ff5d517208 */ /* 0x000fe20000000000 */
[----:B------:R-:W-:Y:S01]  /*3d30*/  FFMA.FTZ R80, R17, R80, R82 ;  /* 0x0000005011507223 */ /* 0x000fe20000010052 */
[----:B------:R-:W-:Y:S02]  /*3d40*/  FSEL R92, R101, RZ, P1 ;  /* 0x000000ff655c7208 */ /* 0x000fe40000800000 */
[C---:B------:R-:W-:Y:S02]  /*3d50*/  LOP3.LUT P0, RZ, R151.reuse, 0xff, RZ, 0xc0, !PT ;  /* 0x000000ff97ff7812 */ /* 0x040fe4000780c0ff */
[----:B------:R-:W-:Y:S01]  /*3d60*/  F2FP.F16.F32.PACK_AB R82, R92, R81 ;  /* 0x000000515c52723e */ /* 0x000fe200000000ff */
[----:B------:R-:W-:Y:S01]  /*3d70*/  FFMA.FTZ R92, R18, R104, R105 ;  /* 0x00000068125c7223 */ /* 0x000fe20000010069 */
[----:B------:R-:W-:Y:S01]  /*3d80*/  LOP3.LUT P1, RZ, R151, 0xff00, RZ, 0xc0, !PT ;  /* 0x0000ff0097ff7812 */ /* 0x000fe2000782c0ff */
[----:B------:R-:W-:Y:S01]  /*3d90*/  FMUL.FTZ R81, R80, UR14 ;  /* 0x0000000e50517c20 */ /* 0x000fe20008410000 */
[----:B------:R-:W-:Y:S01]  /*3da0*/  F2FP.F16.F32.PACK_AB R83, R102, R83 ;  /* 0x000000536653723e */ /* 0x000fe200000000ff */
[----:B------:R-:W-:Y:S01]  /*3db0*/  FADD.FTZ R92, R19, -R92 ;  /* 0x8000005c135c7221 */ /* 0x000fe20000010000 */
[----:B------:R-:W-:Y:S01]  /*3dc0*/  F2FP.F16.F32.PACK_AB R103, R100, R103 ;  /* 0x000000676467723e */ /* 0x000fe200000000ff */
[----:B------:R-:W-:Y:S01]  /*3dd0*/  HADD2.F32 R100, -RZ, R85.H1_H1 ;  /* 0x30000055ff647230 */ /* 0x000fe20000004100 */
[----:B------:R-:W-:-:S02]  /*3de0*/  FSEL R102, R93, RZ, P0 ;  /* 0x000000ff5d667208 */ /* 0x000fc40000000000 */
[----:B------:R-:W-:Y:S02]  /*3df0*/  FSEL R101, R101, RZ, P1 ;  /* 0x000000ff65657208 */ /* 0x000fe40000800000 */
[----:B------:R-:W-:Y:S02]  /*3e00*/  LOP3.LUT P5, RZ, R150, 0xff0000, RZ, 0xc0, !PT ;  /* 0x00ff000096ff7812 */ /* 0x000fe400078ac0ff */
[----:B------:R-:W-:Y:S01]  /*3e10*/  F2FP.F16.F32.PACK_AB R102, R101, R102 ;  /* 0x000000666566723e */ /* 0x000fe200000000ff */
[----:B------:R-:W-:Y:S01]  /*3e20*/  FFMA.FTZ R101, R17, R92, R100 ;  /* 0x0000005c11657223 */ /* 0x000fe20000010064 */
[C---:B------:R-:W-:Y:S01]  /*3e30*/  LOP3.LUT P1, RZ, R158.reuse, 0xff0000, RZ, 0xc0, !PT ;  /* 0x00ff00009eff7812 */ /* 0x040fe2000782c0ff */
[----:B------:R-:W-:Y:S01]  /*3e40*/  HADD2.F32 R100, -RZ, R84.H1_H1 ;  /* 0x30000054ff647230 */ /* 0x000fe20000004100 */
[----:B------:R-:W-:Y:S02]  /*3e50*/  LOP3.LUT P0, RZ, R158, 0xff000000, RZ, 0xc0, !PT ;  /* 0xff0000009eff7812 */ /* 0x000fe4000780c0ff */
[C---:B------:R-:W-:Y:S01]  /*3e60*/  F2FP.F16.F32.PACK_AB R93, R101.reuse, R80 ;  /* 0x00000050655d723e */ /* 0x040fe200000000ff */
[----:B------:R-:W-:Y:S01]  /*3e70*/  FMUL.FTZ R80, R101, UR14 ;  /* 0x0000000e65507c20 */ /* 0x000fe20008410000 */
[----:B------:R-:W-:-:S02]  /*3e80*/  FSEL R101, R81, RZ, P5 ;  /* 0x000000ff51657208 */ /* 0x000fc40002800000 */
[----:B------:R-:W-:Y:S02]  /*3e90*/  FSEL R81, R81, RZ, P1 ;  /* 0x000000ff51517208 */ /* 0x000fe40000800000 */
[----:B------:R-:W-:Y:S02]  /*3ea0*/  FSEL R92, R80, RZ, P0 ;  /* 0x000000ff505c7208 */ /* 0x000fe40000000000 */
[----:B------:R-:W-:Y:S02]  /*3eb0*/  LOP3.LUT P5, RZ, R150, 0xff000000, RZ, 0xc0, !PT ;  /* 0xff00000096ff7812 */ /* 0x000fe400078ac0ff */
[----:B------:R-:W-:Y:S01]  /*3ec0*/  F2FP.F16.F32.PACK_AB R81, R92, R81 ;  /* 0x000000515c51723e */ /* 0x000fe200000000ff */
[----:B------:R-:W-:Y:S01]  /*3ed0*/  FFMA.FTZ R92, R10, R104, R105 ;  /* 0x000000680a5c7223 */ /* 0x000fe20000010069 */
[----:B------:R-:W-:Y:S02]  /*3ee0*/  FSEL R80, R80, RZ, P5 ;  /* 0x000000ff50507208 */ /* 0x000fe40002800000 */
[----:B------:R-:W-:Y:S01]  /*3ef0*/  LOP3.LUT P5, RZ, R150, 0xff00, RZ, 0xc0, !PT ;  /* 0x0000ff0096ff7812 */ /* 0x000fe200078ac0ff */
[----:B------:R-:W-:Y:S01]  /*3f00*/  FADD.FTZ R92, R9, -R92 ;  /* 0x8000005c095c7221 */ /* 0x000fe20000010000 */
[----:B------:R-:W-:Y:S01]  /*3f10*/  F2FP.F16.F32.PACK_AB R101, R80, R101 ;  /* 0x000000655065723e */ /* 0x000fe200000000ff */
[----:B------:R-:W-:Y:S01]  /*3f20*/  FADD.FTZ R80, R8, -R107 ;  /* 0x8000006b08507221 */ /* 0x000fe20000010000 */
[----:B------:R-:W-:-:S02]  /*3f30*/  HADD2.F32 R107, -RZ, R84.H0_H0 ;  /* 0x20000054ff6b7230 */ /* 0x000fc40000004100 */
[C---:B------:R-:W-:Y:S01]  /*3f40*/  FFMA.FTZ R143, R17.reuse, R92, R100 ;  /* 0x0000005c118f7223 */ /* 0x040fe20000010064 */
[C---:B------:R-:W-:Y:S02]  /*3f50*/  LOP3.LUT P0, RZ, R158.reuse, 0xff00, RZ, 0xc0, !PT ;  /* 0x0000ff009eff7812 */ /* 0x040fe4000780c0ff */
[----:B------:R-:W-:Y:S01]  /*3f60*/  LOP3.LUT P1, RZ, R158, 0xff, RZ, 0xc0, !PT ;  /* 0x000000ff9eff7812 */ /* 0x000fe2000782c0ff */
[----:B------:R-:W-:Y:S01]  /*3f70*/  FFMA.FTZ R80, R17, R80, R107 ;  /* 0x0000005011507223 */ /* 0x000fe2000001006b */
[----:B------:R-:W-:-:S04]  /*3f80*/  FMUL.FTZ R100, R143, UR14 ;  /* 0x0000000e8f647c20 */ /* 0x000fc80008410000 */
[----:B------:R-:W-:Y:S01]  /*3f90*/  F2FP.F16.F32.PACK_AB R92, R143, R80 ;  /* 0x000000508f5c723e */ /* 0x000fe200000000ff */
[----:B------:R-:W-:Y:S01]  /*3fa0*/  FMUL.FTZ R80, R80, UR14 ;  /* 0x0000000e50507c20 */ /* 0x000fe20008410000 */
[----:B------:R-:W-:Y:S02]  /*3fb0*/  FSEL R107, R100, RZ, P5 ;  /* 0x000000ff646b7208 */ /* 0x000fe40002800000 */
[----:B------:R-:W-:Y:S02]  /*3fc0*/  LOP3.LUT P5, RZ, R150, 0xff, RZ, 0xc0, !PT ;  /* 0x000000ff96ff7812 */ /* 0x000fe400078ac0ff */
[----:B------:R-:W-:Y:S02]  /*3fd0*/  FSEL R143, R100, RZ, P0 ;  /* 0x000000ff648f7208 */ /* 0x000fe40000000000 */
[C---:B------:R-:W-:Y:S02]  /*3fe0*/  FSEL R106, R80.reuse, RZ, P1 ;  /* 0x000000ff506a7208 */ /* 0x040fe40000800000 */
[----:B------:R-:W-:-:S02]  /*3ff0*/  FSEL R100, R80, RZ, P5 ;  /* 0x000000ff50647208 */ /* 0x000fc40002800000 */
[----:B------:R-:W-:Y:S02]  /*4000*/  F2FP.F16.F32.PACK_AB R80, R143, R106 ;  /* 0x0000006a8f50723e */ /* 0x000fe400000000ff */
[----:B------:R-:W-:-:S07]  /*4010*/  F2FP.F16.F32.PACK_AB R100, R107, R100 ;  /* 0x000000646b64723e */ /* 0x000fce00000000ff */
.L_x_792:
        /* <DEDUP_REMOVED lines=14> */
.L_x_788:
[----:B------:R-:W-:Y:S05]  /*4100*/  BSYNC.RECONVERGENT B1 ;  /* 0x0000000000017941 */ /* 0x000fea0003800200 */
.L_x_787:
        /* <DEDUP_REMOVED lines=15> */
[----:B------:R-:W-:Y:S01]  /*4200*/  LOP3.LUT P5, RZ, R149, 0xff0000, RZ, 0xc0, !PT ;  /* 0x00ff000095ff7812 */ /* 0x000fe200078ac0ff */
[----:B------:R-:W-:Y:S01]  /*4210*/  FADD.FTZ R80, R126, -R81 ;  /* 0x800000517e507221 */ /* 0x000fe20000010000 */
[----:B------:R-:W-:Y:S01]  /*4220*/  LOP3.LUT P2, RZ, R155, 0xff0000, RZ, 0xc0, !PT ;  /* 0x00ff00009bff7812 */ /* 0x000fe2000784c0ff */
[----:B------:R-:W-:Y:S01]  /*4230*/  FADD.FTZ R92, R139, -R92 ;  /* 0x8000005c8b5c7221 */ /* 0x000fe20000010000 */
[----:B------:R-:W-:Y:S01]  /*4240*/  FFMA.FTZ R81, R115, R104, R105 ;  /* 0x0000006873517223 */ /* 0x000fe20000010069 */
[----:B-----5:R-:W-:Y:S01]  /*4250*/  FFMA.FTZ R95, R17, R80, R82 ;  /* 0x00000050115f7223 */ /* 0x020fe20000010052 */
[----:B------:R-:W-:-:S03]  /*4260*/  HADD2.F32 R82, -RZ, R23.H1_H1 ;  /* 0x30000017ff527230 */ /* 0x000fc60000004100 */
[----:B------:R-:W-:Y:S02]  /*4270*/  FMUL.FTZ R80, R95, UR14 ;  /* 0x0000000e5f507c20 */ /* 0x000fe40008410000 */
[----:B------:R-:W-:Y:S01]  /*4280*/  FFMA.FTZ R94, R17, R92, R82 ;  /* 0x0000005c115e7223 */ /* 0x000fe20000010052 */
[----:B------:R-:W-:Y:S01]  /*4290*/  FFMA.FTZ R92, R124, R104, R105 ;  /* 0x000000687c5c7223 */ /* 0x000fe20000010069 */
[--C-:B------:R-:W-:Y:S01]  /*42a0*/  HADD2.F32 R82, -RZ, R22.reuse.H0_H0 ;  /* 0x20000016ff527230 */ /* 0x100fe20000004100 */
[----:B------:R-:W-:Y:S01]  /*42b0*/  FSEL R103, R80, RZ, P5 ;  /* 0x000000ff50677208 */ /* 0x000fe20002800000 */
[----:B------:R-:W-:Y:S01]  /*42c0*/  FMUL.FTZ R93, R94, UR14 ;  /* 0x0000000e5e5d7c20 */ /* 0x000fe20008410000 */
[----:B------:R-:W-:Y:S01]  /*42d0*/  FSEL R83, R80, RZ, P2 ;  /* 0x000000ff50537208 */ /* 0x000fe20001000000 */
[----:B------:R-:W-:Y:S01]  /*42e0*/  FADD.FTZ R80, R114, -R81 ;  /* 0x8000005172507221 */ /* 0x000fe20000010000 */
[----:B------:R-:W-:Y:S01]  /*42f0*/  HADD2.F32 R81, -RZ, R22.H1_H1 ;  /* 0x30000016ff517230 */ /* 0x000fe20000004100 */
[----:B------:R-:W-:Y:S01]  /*4300*/  ISETP.GE.U32.AND P5, PT, R148, RZ, PT ;  /* 0x000000ff9400720c */ /* 0x000fe20003fa6070 */
[----:B------:R-:W-:Y:S01]  /*4310*/  FADD.FTZ R92, R125, -R92 ;  /* 0x8000005c7d5c7221 */ /* 0x000fe20000010000 */
[----:B------:R-:W-:Y:S01]  /*4320*/  ISETP.GE.U32.AND P2, PT, R154, RZ, PT ;  /* 0x000000ff9a00720c */ /* 0x000fe20003f46070 */
[----:B------:R-:W-:Y:S01]  /*4330*/  FFMA.FTZ R80, R17, R80, R82 ;  /* 0x0000005011507223 */ /* 0x000fe20000010052 */
[----:B------:R-:W-:Y:S01]  /*4340*/  ISETP.GE.U32.AND.EX P5, PT, R149, 0x1000000, PT, P5 ;  /* 0x010000009500780c */ /* 0x000fe20003fa6150 */
[----:B------:R-:W-:Y:S01]  /*4350*/  FFMA.FTZ R101, R17, R92, R81 ;  /* 0x0000005c11657223 */ /* 0x000fe20000010051 */
[----:B------:R-:W-:Y:S01]  /*4360*/  ISETP.GE.U32.AND.EX P2, PT, R155, 0x1000000, PT, P2 ;  /* 0x010000009b00780c */ /* 0x000fe20003f46120 */
[----:B------:R-:W-:Y:S01]  /*4370*/  FFMA.FTZ R81, R111, R104, R105 ;  /* 0x000000686f517223 */ /* 0x000fe20000010069 */
[----:B------:R-:W-:-:S02]  /*4380*/  FSEL R82, R93, RZ, P5 ;  /* 0x000000ff5d527208 */ /* 0x000fc40002800000 */
[----:B------:R-:W-:Y:S02]  /*4390*/  F2FP.F16.F32.PACK_AB R95, R94, R95 ;  /* 0x0000005f5e5f723e */ /* 0x000fe400000000ff */
[----:B------:R-:W-:Y:S01]  /*43a0*/  FSEL R100, R93, RZ, P2 ;  /* 0x000000ff5d647208 */ /* 0x000fe20001000000 */
[----:B------:R-:W-:Y:S01]  /*43b0*/  FMUL.FTZ R93, R80, UR14 ;  /* 0x0000000e505d7c20 */ /* 0x000fe20008410000 */
[C---:B------:R-:W-:Y:S01]  /*43c0*/  F2FP.F16.F32.PACK_AB R94, R101.reuse, R80 ;  /* 0x00000050655e723e */ /* 0x040fe200000000ff */
[----:B------:R-:W-:Y:S01]  /*43d0*/  FMUL.FTZ R101, R101, UR14 ;  /* 0x0000000e65657c20 */ /* 0x000fe20008410000 */
[C---:B------:R-:W-:Y:S01]  /*43e0*/  LOP3.LUT P2, RZ, R155.reuse, 0xff, RZ, 0xc0, !PT ;  /* 0x000000ff9bff7812 */ /* 0x040fe2000784c0ff */
[----:B------:R-:W-:Y:S01]  /*43f0*/  FADD.FTZ R80, R108, -R81 ;  /* 0x800000516c507221 */ /* 0x000fe20000010000 */
[----:B------:R-:W-:Y:S02]  /*4400*/  LOP3.LUT P5, RZ, R155, 0xff00, RZ, 0xc0, !PT ;  /* 0x0000ff009bff7812 */ /* 0x000fe400078ac0ff */
[----:B------:R-:W-:Y:S01]  /*4410*/  F2FP.F16.F32.PACK_AB R103, R82, R103 ;  /* 0x000000675267723e */ /* 0x000fe200000000ff */
[----:B------:R-:W-:Y:S01]  /*4420*/  HADD2.F32 R82, -RZ, R21.H0_H0 ;  /* 0x20000015ff527230 */ /* 0x000fe20000004100 */
[----:B------:R-:W-:-:S02]  /*4430*/  FSEL R81, R93, RZ, P2 ;  /* 0x000000ff5d517208 */ /* 0x000fc40001000000 */
[----:B------:R-:W-:Y:S02]  /*4440*/  FSEL R92, R101, RZ, P5 ;  /* 0x000000ff655c7208 */ /* 0x000fe40002800000 */
[----:B------:R-:W-:Y:S01]  /*4450*/  FFMA.FTZ R80, R17, R80, R82 ;  /* 0x0000005011507223 */ /* 0x000fe20000010052 */
[----:B------:R-:W-:Y:S01]  /*4460*/  F2FP.F16.F32.PACK_AB R83, R100, R83 ;  /* 0x000000536453723e */ /* 0x000fe200000000ff */
[----:B------:R-:W-:Y:S01]  /*4470*/  HADD2.F32 R100, -RZ, R21.H1_H1 ;  /* 0x30000015ff647230 */ /* 0x000fe20000004100 */
[----:B------:R-:W-:Y:S01]  /*4480*/  F2FP.F16.F32.PACK_AB R82, R92, R81 ;  /* 0x000000515c52723e */ /* 0x000fe200000000ff */
[----:B------:R-:W-:Y:S01]  /*4490*/  FFMA.FTZ R92, R110, R104, R105 ;  /* 0x000000686e5c7223 */ /* 0x000fe20000010069 */
[C---:B------:R-:W-:Y:S01]  /*44a0*/  LOP3.LUT P2, RZ, R149.reuse, 0xff, RZ, 0xc0, !PT ;  /* 0x000000ff95ff7812 */ /* 0x040fe2000784c0ff */
[----:B------:R-:W-:Y:S01]  /*44b0*/  FMUL.FTZ R81, R80, UR14 ;  /* 0x0000000e50517c20 */ /* 0x000fe20008410000 */
[----:B------:R-:W-:Y:S01]  /*44c0*/  LOP3.LUT P5, RZ, R149, 0xff00, RZ, 0xc0, !PT ;  /* 0x0000ff0095ff7812 */ /* 0x000fe200078ac0ff */
[----:B------:R-:W-:Y:S01]  /*44d0*/  FADD.FTZ R92, R113, -R92 ;  /* 0x8000005c715c7221 */ /* 0x000fe20000010000 */
[----:B------:R-:W-:-:S02]  /*44e0*/  FSEL R102, R93, RZ, P2 ;  /* 0x000000ff5d667208 */ /* 0x000fc40001000000 */
[----:B------:R-:W-:Y:S01]  /*44f0*/  FSEL R101, R101, RZ, P5 ;  /* 0x000000ff65657208 */ /* 0x000fe20002800000 */
[----:B0-----:R-:W-:Y:S01]  /*4500*/  FFMA.FTZ R107, R17, R92, R100 ;  /* 0x0000005c116b7223 */ /* 0x001fe20000010064 */
[----:B------:R-:W-:Y:S02]  /*4510*/  LOP3.LUT P5, RZ, R148, 0xff0000, RZ, 0xc0, !PT ;  /* 0x00ff000094ff7812 */ /* 0x000fe400078ac0ff */
[----:B------:R-:W-:Y:S02]  /*4520*/  LOP3.LUT P2, RZ, R154, 0xff0000, RZ, 0xc0, !PT ;  /* 0x00ff00009aff7812 */ /* 0x000fe4000784c0ff */
[----:B------:R-:W-:Y:S02]  /*4530*/  F2FP.F16.F32.PACK_AB R102, R101, R102 ;  /* 0x000000666566723e */ /* 0x000fe400000000ff */
[----:B------:R-:W-:Y:S02]  /*4540*/  FSEL R101, R81, RZ, P5 ;  /* 0x000000ff51657208 */ /* 0x000fe40002800000 */
[C---:B------:R-:W-:Y:S01]  /*4550*/  F2FP.F16.F32.PACK_AB R93, R107.reuse, R80 ;  /* 0x000000506b5d723e */ /* 0x040fe200000000ff */
[----:B------:R-:W-:Y:S01]  /*4560*/  FMUL.FTZ R107, R107, UR14 ;  /* 0x0000000e6b6b7c20 */ /* 0x000fe20008410000 */
[----:B------:R-:W-:-:S02]  /*4570*/  FSEL R81, R81, RZ, P2 ;  /* 0x000000ff51517208 */ /* 0x000fc40001000000 */
[----:B------:R-:W-:Y:S02]  /*4580*/  LOP3.LUT P2, RZ, R148, 0xff000000, RZ, 0xc0, !PT ;  /* 0xff00000094ff7812 */ /* 0x000fe4000784c0ff */
[----:B------:R-:W-:Y:S02]  /*4590*/  LOP3.LUT P5, RZ, R154, 0xff000000, RZ, 0xc0, !PT ;  /* 0xff0000009aff7812 */ /* 0x000fe400078ac0ff */
[C---:B------:R-:W-:Y:S02]  /*45a0*/  FSEL R80, R107.reuse, RZ, P2 ;  /* 0x000000ff6b507208 */ /* 0x040fe40001000000 */
[----:B------:R-:W-:Y:S01]  /*45b0*/  FSEL R92, R107, RZ, P5 ;  /* 0x000000ff6b5c7208 */ /* 0x000fe20002800000 */
[-CC-:B------:R-:W-:Y:S01]  /*45c0*/  FFMA.FTZ R107, R13, R104.reuse, R105.reuse ;  /* 0x000000680d6b7223 */ /* 0x180fe20000010069 */
        /* <DEDUP_REMOVED lines=12> */
[----:B------:R-:W-:-:S03]  /*4690*/  FSEL R107, R100, RZ, P2 ;  /* 0x000000ff646b7208 */ /* 0x000fc60001000000 */
[----:B------:R-:W-:Y:S01]  /*46a0*/  F2FP.F16.F32.PACK_AB R92, R143, R80 ;  /* 0x000000508f5c723e */ /* 0x000fe200000000ff */
[----:B------:R-:W-:Y:S01]  /*46b0*/  FMUL.FTZ R80, R80, UR14 ;  /* 0x0000000e50507c20 */ /* 0x000fe20008410000 */
[----:B------:R-:W-:Y:S02]  /*46c0*/  FSEL R143, R100, RZ, P5 ;  /* 0x000000ff648f7208 */ /* 0x000fe40002800000 */
[----:B------:R-:W-:Y:S02]  /*46d0*/  LOP3.LUT P2, RZ, R154, 0xff, RZ, 0xc0, !PT ;  /* 0x000000ff9aff7812 */ /* 0x000fe4000784c0ff */
[----:B------:R-:W-:Y:S02]  /*46e0*/  LOP3.LUT P5, RZ, R148, 0xff, RZ, 0xc0, !PT ;  /* 0x000000ff94ff7812 */ /* 0x000fe400078ac0ff */
[C---:B------:R-:W-:Y:S02]  /*46f0*/  FSEL R106, R80.reuse, RZ, P2 ;  /* 0x000000ff506a7208 */ /* 0x040fe40001000000 */
[----:B------:R-:W-:-:S02]  /*4700*/  FSEL R100, R80, RZ, P5 ;  /* 0x000000ff50647208 */ /* 0x000fc40002800000 */
[----:B------:R-:W-:Y:S02]  /*4710*/  F2FP.F16.F32.PACK_AB R80, R143, R106 ;  /* 0x0000006a8f50723e */ /* 0x000fe400000000ff */
[----:B------:R-:W-:Y:S01]  /*4720*/  F2FP.F16.F32.PACK_AB R100, R107, R100 ;  /* 0x000000646b64723e */ /* 0x000fe200000000ff */
[----:B------:R-:W-:Y:S06]  /*4730*/  BRA `(.L_x_802) ;  /* 0x0000001c00ac7947 */ /* 0x000fec0003800000 */
.L_x_801:
[-CC-:B-1----:R-:W-:Y:S01]  /*4740*/  FFMA.FTZ R100, R142, R104.reuse, R105.reuse ;  /* 0x000000688e647223 */ /* 0x182fe20000010069 */
[-C--:B------:R-:W-:Y:S01]  /*4750*/  FFMA.FTZ R81, R127, R104.reuse, R105 ;  /* 0x000000687f517223 */ /* 0x080fe20000010069 */
[--C-:B------:R-:W-:Y:S01]  /*4760*/  HADD2.F32 R83, -RZ, R23.reuse.H1_H1 ;  /* 0x30000017ff537230 */ /* 0x100fe20000004100 */
[----:B------:R-:W-:Y:S01]  /*4770*/  ISETP.GE.U32.AND P2, PT, R154, RZ, PT ;  /* 0x000000ff9a00720c */ /* 0x000fe20003f46070 */
[----:B------:R-:W-:Y:S02]  /*4780*/  HADD2.F32 R82, -RZ, R23.H0_H0 ;  /* 0x20000017ff527230 */ /* 0x000fe40000004100 */
[----:B------:R-:W-:Y:S01]  /*4790*/  FADD.FTZ R100, R139, -R100 ;  /* 0x800000648b647221 */ /* 0x000fe20000010000 */
[----:B------:R-:W-:Y:S01]  /*47a0*/  FADD.FTZ R80, R126, -R81 ;  /* 0x800000517e507221 */ /* 0x000fe20000010000 */
[----:B------:R-:W-:Y:S01]  /*47b0*/  ISETP.GE.U32.AND.EX P2, PT, R155, 0x1000000, PT, P2 ;  /* 0x010000009b00780c */ /* 0x000fe20003f46120 */
[----:B------:R-:W-:Y:S01]  /*47c0*/  FFMA.FTZ R81, R115, R104, R105 ;  /* 0x0000006873517223 */ /* 0x000fe20000010069 */
[C---:B-----5:R-:W-:Y:S01]  /*47d0*/  FFMA.FTZ R83, R17.reuse, R100, R83 ;  /* 0x0000006411537223 */ /* 0x060fe20000010053 */
[----:B------:R-:W-:Y:S01]  /*47e0*/  FFMA.FTZ R80, R17, R80, R82 ;  /* 0x0000005011507223 */ /* 0x000fe20000010052 */
[----:B------:R-:W-:Y:S01]  /*47f0*/  LOP3.LUT P5, RZ, R155, 0xff0000, RZ, 0xc0, !PT ;  /* 0x00ff00009bff7812 */ /* 0x000fe200078ac0ff */
[----:B------:R-:W-:-:S02]  /*4800*/  HADD2.F32 R82, -RZ, R22.H0_H0 ;  /* 0x20000016ff527230 */ /* 0x000fc40000004100 */
[----:B------:R-:W-:Y:S01]  /*4810*/  FMUL.FTZ R101, R83, UR14 ;  /* 0x0000000e53657c20 */ /* 0x000fe20008410000 */
[----:B------:R-:W-:Y:S01]  /*4820*/  FMUL.FTZ R100, R80, UR14 ;  /* 0x0000000e50647c20 */ /* 0x000fe20008410000 */
[----:B0-----:R-:W-:Y:S02]  /*4830*/  HADD2.F32 R106, -RZ, R21.H1_H1 ;  /* 0x30000015ff6a7230 */ /* 0x001fe40000004100 */
[----:B------:R-:W-:Y:S01]  /*4840*/  FFMA.FTZ R107, R13, R104, R105 ;  /* 0x000000680d6b7223 */ /* 0x000fe20000010069 */
[----:B------:R-:W-:Y:S02]  /*4850*/  FSEL R80, R101, RZ, P2 ;  /* 0x000000ff65507208 */ /* 0x000fe40001000000 */
[----:B------:R-:W-:Y:S02]  /*4860*/  FSEL R83, R100, RZ, P5 ;  /* 0x000000ff64537208 */ /* 0x000fe40002800000 */
[----:B------:R-:W-:Y:S02]  /*4870*/  ISETP.GE.U32.AND P2, PT, R148, RZ, PT ;  /* 0x000000ff9400720c */ /* 0x000fe40003f46070 */
[----:B------:R-:W-:-:S02]  /*4880*/  LOP3.LUT P5, RZ, R149, 0xff0000, RZ, 0xc0, !PT ;  /* 0x00ff000095ff7812 */ /* 0x000fc400078ac0ff */
[----:B------:R-:W-:Y:S01]  /*4890*/  F2FP.F16.F32.PACK_AB R83, R80, R83 ;  /* 0x000000535053723e */ /* 0x000fe200000000ff */
[----:B------:R-:W-:Y:S01]  /*48a0*/  FADD.FTZ R80, R114, -R81 ;  /* 0x8000005172507221 */ /* 0x000fe20000010000 */
[----:B------:R-:W-:Y:S02]  /*48b0*/  ISETP.GE.U32.AND.EX P2, PT, R149, 0x1000000, PT, P2 ;  /* 0x010000009500780c */ /* 0x000fe40003f46120 */
[----:B------:R-:W-:Y:S01]  /*48c0*/  FSEL R103, R100, RZ, P5 ;  /* 0x000000ff64677208 */ /* 0x000fe20002800000 */
[----:B------:R-:W-:Y:S01]  /*48d0*/  FFMA.FTZ R80, R17, R80, R82 ;  /* 0x0000005011507223 */ /* 0x000fe20000010052 */
[----:B------:R-:W-:Y:S01]  /*48e0*/  FSEL R100, R101, RZ, P2 ;  /* 0x000000ff65647208 */ /* 0x000fe20001000000 */
[----:B------:R-:W-:Y:S01]  /*48f0*/  FFMA.FTZ R82, R124, R104, R105 ;  /* 0x000000687c527223 */ /* 0x000fe20000010069 */
[----:B------:R-:W-:Y:S01]  /*4900*/  LOP3.LUT P5, RZ, R149, 0xff, RZ, 0xc0, !PT ;  /* 0x000000ff95ff7812 */ /* 0x000fe200078ac0ff */
[----:B------:R-:W-:Y:S01]  /*4910*/  FMUL.FTZ R80, R80, UR14 ;  /* 0x0000000e50507c20 */ /* 0x000fe20008410000 */
[----:B------:R-:W-:Y:S01]  /*4920*/  F2FP.F16.F32.PACK_AB R103, R100, R103 ;  /* 0x000000676467723e */ /* 0x000fe200000000ff */
[----:B------:R-:W-:-:S02]  /*4930*/  HADD2.F32 R100, -RZ, R22.H1_H1 ;  /* 0x30000016ff647230 */ /* 0x000fc40000004100 */
[----:B------:R-:W-:Y:S01]  /*4940*/  FADD.FTZ R82, R125, -R82 ;  /* 0x800000527d527221 */ /* 0x000fe20000010000 */
[----:B------:R-:W-:Y:S02]  /*4950*/  LOP3.LUT P2, RZ, R155, 0xff, RZ, 0xc0, !PT ;  /* 0x000000ff9bff7812 */ /* 0x000fe4000784c0ff */
[----:B------:R-:W-:Y:S01]  /*4960*/  FSEL R102, R80, RZ, P5 ;  /* 0x000000ff50667208 */ /* 0x000fe20002800000 */
[----:B------:R-:W-:Y:S01]  /*4970*/  FFMA.FTZ R82, R17, R82, R100 ;  /* 0x0000005211527223 */ /* 0x000fe20000010064 */
[----:B------:R-:W-:Y:S01]  /*4980*/  LOP3.LUT P5, RZ, R155, 0xff00, RZ, 0xc0, !PT ;  /* 0x0000ff009bff7812 */ /* 0x000fe200078ac0ff */
[----:B------:R-:W-:Y:S02]  /*4990*/  HADD2.F32 R100, -RZ, R21.H0_H0 ;  /* 0x20000015ff647230 */ /* 0x000fe40000004100 */
[----:B------:R-:W-:Y:S01]  /*49a0*/  FMUL.FTZ R81, R82, UR14 ;  /* 0x0000000e52517c20 */ /* 0x000fe20008410000 */
[----:B------:R-:W-:Y:S02]  /*49b0*/  FSEL R82, R80, RZ, P2 ;  /* 0x000000ff50527208 */ /* 0x000fe40001000000 */
[----:B------:R-:W-:-:S02]  /*49c0*/  LOP3.LUT P2, RZ, R149, 0xff00, RZ, 0xc0, !PT ;  /* 0x0000ff0095ff7812 */ /* 0x000fc4000784c0ff */
[C---:B------:R-:W-:Y:S02]  /*49d0*/  FSEL R101, R81.reuse, RZ, P5 ;  /* 0x000000ff51657208 */ /* 0x040fe40002800000 */
[----:B------:R-:W-:Y:S02]  /*49e0*/  FSEL R81, R81, RZ, P2 ;  /* 0x000000ff51517208 */ /* 0x000fe40001000000 */
[----:B------:R-:W-:Y:S02]  /*49f0*/  LOP3.LUT P5, RZ, R148, 0xff0000, RZ, 0xc0, !PT ;  /* 0x00ff000094ff7812 */ /* 0x000fe400078ac0ff */
[----:B------:R-:W-:Y:S01]  /*4a00*/  F2FP.F16.F32.PACK_AB R102, R81, R102 ;  /* 0x000000665166723e */ /* 0x000fe200000000ff */
[----:B------:R-:W-:Y:S01]  /*4a10*/  FFMA.FTZ R81, R111, R104, R105 ;  /* 0x000000686f517223 */ /* 0x000fe20000010069 */
[----:B------:R-:W-:Y:S02]  /*4a20*/  F2FP.F16.F32.PACK_AB R82, R101, R82 ;  /* 0x000000526552723e */ /* 0x000fe400000000ff */
[----:B------:R-:W-:Y:S01]  /*4a30*/  LOP3.LUT P2, RZ, R154, 0xff0000, RZ, 0xc0, !PT ;  /* 0x00ff00009aff7812 */ /* 0x000fe2000784c0ff */
[----:B------:R-:W-:-:S04]  /*4a40*/  FADD.FTZ R80, R108, -R81 ;  /* 0x800000516c507221 */ /* 0x000fc80000010000 */
[----:B------:R-:W-:Y:S01]  /*4a50*/  FFMA.FTZ R80, R17, R80, R100 ;  /* 0x0000005011507223 */ /* 0x000fe20000010064 */
[----:B------:R-:W-:-:S03]  /*4a60*/  FFMA.FTZ R100, R110, R104, R105 ;  /* 0x000000686e647223 */ /* 0x000fc60000010069 */
        /* <DEDUP_REMOVED lines=24> */
[----:B------:R-:W-:Y:S02]  /*4bf0*/  FSEL R143, R106, RZ, P5 ;  /* 0x000000ff6a8f7208 */ /* 0x000fe40002800000 */
[----:B------:R-:W-:Y:S02]  /*4c00*/  LOP3.LUT P2, RZ, R154, 0xff, RZ, 0xc0, !PT ;  /* 0x000000ff9aff7812 */ /* 0x000fe4000784c0ff */
[----:B------:R-:W-:Y:S02]  /*4c10*/  LOP3.LUT P5, RZ, R148, 0xff, RZ, 0xc0, !PT ;  /* 0x000000ff94ff7812 */ /* 0x000fe400078ac0ff */
[----:B------:R-:W-:-:S02]  /*4c20*/  FSEL R106, R80, RZ, P2 ;  /* 0x000000ff506a7208 */ /* 0x000fc40001000000 */
[----:B------:R-:W-:Y:S02]  /*4c30*/  FSEL R100, R80, RZ, P5 ;  /* 0x000000ff50647208 */ /* 0x000fe40002800000 */
[----:B------:R-:W-:Y:S02]  /*4c40*/  F2FP.F16.F32.PACK_AB R80, R143, R106 ;  /* 0x0000006a8f50723e */ /* 0x000fe400000000ff */
[----:B------:R-:W-:Y:S01]  /*4c50*/  F2FP.F16.F32.PACK_AB R100, R107, R100 ;  /* 0x000000646b64723e */ /* 0x000fe200000000ff */
[----:B------:R-:W-:Y:S06]  /*4c60*/  BRA `(.L_x_802) ;  /* 0x0000001800607947 */ /* 0x000fec0003800000 */
.L_x_800:
[----:B-1----:R-:W1:Y:S02]  /*4c70*/  LDC.64 R80, c[0x0][0x478] ;  /* 0x00011e00ff507b82 */ /* 0x002e640000000a00 */
[----:B-1----:R-:W-:-:S04]  /*4c80*/  ISETP.NE.U32.AND P1, PT, R80, RZ, PT ;  /* 0x000000ff5000720c */ /* 0x002fc80003f25070 */
[----:B------:R-:W-:-:S13]  /*4c90*/  ISETP.NE.AND.EX P1, PT, R81, RZ, PT, P1 ;  /* 0x000000ff5100720c */ /* 0x000fda0003f25310 */
[----:B------:R-:W-:Y:S05]  /*4ca0*/  @!P1 BRA `(.L_x_803) ;  /* 0x00000004003c9947 */ /* 0x000fea0003800000 */
        /* <DEDUP_REMOVED lines=11> */
[-CC-:B------:R-:W-:Y:S01]  /*4d60*/  FFMA.FTZ R143, R13, R104.reuse, R105.reuse ;  /* 0x000000680d8f7223 */ /* 0x180fe20000010069 */
[----:B------:R-:W-:Y:S01]  /*4d70*/  FMUL.FTZ R80, R95, UR14 ;  /* 0x0000000e5f507c20 */ /* 0x000fe20008410000 */
[C---:B------:R-:W-:Y:S01]  /*4d80*/  FMUL.FTZ R92, R82.reuse, UR14 ;  /* 0x0000000e525c7c20 */ /* 0x040fe20008410000 */
[----:B------:R-:W-:Y:S01]  /*4d90*/  F2FP.F16.F32.PACK_AB R95, R82, R95 ;  /* 0x0000005f525f723e */ /* 0x000fe200000000ff */
[----:B------:R-:W-:-:S02]  /*4da0*/  FFMA.FTZ R82, R124, R104, R105 ;  /* 0x000000687c527223 */ /* 0x000fc40000010069 */
[----:B------:R-:W-:Y:S02]  /*4db0*/  FSEL R83, R80, RZ, P5 ;  /* 0x000000ff50537208 */ /* 0x000fe40002800000 */
[----:B------:R-:W-:Y:S01]  /*4dc0*/  FSEL R94, R92, RZ, P2 ;  /* 0x000000ff5c5e7208 */ /* 0x000fe20001000000 */
[----:B------:R-:W-:Y:S01]  /*4dd0*/  FADD.FTZ R82, R125, -R82 ;  /* 0x800000527d527221 */ /* 0x000fe20000010000 */
[----:B------:R-:W-:Y:S02]  /*4de0*/  LOP3.LUT P5, RZ, R149, 0xff0000, RZ, 0xc0, !PT ;  /* 0x00ff000095ff7812 */ /* 0x000fe400078ac0ff */
[----:B------:R-:W-:Y:S01]  /*4df0*/  F2FP.F16.F32.PACK_AB R83, R94, R83 ;  /* 0x000000535e53723e */ /* 0x000fe200000000ff */
[----:B------:R-:W-:Y:S01]  /*4e00*/  FADD.FTZ R94, R114, -R81 ;  /* 0x80000051725e7221 */ /* 0x000fe20000010000 */
[----:B------:R-:W-:Y:S01]  /*4e10*/  ISETP.GE.U32.AND P2, PT, R148, RZ, PT ;  /* 0x000000ff9400720c */ /* 0x000fe20003f46070 */
[C---:B------:R-:W-:Y:S01]  /*4e20*/  FMUL.FTZ R81, R17.reuse, R82 ;  /* 0x0000005211517220 */ /* 0x040fe20000410000 */
[----:B------:R-:W-:Y:S01]  /*4e30*/  FSEL R103, R80, RZ, P5 ;  /* 0x000000ff50677208 */ /* 0x000fe20002800000 */
[----:B------:R-:W-:Y:S01]  /*4e40*/  FMUL.FTZ R94, R17, R94 ;  /* 0x0000005e115e7220 */ /* 0x000fe20000410000 */
[----:B------:R-:W-:-:S02]  /*4e50*/  ISETP.GE.U32.AND.EX P2, PT, R149, 0x1000000, PT, P2 ;  /* 0x010000009500780c */ /* 0x000fc40003f46120 */
[----:B------:R-:W-:Y:S01]  /*4e60*/  LOP3.LUT P5, RZ, R149, 0xff, RZ, 0xc0, !PT ;  /* 0x000000ff95ff7812 */ /* 0x000fe200078ac0ff */
[----:B------:R-:W-:Y:S01]  /*4e70*/  FMUL.FTZ R80, R94, UR14 ;  /* 0x0000000e5e507c20 */ /* 0x000fe20008410000 */
[C---:B------:R-:W-:Y:S01]  /*4e80*/  F2FP.F16.F32.PACK_AB R94, R81.reuse, R94 ;  /* 0x0000005e515e723e */ /* 0x040fe200000000ff */
[----:B------:R-:W-:Y:S01]  /*4e90*/  FMUL.FTZ R81, R81, UR14 ;  /* 0x0000000e51517c20 */ /* 0x000fe20008410000 */
[----:B------:R-:W-:Y:S02]  /*4ea0*/  FSEL R92, R92, RZ, P2 ;  /* 0x000000ff5c5c7208 */ /* 0x000fe40001000000 */
[----:B------:R-:W-:Y:S02]  /*4eb0*/  FSEL R102, R80, RZ, P5 ;  /* 0x000000ff50667208 */ /* 0x000fe40002800000 */
[C---:B------:R-:W-:Y:S02]  /*4ec0*/  LOP3.LUT P2, RZ, R155.reuse, 0xff, RZ, 0xc0, !PT ;  /* 0x000000ff9bff7812 */ /* 0x040fe4000784c0ff */
[----:B------:R-:W-:-:S02]  /*4ed0*/  LOP3.LUT P5, RZ, R155, 0xff00, RZ, 0xc0, !PT ;  /* 0x0000ff009bff7812 */ /* 0x000fc400078ac0ff */
[----:B------:R-:W-:Y:S01]  /*4ee0*/  F2FP.F16.F32.PACK_AB R103, R92, R103 ;  /* 0x000000675c67723e */ /* 0x000fe200000000ff */
[----:B------:R-:W-:Y:S01]  /*4ef0*/  FFMA.FTZ R92, R110, R104, R105 ;  /* 0x000000686e5c7223 */ /* 0x000fe20000010069 */
[----:B------:R-:W-:Y:S01]  /*4f00*/  FSEL R82, R80, RZ, P2 ;  /* 0x000000ff50527208 */ /* 0x000fe20001000000 */
[----:B------:R-:W-:Y:S01]  /*4f10*/  FADD.FTZ R80, R108, -R101 ;  /* 0x800000656c507221 */ /* 0x000fe20000010000 */
[----:B------:R-:W-:Y:S01]  /*4f20*/  FSEL R93, R81, RZ, P5 ;  /* 0x000000ff515d7208 */ /* 0x000fe20002800000 */
[----:B------:R-:W-:Y:S01]  /*4f30*/  FADD.FTZ R92, R113, -R92 ;  /* 0x8000005c715c7221 */ /* 0x000fe20000010000 */
[----:B------:R-:W-:Y:S02]  /*4f40*/  LOP3.LUT P2, RZ, R149, 0xff00, RZ, 0xc0, !PT ;  /* 0x0000ff0095ff7812 */ /* 0x000fe4000784c0ff */
[----:B------:R-:W-:Y:S01]  /*4f50*/  F2FP.F16.F32.PACK_AB R82, R93, R82 ;  /* 0x000000525d52723e */ /* 0x000fe200000000ff */
[C---:B------:R-:W-:Y:S01]  /*4f60*/  FMUL.FTZ R93, R17.reuse, R80 ;  /* 0x00000050115d7220 */ /* 0x040fe20000410000 */
[----:B------:R-:W-:Y:S01]  /*4f70*/  FMUL.FTZ R92, R17, R92 ;  /* 0x0000005c115c7220 */ /* 0x000fe20000410000 */
[----:B------:R-:W-:-:S02]  /*4f80*/  LOP3.LUT P5, RZ, R148, 0xff0000, RZ, 0xc0, !PT ;  /* 0x00ff000094ff7812 */ /* 0x000fc400078ac0ff */
[----:B------:R-:W-:Y:S01]  /*4f90*/  FMUL.FTZ R80, R93, UR14 ;  /* 0x0000000e5d507c20 */ /* 0x000fe20008410000 */
[----:B------:R-:W-:Y:S02]  /*4fa0*/  FSEL R81, R81, RZ, P2 ;  /* 0x000000ff51517208 */ /* 0x000fe40001000000 */
[C---:B------:R-:W-:Y:S01]  /*4fb0*/  F2FP.F16.F32.PACK_AB R93, R92.reuse, R93 ;  /* 0x0000005d5c5d723e */ /* 0x040fe200000000ff */
[----:B------:R-:W-:Y:S01]  /*4fc0*/  FMUL.FTZ R92, R92, UR14 ;  /* 0x0000000e5c5c7c20 */ /* 0x000fe20008410000 */
[----:B------:R-:W-:Y:S02]  /*4fd0*/  LOP3.LUT P2, RZ, R154, 0xff0000, RZ, 0xc0, !PT ;  /* 0x00ff00009aff7812 */ /* 0x000fe4000784c0ff */
[----:B------:R-:W-:Y:S02]  /*4fe0*/  FSEL R101, R80, RZ, P5 ;  /* 0x000000ff50657208 */ /* 0x000fe40002800000 */
[----:B------:R-:W-:Y:S02]  /*4ff0*/  LOP3.LUT P5, RZ, R154, 0xff000000, RZ, 0xc0, !PT ;  /* 0xff0000009aff7812 */ /* 0x000fe400078ac0ff */
[----:B------:R-:W-:-:S02]  /*5000*/  F2FP.F16.F32.PACK_AB R102, R81, R102 ;  /* 0x000000665166723e */ /* 0x000fc400000000ff */
        /* <DEDUP_REMOVED lines=8> */
[----:B------:R-:W-:-:S02]  /*5090*/  LOP3.LUT P5, RZ, R154, 0xff00, RZ, 0xc0, !PT ;  /* 0x0000ff009aff7812 */ /* 0x000fc400078ac0ff */
[----:B------:R-:W-:Y:S01]  /*50a0*/  F2FP.F16.F32.PACK_AB R101, R92, R101 ;  /* 0x000000655c65723e */ /* 0x000fe200000000ff */
[----:B0-----:R-:W-:Y:S01]  /*50b0*/  FMUL.FTZ R107, R17, R80 ;  /* 0x00000050116b7220 */ /* 0x001fe20000410000 */
[----:B------:R-:W-:-:S03]  /*50c0*/  FADD.FTZ R80, R12, -R143 ;  /* 0x8000008f0c507221 */ /* 0x000fc60000010000 */
[----:B------:R-:W-:Y:S01]  /*50d0*/  FMUL.FTZ R100, R107, UR14 ;  /* 0x0000000e6b647c20 */ /* 0x000fe20008410000 */
[----:B------:R-:W-:-:S04]  /*50e0*/  FMUL.FTZ R80, R17, R80 ;  /* 0x0000005011507220 */ /* 0x000fc80000410000 */
[----:B------:R-:W-:Y:S02]  /*50f0*/  FSEL R143, R100, RZ, P2 ;  /* 0x000000ff648f7208 */ /* 0x000fe40001000000 */
[----:B------:R-:W-:Y:S01]  /*5100*/  F2FP.F16.F32.PACK_AB R92, R107, R80 ;  /* 0x000000506b5c723e */ /* 0x000fe200000000ff */
        /* <DEDUP_REMOVED lines=9> */
.L_x_803:
[-CC-:B------:R-:W-:Y:S01]  /*51a0*/  FFMA.FTZ R81, R127, R104.reuse, R105.reuse ;  /* 0x000000687f517223 */ /* 0x180fe20000010069 */
[-CC-:B------:R-:W-:Y:S01]  /*51b0*/  FFMA.FTZ R82, R142, R104.reuse, R105.reuse ;  /* 0x000000688e527223 */ /* 0x180fe20000010069 */
[----:B------:R-:W-:Y:S01]  /*51c0*/  ISETP.GE.U32.AND P5, PT, R154, RZ, PT ;  /* 0x000000ff9a00720c */ /* 0x000fe20003fa6070 */
[----:B0-----:R-:W-:Y:S01]  /*51d0*/  FFMA.FTZ R107, R13, R104, R105 ;  /* 0x000000680d6b7223 */ /* 0x001fe20000010069 */
[----:B------:R-:W-:Y:S01]  /*51e0*/  FADD.FTZ R80, R126, -R81 ;  /* 0x800000517e507221 */ /* 0x000fe20000010000 */
[----:B------:R-:W-:Y:S01]  /*51f0*/  FADD.FTZ R82, R139, -R82 ;  /* 0x800000528b527221 */ /* 0x000fe20000010000 */
[----:B------:R-:W-:Y:S02]  /*5200*/  LOP3.LUT P2, RZ, R155, 0xff0000, RZ, 0xc0, !PT ;  /* 0x00ff00009bff7812 */ /* 0x000fe4000784c0ff */
[C---:B-----5:R-:W-:Y:S01]  /*5210*/  FMUL.FTZ R80, R17.reuse, R80 ;  /* 0x0000005011507220 */ /* 0x060fe20000410000 */
[----:B------:R-:W-:Y:S01]  /*5220*/  FMUL.FTZ R81, R17, R82 ;  /* 0x0000005211517220 */ /* 0x000fe20000410000 */
[----:B------:R-:W-:-:S02]  /*5230*/  ISETP.GE.U32.AND.EX P5, PT, R155, 0x1000000, PT, P5 ;  /* 0x010000009b00780c */ /* 0x000fc40003fa6150 */
[----:B------:R-:W-:Y:S01]  /*5240*/  FMUL.FTZ R82, R80, UR14 ;  /* 0x0000000e50527c20 */ /* 0x000fe20008410000 */
[----:B------:R-:W-:Y:S01]  /*5250*/  FMUL.FTZ R100, R81, UR14 ;  /* 0x0000000e51647c20 */ /* 0x000fe20008410000 */
[----:B------:R-:W-:-:S03]  /*5260*/  FFMA.FTZ R81, R115, R104, R105 ;  /* 0x0000006873517223 */ /* 0x000fc60000010069 */
[----:B------:R-:W-:Y:S02]  /*5270*/  FSEL R83, R82, RZ, P2 ;  /* 0x000000ff52537208 */ /* 0x000fe40001000000 */
[----:B------:R-:W-:Y:S02]  /*5280*/  FSEL R80, R100, RZ, P5 ;  /* 0x000000ff64507208 */ /* 0x000fe40002800000 */
[----:B------:R-:W-:Y:S02]  /*5290*/  LOP3.LUT P5, RZ, R149, 0xff0000, RZ, 0xc0, !PT ;  /* 0x00ff000095ff7812 */ /* 0x000fe400078ac0ff */
[----:B------:R-:W-:Y:S01]  /*52a0*/  F2FP.F16.F32.PACK_AB R83, R80, R83 ;  /* 0x000000535053723e */ /* 0x000fe200000000ff */
[----:B------:R-:W-:Y:S01]  /*52b0*/  FADD.FTZ R80, R114, -R81 ;  /* 0x8000005172507221 */ /* 0x000fe20000010000 */
[----:B------:R-:W-:Y:S01]  /*52c0*/  FSEL R103, R82, RZ, P5 ;  /* 0x000000ff52677208 */ /* 0x000fe20002800000 */
[----:B------:R-:W-:Y:S01]  /*52d0*/  FFMA.FTZ R82, R124, R104, R105 ;  /* 0x000000687c527223 */ /* 0x000fe20000010069 */
[----:B------:R-:W-:Y:S01]  /*52e0*/  ISETP.GE.U32.AND P2, PT, R148, RZ, PT ;  /* 0x000000ff9400720c */ /* 0x000fe20003f46070 */
[----:B------:R-:W-:Y:S01]  /*52f0*/  FMUL.FTZ R80, R17, R80 ;  /* 0x0000005011507220 */ /* 0x000fe20000410000 */
[----:B------:R-:W-:Y:S01]  /*5300*/  LOP3.LUT P5, RZ, R149, 0xff, RZ, 0xc0, !PT ;  /* 0x000000ff95ff7812 */ /* 0x000fe200078ac0ff */
[----:B------:R-:W-:Y:S01]  /*5310*/  FADD.FTZ R82, R125, -R82 ;  /* 0x800000527d527221 */ /* 0x000fe20000010000 */
[----:B------:R-:W-:Y:S01]  /*5320*/  ISETP.GE.U32.AND.EX P2, PT, R149, 0x1000000, PT, P2 ;  /* 0x010000009500780c */ /* 0x000fe20003f46120 */
[----:B------:R-:W-:-:S02]  /*5330*/  FMUL.FTZ R80, R80, UR14 ;  /* 0x0000000e50507c20 */ /* 0x000fc40008410000 */
[----:B------:R-:W-:Y:S01]  /*5340*/  FMUL.FTZ R82, R17, R82 ;  /* 0x0000005211527220 */ /* 0x000fe20000410000 */
[----:B------:R-:W-:Y:S02]  /*5350*/  FSEL R100, R100, RZ, P2 ;  /* 0x000000ff64647208 */ /* 0x000fe40001000000 */
[C---:B------:R-:W-:Y:S01]  /*5360*/  LOP3.LUT P2, RZ, R155.reuse, 0xff, RZ, 0xc0, !PT ;  /* 0x000000ff9bff7812 */ /* 0x040fe2000784c0ff */
[----:B------:R-:W-:Y:S01]  /*5370*/  FMUL.FTZ R81, R82, UR14 ;  /* 0x0000000e52517c20 */ /* 0x000fe20008410000 */
[C---:B------:R-:W-:Y:S02]  /*5380*/  FSEL R102, R80.reuse, RZ, P5 ;  /* 0x000000ff50667208 */ /* 0x040fe40002800000 */
[----:B------:R-:W-:Y:S02]  /*5390*/  LOP3.LUT P5, RZ, R155, 0xff00, RZ, 0xc0, !PT ;  /* 0x0000ff009bff7812 */ /* 0x000fe400078ac0ff */
[----:B------:R-:W-:Y:S02]  /*53a0*/  FSEL R82, R80, RZ, P2 ;  /* 0x000000ff50527208 */ /* 0x000fe40001000000 */
[----:B------:R-:W-:-:S02]  /*53b0*/  LOP3.LUT P2, RZ, R149, 0xff00, RZ, 0xc0, !PT ;  /* 0x0000ff0095ff7812 */ /* 0x000fc4000784c0ff */
[C---:B------:R-:W-:Y:S02]  /*53c0*/  FSEL R101, R81.reuse, RZ, P5 ;  /* 0x000000ff51657208 */ /* 0x040fe40002800000 */
[----:B------:R-:W-:Y:S02]  /*53d0*/  FSEL R81, R81, RZ, P2 ;  /* 0x000000ff51517208 */ /* 0x000fe40001000000 */
[----:B------:R-:W-:Y:S01]  /*53e0*/  F2FP.F16.F32.PACK_AB R103, R100, R103 ;  /* 0x000000676467723e */ /* 0x000fe200000000ff */
[--C-:B------:R-:W-:Y:S01]  /*53f0*/  FFMA.FTZ R100, R110, R104, R105.reuse ;  /* 0x000000686e647223 */ /* 0x100fe20000010069 */
[----:B------:R-:W-:Y:S01]  /*5400*/  F2FP.F16.F32.PACK_AB R102, R81, R102 ;  /* 0x000000665166723e */ /* 0x000fe200000000ff */
[----:B------:R-:W-:Y:S01]  /*5410*/  FFMA.FTZ R81, R111, R104, R105 ;  /* 0x000000686f517223 */ /* 0x000fe20000010069 */
[C---:B------:R-:W-:Y:S01]  /*5420*/  LOP3.LUT P2, RZ, R154.reuse, 0xff0000, RZ, 0xc0, !PT ;  /* 0x00ff00009aff7812 */ /* 0x040fe2000784c0ff */
[----:B------:R-:W-:Y:S01]  /*5430*/  FADD.FTZ R100, R113, -R100 ;  /* 0x8000006471647221 */ /* 0x000fe20000010000 */
[----:B------:R-:W-:Y:S01]  /*5440*/  LOP3.LUT P5, RZ, R154, 0xff000000, RZ, 0xc0, !PT ;  /* 0xff0000009aff7812 */ /* 0x000fe200078ac0ff */
[----:B------:R-:W-:Y:S01]  /*5450*/  FADD.FTZ R80, R108, -R81 ;  /* 0x800000516c507221 */ /* 0x000fe20000010000 */
[----:B------:R-:W-:Y:S01]  /*5460*/  F2FP.F16.F32.PACK_AB R82, R101, R82 ;  /* 0x000000526552723e */ /* 0x000fe200000000ff */
[----:B------:R-:W-:-:S02]  /*5470*/  FMUL.FTZ R81, R17, R100 ;  /* 0x0000006411517220 */ /* 0x000fc40000410000 */
[----:B------:R-:W-:Y:S02]  /*5480*/  FMUL.FTZ R80, R17, R80 ;  /* 0x0000005011507220 */ /* 0x000fe40000410000 */
[----:B------:R-:W-:Y:S02]  /*5490*/  FMUL.FTZ R106, R81, UR14 ;  /* 0x0000000e516a7c20 */ /* 0x000fe40008410000 */
[----:B------:R-:W-:-:S03]  /*54a0*/  FMUL.FTZ R100, R80, UR14 ;  /* 0x0000000e50647c20 */ /* 0x000fc60008410000 */
[----:B------:R-:W-:Y:S02]  /*54b0*/  FSEL R80, R106, RZ, P5 ;  /* 0x000000ff6a507208 */ /* 0x000fe40002800000 */
[----:B------:R-:W-:Y:S02]  /*54c0*/  FSEL R81, R100, RZ, P2 ;  /* 0x000000ff64517208 */ /* 0x000fe40001000000 */
[----:B------:R-:W-:Y:S02]  /*54d0*/  LOP3.LUT P2, RZ, R148, 0xff0000, RZ, 0xc0, !PT ;  /* 0x00ff000094ff7812 */ /* 0x000fe4000784c0ff */
[----:B------:R-:W-:Y:S01]  /*54e0*/  F2FP.F16.F32.PACK_AB R81, R80, R81 ;  /* 0x000000515051723e */ /* 0x000fe200000000ff */
[----:B------:R-:W-:Y:S01]  /*54f0*/  FFMA.FTZ R80, R14, R104, R105 ;  /* 0x000000680e507223 */ /* 0x000fe20000010069 */
[----:B------:R-:W-:Y:S02]  /*5500*/  FSEL R101, R100, RZ, P2 ;  /* 0x000000ff64657208 */ /* 0x000fe40001000000 */
[C---:B------:R-:W-:Y:S01]  /*5510*/  LOP3.LUT P5, RZ, R148.reuse, 0xff000000, RZ, 0xc0, !PT ;  /* 0xff00000094ff7812 */ /* 0x040fe200078ac0ff */
[----:B------:R-:W-:Y:S01]  /*5520*/  FADD.FTZ R80, R15, -R80 ;  /* 0x800000500f507221 */ /* 0x000fe20000010000 */
[----:B------:R-:W-:-:S02]  /*5530*/  LOP3.LUT P2, RZ, R148, 0xff00, RZ, 0xc0, !PT ;  /* 0x0000ff0094ff7812 */ /* 0x000fc4000784c0ff */
[----:B------:R-:W-:Y:S01]  /*5540*/  FSEL R106, R106, RZ, P5 ;  /* 0x000000ff6a6a7208 */ /* 0x000fe20002800000 */
[C---:B------:R-:W-:Y:S01]  /*5550*/  FMUL.FTZ R100, R17.reuse, R80 ;  /* 0x0000005011647220 */ /* 0x040fe20000410000 */
[----:B------:R-:W-:Y:S01]  /*5560*/  FADD.FTZ R80, R12, -R107 ;  /* 0x8000006b0c507221 */ /* 0x000fe20000010000 */
[----:B------:R-:W-:Y:S02]  /*5570*/  LOP3.LUT P5, RZ, R154, 0xff00, RZ, 0xc0, !PT ;  /* 0x0000ff009aff7812 */ /* 0x000fe400078ac0ff */
[----:B------:R-:W-:Y:S01]  /*5580*/  FMUL.FTZ R100, R100, UR14 ;  /* 0x0000000e64647c20 */ /* 0x000fe20008410000 */
[----:B------:R-:W-:Y:S01]  /*5590*/  FMUL.FTZ R80, R17, R80 ;  /* 0x0000005011507220 */ /* 0x000fe20000410000 */
[----:B------:R-:W-:-:S03]  /*55a0*/  F2FP.F16.F32.PACK_AB R101, R106, R101 ;  /* 0x000000656a65723e */ /* 0x000fc600000000ff */
[----:B------:R-:W-:Y:S01]  /*55b0*/  FSEL R107, R100, RZ, P2 ;  /* 0x000000ff646b7208 */ /* 0x000fe20001000000 */
        /* <DEDUP_REMOVED lines=9> */
.L_x_799:
        /* <DEDUP_REMOVED lines=8> */
[--C-:B------:R-:W-:Y:S02]  /*56d0*/  HADD2.F32 R94, -RZ, R23.reuse.H0_H0 ;  /* 0x20000017ff5e7230 */ /* 0x100fe40000004100 */
[-C--:B------:R-:W-:Y:S01]  /*56e0*/  FFMA.FTZ R100, R142, R104.reuse, R105 ;  /* 0x000000688e647223 */ /* 0x080fe20000010069 */
[----:B------:R-:W-:Y:S02]  /*56f0*/  HADD2.F32 R101, -RZ, R23.H1_H1 ;  /* 0x30000017ff657230 */ /* 0x000fe40000004100 */
[----:B------:R-:W-:Y:S01]  /*5700*/  FADD.FTZ R92, R126, -R93 ;  /* 0x8000005d7e5c7221 */ /* 0x000fe20000010000 */
[--C-:B------:R-:W-:Y:S01]  /*5710*/  FFMA.FTZ R93, R115, R104, R105.reuse ;  /* 0x00000068735d7223 */ /* 0x100fe20000010069 */
[----:B------:R-:W-:Y:S01]  /*5720*/  FADD.FTZ R100, R139, -R100 ;  /* 0x800000648b647221 */ /* 0x000fe20000010000 */
[--C-:B------:R-:W-:Y:S02]  /*5730*/  HADD2.F32 R95, -RZ, R22.reuse.H0_H0 ;  /* 0x20000016ff5f7230 */ /* 0x100fe40000004100 */
[C---:B-----5:R-:W-:Y:S01]  /*5740*/  FFMA.FTZ R102, R17.reuse, R92, R94 ;  /* 0x0000005c11667223 */ /* 0x060fe2000001005e */
[----:B------:R-:W-:Y:S01]  /*5750*/  FFMA.FTZ R94, R124, R104, R105 ;  /* 0x000000687c5e7223 */ /* 0x000fe20000010069 */
[----:B------:R-:W-:Y:S01]  /*5760*/  FADD.FTZ R92, R114, -R93 ;  /* 0x8000005d725c7221 */ /* 0x000fe20000010000 */
[----:B------:R-:W-:Y:S01]  /*5770*/  FFMA.FTZ R93, R17, R100, R101 ;  /* 0x00000064115d7223 */ /* 0x000fe20000010065 */
[----:B------:R-:W-:-:S02]  /*5780*/  HADD2.F32 R100, -RZ, R22.H1_H1 ;  /* 0x30000016ff647230 */ /* 0x000fc40000004100 */
[----:B------:R-:W-:Y:S01]  /*5790*/  FADD.FTZ R94, R125, -R94 ;  /* 0x8000005e7d5e7221 */ /* 0x000fe20000010000 */
[----:B------:R-:W-:Y:S01]  /*57a0*/  ISETP.GE.U32.AND P2, PT, R148, RZ, PT ;  /* 0x000000ff9400720c */ /* 0x000fe20003f46070 */
[----:B------:R-:W-:Y:S01]  /*57b0*/  FFMA.FTZ R92, R17, R92, R95 ;  /* 0x0000005c115c7223 */ /* 0x000fe2000001005f */
[----:B------:R-:W-:Y:S01]  /*57c0*/  F2FP.F16.F32.PACK_AB R95, R93, R102 ;  /* 0x000000665d5f723e */ /* 0x000fe200000000ff */
[----:B------:R-:W-:Y:S01]  /*57d0*/  FFMA.FTZ R101, R17, R94, R100 ;  /* 0x0000005e11657223 */ /* 0x000fe20000010064 */
[----:B------:R-:W-:Y:S01]  /*57e0*/  FMUL.FTZ R94, R93, UR14 ;  /* 0x0000000e5d5e7c20 */ /* 0x000fe20008410000 */
[C---:B------:R-:W-:Y:S01]  /*57f0*/  ISETP.GE.U32.AND.EX P2, PT, R149.reuse, 0x1000000, PT, P2 ;  /* 0x010000009500780c */ /* 0x040fe20003f46120 */
[----:B------:R-:W-:Y:S01]  /*5800*/  FMUL.FTZ R102, R102, UR14 ;  /* 0x0000000e66667c20 */ /* 0x000fe20008410000 */
[----:B------:R-:W-:Y:S01]  /*5810*/  LOP3.LUT P5, RZ, R149, 0xff0000, RZ, 0xc0, !PT ;  /* 0x00ff000095ff7812 */ /* 0x000fe200078ac0ff */
[----:B------:R-:W-:Y:S01]  /*5820*/  FMUL.FTZ R93, R92, UR14 ;  /* 0x0000000e5c5d7c20 */ /* 0x000fe20008410000 */
[----:B------:R-:W-:-:S02]  /*5830*/  FSEL R100, R94, RZ, P2 ;  /* 0x000000ff5e647208 */ /* 0x000fc40001000000 */
[C---:B------:R-:W-:Y:S01]  /*5840*/  F2FP.F16.F32.PACK_AB R94, R101.reuse, R92 ;  /* 0x0000005c655e723e */ /* 0x040fe200000000ff */
[----:B------:R-:W-:Y:S01]  /*5850*/  FMUL.FTZ R101, R101, UR14 ;  /* 0x0000000e65657c20 */ /* 0x000fe20008410000 */
[----:B------:R-:W-:Y:S02]  /*5860*/  FSEL R103, R102, RZ, P5 ;  /* 0x000000ff66677208 */ /* 0x000fe40002800000 */
[C---:B------:R-:W-:Y:S02]  /*5870*/  LOP3.LUT P2, RZ, R149.reuse, 0xff, RZ, 0xc0, !PT ;  /* 0x000000ff95ff7812 */ /* 0x040fe4000784c0ff */
[----:B------:R-:W-:Y:S02]  /*5880*/  LOP3.LUT P5, RZ, R149, 0xff00, RZ, 0xc0, !PT ;  /* 0x0000ff0095ff7812 */ /* 0x000fe400078ac0ff */
[----:B------:R-:W-:Y:S02]  /*5890*/  FSEL R93, R93, RZ, P2 ;  /* 0x000000ff5d5d7208 */ /* 0x000fe40001000000 */
[----:B------:R-:W-:-:S02]  /*58a0*/  FSEL R102, R101, RZ, P5 ;  /* 0x000000ff65667208 */ /* 0x000fc40002800000 */
[----:B------:R-:W-:Y:S01]  /*58b0*/  F2FP.F16.F32.PACK_AB R103, R100, R103 ;  /* 0x000000676467723e */ /* 0x000fe200000000ff */
[-CC-:B------:R-:W-:Y:S01]  /*58c0*/  FFMA.FTZ R100, R110, R104.reuse, R105.reuse ;  /* 0x000000686e647223 */ /* 0x180fe20000010069 */
[----:B------:R-:W-:Y:S01]  /*58d0*/  F2FP.F16.F32.PACK_AB R102, R102, R93 ;  /* 0x0000005d6666723e */ /* 0x000fe200000000ff */
[----:B------:R-:W-:Y:S01]  /*58e0*/  FFMA.FTZ R93, R111, R104, R105 ;  /* 0x000000686f5d7223 */ /* 0x000fe20000010069 */
[----:B------:R-:W-:Y:S01]  /*58f0*/  LOP3.LUT P2, RZ, R148, 0xff0000, RZ, 0xc0, !PT ;  /* 0x00ff000094ff7812 */ /* 0x000fe2000784c0ff */
[----:B0-----:R-:W-:Y:S01]  /*5900*/  FADD.FTZ R106, R113, -R100 ;  /* 0x80000064716a7221 */ /* 0x001fe20000010000 */
[--C-:B------:R-:W-:Y:S02]  /*5910*/  HADD2.F32 R100, -RZ, R21.reuse.H0_H0 ;  /* 0x20000015ff647230 */ /* 0x100fe40000004100 */
[----:B------:R-:W-:Y:S01]  /*5920*/  FADD.FTZ R92, R108, -R93 ;  /* 0x8000005d6c5c7221 */ /* 0x000fe20000010000 */
[----:B------:R-:W-:Y:S01]  /*5930*/  HADD2.F32 R93, -RZ, R21.H1_H1 ;  /* 0x30000015ff5d7230 */ /* 0x000fe20000004100 */
[----:B------:R-:W-:-:S02]  /*5940*/  LOP3.LUT P5, RZ, R148, 0xff000000, RZ, 0xc0, !PT ;  /* 0xff00000094ff7812 */ /* 0x000fc400078ac0ff */
[C---:B------:R-:W-:Y:S01]  /*5950*/  FFMA.FTZ R107, R17.reuse, R92, R100 ;  /* 0x0000005c116b7223 */ /* 0x040fe20000010064 */
[----:B------:R-:W-:Y:S01]  /*5960*/  FFMA.FTZ R100, R14, R104, R105 ;  /* 0x000000680e647223 */ /* 0x000fe20000010069 */
[----:B------:R-:W-:Y:S01]  /*5970*/  FFMA.FTZ R156, R17, R106, R93 ;  /* 0x0000006a119c7223 */ /* 0x000fe2000001005d */
[----:B------:R-:W-:Y:S02]  /*5980*/  FFMA.FTZ R93, R13, R104, R105 ;  /* 0x000000680d5d7223 */ /* 0x000fe40000010069 */
[----:B------:R-:W-:Y:S01]  /*5990*/  FADD.FTZ R106, R15, -R100 ;  /* 0x800000640f6a7221 */ /* 0x000fe20000010000 */
[--C-:B------:R-:W-:Y:S02]  /*59a0*/  HADD2.F32 R100, -RZ, R20.reuse.H0_H0 ;  /* 0x20000014ff647230 */ /* 0x100fe40000004100 */
[----:B------:R-:W-:Y:S01]  /*59b0*/  FADD.FTZ R92, R12, -R93 ;  /* 0x8000005d0c5c7221 */ /* 0x000fe20000010000 */
[----:B------:R-:W-:-:S03]  /*59c0*/  HADD2.F32 R93, -RZ, R20.H1_H1 ;  /* 0x30000014ff5d7230 */ /* 0x000fc60000004100 */
[----:B------:R-:W-:Y:S01]  /*59d0*/  FFMA.FTZ R92, R17, R92, R100 ;  /* 0x0000005c115c7223 */ /* 0x000fe20000010064 */
[----:B------:R-:W-:Y:S01]  /*59e0*/  FMUL.FTZ R100, R107, UR14 ;  /* 0x0000000e6b647c20 */ /* 0x000fe20008410000 */
[----:B------:R-:W-:Y:S01]  /*59f0*/  FFMA.FTZ R101, R17, R106, R93 ;  /* 0x0000006a11657223 */ /* 0x000fe2000001005d */
[C---:B------:R-:W-:Y:S01]  /*5a00*/  F2FP.F16.F32.PACK_AB R93, R156.reuse, R107 ;  /* 0x0000006b9c5d723e */ /* 0x040fe200000000ff */
[----:B------:R-:W-:Y:S02]  /*5a10*/  FMUL.FTZ R156, R156, UR14 ;  /* 0x0000000e9c9c7c20 */ /* 0x000fe40008410000 */
[----:B------:R-:W-:Y:S01]  /*5a20*/  FSEL R106, R100, RZ, P2 ;  /* 0x000000ff646a7208 */ /* 0x000fe20001000000 */
        /* <DEDUP_REMOVED lines=8> */
[----:B------:R-:W-:Y:S02]  /*5ab0*/  F2FP.F16.F32.PACK_AB R101, R143, R106 ;  /* 0x0000006a8f65723e */ /* 0x000fe400000000ff */
[----:B------:R-:W-:Y:S01]  /*5ac0*/  F2FP.F16.F32.PACK_AB R100, R107, R100 ;  /* 0x000000646b64723e */ /* 0x000fe200000000ff */
[----:B------:R-:W-:Y:S06]  /*5ad0*/  BRA `(.L_x_802) ;  /* 0x0000000800c47947 */ /* 0x000fec0003800000 */
.L_x_805:
[-CC-:B------:R-:W-:Y:S01]  /*5ae0*/  FFMA.FTZ R101, R127, R104.reuse, R105.reuse ;  /* 0x000000687f657223 */ /* 0x180fe20000010069 */
[----:B------:R-:W-:Y:S01]  /*5af0*/  FFMA.FTZ R102, R142, R104, R105 ;  /* 0x000000688e667223 */ /* 0x000fe20000010069 */
[----:B------:R-:W-:Y:S02]  /*5b00*/  ISETP.GE.U32.AND P2, PT, R148, RZ, PT ;  /* 0x000000ff9400720c */ /* 0x000fe40003f46070 */
[----:B------:R-:W-:Y:S01]  /*5b10*/  FADD.FTZ R100, R126, -R101 ;  /* 0x800000657e647221 */ /* 0x000fe20000010000 */
[----:B0-----:R-:W-:Y:S01]  /*5b20*/  FADD.FTZ R106, R139, -R102 ;  /* 0x800000668b6a7221 */ /* 0x001fe20000010000 */
[--C-:B------:R-:W-:Y:S01]  /*5b30*/  HADD2.F32 R102, -RZ, R23.reuse.H0_H0 ;  /* 0x20000017ff667230 */ /* 0x100fe20000004100 */
[C---:B------:R-:W-:Y:S01]  /*5b40*/  LOP3.LUT P5, RZ, R149.reuse, 0xff0000, RZ, 0xc0, !PT ;  /* 0x00ff000095ff7812 */ /* 0x040fe200078ac0ff */
[----:B------:R-:W-:Y:S01]  /*5b50*/  HADD2.F32 R101, -RZ, R23.H1_H1 ;  /* 0x30000017ff657230 */ /* 0x000fe20000004100 */
[----:B------:R-:W-:Y:S02]  /*5b60*/  ISETP.GE.U32.AND.EX P2, PT, R149, 0x1000000, PT, P2 ;  /* 0x010000009500780c */ /* 0x000fe40003f46120 */
[C---:B-----5:R-:W-:Y:S01]  /*5b70*/  FFMA.FTZ R103, R17.reuse, R100, R102 ;  /* 0x0000006411677223 */ /* 0x060fe20000010066 */
[----:B------:R-:W-:Y:S01]  /*5b80*/  FFMA.FTZ R102, R124, R104, R105 ;  /* 0x000000687c667223 */ /* 0x000fe20000010069 */
[----:B------:R-:W-:Y:S01]  /*5b90*/  FFMA.FTZ R107, R17, R106, R101 ;  /* 0x0000006a116b7223 */ /* 0x000fe20000010065 */
[----:B------:R-:W-:Y:S01]  /*5ba0*/  FFMA.FTZ R101, R115, R104, R105 ;  /* 0x0000006873657223 */ /* 0x000fe20000010069 */
[----:B------:R-:W-:Y:S01]  /*5bb0*/  FMUL.FTZ R103, R103, UR14 ;  /* 0x0000000e67677c20 */ /* 0x000fe20008410000 */
[----:B------:R-:W-:Y:S01]  /*5bc0*/  FADD.FTZ R106, R125, -R102 ;  /* 0x800000667d6a7221 */ /* 0x000fe20000010000 */
[----:B------:R-:W-:-:S02]  /*5bd0*/  HADD2.F32 R102, -RZ, R22.H0_H0 ;  /* 0x20000016ff667230 */ /* 0x000fc40000004100 */
[----:B------:R-:W-:Y:S01]  /*5be0*/  FADD.FTZ R100, R114, -R101 ;  /* 0x8000006572647221 */ /* 0x000fe20000010000 */
[----:B------:R-:W-:Y:S02]  /*5bf0*/  HADD2.F32 R101, -RZ, R22.H1_H1 ;  /* 0x30000016ff657230 */ /* 0x000fe40000004100 */
[----:B------:R-:W-:Y:S01]  /*5c00*/  FMUL.FTZ R107, R107, UR14 ;  /* 0x0000000e6b6b7c20 */ /* 0x000fe20008410000 */
[----:B------:R-:W-:Y:S01]  /*5c10*/  FSEL R103, R103, RZ, P5 ;  /* 0x000000ff67677208 */ /* 0x000fe20002800000 */
[----:B------:R-:W-:Y:S01]  /*5c20*/  FFMA.FTZ R100, R17, R100, R102 ;  /* 0x0000006411647223 */ /* 0x000fe20000010066 */
[----:B------:R-:W-:Y:S01]  /*5c30*/  LOP3.LUT P5, RZ, R149, 0xff, RZ, 0xc0, !PT ;  /* 0x000000ff95ff7812 */ /* 0x000fe200078ac0ff */
[----:B------:R-:W-:Y:S01]  /*5c40*/  FFMA.FTZ R101, R17, R106, R101 ;  /* 0x0000006a11657223 */ /* 0x000fe20000010065 */
[----:B------:R-:W-:Y:S01]  /*5c50*/  FSEL R102, R107, RZ, P2 ;  /* 0x000000ff6b667208 */ /* 0x000fe20001000000 */
[----:B------:R-:W-:Y:S01]  /*5c60*/  FMUL.FTZ R100, R100, UR14 ;  /* 0x0000000e64647c20 */ /* 0x000fe20008410000 */
[----:B------:R-:W-:Y:S01]  /*5c70*/  LOP3.LUT P2, RZ, R149, 0xff00, RZ, 0xc0, !PT ;  /* 0x0000ff0095ff7812 */ /* 0x000fe2000784c0ff */
[----:B------:R-:W-:Y:S01]  /*5c80*/  FMUL.FTZ R101, R101, UR14 ;  /* 0x0000000e65657c20 */ /* 0x000fe20008410000 */
[----:B------:R-:W-:Y:S01]  /*5c90*/  F2FP.F16.F32.PACK_AB R103, R102, R103 ;  /* 0x000000676667723e */ /* 0x000fe200000000ff */
[----:B------:R-:W-:Y:S01]  /*5ca0*/  FFMA.FTZ R106, R110, R104, R105 ;  /* 0x000000686e6a7223 */ /* 0x000fe20000010069 */
[----:B------:R-:W-:-:S02]  /*5cb0*/  FSEL R100, R100, RZ, P5 ;  /* 0x000000ff64647208 */ /* 0x000fc40002800000 */
[----:B------:R-:W-:Y:S01]  /*5cc0*/  FSEL R101, R101, RZ, P2 ;  /* 0x000000ff65657208 */ /* 0x000fe20001000000 */
[----:B------:R-:W-:Y:S01]  /*5cd0*/  FADD.FTZ R156, R113, -R106 ;  /* 0x8000006a719c7221 */ /* 0x000fe20000010000 */
[----:B------:R-:W-:Y:S01]  /*5ce0*/  HADD2.F32 R106, -RZ, R21.H0_H0 ;  /* 0x20000015ff6a7230 */ /* 0x000fe20000004100 */
[C---:B------:R-:W-:Y:S02]  /*5cf0*/  LOP3.LUT P2, RZ, R148.reuse, 0xff0000, RZ, 0xc0, !PT ;  /* 0x00ff000094ff7812 */ /* 0x040fe4000784c0ff */
[----:B------:R-:W-:Y:S01]  /*5d00*/  F2FP.F16.F32.PACK_AB R102, R101, R100 ;  /* 0x000000646566723e */ /* 0x000fe200000000ff */
[----:B------:R-:W-:Y:S01]  /*5d10*/  FFMA.FTZ R101, R111, R104, R105 ;  /* 0x000000686f657223 */ /* 0x000fe20000010069 */
[----:B------:R-:W-:-:S03]  /*5d20*/  LOP3.LUT P5, RZ, R148, 0xff000000, RZ, 0xc0, !PT ;  /* 0xff00000094ff7812 */ /* 0x000fc600078ac0ff */
[----:B------:R-:W-:Y:S01]  /*5d30*/  FADD.FTZ R100, R108, -R101 ;  /* 0x800000656c647221 */ /* 0x000fe20000010000 */
[----:B------:R-:W-:-:S03]  /*5d40*/  HADD2.F32 R101, -RZ, R21.H1_H1 ;  /* 0x30000015ff657230 */ /* 0x000fc60000004100 */
[C---:B------:R-:W-:Y:S01]  /*5d50*/  FFMA.FTZ R107, R17.reuse, R100, R106 ;  /* 0x00000064116b7223 */ /* 0x040fe2000001006a */
[----:B------:R-:W-:Y:S01]  /*5d60*/  FFMA.FTZ R106, R14, R104, R105 ;  /* 0x000000680e6a7223 */ /* 0x000fe20000010069 */
[----:B------:R-:W-:Y:S01]  /*5d70*/  FFMA.FTZ R143, R17, R156, R101 ;  /* 0x0000009c118f7223 */ /* 0x000fe20000010065 */
[----:B------:R-:W-:Y:S01]  /*5d80*/  FFMA.FTZ R101, R13, R104, R105 ;  /* 0x000000680d657223 */ /* 0x000fe20000010069 */
[----:B------:R-:W-:Y:S01]  /*5d90*/  FMUL.FTZ R107, R107, UR14 ;  /* 0x0000000e6b6b7c20 */ /* 0x000fe20008410000 */
[----:B------:R-:W-:Y:S01]  /*5da0*/  FADD.FTZ R156, R15, -R106 ;  /* 0x8000006a0f9c7221 */ /* 0x000fe20000010000 */
[--C-:B------:R-:W-:Y:S02]  /*5db0*/  HADD2.F32 R106, -RZ, R20.reuse.H0_H0 ;  /* 0x20000014ff6a7230 */ /* 0x100fe40000004100 */
[----:B------:R-:W-:Y:S01]  /*5dc0*/  FADD.FTZ R100, R12, -R101 ;  /* 0x800000650c647221 */ /* 0x000fe20000010000 */
[----:B------:R-:W-:Y:S02]  /*5dd0*/  HADD2.F32 R101, -RZ, R20.H1_H1 ;  /* 0x30000014ff657230 */ /* 0x000fe40000004100 */
[----:B------:R-:W-:Y:S01]  /*5de0*/  FMUL.FTZ R143, R143, UR14 ;  /* 0x0000000e8f8f7c20 */ /* 0x000fe20008410000 */
[----:B------:R-:W-:Y:S01]  /*5df0*/  FFMA.FTZ R100, R17, R100, R106 ;  /* 0x0000006411647223 */ /* 0x000fe2000001006a */
[----:B------:R-:W-:Y:S01]  /*5e00*/  FSEL R106, R107, RZ, P2 ;  /* 0x000000ff6b6a7208 */ /* 0x000fe20001000000 */
[----:B------:R-:W-:-:S02]  /*5e10*/  FFMA.FTZ R101, R17, R156, R101 ;  /* 0x0000009c11657223 */ /* 0x000fc40000010065 */
[----:B------:R-:W-:Y:S01]  /*5e20*/  FSEL R143, R143, RZ, P5 ;  /* 0x000000ff8f8f7208 */ /* 0x000fe20002800000 */
[----:B------:R-:W-:Y:S01]  /*5e30*/  FMUL.FTZ R100, R100, UR14 ;  /* 0x0000000e64647c20 */ /* 0x000fe20008410000 */
[C---:B------:R-:W-:Y:S01]  /*5e40*/  LOP3.LUT P2, RZ, R148.reuse, 0xff00, RZ, 0xc0, !PT ;  /* 0x0000ff0094ff7812 */ /* 0x040fe2000784c0ff */
[----:B------:R-:W-:Y:S01]  /*5e50*/  FMUL.FTZ R101, R101, UR14 ;  /* 0x0000000e65657c20 */ /* 0x000fe20008410000 */
[----:B------:R-:W-:-:S04]  /*5e60*/  LOP3.LUT P5, RZ, R148, 0xff, RZ, 0xc0, !PT ;  /* 0x000000ff94ff7812 */ /* 0x000fc800078ac0ff */
[----:B------:R-:W-:Y:S02]  /*5e70*/  FSEL R107, R101, RZ, P2 ;  /* 0x000000ff656b7208 */ /* 0x000fe40001000000 */
[----:B------:R-:W-:Y:S02]  /*5e80*/  FSEL R100, R100, RZ, P5 ;  /* 0x000000ff64647208 */ /* 0x000fe40002800000 */
[----:B------:R-:W-:Y:S02]  /*5e90*/  F2FP.F16.F32.PACK_AB R101, R143, R106 ;  /* 0x0000006a8f65723e */ /* 0x000fe400000000ff */
[----:B------:R-:W-:Y:S01]  /*5ea0*/  F2FP.F16.F32.PACK_AB R100, R107, R100 ;  /* 0x000000646b64723e */ /* 0x000fe200000000ff */
[----:B------:R-:W-:Y:S06]  /*5eb0*/  BRA `(.L_x_802) ;  /* 0x0000000400cc7947 */ /* 0x000fec0003800000 */
.L_x_804:
[----:B-1----:R-:W1:Y:S02]  /*5ec0*/  LDC.64 R100, c[0x0][0x478] ;  /* 0x00011e00ff647b82 */ /* 0x002e640000000a00 */
[----:B-1----:R-:W-:-:S04]  /*5ed0*/  ISETP.NE.U32.AND P1, PT, R100, RZ, PT ;  /* 0x000000ff6400720c */ /* 0x002fc80003f25070 */
        /* <DEDUP_REMOVED lines=11> */
[C---:B------:R-:W-:Y:S01]  /*5f90*/  FMUL.FTZ R102, R17.reuse, R102 ;  /* 0x0000006611667220 */ /* 0x040fe20000410000 */
[----:B------:R-:W-:Y:S01]  /*5fa0*/  FADD.FTZ R92, R114, -R93 ;  /* 0x8000005d725c7221 */ /* 0x000fe20000010000 */
[----:B------:R-:W-:Y:S01]  /*5fb0*/  FMUL.FTZ R101, R17, R94 ;  /* 0x0000005e11657220 */ /* 0x000fe20000410000 */
[----:B------:R-:W-:Y:S01]  /*5fc0*/  FMUL.FTZ R100, R95, UR14 ;  /* 0x0000000e5f647c20 */ /* 0x000fe20008410000 */
[----:B------:R-:W-:Y:S01]  /*5fd0*/  LOP3.LUT P5, RZ, R149, 0xff0000, RZ, 0xc0, !PT ;  /* 0x00ff000095ff7812 */ /* 0x000fe200078ac0ff */
[----:B------:R-:W-:Y:S01]  /*5fe0*/  FMUL.FTZ R92, R17, R92 ;  /* 0x0000005c115c7220 */ /* 0x000fe20000410000 */
[C---:B------:R-:W-:Y:S01]  /*5ff0*/  F2FP.F16.F32.PACK_AB R95, R102.reuse, R95 ;  /* 0x0000005f665f723e */ /* 0x040fe200000000ff */
[----:B------:R-:W-:Y:S01]  /*6000*/  FMUL.FTZ R102, R102, UR14 ;  /* 0x0000000e66667c20 */ /* 0x000fe20008410000 */
[----:B------:R-:W-:Y:S01]  /*6010*/  ISETP.GE.U32.AND.EX P2, PT, R149, 0x1000000, PT, P2 ;  /* 0x010000009500780c */ /* 0x000fe20003f46120 */
[----:B------:R-:W-:Y:S01]  /*6020*/  FMUL.FTZ R93, R92, UR14 ;  /* 0x0000000e5c5d7c20 */ /* 0x000fe20008410000 */
[C---:B------:R-:W-:Y:S01]  /*6030*/  F2FP.F16.F32.PACK_AB R94, R101.reuse, R92 ;  /* 0x0000005c655e723e */ /* 0x040fe200000000ff */
[----:B------:R-:W-:Y:S01]  /*6040*/  FMUL.FTZ R101, R101, UR14 ;  /* 0x0000000e65657c20 */ /* 0x000fe20008410000 */
[----:B------:R-:W-:Y:S01]  /*6050*/  FSEL R100, R100, RZ, P5 ;  /* 0x000000ff64647208 */ /* 0x000fe20002800000 */
[----:B------:R-:W-:Y:S01]  /*6060*/  FFMA.FTZ R92, R110, R104, R105 ;  /* 0x000000686e5c7223 */ /* 0x000fe20000010069 */
[----:B------:R-:W-:-:S02]  /*6070*/  FSEL R103, R102, RZ, P2 ;  /* 0x000000ff66677208 */ /* 0x000fc40001000000 */
[----:B------:R-:W-:Y:S01]  /*6080*/  LOP3.LUT P5, RZ, R149, 0xff, RZ, 0xc0, !PT ;  /* 0x000000ff95ff7812 */ /* 0x000fe200078ac0ff */
[----:B------:R-:W-:Y:S01]  /*6090*/  FADD.FTZ R156, R113, -R92 ;  /* 0x8000005c719c7221 */ /* 0x000fe20000010000 */
[----:B------:R-:W-:Y:S02]  /*60a0*/  LOP3.LUT P2, RZ, R149, 0xff00, RZ, 0xc0, !PT ;  /* 0x0000ff0095ff7812 */ /* 0x000fe4000784c0ff */
[----:B------:R-:W-:Y:S01]  /*60b0*/  FSEL R93, R93, RZ, P5 ;  /* 0x000000ff5d5d7208 */ /* 0x000fe20002800000 */
[----:B------:R-:W-:Y:S01]  /*60c0*/  FMUL.FTZ R156, R17, R156 ;  /* 0x0000009c119c7220 */ /* 0x000fe20000410000 */
        /* <DEDUP_REMOVED lines=10> */
[----:B------:R-:W-:-:S03]  /*6170*/  FMUL.FTZ R101, R17, R100 ;  /* 0x0000006411657220 */ /* 0x000fc60000410000 */
        /* <DEDUP_REMOVED lines=10> */
[----:B------:R-:W-:Y:S02]  /*6220*/  FSEL R143, R156, RZ, P5 ;  /* 0x000000ff9c8f7208 */ /* 0x000fe40002800000 */
[----:B------:R-:W-:-:S02]  /*6230*/  LOP3.LUT P2, RZ, R148, 0xff, RZ, 0xc0, !PT ;  /* 0x000000ff94ff7812 */ /* 0x000fc4000784c0ff */
[----:B------:R-:W-:Y:S02]  /*6240*/  LOP3.LUT P5, RZ, R148, 0xff00, RZ, 0xc0, !PT ;  /* 0x0000ff0094ff7812 */ /* 0x000fe400078ac0ff */
[----:B------:R-:W-:Y:S02]  /*6250*/  FSEL R100, R100, RZ, P2 ;  /* 0x000000ff64647208 */ /* 0x000fe40001000000 */
[----:B------:R-:W-:Y:S02]  /*6260*/  FSEL R107, R101, RZ, P5 ;  /* 0x000000ff656b7208 */ /* 0x000fe40002800000 */
[----:B------:R-:W-:Y:S02]  /*6270*/  F2FP.F16.F32.PACK_AB R101, R143, R106 ;  /* 0x0000006a8f65723e */ /* 0x000fe400000000ff */
[----:B------:R-:W-:Y:S01]  /*6280*/  F2FP.F16.F32.PACK_AB R100, R107, R100 ;  /* 0x000000646b64723e */ /* 0x000fe200000000ff */
[----:B------:R-:W-:Y:S06]  /*6290*/  BRA `(.L_x_802) ;  /* 0x0000000000d47947 */ /* 0x000fec0003800000 */
.L_x_806:
[-CC-:B------:R-:W-:Y:S01]  /*62a0*/  FFMA.FTZ R101, R127, R104.reuse, R105.reuse ;  /* 0x000000687f657223 */ /* 0x180fe20000010069 */
[-C--:B------:R-:W-:Y:S01]  /*62b0*/  FFMA.FTZ R102, R142, R104.reuse, R105 ;  /* 0x000000688e667223 */ /* 0x080fe20000010069 */
[----:B------:R-:W-:Y:S02]  /*62c0*/  ISETP.GE.U32.AND P2, PT, R148, RZ, PT ;  /* 0x000000ff9400720c */ /* 0x000fe40003f46070 */
[----:B------:R-:W-:Y:S01]  /*62d0*/  FADD.FTZ R100, R126, -R101 ;  /* 0x800000657e647221 */ /* 0x000fe20000010000 */
[----:B0-----:R-:W-:Y:S01]  /*62e0*/  FADD.FTZ R106, R139, -R102 ;  /* 0x800000668b6a7221 */ /* 0x001fe20000010000 */
[-CC-:B------:R-:W-:Y:S01]  /*62f0*/  FFMA.FTZ R101, R115, R104.reuse, R105.reuse ;  /* 0x0000006873657223 */ /* 0x180fe20000010069 */
[----:B------:R-:W-:Y:S01]  /*6300*/  FFMA.FTZ R102, R124, R104, R105 ;  /* 0x000000687c667223 */ /* 0x000fe20000010069 */
[C---:B-----5:R-:W-:Y:S01]  /*6310*/  FMUL.FTZ R103, R17.reuse, R100 ;  /* 0x0000006411677220 */ /* 0x060fe20000410000 */
[----:B------:R-:W-:Y:S01]  /*6320*/  FMUL.FTZ R106, R17, R106 ;  /* 0x0000006a116a7220 */ /* 0x000fe20000410000 */
[----:B------:R-:W-:Y:S01]  /*6330*/  FADD.FTZ R100, R114, -R101 ;  /* 0x8000006572647221 */ /* 0x000fe20000010000 */
[----:B------:R-:W-:Y:S01]  /*6340*/  FADD.FTZ R102, R125, -R102 ;  /* 0x800000667d667221 */ /* 0x000fe20000010000 */
[----:B------:R-:W-:Y:S01]  /*6350*/  FMUL.FTZ R103, R103, UR14 ;  /* 0x0000000e67677c20 */ /* 0x000fe20008410000 */
[----:B------:R-:W-:Y:S01]  /*6360*/  FMUL.FTZ R106, R106, UR14 ;  /* 0x0000000e6a6a7c20 */ /* 0x000fe20008410000 */
[----:B------:R-:W-:Y:S01]  /*6370*/  LOP3.LUT P5, RZ, R149, 0xff0000, RZ, 0xc0, !PT ;  /* 0x00ff000095ff7812 */ /* 0x000fe200078ac0ff */
[----:B------:R-:W-:Y:S01]  /*6380*/  FMUL.FTZ R100, R17, R100 ;  /* 0x0000006411647220 */ /* 0x000fe20000410000 */
[----:B------:R-:W-:Y:S01]  /*6390*/  ISETP.GE.U32.AND.EX P2, PT, R149, 0x1000000, PT, P2 ;  /* 0x010000009500780c */ /* 0x000fe20003f46120 */
        /* <DEDUP_REMOVED lines=10> */
[----:B------:R-:W-:Y:S01]  /*6440*/  F2FP.F16.F32.PACK_AB R102, R101, R100 ;  /* 0x000000646566723e */ /* 0x000fe200000000ff */
[-CC-:B------:R-:W-:Y:S01]  /*6450*/  FFMA.FTZ R101, R111, R104.reuse, R105.reuse ;  /* 0x000000686f657223 */ /* 0x180fe20000010069 */
[----:B------:R-:W-:Y:S01]  /*6460*/  FFMA.FTZ R100, R110, R104, R105 ;  /* 0x000000686e647223 */ /* 0x000fe20000010069 */
[----:B------:R-:W-:-:S02]  /*6470*/  LOP3.LUT P2, RZ, R148, 0xff0000, RZ, 0xc0, !PT ;  /* 0x00ff000094ff7812 */ /* 0x000fc4000784c0ff */
        /* <DEDUP_REMOVED lines=21> */
[----:B------:R-:W-:Y:S02]  /*65d0*/  F2FP.F16.F32.PACK_AB R101, R156, R101 ;  /* 0x000000659c65723e */ /* 0x000fe400000000ff */
[----:B------:R-:W-:-:S07]  /*65e0*/  F2FP.F16.F32.PACK_AB R100, R107, R100 ;  /* 0x000000646b64723e */ /* 0x000fce00000000ff */
.L_x_802:
        /* <DEDUP_REMOVED lines=10> */
.L_x_798:
[----:B------:R-:W-:Y:S05]  /*6690*/  BSYNC.RECONVERGENT B1 ;  /* 0x0000000000017941 */ /* 0x000fea0003800200 */
.L_x_797:
        /* <DEDUP_REMOVED lines=19> */
[--C-:B------:R-:W-:Y:S02]  /*67d0*/  HADD2.F32 R93, -RZ, R98.reuse.H0_H0 ;  /* 0x20000062ff5d7230 */ /* 0x100fe40000004100 */
[----:B------:R-:W-:Y:S01]  /*67e0*/  FADD.FTZ R80, R135, -R80 ;  /* 0x8000005087507221 */ /* 0x000fe20000010000 */
[-CC-:B------:R-:W-:Y:S01]  /*67f0*/  FFMA.FTZ R101, R136, R104.reuse, R105.reuse ;  /* 0x0000006888657223 */ /* 0x180fe20000010069 */
[----:B------:R-:W-:Y:S01]  /*6800*/  FFMA.FTZ R81, R129, R104, R105 ;  /* 0x0000006881517223 */ /* 0x000fe20000010069 */
[C---:B-----5:R-:W-:Y:S01]  /*6810*/  FFMA.FTZ R95, R17.reuse, R94, R100 ;  /* 0x0000005e115f7223 */ /* 0x060fe20000010064 */
[----:B------:R-:W-:Y:S01]  /*6820*/  FFMA.FTZ R82, R17, R82, R103 ;  /* 0x0000005211527223 */ /* 0x000fe20000010067 */
[----:B------:R-:W-:-:S02]  /*6830*/  HADD2.F32 R103, -RZ, R98.H1_H1 ;  /* 0x30000062ff677230 */ /* 0x000fc40000004100 */
[----:B------:R-:W-:Y:S01]  /*6840*/  FFMA.FTZ R94, R17, R80, R93 ;  /* 0x00000050115e7223 */ /* 0x000fe2000001005d */
[----:B------:R-:W-:Y:S01]  /*6850*/  FADD.FTZ R100, R134, -R101 ;  /* 0x8000006586647221 */ /* 0x000fe20000010000 */
[--C-:B------:R-:W-:Y:S02]  /*6860*/  HADD2.F32 R93, -RZ, R97.reuse.H0_H0 ;  /* 0x20000061ff5d7230 */ /* 0x100fe40000004100 */
[----:B------:R-:W-:Y:S01]  /*6870*/  FADD.FTZ R80, R128, -R81 ;  /* 0x8000005180507221 */ /* 0x000fe20000010000 */
[-CC-:B------:R-:W-:Y:S01]  /*6880*/  FFMA.FTZ R92, R130, R104.reuse, R105.reuse ;  /* 0x00000068825c7223 */ /* 0x180fe20000010069 */
[----:B------:R-:W-:Y:S01]  /*6890*/  FFMA.FTZ R83, R117, R104, R105 ;  /* 0x0000006875537223 */ /* 0x000fe20000010069 */
[C---:B------:R-:W-:Y:S01]  /*68a0*/  FFMA.FTZ R81, R17.reuse, R100, R103 ;  /* 0x0000006411517223 */ /* 0x040fe20000010067 */
[----:B------:R-:W-:Y:S02]  /*68b0*/  HADD2.F32 R103, -RZ, R97.H1_H1 ;  /* 0x30000061ff677230 */ /* 0x000fe40000004100 */
[----:B------:R-:W-:Y:S01]  /*68c0*/  FFMA.FTZ R93, R17, R80, R93 ;  /* 0x00000050115d7223 */ /* 0x000fe2000001005d */
[----:B------:R-:W-:-:S02]  /*68d0*/  HADD2.F32 R101, -RZ, R96.H0_H0 ;  /* 0x20000060ff657230 */ /* 0x000fc40000004100 */
[----:B------:R-:W-:Y:S01]  /*68e0*/  FADD.FTZ R92, R131, -R92 ;  /* 0x8000005c835c7221 */ /* 0x000fe20000010000 */
[----:B------:R-:W-:Y:S01]  /*68f0*/  FADD.FTZ R80, R116, -R83 ;  /* 0x8000005374507221 */ /* 0x000fe20000010000 */
[----:B------:R-:W-:Y:S01]  /*6900*/  FMUL.FTZ R100, R82, UR14 ;  /* 0x0000000e52647c20 */ /* 0x000fe20008410000 */
[----:B------:R-:W-:Y:S01]  /*6910*/  FFMA.FTZ R104, R118, R104, R105 ;  /* 0x0000006876687223 */ /* 0x000fe20000010069 */
[----:B------:R-:W-:Y:S01]  /*6920*/  LOP3.LUT P6, RZ, R147, 0xff0000, RZ, 0xc0, !PT ;  /* 0x00ff000093ff7812 */ /* 0x000fe200078cc0ff */
[C---:B------:R-:W-:Y:S01]  /*6930*/  FFMA.FTZ R92, R17.reuse, R92, R103 ;  /* 0x0000005c115c7223 */ /* 0x040fe20000010067 */
[----:B------:R-:W-:Y:S01]  /*6940*/  ISETP.GE.U32.AND P5, PT, R152, RZ, PT ;  /* 0x000000ff9800720c */ /* 0x000fe20003fa6070 */
[----:B------:R-:W-:Y:S02]  /*6950*/  HADD2.F32 R83, -RZ, R96.H1_H1 ;  /* 0x30000060ff537230 */ /* 0x000fe40000004100 */
[----:B------:R-:W-:Y:S01]  /*6960*/  FFMA.FTZ R80, R17, R80, R101 ;  /* 0x0000005011507223 */ /* 0x000fe20000010065 */
[----:B------:R-:W-:Y:S01]  /*6970*/  FADD.FTZ R104, R119, -R104 ;  /* 0x8000006877687221 */ /* 0x000fe20000010000 */
[----:B------:R-:W-:Y:S01]  /*6980*/  FSEL R103, R100, RZ, P6 ;  /* 0x000000ff64677208 */ /* 0x000fe20003000000 */
[----:B------:R-:W-:Y:S01]  /*6990*/  FMUL.FTZ R101, R95, UR14 ;  /* 0x0000000e5f657c20 */ /* 0x000fe20008410000 */
[----:B------:R-:W-:Y:S01]  /*69a0*/  ISETP.GE.U32.AND P2, PT, R146, RZ, PT ;  /* 0x000000ff9200720c */ /* 0x000fe20003f46070 */
[----:B------:R-:W-:Y:S01]  /*69b0*/  FFMA.FTZ R17, R17, R104, R83 ;  /* 0x0000006811117223 */ /* 0x000fe20000010053 */
[----:B------:R-:W-:-:S02]  /*69c0*/  LOP3.LUT P6, RZ, R153, 0xff0000, RZ, 0xc0, !PT ;  /* 0x00ff000099ff7812 */ /* 0x000fc400078cc0ff */
[----:B------:R-:W-:Y:S02]  /*69d0*/  ISETP.GE.U32.AND.EX P5, PT, R153, 0x1000000, PT, P5 ;  /* 0x010000009900780c */ /* 0x000fe40003fa6150 */
[----:B------:R-:W-:Y:S01]  /*69e0*/  F2FP.F16.F32.PACK_AB R95, R95, R82 ;  /* 0x000000525f5f723e */ /* 0x000fe200000000ff */
[----:B------:R-:W-:Y:S01]  /*69f0*/  FMUL.FTZ R82, R94, UR14 ;  /* 0x0000000e5e527c20 */ /* 0x000fe20008410000 */
[----:B------:R-:W-:Y:S02]  /*6a00*/  ISETP.GE.U32.AND.EX P2, PT, R147, 0x1000000, PT, P2 ;  /* 0x010000009300780c */ /* 0x000fe40003f46120 */
[----:B------:R-:W-:Y:S02]  /*6a10*/  FSEL R83, R100, RZ, P6 ;  /* 0x000000ff64537208 */ /* 0x000fe40003000000 */
[----:B------:R-:W-:Y:S02]  /*6a20*/  FSEL R102, R101, RZ, P5 ;  /* 0x000000ff65667208 */ /* 0x000fe40002800000 */
[----:B------:R-:W-:-:S02]  /*6a30*/  LOP3.LUT P6, RZ, R147, 0xff, RZ, 0xc0, !PT ;  /* 0x000000ff93ff7812 */ /* 0x000fc400078cc0ff */
[C---:B------:R-:W-:Y:S01]  /*6a40*/  F2FP.F16.F32.PACK_AB R94, R81.reuse, R94 ;  /* 0x0000005e515e723e */ /* 0x040fe200000000ff */
[----:B------:R-:W-:Y:S01]  /*6a50*/  FMUL.FTZ R81, R81, UR14 ;  /* 0x0000000e51517c20 */ /* 0x000fe20008410000 */
[----:B------:R-:W-:Y:S02]  /*6a60*/  FSEL R100, R101, RZ, P2 ;  /* 0x000000ff65647208 */ /* 0x000fe40001000000 */
[----:B------:R-:W-:Y:S02]  /*6a70*/  F2FP.F16.F32.PACK_AB R83, R102, R83 ;  /* 0x000000536653723e */ /* 0x000fe400000000ff */
[----:B------:R-:W-:Y:S02]  /*6a80*/  LOP3.LUT P2, RZ, R153, 0xff00, RZ, 0xc0, !PT ;  /* 0x0000ff0099ff7812 */ /* 0x000fe4000784c0ff */
[----:B------:R-:W-:Y:S02]  /*6a90*/  FSEL R102, R82, RZ, P6 ;  /* 0x000000ff52667208 */ /* 0x000fe40003000000 */
[----:B------:R-:W-:-:S02]  /*6aa0*/  LOP3.LUT P6, RZ, R147, 0xff00, RZ, 0xc0, !PT ;  /* 0x0000ff0093ff7812 */ /* 0x000fc400078cc0ff */
[C---:B------:R-:W-:Y:S02]  /*6ab0*/  FSEL R101, R81.reuse, RZ, P2 ;  /* 0x000000ff51657208 */ /* 0x040fe40001000000 */
[----:B------:R-:W-:Y:S02]  /*6ac0*/  FSEL R81, R81, RZ, P6 ;  /* 0x000000ff51517208 */ /* 0x000fe40003000000 */
[----:B------:R-:W-:Y:S02]  /*6ad0*/  LOP3.LUT P5, RZ, R153, 0xff, RZ, 0xc0, !PT ;  /* 0x000000ff99ff7812 */ /* 0x000fe400078ac0ff */
[----:B------:R-:W-:Y:S01]  /*6ae0*/  F2FP.F16.F32.PACK_AB R102, R81, R102 ;  /* 0x000000665166723e */ /* 0x000fe200000000ff */
[----:B------:R-:W-:Y:S01]  /*6af0*/  FMUL.FTZ R81, R93, UR14 ;  /* 0x0000000e5d517c20 */ /* 0x000fe20008410000 */
[----:B------:R-:W-:Y:S02]  /*6b00*/  FSEL R82, R82, RZ, P5 ;  /* 0x000000ff52527208 */ /* 0x000fe40002800000 */
[C---:B------:R-:W-:Y:S01]  /*6b10*/  F2FP.F16.F32.PACK_AB R93, R92.reuse, R93 ;  /* 0x0000005d5c5d723e */ /* 0x040fe200000000ff */
[----:B------:R-:W-:Y:S01]  /*6b20*/  FMUL.FTZ R92, R92, UR14 ;  /* 0x0000000e5c5c7c20 */ /* 0x000fe20008410000 */
[----:B------:R-:W-:-:S02]  /*6b30*/  LOP3.LUT P6, RZ, R146, 0xff0000, RZ, 0xc0, !PT ;  /* 0x00ff000092ff7812 */ /* 0x000fc400078cc0ff */
[C---:B------:R-:W-:Y:S02]  /*6b40*/  LOP3.LUT P5, RZ, R152.reuse, 0xff0000, RZ, 0xc0, !PT ;  /* 0x00ff000098ff7812 */ /* 0x040fe400078ac0ff */
[----:B------:R-:W-:Y:S02]  /*6b50*/  LOP3.LUT P2, RZ, R152, 0xff000000, RZ, 0xc0, !PT ;  /* 0xff00000098ff7812 */ /* 0x000fe4000784c0ff */
[----:B------:R-:W-:Y:S02]  /*6b60*/  F2FP.F16.F32.PACK_AB R82, R101, R82 ;  /* 0x000000526552723e */ /* 0x000fe400000000ff */
[----:B------:R-:W-:Y:S02]  /*6b70*/  F2FP.F16.F32.PACK_AB R103, R100, R103 ;  /* 0x000000676467723e */ /* 0x000fe400000000ff */
[----:B------:R-:W-:Y:S02]  /*6b80*/  FSEL R101, R81, RZ, P6 ;  /* 0x000000ff51657208 */ /* 0x000fe40003000000 */
[----:B------:R-:W-:-:S02]  /*6b90*/  LOP3.LUT P6, RZ, R146, 0xff000000, RZ, 0xc0, !PT ;  /* 0xff00000092ff7812 */ /* 0x000fc400078cc0ff */
[----:B------:R-:W-:Y:S02]  /*6ba0*/  FSEL R81, R81, RZ, P5 ;  /* 0x000000ff51517208 */ /* 0x000fe40002800000 */
[C---:B------:R-:W-:Y:S02]  /*6bb0*/  FSEL R100, R92.reuse, RZ, P2 ;  /* 0x000000ff5c647208 */ /* 0x040fe40001000000 */
[----:B------:R-:W-:Y:S02]  /*6bc0*/  FSEL R92, R92, RZ, P6 ;  /* 0x000000ff5c5c7208 */ /* 0x000fe40003000000 */
[----:B------:R-:W-:Y:S01]  /*6bd0*/  F2FP.F16.F32.PACK_AB R81, R100, R81 ;  /* 0x000000516451723e */ /* 0x000fe200000000ff */
[----:B------:R-:W-:Y:S01]  /*6be0*/  FMUL.FTZ R100, R17, UR14 ;  /* 0x0000000e11647c20 */ /* 0x000fe20008410000 */
[----:B------:R-:W-:Y:S02]  /*6bf0*/  LOP3.LUT P6, RZ, R146, 0xff00, RZ, 0xc0, !PT ;  /* 0x0000ff0092ff7812 */ /* 0x000fe400078cc0ff */
[----:B------:R-:W-:-:S02]  /*6c00*/  F2FP.F16.F32.PACK_AB R101, R92, R101 ;  /* 0x000000655c65723e */ /* 0x000fc400000000ff */
[----:B------:R-:W-:Y:S01]  /*6c10*/  F2FP.F16.F32.PACK_AB R92, R17, R80 ;  /* 0x00000050115c723e */ /* 0x000fe200000000ff */
[----:B------:R-:W-:Y:S01]  /*6c20*/  FMUL.FTZ R80, R80, UR14 ;  /* 0x0000000e50507c20 */ /* 0x000fe20008410000 */
[----:B------:R-:W-:Y:S02]  /*6c30*/  LOP3.LUT P2, RZ, R152, 0xff00, RZ, 0xc0, !PT ;  /* 0x0000ff0098ff7812 */ /* 0x000fe4000784c0ff */
[----:B------:R-:W-:Y:S02]  /*6c40*/  FSEL R105, R100, RZ, P6 ;  /* 0x000000ff64697208 */ /* 0x000fe40003000000 */
[----:B------:R-:W-:Y:S02]  /*6c50*/  LOP3.LUT P5, RZ, R152, 0xff, RZ, 0xc0, !PT ;  /* 0x000000ff98ff7812 */ /* 0x000fe400078ac0ff */
[----:B------:R-:W-:Y:S02]  /*6c60*/  LOP3.LUT P6, RZ, R146, 0xff, RZ, 0xc0, !PT ;  /* 0x000000ff92ff7812 */ /* 0x000fe400078cc0ff */
[----:B------:R-:W-:-:S02]  /*6c70*/  FSEL R104, R100, RZ, P2 ;  /* 0x000000ff64687208 */ /* 0x000fc40001000000 */
[C---:B------:R-:W-:Y:S02]  /*6c80*/  FSEL R17, R80.reuse, RZ, P5 ;  /* 0x000000ff50117208 */ /* 0x040fe40002800000 */
[----:B------:R-:W-:Y:S02]  /*6c90*/  FSEL R100, R80, RZ, P6 ;  /* 0x000000ff50647208 */ /* 0x000fe40003000000 */
[----:B------:R-:W-:Y:S02]  /*6ca0*/  F2FP.F16.F32.PACK_AB R80, R104, R17 ;  /* 0x000000116850723e */ /* 0x000fe400000000ff */
[----:B------:R-:W-:Y:S01]  /*6cb0*/  F2FP.F16.F32.PACK_AB R100, R105, R100 ;  /* 0x000000646964723e */ /* 0x000fe200000000ff */
[----:B------:R-:W-:Y:S06]  /*6cc0*/  BRA `(.L_x_812) ;  /* 0x0000001c00ac7947 */ /* 0x000fec0003800000 */
.L_x_811:
[-CC-:B01-3--:R-:W-:Y:S01]  /*6cd0*/  FFMA.FTZ R107, R140, R104.reuse, R105.reuse ;  /* 0x000000688c6b7223 */ /* 0x18bfe20000010069 */
[-CC-:B------:R-:W-:Y:S01]  /*6ce0*/  FFMA.FTZ R81, R133, R104.reuse, R105.reuse ;  /* 0x0000006885517223 */ /* 0x180fe20000010069 */
[-CC-:B------:R-:W-:Y:S01]  /*6cf0*/  FFMA.FTZ R100, R137, R104.reuse, R105.reuse ;  /* 0x0000006889647223 */ /* 0x180fe20000010069 */
[-CC-:B------:R-:W-:Y:S01]  /*6d00*/  FFMA.FTZ R103, R136, R104.reuse, R105.reuse ;  /* 0x0000006888677223 */ /* 0x180fe20000010069 */
[-CC-:B------:R-:W-:Y:S01]  /*6d10*/  FFMA.FTZ R101, R129, R104.reuse, R105.reuse ;  /* 0x0000006881657223 */ /* 0x180fe20000010069 */
[-CC-:B------:R-:W-:Y:S01]  /*6d20*/  FFMA.FTZ R106, R130, R104.reuse, R105.reuse ;  /* 0x00000068826a7223 */ /* 0x180fe20000010069 */
[-CC-:B------:R-:W-:Y:S01]  /*6d30*/  FFMA.FTZ R83, R117, R104.reuse, R105.reuse ;  /* 0x0000006875537223 */ /* 0x180fe20000010069 */
[----:B------:R-:W-:Y:S01]  /*6d40*/  FFMA.FTZ R80, R118, R104, R105 ;  /* 0x0000006876507223 */ /* 0x000fe20000010069 */
[--C-:B------:R-:W-:Y:S02]  /*6d50*/  HADD2.F32 R104, -RZ, R99.reuse.H1_H1 ;  /* 0x30000063ff687230 */ /* 0x100fe40000004100 */
[----:B------:R-:W-:Y:S01]  /*6d60*/  FADD.FTZ R102, R138, -R107 ;  /* 0x8000006b8a667221 */ /* 0x000fe20000010000 */
[----:B------:R-:W-:Y:S01]  /*6d70*/  FADD.FTZ R82, R132, -R81 ;  /* 0x8000005184527221 */ /* 0x000fe20000010000 */
[----:B------:R-:W-:Y:S01]  /*6d80*/  FADD.FTZ R100, R135, -R100 ;  /* 0x8000006487647221 */ /* 0x000fe20000010000 */
[----:B------:R-:W-:-:S02]  /*6d90*/  HADD2.F32 R105, -RZ, R99.H0_H0 ;  /* 0x20000063ff697230 */ /* 0x000fc40000004100 */
[----:B-----5:R-:W-:Y:S01]  /*6da0*/  FFMA.FTZ R81, R17, R102, R104 ;  /* 0x0000006611517223 */ /* 0x020fe20000010068 */
[----:B------:R-:W-:Y:S01]  /*6db0*/  FADD.FTZ R104, R134, -R103 ;  /* 0x8000006786687221 */ /* 0x000fe20000010000 */
[--C-:B------:R-:W-:Y:S02]  /*6dc0*/  HADD2.F32 R102, -RZ, R98.reuse.H0_H0 ;  /* 0x20000062ff667230 */ /* 0x100fe40000004100 */
[----:B------:R-:W-:Y:S01]  /*6dd0*/  FADD.FTZ R156, R131, -R106 ;  /* 0x8000006a839c7221 */ /* 0x000fe20000010000 */
[----:B------:R-:W-:Y:S02]  /*6de0*/  HADD2.F32 R103, -RZ, R98.H1_H1 ;  /* 0x30000062ff677230 */ /* 0x000fe40000004100 */
[C---:B------:R-:W-:Y:S01]  /*6df0*/  FFMA.FTZ R82, R17.reuse, R82, R105 ;  /* 0x0000005211527223 */ /* 0x040fe20000010069 */
[--C-:B------:R-:W-:Y:S02]  /*6e00*/  HADD2.F32 R106, -RZ, R97.reuse.H0_H0 ;  /* 0x20000061ff6a7230 */ /* 0x100fe40000004100 */
[----:B------:R-:W-:Y:S01]  /*6e10*/  FFMA.FTZ R102, R17, R100, R102 ;  /* 0x0000006411667223 */ /* 0x000fe20000010066 */
[----:B------:R-:W-:Y:S01]  /*6e20*/  LOP3.LUT P6, RZ, R147, 0xff0000, RZ, 0xc0, !PT ;  /* 0x00ff000093ff7812 */ /* 0x000fe200078cc0ff */
[----:B------:R-:W-:Y:S01]  /*6e30*/  FFMA.FTZ R100, R17, R104, R103 ;  /* 0x0000006811647223 */ /* 0x000fe20000010067 */
[----:B------:R-:W-:Y:S01]  /*6e40*/  FADD.FTZ R104, R128, -R101 ;  /* 0x8000006580687221 */ /* 0x000fe20000010000 */
[----:B------:R-:W-:-:S02]  /*6e50*/  HADD2.F32 R103, -RZ, R97.H1_H1 ;  /* 0x30000061ff677230 */ /* 0x000fc40000004100 */
[----:B------:R-:W-:Y:S01]  /*6e60*/  FMUL.FTZ R82, R82, UR14 ;  /* 0x0000000e52527c20 */ /* 0x000fe20008410000 */
[----:B------:R-:W-:Y:S01]  /*6e70*/  ISETP.GE.U32.AND P2, PT, R146, RZ, PT ;  /* 0x000000ff9200720c */ /* 0x000fe20003f46070 */
[C---:B------:R-:W-:Y:S01]  /*6e80*/  FFMA.FTZ R101, R17.reuse, R104, R106 ;  /* 0x0000006811657223 */ /* 0x040fe2000001006a */
[----:B------:R-:W-:Y:S01]  /*6e90*/  FADD.FTZ R106, R116, -R83 ;  /* 0x80000053746a7221 */ /* 0x000fe20000010000 */
[----:B------:R-:W-:Y:S01]  /*6ea0*/  FFMA.FTZ R104, R17, R156, R103 ;  /* 0x0000009c11687223 */ /* 0x000fe20000010067 */
[----:B------:R-:W-:Y:S01]  /*6eb0*/  FADD.FTZ R156, R119, -R80 ;  /* 0x80000050779c7221 */ /* 0x000fe20000010000 */
[--C-:B------:R-:W-:Y:S01]  /*6ec0*/  HADD2.F32 R80, -RZ, R96.reuse.H0_H0 ;  /* 0x20000060ff507230 */ /* 0x100fe20000004100 */
[----:B------:R-:W-:Y:S01]  /*6ed0*/  FSEL R103, R82, RZ, P6 ;  /* 0x000000ff52677208 */ /* 0x000fe20003000000 */
[----:B------:R-:W-:Y:S01]  /*6ee0*/  HADD2.F32 R83, -RZ, R96.H1_H1 ;  /* 0x30000060ff537230 */ /* 0x000fe20000004100 */
[----:B------:R-:W-:Y:S01]  /*6ef0*/  ISETP.GE.U32.AND P5, PT, R152, RZ, PT ;  /* 0x000000ff9800720c */ /* 0x000fe20003fa6070 */
[----:B------:R-:W-:Y:S01]  /*6f00*/  FMUL.FTZ R81, R81, UR14 ;  /* 0x0000000e51517c20 */ /* 0x000fe20008410000 */
[----:B------:R-:W-:Y:S01]  /*6f10*/  LOP3.LUT P6, RZ, R153, 0xff0000, RZ, 0xc0, !PT ;  /* 0x00ff000099ff7812 */ /* 0x000fe200078cc0ff */
[C---:B------:R-:W-:Y:S01]  /*6f20*/  FFMA.FTZ R80, R17.reuse, R106, R80 ;  /* 0x0000006a11507223 */ /* 0x040fe20000010050 */
[----:B------:R-:W-:Y:S01]  /*6f30*/  FFMA.FTZ R17, R17, R156, R83 ;  /* 0x0000009c11117223 */ /* 0x000fe20000010053 */
[----:B------:R-:W-:Y:S01]  /*6f40*/  ISETP.GE.U32.AND.EX P5, PT, R153, 0x1000000, PT, P5 ;  /* 0x010000009900780c */ /* 0x000fe20003fa6150 */
[----:B------:R-:W-:Y:S01]  /*6f50*/  FMUL.FTZ R102, R102, UR14 ;  /* 0x0000000e66667c20 */ /* 0x000fe20008410000 */
[----:B------:R-:W-:Y:S01]  /*6f60*/  ISETP.GE.U32.AND.EX P2, PT, R147, 0x1000000, PT, P2 ;  /* 0x010000009300780c */ /* 0x000fe20003f46120 */
[----:B------:R-:W-:Y:S01]  /*6f70*/  FMUL.FTZ R100, R100, UR14 ;  /* 0x0000000e64647c20 */ /* 0x000fe20008410000 */
[----:B------:R-:W-:Y:S01]  /*6f80*/  FSEL R83, R82, RZ, P6 ;  /* 0x000000ff52537208 */ /* 0x000fe20003000000 */
[----:B------:R-:W-:Y:S01]  /*6f90*/  FMUL.FTZ R101, R101, UR14 ;  /* 0x0000000e65657c20 */ /* 0x000fe20008410000 */
        /* <DEDUP_REMOVED lines=9> */
[----:B------:R-:W-:Y:S02]  /*7030*/  F2FP.F16.F32.PACK_AB R103, R82, R103 ;  /* 0x000000675267723e */ /* 0x000fe400000000ff */
[----:B------:R-:W-:Y:S02]  /*7040*/  FSEL R82, R102, RZ, P5 ;  /* 0x000000ff66527208 */ /* 0x000fe40002800000 */
[----:B------:R-:W-:Y:S02]  /*7050*/  LOP3.LUT P2, RZ, R153, 0xff00, RZ, 0xc0, !PT ;  /* 0x0000ff0099ff7812 */ /* 0x000fe4000784c0ff */
[----:B------:R-:W-:-:S02]  /*7060*/  FSEL R102, R100, RZ, P6 ;  /* 0x000000ff64667208 */ /* 0x000fc40003000000 */
[----:B------:R-:W-:Y:S02]  /*7070*/  LOP3.LUT P6, RZ, R146, 0xff0000, RZ, 0xc0, !PT ;  /* 0x00ff000092ff7812 */ /* 0x000fe400078cc0ff */
[----:B------:R-:W-:Y:S02]  /*7080*/  FSEL R105, R100, RZ, P2 ;  /* 0x000000ff64697208 */ /* 0x000fe40001000000 */
[----:B------:R-:W-:Y:S02]  /*7090*/  LOP3.LUT P5, RZ, R152, 0xff0000, RZ, 0xc0, !PT ;  /* 0x00ff000098ff7812 */ /* 0x000fe400078ac0ff */
[----:B------:R-:W-:Y:S02]  /*70a0*/  FSEL R100, R101, RZ, P6 ;  /* 0x000000ff65647208 */ /* 0x000fe40003000000 */
[----:B------:R-:W-:Y:S02]  /*70b0*/  LOP3.LUT P6, RZ, R146, 0xff000000, RZ, 0xc0, !PT ;  /* 0xff00000092ff7812 */ /* 0x000fe400078cc0ff */
[----:B------:R-:W-:-:S02]  /*70c0*/  F2FP.F16.F32.PACK_AB R102, R102, R81 ;  /* 0x000000516666723e */ /* 0x000fc400000000ff */
[----:B------:R-:W-:Y:S02]  /*70d0*/  FSEL R81, R101, RZ, P5 ;  /* 0x000000ff65517208 */ /* 0x000fe40002800000 */
[----:B------:R-:W-:Y:S02]  /*70e0*/  LOP3.LUT P2, RZ, R152, 0xff000000, RZ, 0xc0, !PT ;  /* 0xff00000098ff7812 */ /* 0x000fe4000784c0ff */
[----:B------:R-:W-:Y:S02]  /*70f0*/  FSEL R101, R104, RZ, P6 ;  /* 0x000000ff68657208 */ /* 0x000fe40003000000 */
[----:B------:R-:W-:Y:S02]  /*7100*/  LOP3.LUT P6, RZ, R146, 0xff00, RZ, 0xc0, !PT ;  /* 0x0000ff0092ff7812 */ /* 0x000fe400078cc0ff */
[----:B------:R-:W-:Y:S02]  /*7110*/  F2FP.F16.F32.PACK_AB R83, R106, R83 ;  /* 0x000000536a53723e */ /* 0x000fe400000000ff */
[----:B------:R-:W-:-:S02]  /*7120*/  F2FP.F16.F32.PACK_AB R82, R105, R82 ;  /* 0x000000526952723e */ /* 0x000fc400000000ff */
[----:B------:R-:W-:Y:S02]  /*7130*/  FSEL R106, R104, RZ, P2 ;  /* 0x000000ff686a7208 */ /* 0x000fe40001000000 */
[C---:B------:R-:W-:Y:S02]  /*7140*/  LOP3.LUT P2, RZ, R152.reuse, 0xff00, RZ, 0xc0, !PT ;  /* 0x0000ff0098ff7812 */ /* 0x040fe4000784c0ff */
[----:B------:R-:W-:Y:S02]  /*7150*/  FSEL R105, R17, RZ, P6 ;  /* 0x000000ff11697208 */ /* 0x000fe40003000000 */
[----:B------:R-:W-:Y:S02]  /*7160*/  LOP3.LUT P5, RZ, R152, 0xff, RZ, 0xc0, !PT ;  /* 0x000000ff98ff7812 */ /* 0x000fe400078ac0ff */
[----:B------:R-:W-:Y:S02]  /*7170*/  LOP3.LUT P6, RZ, R146, 0xff, RZ, 0xc0, !PT ;  /* 0x000000ff92ff7812 */ /* 0x000fe400078cc0ff */
[----:B------:R-:W-:-:S02]  /*7180*/  F2FP.F16.F32.PACK_AB R101, R101, R100 ;  /* 0x000000646565723e */ /* 0x000fc400000000ff */
[----:B------:R-:W-:Y:S02]  /*7190*/  FSEL R104, R17, RZ, P2 ;  /* 0x000000ff11687208 */ /* 0x000fe40001000000 */
[C---:B------:R-:W-:Y:S02]  /*71a0*/  FSEL R17, R80.reuse, RZ, P5 ;  /* 0x000000ff50117208 */ /* 0x040fe40002800000 */
[----:B------:R-:W-:Y:S02]  /*71b0*/  FSEL R100, R80, RZ, P6 ;  /* 0x000000ff50647208 */ /* 0x000fe40003000000 */
[----:B------:R-:W-:Y:S02]  /*71c0*/  F2FP.F16.F32.PACK_AB R81, R106, R81 ;  /* 0x000000516a51723e */ /* 0x000fe400000000ff */
[----:B------:R-:W-:Y:S02]  /*71d0*/  F2FP.F16.F32.PACK_AB R80, R104, R17 ;  /* 0x000000116850723e */ /* 0x000fe400000000ff */
[----:B------:R-:W-:Y:S01]  /*71e0*/  F2FP.F16.F32.PACK_AB R100, R105, R100 ;  /* 0x000000646964723e */ /* 0x000fe200000000ff */
[----:B------:R-:W-:Y:S06]  /*71f0*/  BRA `(.L_x_812) ;  /* 0x0000001800607947 */ /* 0x000fec0003800000 */
.L_x_810:
[----:B-1-3--:R-:W1:Y:S02]  /*7200*/  LDC.64 R80, c[0x0][0x478] ;  /* 0x00011e00ff507b82 */ /* 0x00ae640000000a00 */
[----:B-1----:R-:W-:-:S04]  /*7210*/  ISETP.NE.U32.AND P1, PT, R80, RZ, PT ;  /* 0x000000ff5000720c */ /* 0x002fc80003f25070 */
[----:B------:R-:W-:-:S13]  /*7220*/  ISETP.NE.AND.EX P1, PT, R81, RZ, PT, P1 ;  /* 0x000000ff5100720c */ /* 0x000fda0003f25310 */
[----:B------:R-:W-:Y:S05]  /*7230*/  @!P1 BRA `(.L_x_813) ;  /* 0x00000004003c9947 */ /* 0x000fea0003800000 */
[-CC-:B------:R-:W-:Y:S01]  /*7240*/  FFMA.FTZ R95, R140, R104.reuse, R105.reuse ;  /* 0x000000688c5f7223 */ /* 0x180fe20000010069 */
[-CC-:B------:R-:W-:Y:S01]  /*7250*/  FFMA.FTZ R82, R130, R104.reuse, R105.reuse ;  /* 0x0000006882527223 */ /* 0x180fe20000010069 */
[-CC-:B------:R-:W-:Y:S01]  /*7260*/  FFMA.FTZ R93, R133, R104.reuse, R105.reuse ;  /* 0x00000068855d7223 */ /* 0x180fe20000010069 */
[-C--:B------:R-:W-:Y:S01]  /*7270*/  FFMA.FTZ R92, R137, R104.reuse, R105 ;  /* 0x00000068895c7223 */ /* 0x080fe20000010069 */
[----:B------:R-:W-:Y:S01]  /*7280*/  FADD.FTZ R160, R138, -R95 ;  /* 0x8000005f8aa07221 */ /* 0x000fe20000010000 */
[-CC-:B------:R-:W-:Y:S01]  /*7290*/  FFMA.FTZ R83, R136, R104.reuse, R105.reuse ;  /* 0x0000006888537223 */ /* 0x180fe20000010069 */
[-CC-:B------:R-:W-:Y:S01]  /*72a0*/  FFMA.FTZ R81, R129, R104.reuse, R105.reuse ;  /* 0x0000006881517223 */ /* 0x180fe20000010069 */
[-CC-:B------:R-:W-:Y:S01]  /*72b0*/  FFMA.FTZ R80, R118, R104.reuse, R105.reuse ;  /* 0x0000006876507223 */ /* 0x180fe20000010069 */
[----:B------:R-:W-:Y:S01]  /*72c0*/  FFMA.FTZ R105, R117, R104, R105 ;  /* 0x0000006875697223 */ /* 0x000fe20000010069 */
[----:B------:R-:W-:Y:S01]  /*72d0*/  FADD.FTZ R104, R131, -R82 ;  /* 0x8000005283687221 */ /* 0x000fe20000010000 */
[----:B-----5:R-:W-:Y:S01]  /*72e0*/  FMUL.FTZ R82, R17, R160 ;  /* 0x000000a011527220 */ /* 0x020fe20000410000 */
[----:B------:R-:W-:Y:S01]  /*72f0*/  ISETP.GE.U32.AND P2, PT, R146, RZ, PT ;  /* 0x000000ff9200720c */ /* 0x000fe20003f46070 */
[----:B------:R-:W-:Y:S01]  /*7300*/  FADD.FTZ R156, R132, -R93 ;  /* 0x8000005d849c7221 */ /* 0x000fe20000010000 */
[----:B------:R-:W-:Y:S01]  /*7310*/  FADD.FTZ R94, R135, -R92 ;  /* 0x8000005c875e7221 */ /* 0x000fe20000010000 */
[----:B0-----:R-:W-:Y:S01]  /*7320*/  FADD.FTZ R106, R134, -R83 ;  /* 0x80000053866a7221 */ /* 0x001fe20000010000 */
[----:B------:R-:W-:Y:S01]  /*7330*/  FADD.FTZ R102, R128, -R81 ;  /* 0x8000005180667221 */ /* 0x000fe20000010000 */
[----:B------:R-:W-:Y:S01]  /*7340*/  FADD.FTZ R92, R119, -R80 ;  /* 0x80000050775c7221 */ /* 0x000fe20000010000 */
[----:B------:R-:W-:Y:S01]  /*7350*/  FADD.FTZ R100, R116, -R105 ;  /* 0x8000006974647221 */ /* 0x000fe20000010000 */
[----:B------:R-:W-:Y:S01]  /*7360*/  FMUL.FTZ R83, R82, UR14 ;  /* 0x0000000e52537c20 */ /* 0x000fe20008410000 */
[C---:B------:R-:W-:Y:S01]  /*7370*/  FMUL.FTZ R95, R17.reuse, R156 ;  /* 0x0000009c115f7220 */ /* 0x040fe20000410000 */
[----:B------:R-:W-:Y:S01]  /*7380*/  ISETP.GE.U32.AND P5, PT, R152, RZ, PT ;  /* 0x000000ff9800720c */ /* 0x000fe20003fa6070 */
[----:B------:R-:W-:Y:S01]  /*7390*/  FMUL.FTZ R94, R17, R94 ;  /* 0x0000005e115e7220 */ /* 0x000fe20000410000 */
[----:B------:R-:W-:Y:S01]  /*73a0*/  ISETP.GE.U32.AND.EX P2, PT, R147, 0x1000000, PT, P2 ;  /* 0x010000009300780c */ /* 0x000fe20003f46120 */
[C---:B------:R-:W-:Y:S01]  /*73b0*/  FMUL.FTZ R101, R17.reuse, R106 ;  /* 0x0000006a11657220 */ /* 0x040fe20000410000 */
[C---:B------:R-:W-:Y:S01]  /*73c0*/  FMUL.FTZ R93, R17.reuse, R102 ;  /* 0x00000066115d7220 */ /* 0x040fe20000410000 */
[C---:B------:R-:W-:Y:S01]  /*73d0*/  FMUL.FTZ R80, R17.reuse, R104 ;  /* 0x0000006811507220 */ /* 0x040fe20000410000 */
[C---:B------:R-:W-:Y:S01]  /*73e0*/  FMUL.FTZ R92, R17.reuse, R92 ;  /* 0x0000005c115c7220 */ /* 0x040fe20000410000 */
[----:B------:R-:W-:Y:S01]  /*73f0*/  FMUL.FTZ R17, R17, R100 ;  /* 0x0000006411117220 */ /* 0x000fe20000410000 */
[----:B------:R-:W-:Y:S01]  /*7400*/  ISETP.GE.U32.AND.EX P5, PT, R153, 0x1000000, PT, P5 ;  /* 0x010000009900780c */ /* 0x000fe20003fa6150 */
[----:B------:R-:W-:Y:S01]  /*7410*/  FMUL.FTZ R81, R95, UR14 ;  /* 0x0000000e5f517c20 */ /* 0x000fe20008410000 */
[----:B------:R-:W-:-:S02]  /*7420*/  FSEL R100, R83, RZ, P2 ;  /* 0x000000ff53647208 */ /* 0x000fc40001000000 */
[----:B------:R-:W-:Y:S02]  /*7430*/  LOP3.LUT P6, RZ, R153, 0xff0000, RZ, 0xc0, !PT ;  /* 0x00ff000099ff7812 */ /* 0x000fe400078cc0ff */
[----:B------:R-:W-:Y:S02]  /*7440*/  LOP3.LUT P2, RZ, R147, 0xff0000, RZ, 0xc0, !PT ;  /* 0x00ff000093ff7812 */ /* 0x000fe4000784c0ff */
[----:B------:R-:W-:Y:S02]  /*7450*/  FSEL R102, R83, RZ, P5 ;  /* 0x000000ff53667208 */ /* 0x000fe40002800000 */
[C---:B------:R-:W-:Y:S02]  /*7460*/  FSEL R83, R81.reuse, RZ, P6 ;  /* 0x000000ff51537208 */ /* 0x040fe40003000000 */
[----:B------:R-:W-:Y:S01]  /*7470*/  FSEL R103, R81, RZ, P2 ;  /* 0x000000ff51677208 */ /* 0x000fe20001000000 */
[----:B------:R-:W-:Y:S01]  /*7480*/  FMUL.FTZ R81, R94, UR14 ;  /* 0x0000000e5e517c20 */ /* 0x000fe20008410000 */
[C---:B------:R-:W-:Y:S01]  /*7490*/  F2FP.F16.F32.PACK_AB R94, R101.reuse, R94 ;  /* 0x0000005e655e723e */ /* 0x040fe200000000ff */
[----:B------:R-:W-:Y:S01]  /*74a0*/  FMUL.FTZ R101, R101, UR14 ;  /* 0x0000000e65657c20 */ /* 0x000fe20008410000 */
[----:B------:R-:W-:-:S02]  /*74b0*/  LOP3.LUT P6, RZ, R147, 0xff, RZ, 0xc0, !PT ;  /* 0x000000ff93ff7812 */ /* 0x000fc400078cc0ff */
[C---:B------:R-:W-:Y:S02]  /*74c0*/  LOP3.LUT P5, RZ, R153.reuse, 0xff, RZ, 0xc0, !PT ;  /* 0x000000ff99ff7812 */ /* 0x040fe400078ac0ff */
[----:B------:R-:W-:Y:S02]  /*74d0*/  LOP3.LUT P2, RZ, R153, 0xff00, RZ, 0xc0, !PT ;  /* 0x0000ff0099ff7812 */ /* 0x000fe4000784c0ff */
[----:B------:R-:W-:Y:S02]  /*74e0*/  F2FP.F16.F32.PACK_AB R95, R82, R95 ;  /* 0x0000005f525f723e */ /* 0x000fe400000000ff */
[----:B------:R-:W-:Y:S02]  /*74f0*/  F2FP.F16.F32.PACK_AB R83, R102, R83 ;  /* 0x000000536653723e */ /* 0x000fe400000000ff */
[C---:B------:R-:W-:Y:S02]  /*7500*/  FSEL R102, R81.reuse, RZ, P6 ;  /* 0x000000ff51667208 */ /* 0x040fe40003000000 */
[----:B------:R-:W-:-:S02]  /*7510*/  FSEL R82, R81, RZ, P5 ;  /* 0x000000ff51527208 */ /* 0x000fc40002800000 */
[----:B------:R-:W-:Y:S02]  /*7520*/  FSEL R81, R101, RZ, P2 ;  /* 0x000000ff65517208 */ /* 0x000fe40001000000 */
[----:B------:R-:W-:Y:S02]  /*7530*/  LOP3.LUT P6, RZ, R147, 0xff00, RZ, 0xc0, !PT ;  /* 0x0000ff0093ff7812 */ /* 0x000fe400078cc0ff */
[----:B------:R-:W-:Y:S01]  /*7540*/  F2FP.F16.F32.PACK_AB R82, R81, R82 ;  /* 0x000000525152723e */ /* 0x000fe200000000ff */
[----:B------:R-:W-:Y:S01]  /*7550*/  FMUL.FTZ R81, R93, UR14 ;  /* 0x0000000e5d517c20 */ /* 0x000fe20008410000 */
[----:B------:R-:W-:Y:S02]  /*7560*/  FSEL R101, R101, RZ, P6 ;  /* 0x000000ff65657208 */ /* 0x000fe40003000000 */
[----:B------:R-:W-:Y:S02]  /*7570*/  LOP3.LUT P6, RZ, R146, 0xff0000, RZ, 0xc0, !PT ;  /* 0x00ff000092ff7812 */ /* 0x000fe400078cc0ff */
[C---:B------:R-:W-:Y:S01]  /*7580*/  F2FP.F16.F32.PACK_AB R93, R80.reuse, R93 ;  /* 0x0000005d505d723e */ /* 0x040fe200000000ff */
[----:B------:R-:W-:Y:S01]  /*7590*/  FMUL.FTZ R80, R80, UR14 ;  /* 0x0000000e50507c20 */ /* 0x000fe20008410000 */
[----:B------:R-:W-:-:S02]  /*75a0*/  F2FP.F16.F32.PACK_AB R102, R101, R102 ;  /* 0x000000666566723e */ /* 0x000fc400000000ff */
[----:B------:R-:W-:Y:S02]  /*75b0*/  LOP3.LUT P2, RZ, R152, 0xff000000, RZ, 0xc0, !PT ;  /* 0xff00000098ff7812 */ /* 0x000fe4000784c0ff */
[----:B------:R-:W-:Y:S02]  /*75c0*/  FSEL R101, R81, RZ, P6 ;  /* 0x000000ff51657208 */ /* 0x000fe40003000000 */
[----:B------:R-:W-:Y:S02]  /*75d0*/  LOP3.LUT P6, RZ, R146, 0xff000000, RZ, 0xc0, !PT ;  /* 0xff00000092ff7812 */ /* 0x000fe400078cc0ff */
[----:B------:R-:W-:Y:S02]  /*75e0*/  F2FP.F16.F32.PACK_AB R103, R100, R103 ;  /* 0x000000676467723e */ /* 0x000fe400000000ff */
[C---:B------:R-:W-:Y:S02]  /*75f0*/  FSEL R100, R80.reuse, RZ, P2 ;  /* 0x000000ff50647208 */ /* 0x040fe40001000000 */
[----:B------:R-:W-:-:S02]  /*7600*/  FSEL R80, R80, RZ, P6 ;  /* 0x000000ff50507208 */ /* 0x000fc40003000000 */
[----:B------:R-:W-:Y:S02]  /*7610*/  LOP3.LUT P5, RZ, R152, 0xff0000, RZ, 0xc0, !PT ;  /* 0x00ff000098ff7812 */ /* 0x000fe400078ac0ff */
[----:B------:R-:W-:Y:S01]  /*7620*/  F2FP.F16.F32.PACK_AB R101, R80, R101 ;  /* 0x000000655065723e */ /* 0x000fe200000000ff */
[----:B------:R-:W-:Y:S01]  /*7630*/  FMUL.FTZ R80, R92, UR14 ;  /* 0x0000000e5c507c20 */ /* 0x000fe20008410000 */
[----:B------:R-:W-:Y:S02]  /*7640*/  LOP3.LUT P6, RZ, R146, 0xff00, RZ, 0xc0, !PT ;  /* 0x0000ff0092ff7812 */ /* 0x000fe400078cc0ff */
[----:B------:R-:W-:Y:S01]  /*7650*/  F2FP.F16.F32.PACK_AB R92, R92, R17 ;  /* 0x000000115c5c723e */ /* 0x000fe200000000ff */
[----:B------:R-:W-:Y:S01]  /*7660*/  FMUL.FTZ R17, R17, UR14 ;  /* 0x0000000e11117c20 */ /* 0x000fe20008410000 */
[----:B------:R-:W-:Y:S02]  /*7670*/  FSEL R81, R81, RZ, P5 ;  /* 0x000000ff51517208 */ /* 0x000fe40002800000 */
[----:B------:R-:W-:-:S02]  /*7680*/  LOP3.LUT P2, RZ, R152, 0xff00, RZ, 0xc0, !PT ;  /* 0x0000ff0098ff7812 */ /* 0x000fc4000784c0ff */
        /* <DEDUP_REMOVED lines=8> */
[----:B------:R-:W-:Y:S01]  /*7710*/  F2FP.F16.F32.PACK_AB R100, R105, R100 ;  /* 0x000000646964723e */ /* 0x000fe200000000ff */
[----:B------:R-:W-:Y:S06]  /*7720*/  BRA `(.L_x_812) ;  /* 0x0000001400147947 */ /* 0x000fec0003800000 */
.L_x_813:
[-CC-:B------:R-:W-:Y:S01]  /*7730*/  FFMA.FTZ R101, R133, R104.reuse, R105.reuse ;  /* 0x0000006885657223 */ /* 0x180fe20000010069 */
[-CC-:B------:R-:W-:Y:S01]  /*7740*/  FFMA.FTZ R100, R137, R104.reuse, R105.reuse ;  /* 0x0000006889647223 */ /* 0x180fe20000010069 */
[-CC-:B------:R-:W-:Y:S01]  /*7750*/  FFMA.FTZ R103, R140, R104.reuse, R105.reuse ;  /* 0x000000688c677223 */ /* 0x180fe20000010069 */
[-C--:B------:R-:W-:Y:S01]  /*7760*/  FFMA.FTZ R83, R136, R104.reuse, R105 ;  /* 0x0000006888537223 */ /* 0x080fe20000010069 */
[----:B------:R-:W-:Y:S01]  /*7770*/  FADD.FTZ R156, R132, -R101 ;  /* 0x80000065849c7221 */ /* 0x000fe20000010000 */
[-CC-:B------:R-:W-:Y:S01]  /*7780*/  FFMA.FTZ R81, R129, R104.reuse, R105.reuse ;  /* 0x0000006881517223 */ /* 0x180fe20000010069 */
[-CC-:B------:R-:W-:Y:S01]  /*7790*/  FFMA.FTZ R82, R130, R104.reuse, R105.reuse ;  /* 0x0000006882527223 */ /* 0x180fe20000010069 */
[--C-:B------:R-:W-:Y:S01]  /*77a0*/  FFMA.FTZ R80, R118, R104, R105.reuse ;  /* 0x0000006876507223 */ /* 0x100fe20000010069 */
[----:B-----5:R-:W-:Y:S01]  /*77b0*/  FMUL.FTZ R156, R17, R156 ;  /* 0x0000009c119c7220 */ /* 0x020fe20000410000 */
[----:B------:R-:W-:Y:S01]  /*77c0*/  FFMA.FTZ R105, R117, R104, R105 ;  /* 0x0000006875697223 */ /* 0x000fe20000010069 */
[----:B------:R-:W-:Y:S01]  /*77d0*/  LOP3.LUT P6, RZ, R147, 0xff0000, RZ, 0xc0, !PT ;  /* 0x00ff000093ff7812 */ /* 0x000fe200078cc0ff */
[----:B------:R-:W-:Y:S01]  /*77e0*/  FADD.FTZ R104, R135, -R100 ;  /* 0x8000006487687221 */ /* 0x000fe20000010000 */
[----:B------:R-:W-:Y:S01]  /*77f0*/  FMUL.FTZ R156, R156, UR14 ;  /* 0x0000000e9c9c7c20 */ /* 0x000fe20008410000 */
[----:B------:R-:W-:Y:S01]  /*7800*/  FADD.FTZ R160, R138, -R103 ;  /* 0x800000678aa07221 */ /* 0x000fe20000010000 */
[----:B0-----:R-:W-:Y:S01]  /*7810*/  FADD.FTZ R106, R134, -R83 ;  /* 0x80000053866a7221 */ /* 0x001fe20000010000 */
[----:B------:R-:W-:Y:S01]  /*7820*/  FMUL.FTZ R104, R17, R104 ;  /* 0x0000006811687220 */ /* 0x000fe20000410000 */
[----:B------:R-:W-:Y:S01]  /*7830*/  FADD.FTZ R102, R131, -R82 ;  /* 0x8000005283667221 */ /* 0x000fe20000010000 */
[----:B------:R-:W-:Y:S01]  /*7840*/  FSEL R103, R156, RZ, P6 ;  /* 0x000000ff9c677208 */ /* 0x000fe20003000000 */
[----:B------:R-:W-:Y:S01]  /*7850*/  FMUL.FTZ R160, R17, R160 ;  /* 0x000000a011a07220 */ /* 0x000fe20000410000 */
[----:B------:R-:W-:Y:S01]  /*7860*/  LOP3.LUT P6, RZ, R153, 0xff0000, RZ, 0xc0, !PT ;  /* 0x00ff000099ff7812 */ /* 0x000fe200078cc0ff */
[----:B------:R-:W-:Y:S01]  /*7870*/  FMUL.FTZ R104, R104, UR14 ;  /* 0x0000000e68687c20 */ /* 0x000fe20008410000 */
[----:B------:R-:W-:Y:S01]  /*7880*/  ISETP.GE.U32.AND P5, PT, R152, RZ, PT ;  /* 0x000000ff9800720c */ /* 0x000fe20003fa6070 */
[----:B------:R-:W-:Y:S01]  /*7890*/  FMUL.FTZ R106, R17, R106 ;  /* 0x0000006a116a7220 */ /* 0x000fe20000410000 */
[----:B------:R-:W-:Y:S01]  /*78a0*/  FSEL R83, R156, RZ, P6 ;  /* 0x000000ff9c537208 */ /* 0x000fe20003000000 */
[----:B------:R-:W-:Y:S01]  /*78b0*/  FADD.FTZ R100, R128, -R81 ;  /* 0x8000005180647221 */ /* 0x000fe20000010000 */
[----:B------:R-:W-:Y:S01]  /*78c0*/  ISETP.GE.U32.AND P2, PT, R146, RZ, PT ;  /* 0x000000ff9200720c */ /* 0x000fe20003f46070 */
[----:B------:R-:W-:Y:S01]  /*78d0*/  FADD.FTZ R80, R119, -R80 ;  /* 0x8000005077507221 */ /* 0x000fe20000010000 */
[----:B------:R-:W-:Y:S01]  /*78e0*/  LOP3.LUT P6, RZ, R147, 0xff, RZ, 0xc0, !PT ;  /* 0x000000ff93ff7812 */ /* 0x000fe200078cc0ff */
[----:B------:R-:W-:Y:S01]  /*78f0*/  FADD.FTZ R82, R116, -R105 ;  /* 0x8000006974527221 */ /* 0x000fe20000010000 */
[----:B------:R-:W-:Y:S01]  /*7900*/  FMUL.FTZ R160, R160, UR14 ;  /* 0x0000000ea0a07c20 */ /* 0x000fe20008410000 */
[----:B------:R-:W-:Y:S01]  /*7910*/  FMUL.FTZ R81, R17, R102 ;  /* 0x0000006611517220 */ /* 0x000fe20000410000 */
[----:B------:R-:W-:Y:S01]  /*7920*/  ISETP.GE.U32.AND.EX P5, PT, R153, 0x1000000, PT, P5 ;  /* 0x010000009900780c */ /* 0x000fe20003fa6150 */
[----:B------:R-:W-:Y:S01]  /*7930*/  FMUL.FTZ R106, R106, UR14 ;  /* 0x0000000e6a6a7c20 */ /* 0x000fe20008410000 */
[----:B------:R-:W-:Y:S01]  /*7940*/  ISETP.GE.U32.AND.EX P2, PT, R147, 0x1000000, PT, P2 ;  /* 0x010000009300780c */ /* 0x000fe20003f46120 */
[C---:B------:R-:W-:Y:S01]  /*7950*/  FMUL.FTZ R100, R17.reuse, R100 ;  /* 0x0000006411647220 */ /* 0x040fe20000410000 */
[----:B------:R-:W-:Y:S01]  /*7960*/  FSEL R102, R104, RZ, P6 ;  /* 0x000000ff68667208 */ /* 0x000fe20003000000 */
[----:B------:R-:W-:Y:S01]  /*7970*/  FMUL.FTZ R80, R17, R80 ;  /* 0x0000005011507220 */ /* 0x000fe20000410000 */
        /* <DEDUP_REMOVED lines=8> */
[----:B------:R-:W-:-:S02]  /*7a00*/  LOP3.LUT P2, RZ, R153, 0xff00, RZ, 0xc0, !PT ;  /* 0x0000ff0099ff7812 */ /* 0x000fc4000784c0ff */
[----:B------:R-:W-:Y:S02]  /*7a10*/  FSEL R101, R106, RZ, P6 ;  /* 0x000000ff6a657208 */ /* 0x000fe40003000000 */
[----:B------:R-:W-:Y:S02]  /*7a20*/  LOP3.LUT P6, RZ, R146, 0xff0000, RZ, 0xc0, !PT ;  /* 0x00ff000092ff7812 */ /* 0x000fe400078cc0ff */
[----:B------:R-:W-:Y:S02]  /*7a30*/  F2FP.F16.F32.PACK_AB R83, R82, R83 ;  /* 0x000000535253723e */ /* 0x000fe400000000ff */
[----:B------:R-:W-:Y:S01]  /*7a40*/  FSEL R82, R104, RZ, P5 ;  /* 0x000000ff68527208 */ /* 0x000fe20002800000 */
[----:B------:R-:W-:Y:S01]  /*7a50*/  FMUL.FTZ R104, R81, UR14 ;  /* 0x0000000e51687c20 */ /* 0x000fe20008410000 */
[----:B------:R-:W-:Y:S02]  /*7a60*/  FSEL R105, R106, RZ, P2 ;  /* 0x000000ff6a697208 */ /* 0x000fe40001000000 */
[----:B------:R-:W-:-:S02]  /*7a70*/  F2FP.F16.F32.PACK_AB R102, R101, R102 ;  /* 0x000000666566723e */ /* 0x000fc400000000ff */
[C---:B------:R-:W-:Y:S02]  /*7a80*/  LOP3.LUT P5, RZ, R152.reuse, 0xff0000, RZ, 0xc0, !PT ;  /* 0x00ff000098ff7812 */ /* 0x040fe400078ac0ff */
[----:B------:R-:W-:Y:S02]  /*7a90*/  LOP3.LUT P2, RZ, R152, 0xff000000, RZ, 0xc0, !PT ;  /* 0xff00000098ff7812 */ /* 0x000fe4000784c0ff */
[----:B------:R-:W-:Y:S02]  /*7aa0*/  FSEL R101, R100, RZ, P6 ;  /* 0x000000ff64657208 */ /* 0x000fe40003000000 */
[----:B------:R-:W-:Y:S02]  /*7ab0*/  LOP3.LUT P6, RZ, R146, 0xff000000, RZ, 0xc0, !PT ;  /* 0xff00000092ff7812 */ /* 0x000fe400078cc0ff */
[----:B------:R-:W-:Y:S02]  /*7ac0*/  FSEL R81, R100, RZ, P5 ;  /* 0x000000ff64517208 */ /* 0x000fe40002800000 */
[----:B------:R-:W-:-:S02]  /*7ad0*/  FSEL R100, R104, RZ, P2 ;  /* 0x000000ff68647208 */ /* 0x000fc40001000000 */
[----:B------:R-:W-:Y:S02]  /*7ae0*/  FSEL R104, R104, RZ, P6 ;  /* 0x000000ff68687208 */ /* 0x000fe40003000000 */
[----:B------:R-:W-:Y:S02]  /*7af0*/  LOP3.LUT P6, RZ, R146, 0xff00, RZ, 0xc0, !PT ;  /* 0x0000ff0092ff7812 */ /* 0x000fe400078cc0ff */
[----:B------:R-:W-:Y:S02]  /*7b00*/  F2FP.F16.F32.PACK_AB R82, R105, R82 ;  /* 0x000000526952723e */ /* 0x000fe400000000ff */
        /* <DEDUP_REMOVED lines=8> */
[----:B------:R-:W-:-:S02]  /*7b90*/  F2FP.F16.F32.PACK_AB R103, R160, R103 ;  /* 0x00000067a067723e */ /* 0x000fc400000000ff */
[----:B------:R-:W-:Y:S02]  /*7ba0*/  F2FP.F16.F32.PACK_AB R101, R104, R101 ;  /* 0x000000656865723e */ /* 0x000fe400000000ff */
[----:B------:R-:W-:Y:S02]  /*7bb0*/  F2FP.F16.F32.PACK_AB R80, R107, R80 ;  /* 0x000000506b50723e */ /* 0x000fe400000000ff */
[----:B------:R-:W-:Y:S01]  /*7bc0*/  F2FP.F16.F32.PACK_AB R100, R105, R100 ;  /* 0x000000646964723e */ /* 0x000fe200000000ff */
[----:B------:R-:W-:Y:S06]  /*7bd0*/  BRA `(.L_x_812) ;  /* 0x0000000c00e87947 */ /* 0x000fec0003800000 */
.L_x_809:
[----:B------:R-:W-:-:S04]  /*7be0*/  UISETP.NE.U32.AND UP0, UPT, UR20, URZ, UPT ;  /* 0x000000ff1400728c */ /* 0x000fc8000bf05070 */
[----:B------:R-:W-:-:S09]  /*7bf0*/  UISETP.NE.AND.EX UP0, UPT, UR21, URZ, UPT, UP0 ;  /* 0x000000ff1500728c */ /* 0x000fd2000bf05300 */
[----:B------:R-:W-:Y:S05]  /*7c00*/  BRA.U !UP0, `(.L_x_814) ;  /* 0x0000000908107547 */ /* 0x000fea000b800000 */
[----:B-1-3--:R-:W1:Y:S02]  /*7c10*/  LDC.64 R100, c[0x0][0x478] ;  /* 0x00011e00ff647b82 */ /* 0x00ae640000000a00 */
[----:B-1----:R-:W-:-:S04]  /*7c20*/  ISETP.NE.U32.AND P1, PT, R100, RZ, PT ;  /* 0x000000ff6400720c */ /* 0x002fc80003f25070 */
[----:B------:R-:W-:-:S13]  /*7c30*/  ISETP.NE.AND.EX P1, PT, R101, RZ, PT, P1 ;  /* 0x000000ff6500720c */ /* 0x000fda0003f25310 */
[----:B------:R-:W-:Y:S05]  /*7c40*/  @!P1 BRA `(.L_x_815) ;  /* 0x0000000400089947 */ /* 0x000fea0003800000 */
[-CC-:B0-----:R-:W-:Y:S01]  /*7c50*/  FFMA.FTZ R107, R140, R104.reuse, R105.reuse ;  /* 0x000000688c6b7223 */ /* 0x181fe20000010069 */
[-CC-:B------:R-:W-:Y:S01]  /*7c60*/  FFMA.FTZ R95, R133, R104.reuse, R105.reuse ;  /* 0x00000068855f7223 */ /* 0x180fe20000010069 */
[----:B------:R-:W-:Y:S02]  /*7c70*/  HADD2.F32 R106, -RZ, R99.H1_H1 ;  /* 0x30000063ff6a7230 */ /* 0x000fe40000004100 */
[-C--:B------:R-:W-:Y:S01]  /*7c80*/  FFMA.FTZ R93, R136, R104.reuse, R105 ;  /* 0x00000068885d7223 */ /* 0x080fe20000010069 */
[----:B------:R-:W-:Y:S01]  /*7c90*/  FADD.FTZ R102, R138, -R107 ;  /* 0x8000006b8a667221 */ /* 0x000fe20000010000 */
[-C--:B------:R-:W-:Y:S01]  /*7ca0*/  FFMA.FTZ R94, R137, R104.reuse, R105 ;  /* 0x00000068895e7223 */ /* 0x080fe20000010069 */
[----:B------:R-:W-:Y:S01]  /*7cb0*/  FADD.FTZ R92, R132, -R95 ;  /* 0x8000005f845c7221 */ /* 0x000fe20000010000 */
[----:B------:R-:W-:Y:S01]  /*7cc0*/  FFMA.FTZ R101, R129, R104, R105 ;  /* 0x0000006881657223 */ /* 0x000fe20000010069 */
[----:B-----5:R-:W-:Y:S01]  /*7cd0*/  FFMA.FTZ R95, R17, R102, R106 ;  /* 0x00000066115f7223 */ /* 0x020fe2000001006a */
[----:B------:R-:W-:Y:S01]  /*7ce0*/  FADD.FTZ R106, R134, -R93 ;  /* 0x8000005d866a7221 */ /* 0x000fe20000010000 */
[----:B------:R-:W-:-:S02]  /*7cf0*/  HADD2.F32 R102, -RZ, R98.H0_H0 ;  /* 0x20000062ff667230 */ /* 0x000fc40000004100 */
[----:B------:R-:W-:Y:S01]  /*7d00*/  FADD.FTZ R94, R135, -R94 ;  /* 0x8000005e875e7221 */ /* 0x000fe20000010000 */
[----:B------:R-:W-:Y:S02]  /*7d10*/  HADD2.F32 R93, -RZ, R98.H1_H1 ;  /* 0x30000062ff5d7230 */ /* 0x000fe40000004100 */
[-CC-:B------:R-:W-:Y:S01]  /*7d20*/  FFMA.FTZ R100, R130, R104.reuse, R105.reuse ;  /* 0x0000006882647223 */ /* 0x180fe20000010069 */
[----:B------:R-:W-:Y:S01]  /*7d30*/  FFMA.FTZ R103, R117, R104, R105 ;  /* 0x0000006875677223 */ /* 0x000fe20000010069 */
[C---:B------:R-:W-:Y:S01]  /*7d40*/  FFMA.FTZ R94, R17.reuse, R94, R102 ;  /* 0x0000005e115e7223 */ /* 0x040fe20000010066 */
[----:B------:R-:W-:Y:S01]  /*7d50*/  FADD.FTZ R102, R128, -R101 ;  /* 0x8000006580667221 */ /* 0x000fe20000010000 */
[----:B------:R-:W-:Y:S01]  /*7d60*/  FFMA.FTZ R93, R17, R106, R93 ;  /* 0x0000006a115d7223 */ /* 0x000fe2000001005d */
[----:B------:R-:W-:Y:S01]  /*7d70*/  FADD.FTZ R106, R131, -R100 ;  /* 0x80000064836a7221 */ /* 0x000fe20000010000 */
[--C-:B------:R-:W-:Y:S02]  /*7d80*/  HADD2.F32 R101, -RZ, R97.reuse.H1_H1 ;  /* 0x30000061ff657230 */ /* 0x100fe40000004100 */
[----:B------:R-:W-:Y:S01]  /*7d90*/  FFMA.FTZ R104, R118, R104, R105 ;  /* 0x0000006876687223 */ /* 0x000fe20000010069 */
[----:B------:R-:W-:Y:S01]  /*7da0*/  HADD2.F32 R100, -RZ, R97.H0_H0 ;  /* 0x20000061ff647230 */ /* 0x000fe20000004100 */
[----:B------:R-:W-:Y:S01]  /*7db0*/  ISETP.GE.U32.AND P2, PT, R146, RZ, PT ;  /* 0x000000ff9200720c */ /* 0x000fe20003f46070 */
[----:B------:R-:W-:-:S02]  /*7dc0*/  HADD2.F32 R105, -RZ, R99.H0_H0 ;  /* 0x20000063ff697230 */ /* 0x000fc40000004100 */
[----:B------:R-:W-:Y:S01]  /*7dd0*/  FFMA.FTZ R101, R17, R106, R101 ;  /* 0x0000006a11657223 */ /* 0x000fe20000010065 */
[----:B------:R-:W-:Y:S01]  /*7de0*/  FADD.FTZ R106, R119, -R104 ;  /* 0x80000068776a7221 */ /* 0x000fe20000010000 */
[C---:B------:R-:W-:Y:S01]  /*7df0*/  FFMA.FTZ R100, R17.reuse, R102, R100 ;  /* 0x0000006611647223 */ /* 0x040fe20000010064 */
[----:B------:R-:W-:Y:S01]  /*7e00*/  FADD.FTZ R102, R116, -R103 ;  /* 0x8000006774667221 */ /* 0x000fe20000010000 */
[--C-:B------:R-:W-:Y:S02]  /*7e10*/  HADD2.F32 R104, -RZ, R96.reuse.H0_H0 ;  /* 0x20000060ff687230 */ /* 0x100fe40000004100 */
[----:B------:R-:W-:Y:S01]  /*7e20*/  FFMA.FTZ R92, R17, R92, R105 ;  /* 0x0000005c115c7223 */ /* 0x000fe20000010069 */
[----:B------:R-:W-:Y:S01]  /*7e30*/  HADD2.F32 R103, -RZ, R96.H1_H1 ;  /* 0x30000060ff677230 */ /* 0x000fe20000004100 */
[----:B------:R-:W-:Y:S01]  /*7e40*/  ISETP.GE.U32.AND.EX P2, PT, R147, 0x1000000, PT, P2 ;  /* 0x010000009300780c */ /* 0x000fe20003f46120 */
[----:B------:R-:W-:Y:S01]  /*7e50*/  FMUL.FTZ R105, R100, UR14 ;  /* 0x0000000e64697c20 */ /* 0x000fe20008410000 */
[C---:B------:R-:W-:Y:S01]  /*7e60*/  FFMA.FTZ R104, R17.reuse, R102, R104 ;  /* 0x0000006611687223 */ /* 0x040fe20000010068 */
[----:B------:R-:W-:Y:S01]  /*7e70*/  FMUL.FTZ R102, R92, UR14 ;  /* 0x0000000e5c667c20 */ /* 0x000fe20008410000 */
[----:B------:R-:W-:Y:S01]  /*7e80*/  FFMA.FTZ R17, R17, R106, R103 ;  /* 0x0000006a11117223 */ /* 0x000fe20000010067 */
[C---:B------:R-:W-:Y:S01]  /*7e90*/  FMUL.FTZ R103, R95.reuse, UR14 ;  /* 0x0000000e5f677c20 */ /* 0x040fe20008410000 */
[----:B------:R-:W-:Y:S01]  /*7ea0*/  F2FP.F16.F32.PACK_AB R95, R95, R92 ;  /* 0x0000005c5f5f723e */ /* 0x000fe200000000ff */
[----:B------:R-:W-:Y:S01]  /*7eb0*/  FMUL.FTZ R92, R94, UR14 ;  /* 0x0000000e5e5c7c20 */ /* 0x000fe20008410000 */
[C---:B------:R-:W-:Y:S01]  /*7ec0*/  F2FP.F16.F32.PACK_AB R94, R93.reuse, R94 ;  /* 0x0000005e5d5e723e */ /* 0x040fe200000000ff */
[----:B------:R-:W-:Y:S01]  /*7ed0*/  FMUL.FTZ R93, R93, UR14 ;  /* 0x0000000e5d5d7c20 */ /* 0x000fe20008410000 */
[----:B------:R-:W-:Y:S01]  /*7ee0*/  LOP3.LUT P5, RZ, R147, 0xff0000, RZ, 0xc0, !PT ;  /* 0x00ff000093ff7812 */ /* 0x000fe200078ac0ff */
[----:B------:R-:W-:Y:S01]  /*7ef0*/  FMUL.FTZ R106, R101, UR14 ;  /* 0x0000000e656a7c20 */ /* 0x000fe20008410000 */
[----:B------:R-:W-:-:S02]  /*7f00*/  FSEL R103, R103, RZ, P2 ;  /* 0x000000ff67677208 */ /* 0x000fc40001000000 */
[C---:B------:R-:W-:Y:S02]  /*7f10*/  LOP3.LUT P6, RZ, R147.reuse, 0xff, RZ, 0xc0, !PT ;  /* 0x000000ff93ff7812 */ /* 0x040fe400078cc0ff */
[----:B------:R-:W-:Y:S02]  /*7f20*/  LOP3.LUT P2, RZ, R147, 0xff00, RZ, 0xc0, !PT ;  /* 0x0000ff0093ff7812 */ /* 0x000fe4000784c0ff */
[----:B------:R-:W-:Y:S02]  /*7f30*/  FSEL R102, R102, RZ, P5 ;  /* 0x000000ff66667208 */ /* 0x000fe40002800000 */
[----:B------:R-:W-:Y:S02]  /*7f40*/  FSEL R92, R92, RZ, P6 ;  /* 0x000000ff5c5c7208 */ /* 0x000fe40003000000 */
[----:B------:R-:W-:Y:S02]  /*7f50*/  FSEL R93, R93, RZ, P2 ;  /* 0x000000ff5d5d7208 */ /* 0x000fe40001000000 */
[----:B------:R-:W-:-:S02]  /*7f60*/  LOP3.LUT P6, RZ, R146, 0xff0000, RZ, 0xc0, !PT ;  /* 0x00ff000092ff7812 */ /* 0x000fc400078cc0ff */
[----:B------:R-:W-:Y:S02]  /*7f70*/  F2FP.F16.F32.PACK_AB R103, R103, R102 ;  /* 0x000000666767723e */ /* 0x000fe400000000ff */
[----:B------:R-:W-:Y:S02]  /*7f80*/  F2FP.F16.F32.PACK_AB R102, R93, R92 ;  /* 0x0000005c5d66723e */ /* 0x000fe400000000ff */
[----:B------:R-:W-:Y:S01]  /*7f90*/  F2FP.F16.F32.PACK_AB R93, R101, R100 ;  /* 0x00000064655d723e */ /* 0x000fe200000000ff */
[----:B------:R-:W-:Y:S01]  /*7fa0*/  FMUL.FTZ R100, R104, UR14 ;  /* 0x0000000e68647c20 */ /* 0x000fe20008410000 */
[C---:B------:R-:W-:Y:S01]  /*7fb0*/  F2FP.F16.F32.PACK_AB R92, R17.reuse, R104 ;  /* 0x00000068115c723e */ /* 0x040fe200000000ff */
[----:B------:R-:W-:Y:S01]  /*7fc0*/  FMUL.FTZ R17, R17, UR14 ;  /* 0x0000000e11117c20 */ /* 0x000fe20008410000 */
[----:B------:R-:W-:Y:S02]  /*7fd0*/  FSEL R101, R105, RZ, P6 ;  /* 0x000000ff69657208 */ /* 0x000fe40003000000 */
[----:B------:R-:W-:-:S02]  /*7fe0*/  LOP3.LUT P2, RZ, R146, 0xff000000, RZ, 0xc0, !PT ;  /* 0xff00000092ff7812 */ /* 0x000fc4000784c0ff */
[C---:B------:R-:W-:Y:S02]  /*7ff0*/  LOP3.LUT P5, RZ, R146.reuse, 0xff, RZ, 0xc0, !PT ;  /* 0x000000ff92ff7812 */ /* 0x040fe400078ac0ff */
[----:B------:R-:W-:Y:S02]  /*8000*/  LOP3.LUT P6, RZ, R146, 0xff00, RZ, 0xc0, !PT ;  /* 0x0000ff0092ff7812 */ /* 0x000fe400078cc0ff */
[----:B------:R-:W-:Y:S02]  /*8010*/  FSEL R106, R106, RZ, P2 ;  /* 0x000000ff6a6a7208 */ /* 0x000fe40001000000 */
[----:B------:R-:W-:Y:S02]  /*8020*/  FSEL R100, R100, RZ, P5 ;  /* 0x000000ff64647208 */ /* 0x000fe40002800000 */
[----:B------:R-:W-:Y:S02]  /*8030*/  FSEL R17, R17, RZ, P6 ;  /* 0x000000ff11117208 */ /* 0x000fe40003000000 */
[----:B------:R-:W-:-:S02]  /*8040*/  F2FP.F16.F32.PACK_AB R101, R106, R101 ;  /* 0x000000656a65723e */ /* 0x000fc400000000ff */
[----:B------:R-:W-:Y:S01]  /*8050*/  F2FP.F16.F32.PACK_AB R100, R17, R100 ;  /* 0x000000641164723e */ /* 0x000fe200000000ff */
[----:B------:R-:W-:Y:S06]  /*8060*/  BRA `(.L_x_812) ;  /* 0x0000000800c47947 */ /* 0x000fec0003800000 */
.L_x_815:
        /* <DEDUP_REMOVED lines=9> */
[--C-:B------:R-:W-:Y:S02]  /*8100*/  HADD2.F32 R101, -RZ, R99.reuse.H0_H0 ;  /* 0x20000063ff657230 */ /* 0x100fe40000004100 */
[----:B------:R-:W-:Y:S01]  /*8110*/  FADD.FTZ R102, R138, -R145 ;  /* 0x800000918a667221 */ /* 0x000fe20000010000 */
[----:B------:R-:W-:-:S02]  /*8120*/  HADD2.F32 R160, -RZ, R99.H1_H1 ;  /* 0x30000063ffa07230 */ /* 0x000fc40000004100 */
[----:B------:R-:W-:Y:S01]  /*8130*/  FADD.FTZ R100, R135, -R100 ;  /* 0x8000006487647221 */ /* 0x000fe20000010000 */
[--C-:B------:R-:W-:Y:S02]  /*8140*/  HADD2.F32 R105, -RZ, R98.reuse.H1_H1 ;  /* 0x30000062ff697230 */ /* 0x100fe40000004100 */
[C---:B-----5:R-:W-:Y:S01]  /*8150*/  FFMA.FTZ R101, R17.reuse, R104, R101 ;  /* 0x0000006811657223 */ /* 0x060fe20000010065 */
[----:B------:R-:W-:Y:S02]  /*8160*/  HADD2.F32 R104, -RZ, R98.H0_H0 ;  /* 0x20000062ff687230 */ /* 0x000fe40000004100 */
[----:B------:R-:W-:Y:S01]  /*8170*/  FFMA.FTZ R102, R17, R102, R160 ;  /* 0x0000006611667223 */ /* 0x000fe200000100a0 */
[----:B------:R-:W-:Y:S01]  /*8180*/  FADD.FTZ R160, R134, -R103 ;  /* 0x8000006786a07221 */ /* 0x000fe20000010000 */
[----:B------:R-:W-:Y:S01]  /*8190*/  FMUL.FTZ R101, R101, UR14 ;  /* 0x0000000e65657c20 */ /* 0x000fe20008410000 */
[----:B------:R-:W-:Y:S01]  /*81a0*/  ISETP.GE.U32.AND P2, PT, R146, RZ, PT ;  /* 0x000000ff9200720c */ /* 0x000fe20003f46070 */
[C---:B------:R-:W-:Y:S01]  /*81b0*/  FFMA.FTZ R103, R17.reuse, R100, R104 ;  /* 0x0000006411677223 */ /* 0x040fe20000010068 */
[----:B------:R-:W-:Y:S01]  /*81c0*/  FFMA.FTZ R100, R17, R160, R105 ;  /* 0x000000a011647223 */ /* 0x000fe20000010069 */
[----:B------:R-:W-:Y:S01]  /*81d0*/  FADD.FTZ R160, R131, -R156 ;  /* 0x8000009c83a07221 */ /* 0x000fe20000010000 */
[----:B------:R-:W-:-:S02]  /*81e0*/  HADD2.F32 R105, -RZ, R97.H1_H1 ;  /* 0x30000061ff697230 */ /* 0x000fc40000004100 */
[----:B------:R-:W-:Y:S01]  /*81f0*/  FADD.FTZ R104, R128, -R143 ;  /* 0x8000008f80687221 */ /* 0x000fe20000010000 */
[----:B------:R-:W-:Y:S01]  /*8200*/  HADD2.F32 R156, -RZ, R97.H0_H0 ;  /* 0x20000061ff9c7230 */ /* 0x000fe20000004100 */
[----:B------:R-:W-:Y:S01]  /*8210*/  LOP3.LUT P5, RZ, R147, 0xff0000, RZ, 0xc0, !PT ;  /* 0x00ff000093ff7812 */ /* 0x000fe200078ac0ff */
[----:B------:R-:W-:Y:S01]  /*8220*/  FMUL.FTZ R102, R102, UR14 ;  /* 0x0000000e66667c20 */ /* 0x000fe20008410000 */
[----:B------:R-:W-:Y:S01]  /*8230*/  FFMA.FTZ R105, R17, R160, R105 ;  /* 0x000000a011697223 */ /* 0x000fe20000010069 */
[----:B------:R-:W-:Y:S01]  /*8240*/  FADD.FTZ R160, R119, -R106 ;  /* 0x8000006a77a07221 */ /* 0x000fe20000010000 */
[----:B------:R-:W-:Y:S01]  /*8250*/  FFMA.FTZ R104, R17, R104, R156 ;  /* 0x0000006811687223 */ /* 0x000fe2000001009c */
[----:B------:R-:W-:Y:S01]  /*8260*/  FADD.FTZ R156, R116, -R107 ;  /* 0x8000006b749c7221 */ /* 0x000fe20000010000 */
[--C-:B------:R-:W-:Y:S01]  /*8270*/  HADD2.F32 R106, -RZ, R96.reuse.H0_H0 ;  /* 0x20000060ff6a7230 */ /* 0x100fe20000004100 */
[----:B------:R-:W-:Y:S01]  /*8280*/  ISETP.GE.U32.AND.EX P2, PT, R147, 0x1000000, PT, P2 ;  /* 0x010000009300780c */ /* 0x000fe20003f46120 */
[----:B------:R-:W-:-:S02]  /*8290*/  HADD2.F32 R107, -RZ, R96.H1_H1 ;  /* 0x30000060ff6b7230 */ /* 0x000fc40000004100 */
[----:B------:R-:W-:Y:S01]  /*82a0*/  FMUL.FTZ R103, R103, UR14 ;  /* 0x0000000e67677c20 */ /* 0x000fe20008410000 */
[----:B------:R-:W-:Y:S01]  /*82b0*/  FMUL.FTZ R100, R100, UR14 ;  /* 0x0000000e64647c20 */ /* 0x000fe20008410000 */
[----:B------:R-:W-:Y:S01]  /*82c0*/  FFMA.FTZ R106, R17, R156, R106 ;  /* 0x0000009c116a7223 */ /* 0x000fe2000001006a */
[----:B------:R-:W-:Y:S01]  /*82d0*/  LOP3.LUT P6, RZ, R147, 0xff, RZ, 0xc0, !PT ;  /* 0x000000ff93ff7812 */ /* 0x000fe200078cc0ff */
[----:B------:R-:W-:Y:S01]  /*82e0*/  FFMA.FTZ R17, R17, R160, R107 ;  /* 0x000000a011117223 */ /* 0x000fe2000001006b */
        /* <DEDUP_REMOVED lines=8> */
[----:B------:R-:W-:-:S02]  /*8370*/  FSEL R101, R100, RZ, P5 ;  /* 0x000000ff64657208 */ /* 0x000fc40002800000 */
[----:B------:R-:W-:Y:S02]  /*8380*/  LOP3.LUT P6, RZ, R146, 0xff0000, RZ, 0xc0, !PT ;  /* 0x00ff000092ff7812 */ /* 0x000fe400078cc0ff */
[----:B------:R-:W-:Y:S02]  /*8390*/  F2FP.F16.F32.PACK_AB R102, R101, R102 ;  /* 0x000000666566723e */ /* 0x000fe400000000ff */
[----:B------:R-:W-:Y:S02]  /*83a0*/  FSEL R101, R104, RZ, P6 ;  /* 0x000000ff68657208 */ /* 0x000fe40003000000 */
[C---:B------:R-:W-:Y:S02]  /*83b0*/  LOP3.LUT P2, RZ, R146.reuse, 0xff000000, RZ, 0xc0, !PT ;  /* 0xff00000092ff7812 */ /* 0x040fe4000784c0ff */
[C---:B------:R-:W-:Y:S02]  /*83c0*/  LOP3.LUT P5, RZ, R146.reuse, 0xff00, RZ, 0xc0, !PT ;  /* 0x0000ff0092ff7812 */ /* 0x040fe400078ac0ff */
[----:B------:R-:W-:-:S02]  /*83d0*/  LOP3.LUT P6, RZ, R146, 0xff, RZ, 0xc0, !PT ;  /* 0x000000ff92ff7812 */ /* 0x000fc400078cc0ff */
[----:B------:R-:W-:Y:S02]  /*83e0*/  FSEL R104, R105, RZ, P2 ;  /* 0x000000ff69687208 */ /* 0x000fe40001000000 */
[----:B------:R-:W-:Y:S02]  /*83f0*/  FSEL R17, R17, RZ, P5 ;  /* 0x000000ff11117208 */ /* 0x000fe40002800000 */
[----:B------:R-:W-:Y:S02]  /*8400*/  FSEL R100, R106, RZ, P6 ;  /* 0x000000ff6a647208 */ /* 0x000fe40003000000 */
[----:B------:R-:W-:Y:S02]  /*8410*/  F2FP.F16.F32.PACK_AB R103, R156, R107 ;  /* 0x0000006b9c67723e */ /* 0x000fe400000000ff */
[----:B------:R-:W-:Y:S02]  /*8420*/  F2FP.F16.F32.PACK_AB R101, R104, R101 ;  /* 0x000000656865723e */ /* 0x000fe400000000ff */
[----:B------:R-:W-:Y:S01]  /*8430*/  F2FP.F16.F32.PACK_AB R100, R17, R100 ;  /* 0x000000641164723e */ /* 0x000fe200000000ff */
[----:B------:R-:W-:Y:S06]  /*8440*/  BRA `(.L_x_812) ;  /* 0x0000000400cc7947 */ /* 0x000fec0003800000 */
.L_x_814:
[----:B-1-3--:R-:W1:Y:S02]  /*8450*/  LDC.64 R100, c[0x0][0x478] ;  /* 0x00011e00ff647b82 */ /* 0x00ae640000000a00 */
[----:B-1----:R-:W-:-:S04]  /*8460*/  ISETP.NE.U32.AND P1, PT, R100, RZ, PT ;  /* 0x000000ff6400720c */ /* 0x002fc80003f25070 */
[----:B------:R-:W-:-:S13]  /*8470*/  ISETP.NE.AND.EX P1, PT, R101, RZ, PT, P1 ;  /* 0x000000ff6500720c */ /* 0x000fda0003f25310 */
        /* <DEDUP_REMOVED lines=29> */
[C---:B------:R-:W-:Y:S01]  /*8650*/  F2FP.F16.F32.PACK_AB R94, R103.reuse, R102 ;  /* 0x00000066675e723e */ /* 0x040fe200000000ff */
[----:B------:R-:W-:Y:S01]  /*8660*/  FMUL.FTZ R103, R103, UR14 ;  /* 0x0000000e67677c20 */ /* 0x000fe20008410000 */
[----:B------:R-:W-:Y:S01]  /*8670*/  FSEL R105, R104, RZ, P2 ;  /* 0x000000ff68697208 */ /* 0x000fe20001000000 */
[----:B------:R-:W-:Y:S01]  /*8680*/  FMUL.FTZ R104, R100, UR14 ;  /* 0x0000000e64687c20 */ /* 0x000fe20008410000 */
[----:B------:R-:W-:-:S02]  /*8690*/  LOP3.LUT P6, RZ, R147, 0xff, RZ, 0xc0, !PT ;  /* 0x000000ff93ff7812 */ /* 0x000fc400078cc0ff */
[----:B------:R-:W-:Y:S02]  /*86a0*/  LOP3.LUT P2, RZ, R147, 0xff00, RZ, 0xc0, !PT ;  /* 0x0000ff0093ff7812 */ /* 0x000fe4000784c0ff */
[----:B------:R-:W-:Y:S02]  /*86b0*/  FSEL R101, R101, RZ, P6 ;  /* 0x000000ff65657208 */ /* 0x000fe40003000000 */
[----:B------:R-:W-:Y:S02]  /*86c0*/  FSEL R102, R103, RZ, P2 ;  /* 0x000000ff67667208 */ /* 0x000fe40001000000 */
[----:B------:R-:W-:Y:S01]  /*86d0*/  F2FP.F16.F32.PACK_AB R95, R95, R156 ;  /* 0x0000009c5f5f723e */ /* 0x000fe200000000ff */
[----:B------:R-:W-:Y:S01]  /*86e0*/  FMUL.FTZ R156, R156, UR14 ;  /* 0x0000000e9c9c7c20 */ /* 0x000fe20008410000 */
[----:B------:R-:W-:Y:S01]  /*86f0*/  F2FP.F16.F32.PACK_AB R102, R102, R101 ;  /* 0x000000656666723e */ /* 0x000fe200000000ff */
[----:B------:R-:W-:Y:S01]  /*8700*/  FMUL.FTZ R101, R93, UR14 ;  /* 0x0000000e5d657c20 */ /* 0x000fe20008410000 */
[----:B------:R-:W-:-:S02]  /*8710*/  LOP3.LUT P5, RZ, R147, 0xff0000, RZ, 0xc0, !PT ;  /* 0x00ff000093ff7812 */ /* 0x000fc400078ac0ff */
[----:B------:R-:W-:Y:S02]  /*8720*/  LOP3.LUT P6, RZ, R146, 0xff0000, RZ, 0xc0, !PT ;  /* 0x00ff000092ff7812 */ /* 0x000fe400078cc0ff */
[----:B------:R-:W-:Y:S01]  /*8730*/  F2FP.F16.F32.PACK_AB R93, R100, R93 ;  /* 0x0000005d645d723e */ /* 0x000fe200000000ff */
[----:B------:R-:W-:Y:S01]  /*8740*/  FMUL.FTZ R100, R92, UR14 ;  /* 0x0000000e5c647c20 */ /* 0x000fe20008410000 */
[C---:B------:R-:W-:Y:S01]  /*8750*/  F2FP.F16.F32.PACK_AB R92, R17.reuse, R92 ;  /* 0x0000005c115c723e */ /* 0x040fe200000000ff */
[----:B------:R-:W-:Y:S01]  /*8760*/  FMUL.FTZ R17, R17, UR14 ;  /* 0x0000000e11117c20 */ /* 0x000fe20008410000 */
[----:B------:R-:W-:Y:S02]  /*8770*/  FSEL R156, R156, RZ, P5 ;  /* 0x000000ff9c9c7208 */ /* 0x000fe40002800000 */
        /* <DEDUP_REMOVED lines=8> */
[----:B------:R-:W-:Y:S02]  /*8800*/  F2FP.F16.F32.PACK_AB R101, R104, R101 ;  /* 0x000000656865723e */ /* 0x000fe400000000ff */
[----:B------:R-:W-:Y:S01]  /*8810*/  F2FP.F16.F32.PACK_AB R100, R17, R100 ;  /* 0x000000641164723e */ /* 0x000fe200000000ff */
[----:B------:R-:W-:Y:S06]  /*8820*/  BRA `(.L_x_812) ;  /* 0x0000000000d47947 */ /* 0x000fec0003800000 */
.L_x_816:
[-CC-:B0-----:R-:W-:Y:S01]  /*8830*/  FFMA.FTZ R107, R133, R104.reuse, R105.reuse ;  /* 0x00000068856b7223 */ /* 0x181fe20000010069 */
[-CC-:B------:R-:W-:Y:S01]  /*8840*/  FFMA.FTZ R106, R137, R104.reuse, R105.reuse ;  /* 0x00000068896a7223 */ /* 0x180fe20000010069 */
[-CC-:B------:R-:W-:Y:S01]  /*8850*/  FFMA.FTZ R103, R136, R104.reuse, R105.reuse ;  /* 0x0000006888677223 */ /* 0x180fe20000010069 */
[-C--:B------:R-:W-:Y:S01]  /*8860*/  FFMA.FTZ R143, R140, R104.reuse, R105 ;  /* 0x000000688c8f7223 */ /* 0x080fe20000010069 */
[----:B------:R-:W-:Y:S01]  /*8870*/  FADD.FTZ R164, R132, -R107 ;  /* 0x8000006b84a47221 */ /* 0x000fe20000010000 */
[----:B------:R-:W-:Y:S01]  /*8880*/  FADD.FTZ R160, R135, -R106 ;  /* 0x8000006a87a07221 */ /* 0x000fe20000010000 */
[----:B------:R-:W-:Y:S01]  /*8890*/  FADD.FTZ R162, R134, -R103 ;  /* 0x8000006786a27221 */ /* 0x000fe20000010000 */
[--C-:B------:R-:W-:Y:S01]  /*88a0*/  FFMA.FTZ R101, R129, R104, R105.reuse ;  /* 0x0000006881657223 */ /* 0x100fe20000010069 */
[----:B-----5:R-:W-:Y:S01]  /*88b0*/  FMUL.FTZ R164, R17, R164 ;  /* 0x000000a411a47220 */ /* 0x020fe20000410000 */
[-CC-:B------:R-:W-:Y:S01]  /*88c0*/  FFMA.FTZ R102, R130, R104.reuse, R105.reuse ;  /* 0x0000006882667223 */ /* 0x180fe20000010069 */
[-CC-:B------:R-:W-:Y:S01]  /*88d0*/  FFMA.FTZ R100, R118, R104.reuse, R105.reuse ;  /* 0x0000006876647223 */ /* 0x180fe20000010069 */
[----:B------:R-:W-:Y:S01]  /*88e0*/  FFMA.FTZ R105, R117, R104, R105 ;  /* 0x0000006875697223 */ /* 0x000fe20000010069 */
[----:B------:R-:W-:Y:S01]  /*88f0*/  FMUL.FTZ R164, R164, UR14 ;  /* 0x0000000ea4a47c20 */ /* 0x000fe20008410000 */
[C---:B------:R-:W-:Y:S01]  /*8900*/  FMUL.FTZ R160, R17.reuse, R160 ;  /* 0x000000a011a07220 */ /* 0x040fe20000410000 */
[----:B------:R-:W-:Y:S01]  /*8910*/  FMUL.FTZ R162, R17, R162 ;  /* 0x000000a211a27220 */ /* 0x000fe20000410000 */
[----:B------:R-:W-:Y:S01]  /*8920*/  LOP3.LUT P5, RZ, R147, 0xff0000, RZ, 0xc0, !PT ;  /* 0x00ff000093ff7812 */ /* 0x000fe200078ac0ff */
[----:B------:R-:W-:Y:S01]  /*8930*/  FADD.FTZ R143, R138, -R143 ;  /* 0x8000008f8a8f7221 */ /* 0x000fe20000010000 */
[----:B------:R-:W-:Y:S01]  /*8940*/  FADD.FTZ R106, R128, -R101 ;  /* 0x80000065806a7221 */ /* 0x000fe20000010000 */
[----:B------:R-:W-:Y:S01]  /*8950*/  FADD.FTZ R156, R131, -R102 ;  /* 0x80000066839c7221 */ /* 0x000fe20000010000 */
[----:B------:R-:W-:Y:S01]  /*8960*/  FADD.FTZ R104, R119, -R100 ;  /* 0x8000006477687221 */ /* 0x000fe20000010000 */
[----:B------:R-:W-:Y:S01]  /*8970*/  FADD.FTZ R102, R116, -R105 ;  /* 0x8000006974667221 */ /* 0x000fe20000010000 */
[----:B------:R-:W-:Y:S01]  /*8980*/  FMUL.FTZ R160, R160, UR14 ;  /* 0x0000000ea0a07c20 */ /* 0x000fe20008410000 */
[----:B------:R-:W-:Y:S01]  /*8990*/  FMUL.FTZ R162, R162, UR14 ;  /* 0x0000000ea2a27c20 */ /* 0x000fe20008410000 */
[----:B------:R-:W-:Y:S01]  /*89a0*/  FSEL R103, R164, RZ, P5 ;  /* 0x000000ffa4677208 */ /* 0x000fe20002800000 */
[----:B------:R-:W-:Y:S01]  /*89b0*/  FMUL.FTZ R143, R17, R143 ;  /* 0x0000008f118f7220 */ /* 0x000fe20000410000 */
[----:B------:R-:W-:Y:S01]  /*89c0*/  LOP3.LUT P6, RZ, R147, 0xff, RZ, 0xc0, !PT ;  /* 0x000000ff93ff7812 */ /* 0x000fe200078cc0ff */
[----:B------:R-:W-:Y:S01]  /*89d0*/  FMUL.FTZ R100, R17, R106 ;  /* 0x0000006a11647220 */ /* 0x000fe20000410000 */
[----:B------:R-:W-:Y:S01]  /*89e0*/  LOP3.LUT P5, RZ, R147, 0xff00, RZ, 0xc0, !PT ;  /* 0x0000ff0093ff7812 */ /* 0x000fe200078ac0ff */
[C---:B------:R-:W-:Y:S01]  /*89f0*/  FMUL.FTZ R101, R17.reuse, R156 ;  /* 0x0000009c11657220 */ /* 0x040fe20000410000 */
[C---:B------:R-:W-:Y:S01]  /*8a00*/  FMUL.FTZ R104, R17.reuse, R104 ;  /* 0x0000006811687220 */ /* 0x040fe20000410000 */
[----:B------:R-:W-:Y:S01]  /*8a10*/  ISETP.GE.U32.AND P2, PT, R146, RZ, PT ;  /* 0x000000ff9200720c */ /* 0x000fe20003f46070 */
[----:B------:R-:W-:Y:S01]  /*8a20*/  FMUL.FTZ R17, R17, R102 ;  /* 0x0000006611117220 */ /* 0x000fe20000410000 */
[----:B------:R-:W-:Y:S01]  /*8a30*/  FSEL R102, R160, RZ, P6 ;  /* 0x000000ffa0667208 */ /* 0x000fe20003000000 */
[----:B------:R-:W-:Y:S01]  /*8a40*/  FMUL.FTZ R143, R143, UR14 ;  /* 0x0000000e8f8f7c20 */ /* 0x000fe20008410000 */
[----:B------:R-:W-:Y:S01]  /*8a50*/  FSEL R105, R162, RZ, P5 ;  /* 0x000000ffa2697208 */ /* 0x000fe20002800000 */
[----:B------:R-:W-:Y:S01]  /*8a60*/  FMUL.FTZ R100, R100, UR14 ;  /* 0x0000000e64647c20 */ /* 0x000fe20008410000 */
[----:B------:R-:W-:Y:S01]  /*8a70*/  ISETP.GE.U32.AND.EX P2, PT, R147, 0x1000000, PT, P2 ;  /* 0x010000009300780c */ /* 0x000fe20003f46120 */
[----:B------:R-:W-:Y:S01]  /*8a80*/  FMUL.FTZ R104, R104, UR14 ;  /* 0x0000000e68687c20 */ /* 0x000fe20008410000 */
[----:B------:R-:W-:Y:S01]  /*8a90*/  LOP3.LUT P6, RZ, R146, 0xff0000, RZ, 0xc0, !PT ;  /* 0x00ff000092ff7812 */ /* 0x000fe200078cc0ff */
[----:B------:R-:W-:Y:S01]  /*8aa0*/  FMUL.FTZ R17, R17, UR14 ;  /* 0x0000000e11117c20 */ /* 0x000fe20008410000 */
[----:B------:R-:W-:Y:S01]  /*8ab0*/  F2FP.F16.F32.PACK_AB R102, R105, R102 ;  /* 0x000000666966723e */ /* 0x000fe200000000ff */
[----:B------:R-:W-:Y:S01]  /*8ac0*/  FMUL.FTZ R105, R101, UR14 ;  /* 0x0000000e65697c20 */ /* 0x000fe20008410000 */
[----:B------:R-:W-:-:S02]  /*8ad0*/  FSEL R106, R143, RZ, P2 ;  /* 0x000000ff8f6a7208 */ /* 0x000fc40001000000 */
[----:B------:R-:W-:Y:S02]  /*8ae0*/  FSEL R101, R100, RZ, P6 ;  /* 0x000000ff64657208 */ /* 0x000fe40003000000 */
[C---:B------:R-:W-:Y:S02]  /*8af0*/  LOP3.LUT P2, RZ, R146.reuse, 0xff000000, RZ, 0xc0, !PT ;  /* 0xff00000092ff7812 */ /* 0x040fe4000784c0ff */
[C---:B------:R-:W-:Y:S02]  /*8b00*/  LOP3.LUT P5, RZ, R146.reuse, 0xff00, RZ, 0xc0, !PT ;  /* 0x0000ff0092ff7812 */ /* 0x040fe400078ac0ff */
[----:B------:R-:W-:Y:S02]  /*8b10*/  LOP3.LUT P6, RZ, R146, 0xff, RZ, 0xc0, !PT ;  /* 0x000000ff92ff7812 */ /* 0x000fe400078cc0ff */
[----:B------:R-:W-:Y:S02]  /*8b20*/  F2FP.F16.F32.PACK_AB R103, R106, R103 ;  /* 0x000000676a67723e */ /* 0x000fe400000000ff */
[----:B------:R-:W-:-:S02]  /*8b30*/  FSEL R106, R105, RZ, P2 ;  /* 0x000000ff696a7208 */ /* 0x000fc40001000000 */
[----:B------:R-:W-:Y:S02]  /*8b40*/  FSEL R100, R104, RZ, P5 ;  /* 0x000000ff68647208 */ /* 0x000fe40002800000 */
[----:B------:R-:W-:Y:S02]  /*8b50*/  FSEL R17, R17, RZ, P6 ;  /* 0x000000ff11117208 */ /* 0x000fe40003000000 */
[----:B------:R-:W-:Y:S02]  /*8b60*/  F2FP.F16.F32.PACK_AB R101, R106, R101 ;  /* 0x000000656a65723e */ /* 0x000fe400000000ff */
[----:B------:R-:W-:-:S07]  /*8b70*/  F2FP.F16.F32.PACK_AB R100, R100, R17 ;  /* 0x000000116464723e */ /* 0x000fce00000000ff */
.L_x_812:
        /* <DEDUP_REMOVED lines=9> */
.L_x_808:
[----:B------:R-:W-:Y:S05]  /*8c10*/  BSYNC.RECONVERGENT B1 ;  /* 0x0000000000017941 */ /* 0x000fea0003800200 */
.L_x_807:
[----:B-1-34-:R-:W1:Y:S02]  /*8c20*/  LDC.64 R100, c[0x0][0x380] ;  /* 0x0000e000ff647b82 */ /* 0x01ae640000000a00 */
[----:B-1----:R-:W-:-:S04]  /*8c30*/  LEA R4, R100, R4, 0x2 ;  /* 0x0000000464047211 */ /* 0x002fc800078e10ff */
[----:B------:R-:W-:-:S13]  /*8c40*/  ISETP.GE.AND P0, PT, R4, R101, PT ;  /* 0x000000650400720c */ /* 0x000fda0003f06270 */
[----:B------:R-:W-:Y:S05]  /*8c50*/  @!P0 BRA `(.L_x_817) ;  /* 0xffffff78004c8947 */ /* 0x000fea000383ffff */
.L_x_779:
[----:B------:R-:W-:Y:S05]  /*8c60*/  BSYNC B0 ;  /* 0x0000000000007941 */ /* 0x000fea0003800000 */
.L_x_778:
        /* <DEDUP_REMOVED lines=17> */
[C---:B------:R-:W-:Y:S01]  /*8d80*/  ISETP.GE.U32.AND P4, PT, R26.reuse, 0x100, PT ;  /* 0x000001001a00780c */ /* 0x040fe20003f86070 */
[----:B------:R-:W-:Y:S01]  /*8d90*/  STS.128 [R5+0x10], R60 ;  /* 0x0000103c05007388 */ /* 0x000fe20000000c00 */
[C---:B------:R-:W-:Y:S02]  /*8da0*/  ISETP.GE.U32.AND P3, PT, R26.reuse, 0x180, PT ;  /* 0x000001801a00780c */ /* 0x040fe40003f66070 */
[C---:B------:R-:W-:Y:S01]  /*8db0*/  ISETP.GE.U32.AND P2, PT, R26.reuse, 0x200, PT ;  /* 0x000002001a00780c */ /* 0x040fe20003f46070 */
[----:B------:R-:W-:Y:S01]  /*8dc0*/  STS.128 [R5+0x400], R88 ;  /* 0x0004005805007388 */ /* 0x000fe20000000c00 */
[----:B------:R-:W-:-:S02]  /*8dd0*/  ISETP.GE.U32.AND P1, PT, R26, 0x280, PT ;  /* 0x000002801a00780c */ /* 0x000fc40003f26070 */
[----:B------:R-:W-:Y:S01]  /*8de0*/  ISETP.GE.U32.AND P0, PT, R26, 0x300, PT ;  /* 0x000003001a00780c */ /* 0x000fe20003f06070 */
[----:B------:R1:W-:Y:S04]  /*8df0*/  STS.128 [R5+0x410], R44 ;  /* 0x0004102c05007388 */ /* 0x0003e80000000c00 */
[----:B------:R-:W-:Y:S04]  /*8e00*/  STS.128 [R5+0x800], R72 ;  /* 0x0008004805007388 */ /* 0x000fe80000000c00 */
[----:B------:R-:W-:Y:S01]  /*8e10*/  STS.128 [R5+0x810], R76 ;  /* 0x0008104c05007388 */ /* 0x000fe20000000c00 */
[----:B------:R-:W-:Y:S01]  /*8e20*/  BAR.SYNC.DEFER_BLOCKING 0x0 ;  /* 0x0000000000007b1d */ /* 0x000fe20000010000 */
[----:B-1----:R-:W-:-:S02]  /*8e30*/  SHF.L.U64.HI R45, R30, 0x2, R33 ;  /* 0x000000021e2d7819 */ /* 0x002fc40000010221 */
[----:B------:R-:W-:-:S04]  /*8e40*/  SHF.L.U32 R30, R30, 0x2, RZ ;  /* 0x000000021e1e7819 */ /* 0x000fc800000006ff */
[----:B---3--:R-:W-:-:S04]  /*8e50*/  IADD3 R28, P6, PT, R30, UR18, RZ ;  /* 0x000000121e1c7c10 */ /* 0x008fc8000ffde0ff */
[----:B------:R-:W-:Y:S02]  /*8e60*/  IADD3.X R47, PT, PT, R45, UR19, RZ, P6, !PT ;  /* 0x000000132d2f7c10 */ /* 0x000fe4000b7fe4ff */
[----:B------:R-:W-:-:S04]  /*8e70*/  IADD3 R26, P6, PT, R30, UR16, RZ ;  /* 0x000000101e1a7c10 */ /* 0x000fc8000ffde0ff */
[----:B------:R-:W-:Y:S01]  /*8e80*/  IADD3.X R45, PT, PT, R45, UR17, RZ, P6, !PT ;  /* 0x000000112d2d7c10 */ /* 0x000fe2000b7fe4ff */
        /* <DEDUP_REMOVED lines=28> */
[----:B------:R-:W-:Y:S01]  /*9050*/  LDS R18, [R0+0x2600] ;  /* 0x0026000000127984 */ /* 0x000fe20000000800 */
        /* <DEDUP_REMOVED lines=15> */
[----:B------:R-:W-:Y:S02]  /*9150*/  @P5 MOV R2, R28 ;  /* 0x0000001c00025202 */ /* 0x000fe40000000f00 */
[----:B------:R-:W-:Y:S01]  /*9160*/  @P5 IADD3 R28, P6, PT, R28, 0x200, RZ ;  /* 0x000002001c1c5810 */ /* 0x000fe20007fde0ff */
        /* <DEDUP_REMOVED lines=12> */
[-C--:B------:R-:W-:Y:S02]  /*9230*/  @P5 MOV R3, R47.reuse ;  /* 0x0000002f00035202 */ /* 0x080fe40000000f00 */
[----:B------:R-:W-:Y:S02]  /*9240*/  @P5 IADD3.X R47, PT, PT, RZ, R47, RZ, P6, !PT ;  /* 0x0000002fff2f5210 */ /* 0x000fe400037fe4ff */
        /* <DEDUP_REMOVED lines=21> */
[----:B------:R-:W-:-:S03]  /*93a0*/  FADD.FTZ R24, R24, R35 ;  /* 0x0000002318187221 */ /* 0x000fc60000010000 */
        /* <DEDUP_REMOVED lines=25> */
[----:B------:R-:W-:-:S04]  /*9540*/  FADD.FTZ R6, R6, R15 ;  /* 0x0000000f06067221 */ /* 0x000fc80000010000 */
        /* <DEDUP_REMOVED lines=54> */
.L_x_786:
        /* <DEDUP_REMOVED lines=8> */
.L_x_819:
[----:B------:R-:W-:Y:S05]  /*9930*/  BSYNC B1 ;  /* 0x0000000000017941 */ /* 0x000fea0003800000 */
.L_x_818:
        /* <DEDUP_REMOVED lines=8> */
.L_x_820:
[----:B------:R-:W-:-:S05]  /*99c0*/  FADD.FTZ R100, R100, R157 ;  /* 0x0000009d64647221 */ /* 0x000fca0000010000 */
[----:B------:R-:W-:Y:S01]  /*99d0*/  MOV R160, R100 ;  /* 0x0000006400a07202 */ /* 0x000fe20000000f00 */
[----:B------:R-:W-:Y:S01]  /*99e0*/  HFMA2 R161, -RZ, RZ, 0, 1.1920928955078125e-07 ;  /* 0x00000002ffa17431 */ /* 0x000fe200000001ff */
[----:B------:R-:W-:-:S07]  /*99f0*/  MOV R101, R145 ;  /* 0x0000009100657202 */ /* 0x000fce0000000f00 */
[----:B------:R-:W-:Y:S05]  /*9a00*/  WARPSYNC.COLLECTIVE R143, `(.L_x_821) ;  /* 0x000000008f087348 */ /* 0x000fea0003c00000 */
[----:B------:R0:W1:Y:S02]  /*9a10*/  SHFL.BFLY P0, R145, R160, R161, R162 ;  /* 0x0c0000a1a0917389 */ /* 0x00006400000000a2 */
[----:B01----:R-:W-:Y:S05]  /*9a20*/  ENDCOLLECTIVE ;  /* 0x000000000000791b */ /* 0x003fea0003800000 */
.L_x_821:
[----:B------:R-:W-:-:S05]  /*9a30*/  FADD.FTZ R101, R101, R156 ;  /* 0x0000009c65657221 */ /* 0x000fca0000010000 */
[----:B------:R-:W-:Y:S02]  /*9a40*/  MOV R160, R101 ;  /* 0x0000006500a07202 */ /* 0x000fe40000000f00 */
[----:B------:R-:W-:-:S07]  /*9a50*/  MOV R103, R145 ;  /* 0x0000009100677202 */ /* 0x000fce0000000f00 */
[----:B------:R-:W-:Y:S05]  /*9a60*/  WARPSYNC.COLLECTIVE R143, `(.L_x_822) ;  /* 0x000000008f087348 */ /* 0x000fea0003c00000 */
[----:B------:R0:W1:Y:S02]  /*9a70*/  SHFL.BFLY P0, R145, R160, R161, R162 ;  /* 0x0c0000a1a0917389 */ /* 0x00006400000000a2 */
[----:B01----:R-:W-:Y:S05]  /*9a80*/  ENDCOLLECTIVE ;  /* 0x000000000000791b */ /* 0x003fea0003800000 */
.L_x_822:
[----:B------:R-:W-:-:S05]  /*9a90*/  FADD.FTZ R103, R100, R103 ;  /* 0x0000006764677221 */ /* 0x000fca0000010000 */
[----:B------:R-:W-:Y:S01]  /*9aa0*/  MOV R160, R103 ;  /* 0x0000006700a07202 */ /* 0x000fe20000000f00 */
[----:B------:R-:W-:Y:S01]  /*9ab0*/  HFMA2 R161, -RZ, RZ, 0, 2.384185791015625e-07 ;  /* 0x00000004ffa17431 */ /* 0x000fe200000001ff */
[----:B------:R-:W-:-:S07]  /*9ac0*/  MOV R102, R145 ;  /* 0x0000009100667202 */ /* 0x000fce0000000f00 */
[----:B------:R-:W-:Y:S05]  /*9ad0*/  WARPSYNC.COLLECTIVE R143, `(.L_x_823) ;  /* 0x000000008f087348 */ /* 0x000fea0003c00000 */
[----:B------:R0:W1:Y:S02]  /*9ae0*/  SHFL.BFLY P0, R145, R160, R161, R162 ;  /* 0x0c0000a1a0917389 */ /* 0x00006400000000a2 */
[----:B01----:R-:W-:Y:S05]  /*9af0*/  ENDCOLLECTIVE ;  /* 0x000000000000791b */ /* 0x003fea0003800000 */
.L_x_823:
[----:B------:R-:W-:-:S05]  /*9b00*/  FADD.FTZ R102, R101, R102 ;  /* 0x0000006665667221 */ /* 0x000fca0000010000 */
[----:B------:R-:W-:Y:S02]  /*9b10*/  MOV R160, R102 ;  /* 0x0000006600a07202 */ /* 0x000fe40000000f00 */
[----:B------:R-:W-:-:S07]  /*9b20*/  MOV R104, R145 ;  /* 0x0000009100687202 */ /* 0x000fce0000000f00 */
[----:B------:R-:W-:Y:S05]  /*9b30*/  WARPSYNC.COLLECTIVE R143, `(.L_x_824) ;  /* 0x000000008f087348 */ /* 0x000fea0003c00000 */
[----:B------:R0:W1:Y:S02]  /*9b40*/  SHFL.BFLY P0, R145, R160, R161, R162 ;  /* 0x0c0000a1a0917389 */ /* 0x00006400000000a2 */
[----:B01----:R-:W-:Y:S05]  /*9b50*/  ENDCOLLECTIVE ;  /* 0x000000000000791b */ /* 0x003fea0003800000 */
.L_x_824:
[----:B------:R-:W-:-:S05]  /*9b60*/  FADD.FTZ R104, R103, R104 ;  /* 0x0000006867687221 */ /* 0x000fca0000010000 */
[----:B------:R-:W-:Y:S01]  /*9b70*/  MOV R160, R104 ;  /* 0x0000006800a07202 */ /* 0x000fe20000000f00 */
[----:B------:R-:W-:Y:S01]  /*9b80*/  HFMA2 R161, -RZ, RZ, 0, 4.76837158203125e-07 ;  /* 0x00000008ffa17431 */ /* 0x000fe200000001ff */
[----:B------:R-:W-:-:S07]  /*9b90*/  MOV R105, R145 ;  /* 0x0000009100697202 */ /* 0x000fce0000000f00 */
[----:B------:R-:W-:Y:S05]  /*9ba0*/  WARPSYNC.COLLECTIVE R143, `(.L_x_825) ;  /* 0x000000008f087348 */ /* 0x000fea0003c00000 */
[----:B------:R0:W1:Y:S02]  /*9bb0*/  SHFL.BFLY P0, R145, R160, R161, R162 ;  /* 0x0c0000a1a0917389 */ /* 0x00006400000000a2 */
[----:B01----:R-:W-:Y:S05]  /*9bc0*/  ENDCOLLECTIVE ;  /* 0x000000000000791b */ /* 0x003fea0003800000 */
.L_x_825:
[----:B------:R-:W-:-:S05]  /*9bd0*/  FADD.FTZ R105, R102, R105 ;  /* 0x0000006966697221 */ /* 0x000fca0000010000 */
[----:B------:R-:W-:Y:S02]  /*9be0*/  MOV R160, R105 ;  /* 0x0000006900a07202 */ /* 0x000fe40000000f00 */
[----:B------:R-:W-:-:S07]  /*9bf0*/  MOV R107, R145 ;  /* 0x00000091006b7202 */ /* 0x000fce0000000f00 */
[----:B------:R-:W-:Y:S05]  /*9c00*/  WARPSYNC.COLLECTIVE R143, `(.L_x_826) ;  /* 0x000000008f087348 */ /* 0x000fea0003c00000 */
[----:B------:R0:W1:Y:S02]  /*9c10*/  SHFL.BFLY P0, R145, R160, R161, R162 ;  /* 0x0c0000a1a0917389 */ /* 0x00006400000000a2 */
[----:B01----:R-:W-:Y:S05]  /*9c20*/  ENDCOLLECTIVE ;  /* 0x000000000000791b */ /* 0x003fea0003800000 */
.L_x_826:
[----:B------:R-:W-:-:S05]  /*9c30*/  FADD.FTZ R107, R104, R107 ;  /* 0x0000006b686b7221 */ /* 0x000fca0000010000 */
[----:B------:R-:W-:Y:S01]  /*9c40*/  MOV R160, R107 ;  /* 0x0000006b00a07202 */ /* 0x000fe20000000f00 */
[----:B------:R-:W-:Y:S01]  /*9c50*/  HFMA2 R161, -RZ, RZ, 0, 9.5367431640625e-07 ;  /* 0x00000010ffa17431 */ /* 0x000fe200000001ff */
[----:B------:R-:W-:-:S07]  /*9c60*/  MOV R106, R145 ;  /* 0x00000091006a7202 */ /* 0x000fce0000000f00 */
[----:B------:R-:W-:Y:S05]  /*9c70*/  WARPSYNC.COLLECTIVE R143, `(.L_x_827) ;  /* 0x000000008f087348 */ /* 0x000fea0003c00000 */
[----:B------:R0:W1:Y:S02]  /*9c80*/  SHFL.BFLY P0, R145, R160, R161, R162 ;  /* 0x0c0000a1a0917389 */ /* 0x00006400000000a2 */
[----:B01----:R-:W-:Y:S05]  /*9c90*/  ENDCOLLECTIVE ;  /* 0x000000000000791b */ /* 0x003fea0003800000 */
.L_x_827:
[----:B------:R-:W-:-:S05]  /*9ca0*/  FADD.FTZ R106, R105, R106 ;  /* 0x0000006a696a7221 */ /* 0x000fca0000010000 */
[----:B------:R-:W-:Y:S02]  /*9cb0*/  MOV R160, R106 ;  /* 0x0000006a00a07202 */ /* 0x000fe40000000f00 */
[----:B------:R-:W-:-:S07]  /*9cc0*/  MOV R100, R145 ;  /* 0x0000009100647202 */ /* 0x000fce0000000f00 */
[----:B------:R-:W-:Y:S05]  /*9cd0*/  WARPSYNC.COLLECTIVE R143, `(.L_x_828) ;  /* 0x000000008f087348 */ /* 0x000fea0003c00000 */
[----:B------:R0:W1:Y:S02]  /*9ce0*/  SHFL.BFLY P0, R145, R160, R161, R162 ;  /* 0x0c0000a1a0917389 */ /* 0x00006400000000a2 */
[----:B01----:R-:W-:Y:S05]  /*9cf0*/  ENDCOLLECTIVE ;  /* 0x000000000000791b */ /* 0x003fea0003800000 */
.L_x_828:
[----:B------:R-:W-:Y:S01]  /*9d00*/  MOV R101, R145 ;  /* 0x0000009100657202 */ /* 0x000fe20000000f00 */
[----:B------:R-:W-:Y:S06]  /*9d10*/  BRA `(.L_x_829) ;  /* 0xffffff7c00847947 */ /* 0x000fec000383ffff */
.L_x_830:
        /* <DEDUP_REMOVED lines=14> */
.L_x_4942:


//--------------------- .text._ZN10layer_norm22ln_bwd_finalize_kernelINS_22Kernel_traits_finalizeILj768E6__halfS2_S2_S2_fjLb0ELj1024ELj4ENS_18Kernel_traits_baseILj768ES2_S2_S2_S2_fjLj1024EEEEELb0ELb1EEEvNS_9BwdParamsE --------------------------
	.section	.text._ZN10layer_norm22ln_bwd_finalize_kernelINS_22Kernel_traits_finalizeILj768E6__halfS2_S2_S2_fjLb0ELj1024ELj4ENS_18Kernel_traits_baseILj768ES2_S2_S2_S2_fjLj1024EEEEELb0ELb1EEEvNS_9BwdParamsE,"ax",@progbits
	.align	128
        .global         _ZN10layer_norm22ln_bwd_finalize_kernelINS_22Kernel_traits_finalizeILj768E6__halfS2_S2_S2_fjLb0ELj1024ELj4ENS_18Kernel_traits_baseILj768ES2_S2_S2_S2_fjLj1024EEEEELb0ELb1EEEvNS_9BwdParamsE
        .type           _ZN10layer_norm22ln_bwd_finalize_kernelINS_22Kernel_traits_finalizeILj768E6__halfS2_S2_S2_fjLb0ELj1024ELj4ENS_18Kernel_traits_baseILj768ES2_S2_S2_S2_fjLj1024EEEEELb0ELb1EEEvNS_9BwdParamsE,@function
        .size           _ZN10layer_norm22ln_bwd_finalize_kernelINS_22Kernel_traits_finalizeILj768E6__halfS2_S2_S2_fjLb0ELj1024ELj4ENS_18Kernel_traits_baseILj768ES2_S2_S2_S2_fjLj1024EEEEELb0ELb1EEEvNS_9BwdParamsE,(.L_x_4943 - _ZN10layer_norm22ln_bwd_finalize_kernelINS_22Kernel_traits_finalizeILj768E6__halfS2_S2_S2_fjLb0ELj1024ELj4ENS_18Kernel_traits_baseILj768ES2_S2_S2_S2_fjLj1024EEEEELb0ELb1EEEvNS_9BwdParamsE)
        .other          _ZN10layer_norm22ln_bwd_finalize_kernelINS_22Kernel_traits_finalizeILj768E6__halfS2_S2_S2_fjLb0ELj1024ELj4ENS_18Kernel_traits_baseILj768ES2_S2_S2_S2_fjLj1024EEEEELb0ELb1EEEvNS_9BwdParamsE,@"STO_CUDA_ENTRY STV_DEFAULT"
_ZN10layer_norm22ln_bwd_finalize_kernelINS_22Kernel_traits_finalizeILj768E6__halfS2_S2_S2_fjLb0ELj1024ELj4ENS_18Kernel_traits_baseILj768ES2_S2_S2_S2_fjLj1024EEEEELb0ELb1EEEvNS_9BwdParamsE:
.text._ZN10layer_norm22ln_bwd_finalize_kernelINS_22Kernel_traits_finalizeILj768E6__halfS2_S2_S2_fjLb0ELj1024ELj4ENS_18Kernel_traits_baseILj768ES2_S2_S2_S2_fjLj1024EEEEELb0ELb1EEEvNS_9BwdParamsE:
        /* <DEDUP_REMOVED lines=81> */
.L_x_835:
        /* <DEDUP_REMOVED lines=118> */
.L_x_834:
[----:B------:R-:W-:Y:S05]  /*0c70*/  BSYNC.RECONVERGENT B1 ;  /* 0x0000000000017941 */ /* 0x000fea0003800200 */
.L_x_833:
        /* <DEDUP_REMOVED lines=77> */
.L_x_837:
[----:B------:R-:W-:Y:S05]  /*1150*/  BSYNC.RECONVERGENT B1 ;  /* 0x0000000000017941 */ /* 0x000fea0003800200 */
.L_x_836:
        /* <DEDUP_REMOVED lines=38> */
.L_x_839:
[----:B------:R-:W-:Y:S05]  /*13c0*/  BSYNC.RECONVERGENT B1 ;  /* 0x0000000000017941 */ /* 0x000fea0003800200 */
.L_x_838:
        /* <DEDUP_REMOVED lines=8> */
.L_x_840:
        /* <DEDUP_REMOVED lines=10> */
.L_x_832:
[----:B------:R-:W-:Y:S05]  /*14f0*/  BSYNC.RECONVERGENT B0 ;  /* 0x0000000000007941 */ /* 0x000fea0003800200 */
.L_x_831:
        /* <DEDUP_REMOVED lines=57> */
.L_x_841:
        /* <DEDUP_REMOVED lines=15> */
.L_x_4943:


//--------------------- .text._ZN10layer_norm40ln_parallel_residual_bwd_finalize_kernelINS_22Kernel_traits_finalizeILj768E6__halfS2_S2_S2_fjLb0ELj1024ELj4ENS_18Kernel_traits_baseILj768ES2_S2_S2_S2_fjLj1024EEEEELb1EEEvNS_9BwdParamsE --------------------------
	.section	.text._ZN10layer_norm40ln_parallel_residual_bwd_finalize_kernelINS_22Kernel_traits_finalizeILj768E6__halfS2_S2_S2_fjLb0ELj1024ELj4ENS_18Kernel_traits_baseILj768ES2_S2_S2_S2_fjLj1024EEEEELb1EEEvNS_9BwdParamsE,"ax",@progbits
	.align	128
        .global         _ZN10layer_norm40ln_parallel_residual_bwd_finalize_kernelINS_22Kernel_traits_finalizeILj768E6__halfS2_S2_S2_fjLb0ELj1024ELj4ENS_18Kernel_traits_baseILj768ES2_S2_S2_S2_fjLj1024EEEEELb1EEEvNS_9BwdParamsE
        .type           _ZN10layer_norm40ln_parallel_residual_bwd_finalize_kernelINS_22Kernel_traits_finalizeILj768E6__halfS2_S2_S2_fjLb0ELj1024ELj4ENS_18Kernel_traits_baseILj768ES2_S2_S2_S2_fjLj1024EEEEELb1EEEvNS_9BwdParamsE,@function
        .size           _ZN10layer_norm40ln_parallel_residual_bwd_finalize_kernelINS_22Kernel_traits_finalizeILj768E6__halfS2_S2_S2_fjLb0ELj1024ELj4ENS_18Kernel_traits_baseILj768ES2_S2_S2_S2_fjLj1024EEEEELb1EEEvNS_9BwdParamsE,(.L_x_4944 - _ZN10layer_norm40ln_parallel_residual_bwd_finalize_kernelINS_22Kernel_traits_finalizeILj768E6__halfS2_S2_S2_fjLb0ELj1024ELj4ENS_18Kernel_traits_baseILj768ES2_S2_S2_S2_fjLj1024EEEEELb1EEEvNS_9BwdParamsE)
        .other          _ZN10layer_norm40ln_parallel_residual_bwd_finalize_kernelINS_22Kernel_traits_finalizeILj768E6__halfS2_S2_S2_fjLb0ELj1024ELj4ENS_18Kernel_traits_baseILj768ES2_S2_S2_S2_fjLj1024EEEEELb1EEEvNS_9BwdParamsE,@"STO_CUDA_ENTRY STV_DEFAULT"
_ZN10layer_norm40ln_parallel_residual_bwd_finalize_kernelINS_22Kernel_traits_finalizeILj768E6__halfS2_S2_S2_fjLb0ELj1024ELj4ENS_18Kernel_traits_baseILj768ES2_S2_S2_S2_fjLj1024EEEEELb1EEEvNS_9BwdParamsE:
.text._ZN10layer_norm40ln_parallel_residual_bwd_finalize_kernelINS_22Kernel_traits_finalizeILj768E6__halfS2_S2_S2_fjLb0ELj1024ELj4ENS_18Kernel_traits_baseILj768ES2_S2_S2_S2_fjLj1024EEEEELb1EEEvNS_9BwdParamsE:
        /* <DEDUP_REMOVED lines=60> */
.L_x_846:
        /* <DEDUP_REMOVED lines=112> */
.L_x_845:
[----:B------:R-:W-:Y:S05]  /*0ac0*/  BSYNC.RECONVERGENT B1 ;  /* 0x0000000000017941 */ /* 0x000fea0003800200 */
.L_x_844:
        /* <DEDUP_REMOVED lines=66> */
.L_x_848:
[----:B------:R-:W-:Y:S05]  /*0ef0*/  BSYNC.RECONVERGENT B1 ;  /* 0x0000000000017941 */ /* 0x000fea0003800200 */
.L_x_847:
        /* <DEDUP_REMOVED lines=37> */
.L_x_850:
[----:B------:R-:W-:Y:S05]  /*1150*/  BSYNC.RECONVERGENT B1 ;  /* 0x0000000000017941 */ /* 0x000fea0003800200 */
.L_x_849:
        /* <DEDUP_REMOVED lines=19> */
.L_x_843:
[----:B------:R-:W-:Y:S05]  /*1290*/  BSYNC.RECONVERGENT B0 ;  /* 0x0000000000007941 */ /* 0x000fea0003800200 */
.L_x_842:
        /* <DEDUP_REMOVED lines=92> */
.L_x_851:
        /* <DEDUP_REMOVED lines=10> */
.L_x_4944:


//--------------------- .text._ZN10layer_norm31ln_parallel_residual_bwd_kernelINS_13Kernel_traitsI6__halfS2_S2_S2_fjLj768ELj1ELj4ELj1ELj16ENS_18Kernel_traits_baseILj768ES2_S2_S2_S2_fjLj128EEEEELb1ELb1ELb1EEEvNS_9BwdParamsE --------------------------
	.section	.text._ZN10layer_norm31ln_parallel_residual_bwd_kernelINS_13Kernel_traitsI6__halfS2_S2_S2_fjLj768ELj1ELj4ELj1ELj16ENS_18Kernel_traits_baseILj768ES2_S2_S2_S2_fjLj128EEEEELb1ELb1ELb1EEEvNS_9BwdParamsE,"ax",@progbits
	.align	128
        .global         _ZN10layer_norm31ln_parallel_residual_bwd_kernelINS_13Kernel_traitsI6__halfS2_S2_S2_fjLj768ELj1ELj4ELj1ELj16ENS_18Kernel_traits_baseILj768ES2_S2_S2_S2_fjLj128EEEEELb1ELb1ELb1EEEvNS_9BwdParamsE
        .type           _ZN10layer_norm31ln_parallel_residual_bwd_kernelINS_13Kernel_traitsI6__halfS2_S2_S2_fjLj768ELj1ELj4ELj1ELj16ENS_18Kernel_traits_baseILj768ES2_S2_S2_S2_fjLj128EEEEELb1ELb1ELb1EEEvNS_9BwdParamsE,@function
        .size           _ZN10layer_norm31ln_parallel_residual_bwd_kernelINS_13Kernel_traitsI6__halfS2_S2_S2_fjLj768ELj1ELj4ELj1ELj16ENS_18Kernel_traits_baseILj768ES2_S2_S2_S2_fjLj128EEEEELb1ELb1ELb1EEEvNS_9BwdParamsE,(.L_x_4945 - _ZN10layer_norm31ln_parallel_residual_bwd_kernelINS_13Kernel_traitsI6__halfS2_S2_S2_fjLj768ELj1ELj4ELj1ELj16ENS_18Kernel_traits_baseILj768ES2_S2_S2_S2_fjLj128EEEEELb1ELb1ELb1EEEvNS_9BwdParamsE)
        .other          _ZN10layer_norm31ln_parallel_residual_bwd_kernelINS_13Kernel_traitsI6__halfS2_S2_S2_fjLj768ELj1ELj4ELj1ELj16ENS_18Kernel_traits_baseILj768ES2_S2_S2_S2_fjLj128EEEEELb1ELb1ELb1EEEvNS_9BwdParamsE,@"STO_CUDA_ENTRY STV_DEFAULT"
_ZN10layer_norm31ln_parallel_residual_bwd_kernelINS_13Kernel_traitsI6__halfS2_S2_S2_fjLj768ELj1ELj4ELj1ELj16ENS_18Kernel_traits_baseILj768ES2_S2_S2_S2_fjLj128EEEEELb1ELb1ELb1EEEvNS_9BwdParamsE:
.text._ZN10layer_norm31ln_parallel_residual_bwd_kernelINS_13Kernel_traitsI6__halfS2_S2_S2_fjLj768ELj1ELj4ELj1ELj16ENS_18Kernel_traits_baseILj768ES2_S2_S2_S2_fjLj128EEEEELb1ELb1ELb1EEEvNS_9BwdParamsE:
        /* <DEDUP_REMOVED lines=48> */
[----:B------:R0:W5:Y:S01]  /*0300*/  LDG.E.128 R4, desc[UR12][R2.64+0x400] ;  /* 0x0004000c02047981 */ /* 0x000162000c1e1d00 */
        /* <DEDUP_REMOVED lines=11> */
[----:B0-----:R-:W-:-:S02]  /*03c0*/  CS2R R2, SRZ ;  /* 0x0000000000027805 */ /* 0x001fc4000001ff00 */
        /* <DEDUP_REMOVED lines=13> */
[----:B--2---:R-:W-:Y:S02]  /*04a0*/  ISETP.NE.AND P3, PT, R94, RZ, PT ;  /* 0x000000ff5e00720c */ /* 0x004fe40003f65270 */
[----:B------:R-:W-:Y:S02]  /*04b0*/  PLOP3.LUT P4, PT, PT, PT, UP0, 0x80, 0x8 ;  /* 0x000000000008781c */ /* 0x000fe40003f8f008 */
[----:B------:R-:W-:Y:S01]  /*04c0*/  MOV R95, RZ ;  /* 0x000000ff005f7202 */ /* 0x000fe20000000f00 */
[--C-:B---3--:R-:W-:Y:S02]  /*04d0*/  HADD2.F32 R130, -RZ, R120.reuse.H0_H0 ;  /* 0x20000078ff827230 */ /* 0x108fe40000004100 */
[----:B------:R-:W-:Y:S02]  /*04e0*/  HADD2.F32 R129, -RZ, R120.H1_H1 ;  /* 0x30000078ff817230 */ /* 0x000fe40000004100 */
[----:B------:R-:W-:-:S02]  /*04f0*/  HADD2.F32 R128, -RZ, R121.H0_H0 ;  /* 0x20000079ff807230 */ /* 0x000fc40000004100 */
[----:B------:R-:W-:Y:S02]  /*0500*/  HADD2.F32 R127, -RZ, R121.H1_H1 ;  /* 0x30000079ff7f7230 */ /* 0x000fe40000004100 */
[--C-:B------:R-:W-:Y:S02]  /*0510*/  HADD2.F32 R126, -RZ, R122.reuse.H0_H0 ;  /* 0x2000007aff7e7230 */ /* 0x100fe40000004100 */
[----:B------:R-:W-:Y:S02]  /*0520*/  HADD2.F32 R125, -RZ, R122.H1_H1 ;  /* 0x3000007aff7d7230 */ /* 0x000fe40000004100 */
[--C-:B----4-:R-:W-:Y:S02]  /*0530*/  HADD2.F32 R122, -RZ, R112.reuse.H0_H0 ;  /* 0x20000070ff7a7230 */ /* 0x110fe40000004100 */
[----:B------:R-:W-:Y:S02]  /*0540*/  HADD2.F32 R121, -RZ, R112.H1_H1 ;  /* 0x30000070ff797230 */ /* 0x000fe40000004100 */
[----:B------:R-:W-:-:S02]  /*0550*/  HADD2.F32 R120, -RZ, R113.H0_H0 ;  /* 0x20000071ff787230 */ /* 0x000fc40000004100 */
[----:B------:R-:W-:Y:S02]  /*0560*/  HADD2.F32 R119, -RZ, R113.H1_H1 ;  /* 0x30000071ff777230 */ /* 0x000fe40000004100 */
[--C-:B------:R-:W-:Y:S02]  /*0570*/  HADD2.F32 R118, -RZ, R114.reuse.H0_H0 ;  /* 0x20000072ff767230 */ /* 0x100fe40000004100 */
[----:B------:R-:W-:Y:S02]  /*0580*/  HADD2.F32 R117, -RZ, R114.H1_H1 ;  /* 0x30000072ff757230 */ /* 0x000fe40000004100 */
[----:B------:R-:W-:Y:S02]  /*0590*/  HADD2.F32 R124, -RZ, R123.H0_H0 ;  /* 0x2000007bff7c7230 */ /* 0x000fe40000004100 */
[----:B------:R-:W-:Y:S02]  /*05a0*/  HADD2.F32 R116, -RZ, R115.H0_H0 ;  /* 0x20000073ff747230 */ /* 0x000fe40000004100 */
[----:B-----5:R-:W-:-:S02]  /*05b0*/  HADD2.F32 R114, -RZ, R4.H0_H0 ;  /* 0x20000004ff727230 */ /* 0x020fc40000004100 */
        /* <DEDUP_REMOVED lines=9> */
[----:B------:R-:W-:Y:S02]  /*0650*/  HADD2.F32 R123, -RZ, R123.H1_H1 ;  /* 0x3000007bff7b7230 */ /* 0x000fe40000004100 */
[----:B------:R-:W-:-:S07]  /*0660*/  HADD2.F32 R115, -RZ, R115.H1_H1 ;  /* 0x30000073ff737230 */ /* 0x000fce0000004100 */
.L_x_880:
[----:B------:R-:W0:Y:S01]  /*0670*/  S2R R52, SR_TID.X ;  /* 0x0000000000347919 */ /* 0x000e220000002100 */
[----:B------:R-:W1:Y:S01]  /*0680*/  LDC.64 R60, c[0x0][0x3a8] ;  /* 0x0000ea00ff3c7b82 */ /* 0x000e620000000a00 */
[----:B------:R-:W-:-:S05]  /*0690*/  IMAD R0, R102, UR16, RZ ;  /* 0x0000001066007c24 */ /* 0x000fca000f8e02ff */
[----:B------:R-:W-:Y:S02]  /*06a0*/  SHF.R.S32.HI R53, RZ, 0x1f, R0 ;  /* 0x0000001fff357819 */ /* 0x000fe40000011400 */
[----:B------:R-:W2:Y:S02]  /*06b0*/  LDC.64 R106, c[0x0][0x3c0] ;  /* 0x0000f000ff6a7b82 */ /* 0x000ea40000000a00 */
[----:B------:R-:W-:-:S06]  /*06c0*/  LEA.HI R53, R53, R0, RZ, 0x3 ;  /* 0x0000000035357211 */ /* 0x000fcc00078f18ff */
[----:B------:R-:W3:Y:S08]  /*06d0*/  LDC.64 R72, c[0x0][0x428] ;  /* 0x00010a00ff487b82 */ /* 0x000ef00000000a00 */
[----:B------:R-:W4:Y:S01]  /*06e0*/  LDC.64 R104, c[0x0][0x3c8] ;  /* 0x0000f200ff687b82 */ /* 0x000f220000000a00 */
[----:B0-----:R-:W-:-:S07]  /*06f0*/  LOP3.LUT R52, R52, 0x1f, RZ, 0xc0, !PT ;  /* 0x0000001f34347812 */ /* 0x001fce00078ec0ff */
[----:B------:R-:W0:Y:S01]  /*0700*/  LDC.64 R140, c[0x0][0x3b0] ;  /* 0x0000ec00ff8c7b82 */ /* 0x000e220000000a00 */
[----:B------:R-:W-:Y:S01]  /*0710*/  LEA.HI.SX32 R133, R53, R52, 0x1d ;  /* 0x0000003435857211 */ /* 0x000fe200078feaff */
[----:B--2---:R-:W-:-:S03]  /*0720*/  IMAD.WIDE R106, R102, 0x4, R106 ;  /* 0x00000004666a7825 */ /* 0x004fc600078e026a */
[C---:B------:R-:W-:Y:S01]  /*0730*/  IADD3 R132, PT, PT, R133.reuse, 0x20, RZ ;  /* 0x0000002085847810 */ /* 0x040fe20007ffe0ff */
[C---:B-1----:R-:W-:Y:S01]  /*0740*/  IMAD.WIDE.U32 R52, R133.reuse, 0x10, R60 ;  /* 0x0000001085347825 */ /* 0x042fe200078e003c */
[C---:B------:R-:W-:Y:S01]  /*0750*/  IADD3 R93, PT, PT, R133.reuse, 0x40, RZ ;  /* 0x00000040855d7810 */ /* 0x040fe20007ffe0ff */
[----:B------:R1:W2:Y:S01]  /*0760*/  LDG.E R0, desc[UR12][R106.64] ;  /* 0x0000000c6a007981 */ /* 0x0002a2000c1e1900 */
[----:B------:R-:W-:Y:S01]  /*0770*/  ISETP.NE.U32.AND P0, PT, RZ, UR18, PT ;  /* 0x00000012ff007c0c */ /* 0x000fe2000bf05070 */
[----:B------:R-:W0:Y:S02]  /*0780*/  @P4 LDC.64 R142, c[0x0][0x438] ;  /* 0x00010e00ff8e4b82 */ /* 0x000e240000000a00 */
[----:B------:R-:W2:Y:S01]  /*0790*/  LDG.E.128 R52, desc[UR12][R52.64] ;  /* 0x0000000c34347981 */ /* 0x000ea2000c1e1d00 */
[----:B---3--:R-:W-:-:S04]  /*07a0*/  IMAD.WIDE.U32 R64, R133, 0x10, R72 ;  /* 0x0000001085407825 */ /* 0x008fc800078e0048 */
[----:B------:R-:W-:Y:S01]  /*07b0*/  IMAD.WIDE.U32 R56, R132, 0x10, R60 ;  /* 0x0000001084387825 */ /* 0x000fe200078e003c */
[----:B-1----:R-:W1:Y:S01]  /*07c0*/  @P4 LDC.64 R106, c[0x0][0x438] ;  /* 0x00010e00ff6a4b82 */ /* 0x002e620000000a00 */
[----:B------:R-:W3:Y:S02]  /*07d0*/  LDG.E.128 R64, desc[UR12][R64.64] ;  /* 0x0000000c40407981 */ /* 0x000ee4000c1e1d00 */
[----:B----4-:R-:W-:Y:S02]  /*07e0*/  IMAD.WIDE R144, R102, 0x4, R104 ;  /* 0x0000000466907825 */ /* 0x010fe400078e0268 */
[----:B------:R-:W4:Y:S02]  /*07f0*/  LDG.E.128 R56, desc[UR12][R56.64] ;  /* 0x0000000c38387981 */ /* 0x000f24000c1e1d00 */
[----:B------:R-:W-:Y:S01]  /*0800*/  IMAD.WIDE.U32 R60, R93, 0x10, R60 ;  /* 0x000000105d3c7825 */ /* 0x000fe200078e003c */
[----:B------:R-:W1:Y:S01]  /*0810*/  @P4 LDC.64 R136, c[0x0][0x438] ;  /* 0x00010e00ff884b82 */ /* 0x000e620000000a00 */
[----:B------:R1:W4:Y:S02]  /*0820*/  LDG.E R131, desc[UR12][R144.64] ;  /* 0x0000000c90837981 */ /* 0x000324000c1e1900 */
[----:B------:R-:W-:-:S02]  /*0830*/  IMAD.WIDE.U32 R68, R132, 0x10, R72 ;  /* 0x0000001084447825 */ /* 0x000fc400078e0048 */
[----:B------:R-:W4:Y:S02]  /*0840*/  LDG.E.128 R60, desc[UR12][R60.64] ;  /* 0x0000000c3c3c7981 */ /* 0x000f24000c1e1d00 */
[----:B------:R-:W-:Y:S02]  /*0850*/  IMAD.WIDE.U32 R72, R93, 0x10, R72 ;  /* 0x000000105d487825 */ /* 0x000fe400078e0048 */
[----:B------:R-:W4:Y:S04]  /*0860*/  LDG.E.128 R68, desc[UR12][R68.64] ;  /* 0x0000000c44447981 */ /* 0x000f28000c1e1d00 */
[----:B------:R-:W4:Y:S01]  /*0870*/  LDG.E.128 R72, desc[UR12][R72.64] ;  /* 0x0000000c48487981 */ /* 0x000f22000c1e1d00 */
[----:B0-----:R-:W-:-:S04]  /*0880*/  IMAD.WIDE.U32 R162, R133, 0x8, R140 ;  /* 0x0000000885a27825 */ /* 0x001fc800078e008c */
[C---:B-1----:R-:W-:Y:S02]  /*0890*/  @P4 IMAD.WIDE.U32 R144, R93.reuse, 0x10, R106 ;  /* 0x000000105d904825 */ /* 0x042fe400078e006a */
[----:B------:R-:W5:Y:S02]  /*08a0*/  LDG.E.64 R162, desc[UR12][R162.64] ;  /* 0x0000000ca2a27981 */ /* 0x000f64000c1e1b00 */
[--C-:B------:R-:W-:Y:S01]  /*08b0*/  IMAD.WIDE.U32 R106, R132, 0x8, R140.reuse ;  /* 0x00000008846a7825 */ /* 0x100fe200078e008c */
[----:B------:R-:W-:Y:S01]  /*08c0*/  ISETP.NE.AND.EX P0, PT, RZ, UR19, PT, P0 ;  /* 0x00000013ff007c0c */ /* 0x000fe2000bf05300 */
[----:B------:R-:W5:Y:S04]  /*08d0*/  @P4 LDG.E.128 R32, desc[UR12][R144.64] ;  /* 0x0000000c90204981 */ /* 0x000f68000c1e1d00 */
[----:B------:R-:W5:Y:S08]  /*08e0*/  LDG.E.64 R106, desc[UR12][R106.64] ;  /* 0x0000000c6a6a7981 */ /* 0x000f70000c1e1b00 */
[----:B------:R-:W0:Y:S08]  /*08f0*/  @P0 LDC.64 R104, c[0x0][0x3b8] ;  /* 0x0000ee00ff680b82 */ /* 0x000e300000000a00 */
[----:B------:R-:W1:Y:S08]  /*0900*/  @P0 LDC.64 R138, c[0x0][0x3b8] ;  /* 0x0000ee00ff8a0b82 */ /* 0x000e700000000a00 */
[----:B------:R-:W1:Y:S01]  /*0910*/  @P0 LDC.64 R134, c[0x0][0x3b8] ;  /* 0x0000ee00ff860b82 */ /* 0x000e620000000a00 */
[----:B------:R-:W-:-:S04]  /*0920*/  IMAD.WIDE.U32 R140, R93, 0x8, R140 ;  /* 0x000000085d8c7825 */ /* 0x000fc800078e008c */
[----:B------:R-:W-:-:S04]  /*0930*/  @P4 IMAD.WIDE.U32 R142, R133, 0x10, R142 ;  /* 0x00000010858e4825 */ /* 0x000fc800078e008e */
[----:B0-----:R-:W-:Y:S01]  /*0940*/  @P0 IMAD.WIDE.U32 R104, R93, 0x8, R104 ;  /* 0x000000085d680825 */ /* 0x001fe200078e0068 */
[----:B------:R-:W5:Y:S04]  /*0950*/  @P4 LDG.E.128 R40, desc[UR12][R142.64] ;  /* 0x0000000c8e284981 */ /* 0x000f68000c1e1d00 */
[----:B------:R-:W5:Y:S01]  /*0960*/  @P0 LDG.E.64 R100, desc[UR12][R104.64] ;  /* 0x0000000c68640981 */ /* 0x000f62000c1e1b00 */
[----:B-1----:R-:W-:-:S05]  /*0970*/  @P0 IMAD.WIDE.U32 R138, R133, 0x8, R138 ;  /* 0x00000008858a0825 */ /* 0x002fca00078e008a */
[----:B------:R-:W5:Y:S01]  /*0980*/  @P0 LDG.E.64 R96, desc[UR12][R138.64] ;  /* 0x0000000c8a600981 */ /* 0x000f62000c1e1b00 */
[----:B------:R-:W-:-:S03]  /*0990*/  @P4 IMAD.WIDE.U32 R136, R132, 0x10, R136 ;  /* 0x0000001084884825 */ /* 0x000fc600078e0088 */
[----:B------:R4:W5:Y:S01]  /*09a0*/  LDG.E.64 R104, desc[UR12][R140.64] ;  /* 0x0000000c8c687981 */ /* 0x000962000c1e1b00 */
[----:B------:R-:W-:-:S03]  /*09b0*/  @P0 IMAD.WIDE.U32 R134, R132, 0x8, R134 ;  /* 0x0000000884860825 */ /* 0x000fc600078e0086 */
[----:B------:R0:W5:Y:S04]  /*09c0*/  @P4 LDG.E.128 R36, desc[UR12][R136.64] ;  /* 0x0000000c88244981 */ /* 0x000168000c1e1d00 */
[----:B------:R1:W5:Y:S01]  /*09d0*/  @P0 LDG.E.64 R98, desc[UR12][R134.64] ;  /* 0x0000000c86620981 */ /* 0x000362000c1e1b00 */
[----:B------:R-:W-:Y:S01]  /*09e0*/  UMOV UR7, 0xffffffff ;  /* 0xffffffff00077882 */ /* 0x000fe20000000000 */
[----:B------:R-:W-:-:S04]  /*09f0*/  ISETP.NE.U32.AND P1, PT, RZ, UR18, PT ;  /* 0x00000012ff007c0c */ /* 0x000fc8000bf25070 */
[----:B------:R-:W-:Y:S01]  /*0a00*/  ISETP.NE.AND.EX P1, PT, RZ, UR19, PT, P1 ;  /* 0x00000013ff007c0c */ /* 0x000fe2000bf25310 */
[--C-:B--2---:R-:W-:Y:S02]  /*0a10*/  HADD2.F32 R147, -RZ, R52.reuse.H0_H0 ;  /* 0x20000034ff937230 */ /* 0x104fe40000004100 */
[----:B------:R-:W-:Y:S01]  /*0a20*/  HADD2.F32 R149, -RZ, R52.H1_H1 ;  /* 0x30000034ff957230 */ /* 0x000fe20000004100 */
[----:B------:R-:W-:Y:S01]  /*0a30*/  FSEL R52, R0, RZ, !P3 ;  /* 0x000000ff00347208 */ /* 0x000fe20005800000 */
[--C-:B------:R-:W-:Y:S02]  /*0a40*/  HADD2.F32 R157, -RZ, R54.reuse.H1_H1 ;  /* 0x30000036ff9d7230 */ /* 0x100fe40000004100 */
[----:B------:R-:W-:Y:S02]  /*0a50*/  HADD2.F32 R155, -RZ, R54.H0_H0 ;  /* 0x20000036ff9b7230 */ /* 0x000fe40000004100 */
[C---:B------:R-:W-:Y:S01]  /*0a60*/  FADD.FTZ R0, -R52.reuse, R147 ;  /* 0x0000009334007221 */ /* 0x040fe20000010100 */
[----:B------:R-:W-:Y:S01]  /*0a70*/  FADD.FTZ R150, -R52, R157 ;  /* 0x0000009d34967221 */ /* 0x000fe20000010100 */
[----:B------:R-:W-:-:S02]  /*0a80*/  HADD2.F32 R151, -RZ, R53.H0_H0 ;  /* 0x20000035ff977230 */ /* 0x000fc40000004100 */
[C---:B------:R-:W-:Y:S01]  /*0a90*/  FADD.FTZ R158, -R52.reuse, R149 ;  /* 0x00000095349e7221 */ /* 0x040fe20000010100 */
[----:B---3--:R-:W-:Y:S02]  /*0aa0*/  HADD2.F32 R157, -RZ, R64.H0_H0 ;  /* 0x20000040ff9d7230 */ /* 0x008fe40000004100 */
[--C-:B----4-:R-:W-:Y:S02]  /*0ab0*/  HADD2.F32 R140, -RZ, R57.reuse.H0_H0 ;  /* 0x20000039ff8c7230 */ /* 0x110fe40000004100 */
[----:B------:R-:W-:Y:S01]  /*0ac0*/  FMUL.FTZ R0, R131, R0 ;  /* 0x0000000083007220 */ /* 0x000fe20000410000 */
[----:B------:R-:W-:Y:S02]  /*0ad0*/  HADD2.F32 R138, -RZ, R57.H1_H1 ;  /* 0x30000039ff8a7230 */ /* 0x000fe40000004100 */
[----:B------:R-:W-:Y:S01]  /*0ae0*/  FADD.FTZ R152, -R52, R155 ;  /* 0x0000009b34987221 */ /* 0x000fe20000010100 */
[----:B------:R-:W-:Y:S02]  /*0af0*/  HADD2.F32 R153, -RZ, R53.H1_H1 ;  /* 0x30000035ff997230 */ /* 0x000fe40000004100 */
[----:B------:R-:W-:-:S02]  /*0b00*/  HADD2.F32 R159, -RZ, R59.H0_H0 ;  /* 0x2000003bff9f7230 */ /* 0x000fc40000004100 */
[----:B------:R-:W-:Y:S02]  /*0b10*/  HADD2.F32 R57, -RZ, R59.H1_H1 ;  /* 0x3000003bff397230 */ /* 0x000fe40000004100 */
[--C-:B------:R-:W-:Y:S02]  /*0b20*/  HADD2.F32 R141, -RZ, R58.reuse.H0_H0 ;  /* 0x2000003aff8d7230 */ /* 0x100fe40000004100 */
[----:B------:R-:W-:Y:S02]  /*0b30*/  HADD2.F32 R143, -RZ, R58.H1_H1 ;  /* 0x3000003aff8f7230 */ /* 0x000fe40000004100 */
[----:B------:R-:W-:Y:S02]  /*0b40*/  HADD2.F32 R59, -RZ, R62.H1_H1 ;  /* 0x3000003eff3b7230 */ /* 0x000fe40000004100 */
[----:B------:R-:W-:Y:S01]  /*0b50*/  FADD.FTZ R156, -R52, R151 ;  /* 0x00000097349c7221 */ /* 0x000fe20000010100 */
[----:B------:R-:W-:Y:S02]  /*0b60*/  HADD2.F32 R155, -RZ, R64.H1_H1 ;  /* 0x30000040ff9b7230 */ /* 0x000fe40000004100 */
[----:B------:R-:W-:Y:S01]  /*0b70*/  FADD.FTZ R92, R157, R92 ;  /* 0x0000005c9d5c7221 */ /* 0x000fe20000010000 */
[----:B------:R-:W-:Y:S01]  /*0b80*/  FMUL.FTZ R158, R131, R158 ;  /* 0x0000009e839e7220 */ /* 0x000fe20000410000 */
[-C--:B------:R-:W-:Y:S01]  /*0b90*/  FFMA.FTZ R95, R0, R157.reuse, R95 ;  /* 0x0000009d005f7223 */ /* 0x080fe2000001005f */
[----:B------:R-:W-:Y:S01]  /*0ba0*/  FMUL.FTZ R157, R130, R157 ;  /* 0x0000009d829d7220 */ /* 0x000fe20000410000 */
[----:B------:R-:W-:-:S02]  /*0bb0*/  HADD2.F32 R165, -RZ, R56.H0_H0 ;  /* 0x20000038ffa57230 */ /* 0x000fc40000004100 */
[C---:B------:R-:W-:Y:S01]  /*0bc0*/  FADD.FTZ R154, -R52.reuse, R153 ;  /* 0x00000099349a7221 */ /* 0x040fe20000010100 */
[----:B------:R-:W-:Y:S02]  /*0bd0*/  HADD2.F32 R142, -RZ, R56.H1_H1 ;  /* 0x30000038ff8e7230 */ /* 0x000fe40000004100 */
[C---:B0-----:R-:W-:Y:S01]  /*0be0*/  FADD.FTZ R136, -R52.reuse, R141 ;  /* 0x0000008d34887221 */ /* 0x041fe20000010100 */
[C---:B-1----:R-:W-:Y:S01]  /*0bf0*/  FADD.FTZ R134, -R52.reuse, R143 ;  /* 0x0000008f34867221 */ /* 0x042fe20000010100 */
[----:B------:R-:W-:Y:S01]  /*0c00*/  FADD.FTZ R56, -R52, R59 ;  /* 0x0000003b34387221 */ /* 0x000fe20000010100 */
[----:B------:R-:W-:Y:S02]  /*0c10*/  HADD2.F32 R153, -RZ, R65.H0_H0 ;  /* 0x20000041ff997230 */ /* 0x000fe40000004100 */
[----:B------:R-:W-:Y:S01]  /*0c20*/  FADD.FTZ R90, R155, R90 ;  /* 0x0000005a9b5a7221 */ /* 0x000fe20000010000 */
[--C-:B------:R-:W-:Y:S02]  /*0c30*/  HADD2.F32 R149, -RZ, R66.reuse.H0_H0 ;  /* 0x20000042ff957230 */ /* 0x100fe40000004100 */
[----:B------:R-:W-:Y:S01]  /*0c40*/  FMUL.FTZ R156, R131, R156 ;  /* 0x0000009c839c7220 */ /* 0x000fe20000410000 */
[----:B------:R-:W-:-:S02]  /*0c50*/  HADD2.F32 R146, -RZ, R66.H1_H1 ;  /* 0x30000042ff927230 */ /* 0x000fc40000004100 */
[-C--:B------:R-:W-:Y:S01]  /*0c60*/  FFMA.FTZ R91, R158, R155.reuse, R91 ;  /* 0x0000009b9e5b7223 */ /* 0x080fe2000001005b */
[--C-:B------:R-:W-:Y:S02]  /*0c70*/  HADD2.F32 R143, -RZ, R68.reuse.H0_H0 ;  /* 0x20000044ff8f7230 */ /* 0x100fe40000004100 */
[----:B------:R-:W-:Y:S01]  /*0c80*/  FMUL.FTZ R155, R129, R155 ;  /* 0x0000009b819b7220 */ /* 0x000fe20000410000 */
[----:B------:R-:W-:Y:S02]  /*0c90*/  HADD2.F32 R141, -RZ, R68.H1_H1 ;  /* 0x30000044ff8d7230 */ /* 0x000fe40000004100 */
[--C-:B------:R-:W-:Y:S02]  /*0ca0*/  HADD2.F32 R64, -RZ, R72.reuse.H0_H0 ;  /* 0x20000048ff407230 */ /* 0x100fe40000004100 */
[----:B------:R-:W-:Y:S02]  /*0cb0*/  HADD2.F32 R59, -RZ, R72.H1_H1 ;  /* 0x30000048ff3b7230 */ /* 0x000fe40000004100 */
[----:B------:R-:W-:Y:S01]  /*0cc0*/  FADD.FTZ R72, RZ, R157 ;  /* 0x0000009dff487221 */ /* 0x000fe20000010000 */
[----:B------:R-:W-:-:S02]  /*0cd0*/  HADD2.F32 R68, -RZ, R71.H0_H0 ;  /* 0x20000047ff447230 */ /* 0x000fc40000004100 */
[----:B------:R-:W-:Y:S02]  /*0ce0*/  HADD2.F32 R66, -RZ, R71.H1_H1 ;  /* 0x30000047ff427230 */ /* 0x000fe40000004100 */
[----:B------:R-:W-:Y:S01]  /*0cf0*/  FFMA.FTZ R71, R0, R157, RZ ;  /* 0x0000009d00477223 */ /* 0x000fe200000100ff */
[----:B------:R-:W-:Y:S02]  /*0d00*/  HADD2.F32 R151, -RZ, R65.H1_H1 ;  /* 0x30000041ff977230 */ /* 0x000fe40000004100 */
[----:B------:R-:W-:Y:S01]  /*0d10*/  FADD.FTZ R88, R153, R88 ;  /* 0x0000005899587221 */ /* 0x000fe20000010000 */
[----:B------:R-:W-:Y:S01]  /*0d20*/  FMUL.FTZ R154, R131, R154 ;  /* 0x0000009a839a7220 */ /* 0x000fe20000410000 */
[-C--:B------:R-:W-:Y:S01]  /*0d30*/  FFMA.FTZ R89, R156, R153.reuse, R89 ;  /* 0x000000999c597223 */ /* 0x080fe20000010059 */
[----:B------:R-:W-:Y:S01]  /*0d40*/  FMUL.FTZ R153, R128, R153 ;  /* 0x0000009980997220 */ /* 0x000fe20000410000 */
[----:B------:R-:W-:Y:S01]  /*0d50*/  FADD.FTZ R72, R72, R155 ;  /* 0x0000009b48487221 */ /* 0x000fe20000010000 */
[----:B------:R-:W-:Y:S01]  /*0d60*/  FFMA.FTZ R71, R158, R155, R71 ;  /* 0x0000009b9e477223 */ /* 0x000fe20000010047 */
[----:B------:R-:W-:-:S02]  /*0d70*/  HADD2.F32 R161, -RZ, R55.H0_H0 ;  /* 0x20000037ffa17230 */ /* 0x000fc40000004100 */
[----:B------:R-:W-:Y:S01]  /*0d80*/  FADD.FTZ R86, R151, R86 ;  /* 0x0000005697567221 */ /* 0x000fe20000010000 */
[----:B------:R-:W-:Y:S02]  /*0d90*/  HADD2.F32 R145, -RZ, R55.H1_H1 ;  /* 0x30000037ff917230 */ /* 0x000fe40000004100 */
[----:B------:R-:W-:Y:S01]  /*0da0*/  FMUL.FTZ R152, R131, R152 ;  /* 0x0000009883987220 */ /* 0x000fe20000410000 */
[--C-:B------:R-:W-:Y:S02]  /*0db0*/  HADD2.F32 R137, -RZ, R60.reuse.H0_H0 ;  /* 0x2000003cff897230 */ /* 0x100fe40000004100 */
[-C--:B------:R-:W-:Y:S01]  /*0dc0*/  FFMA.FTZ R87, R154, R151.reuse, R87 ;  /* 0x000000979a577223 */ /* 0x080fe20000010057 */
[----:B------:R-:W-:Y:S02]  /*0dd0*/  HADD2.F32 R139, -RZ, R60.H1_H1 ;  /* 0x3000003cff8b7230 */ /* 0x000fe40000004100 */
[----:B------:R-:W-:Y:S01]  /*0de0*/  FMUL.FTZ R151, R127, R151 ;  /* 0x000000977f977220 */ /* 0x000fe20000410000 */
[----:B------:R-:W-:-:S02]  /*0df0*/  HADD2.F32 R135, -RZ, R61.H0_H0 ;  /* 0x2000003dff877230 */ /* 0x000fc40000004100 */
[----:B------:R-:W-:Y:S01]  /*0e00*/  FADD.FTZ R72, R72, R153 ;  /* 0x0000009948487221 */ /* 0x000fe20000010000 */
[----:B------:R-:W-:Y:S02]  /*0e10*/  HADD2.F32 R55, -RZ, R62.H0_H0 ;  /* 0x2000003eff377230 */ /* 0x000fe40000004100 */
[----:B------:R-:W-:Y:S01]  /*0e20*/  FFMA.FTZ R71, R156, R153, R71 ;  /* 0x000000999c477223 */ /* 0x000fe20000010047 */
[----:B------:R-:W-:Y:S02]  /*0e30*/  HADD2.F32 R53, -RZ, R63.H0_H0 ;  /* 0x2000003fff357230 */ /* 0x000fe40000004100 */
[C---:B------:R-:W-:Y:S01]  /*0e40*/  FADD.FTZ R148, -R52.reuse, R161 ;  /* 0x000000a134947221 */ /* 0x040fe20000010100 */
[----:B------:R-:W-:Y:S01]  /*0e50*/  FADD.FTZ R159, -R52, R159 ;  /* 0x0000009f349f7221 */ /* 0x000fe20000010100 */
[----:B------:R-:W-:Y:S01]  /*0e60*/  FADD.FTZ R84, R149, R84 ;  /* 0x0000005495547221 */ /* 0x000fe20000010000 */
[----:B------:R-:W-:Y:S01]  /*0e70*/  FMUL.FTZ R150, R131, R150 ;  /* 0x0000009683967220 */ /* 0x000fe20000410000 */
[-C--:B------:R-:W-:Y:S01]  /*0e80*/  FFMA.FTZ R85, R152, R149.reuse, R85 ;  /* 0x0000009598557223 */ /* 0x080fe20000010055 */
[C---:B------:R-:W-:Y:S01]  /*0e90*/  FADD.FTZ R58, -R52.reuse, R137 ;  /* 0x00000089343a7221 */ /* 0x040fe20000010100 */
[C---:B------:R-:W-:Y:S01]  /*0ea0*/  FADD.FTZ R60, -R52.reuse, R139 ;  /* 0x0000008b343c7221 */ /* 0x040fe20000010100 */
[----:B------:R-:W-:Y:S01]  /*0eb0*/  FADD.FTZ R62, -R52, R135 ;  /* 0x00000087343e7221 */ /* 0x000fe20000010100 */
[----:B------:R-:W-:Y:S01]  /*0ec0*/  FMUL.FTZ R149, R126, R149 ;  /* 0x000000957e957220 */ /* 0x000fe20000410000 */
[----:B------:R-:W-:Y:S01]  /*0ed0*/  FADD.FTZ R72, R72, R151 ;  /* 0x0000009748487221 */ /* 0x000fe20000010000 */
[----:B------:R-:W-:Y:S01]  /*0ee0*/  FADD.FTZ R160, -R52, R55 ;  /* 0x0000003734a07221 */ /* 0x000fe20000010100 */
[----:B------:R-:W-:-:S02]  /*0ef0*/  HADD2.F32 R139, -RZ, R69.H0_H0 ;  /* 0x20000045ff8b7230 */ /* 0x000fc40000004100 */
[----:B------:R-:W-:Y:S01]  /*0f00*/  FFMA.FTZ R71, R154, R151, R71 ;  /* 0x000000979a477223 */ /* 0x000fe20000010047 */
[----:B------:R-:W-:Y:S02]  /*0f10*/  HADD2.F32 R137, -RZ, R69.H1_H1 ;  /* 0x30000045ff897230 */ /* 0x000fe40000004100 */
[--C-:B------:R-:W-:Y:S02]  /*0f20*/  HADD2.F32 R135, -RZ, R70.reuse.H0_H0 ;  /* 0x20000046ff877230 */ /* 0x100fe40000004100 */
[----:B------:R-:W-:Y:S02]  /*0f30*/  HADD2.F32 R161, -RZ, R70.H1_H1 ;  /* 0x30000046ffa17230 */ /* 0x000fe40000004100 */
[----:B------:R-:W-:Y:S01]  /*0f40*/  FADD.FTZ R144, -R52, R145 ;  /* 0x0000009134907221 */ /* 0x000fe20000010100 */
[----:B------:R-:W-:Y:S02]  /*0f50*/  HADD2.F32 R55, -RZ, R67.H0_H0 ;  /* 0x20000043ff377230 */ /* 0x000fe40000004100 */
[----:B------:R-:W-:Y:S01]  /*0f60*/  FADD.FTZ R82, R146, R82 ;  /* 0x0000005292527221 */ /* 0x000fe20000010000 */
[----:B------:R-:W-:-:S02]  /*0f70*/  HADD2.F32 R69, -RZ, R75.H0_H0 ;  /* 0x2000004bff457230 */ /* 0x000fc40000004100 */
[C---:B------:R-:W-:Y:S01]  /*0f80*/  FMUL.FTZ R148, R131.reuse, R148 ;  /* 0x0000009483947220 */ /* 0x040fe20000410000 */
[----:B------:R-:W-:Y:S02]  /*0f90*/  HADD2.F32 R70, -RZ, R75.H1_H1 ;  /* 0x3000004bff467230 */ /* 0x000fe40000004100 */
[-C--:B------:R-:W-:Y:S01]  /*0fa0*/  FFMA.FTZ R83, R150, R146.reuse, R83 ;  /* 0x0000009296537223 */ /* 0x080fe20000010053 */
[----:B------:R-:W-:Y:S01]  /*0fb0*/  FMUL.FTZ R75, R131, R159 ;  /* 0x0000009f834b7220 */ /* 0x000fe20000410000 */
[----:B------:R-:W-:Y:S02]  /*0fc0*/  HADD2.F32 R61, -RZ, R61.H1_H1 ;  /* 0x3000003dff3d7230 */ /* 0x000fe40000004100 */
[----:B------:R-:W-:Y:S01]  /*0fd0*/  FADD.FTZ R54, -R52, R53 ;  /* 0x0000003534367221 */ /* 0x000fe20000010100 */
[----:B------:R-:W-:Y:S01]  /*0fe0*/  FMUL.FTZ R146, R125, R146 ;  /* 0x000000927d927220 */ /* 0x000fe20000410000 */
[----:B------:R-:W-:Y:S01]  /*0ff0*/  FADD.FTZ R159, R72, R149 ;  /* 0x00000095489f7221 */ /* 0x000fe20000010000 */
[----:B------:R-:W-:-:S02]  /*1000*/  HADD2.F32 R63, -RZ, R63.H1_H1 ;  /* 0x3000003fff3f7230 */ /* 0x000fc40000004100 */
[----:B------:R-:W-:Y:S01]  /*1010*/  FFMA.FTZ R71, R152, R149, R71 ;  /* 0x0000009598477223 */ /* 0x000fe20000010047 */
[----:B------:R-:W-:Y:S02]  /*1020*/  HADD2.F32 R53, -RZ, R67.H1_H1 ;  /* 0x30000043ff357230 */ /* 0x000fe40000004100 */
[----:B------:R-:W-:Y:S01]  /*1030*/  FADD.FTZ R80, R55, R80 ;  /* 0x0000005037507221 */ /* 0x000fe20000010000 */
[--C-:B------:R-:W-:Y:S02]  /*1040*/  HADD2.F32 R65, -RZ, R74.reuse.H0_H0 ;  /* 0x2000004aff417230 */ /* 0x100fe40000004100 */
[----:B------:R-:W-:Y:S01]  /*1050*/  FMUL.FTZ R144, R131, R144 ;  /* 0x0000009083907220 */ /* 0x000fe20000410000 */
[----:B------:R-:W-:Y:S02]  /*1060*/  HADD2.F32 R67, -RZ, R74.H1_H1 ;  /* 0x3000004aff437230 */ /* 0x000fe40000004100 */
[-C--:B------:R-:W-:Y:S01]  /*1070*/  FFMA.FTZ R81, R148, R55.reuse, R81 ;  /* 0x0000003794517223 */ /* 0x080fe20000010051 */
[----:B------:R-:W-:Y:S01]  /*1080*/  FADD.FTZ R5, R68, R5 ;  /* 0x0000000544057221 */ /* 0x000fe20000010000 */
[-C--:B------:R-:W-:Y:S01]  /*1090*/  FFMA.FTZ R4, R75, R68.reuse, R4 ;  /* 0x000000444b047223 */ /* 0x080fe20000010004 */
[----:B------:R-:W-:Y:S01]  /*10a0*/  FMUL.FTZ R74, R116, R68 ;  /* 0x00000044744a7220 */ /* 0x000fe20000410000 */
[----:B------:R-:W-:Y:S01]  /*10b0*/  FADD.FTZ R57, -R52, R57 ;  /* 0x0000003934397221 */ /* 0x000fe20000010100 */
[----:B------:R-:W-:Y:S01]  /*10c0*/  FMUL.FTZ R55, R124, R55 ;  /* 0x000000377c377220 */ /* 0x000fe20000410000 */
[----:B------:R-:W-:Y:S01]  /*10d0*/  FADD.FTZ R68, R159, R146 ;  /* 0x000000929f447221 */ /* 0x000fe20000010000 */
[C---:B------:R-:W-:Y:S01]  /*10e0*/  FADD.FTZ R147, -R52.reuse, R165 ;  /* 0x000000a534937221 */ /* 0x040fe20000010100 */
[C---:B------:R-:W-:Y:S01]  /*10f0*/  FADD.FTZ R142, -R52.reuse, R142 ;  /* 0x0000008e348e7221 */ /* 0x040fe20000010100 */
[C---:B------:R-:W-:Y:S01]  /*1100*/  FADD.FTZ R140, -R52.reuse, R140 ;  /* 0x0000008c348c7221 */ /* 0x040fe20000010100 */
[C---:B------:R-:W-:Y:S01]  /*1110*/  FADD.FTZ R138, -R52.reuse, R138 ;  /* 0x0000008a348a7221 */ /* 0x040fe20000010100 */
[----:B------:R-:W-:Y:S01]  /*1120*/  FADD.FTZ R164, -R52, R61 ;  /* 0x0000003d34a47221 */ /* 0x000fe20000010100 */
[----:B------:R-:W-:Y:S01]  /*1130*/  FFMA.FTZ R71, R150, R146, R71 ;  /* 0x0000009296477223 */ /* 0x000fe20000010047 */
[----:B------:R-:W-:Y:S01]  /*1140*/  FADD.FTZ R52, -R52, R63 ;  /* 0x0000003f34347221 */ /* 0x000fe20000010100 */
[----:B------:R-:W-:-:S02]  /*1150*/  HADD2.F32 R61, -RZ, R73.H0_H0 ;  /* 0x20000049ff3d7230 */ /* 0x000fc40000004100 */
[----:B------:R-:W-:Y:S01]  /*1160*/  FADD.FTZ R78, R53, R78 ;  /* 0x0000004e354e7221 */ /* 0x000fe20000010000 */
[----:B------:R-:W-:Y:S02]  /*1170*/  HADD2.F32 R63, -RZ, R73.H1_H1 ;  /* 0x30000049ff3f7230 */ /* 0x000fe40000004100 */
[-C--:B------:R-:W-:Y:S01]  /*1180*/  FFMA.FTZ R79, R144, R53.reuse, R79 ;  /* 0x00000035904f7223 */ /* 0x080fe2000001004f */
[----:B------:R-:W-:Y:S01]  /*1190*/  FMUL.FTZ R53, R123, R53 ;  /* 0x000000357b357220 */ /* 0x000fe20000410000 */
[C---:B------:R-:W-:Y:S01]  /*11a0*/  FMUL.FTZ R73, R131.reuse, R57 ;  /* 0x0000003983497220 */ /* 0x040fe20000410000 */
[----:B------:R-:W-:Y:S01]  /*11b0*/  FADD.FTZ R68, R68, R55 ;  /* 0x0000003744447221 */ /* 0x000fe20000010000 */
[----:B------:R-:W-:Y:S01]  /*11c0*/  FFMA.FTZ R71, R148, R55, R71 ;  /* 0x0000003794477223 */ /* 0x000fe20000010047 */
[C---:B------:R-:W-:Y:S01]  /*11d0*/  FMUL.FTZ R147, R131.reuse, R147 ;  /* 0x0000009383937220 */ /* 0x040fe20000410000 */
[----:B------:R-:W-:Y:S01]  /*11e0*/  FMUL.FTZ R145, R131, R142 ;  /* 0x0000008e83917220 */ /* 0x000fe20000410000 */
[----:B------:R-:W-:Y:S01]  /*11f0*/  FMUL.FTZ R142, R122, R143 ;  /* 0x0000008f7a8e7220 */ /* 0x000fe20000410000 */
[----:B------:R-:W-:Y:S01]  /*1200*/  FADD.FTZ R3, R66, R3 ;  /* 0x0000000342037221 */ /* 0x000fe20000010000 */
[-C--:B------:R-:W-:Y:S01]  /*1210*/  FFMA.FTZ R2, R73, R66.reuse, R2 ;  /* 0x0000004249027223 */ /* 0x080fe20000010002 */
[----:B------:R-:W-:Y:S01]  /*1220*/  FMUL.FTZ R72, R115, R66 ;  /* 0x0000004273487220 */ /* 0x000fe20000410000 */
[----:B------:R-:W-:Y:S01]  /*1230*/  FMUL.FTZ R58, R131, R58 ;  /* 0x0000003a833a7220 */ /* 0x000fe20000410000 */
[----:B------:R-:W-:Y:S01]  /*1240*/  FADD.FTZ R159, R68, R53 ;  /* 0x00000035449f7221 */ /* 0x000fe20000010000 */
[----:B------:R-:W-:Y:S01]  /*1250*/  FFMA.FTZ R66, R144, R53, R71 ;  /* 0x0000003590427223 */ /* 0x000fe20000010047 */
[----:B------:R-:W-:Y:S01]  /*1260*/  FADD.FTZ R17, R143, R17 ;  /* 0x000000118f117221 */ /* 0x000fe20000010000 */
[----:B------:R-:W-:Y:S01]  /*1270*/  FFMA.FTZ R16, R147, R143, R16 ;  /* 0x0000008f93107223 */ /* 0x000fe20000010010 */
[----:B------:R-:W-:Y:S01]  /*1280*/  FMUL.FTZ R143, R131, R140 ;  /* 0x0000008c838f7220 */ /* 0x000fe20000410000 */
[-C--:B------:R-:W-:Y:S01]  /*1290*/  FMUL.FTZ R140, R121, R141.reuse ;  /* 0x0000008d798c7220 */ /* 0x080fe20000410000 */
[----:B------:R-:W-:Y:S01]  /*12a0*/  FADD.FTZ R21, R64, R21 ;  /* 0x0000001540157221 */ /* 0x000fe20000010000 */
[-C--:B------:R-:W-:Y:S01]  /*12b0*/  FFMA.FTZ R23, R58, R64.reuse, R23 ;  /* 0x000000403a177223 */ /* 0x080fe20000010017 */
        /* <DEDUP_REMOVED lines=10> */
[-C--:B------:R-:W-:Y:S01]  /*1360*/  FFMA.FTZ R10, R141, R137.reuse, R10 ;  /* 0x000000898d0a7223 */ /* 0x080fe2000001000a */
[----:B------:R-:W-:Y:S01]  /*1370*/  FMUL.FTZ R137, R119, R137 ;  /* 0x0000008977897220 */ /* 0x000fe20000410000 */
[----:B------:R-:W-:Y:S01]  /*1380*/  FADD.FTZ R66, R71, R138 ;  /* 0x0000008a47427221 */ /* 0x000fe20000010000 */
[----:B------:R-:W-:Y:S01]  /*1390*/  FADD.FTZ R13, R139, R13 ;  /* 0x0000000d8b0d7221 */ /* 0x000fe20000010000 */
[C---:B------:R-:W-:Y:S01]  /*13a0*/  FFMA.FTZ R12, R143.reuse, R139, R12 ;  /* 0x0000008b8f0c7223 */ /* 0x040fe2000001000c */
[----:B------:R-:W-:Y:S01]  /*13b0*/  FFMA.FTZ R64, R143, R138, R64 ;  /* 0x0000008a8f407223 */ /* 0x000fe20000010040 */
[----:B------:R-:W-:Y:S01]  /*13c0*/  FMUL.FTZ R139, R131, R136 ;  /* 0x00000088838b7220 */ /* 0x000fe20000410000 */
        /* <DEDUP_REMOVED lines=8> */
[----:B------:R-:W-:-:S03]  /*1450*/  FFMA.FTZ R66, R139, R136, R64 ;  /* 0x000000888b427223 */ /* 0x000fc60000010040 */
[----:B------:R-:W-:Y:S01]  /*1460*/  FADD.FTZ R71, R71, R134 ;  /* 0x0000008647477221 */ /* 0x000fe20000010000 */
[----:B------:R-:W-:-:S03]  /*1470*/  FFMA.FTZ R66, R135, R134, R66 ;  /* 0x0000008687427223 */ /* 0x000fc60000010042 */
[----:B------:R-:W-:Y:S01]  /*1480*/  FADD.FTZ R71, R71, R74 ;  /* 0x0000004a47477221 */ /* 0x000fe20000010000 */
[----:B------:R-:W-:Y:S01]  /*1490*/  FFMA.FTZ R68, R75, R74, R66 ;  /* 0x0000004a4b447223 */ /* 0x000fe20000010042 */
[C---:B------:R-:W-:Y:S01]  /*14a0*/  FMUL.FTZ R66, R131.reuse, R160 ;  /* 0x000000a083427220 */ /* 0x040fe20000410000 */
[----:B------:R-:W-:Y:S01]  /*14b0*/  FMUL.FTZ R60, R131, R60 ;  /* 0x0000003c833c7220 */ /* 0x000fe20000410000 */
[----:B------:R-:W-:Y:S01]  /*14c0*/  FADD.FTZ R160, R71, R72 ;  /* 0x0000004847a07221 */ /* 0x000fe20000010000 */
[----:B------:R-:W-:Y:S01]  /*14d0*/  FFMA.FTZ R71, R73, R72, R68 ;  /* 0x0000004849477223 */ /* 0x000fe20000010044 */
[----:B------:R-:W-:Y:S01]  /*14e0*/  FADD.FTZ R22, R59, R22 ;  /* 0x000000163b167221 */ /* 0x000fe20000010000 */
[-C--:B------:R-:W-:Y:S01]  /*14f0*/  FFMA.FTZ R25, R60, R59.reuse, R25 ;  /* 0x0000003b3c197223 */ /* 0x080fe20000010019 */
[----:B------:R-:W-:Y:S01]  /*1500*/  FMUL.FTZ R62, R131, R62 ;  /* 0x0000003e833e7220 */ /* 0x000fe20000410000 */
        /* <DEDUP_REMOVED lines=34> */
[----:B------:R-:W-:Y:S01]  /*1730*/  FADD.FTZ R20, R70, R20 ;  /* 0x0000001446147221 */ /* 0x000fe20000010000 */
[-C--:B------:R-:W-:Y:S01]  /*1740*/  FFMA.FTZ R18, R71, R70.reuse, R18 ;  /* 0x0000004647127223 */ /* 0x080fe20000010012 */
[----:B------:R-:W-:Y:S01]  /*1750*/  FMUL.FTZ R70, R103, R70 ;  /* 0x0000004667467220 */ /* 0x000fe20000410000 */
[----:B------:R-:W-:Y:S01]  /*1760*/  FADD.FTZ R161, R160, R69 ;  /* 0x00000045a0a17221 */ /* 0x000fe20000010000 */
[----:B------:R-:W-:Y:S01]  /*1770*/  FFMA.FTZ R54, R68, R69, R159 ;  /* 0x0000004544367223 */ /* 0x000fe2000001009f */
[----:B------:R-:W-:-:S02]  /*1780*/  ISETP.NE.AND P3, PT, R94, RZ, PT ;  /* 0x000000ff5e00720c */ /* 0x000fc40003f65270 */
[----:B------:R-:W-:Y:S01]  /*1790*/  FADD.FTZ R159, R161, R70 ;  /* 0x00000046a19f7221 */ /* 0x000fe20000010000 */
[----:B------:R-:W-:Y:S01]  /*17a0*/  FFMA.FTZ R54, R71, R70, R54 ;  /* 0x0000004647367223 */ /* 0x000fe20000010036 */
[----:B------:R-:W-:Y:S09]  /*17b0*/  BRA.DIV UR7, `(.L_x_855) ;  /* 0x0000007a07ec7947 */ /* 0x000ff2000b800000 */
[----:B------:R-:W0:Y:S04]  /*17c0*/  SHFL.BFLY PT, R52, R159, 0x1, 0x1f ;  /* 0x0c201f009f347f89 */ /* 0x000e2800000e0000 */
[----:B------:R-:W1:Y:S01]  /*17d0*/  SHFL.BFLY PT, R161, R54, 0x1, 0x1f ;  /* 0x0c201f0036a17f89 */ /* 0x000e6200000e0000 */
[----:B0-----:R-:W-:Y:S01]  /*17e0*/  FADD.FTZ R159, R159, R52 ;  /* 0x000000349f9f7221 */ /* 0x001fe20000010000 */
[----:B-1----:R-:W-:-:S04]  /*17f0*/  FADD.FTZ R54, R54, R161 ;  /* 0x000000a136367221 */ /* 0x002fc80000010000 */
[----:B------:R-:W0:Y:S02]  /*1800*/  SHFL.BFLY PT, R161, R159, 0x2, 0x1f ;  /* 0x0c401f009fa17f89 */ /* 0x000e2400000e0000 */
[----:B0-----:R-:W-:Y:S02]  /*1810*/  FADD.FTZ R161, R159, R161 ;  /* 0x000000a19fa17221 */ /* 0x001fe40000010000 */
        /* <DEDUP_REMOVED lines=9> */
[----:B------:R1:W2:Y:S01]  /*18b0*/  SHFL.BFLY PT, R54, R161, 0x10, 0x1f ;  /* 0x0e001f00a1367f89 */ /* 0x0002a200000e0000 */
[----:B0-----:R-:W-:-:S05]  /*18c0*/  FADD.FTZ R159, R159, R52 ;  /* 0x000000349f9f7221 */ /* 0x001fca0000010000 */
[----:B--2---:R1:W0:Y:S02]  /*18d0*/  SHFL.BFLY PT, R52, R159, 0x10, 0x1f ;  /* 0x0e001f009f347f89 */ /* 0x00422400000e0000 */
.L_x_892:
[----:B------:R-:W-:Y:S01]  /*18e0*/  FADD.FTZ R54, R161, R54 ;  /* 0x00000036a1367221 */ /* 0x000fe20000010000 */
[----:B0-----:R-:W-:-:S03]  /*18f0*/  FADD.FTZ R52, R159, R52 ;  /* 0x000000349f347221 */ /* 0x001fc60000010000 */
[----:B------:R-:W-:Y:S01]  /*1900*/  FMUL.FTZ R54, R54, UR17 ;  /* 0x0000001136367c20 */ /* 0x000fe20008410000 */
[----:B------:R-:W-:-:S04]  /*1910*/  FMUL.FTZ R160, R52, UR17 ;  /* 0x0000001134a07c20 */ /* 0x000fc80008410000 */
[----:B-1----:R-:W-:Y:S01]  /*1920*/  FSEL R159, R54, RZ, !P3 ;  /* 0x000000ff369f7208 */ /* 0x002fe20005800000 */
        /* <DEDUP_REMOVED lines=32> */
[----:B------:R-:W-:Y:S01]  /*1b30*/  LOP3.LUT P5, RZ, R163, 0xff0000, RZ, 0xc0, !PT ;  /* 0x00ff0000a3ff7812 */ /* 0x000fe200078ac0ff */
[----:B------:R-:W-:Y:S01]  /*1b40*/  FMUL.FTZ R158, R131, R158 ;  /* 0x0000009e839e7220 */ /* 0x000fe20000410000 */
[----:B------:R-:W-:Y:S01]  /*1b50*/  LOP3.LUT P4, RZ, R163, 0xff, RZ, 0xc0, !PT ;  /* 0x000000ffa3ff7812 */ /* 0x000fe2000788c0ff */
[----:B------:R-:W-:Y:S01]  /*1b60*/  FMUL.FTZ R146, R131, R146 ;  /* 0x0000009283927220 */ /* 0x000fe20000410000 */
        /* <DEDUP_REMOVED lines=27> */
.L_x_858:
[-CC-:B------:R-:W-:Y:S01]  /*1d20*/  FFMA.FTZ R148, R148, R160.reuse, R159.reuse ;  /* 0x000000a094947223 */ /* 0x180fe2000001009f */
[-CC-:B------:R-:W-:Y:S01]  /*1d30*/  FFMA.FTZ R144, R144, R160.reuse, R159.reuse ;  /* 0x000000a090907223 */ /* 0x180fe2000001009f */
[-CC-:B------:R-:W-:Y:S01]  /*1d40*/  FFMA.FTZ R152, R152, R160.reuse, R159.reuse ;  /* 0x000000a098987223 */ /* 0x180fe2000001009f */
[-CC-:B------:R-:W-:Y:S01]  /*1d50*/  FFMA.FTZ R49, R150, R160.reuse, R159.reuse ;  /* 0x000000a096317223 */ /* 0x180fe2000001009f */
[----:B------:R-:W-:Y:S01]  /*1d60*/  FADD.FTZ R48, R55, -R148 ;  /* 0x8000009437307221 */ /* 0x000fe20000010000 */
[----:B------:R-:W-:Y:S01]  /*1d70*/  FADD.FTZ R144, R53, -R144 ;  /* 0x8000009035907221 */ /* 0x000fe20000010000 */
[-CC-:B------:R-:W-:Y:S01]  /*1d80*/  FFMA.FTZ R158, R158, R160.reuse, R159.reuse ;  /* 0x000000a09e9e7223 */ /* 0x180fe2000001009f */
[--C-:B------:R-:W-:Y:S01]  /*1d90*/  FFMA.FTZ R156, R156, R160, R159.reuse ;  /* 0x000000a09c9c7223 */ /* 0x100fe2000001009f */
[C---:B------:R-:W-:Y:S01]  /*1da0*/  FMUL.FTZ R48, R131.reuse, R48 ;  /* 0x0000003083307220 */ /* 0x040fe20000410000 */
[----:B------:R-:W-:Y:S01]  /*1db0*/  FMUL.FTZ R51, R131, R144 ;  /* 0x0000009083337220 */ /* 0x000fe20000410000 */
[-CC-:B------:R-:W-:Y:S01]  /*1dc0*/  FFMA.FTZ R154, R154, R160.reuse, R159.reuse ;  /* 0x000000a09a9a7223 */ /* 0x180fe2000001009f */
[----:B------:R-:W-:Y:S01]  /*1dd0*/  FFMA.FTZ R0, R0, R160, R159 ;  /* 0x000000a000007223 */ /* 0x000fe2000001009f */
[----:B------:R-:W-:Y:S01]  /*1de0*/  FADD.FTZ R50, R149, -R152 ;  /* 0x8000009895327221 */ /* 0x000fe20000010000 */
[----:B-----5:R-:W-:Y:S01]  /*1df0*/  ISETP.GE.U32.AND P1, PT, R162, RZ, PT ;  /* 0x000000ffa200720c */ /* 0x020fe20003f26070 */
[----:B------:R-:W-:Y:S01]  /*1e00*/  FADD.FTZ R146, R146, -R49 ;  /* 0x8000003192927221 */ /* 0x000fe20000010000 */
[----:B------:R-:W-:Y:S01]  /*1e10*/  FMUL.FTZ R55, R51, UR6 ;  /* 0x0000000633377c20 */ /* 0x000fe20008410000 */
[----:B------:R-:W-:Y:S01]  /*1e20*/  FMUL.FTZ R52, R48, UR6 ;  /* 0x0000000630347c20 */ /* 0x000fe20008410000 */
[----:B------:R-:W-:Y:S01]  /*1e30*/  FADD.FTZ R158, R155, -R158 ;  /* 0x8000009e9b9e7221 */ /* 0x000fe20000010000 */
[----:B------:R-:W-:Y:S01]  /*1e40*/  FADD.FTZ R156, R153, -R156 ;  /* 0x8000009c999c7221 */ /* 0x000fe20000010000 */
[----:B------:R-:W-:Y:S01]  /*1e50*/  FADD.FTZ R154, R151, -R154 ;  /* 0x8000009a979a7221 */ /* 0x000fe20000010000 */
[----:B------:R-:W-:Y:S01]  /*1e60*/  FADD.FTZ R0, R157, -R0 ;  /* 0x800000009d007221 */ /* 0x000fe20000010000 */
[----:B------:R-:W-:Y:S01]  /*1e70*/  LOP3.LUT P5, RZ, R163, 0xff0000, RZ, 0xc0, !PT ;  /* 0x00ff0000a3ff7812 */ /* 0x000fe200078ac0ff */
[----:B------:R-:W-:Y:S01]  /*1e80*/  FMUL.FTZ R50, R131, R50 ;  /* 0x0000003283327220 */ /* 0x000fe20000410000 */
[----:B------:R-:W-:Y:S01]  /*1e90*/  ISETP.GE.U32.AND.EX P1, PT, R163, 0x1000000, PT, P1 ;  /* 0x01000000a300780c */ /* 0x000fe20003f26110 */
[C---:B------:R-:W-:Y:S01]  /*1ea0*/  FMUL.FTZ R149, R131.reuse, R146 ;  /* 0x0000009283957220 */ /* 0x040fe20000410000 */
[C---:B------:R-:W-:Y:S01]  /*1eb0*/  FMUL.FTZ R53, R131.reuse, R158 ;  /* 0x0000009e83357220 */ /* 0x040fe20000410000 */
[C---:B------:R-:W-:Y:S01]  /*1ec0*/  FMUL.FTZ R49, R131.reuse, R156 ;  /* 0x0000009c83317220 */ /* 0x040fe20000410000 */
[C---:B------:R-:W-:Y:S01]  /*1ed0*/  FMUL.FTZ R154, R131.reuse, R154 ;  /* 0x0000009a839a7220 */ /* 0x040fe20000410000 */
[----:B------:R-:W-:Y:S01]  /*1ee0*/  FMUL.FTZ R0, R131, R0 ;  /* 0x0000000083007220 */ /* 0x000fe20000410000 */
[----:B------:R-:W-:Y:S01]  /*1ef0*/  FSEL R55, R55, RZ, P1 ;  /* 0x000000ff37377208 */ /* 0x000fe20000800000 */
[----:B------:R-:W-:Y:S01]  /*1f00*/  FMUL.FTZ R54, R50, UR6 ;  /* 0x0000000632367c20 */ /* 0x000fe20008410000 */
[----:B------:R-:W-:Y:S01]  /*1f10*/  FSEL R52, R52, RZ, P5 ;  /* 0x000000ff34347208 */ /* 0x000fe20002800000 */
[----:B------:R-:W-:Y:S01]  /*1f20*/  FMUL.FTZ R144, R49, UR6 ;  /* 0x0000000631907c20 */ /* 0x000fe20008410000 */
[----:B------:R-:W-:-:S02]  /*1f30*/  LOP3.LUT P4, RZ, R163, 0xff, RZ, 0xc0, !PT ;  /* 0x000000ffa3ff7812 */ /* 0x000fc4000788c0ff */
[----:B------:R-:W-:Y:S02]  /*1f40*/  F2FP.F16.F32.PACK_AB R51, R51, R48 ;  /* 0x000000303333723e */ /* 0x000fe400000000ff */
[C---:B------:R-:W-:Y:S01]  /*1f50*/  F2FP.F16.F32.PACK_AB R50, R149.reuse, R50 ;  /* 0x000000329532723e */ /* 0x040fe200000000ff */
[----:B------:R-:W-:Y:S01]  /*1f60*/  FMUL.FTZ R149, R149, UR6 ;  /* 0x0000000695957c20 */ /* 0x000fe20008410000 */
[----:B------:R-:W-:Y:S01]  /*1f70*/  F2FP.F16.F32.PACK_AB R55, R55, R52 ;  /* 0x000000343737723e */ /* 0x000fe200000000ff */
[----:B------:R-:W-:Y:S01]  /*1f80*/  FMUL.FTZ R52, R0, UR6 ;  /* 0x0000000600347c20 */ /* 0x000fe20008410000 */
[C---:B------:R-:W-:Y:S01]  /*1f90*/  F2FP.F16.F32.PACK_AB R49, R154.reuse, R49 ;  /* 0x000000319a31723e */ /* 0x040fe200000000ff */
[----:B------:R-:W-:Y:S01]  /*1fa0*/  FMUL.FTZ R154, R154, UR6 ;  /* 0x000000069a9a7c20 */ /* 0x000fe20008410000 */
[C---:B------:R-:W-:Y:S01]  /*1fb0*/  F2FP.F16.F32.PACK_AB R48, R53.reuse, R0 ;  /* 0x000000003530723e */ /* 0x040fe200000000ff */
[----:B------:R-:W-:Y:S01]  /*1fc0*/  FMUL.FTZ R53, R53, UR6 ;  /* 0x0000000635357c20 */ /* 0x000fe20008410000 */
[----:B------:R-:W-:-:S02]  /*1fd0*/  LOP3.LUT P2, RZ, R163, 0xff00, RZ, 0xc0, !PT ;  /* 0x0000ff00a3ff7812 */ /* 0x000fc4000784c0ff */
[----:B------:R-:W-:Y:S02]  /*1fe0*/  FSEL R54, R54, RZ, P4 ;  /* 0x000000ff36367208 */ /* 0x000fe40002000000 */
        /* <DEDUP_REMOVED lines=9> */
[----:B------:R-:W-:Y:S02]  /*2080*/  F2FP.F16.F32.PACK_AB R54, R153, R54 ;  /* 0x000000369936723e */ /* 0x000fe400000000ff */
[----:B------:R-:W-:-:S02]  /*2090*/  F2FP.F16.F32.PACK_AB R53, R151, R144 ;  /* 0x000000909735723e */ /* 0x000fc400000000ff */
[----:B------:R-:W-:Y:S01]  /*20a0*/  F2FP.F16.F32.PACK_AB R52, R149, R52 ;  /* 0x000000349534723e */ /* 0x000fe200000000ff */
[----:B------:R-:W-:Y:S06]  /*20b0*/  BRA `(.L_x_859) ;  /* 0x0000001c00447947 */ /* 0x000fec0003800000 */
.L_x_857:
[----:B------:R-:W-:-:S04]  /*20c0*/  UISETP.NE.U32.AND UP0, UPT, UR4, URZ, UPT ;  /* 0x000000ff0400728c */ /* 0x000fc8000bf05070 */
[----:B------:R-:W-:-:S09]  /*20d0*/  UISETP.NE.AND.EX UP0, UPT, UR5, URZ, UPT, UP0 ;  /* 0x000000ff0500728c */ /* 0x000fd2000bf05300 */
[----:B------:R-:W-:Y:S05]  /*20e0*/  BRA.U UP0, `(.L_x_860) ;  /* 0x0000000100f87547 */ /* 0x000fea000b800000 */
[-CC-:B------:R-:W-:Y:S01]  /*20f0*/  FFMA.FTZ R52, R152, R160.reuse, R159.reuse ;  /* 0x000000a098347223 */ /* 0x180fe2000001009f */
[-CC-:B------:R-:W-:Y:S01]  /*2100*/  FFMA.FTZ R148, R148, R160.reuse, R159.reuse ;  /* 0x000000a094947223 */ /* 0x180fe2000001009f */
[-CC-:B------:R-:W-:Y:S01]  /*2110*/  FFMA.FTZ R144, R144, R160.reuse, R159.reuse ;  /* 0x000000a090907223 */ /* 0x180fe2000001009f */
[--C-:B-----5:R-:W-:Y:S02]  /*2120*/  HADD2.F32 R54, -RZ, R43.reuse.H1_H1 ;  /* 0x3000002bff367230 */ /* 0x120fe40000004100 */
[----:B------:R-:W-:Y:S01]  /*2130*/  FADD.FTZ R52, R149, -R52 ;  /* 0x8000003495347221 */ /* 0x000fe20000010000 */
[----:B------:R-:W-:Y:S01]  /*2140*/  FADD.FTZ R149, R55, -R148 ;  /* 0x8000009437957221 */ /* 0x000fe20000010000 */
[----:B------:R-:W-:Y:S01]  /*2150*/  FADD.FTZ R55, R53, -R144 ;  /* 0x8000009035377221 */ /* 0x000fe20000010000 */
[----:B------:R-:W-:Y:S02]  /*2160*/  HADD2.F32 R53, -RZ, R42.H0_H0 ;  /* 0x2000002aff357230 */ /* 0x000fe40000004100 */
[----:B------:R-:W-:Y:S01]  /*2170*/  FFMA.FTZ R0, R0, R160, R159 ;  /* 0x000000a000007223 */ /* 0x000fe2000001009f */
[----:B------:R-:W-:Y:S01]  /*2180*/  ISETP.GE.U32.AND P1, PT, R162, RZ, PT ;  /* 0x000000ffa200720c */ /* 0x000fe20003f26070 */
[----:B------:R-:W-:Y:S01]  /*2190*/  FFMA.FTZ R55, R131, R55, R54 ;  /* 0x0000003783377223 */ /* 0x000fe20000010036 */
[----:B------:R-:W-:-:S02]  /*21a0*/  HADD2.F32 R54, -RZ, R43.H0_H0 ;  /* 0x2000002bff367230 */ /* 0x000fc40000004100 */
[----:B------:R-:W-:Y:S01]  /*21b0*/  FFMA.FTZ R52, R131, R52, R53 ;  /* 0x0000003483347223 */ /* 0x000fe20000010035 */
[-C--:B------:R-:W-:Y:S01]  /*21c0*/  FFMA.FTZ R53, R150, R160.reuse, R159 ;  /* 0x000000a096357223 */ /* 0x080fe2000001009f */
[----:B------:R-:W-:Y:S01]  /*21d0*/  FADD.FTZ R157, R157, -R0 ;  /* 0x800000009d9d7221 */ /* 0x000fe20000010000 */
[----:B------:R-:W-:Y:S02]  /*21e0*/  HADD2.F32 R0, -RZ, R42.H1_H1 ;  /* 0x3000002aff007230 */ /* 0x000fe40000004100 */
[----:B------:R-:W-:Y:S01]  /*21f0*/  FFMA.FTZ R54, R131, R149, R54 ;  /* 0x0000009583367223 */ /* 0x000fe20000010036 */
[----:B------:R-:W-:Y:S01]  /*2200*/  FMUL.FTZ R55, R55, UR6 ;  /* 0x0000000637377c20 */ /* 0x000fe20008410000 */
[----:B------:R-:W-:Y:S01]  /*2210*/  FADD.FTZ R53, R146, -R53 ;  /* 0x8000003592357221 */ /* 0x000fe20000010000 */
[C---:B------:R-:W-:Y:S01]  /*2220*/  LOP3.LUT P5, RZ, R163.reuse, 0xff0000, RZ, 0xc0, !PT ;  /* 0x00ff0000a3ff7812 */ /* 0x040fe200078ac0ff */
[----:B------:R-:W-:Y:S01]  /*2230*/  FMUL.FTZ R54, R54, UR6 ;  /* 0x0000000636367c20 */ /* 0x000fe20008410000 */
[C---:B------:R-:W-:Y:S01]  /*2240*/  ISETP.GE.U32.AND.EX P1, PT, R163.reuse, 0x1000000, PT, P1 ;  /* 0x01000000a300780c */ /* 0x040fe20003f26110 */
[----:B------:R-:W-:Y:S01]  /*2250*/  FMUL.FTZ R52, R52, UR6 ;  /* 0x0000000634347c20 */ /* 0x000fe20008410000 */
[-CC-:B------:R-:W-:Y:S01]  /*2260*/  FFMA.FTZ R156, R156, R160.reuse, R159.reuse ;  /* 0x000000a09c9c7223 */ /* 0x180fe2000001009f */
[----:B------:R-:W-:Y:S01]  /*2270*/  LOP3.LUT P4, RZ, R163, 0xff, RZ, 0xc0, !PT ;  /* 0x000000ffa3ff7812 */ /* 0x000fe2000788c0ff */
[----:B------:R-:W-:Y:S01]  /*2280*/  FFMA.FTZ R148, R131, R53, R0 ;  /* 0x0000003583947223 */ /* 0x000fe20000010000 */
[----:B------:R-:W-:Y:S01]  /*2290*/  FSEL R55, R55, RZ, P1 ;  /* 0x000000ff37377208 */ /* 0x000fe20000800000 */
[--C-:B------:R-:W-:Y:S01]  /*22a0*/  HADD2.F32 R0, -RZ, R41.reuse.H0_H0 ;  /* 0x20000029ff007230 */ /* 0x100fe20000004100 */
[----:B------:R-:W-:Y:S01]  /*22b0*/  FSEL R144, R54, RZ, P5 ;  /* 0x000000ff36907208 */ /* 0x000fe20002800000 */
[----:B------:R-:W-:Y:S01]  /*22c0*/  FADD.FTZ R153, R153, -R156 ;  /* 0x8000009c99997221 */ /* 0x000fe20000010000 */
[----:B------:R-:W-:Y:S01]  /*22d0*/  FSEL R54, R52, RZ, P4 ;  /* 0x000000ff34367208 */ /* 0x000fe20002000000 */
[-CC-:B------:R-:W-:Y:S01]  /*22e0*/  FFMA.FTZ R52, R158, R160.reuse, R159.reuse ;  /* 0x000000a09e347223 */ /* 0x180fe2000001009f */
[----:B------:R-:W-:Y:S01]  /*22f0*/  FFMA.FTZ R154, R154, R160, R159 ;  /* 0x000000a09a9a7223 */ /* 0x000fe2000001009f */
[----:B------:R-:W-:Y:S01]  /*2300*/  F2FP.F16.F32.PACK_AB R55, R55, R144 ;  /* 0x000000903737723e */ /* 0x000fe200000000ff */
[----:B------:R-:W-:Y:S01]  /*2310*/  FFMA.FTZ R144, R131, R153, R0 ;  /* 0x0000009983907223 */ /* 0x000fe20000010000 */
[----:B------:R-:W-:-:S02]  /*2320*/  HADD2.F32 R146, -RZ, R41.H1_H1 ;  /* 0x30000029ff927230 */ /* 0x000fc40000004100 */
[----:B------:R-:W-:Y:S01]  /*2330*/  FADD.FTZ R52, R155, -R52 ;  /* 0x800000349b347221 */ /* 0x000fe20000010000 */
[--C-:B------:R-:W-:Y:S02]  /*2340*/  HADD2.F32 R0, -RZ, R40.reuse.H0_H0 ;  /* 0x20000028ff007230 */ /* 0x100fe40000004100 */
[----:B------:R-:W-:Y:S01]  /*2350*/  FADD.FTZ R151, R151, -R154 ;  /* 0x8000009a97977221 */ /* 0x000fe20000010000 */
[----:B------:R-:W-:Y:S02]  /*2360*/  HADD2.F32 R53, -RZ, R40.H1_H1 ;  /* 0x30000028ff357230 */ /* 0x000fe40000004100 */
[----:B------:R-:W-:Y:S01]  /*2370*/  FMUL.FTZ R148, R148, UR6 ;  /* 0x0000000694947c20 */ /* 0x000fe20008410000 */
[----:B------:R-:W-:Y:S01]  /*2380*/  FMUL.FTZ R144, R144, UR6 ;  /* 0x0000000690907c20 */ /* 0x000fe20008410000 */
[C---:B------:R-:W-:Y:S01]  /*2390*/  FFMA.FTZ R146, R131.reuse, R151, R146 ;  /* 0x0000009783927223 */ /* 0x040fe20000010092 */
[C---:B------:R-:W-:Y:S01]  /*23a0*/  FFMA.FTZ R0, R131.reuse, R157, R0 ;  /* 0x0000009d83007223 */ /* 0x040fe20000010000 */
[----:B------:R-:W-:Y:S01]  /*23b0*/  FFMA.FTZ R52, R131, R52, R53 ;  /* 0x0000003483347223 */ /* 0x000fe20000010035 */
[----:B------:R-:W-:Y:S01]  /*23c0*/  LOP3.LUT P2, RZ, R163, 0xff00, RZ, 0xc0, !PT ;  /* 0x0000ff00a3ff7812 */ /* 0x000fe2000784c0ff */
        /* <DEDUP_REMOVED lines=14> */
[----:B------:R-:W-:Y:S01]  /*24b0*/  F2FP.F16.F32.PACK_AB R52, R149, R0 ;  /* 0x000000009534723e */ /* 0x000fe200000000ff */
[----:B------:R-:W-:Y:S06]  /*24c0*/  BRA `(.L_x_859) ;  /* 0x0000001800407947 */ /* 0x000fec0003800000 */
.L_x_860:
[-CC-:B------:R-:W-:Y:S01]  /*24d0*/  FFMA.FTZ R152, R152, R160.reuse, R159.reuse ;  /* 0x000000a098987223 */ /* 0x180fe2000001009f */
[----:B-----5:R-:W-:Y:S02]  /*24e0*/  HADD2.F32 R49, -RZ, R42.H0_H0 ;  /* 0x2000002aff317230 */ /* 0x020fe40000004100 */
[-CC-:B------:R-:W-:Y:S01]  /*24f0*/  FFMA.FTZ R148, R148, R160.reuse, R159.reuse ;  /* 0x000000a094947223 */ /* 0x180fe2000001009f */
[-CC-:B------:R-:W-:Y:S01]  /*2500*/  FFMA.FTZ R144, R144, R160.reuse, R159.reuse ;  /* 0x000000a090907223 */ /* 0x180fe2000001009f */
[----:B------:R-:W-:Y:S01]  /*2510*/  FADD.FTZ R50, R149, -R152 ;  /* 0x8000009895327221 */ /* 0x000fe20000010000 */
[--C-:B------:R-:W-:Y:S02]  /*2520*/  HADD2.F32 R48, -RZ, R43.reuse.H0_H0 ;  /* 0x2000002bff307230 */ /* 0x100fe40000004100 */
[----:B------:R-:W-:Y:S01]  /*2530*/  FFMA.FTZ R156, R156, R160, R159 ;  /* 0x000000a09c9c7223 */ /* 0x000fe2000001009f */
[----:B------:R-:W-:Y:S02]  /*2540*/  HADD2.F32 R51, -RZ, R43.H1_H1 ;  /* 0x3000002bff337230 */ /* 0x000fe40000004100 */
[----:B------:R-:W-:Y:S01]  /*2550*/  FFMA.FTZ R50, R131, R50, R49 ;  /* 0x0000003283327223 */ /* 0x000fe20000010031 */
[-CC-:B------:R-:W-:Y:S01]  /*2560*/  FFMA.FTZ R49, R150, R160.reuse, R159.reuse ;  /* 0x000000a096317223 */ /* 0x180fe2000001009f */
[----:B------:R-:W-:Y:S01]  /*2570*/  FFMA.FTZ R154, R154, R160, R159 ;  /* 0x000000a09a9a7223 */ /* 0x000fe2000001009f */
[----:B------:R-:W-:Y:S01]  /*2580*/  FADD.FTZ R52, R55, -R148 ;  /* 0x8000009437347221 */ /* 0x000fe20000010000 */
[----:B------:R-:W-:Y:S01]  /*2590*/  FADD.FTZ R144, R53, -R144 ;  /* 0x8000009035907221 */ /* 0x000fe20000010000 */
[----:B------:R-:W-:Y:S01]  /*25a0*/  FADD.FTZ R146, R146, -R49 ;  /* 0x8000003192927221 */ /* 0x000fe20000010000 */
[----:B------:R-:W-:-:S02]  /*25b0*/  HADD2.F32 R49, -RZ, R41.H0_H0 ;  /* 0x20000029ff317230 */ /* 0x000fc40000004100 */
[----:B------:R-:W-:Y:S01]  /*25c0*/  FADD.FTZ R156, R153, -R156 ;  /* 0x8000009c999c7221 */ /* 0x000fe20000010000 */
[----:B------:R-:W-:Y:S02]  /*25d0*/  HADD2.F32 R53, -RZ, R41.H1_H1 ;  /* 0x30000029ff357230 */ /* 0x000fe40000004100 */
[----:B------:R-:W-:Y:S01]  /*25e0*/  FADD.FTZ R154, R151, -R154 ;  /* 0x8000009a979a7221 */ /* 0x000fe20000010000 */
[C---:B------:R-:W-:Y:S01]  /*25f0*/  FFMA.FTZ R52, R131.reuse, R52, R48 ;  /* 0x0000003483347223 */ /* 0x040fe20000010030 */
[C---:B------:R-:W-:Y:S01]  /*2600*/  FFMA.FTZ R51, R131.reuse, R144, R51 ;  /* 0x0000009083337223 */ /* 0x040fe20000010033 */
[----:B------:R-:W-:Y:S01]  /*2610*/  ISETP.GE.U32.AND P1, PT, R162, RZ, PT ;  /* 0x000000ffa200720c */ /* 0x000fe20003f26070 */
[-CC-:B------:R-:W-:Y:S01]  /*2620*/  FFMA.FTZ R144, R158, R160.reuse, R159.reuse ;  /* 0x000000a09e907223 */ /* 0x180fe2000001009f */
[----:B------:R-:W-:Y:S01]  /*2630*/  FFMA.FTZ R0, R0, R160, R159 ;  /* 0x000000a000007223 */ /* 0x000fe2000001009f */
[----:B------:R-:W-:Y:S02]  /*2640*/  HADD2.F32 R148, -RZ, R42.H1_H1 ;  /* 0x3000002aff947230 */ /* 0x000fe40000004100 */
[C---:B------:R-:W-:Y:S01]  /*2650*/  FFMA.FTZ R156, R131.reuse, R156, R49 ;  /* 0x0000009c839c7223 */ /* 0x040fe20000010031 */
[----:B------:R-:W-:Y:S01]  /*2660*/  FFMA.FTZ R149, R131, R154, R53 ;  /* 0x0000009a83957223 */ /* 0x000fe20000010035 */
[----:B------:R-:W-:Y:S01]  /*2670*/  FMUL.FTZ R55, R51, UR6 ;  /* 0x0000000633377c20 */ /* 0x000fe20008410000 */
[----:B------:R-:W-:Y:S01]  /*2680*/  FMUL.FTZ R48, R52, UR6 ;  /* 0x0000000634307c20 */ /* 0x000fe20008410000 */
[--C-:B------:R-:W-:Y:S01]  /*2690*/  HADD2.F32 R49, -RZ, R40.reuse.H0_H0 ;  /* 0x20000028ff317230 */ /* 0x100fe20000004100 */
[C---:B------:R-:W-:Y:S01]  /*26a0*/  LOP3.LUT P2, RZ, R163.reuse, 0xff0000, RZ, 0xc0, !PT ;  /* 0x00ff0000a3ff7812 */ /* 0x040fe2000784c0ff */
[----:B------:R-:W-:Y:S01]  /*26b0*/  HADD2.F32 R53, -RZ, R40.H1_H1 ;  /* 0x30000028ff357230 */ /* 0x000fe20000004100 */
[----:B------:R-:W-:Y:S01]  /*26c0*/  ISETP.GE.U32.AND.EX P1, PT, R163, 0x1000000, PT, P1 ;  /* 0x01000000a300780c */ /* 0x000fe20003f26110 */
[----:B------:R-:W-:Y:S01]  /*26d0*/  FADD.FTZ R144, R155, -R144 ;  /* 0x800000909b907221 */ /* 0x000fe20000010000 */
[----:B------:R-:W-:Y:S01]  /*26e0*/  FADD.FTZ R0, R157, -R0 ;  /* 0x800000009d007221 */ /* 0x000fe20000010000 */
[----:B------:R-:W-:Y:S01]  /*26f0*/  FFMA.FTZ R151, R131, R146, R148 ;  /* 0x0000009283977223 */ /* 0x000fe20000010094 */
[----:B------:R-:W-:Y:S01]  /*2700*/  FSEL R55, R55, RZ, P1 ;  /* 0x000000ff37377208 */ /* 0x000fe20000800000 */
[C---:B------:R-:W-:Y:S01]  /*2710*/  FFMA.FTZ R53, R131.reuse, R144, R53 ;  /* 0x0000009083357223 */ /* 0x040fe20000010035 */
[----:B------:R-:W-:Y:S01]  /*2720*/  FSEL R48, R48, RZ, P2 ;  /* 0x000000ff30307208 */ /* 0x000fe20001000000 */
[----:B------:R-:W-:Y:S01]  /*2730*/  FFMA.FTZ R0, R131, R0, R49 ;  /* 0x0000000083007223 */ /* 0x000fe20000010031 */
[----:B------:R-:W-:Y:S01]  /*2740*/  FMUL.FTZ R54, R50, UR6 ;  /* 0x0000000632367c20 */ /* 0x000fe20008410000 */
[----:B------:R-:W-:Y:S01]  /*2750*/  LOP3.LUT P5, RZ, R163, 0xff, RZ, 0xc0, !PT ;  /* 0x000000ffa3ff7812 */ /* 0x000fe200078ac0ff */
[----:B------:R-:W-:Y:S01]  /*2760*/  FMUL.FTZ R144, R156, UR6 ;  /* 0x000000069c907c20 */ /* 0x000fe20008410000 */
[C---:B------:R-:W-:Y:S01]  /*2770*/  F2FP.F16.F32.PACK_AB R50, R151.reuse, R50 ;  /* 0x000000329732723e */ /* 0x040fe200000000ff */
[----:B------:R-:W-:Y:S01]  /*2780*/  FMUL.FTZ R151, R151, UR6 ;  /* 0x0000000697977c20 */ /* 0x000fe20008410000 */
[----:B------:R-:W-:-:S02]  /*2790*/  F2FP.F16.F32.PACK_AB R55, R55, R48 ;  /* 0x000000303737723e */ /* 0x000fc400000000ff */
[C---:B------:R-:W-:Y:S01]  /*27a0*/  F2FP.F16.F32.PACK_AB R49, R149.reuse, R156 ;  /* 0x0000009c9531723e */ /* 0x040fe200000000ff */
[----:B------:R-:W-:Y:S01]  /*27b0*/  FMUL.FTZ R149, R149, UR6 ;  /* 0x0000000695957c20 */ /* 0x000fe20008410000 */
[----:B------:R-:W-:Y:S02]  /*27c0*/  LOP3.LUT P4, RZ, R163, 0xff00, RZ, 0xc0, !PT ;  /* 0x0000ff00a3ff7812 */ /* 0x000fe4000788c0ff */
[----:B------:R-:W-:Y:S01]  /*27d0*/  F2FP.F16.F32.PACK_AB R51, R51, R52 ;  /* 0x000000343333723e */ /* 0x000fe200000000ff */
[----:B------:R-:W-:Y:S01]  /*27e0*/  FMUL.FTZ R52, R0, UR6 ;  /* 0x0000000600347c20 */ /* 0x000fe20008410000 */
[C---:B------:R-:W-:Y:S01]  /*27f0*/  F2FP.F16.F32.PACK_AB R48, R53.reuse, R0 ;  /* 0x000000003530723e */ /* 0x040fe200000000ff */
[----:B------:R-:W-:Y:S01]  /*2800*/  FMUL.FTZ R53, R53, UR6 ;  /* 0x0000000635357c20 */ /* 0x000fe20008410000 */
[----:B------:R-:W-:Y:S02]  /*2810*/  LOP3.LUT P1, RZ, R162, 0xff000000, RZ, 0xc0, !PT ;  /* 0xff000000a2ff7812 */ /* 0x000fe4000782c0ff */
        /* <DEDUP_REMOVED lines=13> */
.L_x_856:
        /* <DEDUP_REMOVED lines=11> */
[----:B-----5:R-:W-:Y:S01]  /*29a0*/  LOP3.LUT P2, RZ, R163, 0xff0000, RZ, 0xc0, !PT ;  /* 0x00ff0000a3ff7812 */ /* 0x020fe2000784c0ff */
[----:B------:R-:W-:Y:S01]  /*29b0*/  FADD.FTZ R148, R55, -R148 ;  /* 0x8000009437947221 */ /* 0x000fe20000010000 */
[----:B------:R-:W-:Y:S01]  /*29c0*/  FADD.FTZ R146, R146, -R45 ;  /* 0x8000002d92927221 */ /* 0x000fe20000010000 */
[----:B------:R-:W-:Y:S01]  /*29d0*/  FADD.FTZ R144, R53, -R144 ;  /* 0x8000009035907221 */ /* 0x000fe20000010000 */
[--C-:B------:R-:W-:Y:S01]  /*29e0*/  FFMA.FTZ R156, R156, R160, R159.reuse ;  /* 0x000000a09c9c7223 */ /* 0x100fe2000001009f */
[C---:B------:R-:W-:Y:S01]  /*29f0*/  FMUL.FTZ R148, R131.reuse, R148 ;  /* 0x0000009483947220 */ /* 0x040fe20000410000 */
[C---:B------:R-:W-:Y:S01]  /*2a00*/  FMUL.FTZ R146, R131.reuse, R146 ;  /* 0x0000009283927220 */ /* 0x040fe20000410000 */
[--C-:B------:R-:W-:Y:S01]  /*2a10*/  FFMA.FTZ R152, R152, R160, R159.reuse ;  /* 0x000000a098987223 */ /* 0x100fe2000001009f */
[----:B------:R-:W-:Y:S01]  /*2a20*/  FMUL.FTZ R144, R131, R144 ;  /* 0x0000009083907220 */ /* 0x000fe20000410000 */
[----:B------:R-:W-:Y:S01]  /*2a30*/  FMUL.FTZ R148, R148, UR6 ;  /* 0x0000000694947c20 */ /* 0x000fe20008410000 */
[----:B------:R-:W-:Y:S01]  /*2a40*/  FMUL.FTZ R53, R146, UR6 ;  /* 0x0000000692357c20 */ /* 0x000fe20008410000 */
[----:B------:R-:W-:Y:S01]  /*2a50*/  FADD.FTZ R156, R153, -R156 ;  /* 0x8000009c999c7221 */ /* 0x000fe20000010000 */
[----:B------:R-:W-:Y:S01]  /*2a60*/  FADD.FTZ R152, R149, -R152 ;  /* 0x8000009895987221 */ /* 0x000fe20000010000 */
[----:B------:R-:W-:Y:S01]  /*2a70*/  ISETP.GE.U32.AND P1, PT, R162, RZ, PT ;  /* 0x000000ffa200720c */ /* 0x000fe20003f26070 */
[--C-:B------:R-:W-:Y:S01]  /*2a80*/  FFMA.FTZ R154, R154, R160, R159.reuse ;  /* 0x000000a09a9a7223 */ /* 0x100fe2000001009f */
[----:B------:R-:W-:Y:S01]  /*2a90*/  FSEL R55, R148, RZ, P2 ;  /* 0x000000ff94377208 */ /* 0x000fe20001000000 */
[----:B------:R-:W-:Y:S01]  /*2aa0*/  FMUL.FTZ R47, R144, UR6 ;  /* 0x00000006902f7c20 */ /* 0x000fe20008410000 */
[----:B------:R-:W-:Y:S01]  /*2ab0*/  LOP3.LUT P2, RZ, R163, 0xff00, RZ, 0xc0, !PT ;  /* 0x0000ff00a3ff7812 */ /* 0x000fe2000784c0ff */
[----:B------:R-:W-:Y:S01]  /*2ac0*/  FMUL.FTZ R156, R131, R156 ;  /* 0x0000009c839c7220 */ /* 0x000fe20000410000 */
[----:B------:R-:W-:Y:S01]  /*2ad0*/  ISETP.GE.U32.AND.EX P5, PT, R163, 0x1000000, PT, P1 ;  /* 0x01000000a300780c */ /* 0x000fe20003fa6110 */
[----:B------:R-:W-:Y:S01]  /*2ae0*/  FMUL.FTZ R152, R131, R152 ;  /* 0x0000009883987220 */ /* 0x000fe20000410000 */
[----:B------:R-:W-:Y:S01]  /*2af0*/  FSEL R149, R53, RZ, P2 ;  /* 0x000000ff35957208 */ /* 0x000fe20001000000 */
[----:B------:R-:W-:Y:S01]  /*2b00*/  FADD.FTZ R154, R151, -R154 ;  /* 0x8000009a979a7221 */ /* 0x000fe20000010000 */
[----:B------:R-:W-:Y:S01]  /*2b10*/  LOP3.LUT P2, RZ, R97, 0xff00, RZ, 0xc0, !PT ;  /* 0x0000ff0061ff7812 */ /* 0x000fe2000784c0ff */
[-CC-:B------:R-:W-:Y:S01]  /*2b20*/  FFMA.FTZ R52, R158, R160.reuse, R159.reuse ;  /* 0x000000a09e347223 */ /* 0x180fe2000001009f */
[----:B------:R-:W-:Y:S01]  /*2b30*/  FFMA.FTZ R0, R0, R160, R159 ;  /* 0x000000a000007223 */ /* 0x000fe2000001009f */
[----:B------:R-:W-:Y:S01]  /*2b40*/  FMUL.FTZ R156, R156, UR6 ;  /* 0x000000069c9c7c20 */ /* 0x000fe20008410000 */
[----:B------:R-:W-:Y:S01]  /*2b50*/  FSEL R53, R53, RZ, P2 ;  /* 0x000000ff35357208 */ /* 0x000fe20001000000 */
[----:B------:R-:W-:Y:S01]  /*2b60*/  FMUL.FTZ R152, R152, UR6 ;  /* 0x0000000698987c20 */ /* 0x000fe20008410000 */
[----:B------:R-:W-:Y:S01]  /*2b70*/  FSEL R44, R47, RZ, P5 ;  /* 0x000000ff2f2c7208 */ /* 0x000fe20002800000 */
[----:B------:R-:W-:Y:S01]  /*2b80*/  FMUL.FTZ R154, R131, R154 ;  /* 0x0000009a839a7220 */ /* 0x000fe20000410000 */
[----:B------:R-:W-:Y:S01]  /*2b90*/  LOP3.LUT P2, RZ, R96, 0xff0000, RZ, 0xc0, !PT ;  /* 0x00ff000060ff7812 */ /* 0x000fe2000784c0ff */
[----:B------:R-:W-:Y:S01]  /*2ba0*/  FADD.FTZ R52, R155, -R52 ;  /* 0x800000349b347221 */ /* 0x000fe20000010000 */
[----:B------:R-:W-:Y:S01]  /*2bb0*/  LOP3.LUT P6, RZ, R97, 0xff0000, RZ, 0xc0, !PT ;  /* 0x00ff000061ff7812 */ /* 0x000fe200078cc0ff */
[----:B------:R-:W-:Y:S01]  /*2bc0*/  FADD.FTZ R146, R157, -R0 ;  /* 0x800000009d927221 */ /* 0x000fe20000010000 */
[----:B------:R-:W-:Y:S01]  /*2bd0*/  LOP3.LUT P5, RZ, R97, 0xff, RZ, 0xc0, !PT ;  /* 0x000000ff61ff7812 */ /* 0x000fe200078ac0ff */
[----:B------:R-:W-:Y:S01]  /*2be0*/  FMUL.FTZ R154, R154, UR6 ;  /* 0x000000069a9a7c20 */ /* 0x000fe20008410000 */
[----:B------:R-:W-:Y:S01]  /*2bf0*/  ISETP.GE.U32.AND P1, PT, R96, RZ, PT ;  /* 0x000000ff6000720c */ /* 0x000fe20003f26070 */
[C---:B------:R-:W-:Y:S01]  /*2c00*/  FMUL.FTZ R52, R131.reuse, R52 ;  /* 0x0000003483347220 */ /* 0x040fe20000410000 */
[----:B------:R-:W-:Y:S01]  /*2c10*/  FSEL R45, R156, RZ, P2 ;  /* 0x000000ff9c2d7208 */ /* 0x000fe20001000000 */
[----:B------:R-:W-:Y:S01]  /*2c20*/  FMUL.FTZ R146, R131, R146 ;  /* 0x0000009283927220 */ /* 0x000fe20000410000 */
[----:B------:R-:W-:Y:S01]  /*2c30*/  LOP3.LUT P4, RZ, R163, 0xff, RZ, 0xc0, !PT ;  /* 0x000000ffa3ff7812 */ /* 0x000fe2000788c0ff */
[----:B------:R-:W-:Y:S01]  /*2c40*/  FMUL.FTZ R52, R52, UR6 ;  /* 0x0000000634347c20 */ /* 0x000fe20008410000 */
[----:B------:R-:W-:Y:S01]  /*2c50*/  FSEL R144, R148, RZ, P6 ;  /* 0x000000ff94907208 */ /* 0x000fe20003000000 */
[----:B------:R-:W-:Y:S01]  /*2c60*/  FMUL.FTZ R146, R146, UR6 ;  /* 0x0000000692927c20 */ /* 0x000fe20008410000 */
[----:B------:R-:W-:-:S02]  /*2c70*/  FSEL R46, R152, RZ, P5 ;  /* 0x000000ff982e7208 */ /* 0x000fc40002800000 */
[----:B------:R-:W-:Y:S02]  /*2c80*/  LOP3.LUT P2, RZ, R96, 0xff000000, RZ, 0xc0, !PT ;  /* 0xff00000060ff7812 */ /* 0x000fe4000784c0ff */
[----:B------:R-:W-:Y:S02]  /*2c90*/  ISETP.GE.U32.AND.EX P1, PT, R97, 0x1000000, PT, P1 ;  /* 0x010000006100780c */ /* 0x000fe40003f26110 */
[----:B------:R-:W-:Y:S02]  /*2ca0*/  LOP3.LUT P6, RZ, R162, 0xff0000, RZ, 0xc0, !PT ;  /* 0x00ff0000a2ff7812 */ /* 0x000fe400078cc0ff */
[----:B------:R-:W-:Y:S02]  /*2cb0*/  FSEL R54, R152, RZ, P4 ;  /* 0x000000ff98367208 */ /* 0x000fe40002000000 */
[----:B------:R-:W-:Y:S02]  /*2cc0*/  F2FP.F16.F32.PACK_AB R46, R53, R46 ;  /* 0x0000002e352e723e */ /* 0x000fe400000000ff */
[----:B------:R-:W-:-:S02]  /*2cd0*/  FSEL R0, R154, RZ, P2 ;  /* 0x000000ff9a007208 */ /* 0x000fc40001000000 */
[----:B------:R-:W-:Y:S02]  /*2ce0*/  FSEL R47, R47, RZ, P1 ;  /* 0x000000ff2f2f7208 */ /* 0x000fe40000800000 */
[----:B------:R-:W-:Y:S02]  /*2cf0*/  LOP3.LUT P4, RZ, R162, 0xff00, RZ, 0xc0, !PT ;  /* 0x0000ff00a2ff7812 */ /* 0x000fe4000788c0ff */
[----:B------:R-:W-:Y:S02]  /*2d00*/  LOP3.LUT P2, RZ, R96, 0xff00, RZ, 0xc0, !PT ;  /* 0x0000ff0060ff7812 */ /* 0x000fe4000784c0ff */
[----:B------:R-:W-:Y:S02]  /*2d10*/  FSEL R53, R156, RZ, P6 ;  /* 0x000000ff9c357208 */ /* 0x000fe40003000000 */
[C---:B------:R-:W-:Y:S02]  /*2d20*/  LOP3.LUT P1, RZ, R162.reuse, 0xff000000, RZ, 0xc0, !PT ;  /* 0xff000000a2ff7812 */ /* 0x040fe4000782c0ff */
[----:B------:R-:W-:-:S02]  /*2d30*/  LOP3.LUT P5, RZ, R162, 0xff, RZ, 0xc0, !PT ;  /* 0x000000ffa2ff7812 */ /* 0x000fc400078ac0ff */
[----:B------:R-:W-:Y:S02]  /*2d40*/  LOP3.LUT P6, RZ, R96, 0xff, RZ, 0xc0, !PT ;  /* 0x000000ff60ff7812 */ /* 0x000fe400078cc0ff */
[----:B------:R-:W-:Y:S02]  /*2d50*/  F2FP.F16.F32.PACK_AB R54, R149, R54 ;  /* 0x000000369536723e */ /* 0x000fe400000000ff */
        /* <DEDUP_REMOVED lines=12> */
.L_x_862:
[-CC-:B------:R-:W-:Y:S01]  /*2e20*/  FFMA.FTZ R148, R148, R160.reuse, R159.reuse ;  /* 0x000000a094947223 */ /* 0x180fe2000001009f */
[-CC-:B------:R-:W-:Y:S01]  /*2e30*/  FFMA.FTZ R144, R144, R160.reuse, R159.reuse ;  /* 0x000000a090907223 */ /* 0x180fe2000001009f */
[----:B------:R-:W-:Y:S01]  /*2e40*/  FFMA.FTZ R45, R150, R160, R159 ;  /* 0x000000a0962d7223 */ /* 0x000fe2000001009f */
[----:B-----5:R-:W-:Y:S01]  /*2e50*/  LOP3.LUT P6, RZ, R163, 0xff0000, RZ, 0xc0, !PT ;  /* 0x00ff0000a3ff7812 */ /* 0x020fe200078cc0ff */
[----:B------:R-:W-:Y:S01]  /*2e60*/  FADD.FTZ R148, R55, -R148 ;  /* 0x8000009437947221 */ /* 0x000fe20000010000 */
[----:B------:R-:W-:Y:S01]  /*2e70*/  FADD.FTZ R44, R53, -R144 ;  /* 0x80000090352c7221 */ /* 0x000fe20000010000 */
[----:B------:R-:W-:Y:S01]  /*2e80*/  FADD.FTZ R146, R146, -R45 ;  /* 0x8000002d92927221 */ /* 0x000fe20000010000 */
[----:B------:R-:W-:Y:S01]  /*2e90*/  LOP3.LUT P4, RZ, R97, 0xff0000, RZ, 0xc0, !PT ;  /* 0x00ff000061ff7812 */ /* 0x000fe2000788c0ff */
[C---:B------:R-:W-:Y:S01]  /*2ea0*/  FMUL.FTZ R144, R131.reuse, R148 ;  /* 0x0000009483907220 */ /* 0x040fe20000410000 */
[--C-:B------:R-:W-:Y:S01]  /*2eb0*/  FFMA.FTZ R152, R152, R160, R159.reuse ;  /* 0x000000a098987223 */ /* 0x100fe2000001009f */
[----:B------:R-:W-:Y:S01]  /*2ec0*/  FMUL.FTZ R45, R131, R146 ;  /* 0x00000092832d7220 */ /* 0x000fe20000410000 */
[-CC-:B------:R-:W-:Y:S01]  /*2ed0*/  FFMA.FTZ R156, R156, R160.reuse, R159.reuse ;  /* 0x000000a09c9c7223 */ /* 0x180fe2000001009f */
[----:B------:R-:W-:Y:S01]  /*2ee0*/  FMUL.FTZ R48, R144, UR6 ;  /* 0x0000000690307c20 */ /* 0x000fe20008410000 */
[----:B------:R-:W-:Y:S01]  /*2ef0*/  FADD.FTZ R50, R149, -R152 ;  /* 0x8000009895327221 */ /* 0x000fe20000010000 */
[----:B------:R-:W-:Y:S01]  /*2f00*/  FMUL.FTZ R53, R45, UR6 ;  /* 0x000000062d357c20 */ /* 0x000fe20008410000 */
[--C-:B------:R-:W-:Y:S01]  /*2f10*/  FFMA.FTZ R154, R154, R160, R159.reuse ;  /* 0x000000a09a9a7223 */ /* 0x100fe2000001009f */
[----:B------:R-:W-:Y:S01]  /*2f20*/  FADD.FTZ R156, R153, -R156 ;  /* 0x8000009c999c7221 */ /* 0x000fe20000010000 */
[C---:B------:R-:W-:Y:S01]  /*2f30*/  FSEL R55, R48.reuse, RZ, P6 ;  /* 0x000000ff30377208 */ /* 0x040fe20003000000 */
[C---:B------:R-:W-:Y:S01]  /*2f40*/  FMUL.FTZ R51, R131.reuse, R44 ;  /* 0x0000002c83337220 */ /* 0x040fe20000410000 */
[----:B------:R-:W-:Y:S01]  /*2f50*/  FSEL R48, R48, RZ, P4 ;  /* 0x000000ff30307208 */ /* 0x000fe20002000000 */
[----:B------:R-:W-:Y:S01]  /*2f60*/  FMUL.FTZ R50, R131, R50 ;  /* 0x0000003283327220 */ /* 0x000fe20000410000 */
[----:B------:R-:W-:Y:S01]  /*2f70*/  LOP3.LUT P4, RZ, R163, 0xff00, RZ, 0xc0, !PT ;  /* 0x0000ff00a3ff7812 */ /* 0x000fe2000788c0ff */
[----:B------:R-:W-:Y:S01]  /*2f80*/  FADD.FTZ R154, R151, -R154 ;  /* 0x8000009a979a7221 */ /* 0x000fe20000010000 */
[----:B------:R-:W-:Y:S01]  /*2f90*/  FMUL.FTZ R49, R131, R156 ;  /* 0x0000009c83317220 */ /* 0x000fe20000410000 */
[----:B------:R-:W-:Y:S01]  /*2fa0*/  ISETP.GE.U32.AND P1, PT, R162, RZ, PT ;  /* 0x000000ffa200720c */ /* 0x000fe20003f26070 */
[----:B------:R-:W-:Y:S01]  /*2fb0*/  FMUL.FTZ R47, R51, UR6 ;  /* 0x00000006332f7c20 */ /* 0x000fe20008410000 */
[----:B------:R-:W-:Y:S01]  /*2fc0*/  FSEL R149, R53, RZ, P4 ;  /* 0x000000ff35957208 */ /* 0x000fe20002000000 */
[----:B------:R-:W-:Y:S01]  /*2fd0*/  FMUL.FTZ R46, R50, UR6 ;  /* 0x00000006322e7c20 */ /* 0x000fe20008410000 */
[----:B------:R-:W-:Y:S01]  /*2fe0*/  LOP3.LUT P4, RZ, R97, 0xff00, RZ, 0xc0, !PT ;  /* 0x0000ff0061ff7812 */ /* 0x000fe2000788c0ff */
[----:B------:R-:W-:Y:S01]  /*2ff0*/  FMUL.FTZ R154, R131, R154 ;  /* 0x0000009a839a7220 */ /* 0x000fe20000410000 */
[----:B------:R-:W-:Y:S01]  /*3000*/  F2FP.F16.F32.PACK_AB R51, R51, R144 ;  /* 0x000000903333723e */ /* 0x000fe200000000ff */
[----:B------:R-:W-:Y:S01]  /*3010*/  FMUL.FTZ R144, R49, UR6 ;  /* 0x0000000631907c20 */ /* 0x000fe20008410000 */
[----:B------:R-:W-:Y:S01]  /*3020*/  LOP3.LUT P5, RZ, R163, 0xff, RZ, 0xc0, !PT ;  /* 0x000000ffa3ff7812 */ /* 0x000fe200078ac0ff */
[-CC-:B------:R-:W-:Y:S01]  /*3030*/  FFMA.FTZ R52, R158, R160.reuse, R159.reuse ;  /* 0x000000a09e347223 */ /* 0x180fe2000001009f */
[----:B------:R-:W-:Y:S01]  /*3040*/  FSEL R53, R53, RZ, P4 ;  /* 0x000000ff35357208 */ /* 0x000fe20002000000 */
[----:B------:R-:W-:Y:S01]  /*3050*/  FFMA.FTZ R0, R0, R160, R159 ;  /* 0x000000a000007223 */ /* 0x000fe2000001009f */
[----:B------:R-:W-:Y:S01]  /*3060*/  LOP3.LUT P6, RZ, R97, 0xff, RZ, 0xc0, !PT ;  /* 0x000000ff61ff7812 */ /* 0x000fe200078cc0ff */
[----:B------:R-:W-:Y:S01]  /*3070*/  FADD.FTZ R52, R155, -R52 ;  /* 0x800000349b347221 */ /* 0x000fe20000010000 */
[----:B------:R-:W-:Y:S01]  /*3080*/  ISETP.GE.U32.AND.EX P1, PT, R163, 0x1000000, PT, P1 ;  /* 0x01000000a300780c */ /* 0x000fe20003f26110 */
[----:B------:R-:W-:Y:S01]  /*3090*/  FADD.FTZ R0, R157, -R0 ;  /* 0x800000009d007221 */ /* 0x000fe20000010000 */
[----:B------:R-:W-:-:S02]  /*30a0*/  LOP3.LUT P4, RZ, R96, 0xff0000, RZ, 0xc0, !PT ;  /* 0x00ff000060ff7812 */ /* 0x000fc4000788c0ff */
[----:B------:R-:W-:Y:S01]  /*30b0*/  ISETP.GE.U32.AND P2, PT, R96, RZ, PT ;  /* 0x000000ff6000720c */ /* 0x000fe20003f46070 */
[----:B------:R-:W-:Y:S01]  /*30c0*/  FMUL.FTZ R0, R131, R0 ;  /* 0x0000000083007220 */ /* 0x000fe20000410000 */
[----:B------:R-:W-:Y:S02]  /*30d0*/  FSEL R54, R46, RZ, P5 ;  /* 0x000000ff2e367208 */ /* 0x000fe40002800000 */
[----:B------:R-:W-:Y:S02]  /*30e0*/  F2FP.F16.F32.PACK_AB R50, R45, R50 ;  /* 0x000000322d32723e */ /* 0x000fe400000000ff */
[C---:B------:R-:W-:Y:S01]  /*30f0*/  F2FP.F16.F32.PACK_AB R49, R154.reuse, R49 ;  /* 0x000000319a31723e */ /* 0x040fe200000000ff */
[----:B------:R-:W-:Y:S01]  /*3100*/  FMUL.FTZ R154, R154, UR6 ;  /* 0x000000069a9a7c20 */ /* 0x000fe20008410000 */
[----:B------:R-:W-:Y:S02]  /*3110*/  FSEL R44, R47, RZ, P1 ;  /* 0x000000ff2f2c7208 */ /* 0x000fe40000800000 */
[----:B------:R-:W-:-:S02]  /*3120*/  FSEL R46, R46, RZ, P6 ;  /* 0x000000ff2e2e7208 */ /* 0x000fc40003000000 */
[----:B------:R-:W-:Y:S02]  /*3130*/  FSEL R45, R144, RZ, P4 ;  /* 0x000000ff902d7208 */ /* 0x000fe40002000000 */
[----:B------:R-:W-:Y:S02]  /*3140*/  ISETP.GE.U32.AND.EX P2, PT, R97, 0x1000000, PT, P2 ;  /* 0x010000006100780c */ /* 0x000fe40003f46120 */
[----:B------:R-:W-:Y:S02]  /*3150*/  LOP3.LUT P4, RZ, R96, 0xff000000, RZ, 0xc0, !PT ;  /* 0xff00000060ff7812 */ /* 0x000fe4000788c0ff */
[----:B------:R-:W-:Y:S02]  /*3160*/  F2FP.F16.F32.PACK_AB R55, R44, R55 ;  /* 0x000000372c37723e */ /* 0x000fe400000000ff */
[----:B------:R-:W-:Y:S01]  /*3170*/  F2FP.F16.F32.PACK_AB R46, R53, R46 ;  /* 0x0000002e352e723e */ /* 0x000fe200000000ff */
[----:B------:R-:W-:Y:S01]  /*3180*/  FMUL.FTZ R53, R131, R52 ;  /* 0x0000003483357220 */ /* 0x000fe20000410000 */
[----:B------:R-:W-:-:S02]  /*3190*/  FSEL R47, R47, RZ, P2 ;  /* 0x000000ff2f2f7208 */ /* 0x000fc40001000000 */
[----:B------:R-:W-:Y:S02]  /*31a0*/  FSEL R44, R154, RZ, P4 ;  /* 0x000000ff9a2c7208 */ /* 0x000fe40002000000 */
[----:B------:R-:W-:Y:S02]  /*31b0*/  LOP3.LUT P1, RZ, R162, 0xff0000, RZ, 0xc0, !PT ;  /* 0x00ff0000a2ff7812 */ /* 0x000fe4000782c0ff */
[----:B------:R-:W-:Y:S02]  /*31c0*/  F2FP.F16.F32.PACK_AB R47, R47, R48 ;  /* 0x000000302f2f723e */ /* 0x000fe400000000ff */
[----:B------:R-:W-:Y:S01]  /*31d0*/  F2FP.F16.F32.PACK_AB R45, R44, R45 ;  /* 0x0000002d2c2d723e */ /* 0x000fe200000000ff */
[C---:B------:R-:W-:Y:S01]  /*31e0*/  FMUL.FTZ R44, R53.reuse, UR6 ;  /* 0x00000006352c7c20 */ /* 0x040fe20008410000 */
[----:B------:R-:W-:Y:S01]  /*31f0*/  F2FP.F16.F32.PACK_AB R48, R53, R0 ;  /* 0x000000003530723e */ /* 0x000fe200000000ff */
[----:B------:R-:W-:Y:S01]  /*3200*/  FMUL.FTZ R0, R0, UR6 ;  /* 0x0000000600007c20 */ /* 0x000fe20008410000 */
[----:B------:R-:W-:-:S02]  /*3210*/  LOP3.LUT P5, RZ, R162, 0xff00, RZ, 0xc0, !PT ;  /* 0x0000ff00a2ff7812 */ /* 0x000fc400078ac0ff */
[----:B------:R-:W-:Y:S02]  /*3220*/  LOP3.LUT P4, RZ, R96, 0xff00, RZ, 0xc0, !PT ;  /* 0x0000ff0060ff7812 */ /* 0x000fe4000788c0ff */
[----:B------:R-:W-:Y:S02]  /*3230*/  FSEL R53, R144, RZ, P1 ;  /* 0x000000ff90357208 */ /* 0x000fe40000800000 */
[C---:B------:R-:W-:Y:S02]  /*3240*/  LOP3.LUT P2, RZ, R162.reuse, 0xff000000, RZ, 0xc0, !PT ;  /* 0xff000000a2ff7812 */ /* 0x040fe4000784c0ff */
[----:B------:R-:W-:Y:S02]  /*3250*/  LOP3.LUT P6, RZ, R162, 0xff, RZ, 0xc0, !PT ;  /* 0x000000ffa2ff7812 */ /* 0x000fe400078cc0ff */
        /* <DEDUP_REMOVED lines=9> */
[----:B------:R-:W-:Y:S01]  /*32f0*/  F2FP.F16.F32.PACK_AB R52, R149, R52 ;  /* 0x000000349534723e */ /* 0x000fe200000000ff */
[----:B------:R-:W-:Y:S06]  /*3300*/  BRA `(.L_x_859) ;  /* 0x0000000800b07947 */ /* 0x000fec0003800000 */
.L_x_861:
[----:B------:R-:W-:-:S04]  /*3310*/  UISETP.NE.U32.AND UP0, UPT, UR4, URZ, UPT ;  /* 0x000000ff0400728c */ /* 0x000fc8000bf05070 */
[----:B------:R-:W-:-:S09]  /*3320*/  UISETP.NE.AND.EX UP0, UPT, UR5, URZ, UPT, UP0 ;  /* 0x000000ff0500728c */ /* 0x000fd2000bf05300 */
[----:B------:R-:W-:Y:S05]  /*3330*/  BRA.U UP0, `(.L_x_863) ;  /* 0x00000005004c7547 */ /* 0x000fea000b800000 */
[-CC-:B------:R-:W-:Y:S01]  /*3340*/  FFMA.FTZ R148, R148, R160.reuse, R159.reuse ;  /* 0x000000a094947223 */ /* 0x180fe2000001009f */
[--C-:B-----5:R-:W-:Y:S02]  /*3350*/  HADD2.F32 R44, -RZ, R43.reuse.H0_H0 ;  /* 0x2000002bff2c7230 */ /* 0x120fe40000004100 */
[-CC-:B------:R-:W-:Y:S01]  /*3360*/  FFMA.FTZ R152, R152, R160.reuse, R159.reuse ;  /* 0x000000a098987223 */ /* 0x180fe2000001009f */
[----:B------:R-:W-:Y:S02]  /*3370*/  HADD2.F32 R45, -RZ, R42.H0_H0 ;  /* 0x2000002aff2d7230 */ /* 0x000fe40000004100 */
[----:B------:R-:W-:Y:S01]  /*3380*/  FADD.FTZ R148, R55, -R148 ;  /* 0x8000009437947221 */ /* 0x000fe20000010000 */
[----:B------:R-:W-:Y:S01]  /*3390*/  FFMA.FTZ R144, R144, R160, R159 ;  /* 0x000000a090907223 */ /* 0x000fe2000001009f */
[----:B------:R-:W-:Y:S01]  /*33a0*/  FADD.FTZ R152, R149, -R152 ;  /* 0x8000009895987221 */ /* 0x000fe20000010000 */
[----:B------:R-:W-:Y:S01]  /*33b0*/  LOP3.LUT P6, RZ, R163, 0xff0000, RZ, 0xc0, !PT ;  /* 0x00ff0000a3ff7812 */ /* 0x000fe200078cc0ff */
[----:B------:R-:W-:Y:S01]  /*33c0*/  FFMA.FTZ R44, R131, R148, R44 ;  /* 0x00000094832c7223 */ /* 0x000fe2000001002c */
[----:B------:R-:W-:-:S02]  /*33d0*/  HADD2.F32 R47, -RZ, R43.H1_H1 ;  /* 0x3000002bff2f7230 */ /* 0x000fc40000004100 */
[----:B------:R-:W-:Y:S01]  /*33e0*/  FFMA.FTZ R45, R131, R152, R45 ;  /* 0x00000098832d7223 */ /* 0x000fe2000001002d */
[----:B------:R-:W-:Y:S01]  /*33f0*/  FADD.FTZ R144, R53, -R144 ;  /* 0x8000009035907221 */ /* 0x000fe20000010000 */
[----:B------:R-:W-:Y:S01]  /*3400*/  FMUL.FTZ R44, R44, UR6 ;  /* 0x000000062c2c7c20 */ /* 0x000fe20008410000 */
[----:B------:R-:W-:Y:S01]  /*3410*/  LOP3.LUT P5, RZ, R163, 0xff, RZ, 0xc0, !PT ;  /* 0x000000ffa3ff7812 */ /* 0x000fe200078ac0ff */
[----:B------:R-:W-:Y:S01]  /*3420*/  FMUL.FTZ R45, R45, UR6 ;  /* 0x000000062d2d7c20 */ /* 0x000fe20008410000 */
[----:B------:R-:W-:Y:S01]  /*3430*/  FFMA.FTZ R47, R131, R144, R47 ;  /* 0x00000090832f7223 */ /* 0x000fe2000001002f */
[----:B------:R-:W-:Y:S01]  /*3440*/  ISETP.GE.U32.AND P1, PT, R162, RZ, PT ;  /* 0x000000ffa200720c */ /* 0x000fe20003f26070 */
[----:B------:R-:W-:Y:S01]  /*3450*/  HADD2.F32 R148, -RZ, R42.H1_H1 ;  /* 0x3000002aff947230 */ /* 0x000fe20000004100 */
[----:B------:R-:W-:Y:S01]  /*3460*/  FSEL R52, R44, RZ, P6 ;  /* 0x000000ff2c347208 */ /* 0x000fe20003000000 */
[----:B------:R-:W-:Y:S01]  /*3470*/  FMUL.FTZ R144, R47, UR6 ;  /* 0x000000062f907c20 */ /* 0x000fe20008410000 */
[----:B------:R-:W-:Y:S01]  /*3480*/  LOP3.LUT P6, RZ, R97, 0xff, RZ, 0xc0, !PT ;  /* 0x000000ff61ff7812 */ /* 0x000fe200078cc0ff */
[-CC-:B------:R-:W-:Y:S01]  /*3490*/  FFMA.FTZ R156, R156, R160.reuse, R159.reuse ;  /* 0x000000a09c9c7223 */ /* 0x180fe2000001009f */
[C---:B------:R-:W-:Y:S01]  /*34a0*/  FSEL R54, R45.reuse, RZ, P5 ;  /* 0x000000ff2d367208 */ /* 0x040fe20002800000 */
[-CC-:B------:R-:W-:Y:S01]  /*34b0*/  FFMA.FTZ R154, R154, R160.reuse, R159.reuse ;  /* 0x000000a09a9a7223 */ /* 0x180fe2000001009f */
[----:B------:R-:W-:Y:S01]  /*34c0*/  FSEL R46, R45, RZ, P6 ;  /* 0x000000ff2d2e7208 */ /* 0x000fe20003000000 */
[----:B------:R-:W-:Y:S01]  /*34d0*/  FFMA.FTZ R45, R150, R160, R159 ;  /* 0x000000a0962d7223 */ /* 0x000fe2000001009f */
[----:B------:R-:W-:Y:S01]  /*34e0*/  ISETP.GE.U32.AND P2, PT, R96, RZ, PT ;  /* 0x000000ff6000720c */ /* 0x000fe20003f46070 */
[----:B------:R-:W-:Y:S01]  /*34f0*/  FADD.FTZ R156, R153, -R156 ;  /* 0x8000009c999c7221 */ /* 0x000fe20000010000 */
[----:B------:R-:W-:Y:S01]  /*3500*/  ISETP.GE.U32.AND.EX P1, PT, R163, 0x1000000, PT, P1 ;  /* 0x01000000a300780c */ /* 0x000fe20003f26110 */
[----:B------:R-:W-:Y:S01]  /*3510*/  FADD.FTZ R146, R146, -R45 ;  /* 0x8000002d92927221 */ /* 0x000fe20000010000 */
[C---:B------:R-:W-:Y:S01]  /*3520*/  LOP3.LUT P4, RZ, R97.reuse, 0xff0000, RZ, 0xc0, !PT ;  /* 0x00ff000061ff7812 */ /* 0x040fe2000788c0ff */
[--C-:B------:R-:W-:Y:S01]  /*3530*/  HADD2.F32 R45, -RZ, R41.reuse.H1_H1 ;  /* 0x30000029ff2d7230 */ /* 0x100fe20000004100 */
        /* <DEDUP_REMOVED lines=8> */
[----:B------:R-:W-:Y:S01]  /*35c0*/  LOP3.LUT P4, RZ, R163, 0xff00, RZ, 0xc0, !PT ;  /* 0x0000ff00a3ff7812 */ /* 0x000fe2000788c0ff */
[----:B------:R-:W-:Y:S01]  /*35d0*/  FFMA.FTZ R0, R0, R160, R159 ;  /* 0x000000a000007223 */ /* 0x000fe2000001009f */
[----:B------:R-:W-:Y:S01]  /*35e0*/  F2FP.F16.F32.PACK_AB R47, R144, R47 ;  /* 0x0000002f902f723e */ /* 0x000fe200000000ff */
[----:B------:R-:W-:Y:S01]  /*35f0*/  HADD2.F32 R144, -RZ, R41.H0_H0 ;  /* 0x20000029ff907230 */ /* 0x000fe20000004100 */
[----:B------:R-:W-:Y:S01]  /*3600*/  FSEL R149, R146, RZ, P4 ;  /* 0x000000ff92957208 */ /* 0x000fe20002000000 */
[----:B------:R-:W-:Y:S01]  /*3610*/  FFMA.FTZ R154, R131, R154, R45 ;  /* 0x0000009a839a7223 */ /* 0x000fe2000001002d */
[----:B------:R-:W-:Y:S01]  /*3620*/  LOP3.LUT P4, RZ, R97, 0xff00, RZ, 0xc0, !PT ;  /* 0x0000ff0061ff7812 */ /* 0x000fe2000788c0ff */
[----:B------:R-:W-:-:S02]  /*3630*/  HADD2.F32 R53, -RZ, R40.H1_H1 ;  /* 0x30000028ff357230 */ /* 0x000fc40000004100 */
[----:B------:R-:W-:Y:S01]  /*3640*/  FFMA.FTZ R144, R131, R156, R144 ;  /* 0x0000009c83907223 */ /* 0x000fe20000010090 */
[----:B------:R-:W-:Y:S01]  /*3650*/  F2FP.F16.F32.PACK_AB R55, R55, R52 ;  /* 0x000000343737723e */ /* 0x000fe200000000ff */
[----:B------:R-:W-:Y:S01]  /*3660*/  FADD.FTZ R44, R155, -R44 ;  /* 0x8000002c9b2c7221 */ /* 0x000fe20000010000 */
[----:B------:R-:W-:Y:S01]  /*3670*/  FSEL R45, R146, RZ, P4 ;  /* 0x000000ff922d7208 */ /* 0x000fe20002000000 */
[----:B------:R-:W-:Y:S01]  /*3680*/  FMUL.FTZ R144, R144, UR6 ;  /* 0x0000000690907c20 */ /* 0x000fe20008410000 */
[----:B------:R-:W-:Y:S01]  /*3690*/  LOP3.LUT P4, RZ, R96, 0xff0000, RZ, 0xc0, !PT ;  /* 0x00ff000060ff7812 */ /* 0x000fe2000788c0ff */
[----:B------:R-:W-:Y:S02]  /*36a0*/  HADD2.F32 R52, -RZ, R40.H0_H0 ;  /* 0x20000028ff347230 */ /* 0x000fe40000004100 */
[----:B------:R-:W-:Y:S01]  /*36b0*/  FADD.FTZ R0, R157, -R0 ;  /* 0x800000009d007221 */ /* 0x000fe20000010000 */
[----:B------:R-:W-:Y:S01]  /*36c0*/  F2FP.F16.F32.PACK_AB R46, R45, R46 ;  /* 0x0000002e2d2e723e */ /* 0x000fe200000000ff */
[----:B------:R-:W-:Y:S01]  /*36d0*/  FMUL.FTZ R154, R154, UR6 ;  /* 0x000000069a9a7c20 */ /* 0x000fe20008410000 */
[----:B------:R-:W-:Y:S01]  /*36e0*/  FSEL R45, R144, RZ, P4 ;  /* 0x000000ff902d7208 */ /* 0x000fe20002000000 */
[C---:B------:R-:W-:Y:S01]  /*36f0*/  FFMA.FTZ R44, R131.reuse, R44, R53 ;  /* 0x0000002c832c7223 */ /* 0x040fe20000010035 */
[----:B------:R-:W-:Y:S01]  /*3700*/  LOP3.LUT P4, RZ, R96, 0xff000000, RZ, 0xc0, !PT ;  /* 0xff00000060ff7812 */ /* 0x000fe2000788c0ff */
        /* <DEDUP_REMOVED lines=9> */
[C---:B------:R-:W-:Y:S02]  /*37a0*/  LOP3.LUT P2, RZ, R162.reuse, 0xff000000, RZ, 0xc0, !PT ;  /* 0xff000000a2ff7812 */ /* 0x040fe4000784c0ff */
[----:B------:R-:W-:Y:S02]  /*37b0*/  LOP3.LUT P6, RZ, R162, 0xff, RZ, 0xc0, !PT ;  /* 0x000000ffa2ff7812 */ /* 0x000fe400078cc0ff */
[----:B------:R-:W-:-:S02]  /*37c0*/  F2FP.F16.F32.PACK_AB R54, R149, R54 ;  /* 0x000000369536723e */ /* 0x000fc400000000ff */
[C---:B------:R-:W-:Y:S02]  /*37d0*/  FSEL R151, R44.reuse, RZ, P5 ;  /* 0x000000ff2c977208 */ /* 0x040fe40002800000 */
        /* <DEDUP_REMOVED lines=9> */
.L_x_863:
[-CC-:B------:R-:W-:Y:S01]  /*3870*/  FFMA.FTZ R152, R152, R160.reuse, R159.reuse ;  /* 0x000000a098987223 */ /* 0x180fe2000001009f */
[-CC-:B------:R-:W-:Y:S01]  /*3880*/  FFMA.FTZ R148, R148, R160.reuse, R159.reuse ;  /* 0x000000a094947223 */ /* 0x180fe2000001009f */
[--C-:B-----5:R-:W-:Y:S02]  /*3890*/  HADD2.F32 R45, -RZ, R42.reuse.H0_H0 ;  /* 0x2000002aff2d7230 */ /* 0x120fe40000004100 */
[----:B------:R-:W-:Y:S01]  /*38a0*/  FFMA.FTZ R144, R144, R160, R159 ;  /* 0x000000a090907223 */ /* 0x000fe2000001009f */
[----:B------:R-:W-:Y:S01]  /*38b0*/  FADD.FTZ R50, R149, -R152 ;  /* 0x8000009895327221 */ /* 0x000fe20000010000 */
[--C-:B------:R-:W-:Y:S02]  /*38c0*/  HADD2.F32 R44, -RZ, R43.reuse.H0_H0 ;  /* 0x2000002bff2c7230 */ /* 0x100fe40000004100 */
[----:B------:R-:W-:Y:S01]  /*38d0*/  FADD.FTZ R148, R55, -R148 ;  /* 0x8000009437947221 */ /* 0x000fe20000010000 */
[----:B------:R-:W-:Y:S02]  /*38e0*/  HADD2.F32 R47, -RZ, R43.H1_H1 ;  /* 0x3000002bff2f7230 */ /* 0x000fe40000004100 */
[----:B------:R-:W-:Y:S01]  /*38f0*/  FFMA.FTZ R50, R131, R50, R45 ;  /* 0x0000003283327223 */ /* 0x000fe2000001002d */
[----:B------:R-:W-:Y:S01]  /*3900*/  FFMA.FTZ R45, R150, R160, R159 ;  /* 0x000000a0962d7223 */ /* 0x000fe2000001009f */
[----:B------:R-:W-:Y:S01]  /*3910*/  FADD.FTZ R144, R53, -R144 ;  /* 0x8000009035907221 */ /* 0x000fe20000010000 */
[----:B------:R-:W-:Y:S01]  /*3920*/  FFMA.FTZ R51, R131, R148, R44 ;  /* 0x0000009483337223 */ /* 0x000fe2000001002c */
[----:B------:R-:W-:-:S02]  /*3930*/  HADD2.F32 R148, -RZ, R42.H1_H1 ;  /* 0x3000002aff947230 */ /* 0x000fc40000004100 */
[----:B------:R-:W-:Y:S01]  /*3940*/  FADD.FTZ R146, R146, -R45 ;  /* 0x8000002d92927221 */ /* 0x000fe20000010000 */
[----:B------:R-:W-:Y:S01]  /*3950*/  FFMA.FTZ R144, R131, R144, R47 ;  /* 0x0000009083907223 */ /* 0x000fe2000001002f */
[----:B------:R-:W-:Y:S01]  /*3960*/  FMUL.FTZ R47, R51, UR6 ;  /* 0x00000006332f7c20 */ /* 0x000fe20008410000 */
[----:B------:R-:W-:Y:S01]  /*3970*/  LOP3.LUT P6, RZ, R163, 0xff0000, RZ, 0xc0, !PT ;  /* 0x00ff0000a3ff7812 */ /* 0x000fe200078cc0ff */
[--C-:B------:R-:W-:Y:S01]  /*3980*/  FFMA.FTZ R0, R0, R160, R159.reuse ;  /* 0x000000a000007223 */ /* 0x100fe2000001009f */
[----:B------:R-:W-:Y:S01]  /*3990*/  LOP3.LUT P4, RZ, R97, 0xff0000, RZ, 0xc0, !PT ;  /* 0x00ff000061ff7812 */ /* 0x000fe2000788c0ff */
[----:B------:R-:W-:Y:S01]  /*39a0*/  FFMA.FTZ R45, R131, R146, R148 ;  /* 0x00000092832d7223 */ /* 0x000fe20000010094 */
[-CC-:B------:R-:W-:Y:S01]  /*39b0*/  FFMA.FTZ R156, R156, R160.reuse, R159.reuse ;  /* 0x000000a09c9c7223 */ /* 0x180fe2000001009f */
[C---:B------:R-:W-:Y:S01]  /*39c0*/  FSEL R44, R47.reuse, RZ, P6 ;  /* 0x000000ff2f2c7208 */ /* 0x040fe20003000000 */
[--C-:B------:R-:W-:Y:S01]  /*39d0*/  FFMA.FTZ R154, R154, R160, R159.reuse ;  /* 0x000000a09a9a7223 */ /* 0x100fe2000001009f */
[----:B------:R-:W-:Y:S01]  /*39e0*/  FSEL R47, R47, RZ, P4 ;  /* 0x000000ff2f2f7208 */ /* 0x000fe20002000000 */
[----:B------:R-:W-:Y:S01]  /*39f0*/  FADD.FTZ R146, R157, -R0 ;  /* 0x800000009d927221 */ /* 0x000fe20000010000 */
[----:B------:R-:W-:Y:S01]  /*3a00*/  FMUL.FTZ R53, R45, UR6 ;  /* 0x000000062d357c20 */ /* 0x000fe20008410000 */
[----:B------:R-:W-:Y:S01]  /*3a10*/  ISETP.GE.U32.AND P1, PT, R162, RZ, PT ;  /* 0x000000ffa200720c */ /* 0x000fe20003f26070 */
[--C-:B------:R-:W-:Y:S01]  /*3a20*/  HADD2.F32 R0, -RZ, R41.reuse.H0_H0 ;  /* 0x20000029ff007230 */ /* 0x100fe20000004100 */
[----:B------:R-:W-:Y:S01]  /*3a30*/  LOP3.LUT P4, RZ, R163, 0xff00, RZ, 0xc0, !PT ;  /* 0x0000ff00a3ff7812 */ /* 0x000fe2000788c0ff */
[----:B------:R-:W-:Y:S01]  /*3a40*/  FADD.FTZ R156, R153, -R156 ;  /* 0x8000009c999c7221 */ /* 0x000fe20000010000 */
[----:B------:R-:W-:Y:S01]  /*3a50*/  ISETP.GE.U32.AND P2, PT, R96, RZ, PT ;  /* 0x000000ff6000720c */ /* 0x000fe20003f46070 */
[C---:B------:R-:W-:Y:S01]  /*3a60*/  FMUL.FTZ R48, R144.reuse, UR6 ;  /* 0x0000000690307c20 */ /* 0x040fe20008410000 */
[----:B------:R-:W-:Y:S01]  /*3a70*/  F2FP.F16.F32.PACK_AB R51, R144, R51 ;  /* 0x000000339033723e */ /* 0x000fe200000000ff */
[----:B------:R-:W-:Y:S01]  /*3a80*/  FADD.FTZ R154, R151, -R154 ;  /* 0x8000009a979a7221 */ /* 0x000fe20000010000 */
[----:B------:R-:W-:Y:S01]  /*3a90*/  HADD2.F32 R144, -RZ, R41.H1_H1 ;  /* 0x30000029ff907230 */ /* 0x000fe20000004100 */
[----:B------:R-:W-:Y:S01]  /*3aa0*/  ISETP.GE.U32.AND.EX P1, PT, R163, 0x1000000, PT, P1 ;  /* 0x01000000a300780c */ /* 0x000fe20003f26110 */
[----:B------:R-:W-:Y:S01]  /*3ab0*/  FFMA.FTZ R49, R131, R156, R0 ;  /* 0x0000009c83317223 */ /* 0x000fe20000010000 */
[----:B------:R-:W-:Y:S01]  /*3ac0*/  FSEL R151, R53, RZ, P4 ;  /* 0x000000ff35977208 */ /* 0x000fe20002000000 */
[----:B------:R-:W-:Y:S01]  /*3ad0*/  FFMA.FTZ R52, R158, R160, R159 ;  /* 0x000000a09e347223 */ /* 0x000fe2000001009f */
[----:B------:R-:W-:Y:S01]  /*3ae0*/  ISETP.GE.U32.AND.EX P2, PT, R97, 0x1000000, PT, P2 ;  /* 0x010000006100780c */ /* 0x000fe20003f46120 */
[----:B------:R-:W-:Y:S01]  /*3af0*/  FFMA.FTZ R144, R131, R154, R144 ;  /* 0x0000009a83907223 */ /* 0x000fe20000010090 */
[----:B------:R-:W-:Y:S01]  /*3b00*/  LOP3.LUT P4, RZ, R97, 0xff00, RZ, 0xc0, !PT ;  /* 0x0000ff0061ff7812 */ /* 0x000fe2000788c0ff */
[----:B------:R-:W-:Y:S01]  /*3b10*/  FMUL.FTZ R0, R49, UR6 ;  /* 0x0000000631007c20 */ /* 0x000fe20008410000 */
[----:B------:R-:W-:Y:S01]  /*3b20*/  FSEL R55, R48, RZ, P1 ;  /* 0x000000ff30377208 */ /* 0x000fe20000800000 */
[----:B------:R-:W-:Y:S01]  /*3b30*/  FMUL.FTZ R46, R50, UR6 ;  /* 0x00000006322e7c20 */ /* 0x000fe20008410000 */
[----:B------:R-:W-:Y:S01]  /*3b40*/  FSEL R48, R48, RZ, P2 ;  /* 0x000000ff30307208 */ /* 0x000fe20001000000 */
[----:B------:R-:W-:Y:S01]  /*3b50*/  FADD.FTZ R52, R155, -R52 ;  /* 0x800000349b347221 */ /* 0x000fe20000010000 */
[----:B------:R-:W-:-:S02]  /*3b60*/  FSEL R153, R53, RZ, P4 ;  /* 0x000000ff35997208 */ /* 0x000fc40002000000 */
[----:B------:R-:W-:Y:S02]  /*3b70*/  LOP3.LUT P4, RZ, R96, 0xff0000, RZ, 0xc0, !PT ;  /* 0x00ff000060ff7812 */ /* 0x000fe4000788c0ff */
[----:B------:R-:W-:Y:S01]  /*3b80*/  F2FP.F16.F32.PACK_AB R50, R45, R50 ;  /* 0x000000322d32723e */ /* 0x000fe200000000ff */
[--C-:B------:R-:W-:Y:S01]  /*3b90*/  HADD2.F32 R45, -RZ, R40.reuse.H1_H1 ;  /* 0x30000028ff2d7230 */ /* 0x100fe20000004100 */
[----:B------:R-:W-:Y:S02]  /*3ba0*/  F2FP.F16.F32.PACK_AB R47, R48, R47 ;  /* 0x0000002f302f723e */ /* 0x000fe400000000ff */
[----:B------:R-:W-:Y:S01]  /*3bb0*/  F2FP.F16.F32.PACK_AB R55, R55, R44 ;  /* 0x0000002c3737723e */ /* 0x000fe200000000ff */
[----:B------:R-:W-:Y:S01]  /*3bc0*/  HADD2.F32 R44, -RZ, R40.H0_H0 ;  /* 0x20000028ff2c7230 */ /* 0x000fe20000004100 */
[C---:B------:R-:W-:Y:S01]  /*3bd0*/  F2FP.F16.F32.PACK_AB R49, R144.reuse, R49 ;  /* 0x000000319031723e */ /* 0x040fe200000000ff */
[----:B------:R-:W-:Y:S01]  /*3be0*/  FMUL.FTZ R144, R144, UR6 ;  /* 0x0000000690907c20 */ /* 0x000fe20008410000 */
[----:B------:R-:W-:Y:S01]  /*3bf0*/  FSEL R48, R0, RZ, P4 ;  /* 0x000000ff00307208 */ /* 0x000fe20002000000 */
[C---:B------:R-:W-:Y:S01]  /*3c00*/  FFMA.FTZ R53, R131.reuse, R52, R45 ;  /* 0x0000003483357223 */ /* 0x040fe2000001002d */
[----:B------:R-:W-:Y:S01]  /*3c10*/  LOP3.LUT P4, RZ, R96, 0xff000000, RZ, 0xc0, !PT ;  /* 0xff00000060ff7812 */ /* 0x000fe2000788c0ff */
[----:B------:R-:W-:Y:S01]  /*3c20*/  FFMA.FTZ R44, R131, R146, R44 ;  /* 0x00000092832c7223 */ /* 0x000fe2000001002c */
[----:B------:R-:W-:Y:S01]  /*3c30*/  LOP3.LUT P5, RZ, R163, 0xff, RZ, 0xc0, !PT ;  /* 0x000000ffa3ff7812 */ /* 0x000fe200078ac0ff */
[----:B------:R-:W-:Y:S01]  /*3c40*/  FMUL.FTZ R52, R53, UR6 ;  /* 0x0000000635347c20 */ /* 0x000fe20008410000 */
[----:B------:R-:W-:-:S02]  /*3c50*/  FSEL R149, R144, RZ, P4 ;  /* 0x000000ff90957208 */ /* 0x000fc40002000000 */
[----:B------:R-:W-:Y:S02]  /*3c60*/  LOP3.LUT P6, RZ, R97, 0xff, RZ, 0xc0, !PT ;  /* 0x000000ff61ff7812 */ /* 0x000fe400078cc0ff */
[----:B------:R-:W-:Y:S02]  /*3c70*/  LOP3.LUT P1, RZ, R162, 0xff0000, RZ, 0xc0, !PT ;  /* 0x00ff0000a2ff7812 */ /* 0x000fe4000782c0ff */
[----:B------:R-:W-:Y:S02]  /*3c80*/  F2FP.F16.F32.PACK_AB R45, R149, R48 ;  /* 0x00000030952d723e */ /* 0x000fe400000000ff */
[----:B------:R-:W-:Y:S02]  /*3c90*/  FSEL R54, R46, RZ, P5 ;  /* 0x000000ff2e367208 */ /* 0x000fe40002800000 */
[----:B------:R-:W-:Y:S01]  /*3ca0*/  F2FP.F16.F32.PACK_AB R48, R53, R44 ;  /* 0x0000002c3530723e */ /* 0x000fe200000000ff */
[----:B------:R-:W-:Y:S01]  /*3cb0*/  FMUL.FTZ R44, R44, UR6 ;  /* 0x000000062c2c7c20 */ /* 0x000fe20008410000 */
[----:B------:R-:W-:-:S02]  /*3cc0*/  LOP3.LUT P5, RZ, R162, 0xff00, RZ, 0xc0, !PT ;  /* 0x0000ff00a2ff7812 */ /* 0x000fc400078ac0ff */
[----:B------:R-:W-:Y:S02]  /*3cd0*/  FSEL R46, R46, RZ, P6 ;  /* 0x000000ff2e2e7208 */ /* 0x000fe40003000000 */
[----:B------:R-:W-:Y:S02]  /*3ce0*/  LOP3.LUT P4, RZ, R96, 0xff00, RZ, 0xc0, !PT ;  /* 0x0000ff0060ff7812 */ /* 0x000fe4000788c0ff */
[----:B------:R-:W-:Y:S02]  /*3cf0*/  FSEL R53, R0, RZ, P1 ;  /* 0x000000ff00357208 */ /* 0x000fe40000800000 */
[C---:B------:R-:W-:Y:S02]  /*3d00*/  LOP3.LUT P2, RZ, R162.reuse, 0xff000000, RZ, 0xc0, !PT ;  /* 0xff000000a2ff7812 */ /* 0x040fe4000784c0ff */
[----:B------:R-:W-:Y:S02]  /*3d10*/  LOP3.LUT P6, RZ, R162, 0xff, RZ, 0xc0, !PT ;  /* 0x000000ffa2ff7812 */ /* 0x000fe400078cc0ff */
[----:B------:R-:W-:-:S02]  /*3d20*/  LOP3.LUT P1, RZ, R96, 0xff, RZ, 0xc0, !PT ;  /* 0x000000ff60ff7812 */ /* 0x000fc4000782c0ff */
[----:B------:R-:W-:Y:S02]  /*3d30*/  F2FP.F16.F32.PACK_AB R54, R151, R54 ;  /* 0x000000369736723e */ /* 0x000fe400000000ff */
[C---:B------:R-:W-:Y:S02]  /*3d40*/  FSEL R149, R52.reuse, RZ, P5 ;  /* 0x000000ff34957208 */ /* 0x040fe40002800000 */
[----:B------:R-:W-:Y:S02]  /*3d50*/  FSEL R151, R52, RZ, P4 ;  /* 0x000000ff34977208 */ /* 0x000fe40002000000 */
[----:B------:R-:W-:Y:S02]  /*3d60*/  FSEL R144, R144, RZ, P2 ;  /* 0x000000ff90907208 */ /* 0x000fe40001000000 */
[C---:B------:R-:W-:Y:S02]  /*3d70*/  FSEL R0, R44.reuse, RZ, P1 ;  /* 0x000000ff2c007208 */ /* 0x040fe40000800000 */
[----:B------:R-:W-:-:S02]  /*3d80*/  FSEL R52, R44, RZ, P6 ;  /* 0x000000ff2c347208 */ /* 0x000fc40003000000 */
[----:B------:R-:W-:Y:S02]  /*3d90*/  F2FP.F16.F32.PACK_AB R46, R153, R46 ;  /* 0x0000002e992e723e */ /* 0x000fe400000000ff */
[----:B------:R-:W-:Y:S02]  /*3da0*/  F2FP.F16.F32.PACK_AB R53, R144, R53 ;  /* 0x000000359035723e */ /* 0x000fe400000000ff */
[----:B------:R-:W-:Y:S02]  /*3db0*/  F2FP.F16.F32.PACK_AB R44, R151, R0 ;  /* 0x00000000972c723e */ /* 0x000fe400000000ff */
[----:B------:R-:W-:-:S07]  /*3dc0*/  F2FP.F16.F32.PACK_AB R52, R149, R52 ;  /* 0x000000349534723e */ /* 0x000fce00000000ff */
.L_x_859:
        /* <DEDUP_REMOVED lines=18> */
[--C-:B0-----:R-:W-:Y:S02]  /*3ef0*/  HADD2.F32 R44, -RZ, R39.reuse.H0_H0 ;  /* 0x20000027ff2c7230 */ /* 0x101fe40000004100 */
[-CC-:B------:R-:W-:Y:S01]  /*3f00*/  FFMA.FTZ R139, R139, R160.reuse, R159.reuse ;  /* 0x000000a08b8b7223 */ /* 0x180fe2000001009f */
[-C--:B------:R-:W-:Y:S01]  /*3f10*/  FFMA.FTZ R73, R73, R160.reuse, R159 ;  /* 0x000000a049497223 */ /* 0x080fe2000001009f */
[----:B------:R-:W-:Y:S01]  /*3f20*/  FADD.FTZ R74, R74, -R75 ;  /* 0x8000004b4a4a7221 */ /* 0x000fe20000010000 */
[----:B------:R-:W-:Y:S02]  /*3f30*/  HADD2.F32 R47, -RZ, R38.H0_H0 ;  /* 0x20000026ff2f7230 */ /* 0x000fe40000004100 */
[----:B------:R-:W-:Y:S01]  /*3f40*/  FFMA.FTZ R135, R135, R160, R159 ;  /* 0x000000a087877223 */ /* 0x000fe2000001009f */
[----:B------:R-:W-:Y:S01]  /*3f50*/  FADD.FTZ R136, R136, -R139 ;  /* 0x8000008b88887221 */ /* 0x000fe20000010000 */
[----:B------:R-:W-:Y:S01]  /*3f60*/  FFMA.FTZ R51, R131, R74, R44 ;  /* 0x0000004a83337223 */ /* 0x000fe2000001002c */
[----:B------:R-:W-:Y:S01]  /*3f70*/  FFMA.FTZ R143, R143, R160, R159 ;  /* 0x000000a08f8f7223 */ /* 0x000fe2000001009f */
[----:B------:R-:W-:-:S02]  /*3f80*/  HADD2.F32 R53, -RZ, R39.H1_H1 ;  /* 0x30000027ff357230 */ /* 0x000fc40000004100 */
[----:B------:R-:W-:Y:S01]  /*3f90*/  FFMA.FTZ R0, R141, R160, R159 ;  /* 0x000000a08d007223 */ /* 0x000fe2000001009f */
[----:B------:R-:W-:Y:S01]  /*3fa0*/  FMUL.FTZ R44, R51, UR6 ;  /* 0x00000006332c7c20 */ /* 0x000fe20008410000 */
[----:B------:R-:W-:Y:S01]  /*3fb0*/  FADD.FTZ R72, R72, -R73 ;  /* 0x8000004948487221 */ /* 0x000fe20000010000 */
[----:B------:R-:W-:Y:S01]  /*3fc0*/  LOP3.LUT P5, RZ, R107, 0xff0000, RZ, 0xc0, !PT ;  /* 0x00ff00006bff7812 */ /* 0x000fe200078ac0ff */
[----:B------:R-:W-:Y:S02]  /*3fd0*/  HADD2.F32 R49, -RZ, R38.H1_H1 ;  /* 0x30000026ff317230 */ /* 0x000fe40000004100 */
[----:B------:R-:W-:Y:S01]  /*3fe0*/  FADD.FTZ R134, R134, -R135 ;  /* 0x8000008786867221 */ /* 0x000fe20000010000 */
[--C-:B------:R-:W-:Y:S02]  /*3ff0*/  HADD2.F32 R45, -RZ, R37.reuse.H0_H0 ;  /* 0x20000025ff2d7230 */ /* 0x100fe40000004100 */
[----:B------:R-:W-:Y:S01]  /*4000*/  FFMA.FTZ R50, R131, R136, R47 ;  /* 0x0000008883327223 */ /* 0x000fe2000001002f */
[----:B------:R-:W-:Y:S01]  /*4010*/  FADD.FTZ R138, R138, -R143 ;  /* 0x8000008f8a8a7221 */ /* 0x000fe20000010000 */
[----:B------:R-:W-:-:S02]  /*4020*/  HADD2.F32 R47, -RZ, R37.H1_H1 ;  /* 0x30000025ff2f7230 */ /* 0x000fc40000004100 */
[----:B------:R-:W-:Y:S01]  /*4030*/  FADD.FTZ R0, R137, -R0 ;  /* 0x8000000089007221 */ /* 0x000fe20000010000 */
[C---:B------:R-:W-:Y:S01]  /*4040*/  FFMA.FTZ R74, R131.reuse, R72, R53 ;  /* 0x00000048834a7223 */ /* 0x040fe20000010035 */
[----:B------:R-:W-:Y:S01]  /*4050*/  FSEL R73, R44, RZ, P5 ;  /* 0x000000ff2c497208 */ /* 0x000fe20002800000 */
[C---:B------:R-:W-:Y:S01]  /*4060*/  FFMA.FTZ R55, R131.reuse, R134, R49 ;  /* 0x0000008683377223 */ /* 0x040fe20000010031 */
[----:B------:R-:W-:Y:S01]  /*4070*/  ISETP.GE.U32.AND P2, PT, R106, RZ, PT ;  /* 0x000000ff6a00720c */ /* 0x000fe20003f46070 */
[----:B------:R-:W-:Y:S01]  /*4080*/  FFMA.FTZ R49, R131, R138, R45 ;  /* 0x0000008a83317223 */ /* 0x000fe2000001002d */
[----:B------:R-:W-:Y:S01]  /*4090*/  LOP3.LUT P6, RZ, R99, 0xff0000, RZ, 0xc0, !PT ;  /* 0x00ff000063ff7812 */ /* 0x000fe200078cc0ff */
[----:B------:R-:W-:Y:S01]  /*40a0*/  FFMA.FTZ R46, R131, R0, R47 ;  /* 0x00000000832e7223 */ /* 0x000fe2000001002f */
[----:B------:R-:W-:Y:S01]  /*40b0*/  ISETP.GE.U32.AND P5, PT, R98, RZ, PT ;  /* 0x000000ff6200720c */ /* 0x000fe20003fa6070 */
[----:B------:R-:W-:Y:S01]  /*40c0*/  FMUL.FTZ R45, R74, UR6 ;  /* 0x000000064a2d7c20 */ /* 0x000fe20008410000 */
[----:B------:R-:W-:Y:S01]  /*40d0*/  ISETP.GE.U32.AND.EX P2, PT, R107, 0x1000000, PT, P2 ;  /* 0x010000006b00780c */ /* 0x000fe20003f46120 */
[----:B------:R-:W-:Y:S01]  /*40e0*/  FMUL.FTZ R0, R50, UR6 ;  /* 0x0000000632007c20 */ /* 0x000fe20008410000 */
[----:B------:R-:W-:Y:S01]  /*40f0*/  FSEL R47, R44, RZ, P6 ;  /* 0x000000ff2c2f7208 */ /* 0x000fe20003000000 */
[-CC-:B------:R-:W-:Y:S01]  /*4100*/  FFMA.FTZ R145, R145, R160.reuse, R159.reuse ;  /* 0x000000a091917223 */ /* 0x180fe2000001009f */
[----:B------:R-:W-:Y:S01]  /*4110*/  ISETP.GE.U32.AND.EX P5, PT, R99, 0x1000000, PT, P5 ;  /* 0x010000006300780c */ /* 0x000fe20003fa6150 */
[----:B------:R-:W-:Y:S01]  /*4120*/  FFMA.FTZ R147, R147, R160, R159 ;  /* 0x000000a093937223 */ /* 0x000fe2000001009f */
[----:B------:R-:W-:Y:S01]  /*4130*/  LOP3.LUT P6, RZ, R107, 0xff, RZ, 0xc0, !PT ;  /* 0x000000ff6bff7812 */ /* 0x000fe200078cc0ff */
[----:B------:R-:W-:Y:S01]  /*4140*/  FADD.FTZ R140, R140, -R145 ;  /* 0x800000918c8c7221 */ /* 0x000fe20000010000 */
[C---:B------:R-:W-:Y:S01]  /*4150*/  FSEL R134, R45.reuse, RZ, P2 ;  /* 0x000000ff2d867208 */ /* 0x040fe20001000000 */
[----:B------:R-:W-:Y:S01]  /*4160*/  FMUL.FTZ R48, R46, UR6 ;  /* 0x000000062e307c20 */ /* 0x000fe20008410000 */
[----:B------:R-:W-:Y:S01]  /*4170*/  FSEL R136, R45, RZ, P5 ;  /* 0x000000ff2d887208 */ /* 0x000fe20002800000 */
[----:B------:R-:W-:Y:S01]  /*4180*/  FMUL.FTZ R45, R55, UR6 ;  /* 0x00000006372d7c20 */ /* 0x000fe20008410000 */
[----:B------:R-:W-:Y:S01]  /*4190*/  FSEL R54, R0, RZ, P6 ;  /* 0x000000ff00367208 */ /* 0x000fe20003000000 */
[----:B------:R-:W-:Y:S01]  /*41a0*/  FMUL.FTZ R44, R49, UR6 ;  /* 0x00000006312c7c20 */ /* 0x000fe20008410000 */
[----:B------:R-:W-:Y:S01]  /*41b0*/  LOP3.LUT P5, RZ, R107, 0xff00, RZ, 0xc0, !PT ;  /* 0x0000ff006bff7812 */ /* 0x000fe200078ac0ff */
[----:B------:R-:W-:Y:S01]  /*41c0*/  FADD.FTZ R142, R142, -R147 ;  /* 0x800000938e8e7221 */ /* 0x000fe20000010000 */
[----:B------:R-:W-:-:S02]  /*41d0*/  LOP3.LUT P6, RZ, R99, 0xff00, RZ, 0xc0, !PT ;  /* 0x0000ff0063ff7812 */ /* 0x000fc400078cc0ff */
[----:B------:R-:W-:Y:S02]  /*41e0*/  LOP3.LUT P2, RZ, R99, 0xff, RZ, 0xc0, !PT ;  /* 0x000000ff63ff7812 */ /* 0x000fe4000784c0ff */
[C---:B------:R-:W-:Y:S02]  /*41f0*/  FSEL R75, R45.reuse, RZ, P5 ;  /* 0x000000ff2d4b7208 */ /* 0x040fe40002800000 */
[----:B------:R-:W-:Y:S01]  /*4200*/  FSEL R133, R45, RZ, P6 ;  /* 0x000000ff2d857208 */ /* 0x000fe20003000000 */
[--C-:B------:R-:W-:Y:S01]  /*4210*/  HADD2.F32 R45, -RZ, R36.reuse.H1_H1 ;  /* 0x30000024ff2d7230 */ /* 0x100fe20000004100 */
[----:B------:R-:W-:Y:S01]  /*4220*/  FSEL R52, R0, RZ, P2 ;  /* 0x000000ff00347208 */ /* 0x000fe20001000000 */
[----:B------:R-:W-:Y:S01]  /*4230*/  HADD2.F32 R0, -RZ, R36.H0_H0 ;  /* 0x20000024ff007230 */ /* 0x000fe20000004100 */
[C---:B------:R-:W-:Y:S02]  /*4240*/  LOP3.LUT P6, RZ, R106.reuse, 0xff000000, RZ, 0xc0, !PT ;  /* 0xff0000006aff7812 */ /* 0x040fe400078cc0ff */
[----:B------:R-:W-:Y:S01]  /*4250*/  LOP3.LUT P2, RZ, R106, 0xff0000, RZ, 0xc0, !PT ;  /* 0x00ff00006aff7812 */ /* 0x000fe2000784c0ff */
[C---:B------:R-:W-:Y:S01]  /*4260*/  FFMA.FTZ R45, R131.reuse, R140, R45 ;  /* 0x0000008c832d7223 */ /* 0x040fe2000001002d */
[----:B------:R-:W-:Y:S01]  /*4270*/  LOP3.LUT P5, RZ, R98, 0xff0000, RZ, 0xc0, !PT ;  /* 0x00ff000062ff7812 */ /* 0x000fe200078ac0ff */
[----:B------:R-:W-:Y:S01]  /*4280*/  FFMA.FTZ R0, R131, R142, R0 ;  /* 0x0000008e83007223 */ /* 0x000fe20000010000 */
[----:B------:R-:W-:-:S02]  /*4290*/  F2FP.F16.F32.PACK_AB R51, R74, R51 ;  /* 0x000000334a33723e */ /* 0x000fc400000000ff */
[----:B------:R-:W-:Y:S02]  /*42a0*/  FSEL R74, R48, RZ, P6 ;  /* 0x000000ff304a7208 */ /* 0x000fe40003000000 */
[C---:B------:R-:W-:Y:S02]  /*42b0*/  FSEL R53, R44.reuse, RZ, P2 ;  /* 0x000000ff2c357208 */ /* 0x040fe40001000000 */
[----:B------:R-:W-:Y:S01]  /*42c0*/  FSEL R72, R44, RZ, P5 ;  /* 0x000000ff2c487208 */ /* 0x000fe20002800000 */
[----:B------:R-:W-:Y:S01]  /*42d0*/  FMUL.FTZ R44, R45, UR6 ;  /* 0x000000062d2c7c20 */ /* 0x000fe20008410000 */
[----:B------:R-:W-:Y:S02]  /*42e0*/  LOP3.LUT P6, RZ, R98, 0xff000000, RZ, 0xc0, !PT ;  /* 0xff00000062ff7812 */ /* 0x000fe400078cc0ff */
[----:B------:R-:W-:Y:S02]  /*42f0*/  LOP3.LUT P2, RZ, R106, 0xff00, RZ, 0xc0, !PT ;  /* 0x0000ff006aff7812 */ /* 0x000fe4000784c0ff */
[----:B------:R-:W-:-:S02]  /*4300*/  F2FP.F16.F32.PACK_AB R50, R55, R50 ;  /* 0x000000323732723e */ /* 0x000fc400000000ff */
[----:B------:R-:W-:Y:S02]  /*4310*/  FSEL R107, R48, RZ, P6 ;  /* 0x000000ff306b7208 */ /* 0x000fe40003000000 */
[----:B------:R-:W-:Y:S02]  /*4320*/  F2FP.F16.F32.PACK_AB R55, R134, R73 ;  /* 0x000000498637723e */ /* 0x000fe400000000ff */
[----:B------:R-:W-:Y:S01]  /*4330*/  F2FP.F16.F32.PACK_AB R48, R45, R0 ;  /* 0x000000002d30723e */ /* 0x000fe200000000ff */
[----:B------:R-:W-:Y:S01]  /*4340*/  FMUL.FTZ R0, R0, UR6 ;  /* 0x0000000600007c20 */ /* 0x000fe20008410000 */
[----:B------:R-:W-:Y:S02]  /*4350*/  LOP3.LUT P6, RZ, R98, 0xff00, RZ, 0xc0, !PT ;  /* 0x0000ff0062ff7812 */ /* 0x000fe400078cc0ff */
[----:B------:R-:W-:Y:S02]  /*4360*/  FSEL R73, R44, RZ, P2 ;  /* 0x000000ff2c497208 */ /* 0x000fe40001000000 */
[----:B------:R-:W-:-:S02]  /*4370*/  LOP3.LUT P5, RZ, R106, 0xff, RZ, 0xc0, !PT ;  /* 0x000000ff6aff7812 */ /* 0x000fc400078ac0ff */
[----:B------:R-:W-:Y:S02]  /*4380*/  LOP3.LUT P2, RZ, R98, 0xff, RZ, 0xc0, !PT ;  /* 0x000000ff62ff7812 */ /* 0x000fe4000784c0ff */
[----:B------:R-:W-:Y:S02]  /*4390*/  F2FP.F16.F32.PACK_AB R49, R46, R49 ;  /* 0x000000312e31723e */ /* 0x000fe400000000ff */
[----:B------:R-:W-:Y:S02]  /*43a0*/  F2FP.F16.F32.PACK_AB R54, R75, R54 ;  /* 0x000000364b36723e */ /* 0x000fe400000000ff */
        /* <DEDUP_REMOVED lines=10> */
.L_x_866:
        /* <DEDUP_REMOVED lines=9> */
[----:B------:R-:W-:Y:S01]  /*44e0*/  FADD.FTZ R72, R72, -R73 ;  /* 0x8000004948487221 */ /* 0x000fe20000010000 */
[-CC-:B------:R-:W-:Y:S01]  /*44f0*/  FFMA.FTZ R143, R143, R160.reuse, R159.reuse ;  /* 0x000000a08f8f7223 */ /* 0x180fe2000001009f */
[----:B------:R-:W-:Y:S01]  /*4500*/  FFMA.FTZ R135, R135, R160, R159 ;  /* 0x000000a087877223 */ /* 0x000fe2000001009f */
[----:B------:R-:W-:Y:S01]  /*4510*/  FMUL.FTZ R44, R44, UR6 ;  /* 0x000000062c2c7c20 */ /* 0x000fe20008410000 */
[----:B------:R-:W-:-:S02]  /*4520*/  HADD2.F32 R53, -RZ, R38.H1_H1 ;  /* 0x30000026ff357230 */ /* 0x000fc40000004100 */
[C---:B------:R-:W-:Y:S01]  /*4530*/  FFMA.FTZ R72, R131.reuse, R72, R55 ;  /* 0x0000004883487223 */ /* 0x040fe20000010037 */
[--C-:B------:R-:W-:Y:S02]  /*4540*/  HADD2.F32 R45, -RZ, R37.reuse.H0_H0 ;  /* 0x20000025ff2d7230 */ /* 0x100fe40000004100 */
[----:B------:R-:W-:Y:S01]  /*4550*/  FFMA.FTZ R136, R131, R136, R47 ;  /* 0x0000008883887223 */ /* 0x000fe2000001002f */
[----:B------:R-:W-:Y:S01]  /*4560*/  LOP3.LUT P5, RZ, R107, 0xff0000, RZ, 0xc0, !PT ;  /* 0x00ff00006bff7812 */ /* 0x000fe200078ac0ff */
[----:B------:R-:W-:Y:S01]  /*4570*/  FADD.FTZ R138, R138, -R143 ;  /* 0x8000008f8a8a7221 */ /* 0x000fe20000010000 */
[----:B------:R-:W-:Y:S01]  /*4580*/  LOP3.LUT P6, RZ, R99, 0xff0000, RZ, 0xc0, !PT ;  /* 0x00ff000063ff7812 */ /* 0x000fe200078cc0ff */
[----:B------:R-:W-:Y:S01]  /*4590*/  FADD.FTZ R134, R134, -R135 ;  /* 0x8000008786867221 */ /* 0x000fe20000010000 */
[----:B------:R-:W-:Y:S01]  /*45a0*/  ISETP.GE.U32.AND P2, PT, R106, RZ, PT ;  /* 0x000000ff6a00720c */ /* 0x000fe20003f46070 */
[----:B------:R-:W-:Y:S01]  /*45b0*/  FFMA.FTZ R0, R141, R160, R159 ;  /* 0x000000a08d007223 */ /* 0x000fe2000001009f */
[----:B------:R-:W-:Y:S01]  /*45c0*/  FSEL R55, R44, RZ, P5 ;  /* 0x000000ff2c377208 */ /* 0x000fe20002800000 */
[----:B------:R-:W-:Y:S01]  /*45d0*/  FMUL.FTZ R72, R72, UR6 ;  /* 0x0000000648487c20 */ /* 0x000fe20008410000 */
[----:B------:R-:W-:Y:S01]  /*45e0*/  FSEL R52, R44, RZ, P6 ;  /* 0x000000ff2c347208 */ /* 0x000fe20003000000 */
[----:B------:R-:W-:Y:S01]  /*45f0*/  FMUL.FTZ R136, R136, UR6 ;  /* 0x0000000688887c20 */ /* 0x000fe20008410000 */
[----:B------:R-:W-:-:S02]  /*4600*/  HADD2.F32 R47, -RZ, R37.H1_H1 ;  /* 0x30000025ff2f7230 */ /* 0x000fc40000004100 */
[C---:B------:R-:W-:Y:S01]  /*4610*/  FFMA.FTZ R53, R131.reuse, R134, R53 ;  /* 0x0000008683357223 */ /* 0x040fe20000010035 */
[----:B------:R-:W-:Y:S01]  /*4620*/  FFMA.FTZ R45, R131, R138, R45 ;  /* 0x0000008a832d7223 */ /* 0x000fe2000001002d */
[----:B------:R-:W-:Y:S01]  /*4630*/  ISETP.GE.U32.AND P5, PT, R98, RZ, PT ;  /* 0x000000ff6200720c */ /* 0x000fe20003fa6070 */
[----:B------:R-:W-:Y:S01]  /*4640*/  FADD.FTZ R0, R137, -R0 ;  /* 0x8000000089007221 */ /* 0x000fe20000010000 */
[----:B------:R-:W-:Y:S01]  /*4650*/  ISETP.GE.U32.AND.EX P2, PT, R107, 0x1000000, PT, P2 ;  /* 0x010000006b00780c */ /* 0x000fe20003f46120 */
[----:B------:R-:W-:Y:S01]  /*4660*/  FFMA.FTZ R145, R145, R160, R159 ;  /* 0x000000a091917223 */ /* 0x000fe2000001009f */
[----:B------:R-:W-:Y:S01]  /*4670*/  LOP3.LUT P6, RZ, R107, 0xff, RZ, 0xc0, !PT ;  /* 0x000000ff6bff7812 */ /* 0x000fe200078cc0ff */
[----:B------:R-:W-:Y:S01]  /*4680*/  FMUL.FTZ R53, R53, UR6 ;  /* 0x0000000635357c20 */ /* 0x000fe20008410000 */
[----:B------:R-:W-:Y:S01]  /*4690*/  ISETP.GE.U32.AND.EX P5, PT, R99, 0x1000000, PT, P5 ;  /* 0x010000006300780c */ /* 0x000fe20003fa6150 */
[----:B------:R-:W-:Y:S01]  /*46a0*/  FMUL.FTZ R44, R45, UR6 ;  /* 0x000000062d2c7c20 */ /* 0x000fe20008410000 */
[----:B------:R-:W-:Y:S01]  /*46b0*/  FSEL R134, R72, RZ, P2 ;  /* 0x000000ff48867208 */ /* 0x000fe20001000000 */
[----:B------:R-:W-:Y:S01]  /*46c0*/  FFMA.FTZ R47, R131, R0, R47 ;  /* 0x00000000832f7223 */ /* 0x000fe2000001002f */
[----:B------:R-:W-:Y:S01]  /*46d0*/  FSEL R54, R136, RZ, P6 ;  /* 0x000000ff88367208 */ /* 0x000fe20003000000 */
[--C-:B------:R-:W-:Y:S01]  /*46e0*/  HADD2.F32 R45, -RZ, R36.reuse.H1_H1 ;  /* 0x30000024ff2d7230 */ /* 0x100fe20000004100 */
[C---:B------:R-:W-:Y:S01]  /*46f0*/  LOP3.LUT P2, RZ, R99.reuse, 0xff, RZ, 0xc0, !PT ;  /* 0x000000ff63ff7812 */ /* 0x040fe2000784c0ff */
[----:B------:R-:W-:Y:S01]  /*4700*/  FADD.FTZ R140, R140, -R145 ;  /* 0x800000918c8c7221 */ /* 0x000fe20000010000 */
[----:B------:R-:W-:Y:S01]  /*4710*/  LOP3.LUT P6, RZ, R99, 0xff00, RZ, 0xc0, !PT ;  /* 0x0000ff0063ff7812 */ /* 0x000fe200078cc0ff */
[----:B------:R-:W-:Y:S01]  /*4720*/  FFMA.FTZ R147, R147, R160, R159 ;  /* 0x000000a093937223 */ /* 0x000fe2000001009f */
[----:B------:R-:W-:Y:S01]  /*4730*/  FSEL R73, R72, RZ, P5 ;  /* 0x000000ff48497208 */ /* 0x000fe20002800000 */
[----:B------:R-:W-:Y:S01]  /*4740*/  FMUL.FTZ R46, R47, UR6 ;  /* 0x000000062f2e7c20 */ /* 0x000fe20008410000 */
[----:B------:R-:W-:Y:S01]  /*4750*/  LOP3.LUT P5, RZ, R107, 0xff00, RZ, 0xc0, !PT ;  /* 0x0000ff006bff7812 */ /* 0x000fe200078ac0ff */
[----:B------:R-:W-:Y:S01]  /*4760*/  HADD2.F32 R0, -RZ, R36.H0_H0 ;  /* 0x20000024ff007230 */ /* 0x000fe20000004100 */
[----:B------:R-:W-:Y:S01]  /*4770*/  FSEL R136, R136, RZ, P2 ;  /* 0x000000ff88887208 */ /* 0x000fe20001000000 */
[----:B------:R-:W-:Y:S01]  /*4780*/  FFMA.FTZ R45, R131, R140, R45 ;  /* 0x0000008c832d7223 */ /* 0x000fe2000001002d */
[----:B------:R-:W-:Y:S01]  /*4790*/  FSEL R133, R53, RZ, P6 ;  /* 0x000000ff35857208 */ /* 0x000fe20003000000 */
[----:B------:R-:W-:Y:S01]  /*47a0*/  FADD.FTZ R142, R142, -R147 ;  /* 0x800000938e8e7221 */ /* 0x000fe20000010000 */
[C---:B------:R-:W-:Y:S01]  /*47b0*/  LOP3.LUT P2, RZ, R106.reuse, 0xff0000, RZ, 0xc0, !PT ;  /* 0x00ff00006aff7812 */ /* 0x040fe2000784c0ff */
[----:B------:R-:W-:Y:S01]  /*47c0*/  FMUL.FTZ R45, R45, UR6 ;  /* 0x000000062d2d7c20 */ /* 0x000fe20008410000 */
[----:B------:R-:W-:Y:S01]  /*47d0*/  LOP3.LUT P6, RZ, R106, 0xff000000, RZ, 0xc0, !PT ;  /* 0xff0000006aff7812 */ /* 0x000fe200078cc0ff */
[----:B------:R-:W-:Y:S01]  /*47e0*/  FFMA.FTZ R0, R131, R142, R0 ;  /* 0x0000008e83007223 */ /* 0x000fe20000010000 */
[----:B------:R-:W-:-:S02]  /*47f0*/  FSEL R75, R53, RZ, P5 ;  /* 0x000000ff354b7208 */ /* 0x000fc40002800000 */
[----:B------:R-:W-:Y:S01]  /*4800*/  FSEL R53, R44, RZ, P2 ;  /* 0x000000ff2c357208 */ /* 0x000fe20001000000 */
[----:B------:R-:W-:Y:S01]  /*4810*/  FMUL.FTZ R0, R0, UR6 ;  /* 0x0000000600007c20 */ /* 0x000fe20008410000 */
[----:B------:R-:W-:Y:S02]  /*4820*/  FSEL R74, R46, RZ, P6 ;  /* 0x000000ff2e4a7208 */ /* 0x000fe40003000000 */
[----:B------:R-:W-:Y:S02]  /*4830*/  LOP3.LUT P5, RZ, R98, 0xff0000, RZ, 0xc0, !PT ;  /* 0x00ff000062ff7812 */ /* 0x000fe400078ac0ff */
[----:B------:R-:W-:Y:S02]  /*4840*/  LOP3.LUT P2, RZ, R106, 0xff00, RZ, 0xc0, !PT ;  /* 0x0000ff006aff7812 */ /* 0x000fe4000784c0ff */
[----:B------:R-:W-:Y:S02]  /*4850*/  LOP3.LUT P6, RZ, R98, 0xff000000, RZ, 0xc0, !PT ;  /* 0xff00000062ff7812 */ /* 0x000fe400078cc0ff */
[----:B------:R-:W-:-:S02]  /*4860*/  F2FP.F16.F32.PACK_AB R47, R73, R52 ;  /* 0x00000034492f723e */ /* 0x000fc400000000ff */
[----:B------:R-:W-:Y:S02]  /*4870*/  FSEL R72, R44, RZ, P5 ;  /* 0x000000ff2c487208 */ /* 0x000fe40002800000 */
[----:B------:R-:W-:Y:S02]  /*4880*/  FSEL R107, R46, RZ, P6 ;  /* 0x000000ff2e6b7208 */ /* 0x000fe40003000000 */
[----:B------:R-:W-:Y:S02]  /*4890*/  FSEL R73, R45, RZ, P2 ;  /* 0x000000ff2d497208 */ /* 0x000fe40001000000 */
[----:B------:R-:W-:Y:S02]  /*48a0*/  LOP3.LUT P5, RZ, R106, 0xff, RZ, 0xc0, !PT ;  /* 0x000000ff6aff7812 */ /* 0x000fe400078ac0ff */
[C---:B------:R-:W-:Y:S02]  /*48b0*/  LOP3.LUT P6, RZ, R98.reuse, 0xff00, RZ, 0xc0, !PT ;  /* 0x0000ff0062ff7812 */ /* 0x040fe400078cc0ff */
[----:B------:R-:W-:-:S02]  /*48c0*/  LOP3.LUT P2, RZ, R98, 0xff, RZ, 0xc0, !PT ;  /* 0x000000ff62ff7812 */ /* 0x000fc4000784c0ff */
[----:B------:R-:W-:Y:S02]  /*48d0*/  F2FP.F16.F32.PACK_AB R54, R75, R54 ;  /* 0x000000364b36723e */ /* 0x000fe400000000ff */
[----:B------:R-:W-:Y:S02]  /*48e0*/  FSEL R75, R45, RZ, P6 ;  /* 0x000000ff2d4b7208 */ /* 0x000fe40003000000 */
[C---:B------:R-:W-:Y:S02]  /*48f0*/  FSEL R44, R0.reuse, RZ, P2 ;  /* 0x000000ff002c7208 */ /* 0x040fe40001000000 */
        /* <DEDUP_REMOVED lines=8> */
.L_x_865:
[----:B------:R-:W-:Y:S05]  /*4980*/  @!P1 BRA `(.L_x_868) ;  /* 0x00000004003c9947 */ /* 0x000fea0003800000 */
[-CC-:B------:R-:W-:Y:S01]  /*4990*/  FFMA.FTZ R75, R75, R160.reuse, R159.reuse ;  /* 0x000000a04b4b7223 */ /* 0x180fe2000001009f */
[-CC-:B------:R-:W-:Y:S01]  /*49a0*/  FFMA.FTZ R0, R141, R160.reuse, R159.reuse ;  /* 0x000000a08d007223 */ /* 0x180fe2000001009f */
[-C--:B------:R-:W-:Y:S01]  /*49b0*/  FFMA.FTZ R73, R73, R160.reuse, R159 ;  /* 0x000000a049497223 */ /* 0x080fe2000001009f */
[----:B------:R-:W-:Y:S01]  /*49c0*/  LOP3.LUT P5, RZ, R107, 0xff0000, RZ, 0xc0, !PT ;  /* 0x00ff00006bff7812 */ /* 0x000fe200078ac0ff */
[----:B------:R-:W-:Y:S01]  /*49d0*/  FADD.FTZ R74, R74, -R75 ;  /* 0x8000004b4a4a7221 */ /* 0x000fe20000010000 */
[----:B------:R-:W-:Y:S01]  /*49e0*/  FADD.FTZ R144, R137, -R0 ;  /* 0x8000000089907221 */ /* 0x000fe20000010000 */
[----:B0-----:R-:W-:Y:S01]  /*49f0*/  FADD.FTZ R46, R72, -R73 ;  /* 0x80000049482e7221 */ /* 0x001fe20000010000 */
[--C-:B------:R-:W-:Y:S01]  /*4a00*/  FFMA.FTZ R139, R139, R160, R159.reuse ;  /* 0x000000a08b8b7223 */ /* 0x100fe2000001009f */
[----:B------:R-:W-:Y:S01]  /*4a10*/  FMUL.FTZ R51, R131, R74 ;  /* 0x0000004a83337220 */ /* 0x000fe20000410000 */
[----:B------:R-:W-:Y:S01]  /*4a20*/  FFMA.FTZ R135, R135, R160, R159 ;  /* 0x000000a087877223 */ /* 0x000fe2000001009f */
[----:B------:R-:W-:Y:S01]  /*4a30*/  FMUL.FTZ R46, R131, R46 ;  /* 0x0000002e832e7220 */ /* 0x000fe20000410000 */
[----:B------:R-:W-:Y:S01]  /*4a40*/  FADD.FTZ R50, R136, -R139 ;  /* 0x8000008b88327221 */ /* 0x000fe20000010000 */
[----:B------:R-:W-:Y:S01]  /*4a50*/  FMUL.FTZ R0, R51, UR6 ;  /* 0x0000000633007c20 */ /* 0x000fe20008410000 */
[----:B------:R-:W-:Y:S01]  /*4a60*/  ISETP.GE.U32.AND P2, PT, R106, RZ, PT ;  /* 0x000000ff6a00720c */ /* 0x000fe20003f46070 */
[----:B------:R-:W-:Y:S01]  /*4a70*/  FADD.FTZ R134, R134, -R135 ;  /* 0x8000008786867221 */ /* 0x000fe20000010000 */
[----:B------:R-:W-:Y:S01]  /*4a80*/  FFMA.FTZ R143, R143, R160, R159 ;  /* 0x000000a08f8f7223 */ /* 0x000fe2000001009f */
[----:B------:R-:W-:Y:S01]  /*4a90*/  LOP3.LUT P6, RZ, R99, 0xff0000, RZ, 0xc0, !PT ;  /* 0x00ff000063ff7812 */ /* 0x000fe200078cc0ff */
[----:B------:R-:W-:Y:S01]  /*4aa0*/  FMUL.FTZ R44, R46, UR6 ;  /* 0x000000062e2c7c20 */ /* 0x000fe20008410000 */
[----:B------:R-:W-:Y:S01]  /*4ab0*/  FSEL R55, R0, RZ, P5 ;  /* 0x000000ff00377208 */ /* 0x000fe20002800000 */
[C---:B------:R-:W-:Y:S01]  /*4ac0*/  FMUL.FTZ R50, R131.reuse, R50 ;  /* 0x0000003283327220 */ /* 0x040fe20000410000 */
[----:B------:R-:W-:Y:S01]  /*4ad0*/  ISETP.GE.U32.AND P5, PT, R98, RZ, PT ;  /* 0x000000ff6200720c */ /* 0x000fe20003fa6070 */
[----:B------:R-:W-:Y:S01]  /*4ae0*/  FMUL.FTZ R45, R131, R134 ;  /* 0x00000086832d7220 */ /* 0x000fe20000410000 */
[----:B------:R-:W-:Y:S01]  /*4af0*/  ISETP.GE.U32.AND.EX P2, PT, R107, 0x1000000, PT, P2 ;  /* 0x010000006b00780c */ /* 0x000fe20003f46120 */
[----:B------:R-:W-:Y:S01]  /*4b00*/  FADD.FTZ R138, R138, -R143 ;  /* 0x8000008f8a8a7221 */ /* 0x000fe20000010000 */
[----:B------:R-:W-:Y:S01]  /*4b10*/  ISETP.GE.U32.AND.EX P5, PT, R99, 0x1000000, PT, P5 ;  /* 0x010000006300780c */ /* 0x000fe20003fa6150 */
[--C-:B------:R-:W-:Y:S01]  /*4b20*/  FFMA.FTZ R145, R145, R160, R159.reuse ;  /* 0x000000a091917223 */ /* 0x100fe2000001009f */
[----:B------:R-:W-:Y:S01]  /*4b30*/  FSEL R47, R0, RZ, P6 ;  /* 0x000000ff002f7208 */ /* 0x000fe20003000000 */
[----:B------:R-:W-:Y:S01]  /*4b40*/  FMUL.FTZ R0, R50, UR6 ;  /* 0x0000000632007c20 */ /* 0x000fe20008410000 */
[C---:B------:R-:W-:Y:S01]  /*4b50*/  FSEL R48, R44.reuse, RZ, P2 ;  /* 0x000000ff2c307208 */ /* 0x040fe20001000000 */
[----:B------:R-:W-:Y:S01]  /*4b60*/  FMUL.FTZ R49, R131, R138 ;  /* 0x0000008a83317220 */ /* 0x000fe20000410000 */
[----:B------:R-:W-:Y:S01]  /*4b70*/  FSEL R74, R44, RZ, P5 ;  /* 0x000000ff2c4a7208 */ /* 0x000fe20002800000 */
[----:B------:R-:W-:Y:S01]  /*4b80*/  FMUL.FTZ R44, R45, UR6 ;  /* 0x000000062d2c7c20 */ /* 0x000fe20008410000 */
        /* <DEDUP_REMOVED lines=9> */
[----:B------:R-:W-:Y:S02]  /*4c20*/  FSEL R75, R44, RZ, P5 ;  /* 0x000000ff2c4b7208 */ /* 0x000fe40002800000 */
[----:B------:R-:W-:Y:S02]  /*4c30*/  LOP3.LUT P2, RZ, R106, 0xff0000, RZ, 0xc0, !PT ;  /* 0x00ff00006aff7812 */ /* 0x000fe4000784c0ff */
[----:B------:R-:W-:Y:S02]  /*4c40*/  LOP3.LUT P5, RZ, R98, 0xff0000, RZ, 0xc0, !PT ;  /* 0x00ff000062ff7812 */ /* 0x000fe400078ac0ff */
[C---:B------:R-:W-:Y:S02]  /*4c50*/  FSEL R53, R0.reuse, RZ, P2 ;  /* 0x000000ff00357208 */ /* 0x040fe40001000000 */
[----:B------:R-:W-:Y:S01]  /*4c60*/  FSEL R72, R0, RZ, P5 ;  /* 0x000000ff00487208 */ /* 0x000fe20002800000 */
[----:B------:R-:W-:Y:S01]  /*4c70*/  FMUL.FTZ R0, R131, R144 ;  /* 0x0000009083007220 */ /* 0x000fe20000410000 */
[----:B------:R-:W-:-:S02]  /*4c80*/  LOP3.LUT P6, RZ, R99, 0xff00, RZ, 0xc0, !PT ;  /* 0x0000ff0063ff7812 */ /* 0x000fc400078cc0ff */
[----:B------:R-:W-:Y:S01]  /*4c90*/  F2FP.F16.F32.PACK_AB R51, R46, R51 ;  /* 0x000000332e33723e */ /* 0x000fe200000000ff */
[----:B------:R-:W-:Y:S01]  /*4ca0*/  FMUL.FTZ R46, R0, UR6 ;  /* 0x00000006002e7c20 */ /* 0x000fe20008410000 */
[----:B------:R-:W-:Y:S02]  /*4cb0*/  FSEL R133, R44, RZ, P6 ;  /* 0x000000ff2c857208 */ /* 0x000fe40003000000 */
[----:B------:R-:W-:Y:S02]  /*4cc0*/  LOP3.LUT P6, RZ, R106, 0xff000000, RZ, 0xc0, !PT ;  /* 0xff0000006aff7812 */ /* 0x000fe400078cc0ff */
[----:B------:R-:W-:Y:S01]  /*4cd0*/  F2FP.F16.F32.PACK_AB R50, R45, R50 ;  /* 0x000000322d32723e */ /* 0x000fe200000000ff */
[C---:B------:R-:W-:Y:S01]  /*4ce0*/  FMUL.FTZ R45, R131.reuse, R140 ;  /* 0x0000008c832d7220 */ /* 0x040fe20000410000 */
[----:B------:R-:W-:Y:S01]  /*4cf0*/  F2FP.F16.F32.PACK_AB R49, R0, R49 ;  /* 0x000000310031723e */ /* 0x000fe200000000ff */
[----:B------:R-:W-:Y:S01]  /*4d00*/  FMUL.FTZ R0, R131, R142 ;  /* 0x0000008e83007220 */ /* 0x000fe20000410000 */
[----:B------:R-:W-:Y:S01]  /*4d10*/  F2FP.F16.F32.PACK_AB R47, R74, R47 ;  /* 0x0000002f4a2f723e */ /* 0x000fe200000000ff */
        /* <DEDUP_REMOVED lines=11> */
[----:B------:R-:W-:Y:S02]  /*4dd0*/  LOP3.LUT P2, RZ, R98, 0xff, RZ, 0xc0, !PT ;  /* 0x000000ff62ff7812 */ /* 0x000fe4000784c0ff */
[----:B------:R-:W-:Y:S02]  /*4de0*/  F2FP.F16.F32.PACK_AB R54, R75, R54 ;  /* 0x000000364b36723e */ /* 0x000fe400000000ff */
        /* <DEDUP_REMOVED lines=9> */
.L_x_868:
[-CC-:B------:R-:W-:Y:S01]  /*4e80*/  FFMA.FTZ R73, R73, R160.reuse, R159.reuse ;  /* 0x000000a049497223 */ /* 0x180fe2000001009f */
[-CC-:B------:R-:W-:Y:S01]  /*4e90*/  FFMA.FTZ R75, R75, R160.reuse, R159.reuse ;  /* 0x000000a04b4b7223 */ /* 0x180fe2000001009f */
[-C--:B------:R-:W-:Y:S01]  /*4ea0*/  FFMA.FTZ R139, R139, R160.reuse, R159 ;  /* 0x000000a08b8b7223 */ /* 0x080fe2000001009f */
[----:B------:R-:W-:Y:S01]  /*4eb0*/  ISETP.GE.U32.AND P2, PT, R106, RZ, PT ;  /* 0x000000ff6a00720c */ /* 0x000fe20003f46070 */
[----:B------:R-:W-:Y:S01]  /*4ec0*/  FADD.FTZ R72, R72, -R73 ;  /* 0x8000004948487221 */ /* 0x000fe20000010000 */
[----:B------:R-:W-:Y:S01]  /*4ed0*/  FADD.FTZ R74, R74, -R75 ;  /* 0x8000004b4a4a7221 */ /* 0x000fe20000010000 */
[----:B------:R-:W-:Y:S01]  /*4ee0*/  FADD.FTZ R136, R136, -R139 ;  /* 0x8000008b88887221 */ /* 0x000fe20000010000 */
[----:B------:R-:W-:Y:S01]  /*4ef0*/  FFMA.FTZ R135, R135, R160, R159 ;  /* 0x000000a087877223 */ /* 0x000fe2000001009f */
[C---:B------:R-:W-:Y:S01]  /*4f00*/  FMUL.FTZ R72, R131.reuse, R72 ;  /* 0x0000004883487220 */ /* 0x040fe20000410000 */
[----:B------:R-:W-:Y:S01]  /*4f10*/  FMUL.FTZ R74, R131, R74 ;  /* 0x0000004a834a7220 */ /* 0x000fe20000410000 */
[----:B------:R-:W-:Y:S01]  /*4f20*/  ISETP.GE.U32.AND.EX P2, PT, R107, 0x1000000, PT, P2 ;  /* 0x010000006b00780c */ /* 0x000fe20003f46120 */
[----:B------:R-:W-:Y:S01]  /*4f30*/  FMUL.FTZ R136, R131, R136 ;  /* 0x0000008883887220 */ /* 0x000fe20000410000 */
[----:B------:R-:W-:Y:S01]  /*4f40*/  FMUL.FTZ R72, R72, UR6 ;  /* 0x0000000648487c20 */ /* 0x000fe20008410000 */
[----:B------:R-:W-:Y:S01]  /*4f50*/  FMUL.FTZ R74, R74, UR6 ;  /* 0x000000064a4a7c20 */ /* 0x000fe20008410000 */
[----:B------:R-:W-:Y:S01]  /*4f60*/  LOP3.LUT P5, RZ, R107, 0xff0000, RZ, 0xc0, !PT ;  /* 0x00ff00006bff7812 */ /* 0x000fe200078ac0ff */
[----:B------:R-:W-:Y:S01]  /*4f70*/  FADD.FTZ R134, R134, -R135 ;  /* 0x8000008786867221 */ /* 0x000fe20000010000 */
[-CC-:B------:R-:W-:Y:S01]  /*4f80*/  FFMA.FTZ R143, R143, R160.reuse, R159.reuse ;  /* 0x000000a08f8f7223 */ /* 0x180fe2000001009f */
[----:B------:R-:W-:Y:S01]  /*4f90*/  FFMA.FTZ R0, R141, R160, R159 ;  /* 0x000000a08d007223 */ /* 0x000fe2000001009f */
[----:B0-----:R-:W-:Y:S01]  /*4fa0*/  FSEL R44, R72, RZ, P2 ;  /* 0x000000ff482c7208 */ /* 0x001fe20001000000 */
[----:B------:R-:W-:Y:S01]  /*4fb0*/  FMUL.FTZ R136, R136, UR6 ;  /* 0x0000000688887c20 */ /* 0x000fe20008410000 */
[----:B------:R-:W-:Y:S01]  /*4fc0*/  ISETP.GE.U32.AND P2, PT, R98, RZ, PT ;  /* 0x000000ff6200720c */ /* 0x000fe20003f46070 */
[----:B------:R-:W-:Y:S01]  /*4fd0*/  FMUL.FTZ R134, R131, R134 ;  /* 0x0000008683867220 */ /* 0x000fe20000410000 */
[----:B------:R-:W-:Y:S01]  /*4fe0*/  FSEL R55, R74, RZ, P5 ;  /* 0x000000ff4a377208 */ /* 0x000fe20002800000 */
[----:B------:R-:W-:Y:S01]  /*4ff0*/  FADD.FTZ R138, R138, -R143 ;  /* 0x8000008f8a8a7221 */ /* 0x000fe20000010000 */
[----:B------:R-:W-:Y:S01]  /*5000*/  LOP3.LUT P6, RZ, R99, 0xff0000, RZ, 0xc0, !PT ;  /* 0x00ff000063ff7812 */ /* 0x000fe200078cc0ff */
[----:B------:R-:W-:Y:S01]  /*5010*/  FADD.FTZ R0, R137, -R0 ;  /* 0x8000000089007221 */ /* 0x000fe20000010000 */
[----:B------:R-:W-:Y:S01]  /*5020*/  LOP3.LUT P5, RZ, R107, 0xff, RZ, 0xc0, !PT ;  /* 0x000000ff6bff7812 */ /* 0x000fe200078ac0ff */
[----:B------:R-:W-:Y:S01]  /*5030*/  FFMA.FTZ R145, R145, R160, R159 ;  /* 0x000000a091917223 */ /* 0x000fe2000001009f */
[----:B------:R-:W-:Y:S01]  /*5040*/  ISETP.GE.U32.AND.EX P2, PT, R99, 0x1000000, PT, P2 ;  /* 0x010000006300780c */ /* 0x000fe20003f46120 */
[----:B------:R-:W-:Y:S01]  /*5050*/  FMUL.FTZ R134, R134, UR6 ;  /* 0x0000000686867c20 */ /* 0x000fe20008410000 */
[----:B------:R-:W-:Y:S01]  /*5060*/  FSEL R47, R74, RZ, P6 ;  /* 0x000000ff4a2f7208 */ /* 0x000fe20003000000 */
[C---:B------:R-:W-:Y:S01]  /*5070*/  FMUL.FTZ R138, R131.reuse, R138 ;  /* 0x0000008a838a7220 */ /* 0x040fe20000410000 */
[----:B------:R-:W-:Y:S01]  /*5080*/  FSEL R54, R136, RZ, P5 ;  /* 0x000000ff88367208 */ /* 0x000fe20002800000 */
[----:B------:R-:W-:Y:S01]  /*5090*/  FMUL.FTZ R0, R131, R0 ;  /* 0x0000000083007220 */ /* 0x000fe20000410000 */
[C---:B------:R-:W-:Y:S01]  /*50a0*/  LOP3.LUT P6, RZ, R99.reuse, 0xff, RZ, 0xc0, !PT ;  /* 0x000000ff63ff7812 */ /* 0x040fe200078cc0ff */
[----:B------:R-:W-:Y:S01]  /*50b0*/  FADD.FTZ R140, R140, -R145 ;  /* 0x800000918c8c7221 */ /* 0x000fe20000010000 */
[----:B------:R-:W-:Y:S01]  /*50c0*/  LOP3.LUT P5, RZ, R99, 0xff00, RZ, 0xc0, !PT ;  /* 0x0000ff0063ff7812 */ /* 0x000fe200078ac0ff */
[----:B------:R-:W-:Y:S01]  /*50d0*/  FFMA.FTZ R147, R147, R160, R159 ;  /* 0x000000a093937223 */ /* 0x000fe2000001009f */
[----:B------:R-:W-:Y:S01]  /*50e0*/  FSEL R72, R72, RZ, P2 ;  /* 0x000000ff48487208 */ /* 0x000fe20001000000 */
[----:B------:R-:W-:Y:S01]  /*50f0*/  FMUL.FTZ R138, R138, UR6 ;  /* 0x000000068a8a7c20 */ /* 0x000fe20008410000 */
[----:B------:R-:W-:Y:S01]  /*5100*/  LOP3.LUT P2, RZ, R107, 0xff00, RZ, 0xc0, !PT ;  /* 0x0000ff006bff7812 */ /* 0x000fe2000784c0ff */
[----:B------:R-:W-:Y:S01]  /*5110*/  FMUL.FTZ R0, R0, UR6 ;  /* 0x0000000600007c20 */ /* 0x000fe20008410000 */
[----:B------:R-:W-:Y:S01]  /*5120*/  FSEL R46, R136, RZ, P6 ;  /* 0x000000ff882e7208 */ /* 0x000fe20003000000 */
[C---:B------:R-:W-:Y:S01]  /*5130*/  FMUL.FTZ R140, R131.reuse, R140 ;  /* 0x0000008c838c7220 */ /* 0x040fe20000410000 */
[----:B------:R-:W-:Y:S01]  /*5140*/  FSEL R107, R134, RZ, P5 ;  /* 0x000000ff866b7208 */ /* 0x000fe20002800000 */
[----:B------:R-:W-:Y:S01]  /*5150*/  FADD.FTZ R142, R142, -R147 ;  /* 0x800000938e8e7221 */ /* 0x000fe20000010000 */
[----:B------:R-:W-:Y:S01]  /*5160*/  LOP3.LUT P6, RZ, R106, 0xff0000, RZ, 0xc0, !PT ;  /* 0x00ff00006aff7812 */ /* 0x000fe200078cc0ff */
[----:B------:R-:W-:Y:S01]  /*5170*/  FMUL.FTZ R140, R140, UR6 ;  /* 0x000000068c8c7c20 */ /* 0x000fe20008410000 */
[----:B------:R-:W-:Y:S01]  /*5180*/  LOP3.LUT P5, RZ, R106, 0xff000000, RZ, 0xc0, !PT ;  /* 0xff0000006aff7812 */ /* 0x000fe200078ac0ff */
[----:B------:R-:W-:Y:S01]  /*5190*/  FMUL.FTZ R142, R131, R142 ;  /* 0x0000008e838e7220 */ /* 0x000fe20000410000 */
[----:B------:R-:W-:-:S02]  /*51a0*/  F2FP.F16.F32.PACK_AB R47, R72, R47 ;  /* 0x0000002f482f723e */ /* 0x000fc400000000ff */
[----:B------:R-:W-:Y:S01]  /*51b0*/  FSEL R75, R134, RZ, P2 ;  /* 0x000000ff864b7208 */ /* 0x000fe20001000000 */
[----:B------:R-:W-:Y:S01]  /*51c0*/  FMUL.FTZ R142, R142, UR6 ;  /* 0x000000068e8e7c20 */ /* 0x000fe20008410000 */
[----:B------:R-:W-:Y:S02]  /*51d0*/  FSEL R53, R138, RZ, P6 ;  /* 0x000000ff8a357208 */ /* 0x000fe40003000000 */
[----:B------:R-:W-:Y:S02]  /*51e0*/  FSEL R72, R0, RZ, P5 ;  /* 0x000000ff00487208 */ /* 0x000fe40002800000 */
[----:B------:R-:W-:Y:S02]  /*51f0*/  LOP3.LUT P2, RZ, R98, 0xff0000, RZ, 0xc0, !PT ;  /* 0x00ff000062ff7812 */ /* 0x000fe4000784c0ff */
        /* <DEDUP_REMOVED lines=8> */
[----:B------:R-:W-:Y:S02]  /*5280*/  F2FP.F16.F32.PACK_AB R55, R44, R55 ;  /* 0x000000372c37723e */ /* 0x000fe400000000ff */
[----:B------:R-:W-:Y:S02]  /*5290*/  F2FP.F16.F32.PACK_AB R54, R75, R54 ;  /* 0x000000364b36723e */ /* 0x000fe400000000ff */
        /* <DEDUP_REMOVED lines=9> */
.L_x_864:
[----:B------:R-:W-:-:S04]  /*5330*/  UISETP.NE.U32.AND UP0, UPT, UR7, URZ, UPT ;  /* 0x000000ff0700728c */ /* 0x000fc8000bf05070 */
[----:B------:R-:W-:-:S06]  /*5340*/  UISETP.NE.AND.EX UP0, UPT, UR8, URZ, UPT, UP0 ;  /* 0x000000ff0800728c */ /* 0x000fcc000bf05300 */
[----:B------:R-:W-:-:S13]  /*5350*/  PLOP3.LUT P4, PT, PT, PT, UP0, 0x80, 0x8 ;  /* 0x000000000008781c */ /* 0x000fda0003f8f008 */
[----:B------:R-:W-:Y:S05]  /*5360*/  @!P4 BRA `(.L_x_869) ;  /* 0x000000080004c947 */ /* 0x000fea0003800000 */
[----:B------:R-:W-:Y:S05]  /*5370*/  @!P1 BRA `(.L_x_870) ;  /* 0x0000000400089947 */ /* 0x000fea0003800000 */
[-CC-:B------:R-:W-:Y:S01]  /*5380*/  FFMA.FTZ R73, R73, R160.reuse, R159.reuse ;  /* 0x000000a049497223 */ /* 0x180fe2000001009f */
[-CC-:B------:R-:W-:Y:S01]  /*5390*/  FFMA.FTZ R143, R143, R160.reuse, R159.reuse ;  /* 0x000000a08f8f7223 */ /* 0x180fe2000001009f */
[----:B0-----:R-:W-:Y:S02]  /*53a0*/  HADD2.F32 R55, -RZ, R39.H1_H1 ;  /* 0x30000027ff377230 */ /* 0x001fe40000004100 */
[-C--:B------:R-:W-:Y:S01]  /*53b0*/  FFMA.FTZ R139, R139, R160.reuse, R159 ;  /* 0x000000a08b8b7223 */ /* 0x080fe2000001009f */
[----:B------:R-:W-:Y:S01]  /*53c0*/  FADD.FTZ R72, R72, -R73 ;  /* 0x8000004948487221 */ /* 0x000fe20000010000 */
[-CC-:B------:R-:W-:Y:S01]  /*53d0*/  FFMA.FTZ R135, R135, R160.reuse, R159.reuse ;  /* 0x000000a087877223 */ /* 0x180fe2000001009f */
[----:B------:R-:W-:Y:S01]  /*53e0*/  FFMA.FTZ R75, R75, R160, R159 ;  /* 0x000000a04b4b7223 */ /* 0x000fe2000001009f */
[----:B------:R-:W-:Y:S02]  /*53f0*/  HADD2.F32 R49, -RZ, R37.H0_H0 ;  /* 0x20000025ff317230 */ /* 0x000fe40000004100 */
[----:B------:R-:W-:Y:S01]  /*5400*/  FADD.FTZ R138, R138, -R143 ;  /* 0x8000008f8a8a7221 */ /* 0x000fe20000010000 */
[----:B------:R-:W-:-:S02]  /*5410*/  HADD2.F32 R51, -RZ, R38.H0_H0 ;  /* 0x20000026ff337230 */ /* 0x000fc40000004100 */
[C---:B------:R-:W-:Y:S01]  /*5420*/  FFMA.FTZ R133, R131.reuse, R72, R55 ;  /* 0x0000004883857223 */ /* 0x040fe20000010037 */
[----:B------:R-:W-:Y:S01]  /*5430*/  FADD.FTZ R136, R136, -R139 ;  /* 0x8000008b88887221 */ /* 0x000fe20000010000 */
[----:B------:R-:W-:Y:S01]  /*5440*/  HADD2.F32 R48, -RZ, R39.H0_H0 ;  /* 0x20000027ff307230 */ /* 0x000fe20000004100 */
[----:B------:R-:W-:Y:S01]  /*5450*/  ISETP.GE.U32.AND P2, PT, R106, RZ, PT ;  /* 0x000000ff6a00720c */ /* 0x000fe20003f46070 */
[----:B------:R-:W-:Y:S02]  /*5460*/  HADD2.F32 R53, -RZ, R38.H1_H1 ;  /* 0x30000026ff357230 */ /* 0x000fe40000004100 */
[----:B------:R-:W-:Y:S01]  /*5470*/  FADD.FTZ R134, R134, -R135 ;  /* 0x8000008786867221 */ /* 0x000fe20000010000 */
[----:B------:R-:W-:Y:S01]  /*5480*/  FADD.FTZ R74, R74, -R75 ;  /* 0x8000004b4a4a7221 */ /* 0x000fe20000010000 */
[----:B------:R-:W-:Y:S01]  /*5490*/  FFMA.FTZ R138, R131, R138, R49 ;  /* 0x0000008a838a7223 */ /* 0x000fe20000010031 */
[----:B------:R-:W-:Y:S01]  /*54a0*/  FMUL.FTZ R49, R133, UR6 ;  /* 0x0000000685317c20 */ /* 0x000fe20008410000 */
[----:B------:R-:W-:Y:S01]  /*54b0*/  FFMA.FTZ R136, R131, R136, R51 ;  /* 0x0000008883887223 */ /* 0x000fe20000010033 */
[----:B------:R-:W-:Y:S01]  /*54c0*/  ISETP.GE.U32.AND.EX P2, PT, R107, 0x1000000, PT, P2 ;  /* 0x010000006b00780c */ /* 0x000fe20003f46120 */
[C---:B------:R-:W-:Y:S01]  /*54d0*/  FFMA.FTZ R52, R131.reuse, R74, R48 ;  /* 0x0000004a83347223 */ /* 0x040fe20000010030 */
[----:B------:R-:W-:Y:S01]  /*54e0*/  FFMA.FTZ R73, R131, R134, R53 ;  /* 0x0000008683497223 */ /* 0x000fe20000010035 */
[----:B------:R-:W-:Y:S01]  /*54f0*/  FMUL.FTZ R48, R136, UR6 ;  /* 0x0000000688307c20 */ /* 0x000fe20008410000 */
[----:B------:R-:W-:Y:S01]  /*5500*/  FSEL R134, R49, RZ, P2 ;  /* 0x000000ff31867208 */ /* 0x000fe20001000000 */
[----:B------:R-:W-:Y:S01]  /*5510*/  FMUL.FTZ R50, R52, UR6 ;  /* 0x0000000634327c20 */ /* 0x000fe20008410000 */
[----:B------:R-:W-:Y:S01]  /*5520*/  LOP3.LUT P6, RZ, R107, 0xff, RZ, 0xc0, !PT ;  /* 0x000000ff6bff7812 */ /* 0x000fe200078cc0ff */
[----:B------:R-:W-:Y:S01]  /*5530*/  FMUL.FTZ R49, R73, UR6 ;  /* 0x0000000649317c20 */ /* 0x000fe20008410000 */
[----:B------:R-:W-:Y:S01]  /*5540*/  LOP3.LUT P5, RZ, R107, 0xff0000, RZ, 0xc0, !PT ;  /* 0x00ff00006bff7812 */ /* 0x000fe200078ac0ff */
[-CC-:B------:R-:W-:Y:S01]  /*5550*/  FFMA.FTZ R145, R145, R160.reuse, R159.reuse ;  /* 0x000000a091917223 */ /* 0x180fe2000001009f */
[----:B------:R-:W-:Y:S01]  /*5560*/  LOP3.LUT P2, RZ, R107, 0xff00, RZ, 0xc0, !PT ;  /* 0x0000ff006bff7812 */ /* 0x000fe2000784c0ff */
[-CC-:B------:R-:W-:Y:S01]  /*5570*/  FFMA.FTZ R0, R141, R160.reuse, R159.reuse ;  /* 0x000000a08d007223 */ /* 0x180fe2000001009f */
[----:B------:R-:W-:Y:S01]  /*5580*/  FFMA.FTZ R147, R147, R160, R159 ;  /* 0x000000a093937223 */ /* 0x000fe2000001009f */
[----:B------:R-:W-:Y:S01]  /*5590*/  FSEL R74, R48, RZ, P6 ;  /* 0x000000ff304a7208 */ /* 0x000fe20003000000 */
[----:B------:R-:W-:Y:S01]  /*55a0*/  FMUL.FTZ R48, R138, UR6 ;  /* 0x000000068a307c20 */ /* 0x000fe20008410000 */
[----:B------:R-:W-:Y:S01]  /*55b0*/  FSEL R107, R50, RZ, P5 ;  /* 0x000000ff326b7208 */ /* 0x000fe20002800000 */
[----:B------:R-:W-:Y:S01]  /*55c0*/  HADD2.F32 R50, -RZ, R37.H1_H1 ;  /* 0x30000025ff327230 */ /* 0x000fe20000004100 */
[----:B------:R-:W-:Y:S01]  /*55d0*/  FSEL R75, R49, RZ, P2 ;  /* 0x000000ff314b7208 */ /* 0x000fe20001000000 */
[--C-:B------:R-:W-:Y:S01]  /*55e0*/  HADD2.F32 R49, -RZ, R36.reuse.H0_H0 ;  /* 0x20000024ff317230 */ /* 0x100fe20000004100 */
[----:B------:R-:W-:Y:S01]  /*55f0*/  LOP3.LUT P5, RZ, R106, 0xff0000, RZ, 0xc0, !PT ;  /* 0x00ff00006aff7812 */ /* 0x000fe200078ac0ff */
[----:B------:R-:W-:-:S02]  /*5600*/  HADD2.F32 R51, -RZ, R36.H1_H1 ;  /* 0x30000024ff337230 */ /* 0x000fc40000004100 */
[----:B------:R-:W-:Y:S01]  /*5610*/  FADD.FTZ R140, R140, -R145 ;  /* 0x800000918c8c7221 */ /* 0x000fe20000010000 */
[----:B------:R-:W-:Y:S01]  /*5620*/  FADD.FTZ R0, R137, -R0 ;  /* 0x8000000089007221 */ /* 0x000fe20000010000 */
[----:B------:R-:W-:Y:S01]  /*5630*/  FADD.FTZ R142, R142, -R147 ;  /* 0x800000938e8e7221 */ /* 0x000fe20000010000 */
[----:B------:R-:W-:Y:S01]  /*5640*/  FSEL R72, R48, RZ, P5 ;  /* 0x000000ff30487208 */ /* 0x000fe20002800000 */
[C---:B------:R-:W-:Y:S01]  /*5650*/  FFMA.FTZ R53, R131.reuse, R140, R51 ;  /* 0x0000008c83357223 */ /* 0x040fe20000010033 */
[C---:B------:R-:W-:Y:S01]  /*5660*/  FFMA.FTZ R55, R131.reuse, R0, R50 ;  /* 0x0000000083377223 */ /* 0x040fe20000010032 */
[----:B------:R-:W-:Y:S01]  /*5670*/  FFMA.FTZ R48, R131, R142, R49 ;  /* 0x0000008e83307223 */ /* 0x000fe20000010031 */
[----:B------:R-:W-:Y:S01]  /*5680*/  F2FP.F16.F32.PACK_AB R51, R133, R52 ;  /* 0x000000348533723e */ /* 0x000fe200000000ff */
[----:B------:R-:W-:Y:S01]  /*5690*/  FMUL.FTZ R52, R53, UR6 ;  /* 0x0000000635347c20 */ /* 0x000fe20008410000 */
[----:B------:R-:W-:Y:S01]  /*56a0*/  FMUL.FTZ R54, R55, UR6 ;  /* 0x0000000637367c20 */ /* 0x000fe20008410000 */
[----:B------:R-:W-:Y:S01]  /*56b0*/  FMUL.FTZ R0, R48, UR6 ;  /* 0x0000000630007c20 */ /* 0x000fe20008410000 */
[----:B------:R-:W-:-:S02]  /*56c0*/  LOP3.LUT P6, RZ, R106, 0xff000000, RZ, 0xc0, !PT ;  /* 0xff0000006aff7812 */ /* 0x000fc400078cc0ff */
[C---:B------:R-:W-:Y:S02]  /*56d0*/  LOP3.LUT P2, RZ, R106.reuse, 0xff, RZ, 0xc0, !PT ;  /* 0x000000ff6aff7812 */ /* 0x040fe4000784c0ff */
[----:B------:R-:W-:Y:S02]  /*56e0*/  LOP3.LUT P5, RZ, R106, 0xff00, RZ, 0xc0, !PT ;  /* 0x0000ff006aff7812 */ /* 0x000fe400078ac0ff */
        /* <DEDUP_REMOVED lines=11> */
.L_x_870:
[-CC-:B------:R-:W-:Y:S01]  /*57a0*/  FFMA.FTZ R73, R73, R160.reuse, R159.reuse ;  /* 0x000000a049497223 */ /* 0x180fe2000001009f */
[-CC-:B------:R-:W-:Y:S01]  /*57b0*/  FFMA.FTZ R75, R75, R160.reuse, R159.reuse ;  /* 0x000000a04b4b7223 */ /* 0x180fe2000001009f */
[--C-:B0-----:R-:W-:Y:S02]  /*57c0*/  HADD2.F32 R52, -RZ, R39.reuse.H1_H1 ;  /* 0x30000027ff347230 */ /* 0x101fe40000004100 */
[-C--:B------:R-:W-:Y:S01]  /*57d0*/  FFMA.FTZ R135, R135, R160.reuse, R159 ;  /* 0x000000a087877223 */ /* 0x080fe2000001009f */
[----:B------:R-:W-:Y:S01]  /*57e0*/  FADD.FTZ R72, R72, -R73 ;  /* 0x8000004948487221 */ /* 0x000fe20000010000 */
[----:B------:R-:W-:Y:S02]  /*57f0*/  HADD2.F32 R55, -RZ, R39.H0_H0 ;  /* 0x20000027ff377230 */ /* 0x000fe40000004100 */
[-C--:B------:R-:W-:Y:S01]  /*5800*/  FFMA.FTZ R139, R139, R160.reuse, R159 ;  /* 0x000000a08b8b7223 */ /* 0x080fe2000001009f */
[----:B------:R-:W-:Y:S01]  /*5810*/  FADD.FTZ R74, R74, -R75 ;  /* 0x8000004b4a4a7221 */ /* 0x000fe20000010000 */
[----:B------:R-:W-:Y:S01]  /*5820*/  FFMA.FTZ R143, R143, R160, R159 ;  /* 0x000000a08f8f7223 */ /* 0x000fe2000001009f */
[----:B------:R-:W-:Y:S01]  /*5830*/  FFMA.FTZ R72, R131, R72, R52 ;  /* 0x0000004883487223 */ /* 0x000fe20000010034 */
[----:B------:R-:W-:-:S02]  /*5840*/  HADD2.F32 R52, -RZ, R38.H1_H1 ;  /* 0x30000026ff347230 */ /* 0x000fc40000004100 */
[----:B------:R-:W-:Y:S01]  /*5850*/  FADD.FTZ R134, R134, -R135 ;  /* 0x8000008786867221 */ /* 0x000fe20000010000 */
[----:B------:R-:W-:Y:S01]  /*5860*/  HADD2.F32 R53, -RZ, R38.H0_H0 ;  /* 0x20000026ff357230 */ /* 0x000fe20000004100 */
[----:B------:R-:W-:Y:S01]  /*5870*/  ISETP.GE.U32.AND P2, PT, R106, RZ, PT ;  /* 0x000000ff6a00720c */ /* 0x000fe20003f46070 */
[----:B------:R-:W-:Y:S01]  /*5880*/  FADD.FTZ R136, R136, -R139 ;  /* 0x8000008b88887221 */ /* 0x000fe20000010000 */
[----:B------:R-:W-:Y:S01]  /*5890*/  FFMA.FTZ R74, R131, R74, R55 ;  /* 0x0000004a834a7223 */ /* 0x000fe20000010037 */
[--C-:B------:R-:W-:Y:S02]  /*58a0*/  HADD2.F32 R73, -RZ, R37.reuse.H0_H0 ;  /* 0x20000025ff497230 */ /* 0x100fe40000004100 */
[-C--:B------:R-:W-:Y:S01]  /*58b0*/  FFMA.FTZ R0, R141, R160.reuse, R159 ;  /* 0x000000a08d007223 */ /* 0x080fe2000001009f */
[----:B------:R-:W-:Y:S01]  /*58c0*/  FADD.FTZ R138, R138, -R143 ;  /* 0x8000008f8a8a7221 */ /* 0x000fe20000010000 */
[-CC-:B------:R-:W-:Y:S01]  /*58d0*/  FFMA.FTZ R145, R145, R160.reuse, R159.reuse ;  /* 0x000000a091917223 */ /* 0x180fe2000001009f */
[----:B------:R-:W-:Y:S01]  /*58e0*/  FFMA.FTZ R147, R147, R160, R159 ;  /* 0x000000a093937223 */ /* 0x000fe2000001009f */
[----:B------:R-:W-:Y:S01]  /*58f0*/  FMUL.FTZ R72, R72, UR6 ;  /* 0x0000000648487c20 */ /* 0x000fe20008410000 */
[----:B------:R-:W-:Y:S01]  /*5900*/  FFMA.FTZ R52, R131, R134, R52 ;  /* 0x0000008683347223 */ /* 0x000fe20000010034 */
[----:B------:R-:W-:Y:S01]  /*5910*/  ISETP.GE.U32.AND.EX P2, PT, R107, 0x1000000, PT, P2 ;  /* 0x010000006b00780c */ /* 0x000fe20003f46120 */
[----:B------:R-:W-:Y:S01]  /*5920*/  FFMA.FTZ R136, R131, R136, R53 ;  /* 0x0000008883887223 */ /* 0x000fe20000010035 */
[----:B------:R-:W-:-:S02]  /*5930*/  HADD2.F32 R75, -RZ, R37.H1_H1 ;  /* 0x30000025ff4b7230 */ /* 0x000fc40000004100 */
[----:B------:R-:W-:Y:S01]  /*5940*/  FMUL.FTZ R74, R74, UR6 ;  /* 0x000000064a4a7c20 */ /* 0x000fe20008410000 */
[----:B------:R-:W-:Y:S01]  /*5950*/  FADD.FTZ R0, R137, -R0 ;  /* 0x8000000089007221 */ /* 0x000fe20000010000 */
[--C-:B------:R-:W-:Y:S02]  /*5960*/  HADD2.F32 R55, -RZ, R36.reuse.H1_H1 ;  /* 0x30000024ff377230 */ /* 0x100fe40000004100 */
[----:B------:R-:W-:Y:S01]  /*5970*/  FFMA.FTZ R73, R131, R138, R73 ;  /* 0x0000008a83497223 */ /* 0x000fe20000010049 */
[----:B------:R-:W-:Y:S01]  /*5980*/  HADD2.F32 R53, -RZ, R36.H0_H0 ;  /* 0x20000024ff357230 */ /* 0x000fe20000004100 */
[C---:B------:R-:W-:Y:S01]  /*5990*/  LOP3.LUT P5, RZ, R107.reuse, 0xff0000, RZ, 0xc0, !PT ;  /* 0x00ff00006bff7812 */ /* 0x040fe200078ac0ff */
[----:B------:R-:W-:Y:S01]  /*59a0*/  FADD.FTZ R140, R140, -R145 ;  /* 0x800000918c8c7221 */ /* 0x000fe20000010000 */
[----:B------:R-:W-:Y:S01]  /*59b0*/  FADD.FTZ R142, R142, -R147 ;  /* 0x800000938e8e7221 */ /* 0x000fe20000010000 */
[----:B------:R-:W-:Y:S01]  /*59c0*/  FSEL R133, R72, RZ, P2 ;  /* 0x000000ff48857208 */ /* 0x000fe20001000000 */
[----:B------:R-:W-:Y:S01]  /*59d0*/  FMUL.FTZ R52, R52, UR6 ;  /* 0x0000000634347c20 */ /* 0x000fe20008410000 */
[----:B------:R-:W-:Y:S01]  /*59e0*/  FMUL.FTZ R136, R136, UR6 ;  /* 0x0000000688887c20 */ /* 0x000fe20008410000 */
[----:B------:R-:W-:Y:S01]  /*59f0*/  LOP3.LUT P2, RZ, R107, 0xff00, RZ, 0xc0, !PT ;  /* 0x0000ff006bff7812 */ /* 0x000fe2000784c0ff */
[----:B------:R-:W-:Y:S01]  /*5a00*/  FFMA.FTZ R0, R131, R0, R75 ;  /* 0x0000000083007223 */ /* 0x000fe2000001004b */
[----:B------:R-:W-:Y:S01]  /*5a10*/  LOP3.LUT P6, RZ, R107, 0xff, RZ, 0xc0, !PT ;  /* 0x000000ff6bff7812 */ /* 0x000fe200078cc0ff */
[----:B------:R-:W-:Y:S01]  /*5a20*/  FMUL.FTZ R73, R73, UR6 ;  /* 0x0000000649497c20 */ /* 0x000fe20008410000 */
[----:B------:R-:W-:Y:S01]  /*5a30*/  FSEL R74, R74, RZ, P5 ;  /* 0x000000ff4a4a7208 */ /* 0x000fe20002800000 */
[C---:B------:R-:W-:Y:S01]  /*5a40*/  FFMA.FTZ R55, R131.reuse, R140, R55 ;  /* 0x0000008c83377223 */ /* 0x040fe20000010037 */
[----:B------:R-:W-:Y:S01]  /*5a50*/  FFMA.FTZ R53, R131, R142, R53 ;  /* 0x0000008e83357223 */ /* 0x000fe20000010035 */
[----:B------:R-:W-:-:S02]  /*5a60*/  LOP3.LUT P5, RZ, R106, 0xff0000, RZ, 0xc0, !PT ;  /* 0x00ff00006aff7812 */ /* 0x000fc400078ac0ff */
[----:B------:R-:W-:Y:S01]  /*5a70*/  FSEL R107, R52, RZ, P2 ;  /* 0x000000ff346b7208 */ /* 0x000fe20001000000 */
[----:B------:R-:W-:Y:S01]  /*5a80*/  FMUL.FTZ R52, R0, UR6 ;  /* 0x0000000600347c20 */ /* 0x000fe20008410000 */
[----:B------:R-:W-:Y:S01]  /*5a90*/  FSEL R54, R136, RZ, P6 ;  /* 0x000000ff88367208 */ /* 0x000fe20003000000 */
[----:B------:R-:W-:Y:S01]  /*5aa0*/  FMUL.FTZ R55, R55, UR6 ;  /* 0x0000000637377c20 */ /* 0x000fe20008410000 */
[C---:B------:R-:W-:Y:S01]  /*5ab0*/  LOP3.LUT P6, RZ, R106.reuse, 0xff000000, RZ, 0xc0, !PT ;  /* 0xff0000006aff7812 */ /* 0x040fe200078cc0ff */
[----:B------:R-:W-:Y:S01]  /*5ac0*/  FMUL.FTZ R53, R53, UR6 ;  /* 0x0000000635357c20 */ /* 0x000fe20008410000 */
[----:B------:R-:W-:Y:S02]  /*5ad0*/  FSEL R0, R73, RZ, P5 ;  /* 0x000000ff49007208 */ /* 0x000fe40002800000 */
[C---:B------:R-:W-:Y:S02]  /*5ae0*/  LOP3.LUT P2, RZ, R106.reuse, 0xff00, RZ, 0xc0, !PT ;  /* 0x0000ff006aff7812 */ /* 0x040fe4000784c0ff */
[----:B------:R-:W-:-:S02]  /*5af0*/  LOP3.LUT P5, RZ, R106, 0xff, RZ, 0xc0, !PT ;  /* 0x000000ff6aff7812 */ /* 0x000fc400078ac0ff */
        /* <DEDUP_REMOVED lines=8> */
.L_x_869:
        /* <DEDUP_REMOVED lines=9> */
[----:B0-----:R-:W-:Y:S01]  /*5c10*/  FMUL.FTZ R54, R131, R72 ;  /* 0x0000004883367220 */ /* 0x001fe20000410000 */
[----:B------:R-:W-:Y:S01]  /*5c20*/  FFMA.FTZ R135, R135, R160, R159 ;  /* 0x000000a087877223 */ /* 0x000fe2000001009f */
[C---:B------:R-:W-:Y:S01]  /*5c30*/  FMUL.FTZ R53, R131.reuse, R74 ;  /* 0x0000004a83357220 */ /* 0x040fe20000410000 */
[----:B------:R-:W-:Y:S01]  /*5c40*/  FMUL.FTZ R50, R131, R136 ;  /* 0x0000008883327220 */ /* 0x000fe20000410000 */
[----:B------:R-:W-:Y:S01]  /*5c50*/  FMUL.FTZ R49, R54, UR6 ;  /* 0x0000000636317c20 */ /* 0x000fe20008410000 */
[----:B------:R-:W-:Y:S01]  /*5c60*/  ISETP.GE.U32.AND.EX P2, PT, R107, 0x1000000, PT, P2 ;  /* 0x010000006b00780c */ /* 0x000fe20003f46120 */
[----:B------:R-:W-:Y:S01]  /*5c70*/  FADD.FTZ R138, R138, -R143 ;  /* 0x8000008f8a8a7221 */ /* 0x000fe20000010000 */
[----:B------:R-:W-:Y:S01]  /*5c80*/  FADD.FTZ R134, R134, -R135 ;  /* 0x8000008786867221 */ /* 0x000fe20000010000 */
[-CC-:B------:R-:W-:Y:S01]  /*5c90*/  FFMA.FTZ R48, R141, R160.reuse, R159.reuse ;  /* 0x000000a08d307223 */ /* 0x180fe2000001009f */
[-CC-:B------:R-:W-:Y:S01]  /*5ca0*/  FFMA.FTZ R145, R145, R160.reuse, R159.reuse ;  /* 0x000000a091917223 */ /* 0x180fe2000001009f */
[----:B------:R-:W-:Y:S01]  /*5cb0*/  FMUL.FTZ R0, R53, UR6 ;  /* 0x0000000635007c20 */ /* 0x000fe20008410000 */
[----:B------:R-:W-:Y:S01]  /*5cc0*/  FMUL.FTZ R51, R50, UR6 ;  /* 0x0000000632337c20 */ /* 0x000fe20008410000 */
[----:B------:R-:W-:Y:S01]  /*5cd0*/  FFMA.FTZ R147, R147, R160, R159 ;  /* 0x000000a093937223 */ /* 0x000fe2000001009f */
[----:B------:R-:W-:Y:S01]  /*5ce0*/  LOP3.LUT P5, RZ, R107, 0xff0000, RZ, 0xc0, !PT ;  /* 0x00ff00006bff7812 */ /* 0x000fe200078ac0ff */
[----:B------:R-:W-:Y:S01]  /*5cf0*/  FMUL.FTZ R55, R131, R134 ;  /* 0x0000008683377220 */ /* 0x000fe20000410000 */
[----:B------:R-:W-:Y:S01]  /*5d00*/  LOP3.LUT P6, RZ, R107, 0xff, RZ, 0xc0, !PT ;  /* 0x000000ff6bff7812 */ /* 0x000fe200078cc0ff */
[----:B------:R-:W-:Y:S01]  /*5d10*/  FADD.FTZ R48, R137, -R48 ;  /* 0x8000003089307221 */ /* 0x000fe20000010000 */
[----:B------:R-:W-:Y:S01]  /*5d20*/  FSEL R136, R49, RZ, P2 ;  /* 0x000000ff31887208 */ /* 0x000fe20001000000 */
[----:B------:R-:W-:Y:S01]  /*5d30*/  FMUL.FTZ R49, R131, R138 ;  /* 0x0000008a83317220 */ /* 0x000fe20000410000 */
[----:B------:R-:W-:Y:S01]  /*5d40*/  LOP3.LUT P2, RZ, R107, 0xff00, RZ, 0xc0, !PT ;  /* 0x0000ff006bff7812 */ /* 0x000fe2000784c0ff */
[----:B------:R-:W-:Y:S01]  /*5d50*/  FADD.FTZ R142, R142, -R147 ;  /* 0x800000938e8e7221 */ /* 0x000fe20000010000 */
[----:B------:R-:W-:Y:S01]  /*5d60*/  FADD.FTZ R140, R140, -R145 ;  /* 0x800000918c8c7221 */ /* 0x000fe20000010000 */
[----:B------:R-:W-:Y:S01]  /*5d70*/  FSEL R107, R0, RZ, P5 ;  /* 0x000000ff006b7208 */ /* 0x000fe20002800000 */
[----:B------:R-:W-:Y:S01]  /*5d80*/  FMUL.FTZ R52, R55, UR6 ;  /* 0x0000000637347c20 */ /* 0x000fe20008410000 */
[----:B------:R-:W-:Y:S01]  /*5d90*/  FSEL R74, R51, RZ, P6 ;  /* 0x000000ff334a7208 */ /* 0x000fe20003000000 */
[----:B------:R-:W-:Y:S01]  /*5da0*/  FMUL.FTZ R0, R49, UR6 ;  /* 0x0000000631007c20 */ /* 0x000fe20008410000 */
[----:B------:R-:W-:Y:S01]  /*5db0*/  F2FP.F16.F32.PACK_AB R51, R54, R53 ;  /* 0x000000353633723e */ /* 0x000fe200000000ff */
[C---:B------:R-:W-:Y:S01]  /*5dc0*/  FMUL.FTZ R54, R131.reuse, R48 ;  /* 0x0000003083367220 */ /* 0x040fe20000410000 */
[----:B------:R-:W-:Y:S01]  /*5dd0*/  LOP3.LUT P5, RZ, R106, 0xff0000, RZ, 0xc0, !PT ;  /* 0x00ff00006aff7812 */ /* 0x000fe200078ac0ff */
[C---:B------:R-:W-:Y:S01]  /*5de0*/  FMUL.FTZ R48, R131.reuse, R142 ;  /* 0x0000008e83307220 */ /* 0x040fe20000410000 */
[----:B------:R-:W-:Y:S01]  /*5df0*/  FMUL.FTZ R53, R131, R140 ;  /* 0x0000008c83357220 */ /* 0x000fe20000410000 */
[----:B------:R-:W-:-:S02]  /*5e00*/  FSEL R75, R52, RZ, P2 ;  /* 0x000000ff344b7208 */ /* 0x000fc40001000000 */
[----:B------:R-:W-:Y:S01]  /*5e10*/  FSEL R72, R0, RZ, P5 ;  /* 0x000000ff00487208 */ /* 0x000fe20002800000 */
[----:B------:R-:W-:Y:S01]  /*5e20*/  FMUL.FTZ R0, R48, UR6 ;  /* 0x0000000630007c20 */ /* 0x000fe20008410000 */
[----:B------:R-:W-:Y:S01]  /*5e30*/  F2FP.F16.F32.PACK_AB R50, R55, R50 ;  /* 0x000000323732723e */ /* 0x000fe200000000ff */
[----:B------:R-:W-:Y:S01]  /*5e40*/  FMUL.FTZ R55, R54, UR6 ;  /* 0x0000000636377c20 */ /* 0x000fe20008410000 */
[C---:B------:R-:W-:Y:S01]  /*5e50*/  FMUL.FTZ R52, R53.reuse, UR6 ;  /* 0x0000000635347c20 */ /* 0x040fe20008410000 */
        /* <DEDUP_REMOVED lines=13> */
.L_x_871:
        /* <DEDUP_REMOVED lines=18> */
[----:B------:R-:W-:Y:S01]  /*6050*/  LOP3.LUT P5, RZ, R107, 0xff0000, RZ, 0xc0, !PT ;  /* 0x00ff00006bff7812 */ /* 0x000fe200078ac0ff */
[----:B------:R-:W-:Y:S01]  /*6060*/  FMUL.FTZ R136, R131, R136 ;  /* 0x0000008883887220 */ /* 0x000fe20000410000 */
[----:B------:R-:W-:Y:S01]  /*6070*/  ISETP.GE.U32.AND.EX P2, PT, R107, 0x1000000, PT, P2 ;  /* 0x010000006b00780c */ /* 0x000fe20003f46120 */
[C---:B------:R-:W-:Y:S01]  /*6080*/  FMUL.FTZ R134, R131.reuse, R134 ;  /* 0x0000008683867220 */ /* 0x040fe20000410000 */
[----:B------:R-:W-:Y:S01]  /*6090*/  FMUL.FTZ R138, R131, R138 ;  /* 0x0000008a838a7220 */ /* 0x000fe20000410000 */
[----:B------:R-:W-:Y:S01]  /*60a0*/  FADD.FTZ R140, R140, -R145 ;  /* 0x800000918c8c7221 */ /* 0x000fe20000010000 */
[----:B------:R-:W-:Y:S01]  /*60b0*/  FADD.FTZ R0, R137, -R0 ;  /* 0x8000000089007221 */ /* 0x000fe20000010000 */
[----:B------:R-:W-:Y:S01]  /*60c0*/  FADD.FTZ R142, R142, -R147 ;  /* 0x800000938e8e7221 */ /* 0x000fe20000010000 */
[----:B------:R-:W-:Y:S01]  /*60d0*/  FMUL.FTZ R136, R136, UR6 ;  /* 0x0000000688887c20 */ /* 0x000fe20008410000 */
[----:B------:R-:W-:Y:S01]  /*60e0*/  FSEL R72, R72, RZ, P2 ;  /* 0x000000ff48487208 */ /* 0x000fe20001000000 */
[----:B------:R-:W-:Y:S01]  /*60f0*/  FMUL.FTZ R134, R134, UR6 ;  /* 0x0000000686867c20 */ /* 0x000fe20008410000 */
[----:B0-----:R-:W-:Y:S01]  /*6100*/  FSEL R55, R74, RZ, P5 ;  /* 0x000000ff4a377208 */ /* 0x001fe20002800000 */
[----:B------:R-:W-:Y:S01]  /*6110*/  FMUL.FTZ R138, R138, UR6 ;  /* 0x000000068a8a7c20 */ /* 0x000fe20008410000 */
[----:B------:R-:W-:Y:S01]  /*6120*/  LOP3.LUT P6, RZ, R107, 0xff, RZ, 0xc0, !PT ;  /* 0x000000ff6bff7812 */ /* 0x000fe200078cc0ff */
[----:B------:R-:W-:Y:S01]  /*6130*/  FMUL.FTZ R140, R131, R140 ;  /* 0x0000008c838c7220 */ /* 0x000fe20000410000 */
[----:B------:R-:W-:Y:S01]  /*6140*/  LOP3.LUT P2, RZ, R107, 0xff00, RZ, 0xc0, !PT ;  /* 0x0000ff006bff7812 */ /* 0x000fe2000784c0ff */
[C---:B------:R-:W-:Y:S01]  /*6150*/  FMUL.FTZ R0, R131.reuse, R0 ;  /* 0x0000000083007220 */ /* 0x040fe20000410000 */
        /* <DEDUP_REMOVED lines=17> */
[----:B------:R-:W-:-:S07]  /*6270*/  F2FP.F16.F32.PACK_AB R52, R73, R52 ;  /* 0x000000344934723e */ /* 0x000fce00000000ff */
.L_x_867:
        /* <DEDUP_REMOVED lines=12> */
[-CC-:B------:R-:W-:Y:S01]  /*6340*/  FFMA.FTZ R71, R71, R160.reuse, R159.reuse ;  /* 0x000000a047477223 */ /* 0x180fe2000001009f */
[--C-:B0-----:R-:W-:Y:S02]  /*6350*/  HADD2.F32 R51, -RZ, R35.reuse.H0_H0 ;  /* 0x20000023ff337230 */ /* 0x101fe40000004100 */
[----:B------:R-:W-:Y:S01]  /*6360*/  FFMA.FTZ R66, R66, R160, R159 ;  /* 0x000000a042427223 */ /* 0x000fe2000001009f */
[----:B------:R-:W-:Y:S01]  /*6370*/  FADD.FTZ R68, R69, -R68 ;  /* 0x8000004445447221 */ /* 0x000fe20000010000 */
[----:B------:R-:W-:Y:S02]  /*6380*/  HADD2.F32 R0, -RZ, R35.H1_H1 ;  /* 0x30000023ff007230 */ /* 0x000fe40000004100 */
[----:B------:R-:W-:Y:S01]  /*6390*/  FADD.FTZ R70, R70, -R71 ;  /* 0x8000004746467221 */ /* 0x000fe20000010000 */
[----:B------:R-:W-:Y:S02]  /*63a0*/  HADD2.F32 R47, -RZ, R34.H0_H0 ;  /* 0x20000022ff2f7230 */ /* 0x000fe40000004100 */
[----:B------:R-:W-:Y:S01]  /*63b0*/  FFMA.FTZ R51, R131, R68, R51 ;  /* 0x0000004483337223 */ /* 0x000fe20000010033 */
[----:B------:R-:W-:Y:S01]  /*63c0*/  FADD.FTZ R66, R65, -R66 ;  /* 0x8000004241427221 */ /* 0x000fe20000010000 */
[----:B------:R-:W-:Y:S01]  /*63d0*/  FFMA.FTZ R64, R64, R160, R159 ;  /* 0x000000a040407223 */ /* 0x000fe2000001009f */
[----:B------:R-:W-:Y:S01]  /*63e0*/  FFMA.FTZ R70, R131, R70, R0 ;  /* 0x0000004683467223 */ /* 0x000fe20000010000 */
[----:B------:R-:W-:Y:S01]  /*63f0*/  FMUL.FTZ R0, R51, UR6 ;  /* 0x0000000633007c20 */ /* 0x000fe20008410000 */
[----:B------:R-:W-:Y:S01]  /*6400*/  FFMA.FTZ R50, R131, R66, R47 ;  /* 0x0000004283327223 */ /* 0x000fe2000001002f */
[----:B------:R-:W-:Y:S01]  /*6410*/  LOP3.LUT P5, RZ, R105, 0xff0000, RZ, 0xc0, !PT ;  /* 0x00ff000069ff7812 */ /* 0x000fe200078ac0ff */
[----:B------:R-:W-:Y:S01]  /*6420*/  FFMA.FTZ R56, R56, R160, R159 ;  /* 0x000000a038387223 */ /* 0x000fe2000001009f */
[----:B------:R-:W-:-:S02]  /*6430*/  HADD2.F32 R47, -RZ, R33.H1_H1 ;  /* 0x30000021ff2f7230 */ /* 0x000fc40000004100 */
[----:B------:R-:W-:Y:S01]  /*6440*/  FADD.FTZ R64, R63, -R64 ;  /* 0x800000403f407221 */ /* 0x000fe20000010000 */
[----:B------:R-:W-:Y:S01]  /*6450*/  LOP3.LUT P6, RZ, R101, 0xff0000, RZ, 0xc0, !PT ;  /* 0x00ff000065ff7812 */ /* 0x000fe200078cc0ff */
[----:B------:R-:W-:Y:S01]  /*6460*/  FFMA.FTZ R62, R62, R160, R159 ;  /* 0x000000a03e3e7223 */ /* 0x000fe2000001009f */
[----:B------:R-:W-:Y:S01]  /*6470*/  HADD2.F32 R49, -RZ, R34.H1_H1 ;  /* 0x30000022ff317230 */ /* 0x000fe20000004100 */
[----:B------:R-:W-:Y:S01]  /*6480*/  FSEL R48, R0, RZ, P5 ;  /* 0x000000ff00307208 */ /* 0x000fe20002800000 */
[----:B------:R-:W-:Y:S01]  /*6490*/  FADD.FTZ R56, R67, -R56 ;  /* 0x8000003843387221 */ /* 0x000fe20000010000 */
[----:B------:R-:W-:Y:S01]  /*64a0*/  ISETP.GE.U32.AND P5, PT, R100, RZ, PT ;  /* 0x000000ff6400720c */ /* 0x000fe20003fa6070 */
[----:B------:R-:W-:Y:S01]  /*64b0*/  FFMA.FTZ R64, R131, R64, R47 ;  /* 0x0000004083407223 */ /* 0x000fe2000001002f */
[----:B------:R-:W-:Y:S01]  /*64c0*/  HADD2.F32 R45, -RZ, R33.H0_H0 ;  /* 0x20000021ff2d7230 */ /* 0x000fe20000004100 */
[----:B------:R-:W-:Y:S01]  /*64d0*/  ISETP.GE.U32.AND P2, PT, R104, RZ, PT ;  /* 0x000000ff6800720c */ /* 0x000fe20003f46070 */
[----:B------:R-:W-:Y:S01]  /*64e0*/  FADD.FTZ R62, R61, -R62 ;  /* 0x8000003e3d3e7221 */ /* 0x000fe20000010000 */
[----:B------:R-:W-:Y:S01]  /*64f0*/  FSEL R47, R0, RZ, P6 ;  /* 0x000000ff002f7208 */ /* 0x000fe20003000000 */
[----:B------:R-:W-:Y:S01]  /*6500*/  FMUL.FTZ R44, R70, UR6 ;  /* 0x00000006462c7c20 */ /* 0x000fe20008410000 */
[----:B------:R-:W-:Y:S01]  /*6510*/  FMUL.FTZ R0, R50, UR6 ;  /* 0x0000000632007c20 */ /* 0x000fe20008410000 */
[----:B------:R-:W-:Y:S01]  /*6520*/  FFMA.FTZ R55, R131, R56, R49 ;  /* 0x0000003883377223 */ /* 0x000fe20000010031 */
[----:B------:R-:W-:Y:S01]  /*6530*/  LOP3.LUT P6, RZ, R105, 0xff, RZ, 0xc0, !PT ;  /* 0x000000ff69ff7812 */ /* 0x000fe200078cc0ff */
[----:B------:R-:W-:Y:S01]  /*6540*/  FFMA.FTZ R58, R58, R160, R159 ;  /* 0x000000a03a3a7223 */ /* 0x000fe2000001009f */
[----:B------:R-:W-:Y:S01]  /*6550*/  ISETP.GE.U32.AND.EX P5, PT, R101, 0x1000000, PT, P5 ;  /* 0x010000006500780c */ /* 0x000fe20003fa6150 */
[----:B------:R-:W-:Y:S01]  /*6560*/  FFMA.FTZ R49, R131, R62, R45 ;  /* 0x0000003e83317223 */ /* 0x000fe2000001002d */
[----:B------:R-:W-:Y:S01]  /*6570*/  ISETP.GE.U32.AND.EX P2, PT, R105, 0x1000000, PT, P2 ;  /* 0x010000006900780c */ /* 0x000fe20003f46120 */
[----:B------:R-:W-:Y:S01]  /*6580*/  FFMA.FTZ R60, R60, R160, R159 ;  /* 0x000000a03c3c7223 */ /* 0x000fe2000001009f */
[----:B------:R-:W-:Y:S01]  /*6590*/  FSEL R62, R44, RZ, P5 ;  /* 0x000000ff2c3e7208 */ /* 0x000fe20002800000 */
[----:B------:R-:W-:Y:S01]  /*65a0*/  FMUL.FTZ R45, R55, UR6 ;  /* 0x00000006372d7c20 */ /* 0x000fe20008410000 */
[----:B------:R-:W-:Y:S01]  /*65b0*/  FSEL R54, R0, RZ, P6 ;  /* 0x000000ff00367208 */ /* 0x000fe20003000000 */
[----:B------:R-:W-:Y:S01]  /*65c0*/  FADD.FTZ R58, R57, -R58 ;  /* 0x8000003a393a7221 */ /* 0x000fe20000010000 */
[----:B------:R-:W-:Y:S01]  /*65d0*/  LOP3.LUT P5, RZ, R105, 0xff00, RZ, 0xc0, !PT ;  /* 0x0000ff0069ff7812 */ /* 0x000fe200078ac0ff */
[----:B------:R-:W-:Y:S01]  /*65e0*/  FADD.FTZ R60, R59, -R60 ;  /* 0x8000003c3b3c7221 */ /* 0x000fe20000010000 */
[----:B------:R-:W-:Y:S01]  /*65f0*/  LOP3.LUT P6, RZ, R101, 0xff00, RZ, 0xc0, !PT ;  /* 0x0000ff0065ff7812 */ /* 0x000fe200078cc0ff */
[----:B------:R-:W-:Y:S01]  /*6600*/  FMUL.FTZ R46, R64, UR6 ;  /* 0x00000006402e7c20 */ /* 0x000fe20008410000 */
[----:B------:R-:W-:Y:S01]  /*6610*/  FSEL R57, R44, RZ, P2 ;  /* 0x000000ff2c397208 */ /* 0x000fe20001000000 */
[----:B------:R-:W-:Y:S01]  /*6620*/  FMUL.FTZ R44, R49, UR6 ;  /* 0x00000006312c7c20 */ /* 0x000fe20008410000 */
[----:B------:R-:W-:-:S02]  /*6630*/  LOP3.LUT P2, RZ, R101, 0xff, RZ, 0xc0, !PT ;  /* 0x000000ff65ff7812 */ /* 0x000fc4000784c0ff */
[C---:B------:R-:W-:Y:S02]  /*6640*/  FSEL R59, R45.reuse, RZ, P5 ;  /* 0x000000ff2d3b7208 */ /* 0x040fe40002800000 */
[----:B------:R-:W-:Y:S01]  /*6650*/  FSEL R63, R45, RZ, P6 ;  /* 0x000000ff2d3f7208 */ /* 0x000fe20003000000 */
[--C-:B------:R-:W-:Y:S01]  /*6660*/  HADD2.F32 R45, -RZ, R32.reuse.H1_H1 ;  /* 0x30000020ff2d7230 */ /* 0x100fe20000004100 */
[----:B------:R-:W-:Y:S01]  /*6670*/  FSEL R52, R0, RZ, P2 ;  /* 0x000000ff00347208 */ /* 0x000fe20001000000 */
[----:B------:R-:W-:Y:S01]  /*6680*/  HADD2.F32 R0, -RZ, R32.H0_H0 ;  /* 0x20000020ff007230 */ /* 0x000fe20000004100 */
[----:B------:R-:W-:Y:S02]  /*6690*/  LOP3.LUT P2, RZ, R104, 0xff0000, RZ, 0xc0, !PT ;  /* 0x00ff000068ff7812 */ /* 0x000fe4000784c0ff */
[----:B------:R-:W-:Y:S01]  /*66a0*/  LOP3.LUT P5, RZ, R100, 0xff0000, RZ, 0xc0, !PT ;  /* 0x00ff000064ff7812 */ /* 0x000fe200078ac0ff */
[C---:B------:R-:W-:Y:S01]  /*66b0*/  FFMA.FTZ R45, R131.reuse, R60, R45 ;  /* 0x0000003c832d7223 */ /* 0x040fe2000001002d */
        /* <DEDUP_REMOVED lines=8> */
[----:B------:R-:W-:Y:S02]  /*6740*/  F2FP.F16.F32.PACK_AB R50, R55, R50 ;  /* 0x000000323732723e */ /* 0x000fe400000000ff */
[----:B------:R-:W-:-:S02]  /*6750*/  F2FP.F16.F32.PACK_AB R55, R57, R48 ;  /* 0x000000303937723e */ /* 0x000fc400000000ff */
[----:B------:R-:W-:Y:S02]  /*6760*/  FSEL R61, R46, RZ, P6 ;  /* 0x000000ff2e3d7208 */ /* 0x000fe40003000000 */
[----:B------:R-:W-:Y:S01]  /*6770*/  F2FP.F16.F32.PACK_AB R48, R45, R0 ;  /* 0x000000002d30723e */ /* 0x000fe200000000ff */
[----:B------:R-:W-:Y:S01]  /*6780*/  FMUL.FTZ R0, R0, UR6 ;  /* 0x0000000600007c20 */ /* 0x000fe20008410000 */
[----:B------:R-:W-:Y:S02]  /*6790*/  LOP3.LUT P6, RZ, R100, 0xff00, RZ, 0xc0, !PT ;  /* 0x0000ff0064ff7812 */ /* 0x000fe400078cc0ff */
[----:B------:R-:W-:Y:S02]  /*67a0*/  FSEL R57, R44, RZ, P2 ;  /* 0x000000ff2c397208 */ /* 0x000fe40001000000 */
[----:B------:R-:W-:Y:S02]  /*67b0*/  LOP3.LUT P5, RZ, R104, 0xff, RZ, 0xc0, !PT ;  /* 0x000000ff68ff7812 */ /* 0x000fe400078ac0ff */
        /* <DEDUP_REMOVED lines=11> */
[----:B------:R-:W-:Y:S02]  /*6870*/  F2FP.F16.F32.PACK_AB R44, R59, R44 ;  /* 0x0000002c3b2c723e */ /* 0x000fe400000000ff */
[----:B------:R-:W-:Y:S01]  /*6880*/  F2FP.F16.F32.PACK_AB R52, R57, R52 ;  /* 0x000000343934723e */ /* 0x000fe200000000ff */
[----:B------:R-:W-:Y:S06]  /*6890*/  BRA `(.L_x_875) ;  /* 0x0000001c00807947 */ /* 0x000fec0003800000 */
.L_x_874:
[-CC-:B------:R-:W-:Y:S01]  /*68a0*/  FFMA.FTZ R68, R68, R160.reuse, R159.reuse ;  /* 0x000000a044447223 */ /* 0x180fe2000001009f */
[-CC-:B------:R-:W-:Y:S01]  /*68b0*/  FFMA.FTZ R71, R71, R160.reuse, R159.reuse ;  /* 0x000000a047477223 */ /* 0x180fe2000001009f */
[--C-:B------:R-:W-:Y:S02]  /*68c0*/  HADD2.F32 R0, -RZ, R35.reuse.H1_H1 ;  /* 0x30000023ff007230 */ /* 0x100fe40000004100 */
[-C--:B------:R-:W-:Y:S01]  /*68d0*/  FFMA.FTZ R66, R66, R160.reuse, R159 ;  /* 0x000000a042427223 */ /* 0x080fe2000001009f */
[----:B0-----:R-:W-:Y:S02]  /*68e0*/  HADD2.F32 R45, -RZ, R35.H0_H0 ;  /* 0x20000023ff2d7230 */ /* 0x001fe40000004100 */
[----:B------:R-:W-:Y:S01]  /*68f0*/  FADD.FTZ R70, R70, -R71 ;  /* 0x8000004746467221 */ /* 0x000fe20000010000 */
[----:B------:R-:W-:Y:S01]  /*6900*/  FADD.FTZ R68, R69, -R68 ;  /* 0x8000004445447221 */ /* 0x000fe20000010000 */
[----:B------:R-:W-:Y:S01]  /*6910*/  FFMA.FTZ R62, R62, R160, R159 ;  /* 0x000000a03e3e7223 */ /* 0x000fe2000001009f */
[----:B------:R-:W-:-:S02]  /*6920*/  HADD2.F32 R53, -RZ, R34.H0_H0 ;  /* 0x20000022ff357230 */ /* 0x000fc40000004100 */
[C---:B------:R-:W-:Y:S01]  /*6930*/  FFMA.FTZ R0, R131.reuse, R70, R0 ;  /* 0x0000004683007223 */ /* 0x040fe20000010000 */
[----:B------:R-:W-:Y:S01]  /*6940*/  FFMA.FTZ R68, R131, R68, R45 ;  /* 0x0000004483447223 */ /* 0x000fe2000001002d */
[----:B------:R-:W-:Y:S01]  /*6950*/  FADD.FTZ R66, R65, -R66 ;  /* 0x8000004241427221 */ /* 0x000fe20000010000 */
[----:B------:R-:W-:Y:S01]  /*6960*/  ISETP.GE.U32.AND P2, PT, R104, RZ, PT ;  /* 0x000000ff6800720c */ /* 0x000fe20003f46070 */
[-CC-:B------:R-:W-:Y:S01]  /*6970*/  FFMA.FTZ R56, R56, R160.reuse, R159.reuse ;  /* 0x000000a038387223 */ /* 0x180fe2000001009f */
[----:B------:R-:W-:Y:S02]  /*6980*/  HADD2.F32 R45, -RZ, R33.H0_H0 ;  /* 0x20000021ff2d7230 */ /* 0x000fe40000004100 */
[----:B------:R-:W-:Y:S01]  /*6990*/  FFMA.FTZ R58, R58, R160, R159 ;  /* 0x000000a03a3a7223 */ /* 0x000fe2000001009f */
[----:B------:R-:W-:Y:S01]  /*69a0*/  FADD.FTZ R62, R61, -R62 ;  /* 0x8000003e3d3e7221 */ /* 0x000fe20000010000 */
[----:B------:R-:W-:Y:S01]  /*69b0*/  FMUL.FTZ R0, R0, UR6 ;  /* 0x0000000600007c20 */ /* 0x000fe20008410000 */
[----:B------:R-:W-:Y:S01]  /*69c0*/  FMUL.FTZ R68, R68, UR6 ;  /* 0x0000000644447c20 */ /* 0x000fe20008410000 */
[----:B------:R-:W-:-:S02]  /*69d0*/  HADD2.F32 R55, -RZ, R34.H1_H1 ;  /* 0x30000022ff377230 */ /* 0x000fc40000004100 */
[----:B------:R-:W-:Y:S01]  /*69e0*/  FFMA.FTZ R53, R131, R66, R53 ;  /* 0x0000004283357223 */ /* 0x000fe20000010035 */
[----:B------:R-:W-:Y:S01]  /*69f0*/  ISETP.GE.U32.AND.EX P6, PT, R105, 0x1000000, PT, P2 ;  /* 0x010000006900780c */ /* 0x000fe20003fc6120 */
[----:B------:R-:W-:Y:S01]  /*6a00*/  FADD.FTZ R56, R67, -R56 ;  /* 0x8000003843387221 */ /* 0x000fe20000010000 */
[----:B------:R-:W-:Y:S01]  /*6a10*/  LOP3.LUT P5, RZ, R105, 0xff0000, RZ, 0xc0, !PT ;  /* 0x00ff000069ff7812 */ /* 0x000fe200078ac0ff */
[----:B------:R-:W-:Y:S01]  /*6a20*/  FFMA.FTZ R64, R64, R160, R159 ;  /* 0x000000a040407223 */ /* 0x000fe2000001009f */
[----:B------:R-:W-:Y:S01]  /*6a30*/  FADD.FTZ R58, R57, -R58 ;  /* 0x8000003a393a7221 */ /* 0x000fe20000010000 */
[----:B------:R-:W-:Y:S01]  /*6a40*/  FFMA.FTZ R45, R131, R62, R45 ;  /* 0x0000003e832d7223 */ /* 0x000fe2000001002d */
[----:B------:R-:W-:Y:S01]  /*6a50*/  ISETP.GE.U32.AND P2, PT, R100, RZ, PT ;  /* 0x000000ff6400720c */ /* 0x000fe20003f46070 */
[----:B------:R-:W-:Y:S01]  /*6a60*/  FMUL.FTZ R53, R53, UR6 ;  /* 0x0000000635357c20 */ /* 0x000fe20008410000 */
[----:B------:R-:W-:Y:S01]  /*6a70*/  FSEL R62, R0, RZ, P6 ;  /* 0x000000ff003e7208 */ /* 0x000fe20003000000 */
[----:B------:R-:W-:Y:S01]  /*6a80*/  HADD2.F32 R47, -RZ, R33.H1_H1 ;  /* 0x30000021ff2f7230 */ /* 0x000fe20000004100 */
[----:B------:R-:W-:Y:S01]  /*6a90*/  FSEL R57, R68, RZ, P5 ;  /* 0x000000ff44397208 */ /* 0x000fe20002800000 */
[----:B------:R-:W-:Y:S01]  /*6aa0*/  FFMA.FTZ R55, R131, R56, R55 ;  /* 0x0000003883377223 */ /* 0x000fe20000010037 */
[----:B------:R-:W-:Y:S01]  /*6ab0*/  LOP3.LUT P6, RZ, R101, 0xff0000, RZ, 0xc0, !PT ;  /* 0x00ff000065ff7812 */ /* 0x000fe200078cc0ff */
[----:B------:R-:W-:Y:S01]  /*6ac0*/  FADD.FTZ R64, R63, -R64 ;  /* 0x800000403f407221 */ /* 0x000fe20000010000 */
[----:B------:R-:W-:Y:S01]  /*6ad0*/  LOP3.LUT P5, RZ, R105, 0xff, RZ, 0xc0, !PT ;  /* 0x000000ff69ff7812 */ /* 0x000fe200078ac0ff */
[----:B------:R-:W-:Y:S01]  /*6ae0*/  FFMA.FTZ R60, R60, R160, R159 ;  /* 0x000000a03c3c7223 */ /* 0x000fe2000001009f */
[----:B------:R-:W-:Y:S01]  /*6af0*/  ISETP.GE.U32.AND.EX P2, PT, R101, 0x1000000, PT, P2 ;  /* 0x010000006500780c */ /* 0x000fe20003f46120 */
[----:B------:R-:W-:Y:S01]  /*6b00*/  FMUL.FTZ R55, R55, UR6 ;  /* 0x0000000637377c20 */ /* 0x000fe20008410000 */
[----:B------:R-:W-:Y:S01]  /*6b10*/  FSEL R68, R68, RZ, P6 ;  /* 0x000000ff44447208 */ /* 0x000fe20003000000 */
[----:B------:R-:W-:Y:S01]  /*6b20*/  FMUL.FTZ R44, R45, UR6 ;  /* 0x000000062d2c7c20 */ /* 0x000fe20008410000 */
[----:B------:R-:W-:Y:S01]  /*6b30*/  FSEL R54, R53, RZ, P5 ;  /* 0x000000ff35367208 */ /* 0x000fe20002800000 */
[----:B------:R-:W-:Y:S01]  /*6b40*/  FFMA.FTZ R47, R131, R64, R47 ;  /* 0x00000040832f7223 */ /* 0x000fe2000001002f */
[C---:B------:R-:W-:Y:S01]  /*6b50*/  LOP3.LUT P6, RZ, R101.reuse, 0xff, RZ, 0xc0, !PT ;  /* 0x000000ff65ff7812 */ /* 0x040fe200078cc0ff */
[--C-:B------:R-:W-:Y:S01]  /*6b60*/  HADD2.F32 R45, -RZ, R32.reuse.H1_H1 ;  /* 0x30000020ff2d7230 */ /* 0x100fe20000004100 */
[----:B------:R-:W-:Y:S01]  /*6b70*/  LOP3.LUT P5, RZ, R101, 0xff00, RZ, 0xc0, !PT ;  /* 0x0000ff0065ff7812 */ /* 0x000fe200078ac0ff */
[----:B------:R-:W-:Y:S01]  /*6b80*/  FADD.FTZ R60, R59, -R60 ;  /* 0x8000003c3b3c7221 */ /* 0x000fe20000010000 */
[----:B------:R-:W-:Y:S01]  /*6b90*/  FSEL R61, R0, RZ, P2 ;  /* 0x000000ff003d7208 */ /* 0x000fe20001000000 */
[----:B------:R-:W-:Y:S01]  /*6ba0*/  HADD2.F32 R0, -RZ, R32.H0_H0 ;  /* 0x20000020ff007230 */ /* 0x000fe20000004100 */
[----:B------:R-:W-:Y:S01]  /*6bb0*/  FSEL R52, R53, RZ, P6 ;  /* 0x000000ff35347208 */ /* 0x000fe20003000000 */
[----:B------:R-:W-:Y:S01]  /*6bc0*/  FMUL.FTZ R46, R47, UR6 ;  /* 0x000000062f2e7c20 */ /* 0x000fe20008410000 */
[----:B------:R-:W-:Y:S01]  /*6bd0*/  FSEL R63, R55, RZ, P5 ;  /* 0x000000ff373f7208 */ /* 0x000fe20002800000 */
[----:B------:R-:W-:Y:S01]  /*6be0*/  FFMA.FTZ R45, R131, R60, R45 ;  /* 0x0000003c832d7223 */ /* 0x000fe2000001002d */
[----:B------:R-:W-:Y:S01]  /*6bf0*/  LOP3.LUT P2, RZ, R105, 0xff00, RZ, 0xc0, !PT ;  /* 0x0000ff0069ff7812 */ /* 0x000fe2000784c0ff */
[----:B------:R-:W-:Y:S01]  /*6c00*/  FFMA.FTZ R0, R131, R58, R0 ;  /* 0x0000003a83007223 */ /* 0x000fe20000010000 */
[C---:B------:R-:W-:Y:S01]  /*6c10*/  LOP3.LUT P6, RZ, R104.reuse, 0xff0000, RZ, 0xc0, !PT ;  /* 0x00ff000068ff7812 */ /* 0x040fe200078cc0ff */
[----:B------:R-:W-:Y:S01]  /*6c20*/  FMUL.FTZ R45, R45, UR6 ;  /* 0x000000062d2d7c20 */ /* 0x000fe20008410000 */
[----:B------:R-:W-:Y:S01]  /*6c30*/  LOP3.LUT P5, RZ, R104, 0xff000000, RZ, 0xc0, !PT ;  /* 0xff00000068ff7812 */ /* 0x000fe200078ac0ff */
[----:B------:R-:W-:Y:S01]  /*6c40*/  FMUL.FTZ R0, R0, UR6 ;  /* 0x0000000600007c20 */ /* 0x000fe20008410000 */
[----:B------:R-:W-:-:S02]  /*6c50*/  FSEL R59, R55, RZ, P2 ;  /* 0x000000ff373b7208 */ /* 0x000fc40001000000 */
[----:B------:R-:W-:Y:S02]  /*6c60*/  FSEL R53, R44, RZ, P6 ;  /* 0x000000ff2c357208 */ /* 0x000fe40003000000 */
[----:B------:R-:W-:Y:S02]  /*6c70*/  FSEL R58, R46, RZ, P5 ;  /* 0x000000ff2e3a7208 */ /* 0x000fe40002800000 */
[----:B------:R-:W-:Y:S02]  /*6c80*/  LOP3.LUT P2, RZ, R100, 0xff0000, RZ, 0xc0, !PT ;  /* 0x00ff000064ff7812 */ /* 0x000fe4000784c0ff */
[----:B------:R-:W-:Y:S02]  /*6c90*/  LOP3.LUT P6, RZ, R104, 0xff00, RZ, 0xc0, !PT ;  /* 0x0000ff0068ff7812 */ /* 0x000fe400078cc0ff */
[----:B------:R-:W-:Y:S02]  /*6ca0*/  LOP3.LUT P5, RZ, R100, 0xff000000, RZ, 0xc0, !PT ;  /* 0xff00000064ff7812 */ /* 0x000fe400078ac0ff */
[----:B------:R-:W-:-:S02]  /*6cb0*/  F2FP.F16.F32.PACK_AB R47, R61, R68 ;  /* 0x000000443d2f723e */ /* 0x000fc400000000ff */
[----:B------:R-:W-:Y:S02]  /*6cc0*/  F2FP.F16.F32.PACK_AB R55, R62, R57 ;  /* 0x000000393e37723e */ /* 0x000fe400000000ff */
[----:B------:R-:W-:Y:S02]  /*6cd0*/  FSEL R56, R44, RZ, P2 ;  /* 0x000000ff2c387208 */ /* 0x000fe40001000000 */
[----:B------:R-:W-:Y:S02]  /*6ce0*/  FSEL R61, R46, RZ, P5 ;  /* 0x000000ff2e3d7208 */ /* 0x000fe40002800000 */
[----:B------:R-:W-:Y:S02]  /*6cf0*/  FSEL R57, R45, RZ, P6 ;  /* 0x000000ff2d397208 */ /* 0x000fe40003000000 */
[----:B------:R-:W-:Y:S02]  /*6d00*/  LOP3.LUT P2, RZ, R104, 0xff, RZ, 0xc0, !PT ;  /* 0x000000ff68ff7812 */ /* 0x000fe4000784c0ff */
[----:B------:R-:W-:-:S02]  /*6d10*/  LOP3.LUT P5, RZ, R100, 0xff00, RZ, 0xc0, !PT ;  /* 0x0000ff0064ff7812 */ /* 0x000fc400078ac0ff */
[----:B------:R-:W-:Y:S02]  /*6d20*/  LOP3.LUT P6, RZ, R100, 0xff, RZ, 0xc0, !PT ;  /* 0x000000ff64ff7812 */ /* 0x000fe400078cc0ff */
[----:B------:R-:W-:Y:S02]  /*6d30*/  F2FP.F16.F32.PACK_AB R46, R63, R52 ;  /* 0x000000343f2e723e */ /* 0x000fe400000000ff */
        /* <DEDUP_REMOVED lines=9> */
.L_x_873:
[----:B------:R-:W-:Y:S05]  /*6dd0*/  @!P1 BRA `(.L_x_876) ;  /* 0x00000004003c9947 */ /* 0x000fea0003800000 */
[-CC-:B------:R-:W-:Y:S01]  /*6de0*/  FFMA.FTZ R68, R68, R160.reuse, R159.reuse ;  /* 0x000000a044447223 */ /* 0x180fe2000001009f */
[-CC-:B------:R-:W-:Y:S01]  /*6df0*/  FFMA.FTZ R56, R56, R160.reuse, R159.reuse ;  /* 0x000000a038387223 */ /* 0x180fe2000001009f */
[-CC-:B------:R-:W-:Y:S01]  /*6e00*/  FFMA.FTZ R71, R71, R160.reuse, R159.reuse ;  /* 0x000000a047477223 */ /* 0x180fe2000001009f */
[----:B------:R-:W-:Y:S01]  /*6e10*/  FFMA.FTZ R66, R66, R160, R159 ;  /* 0x000000a042427223 */ /* 0x000fe2000001009f */
[----:B------:R-:W-:Y:S01]  /*6e20*/  FADD.FTZ R68, R69, -R68 ;  /* 0x8000004445447221 */ /* 0x000fe20000010000 */
[----:B0-----:R-:W-:Y:S01]  /*6e30*/  FADD.FTZ R52, R67, -R56 ;  /* 0x8000003843347221 */ /* 0x001fe20000010000 */
[----:B------:R-:W-:Y:S01]  /*6e40*/  FADD.FTZ R56, R70, -R71 ;  /* 0x8000004746387221 */ /* 0x000fe20000010000 */
[----:B------:R-:W-:Y:S01]  /*6e50*/  LOP3.LUT P5, RZ, R105, 0xff0000, RZ, 0xc0, !PT ;  /* 0x00ff000069ff7812 */ /* 0x000fe200078ac0ff */
[----:B------:R-:W-:Y:S01]  /*6e60*/  FMUL.FTZ R51, R131, R68 ;  /* 0x0000004483337220 */ /* 0x000fe20000410000 */
[----:B------:R-:W-:Y:S01]  /*6e70*/  FADD.FTZ R50, R65, -R66 ;  /* 0x8000004241327221 */ /* 0x000fe20000010000 */
[-CC-:B------:R-:W-:Y:S01]  /*6e80*/  FFMA.FTZ R62, R62, R160.reuse, R159.reuse ;  /* 0x000000a03e3e7223 */ /* 0x180fe2000001009f */
[--C-:B------:R-:W-:Y:S01]  /*6e90*/  FFMA.FTZ R58, R58, R160, R159.reuse ;  /* 0x000000a03a3a7223 */ /* 0x100fe2000001009f */
[----:B------:R-:W-:Y:S01]  /*6ea0*/  FMUL.FTZ R0, R51, UR6 ;  /* 0x0000000633007c20 */ /* 0x000fe20008410000 */
[----:B------:R-:W-:Y:S01]  /*6eb0*/  LOP3.LUT P6, RZ, R101, 0xff0000, RZ, 0xc0, !PT ;  /* 0x00ff000065ff7812 */ /* 0x000fe200078cc0ff */
[C---:B------:R-:W-:Y:S01]  /*6ec0*/  FMUL.FTZ R56, R131.reuse, R56 ;  /* 0x0000003883387220 */ /* 0x040fe20000410000 */
[----:B------:R-:W-:Y:S01]  /*6ed0*/  ISETP.GE.U32.AND P2, PT, R104, RZ, PT ;  /* 0x000000ff6800720c */ /* 0x000fe20003f46070 */
[----:B------:R-:W-:Y:S01]  /*6ee0*/  FMUL.FTZ R50, R131, R50 ;  /* 0x0000003283327220 */ /* 0x000fe20000410000 */
[----:B------:R-:W-:Y:S01]  /*6ef0*/  FSEL R55, R0, RZ, P5 ;  /* 0x000000ff00377208 */ /* 0x000fe20002800000 */
[----:B------:R-:W-:Y:S01]  /*6f00*/  FADD.FTZ R46, R61, -R62 ;  /* 0x8000003e3d2e7221 */ /* 0x000fe20000010000 */
[----:B------:R-:W-:Y:S01]  /*6f10*/  ISETP.GE.U32.AND P5, PT, R100, RZ, PT ;  /* 0x000000ff6400720c */ /* 0x000fe20003fa6070 */
[----:B------:R-:W-:Y:S01]  /*6f20*/  FADD.FTZ R62, R57, -R58 ;  /* 0x8000003a393e7221 */ /* 0x000fe20000010000 */
[--C-:B------:R-:W-:Y:S01]  /*6f30*/  FFMA.FTZ R60, R60, R160, R159.reuse ;  /* 0x000000a03c3c7223 */ /* 0x100fe2000001009f */
[----:B------:R-:W-:Y:S01]  /*6f40*/  FMUL.FTZ R44, R56, UR6 ;  /* 0x00000006382c7c20 */ /* 0x000fe20008410000 */
[----:B------:R-:W-:Y:S01]  /*6f50*/  FSEL R57, R0, RZ, P6 ;  /* 0x000000ff00397208 */ /* 0x000fe20003000000 */
[----:B------:R-:W-:Y:S01]  /*6f60*/  FMUL.FTZ R0, R50, UR6 ;  /* 0x0000000632007c20 */ /* 0x000fe20008410000 */
[----:B------:R-:W-:Y:S01]  /*6f70*/  ISETP.GE.U32.AND.EX P2, PT, R105, 0x1000000, PT, P2 ;  /* 0x010000006900780c */ /* 0x000fe20003f46120 */
[----:B------:R-:W-:Y:S01]  /*6f80*/  FMUL.FTZ R47, R131, R52 ;  /* 0x00000034832f7220 */ /* 0x000fe20000410000 */
[----:B------:R-:W-:Y:S01]  /*6f90*/  ISETP.GE.U32.AND.EX P5, PT, R101, 0x1000000, PT, P5 ;  /* 0x010000006500780c */ /* 0x000fe20003fa6150 */
[----:B------:R-:W-:Y:S01]  /*6fa0*/  FFMA.FTZ R64, R64, R160, R159 ;  /* 0x000000a040407223 */ /* 0x000fe2000001009f */
[----:B------:R-:W-:Y:S01]  /*6fb0*/  LOP3.LUT P6, RZ, R105, 0xff, RZ, 0xc0, !PT ;  /* 0x000000ff69ff7812 */ /* 0x000fe200078cc0ff */
[----:B------:R-:W-:Y:S01]  /*6fc0*/  FADD.FTZ R48, R59, -R60 ;  /* 0x8000003c3b307221 */ /* 0x000fe20000010000 */
[C---:B------:R-:W-:Y:S01]  /*6fd0*/  FSEL R58, R44.reuse, RZ, P2 ;  /* 0x000000ff2c3a7208 */ /* 0x040fe20001000000 */
[----:B------:R-:W-:Y:S01]  /*6fe0*/  FADD.FTZ R64, R63, -R64 ;  /* 0x800000403f407221 */ /* 0x000fe20000010000 */
[----:B------:R-:W-:Y:S01]  /*6ff0*/  FSEL R60, R44, RZ, P5 ;  /* 0x000000ff2c3c7208 */ /* 0x000fe20002800000 */
[----:B------:R-:W-:Y:S01]  /*7000*/  FMUL.FTZ R44, R47, UR6 ;  /* 0x000000062f2c7c20 */ /* 0x000fe20008410000 */
[----:B------:R-:W-:Y:S01]  /*7010*/  FSEL R54, R0, RZ, P6 ;  /* 0x000000ff00367208 */ /* 0x000fe20003000000 */
[----:B------:R-:W-:Y:S01]  /*7020*/  FMUL.FTZ R49, R131, R46 ;  /* 0x0000002e83317220 */ /* 0x000fe20000410000 */
[----:B------:R-:W-:Y:S01]  /*7030*/  LOP3.LUT P5, RZ, R105, 0xff00, RZ, 0xc0, !PT ;  /* 0x0000ff0069ff7812 */ /* 0x000fe200078ac0ff */
[----:B------:R-:W-:Y:S01]  /*7040*/  FMUL.FTZ R48, R131, R48 ;  /* 0x0000003083307220 */ /* 0x000fe20000410000 */
[----:B------:R-:W-:-:S02]  /*7050*/  LOP3.LUT P6, RZ, R101, 0xff00, RZ, 0xc0, !PT ;  /* 0x0000ff0065ff7812 */ /* 0x000fc400078cc0ff */
[----:B------:R-:W-:Y:S02]  /*7060*/  LOP3.LUT P2, RZ, R101, 0xff, RZ, 0xc0, !PT ;  /* 0x000000ff65ff7812 */ /* 0x000fe4000784c0ff */
[C---:B------:R-:W-:Y:S02]  /*7070*/  FSEL R59, R44.reuse, RZ, P5 ;  /* 0x000000ff2c3b7208 */ /* 0x040fe40002800000 */
        /* <DEDUP_REMOVED lines=12> */
[----:B------:R-:W-:Y:S02]  /*7140*/  F2FP.F16.F32.PACK_AB R51, R56, R51 ;  /* 0x000000333833723e */ /* 0x000fe400000000ff */
[----:B------:R-:W-:Y:S02]  /*7150*/  FSEL R56, R46, RZ, P6 ;  /* 0x000000ff2e387208 */ /* 0x000fe40003000000 */
[----:B------:R-:W-:Y:S02]  /*7160*/  LOP3.LUT P2, RZ, R104, 0xff00, RZ, 0xc0, !PT ;  /* 0x0000ff0068ff7812 */ /* 0x000fe4000784c0ff */
[----:B------:R-:W-:-:S02]  /*7170*/  LOP3.LUT P6, RZ, R100, 0xff000000, RZ, 0xc0, !PT ;  /* 0xff00000064ff7812 */ /* 0x000fc400078cc0ff */
[----:B------:R-:W-:Y:S02]  /*7180*/  F2FP.F16.F32.PACK_AB R50, R47, R50 ;  /* 0x000000322f32723e */ /* 0x000fe400000000ff */
[----:B------:R-:W-:Y:S02]  /*7190*/  F2FP.F16.F32.PACK_AB R47, R60, R57 ;  /* 0x000000393c2f723e */ /* 0x000fe400000000ff */
[----:B------:R-:W-:Y:S02]  /*71a0*/  F2FP.F16.F32.PACK_AB R55, R58, R55 ;  /* 0x000000373a37723e */ /* 0x000fe400000000ff */
[----:B------:R-:W-:Y:S01]  /*71b0*/  F2FP.F16.F32.PACK_AB R48, R48, R131 ;  /* 0x000000833030723e */ /* 0x000fe200000000ff */
[----:B------:R-:W-:Y:S01]  /*71c0*/  FMUL.FTZ R131, R131, UR6 ;  /* 0x0000000683837c20 */ /* 0x000fe20008410000 */
[----:B------:R-:W-:Y:S02]  /*71d0*/  FSEL R58, R46, RZ, P6 ;  /* 0x000000ff2e3a7208 */ /* 0x000fe40003000000 */
[----:B------:R-:W-:-:S02]  /*71e0*/  FSEL R57, R0, RZ, P2 ;  /* 0x000000ff00397208 */ /* 0x000fc40001000000 */
[----:B------:R-:W-:Y:S02]  /*71f0*/  LOP3.LUT P5, RZ, R104, 0xff, RZ, 0xc0, !PT ;  /* 0x000000ff68ff7812 */ /* 0x000fe400078ac0ff */
[C---:B------:R-:W-:Y:S02]  /*7200*/  LOP3.LUT P6, RZ, R100.reuse, 0xff00, RZ, 0xc0, !PT ;  /* 0x0000ff0064ff7812 */ /* 0x040fe400078cc0ff */
[----:B------:R-:W-:Y:S02]  /*7210*/  LOP3.LUT P2, RZ, R100, 0xff, RZ, 0xc0, !PT ;  /* 0x000000ff64ff7812 */ /* 0x000fe4000784c0ff */
[----:B------:R-:W-:Y:S02]  /*7220*/  F2FP.F16.F32.PACK_AB R49, R44, R49 ;  /* 0x000000312c31723e */ /* 0x000fe400000000ff */
[----:B------:R-:W-:Y:S02]  /*7230*/  F2FP.F16.F32.PACK_AB R46, R61, R52 ;  /* 0x000000343d2e723e */ /* 0x000fe400000000ff */
[----:B------:R-:W-:-:S02]  /*7240*/  F2FP.F16.F32.PACK_AB R54, R59, R54 ;  /* 0x000000363b36723e */ /* 0x000fc400000000ff */
[----:B------:R-:W-:Y:S02]  /*7250*/  FSEL R59, R0, RZ, P6 ;  /* 0x000000ff003b7208 */ /* 0x000fe40003000000 */
[C---:B------:R-:W-:Y:S02]  /*7260*/  FSEL R44, R131.reuse, RZ, P2 ;  /* 0x000000ff832c7208 */ /* 0x040fe40001000000 */
[----:B------:R-:W-:Y:S02]  /*7270*/  FSEL R52, R131, RZ, P5 ;  /* 0x000000ff83347208 */ /* 0x000fe40002800000 */
[----:B------:R-:W-:Y:S02]  /*7280*/  F2FP.F16.F32.PACK_AB R45, R58, R45 ;  /* 0x0000002d3a2d723e */ /* 0x000fe400000000ff */
[----:B------:R-:W-:Y:S02]  /*7290*/  F2FP.F16.F32.PACK_AB R53, R56, R53 ;  /* 0x000000353835723e */ /* 0x000fe400000000ff */
[----:B------:R-:W-:-:S02]  /*72a0*/  F2FP.F16.F32.PACK_AB R44, R59, R44 ;  /* 0x0000002c3b2c723e */ /* 0x000fc400000000ff */
[----:B------:R-:W-:Y:S01]  /*72b0*/  F2FP.F16.F32.PACK_AB R52, R57, R52 ;  /* 0x000000343934723e */ /* 0x000fe200000000ff */
[----:B------:R-:W-:Y:S06]  /*72c0*/  BRA `(.L_x_875) ;  /* 0x0000001000f47947 */ /* 0x000fec0003800000 */
.L_x_876:
        /* <DEDUP_REMOVED lines=17> */
[--C-:B------:R-:W-:Y:S01]  /*73e0*/  FFMA.FTZ R64, R64, R160, R159.reuse ;  /* 0x000000a040407223 */ /* 0x100fe2000001009f */
[----:B0-----:R-:W-:Y:S01]  /*73f0*/  FSEL R44, R70, RZ, P6 ;  /* 0x000000ff462c7208 */ /* 0x001fe20003000000 */
[----:B------:R-:W-:Y:S01]  /*7400*/  FMUL.FTZ R66, R66, UR6 ;  /* 0x0000000642427c20 */ /* 0x000fe20008410000 */
[----:B------:R-:W-:Y:S01]  /*7410*/  FSEL R55, R68, RZ, P5 ;  /* 0x000000ff44377208 */ /* 0x000fe20002800000 */
[----:B------:R-:W-:Y:S01]  /*7420*/  FMUL.FTZ R56, R131, R56 ;  /* 0x0000003883387220 */ /* 0x000fe20000410000 */
[----:B------:R-:W-:Y:S01]  /*7430*/  LOP3.LUT P6, RZ, R101, 0xff0000, RZ, 0xc0, !PT ;  /* 0x00ff000065ff7812 */ /* 0x000fe200078cc0ff */
[----:B------:R-:W-:Y:S01]  /*7440*/  FADD.FTZ R62, R61, -R62 ;  /* 0x8000003e3d3e7221 */ /* 0x000fe20000010000 */
[----:B------:R-:W-:Y:S01]  /*7450*/  LOP3.LUT P5, RZ, R105, 0xff, RZ, 0xc0, !PT ;  /* 0x000000ff69ff7812 */ /* 0x000fe200078ac0ff */
[----:B------:R-:W-:Y:S01]  /*7460*/  FADD.FTZ R64, R63, -R64 ;  /* 0x800000403f407221 */ /* 0x000fe20000010000 */
[----:B------:R-:W-:Y:S01]  /*7470*/  ISETP.GE.U32.AND P2, PT, R100, RZ, PT ;  /* 0x000000ff6400720c */ /* 0x000fe20003f46070 */
[--C-:B------:R-:W-:Y:S01]  /*7480*/  FFMA.FTZ R60, R60, R160, R159.reuse ;  /* 0x000000a03c3c7223 */ /* 0x100fe2000001009f */
[----:B------:R-:W-:Y:S01]  /*7490*/  FSEL R47, R68, RZ, P6 ;  /* 0x000000ff442f7208 */ /* 0x000fe20003000000 */
[----:B------:R-:W-:Y:S01]  /*74a0*/  FMUL.FTZ R56, R56, UR6 ;  /* 0x0000000638387c20 */ /* 0x000fe20008410000 */
[----:B------:R-:W-:Y:S01]  /*74b0*/  FSEL R54, R66, RZ, P5 ;  /* 0x000000ff42367208 */ /* 0x000fe20002800000 */
[----:B------:R-:W-:Y:S01]  /*74c0*/  FMUL.FTZ R62, R131, R62 ;  /* 0x0000003e833e7220 */ /* 0x000fe20000410000 */
[----:B------:R-:W-:Y:S01]  /*74d0*/  ISETP.GE.U32.AND.EX P2, PT, R101, 0x1000000, PT, P2 ;  /* 0x010000006500780c */ /* 0x000fe20003f46120 */
        /* <DEDUP_REMOVED lines=14> */
[----:B------:R-:W-:Y:S01]  /*75c0*/  FMUL.FTZ R60, R60, UR6 ;  /* 0x000000063c3c7c20 */ /* 0x000fe20008410000 */
[----:B------:R-:W-:Y:S01]  /*75d0*/  LOP3.LUT P5, RZ, R104, 0xff000000, RZ, 0xc0, !PT ;  /* 0xff00000068ff7812 */ /* 0x000fe200078ac0ff */
[----:B------:R-:W-:Y:S01]  /*75e0*/  FMUL.FTZ R58, R131, R58 ;  /* 0x0000003a833a7220 */ /* 0x000fe20000410000 */
[----:B------:R-:W-:-:S02]  /*75f0*/  FSEL R59, R56, RZ, P2 ;  /* 0x000000ff383b7208 */ /* 0x000fc40001000000 */
        /* <DEDUP_REMOVED lines=24> */
.L_x_872:
[----:B------:R-:W-:Y:S05]  /*7780*/  @!P4 BRA `(.L_x_877) ;  /* 0x000000080004c947 */ /* 0x000fea0003800000 */
[----:B------:R-:W-:Y:S05]  /*7790*/  @!P1 BRA `(.L_x_878) ;  /* 0x0000000400089947 */ /* 0x000fea0003800000 */
[-CC-:B------:R-:W-:Y:S01]  /*77a0*/  FFMA.FTZ R71, R71, R160.reuse, R159.reuse ;  /* 0x000000a047477223 */ /* 0x180fe2000001009f */
[-CC-:B------:R-:W-:Y:S01]  /*77b0*/  FFMA.FTZ R64, R64, R160.reuse, R159.reuse ;  /* 0x000000a040407223 */ /* 0x180fe2000001009f */
[--C-:B------:R-:W-:Y:S02]  /*77c0*/  HADD2.F32 R0, -RZ, R35.reuse.H1_H1 ;  /* 0x30000023ff007230 */ /* 0x100fe40000004100 */
[-C--:B------:R-:W-:Y:S01]  /*77d0*/  FFMA.FTZ R56, R56, R160.reuse, R159 ;  /* 0x000000a038387223 */ /* 0x080fe2000001009f */
[----:B------:R-:W-:Y:S01]  /*77e0*/  FADD.FTZ R70, R70, -R71 ;  /* 0x8000004746467221 */ /* 0x000fe20000010000 */
[-CC-:B------:R-:W-:Y:S01]  /*77f0*/  FFMA.FTZ R68, R68, R160.reuse, R159.reuse ;  /* 0x000000a044447223 */ /* 0x180fe2000001009f */
[----:B------:R-:W-:Y:S01]  /*7800*/  FADD.FTZ R64, R63, -R64 ;  /* 0x800000403f407221 */ /* 0x000fe20000010000 */
[--C-:B------:R-:W-:Y:S01]  /*7810*/  FFMA.FTZ R58, R58, R160, R159.reuse ;  /* 0x000000a03a3a7223 */ /* 0x100fe2000001009f */
[----:B------:R-:W-:Y:S01]  /*7820*/  FFMA.FTZ R63, R131, R70, R0 ;  /* 0x00000046833f7223 */ /* 0x000fe20000010000 */
[----:B0-----:R-:W-:Y:S01]  /*7830*/  HADD2.F32 R53, -RZ, R34.H1_H1 ;  /* 0x30000022ff357230 */ /* 0x001fe20000004100 */
[----:B------:R-:W-:Y:S01]  /*7840*/  ISETP.GE.U32.AND P2, PT, R104, RZ, PT ;  /* 0x000000ff6800720c */ /* 0x000fe20003f46070 */
[----:B------:R-:W-:Y:S01]  /*7850*/  FFMA.FTZ R62, R62, R160, R159 ;  /* 0x000000a03e3e7223 */ /* 0x000fe2000001009f */
[----:B------:R-:W-:Y:S01]  /*7860*/  FADD.FTZ R56, R67, -R56 ;  /* 0x8000003843387221 */ /* 0x000fe20000010000 */
[----:B------:R-:W-:-:S02]  /*7870*/  HADD2.F32 R55, -RZ, R35.H0_H0 ;  /* 0x20000023ff377230 */ /* 0x000fc40000004100 */
[----:B------:R-:W-:Y:S01]  /*7880*/  FFMA.FTZ R66, R66, R160, R159 ;  /* 0x000000a042427223 */ /* 0x000fe2000001009f */
[----:B------:R-:W-:Y:S01]  /*7890*/  FADD.FTZ R68, R69, -R68 ;  /* 0x8000004445447221 */ /* 0x000fe20000010000 */
[----:B------:R-:W-:Y:S01]  /*78a0*/  FMUL.FTZ R48, R63, UR6 ;  /* 0x000000063f307c20 */ /* 0x000fe20008410000 */
[----:B------:R-:W-:Y:S01]  /*78b0*/  FADD.FTZ R58, R57, -R58 ;  /* 0x8000003a393a7221 */ /* 0x000fe20000010000 */
[--C-:B------:R-:W-:Y:S01]  /*78c0*/  HADD2.F32 R49, -RZ, R33.reuse.H0_H0 ;  /* 0x20000021ff317230 */ /* 0x100fe20000004100 */
[----:B------:R-:W-:Y:S01]  /*78d0*/  ISETP.GE.U32.AND.EX P2, PT, R105, 0x1000000, PT, P2 ;  /* 0x010000006900780c */ /* 0x000fe20003f46120 */
[----:B------:R-:W-:Y:S01]  /*78e0*/  FADD.FTZ R62, R61, -R62 ;  /* 0x8000003e3d3e7221 */ /* 0x000fe20000010000 */
[----:B------:R-:W-:Y:S02]  /*78f0*/  HADD2.F32 R51, -RZ, R34.H0_H0 ;  /* 0x20000022ff337230 */ /* 0x000fe40000004100 */
[----:B------:R-:W-:Y:S01]  /*7900*/  FFMA.FTZ R57, R131, R56, R53 ;  /* 0x0000003883397223 */ /* 0x000fe20000010035 */
[----:B------:R-:W-:Y:S01]  /*7910*/  FADD.FTZ R66, R65, -R66 ;  /* 0x8000004241427221 */ /* 0x000fe20000010000 */
[C---:B------:R-:W-:Y:S01]  /*7920*/  FFMA.FTZ R68, R131.reuse, R68, R55 ;  /* 0x0000004483447223 */ /* 0x040fe20000010037 */
[----:B------:R-:W-:Y:S01]  /*7930*/  FSEL R70, R48, RZ, P2 ;  /* 0x000000ff30467208 */ /* 0x000fe20001000000 */
[----:B------:R-:W-:Y:S01]  /*7940*/  FFMA.FTZ R62, R131, R62, R49 ;  /* 0x0000003e833e7223 */ /* 0x000fe20000010031 */
[----:B------:R-:W-:Y:S01]  /*7950*/  FMUL.FTZ R48, R57, UR6 ;  /* 0x0000000639307c20 */ /* 0x000fe20008410000 */
[----:B------:R-:W-:Y:S01]  /*7960*/  FFMA.FTZ R50, R131, R66, R51 ;  /* 0x0000004283327223 */ /* 0x000fe20000010033 */
[----:B------:R-:W-:Y:S01]  /*7970*/  FMUL.FTZ R49, R68, UR6 ;  /* 0x0000000644317c20 */ /* 0x000fe20008410000 */
[C---:B------:R-:W-:Y:S01]  /*7980*/  LOP3.LUT P2, RZ, R105.reuse, 0xff00, RZ, 0xc0, !PT ;  /* 0x0000ff0069ff7812 */ /* 0x040fe2000784c0ff */
[----:B------:R-:W-:Y:S01]  /*7990*/  FFMA.FTZ R60, R60, R160, R159 ;  /* 0x000000a03c3c7223 */ /* 0x000fe2000001009f */
[C---:B------:R-:W-:Y:S01]  /*79a0*/  LOP3.LUT P5, RZ, R105.reuse, 0xff0000, RZ, 0xc0, !PT ;  /* 0x00ff000069ff7812 */ /* 0x040fe200078ac0ff */
[----:B------:R-:W-:Y:S01]  /*79b0*/  FMUL.FTZ R0, R50, UR6 ;  /* 0x0000000632007c20 */ /* 0x000fe20008410000 */
[----:B------:R-:W-:Y:S01]  /*79c0*/  FSEL R66, R48, RZ, P2 ;  /* 0x000000ff30427208 */ /* 0x000fe20001000000 */
[----:B------:R-:W-:Y:S01]  /*79d0*/  HADD2.F32 R48, -RZ, R33.H1_H1 ;  /* 0x30000021ff307230 */ /* 0x000fe20000004100 */
[----:B------:R-:W-:Y:S01]  /*79e0*/  LOP3.LUT P6, RZ, R105, 0xff, RZ, 0xc0, !PT ;  /* 0x000000ff69ff7812 */ /* 0x000fe200078cc0ff */
[--C-:B------:R-:W-:Y:S01]  /*79f0*/  HADD2.F32 R51, -RZ, R32.reuse.H1_H1 ;  /* 0x30000020ff337230 */ /* 0x100fe20000004100 */
[----:B------:R-:W-:Y:S01]  /*7a00*/  FSEL R61, R49, RZ, P5 ;  /* 0x000000ff313d7208 */ /* 0x000fe20002800000 */
[----:B------:R-:W-:-:S02]  /*7a10*/  HADD2.F32 R49, -RZ, R32.H0_H0 ;  /* 0x20000020ff317230 */ /* 0x000fc40000004100 */
[----:B------:R-:W-:Y:S01]  /*7a20*/  FADD.FTZ R60, R59, -R60 ;  /* 0x8000003c3b3c7221 */ /* 0x000fe20000010000 */
[----:B------:R-:W-:Y:S01]  /*7a30*/  FSEL R59, R0, RZ, P6 ;  /* 0x000000ff003b7208 */ /* 0x000fe20003000000 */
[----:B------:R-:W-:Y:S01]  /*7a40*/  FMUL.FTZ R0, R62, UR6 ;  /* 0x000000063e007c20 */ /* 0x000fe20008410000 */
[C---:B------:R-:W-:Y:S01]  /*7a50*/  FFMA.FTZ R55, R131.reuse, R64, R48 ;  /* 0x0000004083377223 */ /* 0x040fe20000010030 */
[----:B------:R-:W-:Y:S01]  /*7a60*/  LOP3.LUT P5, RZ, R104, 0xff0000, RZ, 0xc0, !PT ;  /* 0x00ff000068ff7812 */ /* 0x000fe200078ac0ff */
[C---:B------:R-:W-:Y:S01]  /*7a70*/  FFMA.FTZ R48, R131.reuse, R58, R49 ;  /* 0x0000003a83307223 */ /* 0x040fe20000010031 */
[----:B------:R-:W-:Y:S01]  /*7a80*/  FFMA.FTZ R131, R131, R60, R51 ;  /* 0x0000003c83837223 */ /* 0x000fe20000010033 */
[----:B------:R-:W-:Y:S01]  /*7a90*/  FMUL.FTZ R54, R55, UR6 ;  /* 0x0000000637367c20 */ /* 0x000fe20008410000 */
[----:B------:R-:W-:Y:S01]  /*7aa0*/  FSEL R53, R0, RZ, P5 ;  /* 0x000000ff00357208 */ /* 0x000fe20002800000 */
[----:B------:R-:W-:Y:S01]  /*7ab0*/  FMUL.FTZ R0, R48, UR6 ;  /* 0x0000000630007c20 */ /* 0x000fe20008410000 */
[----:B------:R-:W-:Y:S01]  /*7ac0*/  FMUL.FTZ R52, R131, UR6 ;  /* 0x0000000683347c20 */ /* 0x000fe20008410000 */
[----:B------:R-:W-:-:S02]  /*7ad0*/  LOP3.LUT P6, RZ, R104, 0xff000000, RZ, 0xc0, !PT ;  /* 0xff00000068ff7812 */ /* 0x000fc400078cc0ff */
        /* <DEDUP_REMOVED lines=9> */
[----:B------:R-:W-:Y:S02]  /*7b70*/  F2FP.F16.F32.PACK_AB R55, R70, R61 ;  /* 0x0000003d4637723e */ /* 0x000fe400000000ff */
[----:B------:R-:W-:Y:S02]  /*7b80*/  F2FP.F16.F32.PACK_AB R54, R66, R59 ;  /* 0x0000003b4236723e */ /* 0x000fe400000000ff */
[----:B------:R-:W-:-:S02]  /*7b90*/  F2FP.F16.F32.PACK_AB R53, R56, R53 ;  /* 0x000000353835723e */ /* 0x000fc400000000ff */
[----:B------:R-:W-:Y:S01]  /*7ba0*/  F2FP.F16.F32.PACK_AB R52, R57, R0 ;  /* 0x000000003934723e */ /* 0x000fe200000000ff */
[----:B------:R-:W-:Y:S06]  /*7bb0*/  BRA `(.L_x_875) ;  /* 0x0000000800b87947 */ /* 0x000fec0003800000 */
.L_x_878:
[-CC-:B------:R-:W-:Y:S01]  /*7bc0*/  FFMA.FTZ R71, R71, R160.reuse, R159.reuse ;  /* 0x000000a047477223 */ /* 0x180fe2000001009f */
[-CC-:B------:R-:W-:Y:S01]  /*7bd0*/  FFMA.FTZ R68, R68, R160.reuse, R159.reuse ;  /* 0x000000a044447223 */ /* 0x180fe2000001009f */
[--C-:B------:R-:W-:Y:S02]  /*7be0*/  HADD2.F32 R0, -RZ, R35.reuse.H1_H1 ;  /* 0x30000023ff007230 */ /* 0x100fe40000004100 */
[-C--:B------:R-:W-:Y:S01]  /*7bf0*/  FFMA.FTZ R58, R58, R160.reuse, R159 ;  /* 0x000000a03a3a7223 */ /* 0x080fe2000001009f */
[----:B------:R-:W-:Y:S01]  /*7c00*/  FADD.FTZ R70, R70, -R71 ;  /* 0x8000004746467221 */ /* 0x000fe20000010000 */
[----:B0-----:R-:W-:Y:S02]  /*7c10*/  HADD2.F32 R55, -RZ, R35.H0_H0 ;  /* 0x20000023ff377230 */ /* 0x001fe40000004100 */
[-CC-:B------:R-:W-:Y:S01]  /*7c20*/  FFMA.FTZ R66, R66, R160.reuse, R159.reuse ;  /* 0x000000a042427223 */ /* 0x180fe2000001009f */
[-CC-:B------:R-:W-:Y:S01]  /*7c30*/  FFMA.FTZ R56, R56, R160.reuse, R159.reuse ;  /* 0x000000a038387223 */ /* 0x180fe2000001009f */
[----:B------:R-:W-:Y:S01]  /*7c40*/  FADD.FTZ R68, R69, -R68 ;  /* 0x8000004445447221 */ /* 0x000fe20000010000 */
[----:B------:R-:W-:Y:S01]  /*7c50*/  FFMA.FTZ R62, R62, R160, R159 ;  /* 0x000000a03e3e7223 */ /* 0x000fe2000001009f */
[----:B------:R-:W-:Y:S01]  /*7c60*/  FFMA.FTZ R70, R131, R70, R0 ;  /* 0x0000004683467223 */ /* 0x000fe20000010000 */
[----:B------:R-:W-:-:S02]  /*7c70*/  HADD2.F32 R53, -RZ, R34.H0_H0 ;  /* 0x20000022ff357230 */ /* 0x000fc40000004100 */
[----:B------:R-:W-:Y:S01]  /*7c80*/  FADD.FTZ R58, R57, -R58 ;  /* 0x8000003a393a7221 */ /* 0x000fe20000010000 */
[----:B------:R-:W-:Y:S02]  /*7c90*/  HADD2.F32 R0, -RZ, R34.H1_H1 ;  /* 0x30000022ff007230 */ /* 0x000fe40000004100 */
[----:B------:R-:W-:Y:S01]  /*7ca0*/  FFMA.FTZ R60, R60, R160, R159 ;  /* 0x000000a03c3c7223 */ /* 0x000fe2000001009f */
[----:B------:R-:W-:Y:S01]  /*7cb0*/  FADD.FTZ R66, R65, -R66 ;  /* 0x8000004241427221 */ /* 0x000fe20000010000 */
[----:B------:R-:W-:Y:S01]  /*7cc0*/  FADD.FTZ R56, R67, -R56 ;  /* 0x8000003843387221 */ /* 0x000fe20000010000 */
[----:B------:R-:W-:Y:S01]  /*7cd0*/  FFMA.FTZ R68, R131, R68, R55 ;  /* 0x0000004483447223 */ /* 0x000fe20000010037 */
[--C-:B------:R-:W-:Y:S01]  /*7ce0*/  HADD2.F32 R57, -RZ, R33.reuse.H0_H0 ;  /* 0x20000021ff397230 */ /* 0x100fe20000004100 */
[----:B------:R-:W-:Y:S01]  /*7cf0*/  ISETP.GE.U32.AND P2, PT, R104, RZ, PT ;  /* 0x000000ff6800720c */ /* 0x000fe20003f46070 */
[----:B------:R-:W-:Y:S01]  /*7d00*/  FADD.FTZ R62, R61, -R62 ;  /* 0x8000003e3d3e7221 */ /* 0x000fe20000010000 */
[----:B------:R-:W-:Y:S01]  /*7d10*/  FFMA.FTZ R64, R64, R160, R159 ;  /* 0x000000a040407223 */ /* 0x000fe2000001009f */
[----:B------:R-:W-:Y:S01]  /*7d20*/  FMUL.FTZ R70, R70, UR6 ;  /* 0x0000000646467c20 */ /* 0x000fe20008410000 */
[----:B------:R-:W-:Y:S01]  /*7d30*/  FADD.FTZ R60, R59, -R60 ;  /* 0x8000003c3b3c7221 */ /* 0x000fe20000010000 */
[C---:B------:R-:W-:Y:S01]  /*7d40*/  FFMA.FTZ R66, R131.reuse, R66, R53 ;  /* 0x0000004283427223 */ /* 0x040fe20000010035 */
[----:B------:R-:W-:Y:S01]  /*7d50*/  FFMA.FTZ R0, R131, R56, R0 ;  /* 0x0000003883007223 */ /* 0x000fe20000010000 */
[----:B------:R-:W-:Y:S01]  /*7d60*/  ISETP.GE.U32.AND.EX P2, PT, R105, 0x1000000, PT, P2 ;  /* 0x010000006900780c */ /* 0x000fe20003f46120 */
[----:B------:R-:W-:Y:S01]  /*7d70*/  FMUL.FTZ R68, R68, UR6 ;  /* 0x0000000644447c20 */ /* 0x000fe20008410000 */
[----:B------:R-:W-:-:S02]  /*7d80*/  HADD2.F32 R59, -RZ, R33.H1_H1 ;  /* 0x30000021ff3b7230 */ /* 0x000fc40000004100 */
[----:B------:R-:W-:Y:S01]  /*7d90*/  FFMA.FTZ R57, R131, R62, R57 ;  /* 0x0000003e83397223 */ /* 0x000fe20000010039 */
[--C-:B------:R-:W-:Y:S01]  /*7da0*/  HADD2.F32 R55, -RZ, R32.reuse.H1_H1 ;  /* 0x30000020ff377230 */ /* 0x100fe20000004100 */
[----:B------:R-:W-:Y:S01]  /*7db0*/  LOP3.LUT P5, RZ, R105, 0xff0000, RZ, 0xc0, !PT ;  /* 0x00ff000069ff7812 */ /* 0x000fe200078ac0ff */
[----:B------:R-:W-:Y:S02]  /*7dc0*/  HADD2.F32 R53, -RZ, R32.H0_H0 ;  /* 0x20000020ff357230 */ /* 0x000fe40000004100 */
[----:B------:R-:W-:Y:S01]  /*7dd0*/  FADD.FTZ R64, R63, -R64 ;  /* 0x800000403f407221 */ /* 0x000fe20000010000 */
        /* <DEDUP_REMOVED lines=28> */
.L_x_877:
[----:B------:R-:W-:Y:S05]  /*7fa0*/  @!P1 BRA `(.L_x_879) ;  /* 0x0000000000e89947 */ /* 0x000fea0003800000 */
[-CC-:B------:R-:W-:Y:S01]  /*7fb0*/  FFMA.FTZ R71, R71, R160.reuse, R159.reuse ;  /* 0x000000a047477223 */ /* 0x180fe2000001009f */
[-CC-:B------:R-:W-:Y:S01]  /*7fc0*/  FFMA.FTZ R58, R58, R160.reuse, R159.reuse ;  /* 0x000000a03a3a7223 */ /* 0x180fe2000001009f */
[-CC-:B------:R-:W-:Y:S01]  /*7fd0*/  FFMA.FTZ R68, R68, R160.reuse, R159.reuse ;  /* 0x000000a044447223 */ /* 0x180fe2000001009f */
[----:B------:R-:W-:Y:S01]  /*7fe0*/  FFMA.FTZ R66, R66, R160, R159 ;  /* 0x000000a042427223 */ /* 0x000fe2000001009f */
[----:B------:R-:W-:Y:S01]  /*7ff0*/  FADD.FTZ R70, R70, -R71 ;  /* 0x8000004746467221 */ /* 0x000fe20000010000 */
[----:B------:R-:W-:Y:S01]  /*8000*/  FADD.FTZ R58, R57, -R58 ;  /* 0x8000003a393a7221 */ /* 0x000fe20000010000 */
[----:B------:R-:W-:Y:S01]  /*8010*/  FADD.FTZ R68, R69, -R68 ;  /* 0x8000004445447221 */ /* 0x000fe20000010000 */
[----:B------:R-:W-:Y:S01]  /*8020*/  ISETP.GE.U32.AND P2, PT, R104, RZ, PT ;  /* 0x000000ff6800720c */ /* 0x000fe20003f46070 */
[----:B------:R-:W-:Y:S01]  /*8030*/  FMUL.FTZ R57, R131, R70 ;  /* 0x0000004683397220 */ /* 0x000fe20000410000 */
[-CC-:B------:R-:W-:Y:S01]  /*8040*/  FFMA.FTZ R62, R62, R160.reuse, R159.reuse ;  /* 0x000000a03e3e7223 */ /* 0x180fe2000001009f */
[----:B------:R-:W-:Y:S01]  /*8050*/  FADD.FTZ R66, R65, -R66 ;  /* 0x8000004241427221 */ /* 0x000fe20000010000 */
[--C-:B------:R-:W-:Y:S01]  /*8060*/  FFMA.FTZ R56, R56, R160, R159.reuse ;  /* 0x000000a038387223 */ /* 0x100fe2000001009f */
[----:B------:R-:W-:Y:S01]  /*8070*/  FMUL.FTZ R68, R131, R68 ;  /* 0x0000004483447220 */ /* 0x000fe20000410000 */
[----:B0-----:R-:W-:Y:S01]  /*8080*/  FMUL.FTZ R48, R57, UR6 ;  /* 0x0000000639307c20 */ /* 0x001fe20008410000 */
[----:B------:R-:W-:Y:S01]  /*8090*/  ISETP.GE.U32.AND.EX P2, PT, R105, 0x1000000, PT, P2 ;  /* 0x010000006900780c */ /* 0x000fe20003f46120 */
[----:B------:R-:W-:Y:S01]  /*80a0*/  FADD.FTZ R62, R61, -R62 ;  /* 0x8000003e3d3e7221 */ /* 0x000fe20000010000 */
[----:B------:R-:W-:Y:S01]  /*80b0*/  FMUL.FTZ R50, R131, R66 ;  /* 0x0000004283327220 */ /* 0x000fe20000410000 */
[----:B------:R-:W-:Y:S01]  /*80c0*/  FADD.FTZ R56, R67, -R56 ;  /* 0x8000003843387221 */ /* 0x000fe20000010000 */
[-CC-:B------:R-:W-:Y:S01]  /*80d0*/  FFMA.FTZ R60, R60, R160.reuse, R159.reuse ;  /* 0x000000a03c3c7223 */ /* 0x180fe2000001009f */
[----:B------:R-:W-:Y:S01]  /*80e0*/  FFMA.FTZ R64, R64, R160, R159 ;  /* 0x000000a040407223 */ /* 0x000fe2000001009f */
[----:B------:R-:W-:Y:S01]  /*80f0*/  FMUL.FTZ R0, R68, UR6 ;  /* 0x0000000644007c20 */ /* 0x000fe20008410000 */
[----:B------:R-:W-:Y:S01]  /*8100*/  LOP3.LUT P5, RZ, R105, 0xff0000, RZ, 0xc0, !PT ;  /* 0x00ff000069ff7812 */ /* 0x000fe200078ac0ff */
[----:B------:R-:W-:Y:S01]  /*8110*/  FMUL.FTZ R49, R131, R62 ;  /* 0x0000003e83317220 */ /* 0x000fe20000410000 */
[----:B------:R-:W-:Y:S01]  /*8120*/  FSEL R66, R48, RZ, P2 ;  /* 0x000000ff30427208 */ /* 0x000fe20001000000 */
[----:B------:R-:W-:Y:S01]  /*8130*/  FMUL.FTZ R48, R50, UR6 ;  /* 0x0000000632307c20 */ /* 0x000fe20008410000 */
[----:B------:R-:W-:Y:S01]  /*8140*/  LOP3.LUT P6, RZ, R105, 0xff, RZ, 0xc0, !PT ;  /* 0x000000ff69ff7812 */ /* 0x000fe200078cc0ff */
[----:B------:R-:W-:Y:S01]  /*8150*/  FMUL.FTZ R55, R131, R56 ;  /* 0x0000003883377220 */ /* 0x000fe20000410000 */
[----:B------:R-:W-:Y:S01]  /*8160*/  FADD.FTZ R60, R59, -R60 ;  /* 0x8000003c3b3c7221 */ /* 0x000fe20000010000 */
[----:B------:R-:W-:Y:S01]  /*8170*/  FADD.FTZ R64, R63, -R64 ;  /* 0x800000403f407221 */ /* 0x000fe20000010000 */
[----:B------:R-:W-:Y:S01]  /*8180*/  FSEL R61, R0, RZ, P5 ;  /* 0x000000ff003d7208 */ /* 0x000fe20002800000 */
[----:B------:R-:W-:Y:S01]  /*8190*/  FMUL.FTZ R0, R49, UR6 ;  /* 0x0000000631007c20 */ /* 0x000fe20008410000 */
[----:B------:R-:W-:Y:S01]  /*81a0*/  FMUL.FTZ R51, R55, UR6 ;  /* 0x0000000637337c20 */ /* 0x000fe20008410000 */
[----:B------:R-:W-:Y:S01]  /*81b0*/  LOP3.LUT P5, RZ, R104, 0xff0000, RZ, 0xc0, !PT ;  /* 0x00ff000068ff7812 */ /* 0x000fe200078ac0ff */
        /* <DEDUP_REMOVED lines=22> */
[----:B------:R-:W-:-:S02]  /*8320*/  F2FP.F16.F32.PACK_AB R53, R53, R56 ;  /* 0x000000383535723e */ /* 0x000fc400000000ff */
[----:B------:R-:W-:Y:S01]  /*8330*/  F2FP.F16.F32.PACK_AB R52, R57, R0 ;  /* 0x000000003934723e */ /* 0x000fe200000000ff */
[----:B------:R-:W-:Y:S06]  /*8340*/  BRA `(.L_x_875) ;  /* 0x0000000000d47947 */ /* 0x000fec0003800000 */
.L_x_879:
[-CC-:B------:R-:W-:Y:S01]  /*8350*/  FFMA.FTZ R68, R68, R160.reuse, R159.reuse ;  /* 0x000000a044447223 */ /* 0x180fe2000001009f */
[-CC-:B------:R-:W-:Y:S01]  /*8360*/  FFMA.FTZ R71, R71, R160.reuse, R159.reuse ;  /* 0x000000a047477223 */ /* 0x180fe2000001009f */
[-CC-:B------:R-:W-:Y:S01]  /*8370*/  FFMA.FTZ R62, R62, R160.reuse, R159.reuse ;  /* 0x000000a03e3e7223 */ /* 0x180fe2000001009f */
[-C--:B------:R-:W-:Y:S01]  /*8380*/  FFMA.FTZ R66, R66, R160.reuse, R159 ;  /* 0x000000a042427223 */ /* 0x080fe2000001009f */
[----:B------:R-:W-:Y:S01]  /*8390*/  FADD.FTZ R68, R69, -R68 ;  /* 0x8000004445447221 */ /* 0x000fe20000010000 */
[----:B------:R-:W-:Y:S01]  /*83a0*/  FADD.FTZ R70, R70, -R71 ;  /* 0x8000004746467221 */ /* 0x000fe20000010000 */
[--C-:B------:R-:W-:Y:S01]  /*83b0*/  FFMA.FTZ R56, R56, R160, R159.reuse ;  /* 0x000000a038387223 */ /* 0x100fe2000001009f */
        /* <DEDUP_REMOVED lines=20> */
[----:B------:R-:W-:Y:S01]  /*8500*/  FSEL R70, R70, RZ, P2 ;  /* 0x000000ff46467208 */ /* 0x000fe20001000000 */
[----:B------:R-:W-:Y:S01]  /*8510*/  FMUL.FTZ R56, R56, UR6 ;  /* 0x0000000638387c20 */ /* 0x000fe20008410000 */
[----:B0-----:R-:W-:Y:S01]  /*8520*/  FSEL R55, R68, RZ, P5 ;  /* 0x000000ff44377208 */ /* 0x001fe20002800000 */
        /* <DEDUP_REMOVED lines=22> */
[----:B------:R-:W-:-:S07]  /*8690*/  F2FP.F16.F32.PACK_AB R52, R57, R52 ;  /* 0x000000343934723e */ /* 0x000fce00000000ff */
.L_x_875:
        /* <DEDUP_REMOVED lines=13> */
.L_x_854:
        /* <DEDUP_REMOVED lines=46> */
.L_x_853:
[----:B------:R-:W-:Y:S05]  /*8a50*/  BSYNC B0 ;  /* 0x0000000000007941 */ /* 0x000fea0003800000 */
.L_x_852:
[----:B------:R-:W0:Y:S01]  /*8a60*/  S2R R60, SR_TID.X ;  /* 0x00000000003c7919 */ /* 0x000e220000002100 */
[----:B------:R-:W-:Y:S01]  /*8a70*/  MOV R2, 0x400 ;  /* 0x0000040000027802 */ /* 0x000fe20000000f00 */
[----:B------:R-:W-:Y:S05]  /*8a80*/  WARPSYNC.ALL ;  /* 0x0000000000007948 */ /* 0x000fea0003800000 */
[----:B------:R-:W1:Y:S01]  /*8a90*/  S2R R3, SR_CgaCtaId ;  /* 0x0000000000037919 */ /* 0x000e620000008800 */
[----:B------:R-:W2:Y:S01]  /*8aa0*/  LDCU.128 UR20, c[0x0][0x440] ;  /* 0x00008800ff1477ac */ /* 0x000ea20008000c00 */
[----:B0-----:R-:W-:Y:S02]  /*8ab0*/  SHF.R.U32.HI R0, RZ, 0x5, R60 ;  /* 0x00000005ff007819 */ /* 0x001fe4000001163c */
        /* <DEDUP_REMOVED lines=14> */
[----:B------:R-:W3:Y:S04]  /*8ba0*/  LDS R17, [R3+0x400] ;  /* 0x0004000003117984 */ /* 0x000ee80000000800 */
[----:B------:R-:W4:Y:S04]  /*8bb0*/  LDS R12, [R3+0x600] ;  /* 0x00060000030c7984 */ /* 0x000f280000000800 */
[----:B------:R-:W5:Y:S04]  /*8bc0*/  LDS R19, [R3+0xc00] ;  /* 0x000c000003137984 */ /* 0x000f680000000800 */
        /* <DEDUP_REMOVED lines=9> */
[----:B---3--:R-:W-:-:S03]  /*8c60*/  FADD.FTZ R17, RZ, R17 ;  /* 0x00000011ff117221 */ /* 0x008fc60000010000 */
[----:B------:R-:W3:Y:S01]  /*8c70*/  LDS R29, [R3+0x1800] ;  /* 0x00180000031d7984 */ /* 0x000ee20000000800 */
[----:B----4-:R-:W-:-:S03]  /*8c80*/  FADD.FTZ R12, RZ, R12 ;  /* 0x0000000cff0c7221 */ /* 0x010fc60000010000 */
[----:B------:R-:W4:Y:S01]  /*8c90*/  LDS R31, [R3+0x1a00] ;  /* 0x001a0000031f7984 */ /* 0x000f220000000800 */
[----:B-----5:R-:W-:-:S03]  /*8ca0*/  FADD.FTZ R2, R2, R19 ;  /* 0x0000001302027221 */ /* 0x020fc60000010000 */
[----:B------:R-:W5:Y:S01]  /*8cb0*/  LDS R22, [R3+0x1c00] ;  /* 0x001c000003167984 */ /* 0x000f620000000800 */
[----:B--2---:R-:W-:-:S03]  /*8cc0*/  FADD.FTZ R16, R16, R21 ;  /* 0x0000001510107221 */ /* 0x004fc60000010000 */
[----:B------:R-:W2:Y:S01]  /*8cd0*/  LDS R41, [R3+0x1e00] ;  /* 0x001e000003297984 */ /* 0x000ea20000000800 */
[----:B------:R-:W-:-:S03]  /*8ce0*/  FADD.FTZ R17, R17, R18 ;  /* 0x0000001211117221 */ /* 0x000fc60000010000 */
[----:B------:R-:W2:Y:S01]  /*8cf0*/  LDS R28, [R3+0x2000] ;  /* 0x00200000031c7984 */ /* 0x000ea20000000800 */
[----:B------:R-:W-:-:S03]  /*8d00*/  FADD.FTZ R12, R12, R15 ;  /* 0x0000000f0c0c7221 */ /* 0x000fc60000010000 */
[----:B------:R-:W2:Y:S01]  /*8d10*/  LDS R19, [R3+0x2200] ;  /* 0x0022000003137984 */ /* 0x000ea20000000800 */
[----:B------:R-:W-:-:S03]  /*8d20*/  FADD.FTZ R13, RZ, R13 ;  /* 0x0000000dff0d7221 */ /* 0x000fc60000010000 */
[----:B------:R-:W2:Y:S01]  /*8d30*/  LDS R21, [R3+0x2400] ;  /* 0x0024000003157984 */ /* 0x000ea20000000800 */
[----:B------:R-:W-:-:S03]  /*8d40*/  FADD.FTZ R14, RZ, R14 ;  /* 0x0000000eff0e7221 */ /* 0x000fc60000010000 */
[----:B------:R-:W2:Y:S04]  /*8d50*/  LDS R43, [R3+0x2600] ;  /* 0x00260000032b7984 */ /* 0x000ea80000000800 */
[----:B------:R-:W2:Y:S01]  /*8d60*/  LDS R30, [R3+0x2800] ;  /* 0x00280000031e7984 */ /* 0x000ea20000000800 */
[----:B0-----:R-:W-:-:S03]  /*8d70*/  FADD.FTZ R13, R13, R20 ;  /* 0x000000140d0d7221 */ /* 0x001fc60000010000 */
[----:B------:R-:W0:Y:S01]  /*8d80*/  LDS R45, [R3+0x2a00] ;  /* 0x002a0000032d7984 */ /* 0x000e220000000800 */
[----:B-1----:R-:W-:-:S03]  /*8d90*/  FADD.FTZ R14, R14, R23 ;  /* 0x000000170e0e7221 */ /* 0x002fc60000010000 */
[----:B------:R-:W1:Y:S01]  /*8da0*/  LDS R18, [R3+0x2c00] ;  /* 0x002c000003127984 */ /* 0x000e620000000800 */
[----:B---3--:R-:W-:-:S03]  /*8db0*/  FADD.FTZ R2, R2, R29 ;  /* 0x0000001d02027221 */ /* 0x008fc60000010000 */
[----:B------:R-:W3:Y:S01]  /*8dc0*/  LDS R15, [R3+0x2e00] ;  /* 0x002e0000030f7984 */ /* 0x000ee20000000800 */
[----:B----4-:R-:W-:Y:S01]  /*8dd0*/  FADD.FTZ R16, R16, R31 ;  /* 0x0000001f10107221 */ /* 0x010fe20000010000 */
[----:B------:R-:W-:Y:S01]  /*8de0*/  BAR.SYNC.DEFER_BLOCKING 0x0 ;  /* 0x0000000000007b1d */ /* 0x000fe20000010000 */
[----:B-----5:R-:W-:Y:S01]  /*8df0*/  FADD.FTZ R17, R17, R22 ;  /* 0x0000001611117221 */ /* 0x020fe20000010000 */
[----:B--2---:R-:W-:Y:S01]  /*8e00*/  FADD.FTZ R12, R12, R41 ;  /* 0x000000290c0c7221 */ /* 0x004fe20000010000 */
[----:B------:R-:W-:Y:S01]  /*8e10*/  FADD.FTZ R13, R13, R28 ;  /* 0x0000001c0d0d7221 */ /* 0x000fe20000010000 */
[----:B------:R-:W-:Y:S01]  /*8e20*/  FADD.FTZ R14, R14, R19 ;  /* 0x000000130e0e7221 */ /* 0x000fe20000010000 */
[----:B------:R-:W-:Y:S01]  /*8e30*/  FADD.FTZ R21, R2, R21 ;  /* 0x0000001502157221 */ /* 0x000fe20000010000 */
[----:B------:R-:W-:Y:S01]  /*8e40*/  FADD.FTZ R43, R16, R43 ;  /* 0x0000002b102b7221 */ /* 0x000fe20000010000 */
[----:B------:R2:W-:Y:S01]  /*8e50*/  STS.128 [R0], R32 ;  /* 0x0000002000007388 */ /* 0x0005e20000000c00 */
[----:B------:R-:W-:-:S03]  /*8e60*/  FADD.FTZ R17, R17, R30 ;  /* 0x0000001e11117221 */ /* 0x000fc60000010000 */
[----:B------:R4:W-:Y:S01]  /*8e70*/  STS.128 [R0+0x10], R36 ;  /* 0x0000102400007388 */ /* 0x0009e20000000c00 */
[----:B0-----:R-:W-:-:S03]  /*8e80*/  FADD.FTZ R45, R12, R45 ;  /* 0x0000002d0c2d7221 */ /* 0x001fc60000010000 */
[----:B------:R-:W-:Y:S01]  /*8e90*/  STS.128 [R0+0x400], R48 ;  /* 0x0004003000007388 */ /* 0x000fe20000000c00 */
[----:B-1----:R-:W-:-:S03]  /*8ea0*/  FADD.FTZ R13, R13, R18 ;  /* 0x000000120d0d7221 */ /* 0x002fc60000010000 */
[----:B------:R-:W-:Y:S01]  /*8eb0*/  STS.128 [R0+0x410], R8 ;  /* 0x0004100800007388 */ /* 0x000fe20000000c00 */
[----:B---3--:R-:W-:-:S03]  /*8ec0*/  FADD.FTZ R15, R14, R15 ;  /* 0x0000000f0e0f7221 */ /* 0x008fc60000010000 */
[----:B------:R-:W-:Y:S01]  /*8ed0*/  STS.128 [R0+0x800], R4 ;  /* 0x0008000400007388 */ /* 0x000fe20000000c00 */
[----:B--2---:R-:W4:Y:S03]  /*8ee0*/  LDC R32, c[0x0][0x388] ;  /* 0x0000e200ff207b82 */ /* 0x004f260000000800 */
[----:B------:R-:W-:Y:S05]  /*8ef0*/  STS.128 [R0+0x810], R24 ;  /* 0x0008101800007388 */ /* 0x000fea0000000c00 */
[----:B------:R-:W-:Y:S01]  /*8f00*/  BAR.SYNC.DEFER_BLOCKING 0x0 ;  /* 0x0000000000007b1d */ /* 0x000fe20000010000 */
[----:B----4-:R-:W-:-:S05]  /*8f10*/  IMAD R37, R32, UR9, RZ ;  /* 0x0000000920257c24 */ /* 0x010fca000f8e02ff */
[----:B------:R-:W-:Y:S01]  /*8f20*/  IADD3 R18, P0, PT, R37, R60, RZ ;  /* 0x0000003c25127210 */ /* 0x000fe20007f1e0ff */
[----:B------:R-:W0:Y:S03]  /*8f30*/  LDS R40, [R3] ;  /* 0x0000000003287984 */ /* 0x000e260000000800 */
[----:B------:R-:W-:Y:S01]  /*8f40*/  IADD3.X R37, PT, PT, RZ, RZ, RZ, P0, !PT ;  /* 0x000000ffff257210 */ /* 0x000fe200007fe4ff */
[----:B------:R-:W1:Y:S01]  /*8f50*/  LDS R20, [R3+0x200] ;  /* 0x0002000003147984 */ /* 0x000e620000000800 */
[C---:B------:R-:W-:Y:S02]  /*8f60*/  SHF.L.U32 R14, R18.reuse, 0x2, RZ ;  /* 0x00000002120e7819 */ /* 0x040fe400000006ff */
[----:B------:R-:W-:Y:S01]  /*8f70*/  SHF.L.U64.HI R18, R18, 0x2, R37 ;  /* 0x0000000212127819 */ /* 0x000fe20000010225 */
[----:B------:R-:W2:Y:S01]  /*8f80*/  LDS R23, [R3+0xc00] ;  /* 0x000c000003177984 */ /* 0x000ea20000000800 */
[----:B------:R-:W-:-:S03]  /*8f90*/  IADD3 R2, P0, PT, R14, UR22, RZ ;  /* 0x000000160e027c10 */ /* 0x000fc6000ff1e0ff */
        /* <DEDUP_REMOVED lines=20> */
[----:B------:R-:W-:-:S03]  /*90e0*/  FADD.FTZ R8, R8, R9 ;  /* 0x0000000908087221 */ /* 0x000fc60000010000 */
[----:B------:R-:W5:Y:S01]  /*90f0*/  LDS R10, [R3+0x1600] ;  /* 0x00160000030a7984 */ /* 0x000f620000000800 */
[----:B------:R-:W-:Y:S01]  /*9100*/  FADD.FTZ R23, R23, R4 ;  /* 0x0000000417177221 */ /* 0x000fe20000010000 */
[----:B------:R-:W-:Y:S02]  /*9110*/  IADD3 R4, P1, PT, R14, UR20, RZ ;  /* 0x000000140e047c10 */ /* 0x000fe4000ff3e0ff */
[----:B------:R-:W5:Y:S01]  /*9120*/  LDS R31, [R3+0x2800] ;  /* 0x00280000031f7984 */ /* 0x000f620000000800 */
[----:B------:R-:W-:-:S03]  /*9130*/  FADD.FTZ R5, R5, R22 ;  /* 0x0000001605057221 */ /* 0x000fc60000010000 */
[----:B------:R-:W5:Y:S01]  /*9140*/  LDS R29, [R3+0x2000] ;  /* 0x00200000031d7984 */ /* 0x000f620000000800 */
[----:B------:R-:W-:-:S03]  /*9150*/  FADD.FTZ R6, RZ, R6 ;  /* 0x00000006ff067221 */ /* 0x000fc60000010000 */
[----:B------:R-:W5:Y:S01]  /*9160*/  LDS R33, [R3+0x2a00] ;  /* 0x002a000003217984 */ /* 0x000f620000000800 */
[----:B------:R-:W-:-:S03]  /*9170*/  FADD.FTZ R0, R0, R11 ;  /* 0x0000000b00007221 */ /* 0x000fc60000010000 */
[----:B------:R-:W5:Y:S01]  /*9180*/  LDS R12, [R3+0x2200] ;  /* 0x00220000030c7984 */ /* 0x000f620000000800 */
[----:B0-----:R-:W-:-:S03]  /*9190*/  FADD.FTZ R7, RZ, R7 ;  /* 0x00000007ff077221 */ /* 0x001fc60000010000 */
[----:B------:R-:W0:Y:S01]  /*91a0*/  LDS R35, [R3+0x2c00] ;  /* 0x002c000003237984 */ /* 0x000e220000000800 */
[----:B-1----:R-:W-:-:S03]  /*91b0*/  FADD.FTZ R8, R8, R25 ;  /* 0x0000001908087221 */ /* 0x002fc60000010000 */
        /* <DEDUP_REMOVED lines=27> */
.L_x_855:
        /* <DEDUP_REMOVED lines=8> */
.L_x_882:
[----:B------:R-:W-:Y:S05]  /*93f0*/  BSYNC B2 ;  /* 0x0000000000027941 */ /* 0x000fea0003800000 */
.L_x_881:
        /* <DEDUP_REMOVED lines=8> */
.L_x_883:
[----:B------:R-:W-:Y:S01]  /*9480*/  HFMA2 R164, -RZ, RZ, 0, 1.1920928955078125e-07 ;  /* 0x00000002ffa47431 */ /* 0x000fe200000001ff */
[----:B------:R-:W-:Y:S02]  /*9490*/  MOV R161, R52 ;  /* 0x0000003400a17202 */ /* 0x000fe40000000f00 */
[----:B------:R-:W-:-:S03]  /*94a0*/  MOV R52, R159 ;  /* 0x0000009f00347202 */ /* 0x000fc60000000f00 */
[----:B------:R-:W-:-:S07]  /*94b0*/  FADD.FTZ R54, R54, R161 ;  /* 0x000000a136367221 */ /* 0x000fce0000010000 */
[----:B------:R-:W-:Y:S05]  /*94c0*/  WARPSYNC.COLLECTIVE R160, `(.L_x_884) ;  /* 0x00000000a0087348 */ /* 0x000fea0003c00000 */
[----:B------:R0:W1:Y:S02]  /*94d0*/  SHFL.BFLY P2, R52, R52, R164, R165 ;  /* 0x0c0000a434347389 */ /* 0x00006400000400a5 */
[----:B01----:R-:W-:Y:S05]  /*94e0*/  ENDCOLLECTIVE ;  /* 0x000000000000791b */ /* 0x003fea0003800000 */
.L_x_884:
[----:B------:R-:W-:Y:S02]  /*94f0*/  MOV R161, R52 ;  /* 0x0000003400a17202 */ /* 0x000fe40000000f00 */
[----:B------:R-:W-:-:S03]  /*9500*/  MOV R52, R54 ;  /* 0x0000003600347202 */ /* 0x000fc60000000f00 */
[----:B------:R-:W-:-:S07]  /*9510*/  FADD.FTZ R161, R159, R161 ;  /* 0x000000a19fa17221 */ /* 0x000fce0000010000 */
[----:B------:R-:W-:Y:S05]  /*9520*/  WARPSYNC.COLLECTIVE R160, `(.L_x_885) ;  /* 0x00000000a0087348 */ /* 0x000fea0003c00000 */
[----:B------:R0:W1:Y:S02]  /*9530*/  SHFL.BFLY P2, R52, R52, R164, R165 ;  /* 0x0c0000a434347389 */ /* 0x00006400000400a5 */
[----:B01----:R-:W-:Y:S05]  /*9540*/  ENDCOLLECTIVE ;  /* 0x000000000000791b */ /* 0x003fea0003800000 */
.L_x_885:
[----:B------:R-:W-:Y:S01]  /*9550*/  HFMA2 R164, -RZ, RZ, 0, 2.384185791015625e-07 ;  /* 0x00000004ffa47431 */ /* 0x000fe200000001ff */
[----:B------:R-:W-:Y:S02]  /*9560*/  MOV R159, R52 ;  /* 0x00000034009f7202 */ /* 0x000fe40000000f00 */
[----:B------:R-:W-:-:S03]  /*9570*/  MOV R52, R161 ;  /* 0x000000a100347202 */ /* 0x000fc60000000f00 */
[----:B------:R-:W-:-:S07]  /*9580*/  FADD.FTZ R54, R54, R159 ;  /* 0x0000009f36367221 */ /* 0x000fce0000010000 */
[----:B------:R-:W-:Y:S05]  /*9590*/  WARPSYNC.COLLECTIVE R160, `(.L_x_886) ;  /* 0x00000000a0087348 */ /* 0x000fea0003c00000 */
[----:B------:R0:W1:Y:S02]  /*95a0*/  SHFL.BFLY P2, R52, R52, R164, R165 ;  /* 0x0c0000a434347389 */ /* 0x00006400000400a5 */
[----:B01----:R-:W-:Y:S05]  /*95b0*/  ENDCOLLECTIVE ;  /* 0x000000000000791b */ /* 0x003fea0003800000 */
.L_x_886:
[----:B------:R-:W-:Y:S01]  /*95c0*/  FADD.FTZ R161, R161, R52 ;  /* 0x00000034a1a17221 */ /* 0x000fe20000010000 */
[----:B------:R-:W-:-:S07]  /*95d0*/  MOV R52, R54 ;  /* 0x0000003600347202 */ /* 0x000fce0000000f00 */
[----:B------:R-:W-:Y:S05]  /*95e0*/  WARPSYNC.COLLECTIVE R160, `(.L_x_887) ;  /* 0x00000000a0087348 */ /* 0x000fea0003c00000 */
[----:B------:R0:W1:Y:S02]  /*95f0*/  SHFL.BFLY P2, R52, R52, R164, R165 ;  /* 0x0c0000a434347389 */ /* 0x00006400000400a5 */
[----:B01----:R-:W-:Y:S05]  /*9600*/  ENDCOLLECTIVE ;  /* 0x000000000000791b */ /* 0x003fea0003800000 */
.L_x_887:
[----:B------:R-:W-:Y:S01]  /*9610*/  HFMA2 R164, -RZ, RZ, 0, 4.76837158203125e-07 ;  /* 0x00000008ffa47431 */ /* 0x000fe200000001ff */
[----:B------:R-:W-:Y:S02]  /*9620*/  MOV R159, R52 ;  /* 0x00000034009f7202 */ /* 0x000fe40000000f00 */
[----:B------:R-:W-:-:S03]  /*9630*/  MOV R52, R161 ;  /* 0x000000a100347202 */ /* 0x000fc60000000f00 */
[----:B------:R-:W-:-:S07]  /*9640*/  FADD.FTZ R159, R54, R159 ;  /* 0x0000009f369f7221 */ /* 0x000fce0000010000 */
[----:B------:R-:W-:Y:S05]  /*9650*/  WARPSYNC.COLLECTIVE R160, `(.L_x_888) ;  /* 0x00000000a0087348 */ /* 0x000fea0003c00000 */
[----:B------:R0:W1:Y:S02]  /*9660*/  SHFL.BFLY P2, R52, R52, R164, R165 ;  /* 0x0c0000a434347389 */ /* 0x00006400000400a5 */
[----:B01----:R-:W-:Y:S05]  /*9670*/  ENDCOLLECTIVE ;  /* 0x000000000000791b */ /* 0x003fea0003800000 */
.L_x_888:
[----:B------:R-:W-:Y:S01]  /*9680*/  FADD.FTZ R161, R161, R52 ;  /* 0x00000034a1a17221 */ /* 0x000fe20000010000 */
[----:B------:R-:W-:-:S07]  /*9690*/  MOV R52, R159 ;  /* 0x0000009f00347202 */ /* 0x000fce0000000f00 */
[----:B------:R-:W-:Y:S05]  /*96a0*/  WARPSYNC.COLLECTIVE R160, `(.L_x_889) ;  /* 0x00000000a0087348 */ /* 0x000fea0003c00000 */
[----:B------:R0:W1:Y:S02]  /*96b0*/  SHFL.BFLY P2, R52, R52, R164, R165 ;  /* 0x0c0000a434347389 */ /* 0x00006400000400a5 */
[----:B01----:R-:W-:Y:S05]  /*96c0*/  ENDCOLLECTIVE ;  /* 0x000000000000791b */ /* 0x003fea0003800000 */
.L_x_889:
[----:B------:R-:W-:Y:S02]  /*96d0*/  HFMA2 R164, -RZ, RZ, 0, 9.5367431640625e-07 ;  /* 0x00000010ffa47431 */ /* 0x000fe400000001ff */
[----:B------:R-:W-:Y:S01]  /*96e0*/  FADD.FTZ R159, R159, R52 ;  /* 0x000000349f9f7221 */ /* 0x000fe20000010000 */
[----:B------:R-:W-:-:S07]  /*96f0*/  MOV R52, R161 ;  /* 0x000000a100347202 */ /* 0x000fce0000000f00 */
[----:B------:R-:W-:Y:S05]  /*9700*/  WARPSYNC.COLLECTIVE R160, `(.L_x_890) ;  /* 0x00000000a0087348 */ /* 0x000fea0003c00000 */
[----:B------:R0:W1:Y:S02]  /*9710*/  SHFL.BFLY P2, R52, R52, R164, R165 ;  /* 0x0c0000a434347389 */ /* 0x00006400000400a5 */
[----:B01----:R-:W-:Y:S05]  /*9720*/  ENDCOLLECTIVE ;  /* 0x000000000000791b */ /* 0x003fea0003800000 */
.L_x_890:
[----:B------:R-:W-:Y:S02]  /*9730*/  MOV R54, R52 ;  /* 0x0000003400367202 */ /* 0x000fe40000000f00 */
[----:B------:R-:W-:-:S07]  /*9740*/  MOV R52, R159 ;  /* 0x0000009f00347202 */ /* 0x000fce0000000f00 */
[----:B------:R-:W-:Y:S05]  /*9750*/  WARPSYNC.COLLECTIVE R160, `(.L_x_891) ;  /* 0x00000000a0087348 */ /* 0x000fea0003c00000 */
[----:B------:R0:W1:Y:S02]  /*9760*/  SHFL.BFLY P2, R52, R52, R164, R165 ;  /* 0x0c0000a434347389 */ /* 0x00006400000400a5 */
[----:B01----:R-:W-:Y:S05]  /*9770*/  ENDCOLLECTIVE ;  /* 0x000000000000791b */ /* 0x003fea0003800000 */
.L_x_891:
[----:B------:R-:W-:Y:S05]  /*9780*/  BRA `(.L_x_892) ;  /* 0xffffff8000547947 */ /* 0x000fea000383ffff */
.L_x_893:
        /* <DEDUP_REMOVED lines=15> */
.L_x_4945:


//--------------------- .text._ZN10layer_norm31ln_parallel_residual_bwd_kernelINS_13Kernel_traitsIf13__nv_bfloat16S2_S2_fjLj768ELj1ELj4ELj1ELj16ENS_18Kernel_traits_baseILj768EfS2_S2_S2_fjLj128EEEEELb0ELb0ELb0EEEvNS_9BwdParamsE --------------------------
	.section	.text._ZN10layer_norm31ln_parallel_residual_bwd_kernelINS_13Kernel_traitsIf13__nv_bfloat16S2_S2_fjLj768ELj1ELj4ELj1ELj16ENS_18Kernel_traits_baseILj768EfS2_S2_S2_fjLj128EEEEELb0ELb0ELb0EEEvNS_9BwdParamsE,"ax",@progbits
	.align	128
        .global         _ZN10layer_norm31ln_parallel_residual_bwd_kernelINS_13Kernel_traitsIf13__nv_bfloat16S2_S2_fjLj768ELj1ELj4ELj1ELj16ENS_18Kernel_traits_baseILj768EfS2_S2_S2_fjLj128EEEEELb0ELb0ELb0EEEvNS_9BwdParamsE
        .type           _ZN10layer_norm31ln_parallel_residual_bwd_kernelINS_13Kernel_traitsIf13__nv_bfloat16S2_S2_fjLj768ELj1ELj4ELj1ELj16ENS_18Kernel_traits_baseILj768EfS2_S2_S2_fjLj128EEEEELb0ELb0ELb0EEEvNS_9BwdParamsE,@function
        .size           _ZN10layer_norm31ln_parallel_residual_bwd_kernelINS_13Kernel_traitsIf13__nv_bfloat16S2_S2_fjLj768ELj1ELj4ELj1ELj16ENS_18Kernel_traits_baseILj768EfS2_S2_S2_fjLj128EEEEELb0ELb0ELb0EEEvNS_9BwdParamsE,(.L_x_4946 - _ZN10layer_norm31ln_parallel_residual_bwd_kernelINS_13Kernel_traitsIf13__nv_bfloat16S2_S2_fjLj768ELj1ELj4ELj1ELj16ENS_18Kernel_traits_baseILj768EfS2_S2_S2_fjLj128EEEEELb0ELb0ELb0EEEvNS_9BwdParamsE)
        .other          _ZN10layer_norm31ln_parallel_residual_bwd_kernelINS_13Kernel_traitsIf13__nv_bfloat16S2_S2_fjLj768ELj1ELj4ELj1ELj16ENS_18Kernel_traits_baseILj768EfS2_S2_S2_fjLj128EEEEELb0ELb0ELb0EEEvNS_9BwdParamsE,@"STO_CUDA_ENTRY STV_DEFAULT"
_ZN10layer_norm31ln_parallel_residual_bwd_kernelINS_13Kernel_traitsIf13__nv_bfloat16S2_S2_fjLj768ELj1ELj4ELj1ELj16ENS_18Kernel_traits_baseILj768EfS2_S2_S2_fjLj128EEEEELb0ELb0ELb0EEEvNS_9BwdParamsE:
.text._ZN10layer_norm31ln_parallel_residual_bwd_kernelINS_13Kernel_traitsIf13__nv_bfloat16S2_S2_fjLj768ELj1ELj4ELj1ELj16ENS_18Kernel_traits_baseILj768EfS2_S2_S2_fjLj128EEEEELb0ELb0ELb0EEEvNS_9BwdParamsE:
        /* <DEDUP_REMOVED lines=17> */
[----:B0-----:R-:W-:Y:S01]  /*0110*/  LOP3.LUT R3, R2, 0x1f, RZ, 0xc, !PT ;  /* 0x0000001f02037812 */ /* 0x001fe200078e0cff */
[----:B------:R-:W0:Y:S04]  /*0120*/  LDCU.64 UR8, c[0x0][0x478] ;  /* 0x00008f00ff0877ac */ /* 0x000e280008000a00 */
[----:B------:R-:W0:Y:S01]  /*0130*/  LDC.64 R18, c[0x0][0x3d0] ;  /* 0x0000f400ff127b82 */ /* 0x000e220000000a00 */
[----:B------:R-:W-:-:S02]  /*0140*/  LEA.HI.SX32 R4, R0, R3, 0x1d ;  /* 0x0000000300047211 */ /* 0x000fc400078feaff */
[----:B------:R-:W-:Y:S02]  /*0150*/  LOP3.LUT R3, R2, 0x1f, RZ, 0xc0, !PT ;  /* 0x0000001f02037812 */ /* 0x000fe400078ec0ff */
[----:B------:R-:W-:-:S03]  /*0160*/  ISETP.GE.U32.AND P4, PT, R4, 0x20, PT ;  /* 0x000000200400780c */ /* 0x000fc60003f86070 */
[----:B------:R-:W0:Y:S01]  /*0170*/  LDC.64 R20, c[0x0][0x3d8] ;  /* 0x0000f600ff147b82 */ /* 0x000e220000000a00 */
[C---:B------:R-:W-:Y:S02]  /*0180*/  ISETP.GE.U32.AND P0, PT, R4.reuse, 0x40, PT ;  /* 0x000000400400780c */ /* 0x040fe40003f06070 */
[----:B------:R-:W-:Y:S02]  /*0190*/  MOV R23, R3 ;  /* 0x0000000300177202 */ /* 0x000fe40000000f00 */
[----:B------:R-:W-:-:S05]  /*01a0*/  ISETP.GE.U32.AND P1, PT, R4, 0x60, PT ;  /* 0x000000600400780c */ /* 0x000fca0003f26070 */
        /* <DEDUP_REMOVED lines=8> */
[----:B------:R2:W5:Y:S04]  /*0230*/  @P4 LDG.E.128 R32, desc[UR10][R8.64] ;  /* 0x0000000a08204981 */ /* 0x000568000c1e1d00 */
[C---:B0-----:R-:W-:Y:S01]  /*0240*/  @P1 IMAD.WIDE.U32 R10, R23.reuse, 0x20, R18 ;  /* 0x00000020170a1825 */ /* 0x041fe200078e0012 */
[----:B------:R2:W5:Y:S03]  /*0250*/  @P4 LDG.E.128 R36, desc[UR10][R8.64+0x10] ;  /* 0x0000100a08244981 */ /* 0x000566000c1e1d00 */
[----:B------:R-:W-:Y:S01]  /*0260*/  @P1 IMAD.WIDE.U32 R12, R23, 0x20, R20 ;  /* 0x00000020170c1825 */ /* 0x000fe200078e0014 */
[----:B------:R2:W5:Y:S04]  /*0270*/  @P1 LDG.E.128 R56, desc[UR10][R10.64] ;  /* 0x0000000a0a381981 */ /* 0x000568000c1e1d00 */
[----:B------:R2:W5:Y:S04]  /*0280*/  @P1 LDG.E.128 R60, desc[UR10][R10.64+0x10] ;  /* 0x0000100a0a3c1981 */ /* 0x000568000c1e1d00 */
[----:B------:R2:W5:Y:S04]  /*0290*/  @P1 LDG.E.128 R64, desc[UR10][R12.64] ;  /* 0x0000000a0c401981 */ /* 0x000568000c1e1d00 */
[----:B------:R2:W5:Y:S01]  /*02a0*/  @P1 LDG.E.128 R68, desc[UR10][R12.64+0x10] ;  /* 0x0000100a0c441981 */ /* 0x000562000c1e1d00 */
[----:B------:R-:W0:Y:S01]  /*02b0*/  S2UR UR4, SR_CTAID.X ;  /* 0x00000000000479c3 */ /* 0x000e220000002500 */
[----:B------:R-:W-:-:S02]  /*02c0*/  SHF.R.U32.HI R2, RZ, 0x5, R2 ;  /* 0x00000005ff027819 */ /* 0x000fc40000011602 */
[----:B------:R2:W5:Y:S04]  /*02d0*/  @P0 LDG.E.128 R40, desc[UR10][R14.64] ;  /* 0x0000000a0e280981 */ /* 0x000568000c1e1d00 */
[----:B------:R2:W5:Y:S04]  /*02e0*/  @P0 LDG.E.128 R44, desc[UR10][R14.64+0x10] ;  /* 0x0000100a0e2c0981 */ /* 0x000568000c1e1d00 */
[----:B------:R2:W5:Y:S04]  /*02f0*/  @P0 LDG.E.128 R48, desc[UR10][R16.64] ;  /* 0x0000000a10300981 */ /* 0x000568000c1e1d00 */
[----:B------:R2:W5:Y:S01]  /*0300*/  @P0 LDG.E.128 R52, desc[UR10][R16.64+0x10] ;  /* 0x0000100a10340981 */ /* 0x000562000c1e1d00 */
[----:B0-----:R-:W-:-:S06]  /*0310*/  USHF.L.U32 UR4, UR4, 0x2, URZ ;  /* 0x0000000204047899 */ /* 0x001fcc00080006ff */
        /* <DEDUP_REMOVED lines=102> */
.L_x_932:
        /* <DEDUP_REMOVED lines=29> */
[----:B------:R-:W0:Y:S02]  /*0b50*/  @P0 LDC.64 R200, c[0x0][0x438] ;  /* 0x00010e00ffc80b82 */ /* 0x000e240000000a00 */
[----:B0-----:R-:W-:-:S05]  /*0b60*/  @P0 IMAD.WIDE.U32 R200, R0, 0x10, R200 ;  /* 0x0000001000c80825 */ /* 0x001fca00078e00c8 */
[----:B------:R0:W5:Y:S01]  /*0b70*/  @P0 LDG.E.128 R164, desc[UR10][R200.64] ;  /* 0x0000000ac8a40981 */ /* 0x000162000c1e1d00 */
[C---:B---3--:R-:W-:Y:S02]  /*0b80*/  PRMT R219, R189.reuse, 0x7632, R219 ;  /* 0x00007632bddb7816 */ /* 0x048fe400000000db */
[----:B0-----:R-:W-:Y:S02]  /*0b90*/  SHF.L.U32 R201, R189, 0x10, RZ ;  /* 0x00000010bdc97819 */ /* 0x001fe400000006ff */
[----:B------:R-:W-:Y:S02]  /*0ba0*/  PRMT R220, R188, 0x7632, R220 ;  /* 0x00007632bcdc7816 */ /* 0x000fe400000000dc */
[C---:B----4-:R-:W-:Y:S02]  /*0bb0*/  PRMT R222, R192.reuse, 0x7632, R222 ;  /* 0x00007632c0de7816 */ /* 0x050fe400000000de */
[----:B------:R-:W-:Y:S02]  /*0bc0*/  SHF.L.U32 R189, R192, 0x10, RZ ;  /* 0x00000010c0bd7819 */ /* 0x000fe400000006ff */
[----:B------:R-:W-:-:S02]  /*0bd0*/  PRMT R192, R193, 0x7632, R192 ;  /* 0x00007632c1c07816 */ /* 0x000fc400000000c0 */
[----:B------:R-:W-:Y:S02]  /*0be0*/  SHF.L.U32 R193, R193, 0x10, RZ ;  /* 0x00000010c1c17819 */ /* 0x000fe400000006ff */
[----:B--2---:R-:W-:Y:S02]  /*0bf0*/  SHF.L.U32 R225, R185, 0x10, RZ ;  /* 0x00000010b9e17819 */ /* 0x004fe400000006ff */
[----:B------:R-:W-:Y:S02]  /*0c00*/  SHF.L.U32 R223, R188, 0x10, RZ ;  /* 0x00000010bcdf7819 */ /* 0x000fe400000006ff */
[C---:B------:R-:W-:Y:S01]  /*0c10*/  PRMT R188, R191.reuse, 0x7632, R188 ;  /* 0x00007632bfbc7816 */ /* 0x040fe200000000bc */
[----:B------:R-:W-:Y:S01]  /*0c20*/  FADD.FTZ R225, -R230, R225 ;  /* 0x000000e1e6e17221 */ /* 0x000fe20000010100 */
[----:B------:R-:W-:Y:S01]  /*0c30*/  SHF.L.U32 R241, R191, 0x10, RZ ;  /* 0x00000010bff17819 */ /* 0x000fe200000006ff */
[----:B------:R-:W-:Y:S01]  /*0c40*/  FMUL.FTZ R233, R34, R193 ;  /* 0x000000c122e97220 */ /* 0x000fe20000410000 */
[----:B------:R-:W-:-:S02]  /*0c50*/  PRMT R191, R195, 0x7632, R191 ;  /* 0x00007632c3bf7816 */ /* 0x000fc400000000bf */
[----:B------:R-:W-:Y:S02]  /*0c60*/  SHF.L.U32 R195, R195, 0x10, RZ ;  /* 0x00000010c3c37819 */ /* 0x000fe400000006ff */
[----:B------:R-:W-:Y:S01]  /*0c70*/  PRMT R203, R185, 0x7632, R203 ;  /* 0x00007632b9cb7816 */ /* 0x000fe200000000cb */
[----:B-----5:R-:W-:Y:S01]  /*0c80*/  FMUL.FTZ R227, R198, R225 ;  /* 0x000000e1c6e37220 */ /* 0x020fe20000410000 */
[----:B------:R-:W-:Y:S01]  /*0c90*/  FFMA.FTZ R225, R26, R201, R233 ;  /* 0x000000c91ae17223 */ /* 0x000fe200000100e9 */
[----:B------:R-:W-:Y:S01]  /*0ca0*/  FMUL.FTZ R233, R38, R195 ;  /* 0x000000c326e97220 */ /* 0x000fe20000410000 */
[----:B------:R-:W-:Y:S02]  /*0cb0*/  SHF.L.U32 R203, R203, 0x10, RZ ;  /* 0x00000010cbcb7819 */ /* 0x000fe400000006ff */
[----:B------:R-:W-:Y:S01]  /*0cc0*/  PRMT R202, R184, 0x7632, R202 ;  /* 0x00007632b8ca7816 */ /* 0x000fe200000000ca */
[----:B------:R-:W-:Y:S01]  /*0cd0*/  FFMA.FTZ R200, R30, R241, R233 ;  /* 0x000000f11ec87223 */ /* 0x000fe200000100e9 */
[----:B------:R-:W-:Y:S01]  /*0ce0*/  SHF.L.U32 R221, R184, 0x10, RZ ;  /* 0x00000010b8dd7819 */ /* 0x000fe200000006ff */
[----:B------:R-:W-:Y:S01]  /*0cf0*/  FADD.FTZ R203, -R230, R203 ;  /* 0x000000cbe6cb7221 */ /* 0x000fe20000010100 */
[----:B------:R-:W-:-:S02]  /*0d00*/  PRMT R185, R187, 0x7632, R185 ;  /* 0x00007632bbb97816 */ /* 0x000fc400000000b9 */
[----:B------:R-:W-:Y:S02]  /*0d10*/  SHF.L.U32 R233, R202, 0x10, RZ ;  /* 0x00000010cae97819 */ /* 0x000fe400000006ff */
[C---:B------:R-:W-:Y:S02]  /*0d20*/  PRMT R184, R186.reuse, 0x7632, R184 ;  /* 0x00007632bab87816 */ /* 0x040fe400000000b8 */
[----:B------:R-:W-:Y:S02]  /*0d30*/  SHF.L.U32 R235, R186, 0x10, RZ ;  /* 0x00000010baeb7819 */ /* 0x000fe400000006ff */
[----:B------:R-:W-:Y:S02]  /*0d40*/  SHF.L.U32 R239, R187, 0x10, RZ ;  /* 0x00000010bbef7819 */ /* 0x000fe400000006ff */
[C---:B------:R-:W-:Y:S02]  /*0d50*/  PRMT R186, R190.reuse, 0x7632, R186 ;  /* 0x00007632beba7816 */ /* 0x040fe400000000ba */
[----:B------:R-:W-:Y:S01]  /*0d60*/  SHF.L.U32 R237, R190, 0x10, RZ ;  /* 0x00000010beed7819 */ /* 0x000fe200000006ff */
[----:B------:R-:W-:Y:S01]  /*0d70*/  FMUL.FTZ R224, R198, R203 ;  /* 0x000000cbc6e07220 */ /* 0x000fe20000410000 */
[----:B------:R-:W-:-:S02]  /*0d80*/  PRMT R190, R194, 0x7632, R190 ;  /* 0x00007632c2be7816 */ /* 0x000fc400000000be */
[----:B------:R-:W-:Y:S02]  /*0d90*/  SHF.L.U32 R187, R194, 0x10, RZ ;  /* 0x00000010c2bb7819 */ /* 0x000fe400000006ff */
[----:B------:R-:W-:Y:S01]  /*0da0*/  SHF.L.U32 R192, R192, 0x10, RZ ;  /* 0x00000010c0c07819 */ /* 0x000fe200000006ff */
[----:B------:R-:W-:Y:S01]  /*0db0*/  FADD.FTZ R221, -R230, R221 ;  /* 0x000000dde6dd7221 */ /* 0x000fe20000010100 */
[----:B------:R-:W-:Y:S01]  /*0dc0*/  SHF.L.U32 R194, R222, 0x10, RZ ;  /* 0x00000010dec27819 */ /* 0x000fe200000006ff */
[----:B------:R-:W-:Y:S01]  /*0dd0*/  FADD.FTZ R233, -R230, R233 ;  /* 0x000000e9e6e97221 */ /* 0x000fe20000010100 */
[----:B------:R-:W-:Y:S01]  /*0de0*/  SHF.L.U32 R185, R185, 0x10, RZ ;  /* 0x00000010b9b97819 */ /* 0x000fe200000006ff */
[----:B------:R-:W-:Y:S01]  /*0df0*/  FMUL.FTZ R229, R32, R189 ;  /* 0x000000bd20e57220 */ /* 0x000fe20000410000 */
        /* <DEDUP_REMOVED lines=8> */
[----:B------:R-:W-:Y:S01]  /*0e80*/  FADD.FTZ R185, -R230, R185 ;  /* 0x000000b9e6b97221 */ /* 0x000fe20000010100 */
[-C--:B------:R-:W-:Y:S01]  /*0e90*/  FFMA.FTZ R229, R24, R223.reuse, R229 ;  /* 0x000000df18e57223 */ /* 0x080fe200000100e5 */
[----:B------:R-:W-:Y:S01]  /*0ea0*/  FADD.FTZ R203, -R230, R203 ;  /* 0x000000cbe6cb7221 */ /* 0x000fe20000010100 */
[----:B------:R-:W-:Y:S01]  /*0eb0*/  FADD.FTZ R103, R103, R202 ;  /* 0x000000ca67677221 */ /* 0x000fe20000010000 */
[-C--:B------:R-:W-:Y:S01]  /*0ec0*/  FFMA.FTZ R222, R27, R202.reuse, R222 ;  /* 0x000000ca1bde7223 */ /* 0x080fe200000100de */
[----:B------:R-:W-:Y:S01]  /*0ed0*/  FFMA.FTZ R75, R224, R202, R75 ;  /* 0x000000cae04b7223 */ /* 0x000fe2000001004b */
[----:B------:R-:W-:Y:S01]  /*0ee0*/  SHF.L.U32 R186, R186, 0x10, RZ ;  /* 0x00000010baba7819 */ /* 0x000fe200000006ff */
[----:B------:R-:W-:Y:S01]  /*0ef0*/  FADD.FTZ R100, R100, R223 ;  /* 0x000000df64647221 */ /* 0x000fe20000010000 */
[----:B------:R-:W-:Y:S01]  /*0f00*/  FFMA.FTZ R72, R231, R223, R72 ;  /* 0x000000dfe7487223 */ /* 0x000fe20000010048 */
[----:B------:R-:W-:Y:S01]  /*0f10*/  FADD.FTZ R101, R101, R220 ;  /* 0x000000dc65657221 */ /* 0x000fe20000010000 */
[-C--:B------:R-:W-:Y:S01]  /*0f20*/  FFMA.FTZ R226, R25, R220.reuse, R226 ;  /* 0x000000dc19e27223 */ /* 0x080fe200000100e2 */
[----:B------:R-:W-:Y:S01]  /*0f30*/  FFMA.FTZ R73, R228, R220, R73 ;  /* 0x000000dce4497223 */ /* 0x000fe20000010049 */
[----:B------:R-:W-:Y:S01]  /*0f40*/  FMUL.FTZ R184, R37, R190 ;  /* 0x000000be25b87220 */ /* 0x000fe20000410000 */
[----:B------:R-:W-:Y:S01]  /*0f50*/  FMUL.FTZ R202, R198, R185 ;  /* 0x000000b9c6ca7220 */ /* 0x000fe20000410000 */
[----:B------:R-:W-:Y:S01]  /*0f60*/  FADD.FTZ R223, -R230, R235 ;  /* 0x000000ebe6df7221 */ /* 0x000fe20000010100 */
[----:B------:R-:W-:Y:S01]  /*0f70*/  FMUL.FTZ R220, R198, R203 ;  /* 0x000000cbc6dc7220 */ /* 0x000fe20000410000 */
[----:B------:R-:W-:Y:S01]  /*0f80*/  FADD.FTZ R136, R136, R189 ;  /* 0x000000bd88887221 */ /* 0x000fe20000010000 */
[C---:B------:R-:W-:Y:S01]  /*0f90*/  FFMA.FTZ R116, R231.reuse, R189, R116 ;  /* 0x000000bde7747223 */ /* 0x040fe20000010074 */
[----:B------:R-:W-:Y:S01]  /*0fa0*/  FADD.FTZ R185, RZ, R229 ;  /* 0x000000e5ffb97221 */ /* 0x000fe20000010000 */
[----:B------:R-:W-:Y:S01]  /*0fb0*/  FFMA.FTZ R189, R231, R229, RZ ;  /* 0x000000e5e7bd7223 */ /* 0x000fe200000100ff */
[-C--:B------:R-:W-:Y:S01]  /*0fc0*/  FFMA.FTZ R219, R29, R186.reuse, R184 ;  /* 0x000000ba1ddb7223 */ /* 0x080fe200000100b8 */
[----:B------:R-:W-:Y:S01]  /*0fd0*/  FMUL.FTZ R223, R198, R223 ;  /* 0x000000dfc6df7220 */ /* 0x000fe20000410000 */
[----:B------:R-:W-:Y:S01]  /*0fe0*/  FADD.FTZ R105, R105, R186 ;  /* 0x000000ba69697221 */ /* 0x000fe20000010000 */
[----:B------:R-:W-:Y:S01]  /*0ff0*/  FFMA.FTZ R77, R220, R186, R77 ;  /* 0x000000badc4d7223 */ /* 0x000fe2000001004d */
[----:B------:R-:W-:Y:S01]  /*1000*/  FADD.FTZ R184, R185, R226 ;  /* 0x000000e2b9b87221 */ /* 0x000fe20000010000 */
[----:B------:R-:W-:Y:S01]  /*1010*/  FFMA.FTZ R186, R228, R226, R189 ;  /* 0x000000e2e4ba7223 */ /* 0x000fe200000100bd */
[-C--:B------:R-:W-:Y:S01]  /*1020*/  FMUL.FTZ R221, R36, R187.reuse ;  /* 0x000000bb24dd7220 */ /* 0x080fe20000410000 */
[----:B------:R-:W-:Y:S01]  /*1030*/  FADD.FTZ R140, R140, R187 ;  /* 0x000000bb8c8c7221 */ /* 0x000fe20000010000 */
[----:B------:R-:W-:Y:S01]  /*1040*/  FFMA.FTZ R120, R223, R187, R120 ;  /* 0x000000bbdf787223 */ /* 0x000fe20000010078 */
[----:B------:R-:W-:Y:S01]  /*1050*/  FADD.FTZ R185, R184, R225 ;  /* 0x000000e1b8b97221 */ /* 0x000fe20000010000 */
[----:B------:R-:W-:Y:S01]  /*1060*/  FFMA.FTZ R187, R227, R225, R186 ;  /* 0x000000e1e3bb7223 */ /* 0x000fe200000100ba */
[----:B------:R-:W-:-:S02]  /*1070*/  FFMA.FTZ R221, R28, R237, R221 ;  /* 0x000000ed1cdd7223 */ /* 0x000fc400000100dd */
[----:B------:R-:W-:Y:S01]  /*1080*/  FADD.FTZ R184, R185, R222 ;  /* 0x000000deb9b87221 */ /* 0x000fe20000010000 */
[----:B------:R-:W-:Y:S01]  /*1090*/  FFMA.FTZ R186, R224, R222, R187 ;  /* 0x000000dee0ba7223 */ /* 0x000fe200000100bb */
[----:B------:R-:W-:Y:S01]  /*10a0*/  FADD.FTZ R102, R102, R201 ;  /* 0x000000c966667221 */ /* 0x000fe20000010000 */
[----:B------:R-:W-:Y:S01]  /*10b0*/  FFMA.FTZ R74, R227, R201, R74 ;  /* 0x000000c9e34a7223 */ /* 0x000fe2000001004a */
[----:B------:R-:W-:Y:S01]  /*10c0*/  SHF.L.U32 R232, R191, 0x10, RZ ;  /* 0x00000010bfe87819 */ /* 0x000fe200000006ff */
[----:B------:R-:W-:Y:S01]  /*10d0*/  FADD.FTZ R184, R184, R221 ;  /* 0x000000ddb8b87221 */ /* 0x000fe20000010000 */
[----:B------:R-:W-:Y:S01]  /*10e0*/  FADD.FTZ R201, -R230, R239 ;  /* 0x000000efe6c97221 */ /* 0x000fe20000010100 */
[----:B------:R-:W-:Y:S01]  /*10f0*/  FFMA.FTZ R185, R223, R221, R186 ;  /* 0x000000dddfb97223 */ /* 0x000fe200000100ba */
[----:B------:R-:W-:Y:S01]  /*1100*/  SHF.L.U32 R188, R188, 0x10, RZ ;  /* 0x00000010bcbc7819 */ /* 0x000fe200000006ff */
[----:B------:R-:W-:Y:S01]  /*1110*/  FADD.FTZ R187, R184, R219 ;  /* 0x000000dbb8bb7221 */ /* 0x000fe20000010000 */
[----:B------:R-:W-:Y:S01]  /*1120*/  FMUL.FTZ R201, R198, R201 ;  /* 0x000000c9c6c97220 */ /* 0x000fe20000410000 */
[----:B------:R-:W-:Y:S01]  /*1130*/  FMUL.FTZ R234, R39, R232 ;  /* 0x000000e827ea7220 */ /* 0x000fe20000410000 */
[----:B------:R-:W-:Y:S01]  /*1140*/  FFMA.FTZ R184, R220, R219, R185 ;  /* 0x000000dbdcb87223 */ /* 0x000fe200000100b9 */
[----:B------:R-:W-:-:S02]  /*1150*/  FADD.FTZ R186, R187, R200 ;  /* 0x000000c8bbba7221 */ /* 0x000fc40000010000 */
[----:B------:R-:W-:Y:S01]  /*1160*/  FFMA.FTZ R203, R31, R188, R234 ;  /* 0x000000bc1fcb7223 */ /* 0x000fe200000100ea */
        /* <DEDUP_REMOVED lines=22> */
.L_x_896:
[----:B------:R-:W-:Y:S05]  /*12d0*/  BSYNC.RECONVERGENT B0 ;  /* 0x0000000000007941 */ /* 0x000fea0003800200 */
.L_x_895:
[----:B------:R-:W-:Y:S04]  /*12e0*/  BSSY.RECONVERGENT B0, `(.L_x_897) ;  /* 0x0000085000007945 */ /* 0x000fe80003800200 */
[----:B------:R-:W-:Y:S05]  /*12f0*/  @!P3 BRA `(.L_x_898) ;  /* 0x00000008000cb947 */ /* 0x000fea0003800000 */
[----:B------:R-:W0:Y:S08]  /*1300*/  LDC.64 R8, c[0x0][0x430] ;  /* 0x00010c00ff087b82 */ /* 0x000e300000000a00 */
[----:B------:R-:W1:Y:S08]  /*1310*/  LDC.64 R6, c[0x0][0x3a8] ;  /* 0x0000ea00ff067b82 */ /* 0x000e700000000a00 */
[----:B------:R-:W2:Y:S01]  /*1320*/  LDC.64 R10, c[0x0][0x428] ;  /* 0x00010a00ff0a7b82 */ /* 0x000ea20000000a00 */
[----:B0-----:R-:W-:-:S06]  /*1330*/  IMAD.WIDE.U32 R16, R235, 0x10, R8 ;  /* 0x00000010eb107825 */ /* 0x001fcc00078e0008 */
[----:B------:R-:W3:Y:S01]  /*1340*/  LDG.E.128 R16, desc[UR10][R16.64] ;  /* 0x0000000a10107981 */ /* 0x000ee2000c1e1d00 */
[----:B-1----:R-:W-:-:S04]  /*1350*/  IMAD.WIDE.U32 R8, R235, 0x10, R6 ;  /* 0x00000010eb087825 */ /* 0x002fc800078e0006 */
[----:B--2---:R-:W-:Y:S02]  /*1360*/  IMAD.WIDE.U32 R12, R235, 0x10, R10 ;  /* 0x00000010eb0c7825 */ /* 0x004fe400078e000a */
[----:B------:R-:W2:Y:S04]  /*1370*/  LDG.E.128 R8, desc[UR10][R8.64] ;  /* 0x0000000a08087981 */ /* 0x000ea8000c1e1d00 */
[----:B------:R-:W4:Y:S01]  /*1380*/  LDG.E.128 R12, desc[UR10][R12.64] ;  /* 0x0000000a0c0c7981 */ /* 0x000f22000c1e1d00 */
[----:B------:R-:W-:-:S04]  /*1390*/  ISETP.NE.U32.AND P0, PT, RZ, UR12, PT ;  /* 0x0000000cff007c0c */ /* 0x000fc8000bf05070 */
[----:B------:R-:W-:-:S13]  /*13a0*/  ISETP.NE.AND.EX P0, PT, RZ, UR13, PT, P0 ;  /* 0x0000000dff007c0c */ /* 0x000fda000bf05300 */
[----:B------:R-:W0:Y:S02]  /*13b0*/  @P0 LDC.64 R6, c[0x0][0x438] ;  /* 0x00010e00ff060b82 */ /* 0x000e240000000a00 */
[----:B0-----:R-:W-:-:S05]  /*13c0*/  @P0 IMAD.WIDE.U32 R6, R235, 0x10, R6 ;  /* 0x00000010eb060825 */ /* 0x001fca00078e0006 */
[----:B------:R2:W5:Y:S01]  /*13d0*/  @P0 LDG.E.128 R168, desc[UR10][R6.64] ;  /* 0x0000000a06a80981 */ /* 0x000562000c1e1d00 */
[----:B------:R-:W-:Y:S02]  /*13e0*/  IADD3 R235, PT, PT, R235, 0x20, RZ ;  /* 0x00000020ebeb7810 */ /* 0x000fe40007ffe0ff */
[C---:B---3--:R-:W-:Y:S02]  /*13f0*/  PRMT R185, R19.reuse, 0x7632, R185 ;  /* 0x0000763213b97816 */ /* 0x048fe400000000b9 */
[----:B------:R-:W-:Y:S02]  /*1400*/  SHF.L.U32 R191, R19, 0x10, RZ ;  /* 0x0000001013bf7819 */ /* 0x000fe400000006ff */
[----:B--2---:R-:W-:Y:S02]  /*1410*/  SHF.L.U32 R7, R8, 0x10, RZ ;  /* 0x0000001008077819 */ /* 0x004fe400000006ff */
[----:B----4-:R-:W-:-:S03]  /*1420*/  PRMT R187, R13, 0x7632, R187 ;  /* 0x000076320dbb7816 */ /* 0x010fc600000000bb */
[----:B------:R-:W-:Y:S01]  /*1430*/  FADD.FTZ R7, -R230, R7 ;  /* 0x00000007e6077221 */ /* 0x000fe20000010100 */
[----:B------:R-:W-:Y:S02]  /*1440*/  SHF.L.U32 R197, R13, 0x10, RZ ;  /* 0x000000100dc57819 */ /* 0x000fe400000006ff */
[----:B------:R-:W-:Y:S01]  /*1450*/  SHF.L.U32 R13, R16, 0x10, RZ ;  /* 0x00000010100d7819 */ /* 0x000fe200000006ff */
[----:B-----5:R-:W-:Y:S01]  /*1460*/  FMUL.FTZ R7, R198, R7 ;  /* 0x00000007c6077220 */ /* 0x020fe20000410000 */
[----:B------:R-:W-:Y:S02]  /*1470*/  SHF.L.U32 R193, R12, 0x10, RZ ;  /* 0x000000100cc17819 */ /* 0x000fe400000006ff */
[----:B------:R-:W-:Y:S02]  /*1480*/  SHF.L.U32 R243, R18, 0x10, RZ ;  /* 0x0000001012f37819 */ /* 0x000fe400000006ff */
[C---:B------:R-:W-:Y:S02]  /*1490*/  PRMT R19, R9.reuse, 0x7632, R19 ;  /* 0x0000763209137816 */ /* 0x040fe40000000013 */
[----:B------:R-:W-:Y:S01]  /*14a0*/  SHF.L.U32 R195, R9, 0x10, RZ ;  /* 0x0000001009c37819 */ /* 0x000fe200000006ff */
[----:B------:R-:W-:Y:S01]  /*14b0*/  FMUL.FTZ R9, R48, R13 ;  /* 0x0000000d30097220 */ /* 0x000fe20000410000 */
[----:B------:R-:W-:-:S02]  /*14c0*/  PRMT R189, R12, 0x7632, R189 ;  /* 0x000076320cbd7816 */ /* 0x000fc400000000bd */
[----:B------:R-:W-:Y:S01]  /*14d0*/  PRMT R12, R8, 0x7632, R12 ;  /* 0x00007632080c7816 */ /* 0x000fe2000000000c */
[----:B------:R-:W-:Y:S01]  /*14e0*/  FADD.FTZ R144, R144, R13 ;  /* 0x0000000d90907221 */ /* 0x000fe20000010000 */
[C---:B------:R-:W-:Y:S01]  /*14f0*/  PRMT R186, R14.reuse, 0x7632, R186 ;  /* 0x000076320eba7816 */ /* 0x040fe200000000ba */
[----:B------:R-:W-:Y:S01]  /*1500*/  FFMA.FTZ R124, R7, R13, R124 ;  /* 0x0000000d077c7223 */ /* 0x000fe2000001007c */
[----:B------:R-:W-:Y:S01]  /*1510*/  SHF.L.U32 R241, R14, 0x10, RZ ;  /* 0x000000100ef17819 */ /* 0x000fe200000006ff */
[----:B------:R-:W-:Y:S01]  /*1520*/  FADD.FTZ R108, R108, R193 ;  /* 0x000000c16c6c7221 */ /* 0x000fe20000010000 */
[----:B------:R-:W-:Y:S01]  /*1530*/  PRMT R14, R16, 0x7632, R14 ;  /* 0x00007632100e7816 */ /* 0x000fe2000000000e */
[-C--:B------:R-:W-:Y:S01]  /*1540*/  FFMA.FTZ R6, R40, R193.reuse, R9 ;  /* 0x000000c128067223 */ /* 0x080fe20000010009 */
[----:B------:R-:W-:Y:S01]  /*1550*/  SHF.L.U32 R245, R11, 0x10, RZ ;  /* 0x000000100bf57819 */ /* 0x000fe200000006ff */
[----:B------:R-:W-:Y:S01]  /*1560*/  FFMA.FTZ R80, R7, R193, R80 ;  /* 0x000000c107507223 */ /* 0x000fe20000010050 */
[----:B------:R-:W-:Y:S01]  /*1570*/  FMUL.FTZ R13, R52, R243 ;  /* 0x000000f3340d7220 */ /* 0x000fe20000410000 */
[----:B------:R-:W-:-:S02]  /*1580*/  PRMT R16, R17, 0x7632, R16 ;  /* 0x0000763211107816 */ /* 0x000fc40000000010 */
[----:B------:R-:W-:Y:S02]  /*1590*/  SHF.L.U32 R237, R17, 0x10, RZ ;  /* 0x0000001011ed7819 */ /* 0x000fe400000006ff */
[----:B------:R-:W-:Y:S02]  /*15a0*/  SHF.L.U32 R193, R12, 0x10, RZ ;  /* 0x000000100cc17819 */ /* 0x000fe400000006ff */
[----:B------:R-:W-:Y:S02]  /*15b0*/  PRMT R17, R18, 0x7632, R17 ;  /* 0x0000763212117816 */ /* 0x000fe40000000011 */
[C---:B------:R-:W-:Y:S02]  /*15c0*/  PRMT R18, R10.reuse, 0x7632, R18 ;  /* 0x000076320a127816 */ /* 0x040fe40000000012 */
[----:B------:R-:W-:Y:S01]  /*15d0*/  SHF.L.U32 R239, R10, 0x10, RZ ;  /* 0x000000100aef7819 */ /* 0x000fe200000006ff */
[----:B------:R-:W-:Y:S01]  /*15e0*/  FFMA.FTZ R10, R44, R241, R13 ;  /* 0x000000f12c0a7223 */ /* 0x000fe2000001000d */
[----:B------:R-:W-:Y:S01]  /*15f0*/  FADD.FTZ R13, -R230, R245 ;  /* 0x000000f5e60d7221 */ /* 0x000fe20000010100 */
[----:B------:R-:W-:Y:S01]  /*1600*/  SHF.L.U32 R192, R14, 0x10, RZ ;  /* 0x000000100ec07819 */ /* 0x000fe200000006ff */
[C---:B------:R-:W-:Y:S01]  /*1610*/  FADD.FTZ R193, -R230.reuse, R193 ;  /* 0x000000c1e6c17221 */ /* 0x040fe20000010100 */
[C---:B------:R-:W-:Y:S01]  /*1620*/  PRMT R184, R15.reuse, 0x7632, R184 ;  /* 0x000076320fb87816 */ /* 0x040fe200000000b8 */
[----:B------:R-:W-:Y:S01]  /*1630*/  FADD.FTZ R9, -R230, R195 ;  /* 0x000000c3e6097221 */ /* 0x000fe20000010100 */
[----:B------:R-:W-:Y:S01]  /*1640*/  SHF.L.U32 R15, R15, 0x10, RZ ;  /* 0x000000100f0f7819 */ /* 0x000fe200000006ff */
[----:B------:R-:W-:Y:S01]  /*1650*/  FMUL.FTZ R195, R54, R191 ;  /* 0x000000bf36c37220 */ /* 0x000fe20000410000 */
[C---:B------:R-:W-:Y:S01]  /*1660*/  FMUL.FTZ R13, R198.reuse, R13 ;  /* 0x0000000dc60d7220 */ /* 0x040fe20000410000 */
[----:B------:R-:W-:Y:S01]  /*1670*/  SHF.L.U32 R190, R189, 0x10, RZ ;  /* 0x00000010bdbe7819 */ /* 0x000fe200000006ff */
[----:B------:R-:W-:Y:S01]  /*1680*/  FMUL.FTZ R194, R49, R192 ;  /* 0x000000c031c27220 */ /* 0x000fe20000410000 */
[----:B------:R-:W-:Y:S01]  /*1690*/  FMUL.FTZ R14, R198, R193 ;  /* 0x000000c1c60e7220 */ /* 0x000fe20000410000 */
[----:B------:R-:W-:Y:S01]  /*16a0*/  SHF.L.U32 R19, R19, 0x10, RZ ;  /* 0x0000001013137819 */ /* 0x000fe200000006ff */
[----:B------:R-:W-:Y:S01]  /*16b0*/  FADD.FTZ R114, R114, R15 ;  /* 0x0000000f72727221 */ /* 0x000fe20000010000 */
[-C--:B------:R-:W-:Y:S01]  /*16c0*/  FFMA.FTZ R12, R46, R15.reuse, R195 ;  /* 0x0000000f2e0c7223 */ /* 0x080fe200000100c3 */
[----:B------:R-:W-:Y:S01]  /*16d0*/  FFMA.FTZ R86, R13, R15, R86 ;  /* 0x0000000f0d567223 */ /* 0x000fe20000010056 */
[----:B------:R-:W-:Y:S01]  /*16e0*/  FADD.FTZ R109, R109, R190 ;  /* 0x000000be6d6d7221 */ /* 0x000fe20000010000 */
[-C--:B------:R-:W-:Y:S01]  /*16f0*/  FFMA.FTZ R15, R41, R190.reuse, R194 ;  /* 0x000000be290f7223 */ /* 0x080fe200000100c2 */
[----:B------:R-:W-:Y:S01]  /*1700*/  FFMA.FTZ R81, R14, R190, R81 ;  /* 0x000000be0e517223 */ /* 0x000fe20000010051 */
[----:B------:R-:W-:Y:S01]  /*1710*/  SHF.L.U32 R194, R16, 0x10, RZ ;  /* 0x0000001010c27819 */ /* 0x000fe200000006ff */
[----:B------:R-:W-:Y:S01]  /*1720*/  FADD.FTZ R19, -R230, R19 ;  /* 0x00000013e6137221 */ /* 0x000fe20000010100 */
[----:B------:R-:W-:-:S02]  /*1730*/  SHF.L.U32 R190, R187, 0x10, RZ ;  /* 0x00000010bbbe7819 */ /* 0x000fc400000006ff */
[----:B------:R-:W-:Y:S01]  /*1740*/  SHF.L.U32 R187, R18, 0x10, RZ ;  /* 0x0000001012bb7819 */ /* 0x000fe200000006ff */
[----:B------:R-:W-:Y:S01]  /*1750*/  FADD.FTZ R145, R145, R192 ;  /* 0x000000c091917221 */ /* 0x000fe20000010000 */
[----:B------:R-:W-:Y:S01]  /*1760*/  FFMA.FTZ R125, R14, R192, R125 ;  /* 0x000000c00e7d7223 */ /* 0x000fe2000001007d */
[----:B------:R-:W-:Y:S01]  /*1770*/  FMUL.FTZ R18, R51, R194 ;  /* 0x000000c233127220 */ /* 0x000fe20000410000 */
[----:B------:R-:W-:Y:S01]  /*1780*/  FMUL.FTZ R16, R198, R19 ;  /* 0x00000013c6107220 */ /* 0x000fe20000410000 */
[----:B------:R-:W-:Y:S01]  /*1790*/  SHF.L.U32 R192, R17, 0x10, RZ ;  /* 0x0000001011c07819 */ /* 0x000fe200000006ff */
[----:B------:R-:W-:Y:S01]  /*17a0*/  FADD.FTZ R187, -R230, R187 ;  /* 0x000000bbe6bb7221 */ /* 0x000fe20000010100 */
[----:B------:R-:W-:Y:S01]  /*17b0*/  FADD.FTZ R111, R111, R190 ;  /* 0x000000be6f6f7221 */ /* 0x000fe20000010000 */
[-C--:B------:R-:W-:Y:S01]  /*17c0*/  FFMA.FTZ R17, R43, R190.reuse, R18 ;  /* 0x000000be2b117223 */ /* 0x080fe20000010012 */
[----:B------:R-:W-:Y:S01]  /*17d0*/  FFMA.FTZ R83, R16, R190, R83 ;  /* 0x000000be10537223 */ /* 0x000fe20000010053 */
[----:B------:R-:W-:Y:S01]  /*17e0*/  SHF.L.U32 R186, R186, 0x10, RZ ;  /* 0x00000010baba7819 */ /* 0x000fe200000006ff */
[----:B------:R-:W-:Y:S01]  /*17f0*/  FMUL.FTZ R190, R53, R192 ;  /* 0x000000c035be7220 */ /* 0x000fe20000410000 */
[----:B------:R-:W-:Y:S01]  /*1800*/  FMUL.FTZ R18, R198, R187 ;  /* 0x000000bbc6127220 */ /* 0x000fe20000410000 */
[----:B------:R-:W-:-:S02]  /*1810*/  PRMT R188, R11, 0x7632, R188 ;  /* 0x000076320bbc7816 */ /* 0x000fc400000000bc */
[----:B------:R-:W-:Y:S01]  /*1820*/  FADD.FTZ R113, R113, R186 ;  /* 0x000000ba71717221 */ /* 0x000fe20000010000 */
[-C--:B------:R-:W-:Y:S01]  /*1830*/  FFMA.FTZ R19, R45, R186.reuse, R190 ;  /* 0x000000ba2d137223 */ /* 0x080fe200000100be */
[----:B------:R-:W-:Y:S01]  /*1840*/  FFMA.FTZ R85, R18, R186, R85 ;  /* 0x000000ba12557223 */ /* 0x000fe20000010055 */
[----:B------:R-:W-:Y:S01]  /*1850*/  FADD.FTZ R186, R233, R6 ;  /* 0x00000006e9ba7221 */ /* 0x000fe20000010000 */
[----:B------:R-:W-:Y:S01]  /*1860*/  FMUL.FTZ R11, R50, R237 ;  /* 0x000000ed320b7220 */ /* 0x000fe20000410000 */
[----:B------:R-:W-:Y:S01]  /*1870*/  FFMA.FTZ R187, R7, R6, R232 ;  /* 0x0000000607bb7223 */ /* 0x000fe200000100e8 */
[----:B------:R-:W-:Y:S01]  /*1880*/  FMUL.FTZ R9, R198, R9 ;  /* 0x00000009c6097220 */ /* 0x000fe20000410000 */
[----:B------:R-:W-:Y:S01]  /*1890*/  FADD.FTZ R189, R186, R15 ;  /* 0x0000000fbabd7221 */ /* 0x000fe20000010000 */
[----:B------:R-:W-:Y:S01]  /*18a0*/  FFMA.FTZ R8, R42, R197, R11 ;  /* 0x000000c52a087223 */ /* 0x000fe2000001000b */
[----:B------:R-:W-:Y:S01]  /*18b0*/  FFMA.FTZ R186, R14, R15, R187 ;  /* 0x0000000f0eba7223 */ /* 0x000fe200000100bb */
        /* <DEDUP_REMOVED lines=9> */
[----:B------:R-:W-:Y:S01]  /*1950*/  SHF.L.U32 R190, R184, 0x10, RZ ;  /* 0x00000010b8be7819 */ /* 0x000fe200000006ff */
[----:B------:R-:W-:Y:S01]  /*1960*/  FMUL.FTZ R11, R198, R239 ;  /* 0x000000efc60b7220 */ /* 0x000fe20000410000 */
[----:B------:R-:W-:Y:S01]  /*1970*/  FADD.FTZ R187, R188, R17 ;  /* 0x00000011bcbb7221 */ /* 0x000fe20000010000 */
[----:B------:R-:W-:-:S03]  /*1980*/  FFMA.FTZ R184, R16, R17, R185 ;  /* 0x0000001110b87223 */ /* 0x000fc600000100b9 */
[----:B------:R-:W-:Y:S01]  /*1990*/  FADD.FTZ R186, R187, R10 ;  /* 0x0000000abbba7221 */ /* 0x000fe20000010000 */
[----:B------:R-:W-:Y:S01]  /*19a0*/  FFMA.FTZ R185, R11, R10, R184 ;  /* 0x0000000a0bb97223 */ /* 0x000fe200000100b8 */
[----:B------:R-:W-:Y:S01]  /*19b0*/  FADD.FTZ R147, R147, R194 ;  /* 0x000000c293937221 */ /* 0x000fe20000010000 */
[----:B------:R-:W-:Y:S01]  /*19c0*/  FFMA.FTZ R127, R16, R194, R127 ;  /* 0x000000c2107f7223 */ /* 0x000fe2000001007f */
[----:B------:R-:W-:Y:S01]  /*19d0*/  FMUL.FTZ R194, R55, R192 ;  /* 0x000000c037c27220 */ /* 0x000fe20000410000 */
[----:B------:R-:W-:Y:S01]  /*19e0*/  FADD.FTZ R191, -R230, R191 ;  /* 0x000000bfe6bf7221 */ /* 0x000fe20000010100 */
[----:B------:R-:W-:Y:S01]  /*19f0*/  FADD.FTZ R187, R186, R19 ;  /* 0x00000013babb7221 */ /* 0x000fe20000010000 */
[----:B------:R-:W-:Y:S01]  /*1a00*/  FFMA.FTZ R184, R18, R19, R185 ;  /* 0x0000001312b87223 */ /* 0x000fe200000100b9 */
[----:B------:R-:W-:Y:S01]  /*1a10*/  FADD.FTZ R110, R110, R197 ;  /* 0x000000c56e6e7221 */ /* 0x000fe20000010000 */
[----:B------:R-:W-:Y:S01]  /*1a20*/  FFMA.FTZ R82, R9, R197, R82 ;  /* 0x000000c509527223 */ /* 0x000fe20000010052 */
[----:B------:R-:W-:Y:S01]  /*1a30*/  FMUL.FTZ R196, R198, R191 ;  /* 0x000000bfc6c47220 */ /* 0x000fe20000410000 */
        /* <DEDUP_REMOVED lines=15> */
.L_x_898:
[----:B------:R-:W-:Y:S05]  /*1b30*/  BSYNC.RECONVERGENT B0 ;  /* 0x0000000000007941 */ /* 0x000fea0003800200 */
.L_x_897:
        /* <DEDUP_REMOVED lines=17> */
[----:B------:R-:W-:Y:S02]  /*1c50*/  SHF.L.U32 R207, R184, 0x10, RZ ;  /* 0x00000010b8cf7819 */ /* 0x000fe400000006ff */
[C---:B------:R-:W-:Y:S02]  /*1c60*/  PRMT R184, R185.reuse, 0x7632, R184 ;  /* 0x00007632b9b87816 */ /* 0x040fe400000000b8 */
[----:B------:R-:W-:Y:S01]  /*1c70*/  SHF.L.U32 R185, R185, 0x10, RZ ;  /* 0x00000010b9b97819 */ /* 0x000fe200000006ff */
[----:B------:R-:W-:Y:S01]  /*1c80*/  FADD.FTZ R207, -R230, R207 ;  /* 0x000000cfe6cf7221 */ /* 0x000fe20000010100 */
[----:B------:R-:W-:Y:S02]  /*1c90*/  SHF.L.U32 R211, R187, 0x10, RZ ;  /* 0x00000010bbd37819 */ /* 0x000fe400000006ff */
[----:B----4-:R-:W-:Y:S01]  /*1ca0*/  PRMT R210, R188, 0x7632, R210 ;  /* 0x00007632bcd27816 */ /* 0x010fe200000000d2 */
[----:B------:R-:W-:Y:S01]  /*1cb0*/  FADD.FTZ R215, -R230, R185 ;  /* 0x000000b9e6d77221 */ /* 0x000fe20000010100 */
[----:B0-----:R-:W-:Y:S01]  /*1cc0*/  SHF.L.U32 R205, R188, 0x10, RZ ;  /* 0x00000010bccd7819 */ /* 0x001fe200000006ff */
[----:B------:R-:W-:Y:S01]  /*1cd0*/  FADD.FTZ R241, -R230, R211 ;  /* 0x000000d3e6f17221 */ /* 0x000fe20000010100 */
[----:B------:R-:W-:-:S02]  /*1ce0*/  PRMT R206, R186, 0x7632, R206 ;  /* 0x00007632bace7816 */ /* 0x000fc400000000ce */
[----:B------:R-:W-:Y:S01]  /*1cf0*/  SHF.L.U32 R209, R186, 0x10, RZ ;  /* 0x00000010bad17819 */ /* 0x000fe200000006ff */
[----:B------:R-:W-:Y:S01]  /*1d00*/  FADD.FTZ R88, R88, R205 ;  /* 0x000000cd58587221 */ /* 0x000fe20000010000 */
[----:B------:R-:W-:Y:S02]  /*1d10*/  SHF.L.U32 R199, R199, 0x10, RZ ;  /* 0x00000010c7c77819 */ /* 0x000fe400000006ff */
[----:B--2---:R-:W-:Y:S01]  /*1d20*/  PRMT R188, R192, 0x7632, R188 ;  /* 0x00007632c0bc7816 */ /* 0x004fe200000000bc */
[C---:B------:R-:W-:Y:S01]  /*1d30*/  FADD.FTZ R235, -R230.reuse, R209 ;  /* 0x000000d1e6eb7221 */ /* 0x040fe20000010100 */
[----:B------:R-:W-:Y:S01]  /*1d40*/  PRMT R186, R187, 0x7632, R186 ;  /* 0x00007632bbba7816 */ /* 0x000fe200000000ba */
[----:B------:R-:W-:Y:S01]  /*1d50*/  FADD.FTZ R211, -R230, R199 ;  /* 0x000000c7e6d37221 */ /* 0x000fe20000010100 */
[----:B------:R-:W-:Y:S01]  /*1d60*/  SHF.L.U32 R213, R184, 0x10, RZ ;  /* 0x00000010b8d57819 */ /* 0x000fe200000006ff */
[----:B-----5:R-:W-:Y:S01]  /*1d70*/  FMUL.FTZ R199, R198, R207 ;  /* 0x000000cfc6c77220 */ /* 0x020fe20000410000 */
[----:B------:R-:W-:Y:S01]  /*1d80*/  SHF.L.U32 R188, R188, 0x10, RZ ;  /* 0x00000010bcbc7819 */ /* 0x000fe200000006ff */
[----:B------:R-:W-:Y:S01]  /*1d90*/  FMUL.FTZ R212, R198, R211 ;  /* 0x000000d3c6d47220 */ /* 0x000fe20000410000 */
[----:B------:R-:W-:Y:S01]  /*1da0*/  SHF.L.U32 R185, R186, 0x10, RZ ;  /* 0x00000010bab97819 */ /* 0x000fe200000006ff */
[----:B------:R-:W-:Y:S01]  /*1db0*/  FADD.FTZ R213, -R230, R213 ;  /* 0x000000d5e6d57221 */ /* 0x000fe20000010100 */
[C---:B------:R-:W-:Y:S01]  /*1dc0*/  PRMT R184, R190.reuse, 0x7632, R184 ;  /* 0x00007632beb87816 */ /* 0x040fe200000000b8 */
[----:B------:R-:W-:Y:S01]  /*1dd0*/  FFMA.FTZ R172, R199, R205, R172 ;  /* 0x000000cdc7ac7223 */ /* 0x000fe200000100ac */
[----:B------:R-:W-:Y:S01]  /*1de0*/  SHF.L.U32 R237, R190, 0x10, RZ ;  /* 0x00000010beed7819 */ /* 0x000fe200000006ff */
[----:B------:R-:W-:Y:S01]  /*1df0*/  FADD.FTZ R185, -R230, R185 ;  /* 0x000000b9e6b97221 */ /* 0x000fe20000010100 */
[C---:B------:R-:W-:Y:S01]  /*1e00*/  PRMT R186, R191.reuse, 0x7632, R186 ;  /* 0x00007632bfba7816 */ /* 0x040fe200000000ba */
[----:B------:R-:W-:Y:S01]  /*1e10*/  FMUL.FTZ R207, R198, R235 ;  /* 0x000000ebc6cf7220 */ /* 0x000fe20000410000 */
[----:B------:R-:W-:Y:S01]  /*1e20*/  SHF.L.U32 R243, R191, 0x10, RZ ;  /* 0x00000010bff37819 */ /* 0x000fe200000006ff */
[----:B------:R-:W-:Y:S01]  /*1e30*/  FADD.FTZ R92, R92, R237 ;  /* 0x000000ed5c5c7221 */ /* 0x000fe20000010000 */
[----:B------:R-:W-:Y:S01]  /*1e40*/  PRMT R190, R193, 0x7632, R190 ;  /* 0x00007632c1be7816 */ /* 0x000fe200000000be */
[----:B------:R-:W-:Y:S01]  /*1e50*/  FFMA.FTZ R176, R207, R237, R176 ;  /* 0x000000edcfb07223 */ /* 0x000fe200000100b0 */
[C---:B------:R-:W-:Y:S01]  /*1e60*/  PRMT R214, R189.reuse, 0x7632, R214 ;  /* 0x00007632bdd67816 */ /* 0x040fe200000000d6 */
[----:B------:R-:W-:Y:S01]  /*1e70*/  FADD.FTZ R94, R94, R243 ;  /* 0x000000f35e5e7221 */ /* 0x000fe20000010000 */
[----:B------:R-:W-:Y:S01]  /*1e80*/  SHF.L.U32 R217, R189, 0x10, RZ ;  /* 0x00000010bdd97819 */ /* 0x000fe200000006ff */
[----:B------:R-:W-:Y:S01]  /*1e90*/  FADD.FTZ R97, R97, R188 ;  /* 0x000000bc61617221 */ /* 0x000fe20000010000 */
[----:B------:R-:W-:Y:S01]  /*1ea0*/  SHF.L.U32 R191, R192, 0x10, RZ ;  /* 0x00000010c0bf7819 */ /* 0x000fe200000006ff */
[-C--:B------:R-:W-:Y:S01]  /*1eb0*/  FFMA.FTZ R153, R212, R188.reuse, R153 ;  /* 0x000000bcd4997223 */ /* 0x080fe20000010099 */
[----:B------:R-:W-:Y:S01]  /*1ec0*/  PRMT R216, R194, 0x7632, R216 ;  /* 0x00007632c2d87816 */ /* 0x000fe200000000d8 */
[----:B------:R-:W-:Y:S01]  /*1ed0*/  FADD.FTZ R90, R90, R217 ;  /* 0x000000d95a5a7221 */ /* 0x000fe20000010000 */
[----:B------:R-:W-:Y:S01]  /*1ee0*/  SHF.L.U32 R189, R194, 0x10, RZ ;  /* 0x00000010c2bd7819 */ /* 0x000fe200000006ff */
[----:B------:R-:W-:Y:S01]  /*1ef0*/  FMUL.FTZ R194, R65, R188 ;  /* 0x000000bc41c27220 */ /* 0x000fe20000410000 */
[----:B------:R-:W-:Y:S01]  /*1f00*/  SHF.L.U32 R192, R210, 0x10, RZ ;  /* 0x00000010d2c07819 */ /* 0x000fe200000006ff */
[----:B------:R-:W-:Y:S01]  /*1f10*/  FMUL.FTZ R209, R64, R191 ;  /* 0x000000bf40d17220 */ /* 0x000fe20000410000 */
[----:B------:R-:W-:Y:S01]  /*1f20*/  SHF.L.U32 R187, R206, 0x10, RZ ;  /* 0x00000010cebb7819 */ /* 0x000fe200000006ff */
[----:B------:R-:W-:Y:S01]  /*1f30*/  FMUL.FTZ R239, R68, R189 ;  /* 0x000000bd44ef7220 */ /* 0x000fe20000410000 */
[----:B------:R-:W-:Y:S01]  /*1f40*/  SHF.L.U32 R190, R190, 0x10, RZ ;  /* 0x00000010bebe7819 */ /* 0x000fe200000006ff */
[----:B------:R-:W-:Y:S01]  /*1f50*/  FADD.FTZ R89, R89, R192 ;  /* 0x000000c059597221 */ /* 0x000fe20000010000 */
[-C--:B------:R-:W-:Y:S01]  /*1f60*/  FFMA.FTZ R211, R57, R192.reuse, R194 ;  /* 0x000000c039d37223 */ /* 0x080fe200000100c2 */
[----:B------:R-:W-:Y:S01]  /*1f70*/  FFMA.FTZ R173, R212, R192, R173 ;  /* 0x000000c0d4ad7223 */ /* 0x000fe200000100ad */
[----:B------:R-:W-:Y:S01]  /*1f80*/  PRMT R218, R195, 0x7632, R218 ;  /* 0x00007632c3da7816 */ /* 0x000fe200000000da */
[----:B------:R-:W-:Y:S01]  /*1f90*/  FADD.FTZ R187, -R230, R187 ;  /* 0x000000bbe6bb7221 */ /* 0x000fe20000010100 */
[----:B------:R-:W-:Y:S01]  /*1fa0*/  SHF.L.U32 R192, R214, 0x10, RZ ;  /* 0x00000010d6c07819 */ /* 0x000fe200000006ff */
[----:B------:R-:W-:Y:S01]  /*1fb0*/  FMUL.FTZ R194, R67, R190 ;  /* 0x000000be43c27220 */ /* 0x000fe20000410000 */
[----:B------:R-:W-:Y:S01]  /*1fc0*/  SHF.L.U32 R195, R195, 0x10, RZ ;  /* 0x00000010c3c37819 */ /* 0x000fe200000006ff */
[----:B------:R-:W-:Y:S01]  /*1fd0*/  FMUL.FTZ R214, R198, R213 ;  /* 0x000000d5c6d67220 */ /* 0x000fe20000410000 */
[----:B------:R-:W-:Y:S01]  /*1fe0*/  SHF.L.U32 R230, R216, 0x10, RZ ;  /* 0x00000010d8e67819 */ /* 0x000fe200000006ff */
[----:B------:R-:W-:Y:S01]  /*1ff0*/  FFMA.FTZ R204, R56, R205, R209 ;  /* 0x000000cd38cc7223 */ /* 0x000fe200000100d1 */
[----:B------:R-:W-:Y:S01]  /*2000*/  FMUL.FTZ R205, R198, R215 ;  /* 0x000000d7c6cd7220 */ /* 0x000fe20000410000 */
[----:B------:R-:W-:Y:S01]  /*2010*/  FADD.FTZ R91, R91, R192 ;  /* 0x000000c05b5b7221 */ /* 0x000fe20000010000 */
[-C--:B------:R-:W-:Y:S01]  /*2020*/  FFMA.FTZ R213, R59, R192.reuse, R194 ;  /* 0x000000c03bd57223 */ /* 0x080fe200000100c2 */
[----:B------:R-:W-:Y:S01]  /*2030*/  FFMA.FTZ R175, R214, R192, R175 ;  /* 0x000000c0d6af7223 */ /* 0x000fe200000100af */
[----:B------:R-:W-:Y:S01]  /*2040*/  FMUL.FTZ R215, R70, R195 ;  /* 0x000000c346d77220 */ /* 0x000fe20000410000 */
[----:B------:R-:W-:Y:S01]  /*2050*/  SHF.L.U32 R184, R184, 0x10, RZ ;  /* 0x00000010b8b87819 */ /* 0x000fe200000006ff */
[----:B------:R-:W-:Y:S01]  /*2060*/  FMUL.FTZ R216, R198, R187 ;  /* 0x000000bbc6d87220 */ /* 0x000fe20000410000 */
[----:B------:R-:W-:Y:S01]  /*2070*/  SHF.L.U32 R192, R186, 0x10, RZ ;  /* 0x00000010bac07819 */ /* 0x000fe200000006ff */
[----:B------:R-:W-:Y:S01]  /*2080*/  FMUL.FTZ R186, R69, R230 ;  /* 0x000000e645ba7220 */ /* 0x000fe20000410000 */
[----:B------:R-:W-:Y:S01]  /*2090*/  SHF.L.U32 R193, R193, 0x10, RZ ;  /* 0x00000010c1c17819 */ /* 0x000fe200000006ff */
[----:B------:R-:W-:Y:S01]  /*20a0*/  FFMA.FTZ R210, R62, R243, R215 ;  /* 0x000000f33ed27223 */ /* 0x000fe200000100d7 */
[----:B------:R-:W-:Y:S01]  /*20b0*/  SHF.L.U32 R234, R218, 0x10, RZ ;  /* 0x00000010daea7819 */ /* 0x000fe200000006ff */
[----:B------:R-:W-:Y:S01]  /*20c0*/  FADD.FTZ R93, R93, R184 ;  /* 0x000000b85d5d7221 */ /* 0x000fe20000010000 */
[-C--:B------:R-:W-:Y:S01]  /*20d0*/  FFMA.FTZ R215, R61, R184.reuse, R186 ;  /* 0x000000b83dd77223 */ /* 0x080fe200000100ba */
[----:B------:R-:W-:Y:S01]  /*20e0*/  FFMA.FTZ R177, R216, R184, R177 ;  /* 0x000000b8d8b17223 */ /* 0x000fe200000100b1 */
[----:B------:R-:W-:Y:S01]  /*20f0*/  FMUL.FTZ R218, R198, R185 ;  /* 0x000000b9c6da7220 */ /* 0x000fe20000410000 */
[----:B------:R-:W-:Y:S01]  /*2100*/  FADD.FTZ R184, R233, R204 ;  /* 0x000000cce9b87221 */ /* 0x000fe20000010000 */
[----:B------:R-:W-:Y:S01]  /*2110*/  FMUL.FTZ R209, R66, R193 ;  /* 0x000000c142d17220 */ /* 0x000fe20000410000 */
[----:B------:R-:W-:Y:S01]  /*2120*/  FFMA.FTZ R185, R199, R204, R232 ;  /* 0x000000ccc7b97223 */ /* 0x000fe200000100e8 */
[----:B------:R-:W-:Y:S01]  /*2130*/  FFMA.FTZ R208, R60, R237, R239 ;  /* 0x000000ed3cd07223 */ /* 0x000fe200000100ef */
[----:B------:R-:W-:Y:S01]  /*2140*/  FADD.FTZ R187, R184, R211 ;  /* 0x000000d3b8bb7221 */ /* 0x000fe20000010000 */
[----:B------:R-:W-:Y:S01]  /*2150*/  FFMA.FTZ R206, R58, R217, R209 ;  /* 0x000000d93ace7223 */ /* 0x000fe200000100d1 */
[----:B------:R-:W-:Y:S01]  /*2160*/  FFMA.FTZ R184, R212, R211, R185 ;  /* 0x000000d3d4b87223 */ /* 0x000fe200000100b9 */
[----:B------:R-:W-:Y:S01]  /*2170*/  FMUL.FTZ R209, R198, R241 ;  /* 0x000000f1c6d17220 */ /* 0x000fe20000410000 */
[----:B------:R-:W-:Y:S01]  /*2180*/  FMUL.FTZ R194, R71, R234 ;  /* 0x000000ea47c27220 */ /* 0x000fe20000410000 */
[----:B------:R-:W-:Y:S01]  /*2190*/  FADD.FTZ R186, R187, R206 ;  /* 0x000000cebbba7221 */ /* 0x000fe20000010000 */
[C---:B------:R-:W-:Y:S01]  /*21a0*/  FFMA.FTZ R185, R205.reuse, R206, R184 ;  /* 0x000000cecdb97223 */ /* 0x040fe200000100b8 */
[----:B------:R-:W-:Y:S01]  /*21b0*/  FFMA.FTZ R174, R205, R217, R174 ;  /* 0x000000d9cdae7223 */ /* 0x000fe200000100ae */
[----:B------:R-:W-:Y:S01]  /*21c0*/  FFMA.FTZ R217, R63, R192, R194 ;  /* 0x000000c03fd97223 */ /* 0x000fe200000100c2 */
[----:B------:R-:W-:Y:S01]  /*21d0*/  FADD.FTZ R187, R186, R213 ;  /* 0x000000d5babb7221 */ /* 0x000fe20000010000 */
[----:B------:R-:W-:Y:S01]  /*21e0*/  FFMA.FTZ R184, R214, R213, R185 ;  /* 0x000000d5d6b87223 */ /* 0x000fe200000100b9 */
        /* <DEDUP_REMOVED lines=25> */
.L_x_900:
[----:B------:R-:W-:Y:S05]  /*2380*/  BSYNC.RECONVERGENT B0 ;  /* 0x0000000000007941 */ /* 0x000fea0003800200 */
.L_x_899:
        /* <DEDUP_REMOVED lines=23> */
.L_x_954:
        /* <DEDUP_REMOVED lines=47> */
.L_x_906:
        /* <DEDUP_REMOVED lines=33> */
.L_x_905:
        /* <DEDUP_REMOVED lines=36> */
.L_x_908:
        /* <DEDUP_REMOVED lines=37> */
.L_x_904:
        /* <DEDUP_REMOVED lines=9> */
[----:B------:R-:W-:Y:S01]  /*2f20*/  PRMT R184, R166, 0x7632, R184 ;  /* 0x00007632a6b87816 */ /* 0x000fe200000000b8 */
[-CC-:B0-----:R-:W-:Y:S01]  /*2f30*/  FFMA.FTZ R190, R220, R194.reuse, R195.reuse ;  /* 0x000000c2dcbe7223 */ /* 0x181fe200000100c3 */
[----:B------:R-:W-:Y:S01]  /*2f40*/  PRMT R186, R167, 0x7632, R186 ;  /* 0x00007632a7ba7816 */ /* 0x000fe200000000ba */
[-CC-:B------:R-:W-:Y:S01]  /*2f50*/  FFMA.FTZ R230, R202, R194.reuse, R195.reuse ;  /* 0x000000c2cae67223 */ /* 0x180fe200000100c3 */
[----:B------:R-:W-:Y:S01]  /*2f60*/  FFMA.FTZ R188, R223, R194, R195 ;  /* 0x000000c2dfbc7223 */ /* 0x000fe200000100c3 */
        /* <DEDUP_REMOVED lines=10> */
[----:B------:R-:W-:Y:S01]  /*3010*/  FFMA.FTZ R187, R224, R194, R195 ;  /* 0x000000c2e0bb7223 */ /* 0x000fe200000100c3 */
[----:B------:R-:W-:Y:S01]  /*3020*/  FFMA.FTZ R190, R198, R188, R185 ;  /* 0x000000bcc6be7223 */ /* 0x000fe200000100b9 */
[-CC-:B------:R-:W-:Y:S01]  /*3030*/  FFMA.FTZ R230, R227, R194.reuse, R195.reuse ;  /* 0x000000c2e3e67223 */ /* 0x180fe200000100c3 */
        /* <DEDUP_REMOVED lines=22> */
.L_x_910:
[-CC-:B------:R-:W-:Y:S01]  /*31a0*/  FFMA.FTZ R182, R227, R194.reuse, R195.reuse ;  /* 0x000000c2e3b67223 */ /* 0x180fe200000100c3 */
[-CC-:B------:R-:W-:Y:S01]  /*31b0*/  FFMA.FTZ R189, R201, R194.reuse, R195.reuse ;  /* 0x000000c2c9bd7223 */ /* 0x180fe200000100c3 */
[-CC-:B------:R-:W-:Y:S01]  /*31c0*/  FFMA.FTZ R180, R231, R194.reuse, R195.reuse ;  /* 0x000000c2e7b47223 */ /* 0x180fe200000100c3 */
[-C--:B------:R-:W-:Y:S01]  /*31d0*/  FFMA.FTZ R186, R223, R194.reuse, R195 ;  /* 0x000000c2dfba7223 */ /* 0x080fe200000100c3 */
[----:B------:R-:W-:Y:S01]  /*31e0*/  SHF.L.U32 R184, R165, 0x10, RZ ;  /* 0x00000010a5b87819 */ /* 0x000fe200000006ff */
[----:B------:R-:W-:Y:S01]  /*31f0*/  FADD.FTZ R185, R225, -R182 ;  /* 0x800000b6e1b97221 */ /* 0x000fe20000010000 */
[----:B0-----:R-:W-:Y:S01]  /*3200*/  SHF.L.U32 R190, R167, 0x10, RZ ;  /* 0x00000010a7be7819 */ /* 0x001fe200000006ff */
        /* <DEDUP_REMOVED lines=10> */
[-CC-:B------:R-:W-:Y:S01]  /*32b0*/  FFMA.FTZ R183, R228, R194.reuse, R195.reuse ;  /* 0x000000c2e4b77223 */ /* 0x180fe200000100c3 */
        /* <DEDUP_REMOVED lines=27> */
.L_x_909:
[----:B------:R-:W-:-:S04]  /*3470*/  UISETP.NE.U32.AND UP0, UPT, UR6, URZ, UPT ;  /* 0x000000ff0600728c */ /* 0x000fc8000bf05070 */
[----:B------:R-:W-:-:S09]  /*3480*/  UISETP.NE.AND.EX UP0, UPT, UR7, URZ, UPT, UP0 ;  /* 0x000000ff0700728c */ /* 0x000fd2000bf05300 */
[----:B------:R-:W-:Y:S05]  /*3490*/  BRA.U UP0, `(.L_x_911) ;  /* 0x0000000100b47547 */ /* 0x000fea000b800000 */
        /* <DEDUP_REMOVED lines=45> */
.L_x_911:
        /* <DEDUP_REMOVED lines=13> */
[----:B------:R-:W-:Y:S01]  /*3840*/  PRMT R185, R167, 0x7632, R185 ;  /* 0x00007632a7b97816 */ /* 0x000fe200000000b9 */
        /* <DEDUP_REMOVED lines=34> */
.L_x_907:
[----:B------:R-:W-:Y:S01]  /*3a70*/  ISETP.NE.U32.AND P0, PT, RZ, UR4, PT ;  /* 0x00000004ff007c0c */ /* 0x000fe2000bf05070 */
[----:B0-----:R-:W0:Y:S01]  /*3a80*/  LDC.64 R190, c[0x0][0x468] ;  /* 0x00011a00ffbe7b82 */ /* 0x001e220000000a00 */
        /* <DEDUP_REMOVED lines=12> */
.L_x_903:
[----:B------:R-:W-:Y:S05]  /*3b50*/  BSYNC.RECONVERGENT B0 ;  /* 0x0000000000007941 */ /* 0x000fea0003800200 */
.L_x_902:
        /* <DEDUP_REMOVED lines=28> */
[--C-:B------:R-:W-:Y:S01]  /*3d20*/  FFMA.FTZ R181, R198, R181, R160.reuse ;  /* 0x000000b5c6b57223 */ /* 0x100fe200000100a0 */
[----:B------:R-:W-:Y:S01]  /*3d30*/  PRMT R183, R170, 0x7632, R183 ;  /* 0x00007632aab77816 */ /* 0x000fe200000000b7 */
[-C--:B------:R-:W-:Y:S01]  /*3d40*/  FFMA.FTZ R184, R18, R194.reuse, R195 ;  /* 0x000000c212b87223 */ /* 0x080fe200000100c3 */
[----:B------:R-:W-:Y:S01]  /*3d50*/  PRMT R185, R171, 0x7632, R185 ;  /* 0x00007632abb97816 */ /* 0x000fe200000000b9 */
[-CC-:B------:R-:W-:Y:S01]  /*3d60*/  FFMA.FTZ R162, R14, R194.reuse, R195.reuse ;  /* 0x000000c20ea27223 */ /* 0x180fe200000100c3 */
[----:B------:R-:W-:Y:S01]  /*3d70*/  PRMT R160, R168, 0x7632, R160 ;  /* 0x00007632a8a07816 */ /* 0x000fe200000000a0 */
[-C--:B------:R-:W-:Y:S01]  /*3d80*/  FFMA.FTZ R180, R16, R194.reuse, R195 ;  /* 0x000000c210b47223 */ /* 0x080fe200000100c3 */
[----:B------:R-:W-:Y:S01]  /*3d90*/  PRMT R163, R169, 0x7632, R163 ;  /* 0x00007632a9a37816 */ /* 0x000fe200000000a3 */
[----:B0-----:R-:W-:Y:S01]  /*3da0*/  FFMA.FTZ R190, R196, R194, R195 ;  /* 0x000000c2c4be7223 */ /* 0x001fe200000100c3 */
        /* <DEDUP_REMOVED lines=25> */
.L_x_916:
        /* <DEDUP_REMOVED lines=12> */
[C---:B0----5:R-:W-:Y:S01]  /*4000*/  FFMA.FTZ R191, R198.reuse, R189, R184 ;  /* 0x000000bdc6bf7223 */ /* 0x061fe200000100b8 */
[C---:B------:R-:W-:Y:S01]  /*4010*/  FFMA.FTZ R161, R198.reuse, R161, R163 ;  /* 0x000000a1c6a17223 */ /* 0x040fe200000100a3 */
[C---:B------:R-:W-:Y:S01]  /*4020*/  FFMA.FTZ R185, R198.reuse, R185, R160 ;  /* 0x000000b9c6b97223 */ /* 0x040fe200000100a0 */
[----:B------:R-:W-:Y:S01]  /*4030*/  FFMA.FTZ R188, R198, R187, R162 ;  /* 0x000000bbc6bc7223 */ /* 0x000fe200000100a2 */
[----:B------:R-:W-:Y:S01]  /*4040*/  PRMT R189, R171, 0x7632, R189 ;  /* 0x00007632abbd7816 */ /* 0x000fe200000000bd */
[-CC-:B------:R-:W-:Y:S01]  /*4050*/  FFMA.FTZ R230, R196, R194.reuse, R195.reuse ;  /* 0x000000c2c4e67223 */ /* 0x180fe200000100c3 */
        /* <DEDUP_REMOVED lines=27> */
.L_x_915:
        /* <DEDUP_REMOVED lines=49> */
.L_x_918:
[----:B0-----:R-:W-:Y:S01]  /*4520*/  PRMT R190, R171, 0x7632, R190 ;  /* 0x00007632abbe7816 */ /* 0x001fe200000000be */
[-CC-:B------:R-:W-:Y:S01]  /*4530*/  FFMA.FTZ R187, R13, R194.reuse, R195.reuse ;  /* 0x000000c20dbb7223 */ /* 0x180fe200000100c3 */
[-CC-:B------:R-:W-:Y:S01]  /*4540*/  FFMA.FTZ R192, R196, R194.reuse, R195.reuse ;  /* 0x000000c2c4c07223 */ /* 0x180fe200000100c3 */
[----:B------:R-:W-:Y:S01]  /*4550*/  PRMT R184, R170, 0x7632, R184 ;  /* 0x00007632aab87816 */ /* 0x000fe200000000b8 */
        /* <DEDUP_REMOVED lines=11> */
[-CC-:B------:R-:W-:Y:S01]  /*4610*/  FFMA.FTZ R192, R16, R194.reuse, R195.reuse ;  /* 0x000000c210c07223 */ /* 0x180fe200000100c3 */
[C---:B------:R-:W-:Y:S01]  /*4620*/  FFMA.FTZ R233, R198.reuse, R187, R184 ;  /* 0x000000bbc6e97223 */ /* 0x040fe200000100b8 */
[----:B------:R-:W-:Y:S01]  /*4630*/  PRMT R190, R169, 0x7632, R190 ;  /* 0x00007632a9be7816 */ /* 0x000fe200000000be */
[----:B------:R-:W-:Y:S01]  /*4640*/  FFMA.FTZ R230, R198, R185, R186 ;  /* 0x000000b9c6e67223 */ /* 0x000fe200000100ba */
[-CC-:B------:R-:W-:Y:S01]  /*4650*/  FFMA.FTZ R187, R9, R194.reuse, R195.reuse ;  /* 0x000000c209bb7223 */ /* 0x180fe200000100c3 */
[----:B------:R-:W-:Y:S01]  /*4660*/  PRMT R184, R168, 0x7632, R184 ;  /* 0x00007632a8b87816 */ /* 0x000fe200000000b8 */
[-CC-:B------:R-:W-:Y:S01]  /*4670*/  FFMA.FTZ R185, R7, R194.reuse, R195.reuse ;  /* 0x000000c207b97223 */ /* 0x180fe200000100c3 */
[----:B------:R-:W-:Y:S01]  /*4680*/  FFMA.FTZ R188, R14, R194, R195 ;  /* 0x000000c20ebc7223 */ /* 0x000fe200000100c3 */
        /* <DEDUP_REMOVED lines=18> */
.L_x_914:
        /* <DEDUP_REMOVED lines=45> */
.L_x_920:
        /* <DEDUP_REMOVED lines=33> */
.L_x_919:
        /* <DEDUP_REMOVED lines=37> */
.L_x_921:
        /* <DEDUP_REMOVED lines=28> */
.L_x_917:
        /* <DEDUP_REMOVED lines=10> */
.L_x_913:
[----:B------:R-:W-:Y:S05]  /*5140*/  BSYNC.RECONVERGENT B0 ;  /* 0x0000000000007941 */ /* 0x000fea0003800200 */
.L_x_912:
        /* <DEDUP_REMOVED lines=15> */
[-C--:B------:R-:W-:Y:S01]  /*5240*/  FFMA.FTZ R181, R205, R194.reuse, R195 ;  /* 0x000000c2cdb57223 */ /* 0x080fe200000100c3 */
[----:B------:R-:W-:Y:S01]  /*5250*/  PRMT R185, R23, 0x7632, R185 ;  /* 0x0000763217b97816 */ /* 0x000fe200000000b9 */
        /* <DEDUP_REMOVED lines=11> */
[--C-:B------:R-:W-:Y:S01]  /*5310*/  FFMA.FTZ R181, R198, R181, R160.reuse ;  /* 0x000000b5c6b57223 */ /* 0x100fe200000100a0 */
[----:B------:R-:W-:Y:S01]  /*5320*/  PRMT R183, R22, 0x7632, R183 ;  /* 0x0000763216b77816 */ /* 0x000fe200000000b7 */
[-CC-:B------:R-:W-:Y:S01]  /*5330*/  FFMA.FTZ R162, R212, R194.reuse, R195.reuse ;  /* 0x000000c2d4a27223 */ /* 0x180fe200000100c3 */
[-CC-:B------:R-:W-:Y:S01]  /*5340*/  FFMA.FTZ R180, R214, R194.reuse, R195.reuse ;  /* 0x000000c2d6b47223 */ /* 0x180fe200000100c3 */
[-CC-:B------:R-:W-:Y:S01]  /*5350*/  FFMA.FTZ R184, R216, R194.reuse, R195.reuse ;  /* 0x000000c2d8b87223 */ /* 0x180fe200000100c3 */
[----:B------:R-:W-:Y:S01]  /*5360*/  PRMT R160, R20, 0x7632, R160 ;  /* 0x0000763214a07816 */ /* 0x000fe200000000a0 */
[----:B------:R-:W-:Y:S01]  /*5370*/  FFMA.FTZ R195, R209, R194, R195 ;  /* 0x000000c2d1c37223 */ /* 0x000fe200000100c3 */
        /* <DEDUP_REMOVED lines=27> */
.L_x_926:
[-CC-:B-1-3--:R-:W-:Y:S01]  /*5530*/  FFMA.FTZ R161, R199, R194.reuse, R195.reuse ;  /* 0x000000c2c7a17223 */ /* 0x18afe200000100c3 */
        /* <DEDUP_REMOVED lines=8> */
[----:B------:R-:W-:Y:S01]  /*55c0*/  PRMT R188, R23, 0x7632, R188 ;  /* 0x0000763217bc7816 */ /* 0x000fe200000000bc */
[-CC-:B------:R-:W-:Y:S01]  /*55d0*/  FFMA.FTZ R162, R212, R194.reuse, R195.reuse ;  /* 0x000000c2d4a27223 */ /* 0x180fe200000100c3 */
[-CC-:B------:R-:W-:Y:S01]  /*55e0*/  FFMA.FTZ R184, R214, R194.reuse, R195.reuse ;  /* 0x000000c2d6b87223 */ /* 0x180fe200000100c3 */
[-CC-:B0-----:R-:W-:Y:S01]  /*55f0*/  FFMA.FTZ R190, R216, R194.reuse, R195.reuse ;  /* 0x000000c2d8be7223 */ /* 0x181fe200000100c3 */
[-CC-:B------:R-:W-:Y:S01]  /*5600*/  FFMA.FTZ R192, R218, R194.reuse, R195.reuse ;  /* 0x000000c2dac07223 */ /* 0x180fe200000100c3 */
[----:B------:R-:W-:Y:S01]  /*5610*/  FFMA.FTZ R195, R209, R194, R195 ;  /* 0x000000c2d1c37223 */ /* 0x000fe200000100c3 */
[----:B------:R-:W-:Y:S01]  /*5620*/  SHF.L.U32 R194, R188, 0x10, RZ ;  /* 0x00000010bcc27819 */ /* 0x000fe200000006ff */
[C---:B-----5:R-:W-:Y:S01]  /*5630*/  FFMA.FTZ R161, R198.reuse, R161, R163 ;  /* 0x000000a1c6a17223 */ /* 0x060fe200000100a3 */
[C---:B------:R-:W-:Y:S01]  /*5640*/  FFMA.FTZ R185, R198.reuse, R185, R160 ;  /* 0x000000b9c6b97223 */ /* 0x040fe200000100a0 */
[----:B------:R-:W-:Y:S01]  /*5650*/  FFMA.FTZ R188, R198, R187, R186 ;  /* 0x000000bbc6bc7223 */ /* 0x000fe200000100ba */
[----:B------:R-:W-:Y:S01]  /*5660*/  FADD.FTZ R189, R217, -R192 ;  /* 0x800000c0d9bd7221 */ /* 0x000fe20000010000 */
[----:B------:R-:W-:Y:S01]  /*5670*/  PRMT R160, R20, 0x7632, R160 ;  /* 0x0000763214a07816 */ /* 0x000fe200000000a0 */
[----:B------:R-:W-:Y:S01]  /*5680*/  FADD.FTZ R195, R210, -R195 ;  /* 0x800000c3d2c37221 */ /* 0x000fe20000010000 */
[----:B------:R-:W-:Y:S01]  /*5690*/  PRMT R163, R21, 0x7632, R163 ;  /* 0x0000763215a37816 */ /* 0x000fe200000000a3 */
[----:B------:R-:W-:Y:S01]  /*56a0*/  FFMA.FTZ R194, R198, R189, R194 ;  /* 0x000000bdc6c27223 */ /* 0x000fe200000100c2 */
[----:B------:R-:W-:Y:S01]  /*56b0*/  PRMT R187, R22, 0x7632, R187 ;  /* 0x0000763216bb7816 */ /* 0x000fe200000000bb */
[----:B------:R-:W-:Y:S01]  /*56c0*/  FADD.FTZ R189, R215, -R190 ;  /* 0x800000bed7bd7221 */ /* 0x000fe20000010000 */
[----:B------:R-:W-:-:S02]  /*56d0*/  SHF.L.U32 R191, R23, 0x10, RZ ;  /* 0x0000001017bf7819 */ /* 0x000fc400000006ff */
[----:B------:R-:W-:Y:S02]  /*56e0*/  SHF.L.U32 R160, R160, 0x10, RZ ;  /* 0x00000010a0a07819 */ /* 0x000fe400000006ff */
[----:B------:R-:W-:Y:S01]  /*56f0*/  SHF.L.U32 R186, R163, 0x10, RZ ;  /* 0x00000010a3ba7819 */ /* 0x000fe200000006ff */
[----:B------:R-:W-:Y:S01]  /*5700*/  FADD.FTZ R163, R211, -R162 ;  /* 0x800000a2d3a37221 */ /* 0x000fe20000010000 */
[----:B------:R-:W-:Y:S01]  /*5710*/  SHF.L.U32 R192, R187, 0x10, RZ ;  /* 0x00000010bbc07819 */ /* 0x000fe200000006ff */
[----:B------:R-:W-:Y:S01]  /*5720*/  FADD.FTZ R187, R213, -R184 ;  /* 0x800000b8d5bb7221 */ /* 0x000fe20000010000 */
[C---:B------:R-:W-:Y:S01]  /*5730*/  FFMA.FTZ R191, R198.reuse, R195, R191 ;  /* 0x000000c3c6bf7223 */ /* 0x040fe200000100bf */
[C---:B------:R-:W-:Y:S02]  /*5740*/  FFMA.FTZ R160, R198.reuse, R163, R160 ;  /* 0x000000a3c6a07223 */ /* 0x040fe400000100a0 */
        /* <DEDUP_REMOVED lines=11> */
.L_x_925:
[----:B-1-3--:R-:W1:Y:S02]  /*5800*/  LDC.64 R184, c[0x0][0x470] ;  /* 0x00011c00ffb87b82 */ /* 0x00ae640000000a00 */
[----:B-1----:R-:W-:-:S04]  /*5810*/  ISETP.NE.U32.AND P1, PT, R184, RZ, PT ;  /* 0x000000ffb800720c */ /* 0x002fc80003f25070 */
[----:B------:R-:W-:-:S13]  /*5820*/  ISETP.NE.AND.EX P1, PT, R185, RZ, PT, P1 ;  /* 0x000000ffb900720c */ /* 0x000fda0003f25310 */
[----:B------:R-:W-:Y:S05]  /*5830*/  @!P1 BRA `(.L_x_928) ;  /* 0x0000000000b49947 */ /* 0x000fea0003800000 */
        /* <DEDUP_REMOVED lines=45> */
.L_x_928:
[----:B------:R-:W-:Y:S01]  /*5b10*/  PRMT R192, R23, 0x7632, R192 ;  /* 0x0000763217c07816 */ /* 0x000fe200000000c0 */
[-CC-:B------:R-:W-:Y:S01]  /*5b20*/  FFMA.FTZ R232, R218, R194.reuse, R195.reuse ;  /* 0x000000c2dae87223 */ /* 0x180fe200000100c3 */
[-CC-:B0-----:R-:W-:Y:S01]  /*5b30*/  FFMA.FTZ R191, R209, R194.reuse, R195.reuse ;  /* 0x000000c2d1bf7223 */ /* 0x181fe200000100c3 */
[----:B------:R-:W-:Y:S01]  /*5b40*/  PRMT R184, R22, 0x7632, R184 ;  /* 0x0000763216b87816 */ /* 0x000fe200000000b8 */
[-CC-:B------:R-:W-:Y:S01]  /*5b50*/  FFMA.FTZ R188, R216, R194.reuse, R195.reuse ;  /* 0x000000c2d8bc7223 */ /* 0x180fe200000100c3 */
[-CC-:B------:R-:W-:Y:S01]  /*5b60*/  FFMA.FTZ R189, R207, R194.reuse, R195.reuse ;  /* 0x000000c2cfbd7223 */ /* 0x180fe200000100c3 */
[-CC-:B------:R-:W-:Y:S01]  /*5b70*/  FFMA.FTZ R187, R205, R194.reuse, R195.reuse ;  /* 0x000000c2cdbb7223 */ /* 0x180fe200000100c3 */
[-CC-:B------:R-:W-:Y:S01]  /*5b80*/  FFMA.FTZ R190, R214, R194.reuse, R195.reuse ;  /* 0x000000c2d6be7223 */ /* 0x180fe200000100c3 */
[-CC-:B------:R-:W-:Y:S01]  /*5b90*/  FFMA.FTZ R185, R199, R194.reuse, R195.reuse ;  /* 0x000000c2c7b97223 */ /* 0x180fe200000100c3 */
[----:B------:R-:W-:Y:S01]  /*5ba0*/  FFMA.FTZ R194, R212, R194, R195 ;  /* 0x000000c2d4c27223 */ /* 0x000fe200000100c3 */
[----:B------:R-:W-:Y:S01]  /*5bb0*/  SHF.L.U32 R233, R192, 0x10, RZ ;  /* 0x00000010c0e97819 */ /* 0x000fe200000006ff */
[----:B------:R-:W-:Y:S01]  /*5bc0*/  FADD.FTZ R195, R217, -R232 ;  /* 0x800000e8d9c37221 */ /* 0x000fe20000010000 */
[----:B------:R-:W-:Y:S01]  /*5bd0*/  FADD.FTZ R193, R210, -R191 ;  /* 0x800000bfd2c17221 */ /* 0x000fe20000010000 */
[----:B------:R-:W-:Y:S01]  /*5be0*/  SHF.L.U32 R184, R184, 0x10, RZ ;  /* 0x00000010b8b87819 */ /* 0x000fe200000006ff */
[----:B------:R-:W-:Y:S01]  /*5bf0*/  FADD.FTZ R191, R215, -R188 ;  /* 0x800000bcd7bf7221 */ /* 0x000fe20000010000 */
[----:B------:R-:W-:Y:S01]  /*5c00*/  SHF.L.U32 R230, R23, 0x10, RZ ;  /* 0x0000001017e67819 */ /* 0x000fe200000006ff */
[----:B-----5:R-:W-:Y:S01]  /*5c10*/  FFMA.FTZ R233, R198, R195, R233 ;  /* 0x000000c3c6e97223 */ /* 0x020fe200000100e9 */
[----:B------:R-:W-:Y:S01]  /*5c20*/  SHF.L.U32 R186, R22, 0x10, RZ ;  /* 0x0000001016ba7819 */ /* 0x000fe200000006ff */
[----:B------:R-:W-:Y:S01]  /*5c30*/  FADD.FTZ R189, R208, -R189 ;  /* 0x800000bdd0bd7221 */ /* 0x000fe20000010000 */
[C---:B------:R-:W-:Y:S01]  /*5c40*/  FFMA.FTZ R195, R198.reuse, R191, R184 ;  /* 0x000000bfc6c37223 */ /* 0x040fe200000100b8 */
[----:B------:R-:W-:Y:S01]  /*5c50*/  PRMT R188, R21, 0x7632, R188 ;  /* 0x0000763215bc7816 */ /* 0x000fe200000000bc */
[----:B------:R-:W-:Y:S01]  /*5c60*/  FFMA.FTZ R230, R198, R193, R230 ;  /* 0x000000c1c6e67223 */ /* 0x000fe200000100e6 */
[----:B------:R-:W-:Y:S01]  /*5c70*/  PRMT R184, R20, 0x7632, R184 ;  /* 0x0000763214b87816 */ /* 0x000fe200000000b8 */
[----:B------:R-:W-:Y:S01]  /*5c80*/  FADD.FTZ R193, R213, -R190 ;  /* 0x800000bed5c17221 */ /* 0x000fe20000010000 */
        /* <DEDUP_REMOVED lines=17> */
.L_x_924:
        /* <DEDUP_REMOVED lines=45> */
.L_x_930:
        /* <DEDUP_REMOVED lines=33> */
.L_x_929:
        /* <DEDUP_REMOVED lines=37> */
.L_x_931:
        /* <DEDUP_REMOVED lines=28> */
.L_x_927:
        /* <DEDUP_REMOVED lines=9> */
.L_x_923:
[----:B------:R-:W-:Y:S05]  /*6720*/  BSYNC.RECONVERGENT B0 ;  /* 0x0000000000007941 */ /* 0x000fea0003800200 */
.L_x_922:
[----:B-1-34-:R-:W1:Y:S02]  /*6730*/  LDC.64 R184, c[0x0][0x380] ;  /* 0x0000e000ffb87b82 */ /* 0x01ae640000000a00 */
[----:B-1----:R-:W-:-:S04]  /*6740*/  LEA R2, R184, R2, 0x2 ;  /* 0x00000002b8027211 */ /* 0x002fc800078e10ff */
[----:B------:R-:W-:-:S13]  /*6750*/  ISETP.GE.AND P0, PT, R2, R185, PT ;  /* 0x000000b90200720c */ /* 0x000fda0003f06270 */
[----:B------:R-:W-:Y:S05]  /*6760*/  @!P0 BRA `(.L_x_932) ;  /* 0xffffffa000848947 */ /* 0x000fea000383ffff */
.L_x_894:
        /* <DEDUP_REMOVED lines=10> */
[----:B------:R-:W-:-:S02]  /*6810*/  LOP3.LUT R7, R8, 0x1f, RZ, 0xc0, !PT ;  /* 0x0000001f08077812 */ /* 0x000fc400078ec0ff */
[----:B------:R-:W-:-:S03]  /*6820*/  LOP3.LUT R4, R8, 0x7f, RZ, 0x3c, !PT ;  /* 0x0000007f08047812 */ /* 0x000fc600078e3cff */
[----:B------:R-:W-:Y:S01]  /*6830*/  IMAD R0, R0, 0x60, R7 ;  /* 0x0000006000007824 */ /* 0x000fe200078e0207 */
[----:B--2---:R-:W-:Y:S02]  /*6840*/  LEA R3, R3, R2, 0x18 ;  /* 0x0000000203037211 */ /* 0x004fe400078ec0ff */
[----:B------:R-:W-:Y:S02]  /*6850*/  IADD3 R4, PT, PT, R4, R5, RZ ;  /* 0x0000000504047210 */ /* 0x000fe40007ffe0ff */
[-C--:B------:R-:W-:Y:S02]  /*6860*/  LEA R7, R0, R3.reuse, 0x5 ;  /* 0x0000000300077211 */ /* 0x080fe400078e28ff */
[----:B------:R-:W-:Y:S02]  /*6870*/  LEA R0, R8, R3, 0x2 ;  /* 0x0000000308007211 */ /* 0x000fe400078e10ff */
[----:B------:R-:W-:Y:S01]  /*6880*/  IADD3 R8, P6, PT, R9, R8, RZ ;  /* 0x0000000809087210 */ /* 0x000fe20007fde0ff */
[----:B------:R-:W-:Y:S01]  /*6890*/  STS.128 [R7], R100 ;  /* 0x0000006407007388 */ /* 0x000fe20000000c00 */
[----:B------:R-:W-:-:S02]  /*68a0*/  ISETP.GE.U32.AND P5, PT, R4, 0x80, PT ;  /* 0x000000800400780c */ /* 0x000fc40003fa6070 */
[----:B------:R-:W-:Y:S01]  /*68b0*/  IADD3.X R3, PT, PT, RZ, RZ, RZ, P6, !PT ;  /* 0x000000ffff037210 */ /* 0x000fe200037fe4ff */
[----:B------:R-:W-:Y:S01]  /*68c0*/  STS.128 [R7+0x10], R104 ;  /* 0x0000106807007388 */ /* 0x000fe20000000c00 */
        /* <DEDUP_REMOVED lines=28> */
[----:B-----5:R-:W4:Y:S01]  /*6a90*/  LDS R24, [R0+0x1c00] ;  /* 0x001c000000187984 */ /* 0x020f220000000800 */
        /* <DEDUP_REMOVED lines=36> */
[C---:B0-----:R-:W-:Y:S02]  /*6ce0*/  SHF.L.U64.HI R81, R8.reuse, 0x2, R3 ;  /* 0x0000000208517819 */ /* 0x041fe40000010203 */
[----:B------:R-:W-:-:S04]  /*6cf0*/  SHF.L.U32 R8, R8, 0x2, RZ ;  /* 0x0000000208087819 */ /* 0x000fc800000006ff */
[----:B------:R-:W-:-:S04]  /*6d00*/  IADD3 R2, P6, PT, R8, UR18, RZ ;  /* 0x0000001208027c10 */ /* 0x000fc8000ffde0ff */
[----:B------:R-:W-:Y:S02]  /*6d10*/  IADD3.X R3, PT, PT, R81, UR19, RZ, P6, !PT ;  /* 0x0000001351037c10 */ /* 0x000fe4000b7fe4ff */
[----:B------:R-:W-:-:S04]  /*6d20*/  IADD3 R4, P6, PT, R8, UR16, RZ ;  /* 0x0000001008047c10 */ /* 0x000fc8000ffde0ff */
[----:B------:R-:W-:Y:S02]  /*6d30*/  IADD3.X R5, PT, PT, R81, UR17, RZ, P6, !PT ;  /* 0x0000001151057c10 */ /* 0x000fe4000b7fe4ff */
[----:B------:R-:W-:-:S04]  /*6d40*/  IADD3 R6, P6, PT, R8, UR22, RZ ;  /* 0x0000001608067c10 */ /* 0x000fc8000ffde0ff */
        /* <DEDUP_REMOVED lines=181> */
.L_x_934:
[----:B------:R-:W-:Y:S05]  /*78a0*/  BSYNC.RECONVERGENT B0 ;  /* 0x0000000000007941 */ /* 0x000fea0003800200 */
.L_x_933:
        /* <DEDUP_REMOVED lines=23> */
.L_x_936:
[----:B------:R-:W-:Y:S05]  /*7a20*/  BSYNC.RECONVERGENT B0 ;  /* 0x0000000000007941 */ /* 0x000fea0003800200 */
.L_x_935:
        /* <DEDUP_REMOVED lines=23> */
.L_x_938:
[----:B------:R-:W-:Y:S05]  /*7ba0*/  BSYNC.RECONVERGENT B0 ;  /* 0x0000000000007941 */ /* 0x000fea0003800200 */
.L_x_937:
        /* <DEDUP_REMOVED lines=23> */
.L_x_940:
[----:B------:R-:W-:Y:S05]  /*7d20*/  BSYNC.RECONVERGENT B0 ;  /* 0x0000000000007941 */ /* 0x000fea0003800200 */
.L_x_939:
        /* <DEDUP_REMOVED lines=23> */
.L_x_942:
[----:B------:R-:W-:Y:S05]  /*7ea0*/  BSYNC.RECONVERGENT B0 ;  /* 0x0000000000007941 */ /* 0x000fea0003800200 */
.L_x_941:
        /* <DEDUP_REMOVED lines=8> */
.L_x_901:
[----:B------:R-:W-:Y:S01]  /*7f30*/  HFMA2 R194, -RZ, RZ, 0, 5.9604644775390625e-08 ;  /* 0x00000001ffc27431 */ /* 0x000fe200000001ff */
[----:B------:R-:W-:Y:S01]  /*7f40*/  BSSY B0, `(.L_x_943) ;  /* 0x0000006000007945 */ /* 0x000fe20003800000 */
[----:B------:R-:W-:Y:S02]  /*7f50*/  MOV R195, 0x1f ;  /* 0x0000001f00c37802 */ /* 0x000fe40000000f00 */
[----:B------:R-:W-:-:S07]  /*7f60*/  MOV R192, 0xffffffff ;  /* 0xffffffff00c07802 */ /* 0x000fce0000000f00 */
[----:B-----5:R-:W-:Y:S05]  /*7f70*/  WARPSYNC.COLLECTIVE R192, `(.L_x_944) ;  /* 0x00000000c0087348 */ /* 0x020fea0003c00000 */
[----:B------:R0:W1:Y:S02]  /*7f80*/  SHFL.BFLY P0, R193, R233, R194, R195 ;  /* 0x0c0000c2e9c17389 */ /* 0x00006400000000c3 */
[----:B01---5:R-:W-:Y:S05]  /*7f90*/  ENDCOLLECTIVE ;  /* 0x000000000000791b */ /* 0x023fea0003800000 */
.L_x_944:
[----:B------:R-:W-:Y:S05]  /*7fa0*/  BSYNC B0 ;  /* 0x0000000000007941 */ /* 0x000fea0003800000 */
.L_x_943:
        /* <DEDUP_REMOVED lines=9> */
.L_x_945:
[----:B------:R-:W-:Y:S01]  /*8040*/  MOV R233, R184 ;  /* 0x000000b800e97202 */ /* 0x000fe20000000f00 */
[----:B------:R-:W-:Y:S01]  /*8050*/  HFMA2 R194, -RZ, RZ, 0, 1.1920928955078125e-07 ;  /* 0x00000002ffc27431 */ /* 0x000fe200000001ff */
[----:B------:R-:W-:-:S07]  /*8060*/  MOV R185, R193 ;  /* 0x000000c100b97202 */ /* 0x000fce0000000f00 */
[----:B------:R-:W-:Y:S05]  /*8070*/  WARPSYNC.COLLECTIVE R192, `(.L_x_946) ;  /* 0x00000000c0087348 */ /* 0x000fea0003c00000 */
[----:B------:R0:W1:Y:S02]  /*8080*/  SHFL.BFLY P0, R193, R233, R194, R195 ;  /* 0x0c0000c2e9c17389 */ /* 0x00006400000000c3 */
[----:B01----:R-:W-:Y:S05]  /*8090*/  ENDCOLLECTIVE ;  /* 0x000000000000791b */ /* 0x003fea0003800000 */
.L_x_946:
[----:B------:R-:W-:-:S05]  /*80a0*/  FADD.FTZ R185, R185, R232 ;  /* 0x000000e8b9b97221 */ /* 0x000fca0000010000 */
[----:B------:R-:W-:Y:S02]  /*80b0*/  MOV R233, R185 ;  /* 0x000000b900e97202 */ /* 0x000fe40000000f00 */
[----:B------:R-:W-:-:S07]  /*80c0*/  MOV R187, R193 ;  /* 0x000000c100bb7202 */ /* 0x000fce0000000f00 */
[----:B------:R-:W-:Y:S05]  /*80d0*/  WARPSYNC.COLLECTIVE R192, `(.L_x_947) ;  /* 0x00000000c0087348 */ /* 0x000fea0003c00000 */
[----:B------:R0:W1:Y:S02]  /*80e0*/  SHFL.BFLY P0, R193, R233, R194, R195 ;  /* 0x0c0000c2e9c17389 */ /* 0x00006400000000c3 */
[----:B01----:R-:W-:Y:S05]  /*80f0*/  ENDCOLLECTIVE ;  /* 0x000000000000791b */ /* 0x003fea0003800000 */
.L_x_947:
[----:B------:R-:W-:-:S05]  /*8100*/  FADD.FTZ R187, R184, R187 ;  /* 0x000000bbb8bb7221 */ /* 0x000fca0000010000 */
[----:B------:R-:W-:Y:S01]  /*8110*/  MOV R233, R187 ;  /* 0x000000bb00e97202 */ /* 0x000fe20000000f00 */
[----:B------:R-:W-:Y:S01]  /*8120*/  HFMA2 R194, -RZ, RZ, 0, 2.384185791015625e-07 ;  /* 0x00000004ffc27431 */ /* 0x000fe200000001ff */
[----:B------:R-:W-:-:S07]  /*8130*/  MOV R186, R193 ;  /* 0x000000c100ba7202 */ /* 0x000fce0000000f00 */
[----:B------:R-:W-:Y:S05]  /*8140*/  WARPSYNC.COLLECTIVE R192, `(.L_x_948) ;  /* 0x00000000c0087348 */ /* 0x000fea0003c00000 */
[----:B------:R0:W1:Y:S02]  /*8150*/  SHFL.BFLY P0, R193, R233, R194, R195 ;  /* 0x0c0000c2e9c17389 */ /* 0x00006400000000c3 */
[----:B01----:R-:W-:Y:S05]  /*8160*/  ENDCOLLECTIVE ;  /* 0x000000000000791b */ /* 0x003fea0003800000 */
.L_x_948:
[----:B------:R-:W-:-:S05]  /*8170*/  FADD.FTZ R186, R185, R186 ;  /* 0x000000bab9ba7221 */ /* 0x000fca0000010000 */
[----:B------:R-:W-:Y:S02]  /*8180*/  MOV R233, R186 ;  /* 0x000000ba00e97202 */ /* 0x000fe40000000f00 */
[----:B------:R-:W-:-:S07]  /*8190*/  MOV R188, R193 ;  /* 0x000000c100bc7202 */ /* 0x000fce0000000f00 */
[----:B------:R-:W-:Y:S05]  /*81a0*/  WARPSYNC.COLLECTIVE R192, `(.L_x_949) ;  /* 0x00000000c0087348 */ /* 0x000fea0003c00000 */
[----:B------:R0:W1:Y:S02]  /*81b0*/  SHFL.BFLY P0, R193, R233, R194, R195 ;  /* 0x0c0000c2e9c17389 */ /* 0x00006400000000c3 */
[----:B01----:R-:W-:Y:S05]  /*81c0*/  ENDCOLLECTIVE ;  /* 0x000000000000791b */ /* 0x003fea0003800000 */
.L_x_949:
[----:B------:R-:W-:-:S05]  /*81d0*/  FADD.FTZ R188, R187, R188 ;  /* 0x000000bcbbbc7221 */ /* 0x000fca0000010000 */
[----:B------:R-:W-:Y:S01]  /*81e0*/  MOV R233, R188 ;  /* 0x000000bc00e97202 */ /* 0x000fe20000000f00 */
[----:B------:R-:W-:Y:S01]  /*81f0*/  HFMA2 R194, -RZ, RZ, 0, 4.76837158203125e-07 ;  /* 0x00000008ffc27431 */ /* 0x000fe200000001ff */
[----:B------:R-:W-:-:S07]  /*8200*/  MOV R189, R193 ;  /* 0x000000c100bd7202 */ /* 0x000fce0000000f00 */
[----:B------:R-:W-:Y:S05]  /*8210*/  WARPSYNC.COLLECTIVE R192, `(.L_x_950) ;  /* 0x00000000c0087348 */ /* 0x000fea0003c00000 */
[----:B------:R0:W1:Y:S02]  /*8220*/  SHFL.BFLY P0, R193, R233, R194, R195 ;  /* 0x0c0000c2e9c17389 */ /* 0x00006400000000c3 */
[----:B01----:R-:W-:Y:S05]  /*8230*/  ENDCOLLECTIVE ;  /* 0x000000000000791b */ /* 0x003fea0003800000 */
.L_x_950:
[----:B------:R-:W-:-:S05]  /*8240*/  FADD.FTZ R189, R186, R189 ;  /* 0x000000bdbabd7221 */ /* 0x000fca0000010000 */
[----:B------:R-:W-:Y:S02]  /*8250*/  MOV R233, R189 ;  /* 0x000000bd00e97202 */ /* 0x000fe40000000f00 */
[----:B------:R-:W-:-:S07]  /*8260*/  MOV R191, R193 ;  /* 0x000000c100bf7202 */ /* 0x000fce0000000f00 */
[----:B------:R-:W-:Y:S05]  /*8270*/  WARPSYNC.COLLECTIVE R192, `(.L_x_951) ;  /* 0x00000000c0087348 */ /* 0x000fea0003c00000 */
[----:B------:R0:W1:Y:S02]  /*8280*/  SHFL.BFLY P0, R193, R233, R194, R195 ;  /* 0x0c0000c2e9c17389 */ /* 0x00006400000000c3 */
[----:B01----:R-:W-:Y:S05]  /*8290*/  ENDCOLLECTIVE ;  /* 0x000000000000791b */ /* 0x003fea0003800000 */
.L_x_951:
[----:B------:R-:W-:-:S05]  /*82a0*/  FADD.FTZ R191, R188, R191 ;  /* 0x000000bfbcbf7221 */ /* 0x000fca0000010000 */
[----:B------:R-:W-:Y:S01]  /*82b0*/  MOV R233, R191 ;  /* 0x000000bf00e97202 */ /* 0x000fe20000000f00 */
[----:B------:R-:W-:Y:S01]  /*82c0*/  HFMA2 R194, -RZ, RZ, 0, 9.5367431640625e-07 ;  /* 0x00000010ffc27431 */ /* 0x000fe200000001ff */
[----:B------:R-:W-:-:S07]  /*82d0*/  MOV R190, R193 ;  /* 0x000000c100be7202 */ /* 0x000fce0000000f00 */
[----:B------:R-:W-:Y:S05]  /*82e0*/  WARPSYNC.COLLECTIVE R192, `(.L_x_952) ;  /* 0x00000000c0087348 */ /* 0x000fea0003c00000 */
[----:B------:R0:W1:Y:S02]  /*82f0*/  SHFL.BFLY P0, R193, R233, R194, R195 ;  /* 0x0c0000c2e9c17389 */ /* 0x00006400000000c3 */
[----:B01----:R-:W-:Y:S05]  /*8300*/  ENDCOLLECTIVE ;  /* 0x000000000000791b */ /* 0x003fea0003800000 */
.L_x_952:
[----:B------:R-:W-:-:S05]  /*8310*/  FADD.FTZ R190, R189, R190 ;  /* 0x000000bebdbe7221 */ /* 0x000fca0000010000 */
[----:B------:R-:W-:Y:S02]  /*8320*/  MOV R233, R190 ;  /* 0x000000be00e97202 */ /* 0x000fe40000000f00 */
[----:B------:R-:W-:-:S07]  /*8330*/  MOV R184, R193 ;  /* 0x000000c100b87202 */ /* 0x000fce0000000f00 */
[----:B------:R-:W-:Y:S05]  /*8340*/  WARPSYNC.COLLECTIVE R192, `(.L_x_953) ;  /* 0x00000000c0087348 */ /* 0x000fea0003c00000 */
[----:B------:R0:W1:Y:S02]  /*8350*/  SHFL.BFLY P0, R193, R233, R194, R195 ;  /* 0x0c0000c2e9c17389 */ /* 0x00006400000000c3 */
[----:B01----:R-:W-:Y:S05]  /*8360*/  ENDCOLLECTIVE ;  /* 0x000000000000791b */ /* 0x003fea0003800000 */
.L_x_953:
[----:B------:R-:W-:Y:S01]  /*8370*/  MOV R185, R193 ;  /* 0x000000c100b97202 */ /* 0x000fe20000000f00 */
[----:B------:R-:W-:Y:S06]  /*8380*/  BRA `(.L_x_954) ;  /* 0xffffffa0005c7947 */ /* 0x000fec000383ffff */
.L_x_955:
        /* <DEDUP_REMOVED lines=15> */
.L_x_4946:


//--------------------- .text._ZN10layer_norm31ln_parallel_residual_bwd_kernelINS_13Kernel_traitsIf13__nv_bfloat16S2_S2_fjLj768ELj1ELj4ELj1ELj16ENS_18Kernel_traits_baseILj768EfS2_S2_S2_fjLj128EEEEELb0ELb0ELb1EEEvNS_9BwdParamsE --------------------------
	.section	.text._ZN10layer_norm31ln_parallel_residual_bwd_kernelINS_13Kernel_traitsIf13__nv_bfloat16S2_S2_fjLj768ELj1ELj4ELj1ELj16ENS_18Kernel_traits_baseILj768EfS2_S2_S2_fjLj128EEEEELb0ELb0ELb1EEEvNS_9BwdParamsE,"ax",@progbits
	.align	128
        .global         _ZN10layer_norm31ln_parallel_residual_bwd_kernelINS_13Kernel_traitsIf13__nv_bfloat16S2_S2_fjLj768ELj1ELj4ELj1ELj16ENS_18Kernel_traits_baseILj768EfS2_S2_S2_fjLj128EEEEELb0ELb0ELb1EEEvNS_9BwdParamsE
        .type           _ZN10layer_norm31ln_parallel_residual_bwd_kernelINS_13Kernel_traitsIf13__nv_bfloat16S2_S2_fjLj768ELj1ELj4ELj1ELj16ENS_18Kernel_traits_baseILj768EfS2_S2_S2_fjLj128EEEEELb0ELb0ELb1EEEvNS_9BwdParamsE,@function
        .size           _ZN10layer_norm31ln_parallel_residual_bwd_kernelINS_13Kernel_traitsIf13__nv_bfloat16S2_S2_fjLj768ELj1ELj4ELj1ELj16ENS_18Kernel_traits_baseILj768EfS2_S2_S2_fjLj128EEEEELb0ELb0ELb1EEEvNS_9BwdParamsE,(.L_x_4947 - _ZN10layer_norm31ln_parallel_residual_bwd_kernelINS_13Kernel_traitsIf13__nv_bfloat16S2_S2_fjLj768ELj1ELj4ELj1ELj16ENS_18Kernel_traits_baseILj768EfS2_S2_S2_fjLj128EEEEELb0ELb0ELb1EEEvNS_9BwdParamsE)
        .other          _ZN10layer_norm31ln_parallel_residual_bwd_kernelINS_13Kernel_traitsIf13__nv_bfloat16S2_S2_fjLj768ELj1ELj4ELj1ELj16ENS_18Kernel_traits_baseILj768EfS2_S2_S2_fjLj128EEEEELb0ELb0ELb1EEEvNS_9BwdParamsE,@"STO_CUDA_ENTRY STV_DEFAULT"
_ZN10layer_norm31ln_parallel_residual_bwd_kernelINS_13Kernel_traitsIf13__nv_bfloat16S2_S2_fjLj768ELj1ELj4ELj1ELj16ENS_18Kernel_traits_baseILj768EfS2_S2_S2_fjLj128EEEEELb0ELb0ELb1EEEvNS_9BwdParamsE:
.text._ZN10layer_norm31ln_parallel_residual_bwd_kernelINS_13Kernel_traitsIf13__nv_bfloat16S2_S2_fjLj768ELj1ELj4ELj1ELj16ENS_18Kernel_traits_baseILj768EfS2_S2_S2_fjLj128EEEEELb0ELb0ELb1EEEvNS_9BwdParamsE:
        /* <DEDUP_REMOVED lines=68> */
[----:B------:R-:W-:Y:S01]  /*0440*/  HFMA2 R0, -RZ, RZ, 0, 0 ;  /* 0x00000000ff007431 */ /* 0x000fe200000001ff */
[----:B------:R-:W-:Y:S01]  /*0450*/  BSSY B1, `(.L_x_958) ;  /* 0x00005cf000017945 */ /* 0x000fe20003800000 */
[----:B------:R-:W-:Y:S02]  /*0460*/  CS2R R8, SRZ ;  /* 0x0000000000087805 */ /* 0x000fe4000001ff00 */
[----:B------:R-:W-:Y:S02]  /*0470*/  CS2R R144, SRZ ;  /* 0x0000000000907805 */ /* 0x000fe4000001ff00 */
[----:B------:R-:W-:Y:S02]  /*0480*/  CS2R R150, SRZ ;  /* 0x0000000000967805 */ /* 0x000fe4000001ff00 */
[----:B------:R-:W-:Y:S02]  /*0490*/  CS2R R32, SRZ ;  /* 0x0000000000207805 */ /* 0x000fe4000001ff00 */
[----:B------:R-:W-:-:S02]  /*04a0*/  CS2R R148, SRZ ;  /* 0x0000000000947805 */ /* 0x000fc4000001ff00 */
[----:B------:R-:W-:Y:S02]  /*04b0*/  CS2R R34, SRZ ;  /* 0x0000000000227805 */ /* 0x000fe4000001ff00 */
[----:B------:R-:W-:Y:S02]  /*04c0*/  CS2R R6, SRZ ;  /* 0x0000000000067805 */ /* 0x000fe4000001ff00 */
[----:B------:R-:W-:Y:S01]  /*04d0*/  CS2R R16, SRZ ;  /* 0x0000000000107805 */ /* 0x000fe2000001ff00 */
[----:B0-----:R-:W-:Y:S01]  /*04e0*/  IMAD.WIDE.U32 R2, R200, 0x20, R2 ;  /* 0x00000020c8027825 */ /* 0x001fe200078e0002 */
[----:B------:R-:W-:Y:S02]  /*04f0*/  CS2R R18, SRZ ;  /* 0x0000000000127805 */ /* 0x000fe4000001ff00 */
[----:B------:R-:W-:Y:S02]  /*0500*/  CS2R R156, SRZ ;  /* 0x00000000009c7805 */ /* 0x000fe4000001ff00 */
[----:B------:R-:W-:-:S02]  /*0510*/  CS2R R160, SRZ ;  /* 0x0000000000a07805 */ /* 0x000fc4000001ff00 */
[----:B------:R-:W-:Y:S01]  /*0520*/  CS2R R164, SRZ ;  /* 0x0000000000a47805 */ /* 0x000fe2000001ff00 */
[----:B------:R-:W5:Y:S01]  /*0530*/  LDG.E.128 R84, desc[UR10][R2.64] ;  /* 0x0000000a02547981 */ /* 0x000f62000c1e1d00 */
[----:B-1----:R-:W-:-:S03]  /*0540*/  IMAD.WIDE.U32 R4, R200, 0x20, R4 ;  /* 0x00000020c8047825 */ /* 0x002fc600078e0004 */
[----:B------:R-:W5:Y:S01]  /*0550*/  LDG.E.128 R80, desc[UR10][R2.64+0x10] ;  /* 0x0000100a02507981 */ /* 0x000f62000c1e1d00 */
[----:B------:R-:W-:Y:S02]  /*0560*/  CS2R R168, SRZ ;  /* 0x0000000000a87805 */ /* 0x000fe4000001ff00 */
[----:B------:R-:W-:Y:S02]  /*0570*/  CS2R R172, SRZ ;  /* 0x0000000000ac7805 */ /* 0x000fe4000001ff00 */
[----:B------:R-:W-:Y:S01]  /*0580*/  CS2R R176, SRZ ;  /* 0x0000000000b07805 */ /* 0x000fe2000001ff00 */
[----:B------:R-:W5:Y:S01]  /*0590*/  LDG.E.128 R76, desc[UR10][R2.64+0x400] ;  /* 0x0004000a024c7981 */ /* 0x000f62000c1e1d00 */
[----:B------:R-:W-:Y:S02]  /*05a0*/  CS2R R180, SRZ ;  /* 0x0000000000b47805 */ /* 0x000fe4000001ff00 */
[----:B------:R-:W-:Y:S02]  /*05b0*/  CS2R R184, SRZ ;  /* 0x0000000000b87805 */ /* 0x000fe4000001ff00 */
[----:B------:R-:W-:Y:S01]  /*05c0*/  CS2R R188, SRZ ;  /* 0x0000000000bc7805 */ /* 0x000fe2000001ff00 */
[----:B------:R-:W5:Y:S01]  /*05d0*/  LDG.E.128 R72, desc[UR10][R2.64+0x410] ;  /* 0x0004100a02487981 */ /* 0x000f62000c1e1d00 */
[----:B------:R-:W-:-:S02]  /*05e0*/  CS2R R192, SRZ ;  /* 0x0000000000c07805 */ /* 0x000fc4000001ff00 */
[----:B------:R-:W-:Y:S02]  /*05f0*/  CS2R R196, SRZ ;  /* 0x0000000000c47805 */ /* 0x000fe4000001ff00 */
[----:B------:R-:W-:Y:S01]  /*0600*/  CS2R R152, SRZ ;  /* 0x0000000000987805 */ /* 0x000fe2000001ff00 */
[----:B------:R-:W5:Y:S01]  /*0610*/  LDG.E.128 R68, desc[UR10][R2.64+0x800] ;  /* 0x0008000a02447981 */ /* 0x000f62000c1e1d00 */
[----:B------:R-:W-:Y:S02]  /*0620*/  CS2R R38, SRZ ;  /* 0x0000000000267805 */ /* 0x000fe4000001ff00 */
[----:B------:R-:W-:Y:S02]  /*0630*/  CS2R R36, SRZ ;  /* 0x0000000000247805 */ /* 0x000fe4000001ff00 */
[----:B------:R-:W-:Y:S01]  /*0640*/  CS2R R30, SRZ ;  /* 0x00000000001e7805 */ /* 0x000fe2000001ff00 */
[----:B------:R0:W5:Y:S01]  /*0650*/  LDG.E.128 R64, desc[UR10][R2.64+0x810] ;  /* 0x0008100a02407981 */ /* 0x000162000c1e1d00 */
[----:B------:R-:W-:-:S02]  /*0660*/  CS2R R146, SRZ ;  /* 0x0000000000927805 */ /* 0x000fc4000001ff00 */
        /* <DEDUP_REMOVED lines=8> */
[----:B0-----:R-:W-:Y:S02]  /*06f0*/  CS2R R2, SRZ ;  /* 0x0000000000027805 */ /* 0x001fe4000001ff00 */
        /* <DEDUP_REMOVED lines=16> */
[----:B------:R-:W-:Y:S02]  /*0800*/  CS2R R10, SRZ ;  /* 0x00000000000a7805 */ /* 0x000fe4000001ff00 */
[----:B------:R-:W-:Y:S02]  /*0810*/  CS2R R12, SRZ ;  /* 0x00000000000c7805 */ /* 0x000fe4000001ff00 */
[----:B------:R-:W-:Y:S02]  /*0820*/  MOV R202, RZ ;  /* 0x000000ff00ca7202 */ /* 0x000fe40000000f00 */
[----:B0-----:R-:W-:-:S07]  /*0830*/  CS2R R4, SRZ ;  /* 0x0000000000047805 */ /* 0x001fce000001ff00 */
.L_x_984:
        /* <DEDUP_REMOVED lines=34> */
[----:B------:R-:W-:Y:S02]  /*0a60*/  ISETP.NE.AND.EX P0, PT, RZ, UR15, PT, P0 ;  /* 0x0000000fff007c0c */ /* 0x000fe4000bf05300 */
[----:B------:R-:W-:Y:S01]  /*0a70*/  ISETP.NE.AND P2, PT, RZ, UR12, PT ;  /* 0x0000000cff007c0c */ /* 0x000fe2000bf45270 */
[----:B------:R-:W-:Y:S01]  /*0a80*/  UMOV UR4, 0xffffffff ;  /* 0xffffffff00047882 */ /* 0x000fe20000000000 */
[----:B------:R-:W-:Y:S02]  /*0a90*/  ISETP.NE.U32.AND P1, PT, RZ, UR14, PT ;  /* 0x0000000eff007c0c */ /* 0x000fe4000bf25070 */
[C---:B----4-:R-:W-:Y:S02]  /*0aa0*/  SHF.L.U32 R209, R108.reuse, 0x10, RZ ;  /* 0x000000106cd17819 */ /* 0x050fe400000006ff */
[----:B------:R-:W-:Y:S02]  /*0ab0*/  PRMT R222, R108, 0x7632, R222 ;  /* 0x000076326cde7816 */ /* 0x000fe400000000de */
[----:B------:R-:W-:-:S02]  /*0ac0*/  FSEL R226, R226, RZ, !P2 ;  /* 0x000000ffe2e27208 */ /* 0x000fc40005000000 */
[C---:B------:R-:W-:Y:S02]  /*0ad0*/  PRMT R211, R109.reuse, 0x7632, R211 ;  /* 0x000076326dd37816 */ /* 0x040fe400000000d3 */
[----:B------:R-:W-:Y:S02]  /*0ae0*/  SHF.L.U32 R225, R109, 0x10, RZ ;  /* 0x000000106de17819 */ /* 0x000fe400000006ff */
[----:B------:R-:W0:Y:S01]  /*0af0*/  @P0 LDC.64 R108, c[0x0][0x438] ;  /* 0x00010e00ff6c0b82 */ /* 0x000e220000000a00 */
[C---:B--2---:R-:W-:Y:S02]  /*0b00*/  PRMT R212, R115.reuse, 0x7632, R212 ;  /* 0x0000763273d47816 */ /* 0x044fe400000000d4 */
[----:B------:R-:W-:Y:S01]  /*0b10*/  SHF.L.U32 R228, R115, 0x10, RZ ;  /* 0x0000001073e47819 */ /* 0x000fe200000006ff */
[----:B------:R-:W-:Y:S01]  /*0b20*/  FADD.FTZ R115, -R226, R209 ;  /* 0x000000d1e2737221 */ /* 0x000fe20000010100 */
[----:B------:R-:W-:Y:S02]  /*0b30*/  PRMT R210, R111, 0x7632, R210 ;  /* 0x000076326fd27816 */ /* 0x000fe400000000d2 */
[----:B---3--:R-:W-:-:S02]  /*0b40*/  SHF.L.U32 R224, R116, 0x10, RZ ;  /* 0x0000001074e07819 */ /* 0x008fc400000006ff */
[----:B------:R-:W-:Y:S02]  /*0b50*/  SHF.L.U32 R231, R111, 0x10, RZ ;  /* 0x000000106fe77819 */ /* 0x000fe400000006ff */
[----:B------:R-:W-:Y:S01]  /*0b60*/  SHF.L.U32 R206, R112, 0x10, RZ ;  /* 0x0000001070ce7819 */ /* 0x000fe200000006ff */
[----:B-----5:R-:W-:Y:S01]  /*0b70*/  FMUL.FTZ R111, R60, R224 ;  /* 0x000000e03c6f7220 */ /* 0x020fe20000410000 */
[----:B------:R-:W-:Y:S01]  /*0b80*/  FMUL.FTZ R115, R204, R115 ;  /* 0x00000073cc737220 */ /* 0x000fe20000410000 */
[----:B------:R-:W-:Y:S02]  /*0b90*/  PRMT R208, R110, 0x7632, R208 ;  /* 0x000076326ed07816 */ /* 0x000fe400000000d0 */
[----:B------:R-:W-:Y:S01]  /*0ba0*/  FADD.FTZ R199, R206, R199 ;  /* 0x000000c7cec77221 */ /* 0x000fe20000010000 */
[----:B------:R-:W-:Y:S01]  /*0bb0*/  SHF.L.U32 R229, R110, 0x10, RZ ;  /* 0x000000106ee57819 */ /* 0x000fe200000006ff */
[-C--:B------:R-:W-:Y:S01]  /*0bc0*/  FFMA.FTZ R202, R115, R206.reuse, R202 ;  /* 0x000000ce73ca7223 */ /* 0x080fe200000100ca */
[----:B------:R-:W-:-:S02]  /*0bd0*/  FFMA.FTZ R206, R84, R206, R111 ;  /* 0x000000ce54ce7223 */ /* 0x000fc4000001006f */
[----:B------:R-:W1:Y:S01]  /*0be0*/  @P0 LDC.64 R110, c[0x0][0x438] ;  /* 0x00010e00ff6e0b82 */ /* 0x000e620000000a00 */
[----:B------:R-:W-:Y:S02]  /*0bf0*/  PRMT R220, R112, 0x7632, R220 ;  /* 0x0000763270dc7816 */ /* 0x000fe400000000dc */
[C---:B------:R-:W-:Y:S02]  /*0c00*/  PRMT R214, R113.reuse, 0x7632, R214 ;  /* 0x0000763271d67816 */ /* 0x040fe400000000d6 */
[----:B------:R-:W-:-:S03]  /*0c10*/  SHF.L.U32 R227, R113, 0x10, RZ ;  /* 0x0000001071e37819 */ /* 0x000fc600000006ff */
[----:B------:R-:W2:Y:S01]  /*0c20*/  @P0 LDC.64 R112, c[0x0][0x438] ;  /* 0x00010e00ff700b82 */ /* 0x000ea20000000a00 */
[----:B0-----:R-:W-:Y:S01]  /*0c30*/  @P0 IMAD.WIDE.U32 R108, R205, 0x10, R108 ;  /* 0x00000010cd6c0825 */ /* 0x001fe200078e006c */
[----:B------:R-:W-:-:S03]  /*0c40*/  SHF.L.U32 R218, R118, 0x10, RZ ;  /* 0x0000001076da7819 */ /* 0x000fc600000006ff */
[----:B------:R-:W-:Y:S01]  /*0c50*/  FADD.FTZ R209, -R226, R225 ;  /* 0x000000e1e2d17221 */ /* 0x000fe20000010100 */
[C---:B------:R-:W-:Y:S01]  /*0c60*/  PRMT R213, R114.reuse, 0x7632, R213 ;  /* 0x0000763272d57816 */ /* 0x040fe200000000d5 */
[----:B------:R0:W5:Y:S01]  /*0c70*/  @P0 LDG.E.128 R92, desc[UR10][R108.64] ;  /* 0x0000000a6c5c0981 */ /* 0x000162000c1e1d00 */
[----:B------:R-:W-:Y:S01]  /*0c80*/  SHF.L.U32 R114, R114, 0x10, RZ ;  /* 0x0000001072727819 */ /* 0x000fe200000006ff */
[----:B------:R-:W-:Y:S01]  /*0c90*/  FMUL.FTZ R225, R56, R218 ;  /* 0x000000da38e17220 */ /* 0x000fe20000410000 */
[----:B------:R-:W-:Y:S01]  /*0ca0*/  SHF.L.U32 R219, R117, 0x10, RZ ;  /* 0x0000001075db7819 */ /* 0x000fe200000006ff */
[----:B------:R-:W-:Y:S01]  /*0cb0*/  FMUL.FTZ R209, R204, R209 ;  /* 0x000000d1ccd17220 */ /* 0x000fe20000410000 */
[----:B------:R-:W-:Y:S02]  /*0cc0*/  PRMT R223, R116, 0x7632, R223 ;  /* 0x0000763274df7816 */ /* 0x000fe400000000df */
[----:B0-----:R-:W-:Y:S01]  /*0cd0*/  SHF.L.U32 R109, R208, 0x10, RZ ;  /* 0x00000010d06d7819 */ /* 0x001fe200000006ff */
[----:B-1----:R-:W-:Y:S01]  /*0ce0*/  @P0 IMAD.WIDE.U32 R110, R207, 0x10, R110 ;  /* 0x00000010cf6e0825 */ /* 0x002fe200078e006e */
[----:B------:R-:W-:-:S03]  /*0cf0*/  PRMT R221, R117, 0x7632, R221 ;  /* 0x0000763275dd7816 */ /* 0x000fc600000000dd */
[----:B------:R-:W-:Y:S01]  /*0d00*/  FMUL.FTZ R117, R62, R219 ;  /* 0x000000db3e757220 */ /* 0x000fe20000410000 */
[----:B------:R-:W-:Y:S01]  /*0d10*/  PRMT R215, R118, 0x7632, R215 ;  /* 0x0000763276d77816 */ /* 0x000fe200000000d7 */
[----:B------:R-:W-:Y:S01]  /*0d20*/  FFMA.FTZ R116, R80, R114, R225 ;  /* 0x0000007250747223 */ /* 0x000fe200000100e1 */
[C---:B------:R-:W-:Y:S01]  /*0d30*/  PRMT R217, R119.reuse, 0x7632, R217 ;  /* 0x0000763277d97816 */ /* 0x040fe200000000d9 */
[C---:B------:R-:W-:Y:S01]  /*0d40*/  FADD.FTZ R109, -R226.reuse, R109 ;  /* 0x0000006de26d7221 */ /* 0x040fe20000010100 */
[----:B------:R-:W-:Y:S01]  /*0d50*/  SHF.L.U32 R216, R119, 0x10, RZ ;  /* 0x0000001077d87819 */ /* 0x000fe200000006ff */
[----:B------:R-:W-:Y:S01]  /*0d60*/  FADD.FTZ R119, -R226, R229 ;  /* 0x000000e5e2777221 */ /* 0x000fe20000010100 */
[----:B------:R-:W-:Y:S01]  /*0d70*/  SHF.L.U32 R225, R222, 0x10, RZ ;  /* 0x00000010dee17819 */ /* 0x000fe200000006ff */
[----:B------:R0:W5:Y:S01]  /*0d80*/  @P0 LDG.E.128 R96, desc[UR10][R110.64] ;  /* 0x0000000a6e600981 */ /* 0x000162000c1e1d00 */
[----:B------:R-:W-:Y:S01]  /*0d90*/  SHF.L.U32 R208, R215, 0x10, RZ ;  /* 0x00000010d7d07819 */ /* 0x000fe200000006ff */
[----:B------:R-:W-:Y:S01]  /*0da0*/  FADD.FTZ R191, R227, R191 ;  /* 0x000000bfe3bf7221 */ /* 0x000fe20000010000 */
[-C--:B------:R-:W-:Y:S01]  /*0db0*/  FFMA.FTZ R192, R209, R227.reuse, R192 ;  /* 0x000000e3d1c07223 */ /* 0x080fe200000100c0 */
[----:B------:R-:W-:Y:S01]  /*0dc0*/  FFMA.FTZ R118, R86, R227, R117 ;  /* 0x000000e356767223 */ /* 0x000fe20000010075 */
[----:B------:R-:W-:Y:S01]  /*0dd0*/  FMUL.FTZ R119, R204, R119 ;  /* 0x00000077cc777220 */ /* 0x000fe20000410000 */
[----:B------:R-:W-:Y:S01]  /*0de0*/  FMUL.FTZ R227, R58, R216 ;  /* 0x000000d83ae37220 */ /* 0x000fe20000410000 */
[----:B--2---:R-:W-:Y:S01]  /*0df0*/  @P0 IMAD.WIDE.U32 R112, R203, 0x10, R112 ;  /* 0x00000010cb700825 */ /* 0x004fe200078e0070 */
[----:B------:R-:W-:-:S03]  /*0e00*/  SHF.L.U32 R222, R223, 0x10, RZ ;  /* 0x00000010dfde7819 */ /* 0x000fc600000006ff */
[----:B0-----:R-:W-:Y:S01]  /*0e10*/  FMUL.FTZ R111, R204, R109 ;  /* 0x0000006dcc6f7220 */ /* 0x001fe20000410000 */
[C---:B------:R-:W-:Y:S01]  /*0e20*/  FADD.FTZ R225, -R226.reuse, R225 ;  /* 0x000000e1e2e17221 */ /* 0x040fe20000010100 */
[----:B------:R-:W-:Y:S01]  /*0e30*/  SHF.L.U32 R211, R211, 0x10, RZ ;  /* 0x00000010d3d37819 */ /* 0x000fe200000006ff */
[----:B------:R-:W-:Y:S01]  /*0e40*/  FADD.FTZ R117, -R226, R231 ;  /* 0x000000e7e2757221 */ /* 0x000fe20000010100 */
[----:B------:R-:W-:Y:S01]  /*0e50*/  SHF.L.U32 R110, R213, 0x10, RZ ;  /* 0x00000010d56e7819 */ /* 0x000fe200000006ff */
[----:B------:R-:W-:Y:S01]  /*0e60*/  FADD.FTZ R183, R114, R183 ;  /* 0x000000b772b77221 */ /* 0x000fe20000010000 */
[----:B------:R-:W-:Y:S01]  /*0e70*/  FFMA.FTZ R184, R119, R114, R184 ;  /* 0x0000007277b87223 */ /* 0x000fe200000100b8 */
[-C--:B------:R-:W-:Y:S01]  /*0e80*/  FMUL.FTZ R108, R57, R208.reuse ;  /* 0x000000d0396c7220 */ /* 0x080fe20000410000 */
[----:B------:R-:W-:Y:S01]  /*0e90*/  FADD.FTZ R177, R208, R177 ;  /* 0x000000b1d0b17221 */ /* 0x000fe20000010000 */
[----:B------:R-:W-:Y:S01]  /*0ea0*/  FFMA.FTZ R178, R111, R208, R178 ;  /* 0x000000d06fb27223 */ /* 0x000fe200000100b2 */
[----:B------:R-:W-:Y:S01]  /*0eb0*/  SHF.L.U32 R213, R120, 0x10, RZ ;  /* 0x0000001078d57819 */ /* 0x000fe200000006ff */
[----:B------:R-:W-:Y:S01]  /*0ec0*/  FFMA.FTZ R114, R82, R228, R227 ;  /* 0x000000e452727223 */ /* 0x000fe200000100e3 */
[----:B------:R-:W-:Y:S01]  /*0ed0*/  FADD.FTZ R197, R224, R197 ;  /* 0x000000c5e0c57221 */ /* 0x000fe20000010000 */
[----:B------:R-:W-:Y:S01]  /*0ee0*/  FFMA.FTZ R198, R115, R224, R198 ;  /* 0x000000e073c67223 */ /* 0x000fe200000100c6 */
[----:B------:R-:W-:Y:S01]  /*0ef0*/  SHF.L.U32 R220, R220, 0x10, RZ ;  /* 0x00000010dcdc7819 */ /* 0x000fe200000006ff */
[----:B------:R-:W-:Y:S01]  /*0f00*/  FADD.FTZ R189, R219, R189 ;  /* 0x000000bddbbd7221 */ /* 0x000fe20000010000 */
[----:B------:R-:W-:Y:S01]  /*0f10*/  FFMA.FTZ R190, R209, R219, R190 ;  /* 0x000000dbd1be7223 */ /* 0x000fe200000100be */
[C---:B------:R-:W-:Y:S01]  /*0f20*/  PRMT R208, R121.reuse, 0x7632, R208 ;  /* 0x0000763279d07816 */ /* 0x040fe200000000d0 */
[----:B------:R0:W5:Y:S01]  /*0f30*/  @P0 LDG.E.128 R88, desc[UR10][R112.64] ;  /* 0x0000000a70580981 */ /* 0x000162000c1e1d00 */
[----:B------:R-:W-:Y:S01]  /*0f40*/  SHF.L.U32 R215, R121, 0x10, RZ ;  /* 0x0000001079d77819 */ /* 0x000fe200000006ff */
[----:B------:R-:W-:Y:S01]  /*0f50*/  FMUL.FTZ R227, R204, R225 ;  /* 0x000000e1cce37220 */ /* 0x000fe20000410000 */
[----:B------:R-:W-:Y:S01]  /*0f60*/  FMUL.FTZ R224, R61, R222 ;  /* 0x000000de3de07220 */ /* 0x000fe20000410000 */
[----:B------:R-:W-:Y:S01]  /*0f70*/  FADD.FTZ R181, R218, R181 ;  /* 0x000000b5dab57221 */ /* 0x000fe20000010000 */
[----:B------:R-:W-:Y:S01]  /*0f80*/  FFMA.FTZ R182, R119, R218, R182 ;  /* 0x000000da77b67223 */ /* 0x000fe200000100b6 */
[----:B------:R-:W-:-:S02]  /*0f90*/  PRMT R121, R123, 0x7632, R121 ;  /* 0x000076327b797816 */ /* 0x000fc40000000079 */
[----:B------:R-:W-:Y:S01]  /*0fa0*/  SHF.L.U32 R219, R123, 0x10, RZ ;  /* 0x000000107bdb7819 */ /* 0x000fe200000006ff */
[----:B------:R-:W-:Y:S01]  /*0fb0*/  FMUL.FTZ R117, R204, R117 ;  /* 0x00000075cc757220 */ /* 0x000fe20000410000 */
[----:B0-----:R-:W-:Y:S01]  /*0fc0*/  FADD.FTZ R113, -R226, R211 ;  /* 0x000000d3e2717221 */ /* 0x001fe20000010100 */
[C---:B------:R-:W-:Y:S02]  /*0fd0*/  PRMT R123, R126.reuse, 0x7632, R123 ;  /* 0x000076327e7b7816 */ /* 0x040fe4000000007b */
[----:B------:R-:W-:Y:S01]  /*0fe0*/  SHF.L.U32 R218, R126, 0x10, RZ ;  /* 0x000000107eda7819 */ /* 0x000fe200000006ff */
[----:B------:R-:W-:Y:S01]  /*0ff0*/  FADD.FTZ R213, -R226, R213 ;  /* 0x000000d5e2d57221 */ /* 0x000fe20000010100 */
[----:B------:R-:W-:Y:S02]  /*1000*/  SHF.L.U32 R211, R210, 0x10, RZ ;  /* 0x00000010d2d37819 */ /* 0x000fe400000006ff */
[----:B------:R-:W-:Y:S01]  /*1010*/  PRMT R126, R128, 0x7632, R126 ;  /* 0x00007632807e7816 */ /* 0x000fe2000000007e */
[----:B------:R-:W-:Y:S01]  /*1020*/  FADD.FTZ R195, R220, R195 ;  /* 0x000000c3dcc37221 */ /* 0x000fe20000010000 */
[----:B------:R-:W-:Y:S01]  /*1030*/  SHF.L.U32 R128, R128, 0x10, RZ ;  /* 0x0000001080807819 */ /* 0x000fe200000006ff */
[-C--:B------:R-:W-:Y:S01]  /*1040*/  FFMA.FTZ R196, R227, R220.reuse, R196 ;  /* 0x000000dce3c47223 */ /* 0x080fe200000100c4 */
[----:B------:R-:W-:Y:S01]  /*1050*/  FFMA.FTZ R224, R85, R220, R224 ;  /* 0x000000dc55e07223 */ /* 0x000fe200000100e0 */
[----:B------:R-:W-:Y:S01]  /*1060*/  SHF.L.U32 R220, R221, 0x10, RZ ;  /* 0x00000010dddc7819 */ /* 0x000fe200000006ff */
[----:B------:R-:W-:Y:S01]  /*1070*/  FADD.FTZ R193, R222, R193 ;  /* 0x000000c1dec17221 */ /* 0x000fe20000010000 */
[----:B------:R-:W-:Y:S01]  /*1080*/  FFMA.FTZ R194, R227, R222, R194 ;  /* 0x000000dee3c27223 */ /* 0x000fe200000100c2 */
[----:B------:R-:W-:Y:S01]  /*1090*/  FADD.FTZ R175, R228, R175 ;  /* 0x000000afe4af7221 */ /* 0x000fe20000010000 */
[----:B------:R-:W-:Y:S01]  /*10a0*/  FFMA.FTZ R176, R117, R228, R176 ;  /* 0x000000e475b07223 */ /* 0x000fe200000100b0 */
[----:B------:R-:W-:Y:S01]  /*10b0*/  FMUL.FTZ R113, R204, R113 ;  /* 0x00000071cc717220 */ /* 0x000fe20000410000 */
[----:B------:R-:W-:Y:S01]  /*10c0*/  SHF.L.U32 R210, R217, 0x10, RZ ;  /* 0x00000010d9d27819 */ /* 0x000fe200000006ff */
[----:B------:R-:W-:Y:S01]  /*10d0*/  FADD.FTZ R109, -R226, R211 ;  /* 0x000000d3e26d7221 */ /* 0x000fe20000010100 */
[----:B------:R-:W-:Y:S01]  /*10e0*/  SHF.L.U32 R222, R124, 0x10, RZ ;  /* 0x000000107cde7819 */ /* 0x000fe200000006ff */
[----:B------:R-:W-:Y:S01]  /*10f0*/  FMUL.FTZ R225, R204, R213 ;  /* 0x000000d5cce17220 */ /* 0x000fe20000410000 */
[C---:B------:R-:W-:Y:S01]  /*1100*/  PRMT R228, R129.reuse, 0x7632, R228 ;  /* 0x0000763281e47816 */ /* 0x040fe200000000e4 */
[----:B------:R-:W-:Y:S01]  /*1110*/  FADD.FTZ R215, -R226, R215 ;  /* 0x000000d7e2d77221 */ /* 0x000fe20000010100 */
[----:B------:R-:W-:Y:S01]  /*1120*/  SHF.L.U32 R229, R129, 0x10, RZ ;  /* 0x0000001081e57819 */ /* 0x000fe200000006ff */
[----:B------:R-:W-:Y:S01]  /*1130*/  FMUL.FTZ R129, R52, R128 ;  /* 0x0000008034817220 */ /* 0x000fe20000410000 */
[----:B------:R-:W-:Y:S01]  /*1140*/  SHF.L.U32 R217, R122, 0x10, RZ ;  /* 0x000000107ad97819 */ /* 0x000fe200000006ff */
[----:B------:R-:W-:Y:S01]  /*1150*/  FADD.FTZ R179, R110, R179 ;  /* 0x000000b36eb37221 */ /* 0x000fe20000010000 */
[----:B------:R-:W-:Y:S01]  /*1160*/  FFMA.FTZ R180, R111, R110, R180 ;  /* 0x0000006e6fb47223 */ /* 0x000fe200000100b4 */
[----:B------:R-:W-:Y:S01]  /*1170*/  FMUL.FTZ R112, R63, R220 ;  /* 0x000000dc3f707220 */ /* 0x000fe20000410000 */
[----:B------:R-:W-:Y:S01]  /*1180*/  FFMA.FTZ R110, R81, R110, R108 ;  /* 0x0000006e516e7223 */ /* 0x000fe2000001006c */
[----:B------:R-:W-:Y:S01]  /*1190*/  SHF.L.U32 R212, R212, 0x10, RZ ;  /* 0x00000010d4d47819 */ /* 0x000fe200000006ff */
[----:B------:R-:W-:Y:S01]  /*11a0*/  FADD.FTZ R185, R220, R185 ;  /* 0x000000b9dcb97221 */ /* 0x000fe20000010000 */
[----:B------:R-:W-:Y:S01]  /*11b0*/  FFMA.FTZ R186, R113, R220, R186 ;  /* 0x000000dc71ba7223 */ /* 0x000fe200000100ba */
[----:B------:R-:W-:Y:S01]  /*11c0*/  PRMT R211, R120, 0x7632, R211 ;  /* 0x0000763278d37816 */ /* 0x000fe200000000d3 */
[----:B------:R-:W-:Y:S01]  /*11d0*/  FADD.FTZ R173, R216, R173 ;  /* 0x000000add8ad7221 */ /* 0x000fe20000010000 */
[----:B------:R-:W-:Y:S01]  /*11e0*/  FMUL.FTZ R109, R204, R109 ;  /* 0x0000006dcc6d7220 */ /* 0x000fe20000410000 */
[----:B------:R-:W-:Y:S01]  /*11f0*/  FMUL.FTZ R108, R59, R210 ;  /* 0x000000d23b6c7220 */ /* 0x000fe20000410000 */
[----:B------:R-:W-:Y:S01]  /*1200*/  FFMA.FTZ R174, R117, R216, R174 ;  /* 0x000000d875ae7223 */ /* 0x000fe200000100ae */
[----:B------:R-:W-:Y:S01]  /*1210*/  PRMT R120, R122, 0x7632, R120 ;  /* 0x000076327a787816 */ /* 0x000fe20000000078 */
[----:B------:R-:W-:Y:S01]  /*1220*/  FADD.FTZ R167, R222, R167 ;  /* 0x000000a7dea77221 */ /* 0x000fe20000010000 */
[----:B------:R-:W-:Y:S01]  /*1230*/  SHF.L.U32 R220, R125, 0x10, RZ ;  /* 0x000000107ddc7819 */ /* 0x000fe200000006ff */
[-C--:B------:R-:W-:Y:S01]  /*1240*/  FFMA.FTZ R168, R225, R222.reuse, R168 ;  /* 0x000000dee1a87223 */ /* 0x080fe200000100a8 */
[C---:B------:R-:W-:Y:S01]  /*1250*/  PRMT R122, R127.reuse, 0x7632, R122 ;  /* 0x000076327f7a7816 */ /* 0x040fe2000000007a */
[----:B------:R-:W-:Y:S01]  /*1260*/  FFMA.FTZ R222, R76, R222, R129 ;  /* 0x000000de4cde7223 */ /* 0x000fe20000010081 */
[----:B------:R-:W-:Y:S01]  /*1270*/  SHF.L.U32 R216, R127, 0x10, RZ ;  /* 0x000000107fd87819 */ /* 0x000fe200000006ff */
[----:B------:R-:W-:Y:S01]  /*1280*/  FMUL.FTZ R223, R204, R215 ;  /* 0x000000d7ccdf7220 */ /* 0x000fe20000410000 */
[----:B------:R-:W-:Y:S01]  /*1290*/  SHF.L.U32 R127, R130, 0x10, RZ ;  /* 0x00000010827f7819 */ /* 0x000fe200000006ff */
[----:B------:R-:W-:Y:S01]  /*12a0*/  FMUL.FTZ R129, R54, R229 ;  /* 0x000000e536817220 */ /* 0x000fe20000410000 */
[----:B------:R-:W-:Y:S01]  /*12b0*/  FADD.FTZ R217, -R226, R217 ;  /* 0x000000d9e2d97221 */ /* 0x000fe20000010100 */
[----:B------:R-:W-:Y:S01]  /*12c0*/  FADD.FTZ R171, R212, R171 ;  /* 0x000000abd4ab7221 */ /* 0x000fe20000010000 */
[-C--:B------:R-:W-:Y:S01]  /*12d0*/  FFMA.FTZ R172, R109, R212.reuse, R172 ;  /* 0x000000d46dac7223 */ /* 0x080fe200000100ac */
[----:B------:R-:W-:Y:S01]  /*12e0*/  FFMA.FTZ R108, R83, R212, R108 ;  /* 0x000000d4536c7223 */ /* 0x000fe2000001006c */
[----:B------:R-:W-:Y:S01]  /*12f0*/  PRMT R212, R124, 0x7632, R212 ;  /* 0x000076327cd47816 */ /* 0x000fe200000000d4 */
[----:B------:R-:W-:Y:S01]  /*1300*/  FADD.FTZ R159, R220, R159 ;  /* 0x0000009fdc9f7221 */ /* 0x000fe20000010000 */
[-C--:B------:R-:W-:Y:S01]  /*1310*/  FFMA.FTZ R160, R223, R220.reuse, R160 ;  /* 0x000000dcdfa07223 */ /* 0x080fe200000100a0 */
[C---:B------:R-:W-:Y:S01]  /*1320*/  PRMT R124, R131.reuse, 0x7632, R124 ;  /* 0x00007632837c7816 */ /* 0x040fe2000000007c */
[----:B------:R-:W-:Y:S01]  /*1330*/  FFMA.FTZ R220, R78, R220, R129 ;  /* 0x000000dc4edc7223 */ /* 0x000fe20000010081 */
[----:B------:R-:W-:Y:S01]  /*1340*/  FMUL.FTZ R221, R204, R217 ;  /* 0x000000d9ccdd7220 */ /* 0x000fe20000410000 */
[----:B------:R-:W-:Y:S01]  /*1350*/  SHF.L.U32 R131, R131, 0x10, RZ ;  /* 0x0000001083837819 */ /* 0x000fe200000006ff */
[----:B------:R-:W-:Y:S01]  /*1360*/  FMUL.FTZ R129, R48, R127 ;  /* 0x0000007f30817220 */ /* 0x000fe20000410000 */
[----:B------:R-:W-:Y:S01]  /*1370*/  FADD.FTZ R219, -R226, R219 ;  /* 0x000000dbe2db7221 */ /* 0x000fe20000010100 */
[----:B------:R-:W-:Y:S01]  /*1380*/  FADD.FTZ R16, R218, R16 ;  /* 0x00000010da107221 */ /* 0x000fe20000010000 */
[-C--:B------:R-:W-:Y:S01]  /*1390*/  FFMA.FTZ R13, R221, R218.reuse, R13 ;  /* 0x000000dadd0d7223 */ /* 0x080fe2000001000d */
[----:B------:R-:W-:Y:S01]  /*13a0*/  FFMA.FTZ R218, R72, R218, R129 ;  /* 0x000000da48da7223 */ /* 0x000fe20000010081 */
[----:B------:R-:W-:Y:S01]  /*13b0*/  FMUL.FTZ R219, R204, R219 ;  /* 0x000000dbccdb7220 */ /* 0x000fe20000410000 */
[----:B------:R-:W-:Y:S01]  /*13c0*/  FMUL.FTZ R129, R50, R131 ;  /* 0x0000008332817220 */ /* 0x000fe20000410000 */
[----:B------:R-:W-:-:S02]  /*13d0*/  FADD.FTZ R15, R216, R15 ;  /* 0x0000000fd80f7221 */ /* 0x000fc40000010000 */
[-C--:B------:R-:W-:Y:S01]  /*13e0*/  FFMA.FTZ R11, R219, R216.reuse, R11 ;  /* 0x000000d8db0b7223 */ /* 0x080fe2000001000b */
[----:B------:R-:W-:Y:S01]  /*13f0*/  FFMA.FTZ R216, R74, R216, R129 ;  /* 0x000000d84ad87223 */ /* 0x000fe20000010081 */
[----:B------:R-:W-:Y:S02]  /*1400*/  SHF.L.U32 R129, R208, 0x10, RZ ;  /* 0x00000010d0817819 */ /* 0x000fe400000006ff */
        /* <DEDUP_REMOVED lines=8> */
[----:B------:R-:W-:Y:S01]  /*1490*/  FADD.FTZ R187, R214, R187 ;  /* 0x000000bbd6bb7221 */ /* 0x000fe20000010000 */
[-C--:B------:R-:W-:Y:S01]  /*14a0*/  FFMA.FTZ R188, R113, R214.reuse, R188 ;  /* 0x000000d671bc7223 */ /* 0x080fe200000100bc */
[----:B------:R-:W-:Y:S01]  /*14b0*/  FFMA.FTZ R112, R87, R214, R112 ;  /* 0x000000d657707223 */ /* 0x000fe20000010070 */
[----:B------:R-:W-:Y:S01]  /*14c0*/  FADD.FTZ R169, R210, R169 ;  /* 0x000000a9d2a97221 */ /* 0x000fe20000010000 */
[----:B------:R-:W-:Y:S01]  /*14d0*/  FFMA.FTZ R170, R109, R210, R170 ;  /* 0x000000d26daa7223 */ /* 0x000fe200000100aa */
[----:B------:R-:W-:Y:S01]  /*14e0*/  SHF.L.U32 R212, R212, 0x10, RZ ;  /* 0x00000010d4d47819 */ /* 0x000fe200000006ff */
[----:B------:R-:W-:Y:S01]  /*14f0*/  FMUL.FTZ R217, R204, R211 ;  /* 0x000000d3ccd97220 */ /* 0x000fe20000410000 */
[----:B------:R-:W-:Y:S01]  /*1500*/  SHF.L.U32 R124, R124, 0x10, RZ ;  /* 0x000000107c7c7819 */ /* 0x000fe200000006ff */
[----:B------:R-:W-:Y:S01]  /*1510*/  FMUL.FTZ R214, R53, R126 ;  /* 0x0000007e35d67220 */ /* 0x000fe20000410000 */
[----:B------:R-:W-:Y:S01]  /*1520*/  PRMT R210, R125, 0x7632, R210 ;  /* 0x000076327dd27816 */ /* 0x000fe200000000d2 */
[----:B------:R-:W-:Y:S01]  /*1530*/  FADD.FTZ R121, -R226, R121 ;  /* 0x00000079e2797221 */ /* 0x000fe20000010100 */
[----:B------:R-:W-:-:S02]  /*1540*/  SHF.L.U32 R228, R228, 0x10, RZ ;  /* 0x00000010e4e47819 */ /* 0x000fc400000006ff */
[----:B------:R-:W-:Y:S01]  /*1550*/  PRMT R125, R130, 0x7632, R125 ;  /* 0x00007632827d7816 */ /* 0x000fe2000000007d */
[----:B------:R-:W-:Y:S01]  /*1560*/  FADD.FTZ R129, -R226, R129 ;  /* 0x00000081e2817221 */ /* 0x000fe20000010100 */
[----:B------:R-:W-:Y:S01]  /*1570*/  SHF.L.U32 R122, R122, 0x10, RZ ;  /* 0x000000107a7a7819 */ /* 0x000fe200000006ff */
[----:B------:R-:W-:Y:S01]  /*1580*/  FADD.FTZ R163, R212, R163 ;  /* 0x000000a3d4a37221 */ /* 0x000fe20000010000 */
[-C--:B------:R-:W-:Y:S01]  /*1590*/  FFMA.FTZ R164, R217, R212.reuse, R164 ;  /* 0x000000d4d9a47223 */ /* 0x080fe200000100a4 */
[----:B------:R-:W-:Y:S01]  /*15a0*/  FFMA.FTZ R214, R77, R212, R214 ;  /* 0x000000d44dd67223 */ /* 0x000fe200000100d6 */
[----:B------:R-:W-:Y:S01]  /*15b0*/  SHF.L.U32 R210, R210, 0x10, RZ ;  /* 0x00000010d2d27819 */ /* 0x000fe200000006ff */
[C---:B------:R-:W-:Y:S01]  /*15c0*/  FMUL.FTZ R211, R204.reuse, R121 ;  /* 0x00000079ccd37220 */ /* 0x040fe20000410000 */
[----:B------:R-:W-:Y:S01]  /*15d0*/  FMUL.FTZ R208, R51, R124 ;  /* 0x0000007c33d07220 */ /* 0x000fe20000410000 */
[----:B------:R-:W-:Y:S01]  /*15e0*/  FMUL.FTZ R212, R55, R228 ;  /* 0x000000e437d47220 */ /* 0x000fe20000410000 */
[----:B------:R-:W-:Y:S01]  /*15f0*/  SHF.L.U32 R120, R125, 0x10, RZ ;  /* 0x000000107d787819 */ /* 0x000fe200000006ff */
[----:B------:R-:W-:Y:S01]  /*1600*/  FMUL.FTZ R213, R204, R129 ;  /* 0x00000081ccd57220 */ /* 0x000fe20000410000 */
[----:B------:R-:W-:Y:S01]  /*1610*/  FADD.FTZ R5, R122, R5 ;  /* 0x000000057a057221 */ /* 0x000fe20000010000 */
[-C--:B------:R-:W-:Y:S01]  /*1620*/  FFMA.FTZ R10, R211, R122.reuse, R10 ;  /* 0x0000007ad30a7223 */ /* 0x080fe2000001000a */
[----:B------:R-:W-:Y:S01]  /*1630*/  FFMA.FTZ R208, R75, R122, R208 ;  /* 0x0000007a4bd07223 */ /* 0x000fe200000100d0 */
[----:B------:R-:W-:Y:S01]  /*1640*/  FADD.FTZ R155, R210, R155 ;  /* 0x0000009bd29b7221 */ /* 0x000fe20000010000 */
[-C--:B------:R-:W-:Y:S01]  /*1650*/  FFMA.FTZ R156, R215, R210.reuse, R156 ;  /* 0x000000d2d79c7223 */ /* 0x080fe2000001009c */
[----:B------:R-:W-:Y:S01]  /*1660*/  FFMA.FTZ R212, R79, R210, R212 ;  /* 0x000000d24fd47223 */ /* 0x000fe200000100d4 */
[----:B------:R-:W-:Y:S01]  /*1670*/  SHF.L.U32 R123, R123, 0x10, RZ ;  /* 0x000000107b7b7819 */ /* 0x000fe200000006ff */
[----:B------:R-:W-:Y:S01]  /*1680*/  FMUL.FTZ R210, R49, R120 ;  /* 0x0000007831d27220 */ /* 0x000fe20000410000 */
[C---:B------:R-:W-:Y:S01]  /*1690*/  PRMT R122, R133.reuse, 0x7632, R122 ;  /* 0x00007632857a7816 */ /* 0x040fe2000000007a */
[----:B------:R-:W-:Y:S01]  /*16a0*/  FADD.FTZ R161, R126, R161 ;  /* 0x000000a17ea17221 */ /* 0x000fe20000010000 */
[----:B------:R-:W-:Y:S01]  /*16b0*/  SHF.L.U32 R133, R133, 0x10, RZ ;  /* 0x0000001085857819 */ /* 0x000fe200000006ff */
[----:B------:R-:W-:Y:S01]  /*16c0*/  FFMA.FTZ R162, R217, R126, R162 ;  /* 0x0000007ed9a27223 */ /* 0x000fe200000100a2 */
[----:B------:R-:W-:Y:S01]  /*16d0*/  FADD.FTZ R7, R120, R7 ;  /* 0x0000000778077221 */ /* 0x000fe20000010000 */
[----:B------:R-:W-:Y:S01]  /*16e0*/  FFMA.FTZ R3, R213, R120, R3 ;  /* 0x00000078d5037223 */ /* 0x000fe20000010003 */
[----:B------:R-:W-:Y:S01]  /*16f0*/  FADD.FTZ R6, R124, R6 ;  /* 0x000000067c067221 */ /* 0x000fe20000010000 */
[----:B------:R-:W-:Y:S01]  /*1700*/  FFMA.FTZ R0, R211, R124, R0 ;  /* 0x0000007cd3007223 */ /* 0x000fe20000010000 */
[----:B------:R-:W-:-:S02]  /*1710*/  PRMT R120, R132, 0x7632, R120 ;  /* 0x0000763284787816 */ /* 0x000fc40000000078 */
[----:B------:R-:W-:Y:S02]  /*1720*/  PRMT R124, R134, 0x7632, R124 ;  /* 0x00007632867c7816 */ /* 0x000fe4000000007c */
[----:B------:R-:W-:Y:S01]  /*1730*/  PRMT R126, R135, 0x7632, R126 ;  /* 0x00007632877e7816 */ /* 0x000fe2000000007e */
[----:B------:R-:W-:Y:S01]  /*1740*/  FADD.FTZ R18, R127, R18 ;  /* 0x000000127f127221 */ /* 0x000fe20000010000 */
[----:B------:R-:W-:Y:S01]  /*1750*/  FFMA.FTZ R4, R221, R127, R4 ;  /* 0x0000007fdd047223 */ /* 0x000fe20000010004 */
[----:B------:R-:W-:Y:S01]  /*1760*/  FADD.FTZ R2, R123, R2 ;  /* 0x000000027b027221 */ /* 0x000fe20000010000 */
[-C--:B------:R-:W-:Y:S01]  /*1770*/  FFMA.FTZ R12, R213, R123.reuse, R12 ;  /* 0x0000007bd50c7223 */ /* 0x080fe2000001000c */
[----:B------:R-:W-:Y:S01]  /*1780*/  FFMA.FTZ R210, R73, R123, R210 ;  /* 0x0000007b49d27223 */ /* 0x000fe200000100d2 */
[----:B------:R-:W-:Y:S01]  /*1790*/  FADD.FTZ R17, R131, R17 ;  /* 0x0000001183117221 */ /* 0x000fe20000010000 */
[----:B------:R-:W-:Y:S01]  /*17a0*/  FFMA.FTZ R14, R219, R131, R14 ;  /* 0x00000083db0e7223 */ /* 0x000fe2000001000e */
[----:B------:R-:W-:Y:S01]  /*17b0*/  SHF.L.U32 R127, R135, 0x10, RZ ;  /* 0x00000010877f7819 */ /* 0x000fe200000006ff */
[----:B------:R-:W-:Y:S01]  /*17c0*/  FADD.FTZ R123, -R226, R133 ;  /* 0x00000085e27b7221 */ /* 0x000fe20000010100 */
[----:B------:R-:W-:-:S02]  /*17d0*/  SHF.L.U32 R121, R132, 0x10, RZ ;  /* 0x0000001084797819 */ /* 0x000fc400000006ff */
[----:B------:R-:W-:Y:S02]  /*17e0*/  SHF.L.U32 R125, R134, 0x10, RZ ;  /* 0x00000010867d7819 */ /* 0x000fe400000006ff */
[----:B------:R-:W-:Y:S02]  /*17f0*/  SHF.L.U32 R129, R120, 0x10, RZ ;  /* 0x0000001078817819 */ /* 0x000fe400000006ff */
[----:B------:R-:W-:Y:S02]  /*1800*/  SHF.L.U32 R131, R122, 0x10, RZ ;  /* 0x000000107a837819 */ /* 0x000fe400000006ff */
[----:B------:R-:W-:Y:S02]  /*1810*/  SHF.L.U32 R133, R124, 0x10, RZ ;  /* 0x000000107c857819 */ /* 0x000fe400000006ff */
[----:B------:R-:W-:Y:S01]  /*1820*/  SHF.L.U32 R135, R126, 0x10, RZ ;  /* 0x000000107e877819 */ /* 0x000fe200000006ff */
[C---:B------:R-:W-:Y:S01]  /*1830*/  FADD.FTZ R121, -R226.reuse, R121 ;  /* 0x00000079e2797221 */ /* 0x040fe20000010100 */
[C---:B------:R-:W-:Y:S01]  /*1840*/  FADD.FTZ R125, -R226.reuse, R125 ;  /* 0x0000007de27d7221 */ /* 0x040fe20000010100 */
[C---:B------:R-:W-:Y:S01]  /*1850*/  FADD.FTZ R127, -R226.reuse, R127 ;  /* 0x0000007fe27f7221 */ /* 0x040fe20000010100 */
[C---:B------:R-:W-:Y:S01]  /*1860*/  FADD.FTZ R129, -R226.reuse, R129 ;  /* 0x00000081e2817221 */ /* 0x040fe20000010100 */
[C---:B------:R-:W-:Y:S01]  /*1870*/  FADD.FTZ R131, -R226.reuse, R131 ;  /* 0x00000083e2837221 */ /* 0x040fe20000010100 */
[C---:B------:R-:W-:Y:S01]  /*1880*/  FADD.FTZ R133, -R226.reuse, R133 ;  /* 0x00000085e2857221 */ /* 0x040fe20000010100 */
[----:B------:R-:W-:Y:S01]  /*1890*/  FADD.FTZ R135, -R226, R135 ;  /* 0x00000087e2877221 */ /* 0x000fe20000010100 */
[----:B------:R-:W-:Y:S01]  /*18a0*/  SHF.L.U32 R226, R141, 0x10, RZ ;  /* 0x000000108de27819 */ /* 0x000fe200000006ff */
[----:B------:R-:W-:Y:S01]  /*18b0*/  FMUL.FTZ R123, R204, R123 ;  /* 0x0000007bcc7b7220 */ /* 0x000fe20000410000 */
[----:B------:R-:W-:-:S02]  /*18c0*/  SHF.L.U32 R120, R137, 0x10, RZ ;  /* 0x0000001089787819 */ /* 0x000fc400000006ff */
[C---:B------:R-:W-:Y:S02]  /*18d0*/  PRMT R132, R138.reuse, 0x7632, R132 ;  /* 0x000076328a847816 */ /* 0x040fe40000000084 */
[----:B------:R-:W-:Y:S02]  /*18e0*/  SHF.L.U32 R126, R138, 0x10, RZ ;  /* 0x000000108a7e7819 */ /* 0x000fe400000006ff */
[C---:B------:R-:W-:Y:S02]  /*18f0*/  PRMT R134, R139.reuse, 0x7632, R134 ;  /* 0x000076328b867816 */ /* 0x040fe40000000086 */
[----:B------:R-:W-:Y:S02]  /*1900*/  SHF.L.U32 R230, R139, 0x10, RZ ;  /* 0x000000108be67819 */ /* 0x000fe400000006ff */
[----:B------:R-:W-:Y:S01]  /*1910*/  PRMT R138, R141, 0x7632, R138 ;  /* 0x000076328d8a7816 */ /* 0x000fe2000000008a */
[----:B------:R-:W-:Y:S01]  /*1920*/  FMUL.FTZ R141, R46, R226 ;  /* 0x000000e22e8d7220 */ /* 0x000fe20000410000 */
[----:B------:R-:W-:Y:S01]  /*1930*/  SHF.L.U32 R139, R142, 0x10, RZ ;  /* 0x000000108e8b7819 */ /* 0x000fe200000006ff */
[----:B------:R-:W-:Y:S01]  /*1940*/  FADD.FTZ R21, R120, R21 ;  /* 0x0000001578157221 */ /* 0x000fe20000010000 */
[-C--:B------:R-:W-:Y:S01]  /*1950*/  FFMA.FTZ R22, R123, R120.reuse, R22 ;  /* 0x000000787b167223 */ /* 0x080fe20000010016 */
[----:B------:R-:W-:-:S02]  /*1960*/  FFMA.FTZ R120, R70, R120, R141 ;  /* 0x0000007846787223 */ /* 0x000fc4000001008d */
[----:B------:R-:W-:Y:S01]  /*1970*/  FMUL.FTZ R141, R40, R139 ;  /* 0x0000008b288d7220 */ /* 0x000fe20000410000 */
[----:B------:R-:W-:Y:S01]  /*1980*/  FADD.FTZ R165, R128, R165 ;  /* 0x000000a580a57221 */ /* 0x000fe20000010000 */
[----:B------:R-:W-:Y:S01]  /*1990*/  FFMA.FTZ R166, R225, R128, R166 ;  /* 0x00000080e1a67223 */ /* 0x000fe200000100a6 */
[----:B------:R-:W-:Y:S01]  /*19a0*/  FADD.FTZ R157, R229, R157 ;  /* 0x0000009de59d7221 */ /* 0x000fe20000010000 */
[----:B------:R-:W-:Y:S01]  /*19b0*/  FFMA.FTZ R158, R223, R229, R158 ;  /* 0x000000e5df9e7223 */ /* 0x000fe2000001009e */
[----:B------:R-:W-:Y:S01]  /*19c0*/  FMUL.FTZ R124, R204, R125 ;  /* 0x0000007dcc7c7220 */ /* 0x000fe20000410000 */
[----:B------:R-:W-:Y:S01]  /*19d0*/  PRMT R128, R140, 0x7632, R128 ;  /* 0x000076328c807816 */ /* 0x000fe20000000080 */
[----:B------:R-:W-:Y:S01]  /*19e0*/  FMUL.FTZ R125, R204, R127 ;  /* 0x0000007fcc7d7220 */ /* 0x000fe20000410000 */
[----:B------:R-:W-:Y:S01]  /*19f0*/  SHF.L.U32 R229, R140, 0x10, RZ ;  /* 0x000000108ce57819 */ /* 0x000fe200000006ff */
[----:B------:R-:W-:Y:S01]  /*1a00*/  FFMA.FTZ R127, R64, R126, R141 ;  /* 0x0000007e407f7223 */ /* 0x000fe2000001008d */
[----:B------:R-:W-:Y:S01]  /*1a10*/  FFMA.FTZ R140, R115, R206, RZ ;  /* 0x000000ce738c7223 */ /* 0x000fe200000100ff */
[----:B------:R-:W-:Y:S01]  /*1a20*/  FADD.FTZ R141, RZ, R206 ;  /* 0x000000ceff8d7221 */ /* 0x000fe20000010000 */
[----:B------:R-:W-:-:S02]  /*1a30*/  PRMT R130, R137, 0x7632, R130 ;  /* 0x0000763289827816 */ /* 0x000fc40000000082 */
[----:B------:R-:W-:Y:S01]  /*1a40*/  PRMT R137, R142, 0x7632, R137 ;  /* 0x000076328e897816 */ /* 0x000fe20000000089 */
        /* <DEDUP_REMOVED lines=8> */
[----:B------:R-:W-:Y:S02]  /*1ad0*/  FMUL.FTZ R122, R204, R121 ;  /* 0x00000079cc7a7220 */ /* 0x000fe40000410000 */
[----:B------:R-:W-:Y:S01]  /*1ae0*/  FFMA.FTZ R142, R111, R110, R142 ;  /* 0x0000006e6f8e7223 */ /* 0x000fe2000001008e */
[----:B------:R-:W-:Y:S01]  /*1af0*/  FADD.FTZ R141, R110, R141 ;  /* 0x0000008d6e8d7221 */ /* 0x000fe20000010000 */
[-C--:B------:R-:W-:Y:S01]  /*1b00*/  FMUL.FTZ R121, R44, R229.reuse ;  /* 0x000000e52c797220 */ /* 0x080fe20000410000 */
[----:B------:R-:W-:Y:S01]  /*1b10*/  FADD.FTZ R34, R229, R34 ;  /* 0x00000022e5227221 */ /* 0x000fe20000010000 */
[----:B------:R-:W-:Y:S01]  /*1b20*/  FFMA.FTZ R29, R122, R229, R29 ;  /* 0x000000e57a1d7223 */ /* 0x000fe2000001001d */
        /* <DEDUP_REMOVED lines=8> */
[----:B------:R-:W-:Y:S02]  /*1bb0*/  PRMT R228, R136, 0x7632, R228 ;  /* 0x0000763288e47816 */ /* 0x000fe400000000e4 */
[----:B------:R-:W-:Y:S01]  /*1bc0*/  SHF.L.U32 R140, R128, 0x10, RZ ;  /* 0x00000010808c7819 */ /* 0x000fe200000006ff */
[----:B------:R-:W-:Y:S01]  /*1bd0*/  FFMA.FTZ R142, R217, R214, R142 ;  /* 0x000000d6d98e7223 */ /* 0x000fe2000001008e */
[----:B------:R-:W-:Y:S01]  /*1be0*/  FADD.FTZ R229, R214, R229 ;  /* 0x000000e5d6e57221 */ /* 0x000fe20000010000 */
[----:B------:R-:W-:Y:S01]  /*1bf0*/  SHF.L.U32 R228, R228, 0x10, RZ ;  /* 0x00000010e4e47819 */ /* 0x000fe200000006ff */
[----:B------:R-:W-:Y:S01]  /*1c00*/  FMUL.FTZ R129, R204, R129 ;  /* 0x00000081cc817220 */ /* 0x000fe20000410000 */
[----:B------:R-:W-:Y:S01]  /*1c10*/  FMUL.FTZ R128, R45, R140 ;  /* 0x0000008c2d807220 */ /* 0x000fe20000410000 */
[----:B------:R-:W-:Y:S01]  /*1c20*/  SHF.L.U32 R141, R138, 0x10, RZ ;  /* 0x000000108a8d7819 */ /* 0x000fe200000006ff */
[----:B------:R-:W-:Y:S01]  /*1c30*/  FFMA.FTZ R142, R223, R220, R142 ;  /* 0x000000dcdf8e7223 */ /* 0x000fe2000001008e */
[----:B------:R-:W-:Y:S01]  /*1c40*/  FADD.FTZ R229, R220, R229 ;  /* 0x000000e5dce57221 */ /* 0x000fe20000010000 */
[----:B------:R-:W-:Y:S01]  /*1c50*/  FADD.FTZ R30, R228, R30 ;  /* 0x0000001ee41e7221 */ /* 0x000fe20000010000 */
[-C--:B------:R-:W-:Y:S01]  /*1c60*/  FFMA.FTZ R32, R129, R228.reuse, R32 ;  /* 0x000000e481207223 */ /* 0x080fe20000010020 */
[----:B------:R-:W-:Y:S01]  /*1c70*/  FFMA.FTZ R128, R69, R228, R128 ;  /* 0x000000e445807223 */ /* 0x000fe20000010080 */
[----:B------:R-:W-:Y:S01]  /*1c80*/  SHF.L.U32 R228, R130, 0x10, RZ ;  /* 0x0000001082e47819 */ /* 0x000fe200000006ff */
[----:B------:R-:W-:Y:S01]  /*1c90*/  FFMA.FTZ R142, R215, R212, R142 ;  /* 0x000000d4d78e7223 */ /* 0x000fe2000001008e */
[----:B------:R-:W-:Y:S01]  /*1ca0*/  FMUL.FTZ R138, R47, R141 ;  /* 0x0000008d2f8a7220 */ /* 0x000fe20000410000 */
[----:B------:R-:W-:Y:S01]  /*1cb0*/  FADD.FTZ R229, R212, R229 ;  /* 0x000000e5d4e57221 */ /* 0x000fe20000010000 */
[----:B------:R-:W-:Y:S01]  /*1cc0*/  FMUL.FTZ R130, R204, R131 ;  /* 0x00000083cc827220 */ /* 0x000fe20000410000 */
[----:B------:R-:W-:Y:S01]  /*1cd0*/  FFMA.FTZ R142, R221, R218, R142 ;  /* 0x000000dadd8e7223 */ /* 0x000fe2000001008e */
[----:B------:R-:W-:Y:S01]  /*1ce0*/  FFMA.FTZ R131, R71, R228, R138 ;  /* 0x000000e447837223 */ /* 0x000fe2000001008a */
[----:B------:R-:W-:Y:S01]  /*1cf0*/  FADD.FTZ R229, R218, R229 ;  /* 0x000000e5dae57221 */ /* 0x000fe20000010000 */
[----:B------:R-:W-:Y:S01]  /*1d00*/  SHF.L.U32 R138, R137, 0x10, RZ ;  /* 0x00000010898a7819 */ /* 0x000fe200000006ff */
[----:B------:R-:W-:Y:S01]  /*1d10*/  FFMA.FTZ R142, R213, R210, R142 ;  /* 0x000000d2d58e7223 */ /* 0x000fe2000001008e */
[----:B------:R-:W-:Y:S01]  /*1d20*/  FADD.FTZ R33, R226, R33 ;  /* 0x00000021e2217221 */ /* 0x000fe20000010000 */
[----:B------:R-:W-:Y:S01]  /*1d30*/  FFMA.FTZ R31, R123, R226, R31 ;  /* 0x000000e27b1f7223 */ /* 0x000fe2000001001f */
[----:B------:R-:W-:Y:S01]  /*1d40*/  FADD.FTZ R229, R210, R229 ;  /* 0x000000e5d2e57221 */ /* 0x000fe20000010000 */
[----:B------:R-:W-:Y:S01]  /*1d50*/  FADD.FTZ R24, R228, R24 ;  /* 0x00000018e4187221 */ /* 0x000fe20000010000 */
[----:B------:R-:W-:Y:S01]  /*1d60*/  FFMA.FTZ R35, R130, R228, R35 ;  /* 0x000000e482237223 */ /* 0x000fe20000010023 */
[----:B------:R-:W-:Y:S01]  /*1d70*/  SHF.L.U32 R226, R132, 0x10, RZ ;  /* 0x0000001084e27819 */ /* 0x000fe200000006ff */
[----:B------:R-:W-:Y:S01]  /*1d80*/  FMUL.FTZ R132, R204, R133 ;  /* 0x00000085cc847220 */ /* 0x000fe20000410000 */
[----:B------:R-:W-:Y:S01]  /*1d90*/  SHF.L.U32 R231, R136, 0x10, RZ ;  /* 0x0000001088e77819 */ /* 0x000fe200000006ff */
[----:B------:R-:W-:Y:S01]  /*1da0*/  FMUL.FTZ R228, R41, R138 ;  /* 0x0000008a29e47220 */ /* 0x000fe20000410000 */
[----:B------:R-:W-:Y:S01]  /*1db0*/  FFMA.FTZ R142, R219, R216, R142 ;  /* 0x000000d8db8e7223 */ /* 0x000fe2000001008e */
[----:B------:R-:W-:Y:S01]  /*1dc0*/  FADD.FTZ R229, R216, R229 ;  /* 0x000000e5d8e57221 */ /* 0x000fe20000010000 */
[----:B------:R-:W-:Y:S01]  /*1dd0*/  PRMT R136, R143, 0x7632, R136 ;  /* 0x000076328f887816 */ /* 0x000fe20000000088 */
[----:B------:R-:W-:Y:S01]  /*1de0*/  FADD.FTZ R37, R226, R37 ;  /* 0x00000025e2257221 */ /* 0x000fe20000010000 */
[-C--:B------:R-:W-:Y:S01]  /*1df0*/  FFMA.FTZ R39, R132, R226.reuse, R39 ;  /* 0x000000e284277223 */ /* 0x080fe20000010027 */
[----:B------:R-:W-:Y:S01]  /*1e00*/  FFMA.FTZ R133, R65, R226, R228 ;  /* 0x000000e241857223 */ /* 0x000fe200000100e4 */
[----:B------:R-:W-:Y:S01]  /*1e10*/  FFMA.FTZ R121, R68, R231, R121 ;  /* 0x000000e744797223 */ /* 0x000fe20000010079 */
[----:B------:R-:W-:Y:S01]  /*1e20*/  SHF.L.U32 R226, R134, 0x10, RZ ;  /* 0x0000001086e27819 */ /* 0x000fe200000006ff */
[----:B------:R-:W-:Y:S01]  /*1e30*/  FFMA.FTZ R137, R211, R208, R142 ;  /* 0x000000d0d3897223 */ /* 0x000fe2000001008e */
[----:B------:R-:W-:Y:S01]  /*1e40*/  FADD.FTZ R134, R208, R229 ;  /* 0x000000e5d0867221 */ /* 0x000fe20000010000 */
[----:B------:R-:W-:-:S02]  /*1e50*/  SHF.L.U32 R142, R136, 0x10, RZ ;  /* 0x00000010888e7819 */ /* 0x000fc400000006ff */
        /* <DEDUP_REMOVED lines=8> */
[----:B------:R-:W-:Y:S02]  /*1ee0*/  SHF.L.U32 R143, R143, 0x10, RZ ;  /* 0x000000108f8f7819 */ /* 0x000fe400000006ff */
[----:B------:R-:W-:Y:S01]  /*1ef0*/  FFMA.FTZ R139, R130, R131, R139 ;  /* 0x00000083828b7223 */ /* 0x000fe2000001008b */
[----:B------:R-:W-:Y:S01]  /*1f00*/  FADD.FTZ R136, R136, R131 ;  /* 0x0000008388887221 */ /* 0x000fe20000010000 */
        /* <DEDUP_REMOVED lines=12> */
[----:B------:R-:W-:Y:S01]  /*1fd0*/  FADD.FTZ R137, R136, R133 ;  /* 0x0000008588897221 */ /* 0x000fe20000010000 */
[----:B------:R-:W-:Y:S01]  /*1fe0*/  FMUL.FTZ R134, R204, R135 ;  /* 0x00000087cc867220 */ /* 0x000fe20000410000 */
        /* <DEDUP_REMOVED lines=13> */
[----:B------:R-:W-:Y:S01]  /*20c0*/  ISETP.NE.AND.EX P1, PT, RZ, UR15, PT, P1 ;  /* 0x0000000fff007c0c */ /* 0x000fe2000bf25310 */
[----:B------:R-:W-:Y:S01]  /*20d0*/  FADD.FTZ R9, R142, R9 ;  /* 0x000000098e097221 */ /* 0x000fe20000010000 */
[C---:B------:R-:W-:Y:S01]  /*20e0*/  FFMA.FTZ R152, R134.reuse, R142, R152 ;  /* 0x0000008e86987223 */ /* 0x040fe20000010098 */
[----:B------:R-:W-:Y:S01]  /*20f0*/  FFMA.FTZ R140, R134, R135, R140 ;  /* 0x00000087868c7223 */ /* 0x000fe2000001008c */
[----:B------:R-:W-:Y:S01]  /*2100*/  FADD.FTZ R136, R136, R135 ;  /* 0x0000008788887221 */ /* 0x000fe20000010000 */
[----:B------:R-:W-:Y:S08]  /*2110*/  BRA.DIV UR4, `(.L_x_959) ;  /* 0x0000005604d07947 */ /* 0x000ff0000b800000 */
        /* <DEDUP_REMOVED lines=18> */
.L_x_996:
        /* <DEDUP_REMOVED lines=43> */
.L_x_962:
        /* <DEDUP_REMOVED lines=33> */
.L_x_961:
        /* <DEDUP_REMOVED lines=36> */
.L_x_964:
        /* <DEDUP_REMOVED lines=37> */
.L_x_960:
        /* <DEDUP_REMOVED lines=49> */
.L_x_966:
        /* <DEDUP_REMOVED lines=45> */
.L_x_965:
        /* <DEDUP_REMOVED lines=48> */
.L_x_967:
        /* <DEDUP_REMOVED lines=48> */
.L_x_963:
        /* <DEDUP_REMOVED lines=18> */
[----:B0----5:R-:W-:Y:S01]  /*3890*/  SHF.L.U32 R100, R93, 0x10, RZ ;  /* 0x000000105d647819 */ /* 0x021fe200000006ff */
[-C--:B------:R-:W-:Y:S01]  /*38a0*/  FFMA.FTZ R225, R225, R136.reuse, R138 ;  /* 0x00000088e1e17223 */ /* 0x080fe2000001008a */
        /* <DEDUP_REMOVED lines=8> */
[-CC-:B------:R-:W-:Y:S01]  /*3930*/  FFMA.FTZ R215, R215, R136.reuse, R138.reuse ;  /* 0x00000088d7d77223 */ /* 0x180fe2000001008a */
        /* <DEDUP_REMOVED lines=36> */
.L_x_970:
        /* <DEDUP_REMOVED lines=45> */
.L_x_969:
        /* <DEDUP_REMOVED lines=46> */
.L_x_972:
        /* <DEDUP_REMOVED lines=10> */
[--C-:B------:R-:W-:Y:S01]  /*41d0*/  FFMA.FTZ R142, R204, R211, R110.reuse ;  /* 0x000000d3cc8e7223 */ /* 0x100fe2000001006e */
[----:B------:R-:W-:Y:S01]  /*41e0*/  PRMT R110, R94, 0x7632, R110 ;  /* 0x000076325e6e7816 */ /* 0x000fe2000000006e */
[-C--:B------:R-:W-:Y:S01]  /*41f0*/  FFMA.FTZ R225, R225, R136.reuse, R138 ;  /* 0x00000088e1e17223 */ /* 0x080fe2000001008a */
        /* <DEDUP_REMOVED lines=28> */
.L_x_968:
        /* <DEDUP_REMOVED lines=39> */
.L_x_974:
        /* <DEDUP_REMOVED lines=33> */
.L_x_973:
        /* <DEDUP_REMOVED lines=34> */
.L_x_975:
        /* <DEDUP_REMOVED lines=28> */
.L_x_971:
        /* <DEDUP_REMOVED lines=60> */
.L_x_978:
        /* <DEDUP_REMOVED lines=45> */
.L_x_977:
        /* <DEDUP_REMOVED lines=46> */
.L_x_980:
[----:B0----5:R-:W-:Y:S01]  /*5590*/  PRMT R108, R99, 0x7632, R108 ;  /* 0x00007632636c7816 */ /* 0x021fe2000000006c */
[-CC-:B------:R-:W-:Y:S01]  /*55a0*/  FFMA.FTZ R125, R125, R136.reuse, R138.reuse ;  /* 0x000000887d7d7223 */ /* 0x180fe2000001008a */
[-CC-:B------:R-:W-:Y:S01]  /*55b0*/  FFMA.FTZ R124, R124, R136.reuse, R138.reuse ;  /* 0x000000887c7c7223 */ /* 0x180fe2000001008a */
[-CC-:B------:R-:W-:Y:S01]  /*55c0*/  FFMA.FTZ R134, R134, R136.reuse, R138.reuse ;  /* 0x0000008886867223 */ /* 0x180fe2000001008a */
[----:B------:R-:W-:Y:S01]  /*55d0*/  SHF.L.U32 R109, R108, 0x10, RZ ;  /* 0x000000106c6d7819 */ /* 0x000fe200000006ff */
[-C--:B------:R-:W-:Y:S01]  /*55e0*/  FFMA.FTZ R122, R122, R136.reuse, R138 ;  /* 0x000000887a7a7223 */ /* 0x080fe2000001008a */
[----:B------:R-:W-:Y:S01]  /*55f0*/  SHF.L.U32 R110, R99, 0x10, RZ ;  /* 0x00000010636e7819 */ /* 0x000fe200000006ff */
[----:B------:R-:W-:Y:S01]  /*5600*/  FADD.FTZ R125, R126, -R125 ;  /* 0x8000007d7e7d7221 */ /* 0x000fe20000010000 */
[----:B------:R-:W-:Y:S01]  /*5610*/  SHF.L.U32 R108, R98, 0x10, RZ ;  /* 0x00000010626c7819 */ /* 0x000fe200000006ff */
[----:B------:R-:W-:Y:S01]  /*5620*/  FADD.FTZ R127, R127, -R124 ;  /* 0x8000007c7f7f7221 */ /* 0x000fe20000010000 */
[----:B------:R-:W-:Y:S01]  /*5630*/  FADD.FTZ R135, R135, -R134 ;  /* 0x8000008687877221 */ /* 0x000fe20000010000 */
[----:B------:R-:W-:Y:S01]  /*5640*/  FADD.FTZ R121, R121, -R122 ;  /* 0x8000007a79797221 */ /* 0x000fe20000010000 */
[--C-:B------:R-:W-:Y:S01]  /*5650*/  FFMA.FTZ R125, R204, R125, R110.reuse ;  /* 0x0000007dcc7d7223 */ /* 0x100fe2000001006e */
        /* <DEDUP_REMOVED lines=28> */
.L_x_976:
        /* <DEDUP_REMOVED lines=39> */
.L_x_982:
        /* <DEDUP_REMOVED lines=33> */
.L_x_981:
        /* <DEDUP_REMOVED lines=34> */
.L_x_983:
        /* <DEDUP_REMOVED lines=28> */
.L_x_979:
        /* <DEDUP_REMOVED lines=13> */
.L_x_958:
[----:B-----5:R-:W-:Y:S02]  /*6150*/  MOV R96, R4 ;  /* 0x0000000400607202 */ /* 0x020fe40000000f00 */
        /* <DEDUP_REMOVED lines=92> */
.L_x_957:
[----:B------:R-:W-:Y:S05]  /*6720*/  BSYNC B0 ;  /* 0x0000000000007941 */ /* 0x000fea0003800000 */
.L_x_956:
        /* <DEDUP_REMOVED lines=80> */
[----:B------:R-:W4:Y:S04]  /*6c30*/  LDS R22, [R2+0x1c00] ;  /* 0x001c000002167984 */ /* 0x000f280000000800 */
[----:B------:R-:W5:Y:S04]  /*6c40*/  LDS R59, [R2] ;  /* 0x00000000023b7984 */ /* 0x000f680000000800 */
        /* <DEDUP_REMOVED lines=14> */
[----:B-----5:R-:W-:-:S03]  /*6d30*/  FADD.FTZ R59, RZ, R59 ;  /* 0x0000003bff3b7221 */ /* 0x020fc60000010000 */
[----:B------:R-:W5:Y:S01]  /*6d40*/  LDS R49, [R2+0x1e00] ;  /* 0x001e000002317984 */ /* 0x000f620000000800 */
[----:B------:R-:W-:-:S03]  /*6d50*/  FADD.FTZ R61, RZ, R61 ;  /* 0x0000003dff3d7221 */ /* 0x000fc60000010000 */
[----:B------:R-:W5:Y:S01]  /*6d60*/  LDS R51, [R2+0x2000] ;  /* 0x0020000002337984 */ /* 0x000f620000000800 */
[----:B------:R-:W-:-:S03]  /*6d70*/  FADD.FTZ R42, R59, R42 ;  /* 0x0000002a3b2a7221 */ /* 0x000fc60000010000 */
[----:B------:R-:W5:Y:S01]  /*6d80*/  LDS R10, [R2+0x2200] ;  /* 0x00220000020a7984 */ /* 0x000f620000000800 */
[----:B------:R-:W-:-:S03]  /*6d90*/  FADD.FTZ R44, R61, R44 ;  /* 0x0000002c3d2c7221 */ /* 0x000fc60000010000 */
[----:B------:R-:W-:Y:S01]  /*6da0*/  LDS R9, [R2+0x2400] ;  /* 0x0024000002097984 */ /* 0x000fe20000000800 */
[----:B------:R-:W-:-:S03]  /*6db0*/  FADD.FTZ R41, RZ, R41 ;  /* 0x00000029ff297221 */ /* 0x000fc60000010000 */
[----:B------:R-:W-:Y:S04]  /*6dc0*/  LDS R11, [R2+0x2600] ;  /* 0x00260000020b7984 */ /* 0x000fe80000000800 */
[----:B------:R-:W5:Y:S01]  /*6dd0*/  LDS R20, [R2+0x2800] ;  /* 0x0028000002147984 */ /* 0x000f620000000800 */
[----:B0-----:R-:W-:-:S03]  /*6de0*/  FADD.FTZ R4, RZ, R4 ;  /* 0x00000004ff047221 */ /* 0x001fc60000010000 */
[----:B------:R-:W0:Y:S01]  /*6df0*/  LDS R33, [R2+0x2a00] ;  /* 0x002a000002217984 */ /* 0x000e220000000800 */
[----:B-1----:R-:W-:-:S03]  /*6e00*/  FADD.FTZ R6, R41, R6 ;  /* 0x0000000629067221 */ /* 0x002fc60000010000 */
[----:B------:R-:W1:Y:S01]  /*6e10*/  LDS R35, [R2+0x2c00] ;  /* 0x002c000002237984 */ /* 0x000e620000000800 */
[----:B--2---:R-:W-:-:S03]  /*6e20*/  FADD.FTZ R4, R4, R43 ;  /* 0x0000002b04047221 */ /* 0x004fc60000010000 */
[----:B------:R-:W-:Y:S01]  /*6e30*/  LDS R22, [R2+0x2e00] ;  /* 0x002e000002167984 */ /* 0x000fe20000000800 */
[----:B---3--:R-:W-:Y:S01]  /*6e40*/  FADD.FTZ R42, R42, R45 ;  /* 0x0000002d2a2a7221 */ /* 0x008fe20000010000 */
[----:B------:R-:W-:Y:S01]  /*6e50*/  BAR.SYNC.DEFER_BLOCKING 0x0 ;  /* 0x0000000000007b1d */ /* 0x000fe20000010000 */
[----:B----4-:R-:W-:Y:S01]  /*6e60*/  FADD.FTZ R44, R44, R47 ;  /* 0x0000002f2c2c7221 */ /* 0x010fe20000010000 */
[----:B-----5:R-:W-:Y:S01]  /*6e70*/  FADD.FTZ R6, R6, R49 ;  /* 0x0000003106067221 */ /* 0x020fe20000010000 */
[----:B------:R-:W-:Y:S01]  /*6e80*/  FADD.FTZ R4, R4, R51 ;  /* 0x0000003304047221 */ /* 0x000fe20000010000 */
[----:B------:R-:W-:Y:S02]  /*6e90*/  FADD.FTZ R5, R5, R10 ;  /* 0x0000000a05057221 */ /* 0x000fe40000010000 */
        /* <DEDUP_REMOVED lines=10> */
[----:B0-----:R-:W-:Y:S01]  /*6f40*/  FADD.FTZ R17, R42, R9 ;  /* 0x000000092a117221 */ /* 0x001fe20000010000 */
[----:B------:R-:W-:-:S04]  /*6f50*/  FADD.FTZ R19, R44, R11 ;  /* 0x0000000b2c137221 */ /* 0x000fc80000010000 */
        /* <DEDUP_REMOVED lines=53> */
[----:B------:R0:W-:Y:S04]  /*72b0*/  STS.128 [R8+0x800], R12 ;  /* 0x0008000c08007388 */ /* 0x0001e80000000c00 */
[----:B------:R-:W-:Y:S01]  /*72c0*/  STS.128 [R8+0x810], R36 ;  /* 0x0008102408007388 */ /* 0x000fe20000000c00 */
[----:B------:R-:W-:Y:S01]  /*72d0*/  BAR.SYNC.DEFER_BLOCKING 0x0 ;  /* 0x0000000000007b1d */ /* 0x000fe20000010000 */
[----:B0-----:R-:W-:-:S07]  /*72e0*/  FADD.FTZ R13, R5, R22 ;  /* 0x00000016050d7221 */ /* 0x001fce0000010000 */
[----:B------:R-:W0:Y:S01]  /*72f0*/  LDC R5, c[0x0][0x388] ;  /* 0x0000e200ff057b82 */ /* 0x000e220000000800 */
[----:B------:R-:W1:Y:S04]  /*7300*/  LDS R18, [R2] ;  /* 0x0000000002127984 */ /* 0x000e680000000800 */
[----:B------:R-:W2:Y:S04]  /*7310*/  LDS R9, [R2+0xc00] ;  /* 0x000c000002097984 */ /* 0x000ea80000000800 */
[----:B------:R-:W3:Y:S01]  /*7320*/  LDS R10, [R2+0x1800] ;  /* 0x00180000020a7984 */ /* 0x000ee20000000800 */
[----:B0-----:R-:W-:-:S03]  /*7330*/  IMAD R5, R5, UR4, RZ ;  /* 0x0000000405057c24 */ /* 0x001fc6000f8e02ff */
[----:B------:R-:W0:Y:S04]  /*7340*/  LDS R30, [R2+0x200] ;  /* 0x00020000021e7984 */ /* 0x000e280000000800 */
[----:B------:R-:W4:Y:S04]  /*7350*/  LDS R65, [R2+0xe00] ;  /* 0x000e000002417984 */ /* 0x000f280000000800 */
        /* <DEDUP_REMOVED lines=8> */
[----:B------:R-:W-:Y:S01]  /*73e0*/  LDS R31, [R2+0x1200] ;  /* 0x00120000021f7984 */ /* 0x000fe20000000800 */
[----:B---3--:R-:W-:Y:S01]  /*73f0*/  FADD.FTZ R9, R9, R10 ;  /* 0x0000000a09097221 */ /* 0x008fe20000010000 */
[----:B------:R-:W-:Y:S02]  /*7400*/  IADD3 R10, P0, PT, R5, R0, RZ ;  /* 0x00000000050a7210 */ /* 0x000fe40007f1e0ff */
[----:B------:R-:W2:Y:S01]  /*7410*/  LDS R14, [R2+0x800] ;  /* 0x00080000020e7984 */ /* 0x000ea20000000800 */
[----:B0-----:R-:W-:Y:S01]  /*7420*/  FADD.FTZ R30, RZ, R30 ;  /* 0x0000001eff1e7221 */ /* 0x001fe20000010000 */
[----:B------:R-:W-:Y:S02]  /*7430*/  IADD3.X R11, PT, PT, RZ, RZ, RZ, P0, !PT ;  /* 0x000000ffff0b7210 */ /* 0x000fe400007fe4ff */
[----:B------:R-:W0:Y:S01]  /*7440*/  LDS R0, [R2+0x600] ;  /* 0x0006000002007984 */ /* 0x000e220000000800 */
[----:B----4-:R-:W-:Y:S01]  /*7450*/  FADD.FTZ R30, R30, R65 ;  /* 0x000000411e1e7221 */ /* 0x010fe20000010000 */
[----:B------:R-:W-:-:S02]  /*7460*/  SHF.L.U64.HI R11, R10, 0x2, R11 ;  /* 0x000000020a0b7819 */ /* 0x000fc4000001020b */
[----:B------:R-:W3:Y:S01]  /*7470*/  LDS R49, [R2+0x2800] ;  /* 0x0028000002317984 */ /* 0x000ee20000000800 */
[----:B------:R-:W-:Y:S01]  /*7480*/  SHF.L.U32 R10, R10, 0x2, RZ ;  /* 0x000000020a0a7819 */ /* 0x000fe200000006ff */
[----:B-----5:R-:W-:Y:S02]  /*7490*/  FADD.FTZ R7, R30, R7 ;  /* 0x000000071e077221 */ /* 0x020fe40000010000 */
[----:B------:R-:W4:Y:S01]  /*74a0*/  LDS R41, [R2+0x1e00] ;  /* 0x001e000002297984 */ /* 0x000f220000000800 */
[C---:B------:R-:W-:Y:S01]  /*74b0*/  IADD3 R8, P2, PT, R10.reuse, UR26, RZ ;  /* 0x0000001a0a087c10 */ /* 0x040fe2000ff5e0ff */
[----:B------:R-:W-:Y:S01]  /*74c0*/  FADD.FTZ R45, R9, R4 ;  /* 0x00000004092d7221 */ /* 0x000fe20000010000 */
[C---:B------:R-:W-:Y:S01]  /*74d0*/  IADD3 R4, P0, PT, R10.reuse, UR22, RZ ;  /* 0x000000160a047c10 */ /* 0x040fe2000ff1e0ff */
[----:B------:R-:W5:Y:S01]  /*74e0*/  LDS R37, [R2+0x1400] ;  /* 0x0014000002257984 */ /* 0x000f620000000800 */
[----:B------:R-:W-:Y:S01]  /*74f0*/  IADD3.X R9, PT, PT, R11, UR27, RZ, P2, !PT ;  /* 0x0000001b0b097c10 */ /* 0x000fe200097fe4ff */
[----:B------:R-:W-:Y:S01]  /*7500*/  FADD.FTZ R47, R7, R6 ;  /* 0x00000006072f7221 */ /* 0x000fe20000010000 */
[C---:B------:R-:W-:Y:S01]  /*7510*/  IADD3 R6, P1, PT, R10.reuse, UR20, RZ ;  /* 0x000000140a067c10 */ /* 0x040fe2000ff3e0ff */
[----:B------:R-:W5:Y:S01]  /*7520*/  LDS R15, [R2+0xa00] ;  /* 0x000a0000020f7984 */ /* 0x000f620000000800 */
[----:B------:R-:W-:Y:S01]  /*7530*/  IADD3 R10, P3, PT, R10, UR24, RZ ;  /* 0x000000180a0a7c10 */ /* 0x000fe2000ff7e0ff */
[----:B------:R-:W-:Y:S01]  /*7540*/  FADD.FTZ R12, RZ, R12 ;  /* 0x0000000cff0c7221 */ /* 0x000fe20000010000 */
[C---:B------:R-:W-:Y:S01]  /*7550*/  IADD3.X R5, PT, PT, R11.reuse, UR23, RZ, P0, !PT ;  /* 0x000000170b057c10 */ /* 0x040fe200087fe4ff */
[----:B------:R-:W5:Y:S01]  /*7560*/  LDS R51, [R2+0x2a00] ;  /* 0x002a000002337984 */ /* 0x000f620000000800 */
[C---:B------:R-:W-:Y:S01]  /*7570*/  IADD3.X R7, PT, PT, R11.reuse, UR21, RZ, P1, !PT ;  /* 0x000000150b077c10 */ /* 0x040fe20008ffe4ff */
[----:B------:R-:W-:Y:S01]  /*7580*/  FADD.FTZ R12, R12, R29 ;  /* 0x0000001d0c0c7221 */ /* 0x000fe20000010000 */
[----:B------:R-:W-:Y:S01]  /*7590*/  IADD3.X R11, PT, PT, R11, UR25, RZ, P3, !PT ;  /* 0x000000190b0b7c10 */ /* 0x000fe20009ffe4ff */
[----:B------:R-:W5:Y:S02]  /*75a0*/  LDS R43, [R2+0x2000] ;  /* 0x00200000022b7984 */ /* 0x000f640000000800 */
[----:B-1----:R-:W-:-:S02]  /*75b0*/  FADD.FTZ R12, R12, R39 ;  /* 0x000000270c0c7221 */ /* 0x002fc40000010000 */
[----:B------:R-:W1:Y:S04]  /*75c0*/  LDS R16, [R2+0x1600] ;  /* 0x0016000002107984 */ /* 0x000e680000000800 */
[----:B------:R-:W1:Y:S04]  /*75d0*/  LDS R53, [R2+0x2c00] ;  /* 0x002c000002357984 */ /* 0x000e680000000800 */
[----:B------:R-:W1:Y:S01]  /*75e0*/  LDS R18, [R2+0x2200] ;  /* 0x0022000002127984 */ /* 0x000e620000000800 */
[----:B--2---:R-:W-:-:S03]  /*75f0*/  FADD.FTZ R14, RZ, R14 ;  /* 0x0000000eff0e7221 */ /* 0x004fc60000010000 */
[----:B------:R-:W2:Y:S01]  /*7600*/  LDS R20, [R2+0x2e00] ;  /* 0x002e000002147984 */ /* 0x000ea20000000800 */
[----:B0-----:R-:W-:-:S03]  /*7610*/  FADD.FTZ R0, RZ, R0 ;  /* 0x00000000ff007221 */ /* 0x001fc60000010000 */
[----:B------:R-:W-:Y:S01]  /*7620*/  STG.E desc[UR10][R4.64], R17 ;  /* 0x0000001104007986 */ /* 0x000fe2000c10190a */
[----:B------:R-:W-:Y:S01]  /*7630*/  FADD.FTZ R0, R0, R31 ;  /* 0x0000001f00007221 */ /* 0x000fe20000010000 */
[----:B---3--:R-:W-:Y:S02]  /*7640*/  FADD.FTZ R49, R12, R49 ;  /* 0x000000310c317221 */ /* 0x008fe40000010000 */
        /* <DEDUP_REMOVED lines=11> */
[----:B-1----:R-:W-:-:S03]  /*7700*/  FADD.FTZ R15, R15, R16 ;  /* 0x000000100f0f7221 */ /* 0x002fc60000010000 */
[----:B------:R-:W-:Y:S01]  /*7710*/  STG.E desc[UR10][R10.64+0x200], R79 ;  /* 0x0002004f0a007986 */ /* 0x000fe2000c10190a */
[----:B------:R-:W-:-:S03]  /*7720*/  FADD.FTZ R53, R14, R53 ;  /* 0x000000350e357221 */ /* 0x000fc60000010000 */
[----:B------:R-:W-:Y:S01]  /*7730*/  STG.E desc[UR10][R4.64+0x400], R27 ;  /* 0x0004001b04007986 */ /* 0x000fe2000c10190a */
[----:B------:R-:W-:-:S03]  /*7740*/  FADD.FTZ R15, R15, R18 ;  /* 0x000000120f0f7221 */ /* 0x000fc60000010000 */
[----:B------:R-:W-:Y:S01]  /*7750*/  STG.E desc[UR10][R6.64+0x400], R55 ;  /* 0x0004003706007986 */ /* 0x000fe2000c10190a */
[----:B--2---:R-:W-:-:S03]  /*7760*/  FADD.FTZ R15, R15, R20 ;  /* 0x000000140f0f7221 */ /* 0x004fc60000010000 */
        /* <DEDUP_REMOVED lines=15> */
.L_x_959:
        /* <DEDUP_REMOVED lines=8> */
.L_x_986:
[----:B------:R-:W-:Y:S05]  /*78e0*/  BSYNC B2 ;  /* 0x0000000000027941 */ /* 0x000fea0003800000 */
.L_x_985:
        /* <DEDUP_REMOVED lines=8> */
.L_x_987:
[----:B------:R-:W-:-:S05]  /*7970*/  FADD.FTZ R137, R136, R137 ;  /* 0x0000008988897221 */ /* 0x000fca0000010000 */
[----:B------:R-:W-:Y:S01]  /*7980*/  MOV R229, R137 ;  /* 0x0000008900e57202 */ /* 0x000fe20000000f00 */
[----:B------:R-:W-:Y:S01]  /*7990*/  HFMA2 R230, -RZ, RZ, 0, 1.1920928955078125e-07 ;  /* 0x00000002ffe67431 */ /* 0x000fe200000001ff */
[----:B------:R-:W-:-:S07]  /*79a0*/  MOV R139, R228 ;  /* 0x000000e4008b7202 */ /* 0x000fce0000000f00 */
[----:B------:R-:W-:Y:S05]  /*79b0*/  WARPSYNC.COLLECTIVE R226, `(.L_x_988) ;  /* 0x00000000e2087348 */ /* 0x000fea0003c00000 */
[----:B------:R0:W1:Y:S02]  /*79c0*/  SHFL.BFLY P3, R228, R229, R230, R231 ;  /* 0x0c0000e6e5e47389 */ /* 0x00006400000600e7 */
[----:B01----:R-:W-:Y:S05]  /*79d0*/  ENDCOLLECTIVE ;  /* 0x000000000000791b */ /* 0x003fea0003800000 */
.L_x_988:
[----:B------:R-:W-:-:S05]  /*79e0*/  FADD.FTZ R139, R140, R139 ;  /* 0x0000008b8c8b7221 */ /* 0x000fca0000010000 */
[----:B------:R-:W-:Y:S02]  /*79f0*/  MOV R229, R139 ;  /* 0x0000008b00e57202 */ /* 0x000fe40000000f00 */
[----:B------:R-:W-:-:S07]  /*7a00*/  MOV R138, R228 ;  /* 0x000000e4008a7202 */ /* 0x000fce0000000f00 */
[----:B------:R-:W-:Y:S05]  /*7a10*/  WARPSYNC.COLLECTIVE R226, `(.L_x_989) ;  /* 0x00000000e2087348 */ /* 0x000fea0003c00000 */
[----:B------:R0:W1:Y:S02]  /*7a20*/  SHFL.BFLY P3, R228, R229, R230, R231 ;  /* 0x0c0000e6e5e47389 */ /* 0x00006400000600e7 */
[----:B01----:R-:W-:Y:S05]  /*7a30*/  ENDCOLLECTIVE ;  /* 0x000000000000791b */ /* 0x003fea0003800000 */
.L_x_989:
[----:B------:R-:W-:-:S05]  /*7a40*/  FADD.FTZ R138, R137, R138 ;  /* 0x0000008a898a7221 */ /* 0x000fca0000010000 */
[----:B------:R-:W-:Y:S01]  /*7a50*/  MOV R229, R138 ;  /* 0x0000008a00e57202 */ /* 0x000fe20000000f00 */
[----:B------:R-:W-:Y:S01]  /*7a60*/  HFMA2 R230, -RZ, RZ, 0, 2.384185791015625e-07 ;  /* 0x00000004ffe67431 */ /* 0x000fe200000001ff */
[----:B------:R-:W-:-:S07]  /*7a70*/  MOV R142, R228 ;  /* 0x000000e4008e7202 */ /* 0x000fce0000000f00 */
[----:B------:R-:W-:Y:S05]  /*7a80*/  WARPSYNC.COLLECTIVE R226, `(.L_x_990) ;  /* 0x00000000e2087348 */ /* 0x000fea0003c00000 */
[----:B------:R0:W1:Y:S02]  /*7a90*/  SHFL.BFLY P3, R228, R229, R230, R231 ;  /* 0x0c0000e6e5e47389 */ /* 0x00006400000600e7 */
[----:B01----:R-:W-:Y:S05]  /*7aa0*/  ENDCOLLECTIVE ;  /* 0x000000000000791b */ /* 0x003fea0003800000 */
.L_x_990:
[----:B------:R-:W-:-:S05]  /*7ab0*/  FADD.FTZ R142, R139, R142 ;  /* 0x0000008e8b8e7221 */ /* 0x000fca0000010000 */
[----:B------:R-:W-:Y:S02]  /*7ac0*/  MOV R229, R142 ;  /* 0x0000008e00e57202 */ /* 0x000fe40000000f00 */
[----:B------:R-:W-:-:S07]  /*7ad0*/  MOV R141, R228 ;  /* 0x000000e4008d7202 */ /* 0x000fce0000000f00 */
[----:B------:R-:W-:Y:S05]  /*7ae0*/  WARPSYNC.COLLECTIVE R226, `(.L_x_991) ;  /* 0x00000000e2087348 */ /* 0x000fea0003c00000 */
[----:B------:R0:W1:Y:S02]  /*7af0*/  SHFL.BFLY P3, R228, R229, R230, R231 ;  /* 0x0c0000e6e5e47389 */ /* 0x00006400000600e7 */
[----:B01----:R-:W-:Y:S05]  /*7b00*/  ENDCOLLECTIVE ;  /* 0x000000000000791b */ /* 0x003fea0003800000 */
.L_x_991:
[----:B------:R-:W-:-:S05]  /*7b10*/  FADD.FTZ R141, R138, R141 ;  /* 0x0000008d8a8d7221 */ /* 0x000fca0000010000 */
[----:B------:R-:W-:Y:S01]  /*7b20*/  MOV R229, R141 ;  /* 0x0000008d00e57202 */ /* 0x000fe20000000f00 */
[----:B------:R-:W-:Y:S01]  /*7b30*/  HFMA2 R230, -RZ, RZ, 0, 4.76837158203125e-07 ;  /* 0x00000008ffe67431 */ /* 0x000fe200000001ff */
[----:B------:R-:W-:-:S07]  /*7b40*/  MOV R143, R228 ;  /* 0x000000e4008f7202 */ /* 0x000fce0000000f00 */
[----:B------:R-:W-:Y:S05]  /*7b50*/  WARPSYNC.COLLECTIVE R226, `(.L_x_992) ;  /* 0x00000000e2087348 */ /* 0x000fea0003c00000 */
[----:B------:R0:W1:Y:S02]  /*7b60*/  SHFL.BFLY P3, R228, R229, R230, R231 ;  /* 0x0c0000e6e5e47389 */ /* 0x00006400000600e7 */
[----:B01----:R-:W-:Y:S05]  /*7b70*/  ENDCOLLECTIVE ;  /* 0x000000000000791b */ /* 0x003fea0003800000 */
.L_x_992:
[----:B------:R-:W-:-:S05]  /*7b80*/  FADD.FTZ R143, R142, R143 ;  /* 0x0000008f8e8f7221 */ /* 0x000fca0000010000 */
[----:B------:R-:W-:Y:S02]  /*7b90*/  MOV R229, R143 ;  /* 0x0000008f00e57202 */ /* 0x000fe40000000f00 */
[----:B------:R-:W-:-:S07]  /*7ba0*/  MOV R136, R228 ;  /* 0x000000e400887202 */ /* 0x000fce0000000f00 */
[----:B------:R-:W-:Y:S05]  /*7bb0*/  WARPSYNC.COLLECTIVE R226, `(.L_x_993) ;  /* 0x00000000e2087348 */ /* 0x000fea0003c00000 */
[----:B------:R0:W1:Y:S02]  /*7bc0*/  SHFL.BFLY P3, R228, R229, R230, R231 ;  /* 0x0c0000e6e5e47389 */ /* 0x00006400000600e7 */
[----:B01----:R-:W-:Y:S05]  /*7bd0*/  ENDCOLLECTIVE ;  /* 0x000000000000791b */ /* 0x003fea0003800000 */
.L_x_993:
[----:B------:R-:W-:-:S05]  /*7be0*/  FADD.FTZ R136, R141, R136 ;  /* 0x000000888d887221 */ /* 0x000fca0000010000 */
[----:B------:R-:W-:Y:S01]  /*7bf0*/  MOV R229, R136 ;  /* 0x0000008800e57202 */ /* 0x000fe20000000f00 */
[----:B------:R-:W-:Y:S01]  /*7c00*/  HFMA2 R230, -RZ, RZ, 0, 9.5367431640625e-07 ;  /* 0x00000010ffe67431 */ /* 0x000fe200000001ff */
[----:B------:R-:W-:-:S07]  /*7c10*/  MOV R140, R228 ;  /* 0x000000e4008c7202 */ /* 0x000fce0000000f00 */
[----:B------:R-:W-:Y:S05]  /*7c20*/  WARPSYNC.COLLECTIVE R226, `(.L_x_994) ;  /* 0x00000000e2087348 */ /* 0x000fea0003c00000 */
[----:B------:R0:W1:Y:S02]  /*7c30*/  SHFL.BFLY P3, R228, R229, R230, R231 ;  /* 0x0c0000e6e5e47389 */ /* 0x00006400000600e7 */
[----:B01----:R-:W-:Y:S05]  /*7c40*/  ENDCOLLECTIVE ;  /* 0x000000000000791b */ /* 0x003fea0003800000 */
.L_x_994:
[----:B------:R-:W-:-:S05]  /*7c50*/  FADD.FTZ R137, R143, R140 ;  /* 0x0000008c8f897221 */ /* 0x000fca0000010000 */
[----:B------:R-:W-:Y:S02]  /*7c60*/  MOV R229, R137 ;  /* 0x0000008900e57202 */ /* 0x000fe40000000f00 */
[----:B------:R-:W-:-:S07]  /*7c70*/  MOV R139, R228 ;  /* 0x000000e4008b7202 */ /* 0x000fce0000000f00 */
[----:B------:R-:W-:Y:S05]  /*7c80*/  WARPSYNC.COLLECTIVE R226, `(.L_x_995) ;  /* 0x00000000e2087348 */ /* 0x000fea0003c00000 */
[----:B------:R0:W1:Y:S02]  /*7c90*/  SHFL.BFLY P3, R228, R229, R230, R231 ;  /* 0x0c0000e6e5e47389 */ /* 0x00006400000600e7 */
[----:B01----:R-:W-:Y:S05]  /*7ca0*/  ENDCOLLECTIVE ;  /* 0x000000000000791b */ /* 0x003fea0003800000 */
.L_x_995:
[----:B------:R-:W-:Y:S01]  /*7cb0*/  MOV R138, R228 ;  /* 0x000000e4008a7202 */ /* 0x000fe20000000f00 */
[----:B------:R-:W-:Y:S06]  /*7cc0*/  BRA `(.L_x_996) ;  /* 0xffffffa4005c7947 */ /* 0x000fec000383ffff */
.L_x_997:
        /* <DEDUP_REMOVED lines=11> */
.L_x_4947:


//--------------------- .text._ZN10layer_norm31ln_parallel_residual_bwd_kernelINS_13Kernel_traitsIf13__nv_bfloat16S2_S2_fjLj768ELj1ELj4ELj1ELj16ENS_18Kernel_traits_baseILj768EfS2_S2_S2_fjLj128EEEEELb0ELb1ELb0EEEvNS_9BwdParamsE --------------------------
	.section	.text._ZN10layer_norm31ln_parallel_residual_bwd_kernelINS_13Kernel_traitsIf13__nv_bfloat16S2_S2_fjLj768ELj1ELj4ELj1ELj16ENS_18Kernel_traits_baseILj768EfS2_S2_S2_fjLj128EEEEELb0ELb1ELb0EEEvNS_9BwdParamsE,"ax",@progbits
	.align	128
        .global         _ZN10layer_norm31ln_parallel_residual_bwd_kernelINS_13Kernel_traitsIf13__nv_bfloat16S2_S2_fjLj768ELj1ELj4ELj1ELj16ENS_18Kernel_traits_baseILj768EfS2_S2_S2_fjLj128EEEEELb0ELb1ELb0EEEvNS_9BwdParamsE
        .type           _ZN10layer_norm31ln_parallel_residual_bwd_kernelINS_13Kernel_traitsIf13__nv_bfloat16S2_S2_fjLj768ELj1ELj4ELj1ELj16ENS_18Kernel_traits_baseILj768EfS2_S2_S2_fjLj128EEEEELb0ELb1ELb0EEEvNS_9BwdParamsE,@function
        .size           _ZN10layer_norm31ln_parallel_residual_bwd_kernelINS_13Kernel_traitsIf13__nv_bfloat16S2_S2_fjLj768ELj1ELj4ELj1ELj16ENS_18Kernel_traits_baseILj768EfS2_S2_S2_fjLj128EEEEELb0ELb1ELb0EEEvNS_9BwdParamsE,(.L_x_4948 - _ZN10layer_norm31ln_parallel_residual_bwd_kernelINS_13Kernel_traitsIf13__nv_bfloat16S2_S2_fjLj768ELj1ELj4ELj1ELj16ENS_18Kernel_traits_baseILj768EfS2_S2_S2_fjLj128EEEEELb0ELb1ELb0EEEvNS_9BwdParamsE)
        .other          _ZN10layer_norm31ln_parallel_residual_bwd_kernelINS_13Kernel_traitsIf13__nv_bfloat16S2_S2_fjLj768ELj1ELj4ELj1ELj16ENS_18Kernel_traits_baseILj768EfS2_S2_S2_fjLj128EEEEELb0ELb1ELb0EEEvNS_9BwdParamsE,@"STO_CUDA_ENTRY STV_DEFAULT"
_ZN10layer_norm31ln_parallel_residual_bwd_kernelINS_13Kernel_traitsIf13__nv_bfloat16S2_S2_fjLj768ELj1ELj4ELj1ELj16ENS_18Kernel_traits_baseILj768EfS2_S2_S2_fjLj128EEEEELb0ELb1ELb0EEEvNS_9BwdParamsE:
.text._ZN10layer_norm31ln_parallel_residual_bwd_kernelINS_13Kernel_traitsIf13__nv_bfloat16S2_S2_fjLj768ELj1ELj4ELj1ELj16ENS_18Kernel_traits_baseILj768EfS2_S2_S2_fjLj128EEEEELb0ELb1ELb0EEEvNS_9BwdParamsE:
        /* <DEDUP_REMOVED lines=28> */
[----:B------:R-:W4:Y:S08]  /*01c0*/  @P1 LDC.64 R6, c[0x0][0x3d0] ;  /* 0x0000f400ff061b82 */ /* 0x000f300000000a00 */
[----:B------:R-:W1:Y:S01]  /*01d0*/  @P2 LDC.64 R8, c[0x0][0x3d0] ;  /* 0x0000f400ff082b82 */ /* 0x000e620000000a00 */
[----:B--2---:R-:W-:-:S05]  /*01e0*/  @P0 IMAD.WIDE.U32 R4, R2, 0x20, R4 ;  /* 0x0000002002040825 */ /* 0x004fca00078e0004 */
[----:B---3--:R-:W5:Y:S01]  /*01f0*/  @P0 LDG.E.128 R72, desc[UR10][R4.64] ;  /* 0x0000000a04480981 */ /* 0x008f62000c1e1d00 */
[----:B----4-:R-:W-:-:S03]  /*0200*/  @P1 IMAD.WIDE.U32 R6, R3, 0x20, R6 ;  /* 0x0000002003061825 */ /* 0x010fc600078e0006 */
[----:B------:R-:W5:Y:S01]  /*0210*/  @P0 LDG.E.128 R68, desc[UR10][R4.64+0x10] ;  /* 0x0000100a04440981 */ /* 0x000f62000c1e1d00 */
[----:B------:R-:W-:Y:S02]  /*0220*/  ISETP.GE.AND P0, PT, R105, UR12, PT ;  /* 0x0000000c69007c0c */ /* 0x000fe4000bf06270 */
[----:B------:R-:W-:Y:S01]  /*0230*/  @P1 IADD3 R3, PT, PT, R3, 0x20, RZ ;  /* 0x0000002003031810 */ /* 0x000fe20007ffe0ff */
[----:B------:R-:W5:Y:S04]  /*0240*/  @P1 LDG.E.128 R64, desc[UR10][R6.64] ;  /* 0x0000000a06401981 */ /* 0x000f68000c1e1d00 */
[----:B-1----:R-:W-:Y:S01]  /*0250*/  @P2 IMAD.WIDE.U32 R8, R3, 0x20, R8 ;  /* 0x0000002003082825 */ /* 0x002fe200078e0008 */
[----:B------:R-:W5:Y:S01]  /*0260*/  @P1 LDG.E.128 R60, desc[UR10][R6.64+0x10] ;  /* 0x0000100a063c1981 */ /* 0x000f62000c1e1d00 */
[----:B------:R-:W-:-:S02]  /*0270*/  CS2R R48, SRZ ;  /* 0x0000000000307805 */ /* 0x000fc4000001ff00 */
[----:B------:R-:W-:Y:S02]  /*0280*/  CS2R R50, SRZ ;  /* 0x0000000000327805 */ /* 0x000fe4000001ff00 */
[----:B------:R-:W-:Y:S01]  /*0290*/  CS2R R44, SRZ ;  /* 0x00000000002c7805 */ /* 0x000fe2000001ff00 */
[----:B------:R-:W5:Y:S01]  /*02a0*/  @P2 LDG.E.128 R56, desc[UR10][R8.64] ;  /* 0x0000000a08382981 */ /* 0x000f62000c1e1d00 */
[----:B------:R-:W-:Y:S02]  /*02b0*/  CS2R R46, SRZ ;  /* 0x00000000002e7805 */ /* 0x000fe4000001ff00 */
[----:B------:R-:W-:Y:S02]  /*02c0*/  CS2R R40, SRZ ;  /* 0x0000000000287805 */ /* 0x000fe4000001ff00 */
[----:B------:R-:W-:Y:S01]  /*02d0*/  CS2R R42, SRZ ;  /* 0x00000000002a7805 */ /* 0x000fe2000001ff00 */
[----:B------:R1:W5:Y:S01]  /*02e0*/  @P2 LDG.E.128 R52, desc[UR10][R8.64+0x10] ;  /* 0x0000100a08342981 */ /* 0x000362000c1e1d00 */
        /* <DEDUP_REMOVED lines=14> */
[----:B-1----:R-:W-:Y:S02]  /*03d0*/  CS2R R8, SRZ ;  /* 0x0000000000087805 */ /* 0x002fe4000001ff00 */
[----:B------:R-:W-:Y:S02]  /*03e0*/  CS2R R10, SRZ ;  /* 0x00000000000a7805 */ /* 0x000fe4000001ff00 */
[----:B------:R-:W-:Y:S02]  /*03f0*/  CS2R R4, SRZ ;  /* 0x0000000000047805 */ /* 0x000fe4000001ff00 */
[----:B------:R-:W-:Y:S01]  /*0400*/  CS2R R6, SRZ ;  /* 0x0000000000067805 */ /* 0x000fe2000001ff00 */
[----:B0-----:R-:W-:Y:S06]  /*0410*/  @P0 BRA `(.L_x_999) ;  /* 0x0000006400f00947 */ /* 0x001fec0003800000 */
        /* <DEDUP_REMOVED lines=31> */
.L_x_1042:
[----:B------:R-:W0:Y:S08]  /*0610*/  LDC.64 R96, c[0x0][0x3c0] ;  /* 0x0000f000ff607b82 */ /* 0x000e300000000a00 */
        /* <DEDUP_REMOVED lines=27> */
[----:B------:R-:W-:Y:S02]  /*07d0*/  IADD3 R157, PT, PT, R106, 0x20, RZ ;  /* 0x000000206a9d7810 */ /* 0x000fe40007ffe0ff */
[----:B--2---:R-:W-:Y:S02]  /*07e0*/  PRMT R3, R96, 0x7632, R3 ;  /* 0x0000763260037816 */ /* 0x004fe40000000003 */
[C---:B------:R-:W-:Y:S02]  /*07f0*/  PRMT R141, R98.reuse, 0x7632, R141 ;  /* 0x00007632628d7816 */ /* 0x040fe4000000008d */
[----:B------:R-:W-:Y:S02]  /*0800*/  SHF.L.U32 R146, R98, 0x10, RZ ;  /* 0x0000001062927819 */ /* 0x000fe400000006ff */
[----:B------:R-:W-:Y:S02]  /*0810*/  SHF.L.U32 R142, R96, 0x10, RZ ;  /* 0x00000010608e7819 */ /* 0x000fe400000006ff */
[----:B------:R-:W-:Y:S01]  /*0820*/  SHF.L.U32 R98, R3, 0x10, RZ ;  /* 0x0000001003627819 */ /* 0x000fe200000006ff */
[----:B------:R-:W-:Y:S01]  /*0830*/  FADD.FTZ R146, -R153, R146 ;  /* 0x0000009299927221 */ /* 0x000fe20000010100 */
[----:B------:R-:W-:Y:S01]  /*0840*/  PRMT R139, R97, 0x7632, R139 ;  /* 0x00007632618b7816 */ /* 0x000fe2000000008b */
[----:B------:R-:W-:Y:S01]  /*0850*/  FADD.FTZ R142, -R153, R142 ;  /* 0x0000008e998e7221 */ /* 0x000fe20000010100 */
[----:B------:R-:W-:Y:S01]  /*0860*/  SHF.L.U32 R144, R97, 0x10, RZ ;  /* 0x0000001061907819 */ /* 0x000fe200000006ff */
[----:B------:R-:W-:Y:S01]  /*0870*/  FADD.FTZ R98, -R153, R98 ;  /* 0x0000006299627221 */ /* 0x000fe20000010100 */
[C---:B---3--:R-:W-:Y:S01]  /*0880*/  PRMT R96, R100.reuse, 0x7632, R96 ;  /* 0x0000763264607816 */ /* 0x048fe20000000060 */
[C---:B-----5:R-:W-:Y:S01]  /*0890*/  FMUL.FTZ R3, R107.reuse, R142 ;  /* 0x0000008e6b037220 */ /* 0x060fe20000410000 */
[----:B------:R-:W-:Y:S01]  /*08a0*/  SHF.L.U32 R97, R100, 0x10, RZ ;  /* 0x0000001064617819 */ /* 0x000fe200000006ff */
[----:B------:R-:W-:Y:S01]  /*08b0*/  FMUL.FTZ R150, R107, R98 ;  /* 0x000000626b967220 */ /* 0x000fe20000410000 */
[----:B------:R-:W-:Y:S01]  /*08c0*/  SHF.L.U32 R145, R102, 0x10, RZ ;  /* 0x0000001066917819 */ /* 0x000fe200000006ff */
[----:B------:R-:W-:Y:S01]  /*08d0*/  FADD.FTZ R144, -R153, R144 ;  /* 0x0000009099907221 */ /* 0x000fe20000010100 */
[----:B------:R-:W-:Y:S01]  /*08e0*/  SHF.L.U32 R152, R141, 0x10, RZ ;  /* 0x000000108d987819 */ /* 0x000fe200000006ff */
[----:B------:R-:W-:Y:S01]  /*08f0*/  FMUL.FTZ R141, R107, R146 ;  /* 0x000000926b8d7220 */ /* 0x000fe20000410000 */
[----:B------:R-:W-:Y:S01]  /*0900*/  SHF.L.U32 R96, R96, 0x10, RZ ;  /* 0x0000001060607819 */ /* 0x000fe200000006ff */
[----:B------:R-:W-:Y:S01]  /*0910*/  FMUL.FTZ R142, R72, R97 ;  /* 0x00000061488e7220 */ /* 0x000fe20000410000 */
[C---:B------:R-:W-:Y:S01]  /*0920*/  PRMT R147, R99.reuse, 0x7632, R147 ;  /* 0x0000763263937816 */ /* 0x040fe20000000093 */
[----:B------:R-:W-:Y:S01]  /*0930*/  FADD.FTZ R20, R20, R145 ;  /* 0x0000009114147221 */ /* 0x000fe20000010000 */
[----:B------:R-:W-:Y:S01]  /*0940*/  SHF.L.U32 R148, R99, 0x10, RZ ;  /* 0x0000001063947819 */ /* 0x000fe200000006ff */
[-C--:B------:R-:W-:Y:S01]  /*0950*/  FFMA.FTZ R44, R141, R145.reuse, R44 ;  /* 0x000000918d2c7223 */ /* 0x080fe2000001002c */
[----:B------:R-:W-:Y:S01]  /*0960*/  FMUL.FTZ R146, R68, R145 ;  /* 0x0000009144927220 */ /* 0x000fe20000410000 */
[----:B------:R-:W-:Y:S01]  /*0970*/  PRMT R99, R101, 0x7632, R99 ;  /* 0x0000763265637816 */ /* 0x000fe20000000063 */
[----:B------:R-:W-:Y:S01]  /*0980*/  FADD.FTZ R25, R25, R96 ;  /* 0x0000006019197221 */ /* 0x000fe20000010000 */
[-C--:B------:R-:W-:Y:S01]  /*0990*/  FFMA.FTZ R49, R150, R96.reuse, R49 ;  /* 0x0000006096317223 */ /* 0x080fe20000010031 */
[----:B------:R-:W-:Y:S01]  /*09a0*/  FMUL.FTZ R145, R73, R96 ;  /* 0x0000006049917220 */ /* 0x000fe20000410000 */
[----:B------:R-:W-:Y:S01]  /*09b0*/  SHF.L.U32 R101, R101, 0x10, RZ ;  /* 0x0000001065657819 */ /* 0x000fe200000006ff */
[----:B------:R-:W-:Y:S01]  /*09c0*/  FADD.FTZ R24, R24, R97 ;  /* 0x0000006118187221 */ /* 0x000fe20000010000 */
[----:B------:R-:W-:Y:S01]  /*09d0*/  SHF.L.U32 R100, R139, 0x10, RZ ;  /* 0x000000108b647819 */ /* 0x000fe200000006ff */
[C---:B------:R-:W-:Y:S01]  /*09e0*/  FFMA.FTZ R48, R3.reuse, R97, R48 ;  /* 0x0000006103307223 */ /* 0x040fe20000010030 */
[----:B------:R-:W-:Y:S01]  /*09f0*/  FADD.FTZ R96, RZ, R142 ;  /* 0x0000008eff607221 */ /* 0x000fe20000010000 */
[----:B------:R-:W-:Y:S01]  /*0a00*/  FFMA.FTZ R97, R3, R142, RZ ;  /* 0x0000008e03617223 */ /* 0x000fe200000100ff */
[----:B------:R-:W-:Y:S01]  /*0a10*/  PRMT R143, R102, 0x7632, R143 ;  /* 0x00007632668f7816 */ /* 0x000fe2000000008f */
[----:B------:R-:W-:Y:S01]  /*0a20*/  FMUL.FTZ R139, R107, R144 ;  /* 0x000000906b8b7220 */ /* 0x000fe20000410000 */
[----:B------:R-:W-:Y:S01]  /*0a30*/  SHF.L.U32 R102, R99, 0x10, RZ ;  /* 0x0000001063667819 */ /* 0x000fe200000006ff */
[----:B------:R-:W-:Y:S01]  /*0a40*/  FADD.FTZ R99, R96, R145 ;  /* 0x0000009160637221 */ /* 0x000fe20000010000 */
[----:B------:R-:W-:Y:S01]  /*0a50*/  FMUL.FTZ R144, R74, R101 ;  /* 0x000000654a907220 */ /* 0x000fe20000410000 */
[----:B------:R-:W-:Y:S01]  /*0a60*/  FADD.FTZ R100, -R153, R100 ;  /* 0x0000006499647221 */ /* 0x000fe20000010100 */
[----:B------:R-:W-:Y:S01]  /*0a70*/  FFMA.FTZ R96, R150, R145, R97 ;  /* 0x0000009196607223 */ /* 0x000fe20000010061 */
[----:B------:R-:W-:Y:S01]  /*0a80*/  SHF.L.U32 R158, R147, 0x10, RZ ;  /* 0x00000010939e7819 */ /* 0x000fe200000006ff */
[----:B------:R-:W-:Y:S01]  /*0a90*/  FADD.FTZ R154, -R153, R152 ;  /* 0x00000098999a7221 */ /* 0x000fe20000010100 */
[----:B------:R-:W-:Y:S01]  /*0aa0*/  FMUL.FTZ R152, R107, R100 ;  /* 0x000000646b987220 */ /* 0x000fe20000410000 */
[----:B------:R-:W-:Y:S01]  /*0ab0*/  FMUL.FTZ R147, R75, R102 ;  /* 0x000000664b937220 */ /* 0x000fe20000410000 */
[----:B------:R-:W-:Y:S01]  /*0ac0*/  FADD.FTZ R98, R99, R144 ;  /* 0x0000009063627221 */ /* 0x000fe20000010000 */
[----:B------:R-:W-:Y:S01]  /*0ad0*/  FFMA.FTZ R97, R139, R144, R96 ;  /* 0x000000908b617223 */ /* 0x000fe20000010060 */
[----:B------:R-:W-:Y:S01]  /*0ae0*/  PRMT R149, R103, 0x7632, R149 ;  /* 0x0000763267957816 */ /* 0x000fe20000000095 */
[----:B------:R-:W-:Y:S01]  /*0af0*/  FADD.FTZ R148, -R153, R148 ;  /* 0x0000009499947221 */ /* 0x000fe20000010100 */
[----:B------:R-:W-:Y:S01]  /*0b00*/  SHF.L.U32 R156, R143, 0x10, RZ ;  /* 0x000000108f9c7819 */ /* 0x000fe200000006ff */
[----:B------:R-:W-:Y:S01]  /*0b10*/  FADD.FTZ R99, R98, R147 ;  /* 0x0000009362637221 */ /* 0x000fe20000010000 */
[----:B------:R-:W-:Y:S01]  /*0b20*/  FFMA.FTZ R96, R152, R147, R97 ;  /* 0x0000009398607223 */ /* 0x000fe20000010061 */
[----:B------:R-:W-:Y:S01]  /*0b30*/  SHF.L.U32 R103, R103, 0x10, RZ ;  /* 0x0000001067677819 */ /* 0x000fe200000006ff */
[----:B------:R-:W-:Y:S01]  /*0b40*/  FMUL.FTZ R154, R107, R154 ;  /* 0x0000009a6b9a7220 */ /* 0x000fe20000410000 */
[----:B------:R-:W-:Y:S01]  /*0b50*/  SHF.L.U32 R160, R149, 0x10, RZ ;  /* 0x0000001095a07819 */ /* 0x000fe200000006ff */
[----:B------:R-:W-:Y:S01]  /*0b60*/  FMUL.FTZ R149, R69, R156 ;  /* 0x0000009c45957220 */ /* 0x000fe20000410000 */
[----:B------:R-:W-:Y:S01]  /*0b70*/  FADD.FTZ R98, R99, R146 ;  /* 0x0000009263627221 */ /* 0x000fe20000010000 */
[----:B------:R-:W-:Y:S01]  /*0b80*/  FFMA.FTZ R97, R141, R146, R96 ;  /* 0x000000928d617223 */ /* 0x000fe20000010060 */
[----:B------:R-:W-:Y:S01]  /*0b90*/  FMUL.FTZ R143, R107, R148 ;  /* 0x000000946b8f7220 */ /* 0x000fe20000410000 */
[----:B------:R-:W-:Y:S01]  /*0ba0*/  FMUL.FTZ R148, R70, R103 ;  /* 0x0000006746947220 */ /* 0x000fe20000410000 */
[----:B------:R-:W-:Y:S01]  /*0bb0*/  FADD.FTZ R158, -R153, R158 ;  /* 0x0000009e999e7221 */ /* 0x000fe20000010100 */
[----:B------:R-:W-:Y:S01]  /*0bc0*/  FADD.FTZ R99, R98, R149 ;  /* 0x0000009562637221 */ /* 0x000fe20000010000 */
        /* <DEDUP_REMOVED lines=17> */
.L_x_1003:
[----:B------:R-:W-:Y:S05]  /*0ce0*/  BSYNC.RECONVERGENT B2 ;  /* 0x0000000000027941 */ /* 0x000fea0003800200 */
.L_x_1002:
        /* <DEDUP_REMOVED lines=9> */
[C---:B--2---:R-:W-:Y:S02]  /*0d80*/  SHF.L.U32 R110, R96.reuse, 0x10, RZ ;  /* 0x00000010606e7819 */ /* 0x044fe400000006ff */
[----:B------:R-:W-:Y:S02]  /*0d90*/  PRMT R108, R96, 0x7632, R108 ;  /* 0x00007632606c7816 */ /* 0x000fe4000000006c */
[----:B------:R-:W-:Y:S01]  /*0da0*/  PRMT R111, R97, 0x7632, R111 ;  /* 0x00007632616f7816 */ /* 0x000fe2000000006f */
[----:B------:R-:W-:Y:S01]  /*0db0*/  FADD.FTZ R110, -R153, R110 ;  /* 0x0000006e996e7221 */ /* 0x000fe20000010100 */
[----:B------:R-:W-:Y:S02]  /*0dc0*/  SHF.L.U32 R112, R97, 0x10, RZ ;  /* 0x0000001061707819 */ /* 0x000fe400000006ff */
[----:B------:R-:W-:-:S02]  /*0dd0*/  PRMT R113, R98, 0x7632, R113 ;  /* 0x0000763262717816 */ /* 0x000fc40000000071 */
[----:B------:R-:W-:Y:S01]  /*0de0*/  SHF.L.U32 R114, R98, 0x10, RZ ;  /* 0x0000001062727819 */ /* 0x000fe200000006ff */
[C---:B------:R-:W-:Y:S01]  /*0df0*/  FADD.FTZ R112, -R153.reuse, R112 ;  /* 0x0000007099707221 */ /* 0x040fe20000010100 */
[C---:B---3--:R-:W-:Y:S02]  /*0e00*/  PRMT R96, R100.reuse, 0x7632, R96 ;  /* 0x0000763264607816 */ /* 0x048fe40000000060 */
[----:B------:R-:W-:Y:S01]  /*0e10*/  SHF.L.U32 R97, R100, 0x10, RZ ;  /* 0x0000001064617819 */ /* 0x000fe200000006ff */
[C---:B------:R-:W-:Y:S01]  /*0e20*/  FADD.FTZ R114, -R153.reuse, R114 ;  /* 0x0000007299727221 */ /* 0x040fe20000010100 */
[----:B------:R-:W-:Y:S02]  /*0e30*/  SHF.L.U32 R98, R108, 0x10, RZ ;  /* 0x000000106c627819 */ /* 0x000fe400000006ff */
[----:B------:R-:W-:Y:S01]  /*0e40*/  PRMT R116, R102, 0x7632, R116 ;  /* 0x0000763266747816 */ /* 0x000fe20000000074 */
[-C--:B------:R-:W-:Y:S01]  /*0e50*/  FMUL.FTZ R108, R64, R97.reuse ;  /* 0x00000061406c7220 */ /* 0x080fe20000410000 */
[----:B------:R-:W-:Y:S01]  /*0e60*/  SHF.L.U32 R117, R102, 0x10, RZ ;  /* 0x0000001066757819 */ /* 0x000fe200000006ff */
[----:B------:R-:W-:Y:S01]  /*0e70*/  FADD.FTZ R98, -R153, R98 ;  /* 0x0000006299627221 */ /* 0x000fe20000010100 */
[----:B------:R-:W-:Y:S01]  /*0e80*/  PRMT R119, R103, 0x7632, R119 ;  /* 0x0000763267777816 */ /* 0x000fe20000000077 */
[----:B------:R-:W-:Y:S01]  /*0e90*/  FADD.FTZ R16, R16, R97 ;  /* 0x0000006110107221 */ /* 0x000fe20000010000 */
[----:B------:R-:W-:Y:S01]  /*0ea0*/  SHF.L.U32 R102, R111, 0x10, RZ ;  /* 0x000000106f667819 */ /* 0x000fe200000006ff */
[----:B-----5:R-:W-:Y:S01]  /*0eb0*/  FMUL.FTZ R111, R107, R110 ;  /* 0x0000006e6b6f7220 */ /* 0x020fe20000410000 */
[----:B------:R-:W-:Y:S01]  /*0ec0*/  SHF.L.U32 R100, R96, 0x10, RZ ;  /* 0x0000001060647819 */ /* 0x000fe200000006ff */
[----:B------:R-:W-:Y:S01]  /*0ed0*/  FADD.FTZ R96, R155, R108 ;  /* 0x0000006c9b607221 */ /* 0x000fe20000010000 */
[----:B------:R-:W-:Y:S01]  /*0ee0*/  PRMT R115, R99, 0x7632, R115 ;  /* 0x0000763263737816 */ /* 0x000fe20000000073 */
[----:B------:R-:W-:Y:S01]  /*0ef0*/  FFMA.FTZ R40, R111, R97, R40 ;  /* 0x000000616f287223 */ /* 0x000fe20000010028 */
[----:B------:R-:W-:Y:S01]  /*0f00*/  SHF.L.U32 R120, R99, 0x10, RZ ;  /* 0x0000001063787819 */ /* 0x000fe200000006ff */
[----:B------:R-:W-:Y:S01]  /*0f10*/  FFMA.FTZ R97, R111, R108, R158 ;  /* 0x0000006c6f617223 */ /* 0x000fe2000001009e */
[----:B------:R-:W-:Y:S01]  /*0f20*/  PRMT R99, R101, 0x7632, R99 ;  /* 0x0000763265637816 */ /* 0x000fe20000000063 */
[----:B------:R-:W-:Y:S01]  /*0f30*/  FADD.FTZ R102, -R153, R102 ;  /* 0x0000006699667221 */ /* 0x000fe20000010100 */
        /* <DEDUP_REMOVED lines=12> */
[----:B------:R-:W-:Y:S01]  /*1000*/  FMUL.FTZ R110, R66, R101 ;  /* 0x00000065426e7220 */ /* 0x000fe20000410000 */
[----:B------:R-:W-:Y:S01]  /*1010*/  FFMA.FTZ R96, R116, R119, R97 ;  /* 0x0000007774607223 */ /* 0x000fe20000010061 */
[----:B------:R-:W-:Y:S01]  /*1020*/  FADD.FTZ R12, R12, R117 ;  /* 0x000000750c0c7221 */ /* 0x000fe20000010000 */
[-C--:B------:R-:W-:Y:S01]  /*1030*/  FFMA.FTZ R36, R115, R117.reuse, R36 ;  /* 0x0000007573247223 */ /* 0x080fe20000010024 */
[----:B------:R-:W-:Y:S01]  /*1040*/  FMUL.FTZ R112, R60, R117 ;  /* 0x000000753c707220 */ /* 0x000fe20000410000 */
[----:B------:R-:W-:Y:S01]  /*1050*/  FMUL.FTZ R117, R107, R122 ;  /* 0x0000007a6b757220 */ /* 0x000fe20000410000 */
[----:B------:R-:W-:Y:S01]  /*1060*/  FADD.FTZ R122, -R153, R118 ;  /* 0x00000076997a7221 */ /* 0x000fe20000010100 */
[----:B------:R-:W-:Y:S01]  /*1070*/  FMUL.FTZ R118, R107, R102 ;  /* 0x000000666b767220 */ /* 0x000fe20000410000 */
[----:B------:R-:W-:Y:S01]  /*1080*/  FMUL.FTZ R121, R67, R120 ;  /* 0x0000007843797220 */ /* 0x000fe20000410000 */
[----:B------:R-:W-:Y:S01]  /*1090*/  FADD.FTZ R98, R99, R110 ;  /* 0x0000006e63627221 */ /* 0x000fe20000010000 */
[----:B------:R-:W-:Y:S01]  /*10a0*/  FFMA.FTZ R97, R113, R110, R96 ;  /* 0x0000006e71617223 */ /* 0x000fe20000010060 */
[----:B------:R-:W-:Y:S01]  /*10b0*/  SHF.L.U32 R103, R103, 0x10, RZ ;  /* 0x0000001067677819 */ /* 0x000fe200000006ff */
        /* <DEDUP_REMOVED lines=28> */
.L_x_1005:
[----:B------:R-:W-:Y:S05]  /*1280*/  BSYNC.RECONVERGENT B2 ;  /* 0x0000000000027941 */ /* 0x000fea0003800200 */
.L_x_1004:
[----:B------:R-:W-:Y:S05]  /*1290*/  @!P4 BRA `(.L_x_1006) ;  /* 0x0000001400c4c947 */ /* 0x000fea0003800000 */
[----:B------:R-:W0:Y:S08]  /*12a0*/  LDC.64 R100, c[0x0][0x3a8] ;  /* 0x0000ea00ff647b82 */ /* 0x000e300000000a00 */
[----:B------:R-:W1:Y:S01]  /*12b0*/  LDC.64 R96, c[0x0][0x428] ;  /* 0x00010a00ff607b82 */ /* 0x000e620000000a00 */
[----:B0-----:R-:W-:-:S06]  /*12c0*/  IMAD.WIDE.U32 R100, R157, 0x10, R100 ;  /* 0x000000109d647825 */ /* 0x001fcc00078e0064 */
[----:B------:R-:W2:Y:S01]  /*12d0*/  LDG.E.128 R100, desc[UR10][R100.64] ;  /* 0x0000000a64647981 */ /* 0x000ea2000c1e1d00 */
[----:B-1----:R-:W-:-:S06]  /*12e0*/  IMAD.WIDE.U32 R96, R157, 0x10, R96 ;  /* 0x000000109d607825 */ /* 0x002fcc00078e0060 */
[----:B------:R-:W3:Y:S01]  /*12f0*/  LDG.E.128 R96, desc[UR10][R96.64] ;  /* 0x0000000a60607981 */ /* 0x000ee2000c1e1d00 */
[C---:B--2---:R-:W-:Y:S02]  /*1300*/  PRMT R109, R100.reuse, 0x7632, R109 ;  /* 0x00007632646d7816 */ /* 0x044fe4000000006d */
[----:B------:R-:W-:Y:S02]  /*1310*/  SHF.L.U32 R126, R100, 0x10, RZ ;  /* 0x00000010647e7819 */ /* 0x000fe400000006ff */
[----:B------:R-:W-:Y:S02]  /*1320*/  SHF.L.U32 R132, R103, 0x10, RZ ;  /* 0x0000001067847819 */ /* 0x000fe400000006ff */
[----:B------:R-:W-:Y:S01]  /*1330*/  SHF.L.U32 R100, R109, 0x10, RZ ;  /* 0x000000106d647819 */ /* 0x000fe200000006ff */
[----:B------:R-:W-:Y:S01]  /*1340*/  FADD.FTZ R126, -R153, R126 ;  /* 0x0000007e997e7221 */ /* 0x000fe20000010100 */
[----:B------:R-:W-:Y:S01]  /*1350*/  SHF.L.U32 R128, R101, 0x10, RZ ;  /* 0x0000001065807819 */ /* 0x000fe200000006ff */
[----:B------:R-:W-:Y:S01]  /*1360*/  FADD.FTZ R140, -R153, R132 ;  /* 0x00000084998c7221 */ /* 0x000fe20000010100 */
[----:B------:R-:W-:Y:S01]  /*1370*/  PRMT R125, R101, 0x7632, R125 ;  /* 0x00007632657d7816 */ /* 0x000fe2000000007d */
[C-C-:B------:R-:W-:Y:S01]  /*1380*/  FADD.FTZ R132, -R153.reuse, R100.reuse ;  /* 0x0000006499847221 */ /* 0x140fe20000010100 */
[C---:B---3--:R-:W-:Y:S01]  /*1390*/  PRMT R100, R96.reuse, 0x7632, R100 ;  /* 0x0000763260647816 */ /* 0x048fe20000000064 */
[----:B------:R-:W-:Y:S01]  /*13a0*/  FADD.FTZ R128, -R153, R128 ;  /* 0x0000008099807221 */ /* 0x000fe20000010100 */
[----:B------:R-:W-:Y:S01]  /*13b0*/  SHF.L.U32 R101, R96, 0x10, RZ ;  /* 0x0000001060657819 */ /* 0x000fe200000006ff */
[----:B-----5:R-:W-:Y:S01]  /*13c0*/  FMUL.FTZ R109, R107, R126 ;  /* 0x0000007e6b6d7220 */ /* 0x020fe20000410000 */
[----:B------:R-:W-:Y:S01]  /*13d0*/  PRMT R129, R103, 0x7632, R129 ;  /* 0x0000763267817816 */ /* 0x000fe20000000081 */
[----:B------:R-:W-:Y:S01]  /*13e0*/  FMUL.FTZ R132, R107, R132 ;  /* 0x000000846b847220 */ /* 0x000fe20000410000 */
[----:B------:R-:W-:Y:S01]  /*13f0*/  PRMT R127, R102, 0x7632, R127 ;  /* 0x00007632667f7816 */ /* 0x000fe2000000007f */
[-C--:B------:R-:W-:Y:S01]  /*1400*/  FMUL.FTZ R126, R56, R101.reuse ;  /* 0x00000065387e7220 */ /* 0x080fe20000410000 */
[----:B------:R-:W-:Y:S01]  /*1410*/  SHF.L.U32 R130, R102, 0x10, RZ ;  /* 0x0000001066827819 */ /* 0x000fe200000006ff */
[----:B------:R-:W-:Y:S01]  /*1420*/  FADD.FTZ R8, R8, R101 ;  /* 0x0000006508087221 */ /* 0x000fe20000010000 */
[----:B------:R-:W-:Y:S01]  /*1430*/  PRMT R96, R97, 0x7632, R96 ;  /* 0x0000763261607816 */ /* 0x000fe20000000060 */
[----:B------:R-:W-:Y:S01]  /*1440*/  FFMA.FTZ R32, R109, R101, R32 ;  /* 0x000000656d207223 */ /* 0x000fe20000010020 */
[----:B------:R-:W-:Y:S01]  /*1450*/  SHF.L.U32 R102, R125, 0x10, RZ ;  /* 0x000000107d667819 */ /* 0x000fe200000006ff */
[----:B------:R-:W-:Y:S01]  /*1460*/  FMUL.FTZ R125, R107, R128 ;  /* 0x000000806b7d7220 */ /* 0x000fe20000410000 */
[----:B------:R-:W-:Y:S01]  /*1470*/  SHF.L.U32 R97, R97, 0x10, RZ ;  /* 0x0000001061617819 */ /* 0x000fe200000006ff */
[----:B------:R-:W-:Y:S01]  /*1480*/  FADD.FTZ R130, -R153, R130 ;  /* 0x0000008299827221 */ /* 0x000fe20000010100 */
[----:B------:R-:W-:Y:S01]  /*1490*/  PRMT R131, R99, 0x7632, R131 ;  /* 0x0000763263837816 */ /* 0x000fe20000000083 */
[----:B------:R-:W-:Y:S01]  /*14a0*/  FADD.FTZ R102, -R153, R102 ;  /* 0x0000006699667221 */ /* 0x000fe20000010100 */
[----:B------:R-:W-:Y:S01]  /*14b0*/  SHF.L.U32 R100, R100, 0x10, RZ ;  /* 0x0000001064647819 */ /* 0x000fe200000006ff */
[----:B------:R-:W-:Y:S01]  /*14c0*/  FADD.FTZ R10, R10, R97 ;  /* 0x000000610a0a7221 */ /* 0x000fe20000010000 */
[----:B------:R-:W-:Y:S01]  /*14d0*/  SHF.L.U32 R138, R129, 0x10, RZ ;  /* 0x00000010818a7819 */ /* 0x000fe200000006ff */
[-C--:B------:R-:W-:Y:S01]  /*14e0*/  FFMA.FTZ R34, R125, R97.reuse, R34 ;  /* 0x000000617d227223 */ /* 0x080fe20000010022 */
[----:B------:R-:W-:Y:S01]  /*14f0*/  SHF.L.U32 R134, R127, 0x10, RZ ;  /* 0x000000107f867819 */ /* 0x000fe200000006ff */
[----:B------:R-:W-:Y:S01]  /*1500*/  FMUL.FTZ R128, R58, R97 ;  /* 0x000000613a807220 */ /* 0x000fe20000410000 */
[C---:B------:R-:W-:Y:S01]  /*1510*/  PRMT R103, R98.reuse, 0x7632, R103 ;  /* 0x0000763262677816 */ /* 0x040fe20000000067 */
[----:B------:R-:W-:Y:S01]  /*1520*/  FFMA.FTZ R97, R109, R126, R158 ;  /* 0x0000007e6d617223 */ /* 0x000fe2000001009e */
        /* <DEDUP_REMOVED lines=8> */
[----:B------:R-:W-:Y:S01]  /*15b0*/  FADD.FTZ R11, R11, R98 ;  /* 0x000000620b0b7221 */ /* 0x000fe20000010000 */
[----:B------:R-:W-:Y:S01]  /*15c0*/  FADD.FTZ R99, R96, R131 ;  /* 0x0000008360637221 */ /* 0x000fe20000010000 */
[----:B------:R-:W-:Y:S01]  /*15d0*/  FFMA.FTZ R96, R132, R131, R97 ;  /* 0x0000008384607223 */ /* 0x000fe20000010061 */
[-C--:B------:R-:W-:Y:S01]  /*15e0*/  FFMA.FTZ R35, R134, R98.reuse, R35 ;  /* 0x0000006286237223 */ /* 0x080fe20000010023 */
[----:B------:R-:W-:Y:S01]  /*15f0*/  FMUL.FTZ R133, R59, R98 ;  /* 0x000000623b857220 */ /* 0x000fe20000410000 */
[----:B------:R-:W-:Y:S01]  /*1600*/  FADD.FTZ R98, R99, R128 ;  /* 0x0000008063627221 */ /* 0x000fe20000010000 */
[----:B------:R-:W-:Y:S01]  /*1610*/  FFMA.FTZ R97, R125, R128, R96 ;  /* 0x000000807d617223 */ /* 0x000fe20000010060 */
[----:B------:R-:W-:Y:S01]  /*1620*/  FADD.FTZ R160, -R153, R138 ;  /* 0x0000008a99a07221 */ /* 0x000fe20000010100 */
[----:B------:R-:W-:Y:S01]  /*1630*/  FMUL.FTZ R127, R107, R130 ;  /* 0x000000826b7f7220 */ /* 0x000fe20000410000 */
        /* <DEDUP_REMOVED lines=29> */
.L_x_1001:
        /* <DEDUP_REMOVED lines=98> */
.L_x_1008:
[----:B------:R-:W-:Y:S05]  /*1e30*/  BSYNC.RECONVERGENT B2 ;  /* 0x0000000000027941 */ /* 0x000fea0003800200 */
.L_x_1007:
        /* <DEDUP_REMOVED lines=11> */
[----:B------:R-:W-:Y:S02]  /*1ef0*/  IADD3 R157, PT, PT, R157, 0x20, RZ ;  /* 0x000000209d9d7810 */ /* 0x000fe40007ffe0ff */
[C---:B---3--:R-:W-:Y:S02]  /*1f00*/  SHF.L.U32 R110, R96.reuse, 0x10, RZ ;  /* 0x00000010606e7819 */ /* 0x048fe400000006ff */
[----:B------:R-:W-:Y:S02]  /*1f10*/  PRMT R108, R96, 0x7632, R108 ;  /* 0x00007632606c7816 */ /* 0x000fe4000000006c */
[----:B------:R-:W-:Y:S01]  /*1f20*/  PRMT R111, R97, 0x7632, R111 ;  /* 0x00007632616f7816 */ /* 0x000fe2000000006f */
[----:B------:R-:W-:Y:S01]  /*1f30*/  FADD.FTZ R110, -R153, R110 ;  /* 0x0000006e996e7221 */ /* 0x000fe20000010100 */
[----:B------:R-:W-:Y:S02]  /*1f40*/  SHF.L.U32 R112, R97, 0x10, RZ ;  /* 0x0000001061707819 */ /* 0x000fe400000006ff */
[----:B------:R-:W-:-:S02]  /*1f50*/  PRMT R113, R98, 0x7632, R113 ;  /* 0x0000763262717816 */ /* 0x000fc40000000071 */
[----:B------:R-:W-:Y:S01]  /*1f60*/  SHF.L.U32 R114, R98, 0x10, RZ ;  /* 0x0000001062727819 */ /* 0x000fe200000006ff */
[C---:B------:R-:W-:Y:S01]  /*1f70*/  FADD.FTZ R112, -R153.reuse, R112 ;  /* 0x0000007099707221 */ /* 0x040fe20000010100 */
[C---:B----4-:R-:W-:Y:S02]  /*1f80*/  PRMT R96, R100.reuse, 0x7632, R96 ;  /* 0x0000763264607816 */ /* 0x050fe40000000060 */
        /* <DEDUP_REMOVED lines=71> */
.L_x_1010:
[----:B------:R-:W-:Y:S05]  /*2400*/  BSYNC.RECONVERGENT B2 ;  /* 0x0000000000027941 */ /* 0x000fea0003800200 */
.L_x_1009:
        /* <DEDUP_REMOVED lines=10> */
[C---:B---3--:R-:W-:Y:S02]  /*24b0*/  PRMT R109, R100.reuse, 0x7632, R109 ;  /* 0x00007632646d7816 */ /* 0x048fe4000000006d */
[----:B------:R-:W-:Y:S02]  /*24c0*/  SHF.L.U32 R126, R100, 0x10, RZ ;  /* 0x00000010647e7819 */ /* 0x000fe400000006ff */
[----:B------:R-:W-:Y:S02]  /*24d0*/  SHF.L.U32 R132, R103, 0x10, RZ ;  /* 0x0000001067847819 */ /* 0x000fe400000006ff */
[----:B------:R-:W-:Y:S01]  /*24e0*/  PRMT R125, R101, 0x7632, R125 ;  /* 0x00007632657d7816 */ /* 0x000fe2000000007d */
[----:B------:R-:W-:Y:S01]  /*24f0*/  FADD.FTZ R126, -R153, R126 ;  /* 0x0000007e997e7221 */ /* 0x000fe20000010100 */
[----:B------:R-:W-:Y:S01]  /*2500*/  SHF.L.U32 R128, R101, 0x10, RZ ;  /* 0x0000001065807819 */ /* 0x000fe200000006ff */
[----:B------:R-:W-:Y:S01]  /*2510*/  FADD.FTZ R140, -R153, R132 ;  /* 0x00000084998c7221 */ /* 0x000fe20000010100 */
[----:B------:R-:W-:Y:S01]  /*2520*/  SHF.L.U32 R100, R109, 0x10, RZ ;  /* 0x000000106d647819 */ /* 0x000fe200000006ff */
[----:B-----5:R-:W-:Y:S01]  /*2530*/  FMUL.FTZ R109, R107, R126 ;  /* 0x0000007e6b6d7220 */ /* 0x020fe20000410000 */
[----:B------:R-:W-:Y:S01]  /*2540*/  PRMT R101, R103, 0x7632, R101 ;  /* 0x0000763267657816 */ /* 0x000fe20000000065 */
[C---:B------:R-:W-:Y:S01]  /*2550*/  FADD.FTZ R128, -R153.reuse, R128 ;  /* 0x0000008099807221 */ /* 0x040fe20000010100 */
[----:B------:R-:W-:Y:S01]  /*2560*/  PRMT R127, R102, 0x7632, R127 ;  /* 0x00007632667f7816 */ /* 0x000fe2000000007f */
[----:B------:R-:W-:Y:S01]  /*2570*/  FADD.FTZ R132, -R153, R100 ;  /* 0x0000006499847221 */ /* 0x000fe20000010100 */
[----:B------:R-:W-:-:S02]  /*2580*/  SHF.L.U32 R138, R101, 0x10, RZ ;  /* 0x00000010658a7819 */ /* 0x000fc400000006ff */
[C---:B----4-:R-:W-:Y:S01]  /*2590*/  PRMT R100, R96.reuse, 0x7632, R100 ;  /* 0x0000763260647816 */ /* 0x050fe20000000064 */
[----:B------:R-:W-:Y:S01]  /*25a0*/  FMUL.FTZ R132, R107, R132 ;  /* 0x000000846b847220 */ /* 0x000fe20000410000 */
[----:B------:R-:W-:Y:S01]  /*25b0*/  SHF.L.U32 R101, R96, 0x10, RZ ;  /* 0x0000001060657819 */ /* 0x000fe200000006ff */
[----:B------:R-:W-:Y:S01]  /*25c0*/  FADD.FTZ R160, -R153, R138 ;  /* 0x0000008a99a07221 */ /* 0x000fe20000010100 */
[----:B------:R-:W-:Y:S02]  /*25d0*/  SHF.L.U32 R130, R102, 0x10, RZ ;  /* 0x0000001066827819 */ /* 0x000fe400000006ff */
[----:B------:R-:W-:Y:S01]  /*25e0*/  PRMT R96, R97, 0x7632, R96 ;  /* 0x0000763261607816 */ /* 0x000fe20000000060 */
[----:B------:R-:W-:Y:S01]  /*25f0*/  FMUL.FTZ R126, R56, R101 ;  /* 0x00000065387e7220 */ /* 0x000fe20000410000 */
        /* <DEDUP_REMOVED lines=10> */
[----:B------:R-:W-:Y:S01]  /*26a0*/  PRMT R103, R98, 0x7632, R103 ;  /* 0x0000763262677816 */ /* 0x000fe20000000067 */
[----:B------:R-:W-:Y:S01]  /*26b0*/  FMUL.FTZ R128, R58, R97 ;  /* 0x000000613a807220 */ /* 0x000fe20000410000 */
[----:B------:R-:W-:Y:S01]  /*26c0*/  SHF.L.U32 R129, R98, 0x10, RZ ;  /* 0x0000001062817819 */ /* 0x000fe200000006ff */
[----:B------:R-:W-:Y:S01]  /*26d0*/  FFMA.FTZ R97, R109, R126, R158 ;  /* 0x0000007e6d617223 */ /* 0x000fe2000001009e */
[----:B------:R-:W-:Y:S01]  /*26e0*/  SHF.L.U32 R98, R96, 0x10, RZ ;  /* 0x0000001060627819 */ /* 0x000fe200000006ff */
[----:B------:R-:W-:Y:S01]  /*26f0*/  FADD.FTZ R96, R155, R126 ;  /* 0x0000007e9b607221 */ /* 0x000fe20000010000 */
[----:B------:R-:W-:Y:S01]  /*2700*/  SHF.L.U32 R162, R131, 0x10, RZ ;  /* 0x0000001083a27819 */ /* 0x000fe200000006ff */
[----:B------:R-:W-:Y:S01]  /*2710*/  FMUL.FTZ R131, R57, R100 ;  /* 0x0000006439837220 */ /* 0x000fe20000410000 */
[----:B------:R-:W-:Y:S01]  /*2720*/  FADD.FTZ R136, -R153, R134 ;  /* 0x0000008699887221 */ /* 0x000fe20000010100 */
[----:B------:R-:W-:Y:S01]  /*2730*/  SHF.L.U32 R137, R99, 0x10, RZ ;  /* 0x0000001063897819 */ /* 0x000fe200000006ff */
        /* <DEDUP_REMOVED lines=39> */
.L_x_1006:
[----:B------:R-:W-:Y:S05]  /*29b0*/  BSYNC.RECONVERGENT B0 ;  /* 0x0000000000007941 */ /* 0x000fea0003800200 */
.L_x_1000:
[----:B------:R-:W-:Y:S01]  /*29c0*/  UISETP.NE.AND UP0, UPT, UR15, URZ, UPT ;  /* 0x000000ff0f00728c */ /* 0x000fe2000bf05270 */
[----:B------:R-:W-:-:S05]  /*29d0*/  UMOV UR8, 0xffffffff ;  /* 0xffffffff00087882 */ /* 0x000fca0000000000 */
[----:B------:R-:W-:Y:S01]  /*29e0*/  PLOP3.LUT P3, PT, PT, PT, UP0, 0x80, 0x8 ;  /* 0x000000000008781c */ /* 0x000fe20003f6f008 */
[----:B------:R-:W-:-:S12]  /*29f0*/  BRA.DIV UR8, `(.L_x_1011) ;  /* 0x0000004e088c7947 */ /* 0x000fd8000b800000 */
[----:B------:R-:W0:Y:S01]  /*2a00*/  SHFL.BFLY PT, R96, R155, 0x1, 0x1f ;  /* 0x0c201f009b607f89 */ /* 0x000e2200000e0000 */
[----:B------:R-:W-:Y:S02]  /*2a10*/  PRMT R103, R85, 0x7632, R103 ;  /* 0x0000763255677816 */ /* 0x000fe40000000067 */
[----:B------:R-:W-:Y:S01]  /*2a20*/  PRMT R153, R84, 0x7632, R153 ;  /* 0x0000763254997816 */ /* 0x000fe20000000099 */
[----:B------:R-:W1:Y:S01]  /*2a30*/  SHFL.BFLY PT, R97, R158, 0x1, 0x1f ;  /* 0x0c201f009e617f89 */ /* 0x000e6200000e0000 */
[C---:B------:R-:W-:Y:S02]  /*2a40*/  PRMT R160, R82.reuse, 0x7632, R160 ;  /* 0x0000763252a07816 */ /* 0x040fe400000000a0 */
[----:B------:R-:W-:Y:S02]  /*2a50*/  PRMT R163, R82, 0x7632, R163 ;  /* 0x0000763252a37816 */ /* 0x000fe400000000a3 */
[C---:B------:R-:W-:Y:S02]  /*2a60*/  PRMT R161, R81.reuse, 0x7632, R161 ;  /* 0x0000763251a17816 */ /* 0x040fe400000000a1 */
[----:B------:R-:W-:-:S02]  /*2a70*/  PRMT R164, R81, 0x7632, R164 ;  /* 0x0000763251a47816 */ /* 0x000fc400000000a4 */
[C---:B------:R-:W-:Y:S02]  /*2a80*/  PRMT R162, R80.reuse, 0x7632, R162 ;  /* 0x0000763250a27816 */ /* 0x040fe400000000a2 */
[----:B------:R-:W-:Y:S01]  /*2a90*/  PRMT R165, R80, 0x7632, R165 ;  /* 0x0000763250a57816 */ /* 0x000fe200000000a5 */
        /* <DEDUP_REMOVED lines=21> */
.L_x_1054:
[----:B-1----:R-:W-:Y:S01]  /*2bf0*/  FADD.FTZ R97, R158, R97 ;  /* 0x000000619e617221 */ /* 0x002fe20000010000 */
[----:B--2---:R-:W-:Y:S01]  /*2c00*/  FADD.FTZ R157, R96, R167 ;  /* 0x000000a7609d7221 */ /* 0x004fe20000010000 */
[----:B------:R-:W-:Y:S02]  /*2c10*/  BSSY.RECONVERGENT B0, `(.L_x_1012) ;  /* 0x0000157000007945 */ /* 0x000fe40003800200 */
[----:B------:R-:W-:Y:S01]  /*2c20*/  FMUL.FTZ R97, R97, UR14 ;  /* 0x0000000e61617c20 */ /* 0x000fe20008410000 */
[----:B------:R-:W-:-:S04]  /*2c30*/  FMUL.FTZ R157, R157, UR14 ;  /* 0x0000000e9d9d7c20 */ /* 0x000fc80008410000 */
[----:B0-----:R-:W-:Y:S01]  /*2c40*/  FSEL R158, R97, RZ, !P3 ;  /* 0x000000ff619e7208 */ /* 0x001fe20005800000 */
[----:B------:R-:W-:Y:S06]  /*2c50*/  @!P0 BRA `(.L_x_1013) ;  /* 0x0000001400488947 */ /* 0x000fec0003800000 */
[----:B------:R-:W-:Y:S01]  /*2c60*/  UISETP.NE.U32.AND UP0, UPT, UR20, URZ, UPT ;  /* 0x000000ff1400728c */ /* 0x000fe2000bf05070 */
[----:B------:R-:W-:Y:S02]  /*2c70*/  PRMT R96, R79, 0x7632, R96 ;  /* 0x000076324f607816 */ /* 0x000fe40000000060 */
[C---:B------:R-:W-:Y:S01]  /*2c80*/  PRMT R166, R78.reuse, 0x7632, R166 ;  /* 0x000076324ea67816 */ /* 0x040fe200000000a6 */
[----:B------:R-:W-:Y:S01]  /*2c90*/  UISETP.NE.AND.EX UP0, UPT, UR21, URZ, UPT, UP0 ;  /* 0x000000ff1500728c */ /* 0x000fe2000bf05300 */
[----:B------:R-:W-:Y:S02]  /*2ca0*/  PRMT R97, R78, 0x7632, R97 ;  /* 0x000076324e617816 */ /* 0x000fe40000000061 */
[C---:B------:R-:W-:Y:S02]  /*2cb0*/  PRMT R167, R77.reuse, 0x7632, R167 ;  /* 0x000076324da77816 */ /* 0x040fe400000000a7 */
[----:B------:R-:W-:Y:S02]  /*2cc0*/  PRMT R98, R77, 0x7632, R98 ;  /* 0x000076324d627816 */ /* 0x000fe40000000062 */
[----:B------:R-:W-:-:S02]  /*2cd0*/  PLOP3.LUT P2, PT, PT, PT, UP0, 0x80, 0x8 ;  /* 0x000000000008781c */ /* 0x000fc40003f4f008 */
[C---:B------:R-:W-:Y:S02]  /*2ce0*/  PRMT R171, R76.reuse, 0x7632, R171 ;  /* 0x000076324cab7816 */ /* 0x040fe400000000ab */
[----:B------:R-:W-:-:S09]  /*2cf0*/  PRMT R99, R76, 0x7632, R99 ;  /* 0x000076324c637816 */ /* 0x000fd20000000063 */
        /* <DEDUP_REMOVED lines=36> */
.L_x_1016:
        /* <DEDUP_REMOVED lines=33> */
.L_x_1015:
        /* <DEDUP_REMOVED lines=36> */
.L_x_1018:
        /* <DEDUP_REMOVED lines=37> */
.L_x_1014:
        /* <DEDUP_REMOVED lines=9> */
[-C--:B------:R-:W-:Y:S01]  /*3670*/  FFMA.FTZ R170, R154, R157.reuse, R158 ;  /* 0x0000009d9aaa7223 */ /* 0x080fe2000001009e */
[----:B------:R-:W-:Y:S01]  /*3680*/  FADD.FTZ R169, R151, -R172 ;  /* 0x800000ac97a97221 */ /* 0x000fe20000010000 */
[----:B------:R-:W-:Y:S01]  /*3690*/  SHF.L.U32 R96, R78, 0x10, RZ ;  /* 0x000000104e607819 */ /* 0x000fe200000006ff */
[----:B------:R-:W-:Y:S01]  /*36a0*/  FFMA.FTZ R99, R143, R157, R158 ;  /* 0x0000009d8f637223 */ /* 0x000fe2000001009e */
[----:B------:R-:W-:Y:S01]  /*36b0*/  FADD.FTZ R97, R146, -R97 ;  /* 0x8000006192617221 */ /* 0x000fe20000010000 */
[----:B------:R-:W-:Y:S01]  /*36c0*/  SHF.L.U32 R98, R166, 0x10, RZ ;  /* 0x00000010a6627819 */ /* 0x000fe200000006ff */
[----:B-----5:R-:W-:Y:S01]  /*36d0*/  FFMA.FTZ R172, R107, R169, R168 ;  /* 0x000000a96bac7223 */ /* 0x020fe200000100a8 */
[----:B------:R-:W-:Y:S01]  /*36e0*/  SHF.L.U32 R166, R79, 0x10, RZ ;  /* 0x000000104fa67819 */ /* 0x000fe200000006ff */
[----:B------:R-:W-:Y:S01]  /*36f0*/  FADD.FTZ R173, R149, -R170 ;  /* 0x800000aa95ad7221 */ /* 0x000fe20000010000 */
[----:B------:R-:W-:Y:S01]  /*3700*/  SHF.L.U32 R168, R167, 0x10, RZ ;  /* 0x00000010a7a87819 */ /* 0x000fe200000006ff */
[----:B------:R-:W-:Y:S01]  /*3710*/  FADD.FTZ R99, R148, -R99 ;  /* 0x8000006394637221 */ /* 0x000fe20000010000 */
        /* <DEDUP_REMOVED lines=15> */
[----:B------:R-:W-:Y:S01]  /*3810*/  F2FP.BF16.F32.PACK_AB R99, R172, R99 ;  /* 0x00000063ac63723e */ /* 0x000fe200000010ff */
[C---:B------:R-:W-:Y:S01]  /*3820*/  FFMA.FTZ R97, R107.reuse, R173, R166 ;  /* 0x000000ad6b617223 */ /* 0x040fe200000100a6 */
[C---:B------:R-:W-:Y:S01]  /*3830*/  FFMA.FTZ R168, R107.reuse, R175, R168 ;  /* 0x000000af6ba87223 */ /* 0x040fe200000100a8 */
[----:B------:R-:W-:Y:S01]  /*3840*/  FFMA.FTZ R167, R107, R171, R98 ;  /* 0x000000ab6ba77223 */ /* 0x000fe20000010062 */
[----:B------:R-:W-:-:S03]  /*3850*/  F2FP.BF16.F32.PACK_AB R98, R170, R169 ;  /* 0x000000a9aa62723e */ /* 0x000fc600000010ff */
[----:B------:R-:W-:Y:S02]  /*3860*/  F2FP.BF16.F32.PACK_AB R97, R168, R97 ;  /* 0x00000061a861723e */ /* 0x000fe400000010ff */
[----:B------:R-:W-:Y:S01]  /*3870*/  F2FP.BF16.F32.PACK_AB R96, R167, R96 ;  /* 0x00000060a760723e */ /* 0x000fe200000010ff */
[----:B------:R-:W-:Y:S06]  /*3880*/  BRA `(.L_x_1017) ;  /* 0x0000000800047947 */ /* 0x000fec0003800000 */
.L_x_1020:
        /* <DEDUP_REMOVED lines=8> */
[----:B------:R-:W-:Y:S01]  /*3910*/  FADD.FTZ R88, R142, -R89 ;  /* 0x800000598e587221 */ /* 0x000fe20000010000 */
[-CC-:B------:R-:W-:Y:S01]  /*3920*/  FFMA.FTZ R91, R139, R157.reuse, R158.reuse ;  /* 0x0000009d8b5b7223 */ /* 0x180fe2000001009e */
[C---:B-----5:R-:W-:Y:S01]  /*3930*/  FFMA.FTZ R171, R107.reuse, R168, R171 ;  /* 0x000000a86bab7223 */ /* 0x060fe200000100ab */
[C---:B------:R-:W-:Y:S01]  /*3940*/  FFMA.FTZ R175, R107.reuse, R170, R175 ;  /* 0x000000aa6baf7223 */ /* 0x040fe200000100af */
        /* <DEDUP_REMOVED lines=29> */
.L_x_1019:
[----:B------:R-:W-:-:S04]  /*3b20*/  UISETP.NE.U32.AND UP0, UPT, UR6, URZ, UPT ;  /* 0x000000ff0600728c */ /* 0x000fc8000bf05070 */
[----:B------:R-:W-:-:S09]  /*3b30*/  UISETP.NE.AND.EX UP0, UPT, UR7, URZ, UPT, UP0 ;  /* 0x000000ff0700728c */ /* 0x000fd2000bf05300 */
[----:B------:R-:W-:Y:S05]  /*3b40*/  BRA.U UP0, `(.L_x_1021) ;  /* 0x0000000100a47547 */ /* 0x000fea000b800000 */
[-CC-:B------:R-:W-:Y:S01]  /*3b50*/  FFMA.FTZ R93, R3, R157.reuse, R158.reuse ;  /* 0x0000009d035d7223 */ /* 0x180fe2000001009e */
[----:B------:R-:W-:Y:S01]  /*3b60*/  SHF.L.U32 R94, R76, 0x10, RZ ;  /* 0x000000104c5e7819 */ /* 0x000fe200000006ff */
[-CC-:B------:R-:W-:Y:S01]  /*3b70*/  FFMA.FTZ R95, R139, R157.reuse, R158.reuse ;  /* 0x0000009d8b5f7223 */ /* 0x180fe2000001009e */
[----:B------:R-:W-:Y:S01]  /*3b80*/  SHF.L.U32 R174, R96, 0x10, RZ ;  /* 0x0000001060ae7819 */ /* 0x000fe200000006ff */
[----:B------:R-:W-:Y:S01]  /*3b90*/  FADD.FTZ R92, R142, -R93 ;  /* 0x8000005d8e5c7221 */ /* 0x000fe20000010000 */
[----:B------:R-:W-:Y:S01]  /*3ba0*/  SHF.L.U32 R93, R98, 0x10, RZ ;  /* 0x00000010625d7819 */ /* 0x000fe200000006ff */
[-CC-:B------:R-:W-:Y:S01]  /*3bb0*/  FFMA.FTZ R98, R154, R157.reuse, R158.reuse ;  /* 0x0000009d9a627223 */ /* 0x180fe2000001009e */
[-C--:B------:R-:W-:Y:S01]  /*3bc0*/  FFMA.FTZ R96, R152, R157.reuse, R158 ;  /* 0x0000009d98607223 */ /* 0x080fe2000001009e */
[----:B-----5:R-:W-:Y:S01]  /*3bd0*/  FFMA.FTZ R92, R107, R92, R94 ;  /* 0x0000005c6b5c7223 */ /* 0x020fe2000001005e */
        /* <DEDUP_REMOVED lines=32> */
.L_x_1021:
[-CC-:B------:R-:W-:Y:S01]  /*3de0*/  FFMA.FTZ R95, R141, R157.reuse, R158.reuse ;  /* 0x0000009d8d5f7223 */ /* 0x180fe2000001009e */
[-CC-:B------:R-:W-:Y:S01]  /*3df0*/  FFMA.FTZ R89, R3, R157.reuse, R158.reuse ;  /* 0x0000009d03597223 */ /* 0x180fe2000001009e */
[----:B------:R-:W-:Y:S01]  /*3e00*/  SHF.L.U32 R167, R78, 0x10, RZ ;  /* 0x000000104ea77819 */ /* 0x000fe200000006ff */
[-CC-:B------:R-:W-:Y:S01]  /*3e10*/  FFMA.FTZ R91, R139, R157.reuse, R158.reuse ;  /* 0x0000009d8b5b7223 */ /* 0x180fe2000001009e */
[----:B------:R-:W-:Y:S01]  /*3e20*/  SHF.L.U32 R90, R76, 0x10, RZ ;  /* 0x000000104c5a7819 */ /* 0x000fe200000006ff */
[----:B------:R-:W-:Y:S01]  /*3e30*/  FADD.FTZ R94, R146, -R95 ;  /* 0x8000005f925e7221 */ /* 0x000fe20000010000 */
[----:B------:R-:W-:Y:S01]  /*3e40*/  FADD.FTZ R88, R142, -R89 ;  /* 0x800000598e587221 */ /* 0x000fe20000010000 */
[----:B------:R-:W-:Y:S01]  /*3e50*/  SHF.L.U32 R168, R96, 0x10, RZ ;  /* 0x0000001060a87819 */ /* 0x000fe200000006ff */
[-C--:B------:R-:W-:Y:S01]  /*3e60*/  FFMA.FTZ R96, R154, R157.reuse, R158 ;  /* 0x0000009d9a607223 */ /* 0x080fe2000001009e */
[C---:B-----5:R-:W-:Y:S01]  /*3e70*/  FFMA.FTZ R167, R107.reuse, R94, R167 ;  /* 0x0000005e6ba77223 */ /* 0x060fe200000100a7 */
[----:B------:R-:W-:Y:S01]  /*3e80*/  FFMA.FTZ R88, R107, R88, R90 ;  /* 0x000000586b587223 */ /* 0x000fe2000001005a */
[----:B------:R-:W-:Y:S01]  /*3e90*/  SHF.L.U32 R89, R98, 0x10, RZ ;  /* 0x0000001062597819 */ /* 0x000fe200000006ff */
        /* <DEDUP_REMOVED lines=32> */
.L_x_1017:
        /* <DEDUP_REMOVED lines=14> */
.L_x_1013:
[----:B------:R-:W-:Y:S05]  /*4180*/  BSYNC.RECONVERGENT B0 ;  /* 0x0000000000007941 */ /* 0x000fea0003800200 */
.L_x_1012:
        /* <DEDUP_REMOVED lines=13> */
[-CC-:B0-----:R-:W-:Y:S01]  /*4260*/  FFMA.FTZ R89, R111, R157.reuse, R158.reuse ;  /* 0x0000009d6f597223 */ /* 0x181fe2000001009e */
        /* <DEDUP_REMOVED lines=44> */
.L_x_1026:
[-CC-:B0-----:R-:W-:Y:S01]  /*4530*/  FFMA.FTZ R95, R113, R157.reuse, R158.reuse ;  /* 0x0000009d715f7223 */ /* 0x181fe2000001009e */
        /* <DEDUP_REMOVED lines=40> */
.L_x_1025:
[----:B0-----:R-:W0:Y:S02]  /*47c0*/  LDC.64 R96, c[0x0][0x470] ;  /* 0x00011c00ff607b82 */ /* 0x001e240000000a00 */
[----:B0-----:R-:W-:-:S04]  /*47d0*/  ISETP.NE.U32.AND P1, PT, R96, RZ, PT ;  /* 0x000000ff6000720c */ /* 0x001fc80003f25070 */
[----:B------:R-:W-:-:S13]  /*47e0*/  ISETP.NE.AND.EX P1, PT, R97, RZ, PT, P1 ;  /* 0x000000ff6100720c */ /* 0x000fda0003f25310 */
[----:B------:R-:W-:Y:S05]  /*47f0*/  @!P1 BRA `(.L_x_1028) ;  /* 0x0000000000a49947 */ /* 0x000fea0003800000 */
[-CC-:B------:R-:W-:Y:S01]  /*4800*/  FFMA.FTZ R91, R113, R157.reuse, R158.reuse ;  /* 0x0000009d715b7223 */ /* 0x180fe2000001009e */
[-CC-:B------:R-:W-:Y:S01]  /*4810*/  FFMA.FTZ R89, R111, R157.reuse, R158.reuse ;  /* 0x0000009d6f597223 */ /* 0x180fe2000001009e */
[----:B------:R-:W-:Y:S01]  /*4820*/  SHF.L.U32 R97, R81, 0x10, RZ ;  /* 0x0000001051617819 */ /* 0x000fe200000006ff */
[-CC-:B------:R-:W-:Y:S01]  /*4830*/  FFMA.FTZ R163, R117, R157.reuse, R158.reuse ;  /* 0x0000009d75a37223 */ /* 0x180fe2000001009e */
[----:B------:R-:W-:Y:S01]  /*4840*/  SHF.L.U32 R90, R80, 0x10, RZ ;  /* 0x00000010505a7819 */ /* 0x000fe200000006ff */
[----:B------:R-:W-:Y:S01]  /*4850*/  FADD.FTZ R96, R110, -R91 ;  /* 0x8000005b6e607221 */ /* 0x000fe20000010000 */
[----:B------:R-:W-:Y:S01]  /*4860*/  FADD.FTZ R88, R108, -R89 ;  /* 0x800000596c587221 */ /* 0x000fe20000010000 */
[-C--:B------:R-:W-:Y:S01]  /*4870*/  FFMA.FTZ R99, R115, R157.reuse, R158 ;  /* 0x0000009d73637223 */ /* 0x080fe2000001009e */
[----:B------:R-:W-:Y:S01]  /*4880*/  SHF.L.U32 R167, R83, 0x10, RZ ;  /* 0x0000001053a77819 */ /* 0x000fe200000006ff */
[C---:B-----5:R-:W-:Y:S01]  /*4890*/  FFMA.FTZ R97, R107.reuse, R96, R97 ;  /* 0x000000606b617223 */ /* 0x060fe20000010061 */
[----:B------:R-:W-:Y:S01]  /*48a0*/  SHF.L.U32 R89, R164, 0x10, RZ ;  /* 0x00000010a4597819 */ /* 0x000fe200000006ff */
[----:B------:R-:W-:Y:S01]  /*48b0*/  FADD.FTZ R162, R114, -R163 ;  /* 0x800000a372a27221 */ /* 0x000fe20000010000 */
[----:B------:R-:W-:Y:S01]  /*48c0*/  FFMA.FTZ R88, R107, R88, R90 ;  /* 0x000000586b587223 */ /* 0x000fe2000001005a */
[----:B------:R-:W-:Y:S01]  /*48d0*/  SHF.L.U32 R91, R160, 0x10, RZ ;  /* 0x00000010a05b7819 */ /* 0x000fe200000006ff */
[-CC-:B------:R-:W-:Y:S01]  /*48e0*/  FFMA.FTZ R96, R118, R157.reuse, R158.reuse ;  /* 0x0000009d76607223 */ /* 0x180fe2000001009e */
[----:B------:R-:W-:Y:S01]  /*48f0*/  SHF.L.U32 R164, R159, 0x10, RZ ;  /* 0x000000109fa47819 */ /* 0x000fe200000006ff */
[-CC-:B------:R-:W-:Y:S01]  /*4900*/  FFMA.FTZ R159, R124, R157.reuse, R158.reuse ;  /* 0x0000009d7c9f7223 */ /* 0x180fe2000001009e */
[-CC-:B------:R-:W-:Y:S01]  /*4910*/  FFMA.FTZ R160, R120, R157.reuse, R158.reuse ;  /* 0x0000009d78a07223 */ /* 0x180fe2000001009e */
[----:B------:R-:W-:Y:S01]  /*4920*/  FFMA.FTZ R90, R116, R157, R158 ;  /* 0x0000009d745a7223 */ /* 0x000fe2000001009e */
[----:B------:R-:W-:Y:S01]  /*4930*/  FADD.FTZ R98, R112, -R99 ;  /* 0x8000006370627221 */ /* 0x000fe20000010000 */
[----:B------:R-:W-:Y:S01]  /*4940*/  SHF.L.U32 R161, R82, 0x10, RZ ;  /* 0x0000001052a17819 */ /* 0x000fe200000006ff */
[----:B------:R-:W-:Y:S01]  /*4950*/  FFMA.FTZ R99, R107, R162, R167 ;  /* 0x000000a26b637223 */ /* 0x000fe200000100a7 */
[----:B------:R-:W-:Y:S01]  /*4960*/  SHF.L.U32 R165, R165, 0x10, RZ ;  /* 0x00000010a5a57819 */ /* 0x000fe200000006ff */
[----:B------:R-:W-:Y:S01]  /*4970*/  FADD.FTZ R96, R121, -R96 ;  /* 0x8000006079607221 */ /* 0x000fe20000010000 */
        /* <DEDUP_REMOVED lines=17> */
.L_x_1028:
[----:B------:R-:W-:Y:S01]  /*4a90*/  SHF.L.U32 R161, R163, 0x10, RZ ;  /* 0x00000010a3a17819 */ /* 0x000fe200000006ff */
[-CC-:B------:R-:W-:Y:S01]  /*4aa0*/  FFMA.FTZ R163, R124, R157.reuse, R158.reuse ;  /* 0x0000009d7ca37223 */ /* 0x180fe2000001009e */
[-CC-:B------:R-:W-:Y:S01]  /*4ab0*/  FFMA.FTZ R97, R115, R157.reuse, R158.reuse ;  /* 0x0000009d73617223 */ /* 0x180fe2000001009e */
[-CC-:B------:R-:W-:Y:S01]  /*4ac0*/  FFMA.FTZ R98, R120, R157.reuse, R158.reuse ;  /* 0x0000009d78627223 */ /* 0x180fe2000001009e */
[----:B------:R-:W-:Y:S01]  /*4ad0*/  SHF.L.U32 R169, R159, 0x10, RZ ;  /* 0x000000109fa97819 */ /* 0x000fe200000006ff */
[-C--:B------:R-:W-:Y:S01]  /*4ae0*/  FFMA.FTZ R159, R117, R157.reuse, R158 ;  /* 0x0000009d759f7223 */ /* 0x080fe2000001009e */
[----:B------:R-:W-:Y:S01]  /*4af0*/  SHF.L.U32 R99, R82, 0x10, RZ ;  /* 0x0000001052637819 */ /* 0x000fe200000006ff */
[----:B------:R-:W-:Y:S01]  /*4b00*/  FADD.FTZ R166, R122, -R163 ;  /* 0x800000a37aa67221 */ /* 0x000fe20000010000 */
[----:B------:R-:W-:Y:S01]  /*4b10*/  FADD.FTZ R96, R112, -R97 ;  /* 0x8000006170607221 */ /* 0x000fe20000010000 */
[----:B------:R-:W-:Y:S01]  /*4b20*/  FADD.FTZ R98, R123, -R98 ;  /* 0x800000627b627221 */ /* 0x000fe20000010000 */
[----:B------:R-:W-:Y:S01]  /*4b30*/  SHF.L.U32 R162, R83, 0x10, RZ ;  /* 0x0000001053a27819 */ /* 0x000fe200000006ff */
[----:B------:R-:W-:Y:S01]  /*4b40*/  FADD.FTZ R160, R114, -R159 ;  /* 0x8000009f72a07221 */ /* 0x000fe20000010000 */
        /* <DEDUP_REMOVED lines=23> */
[----:B------:R-:W-:Y:S01]  /*4cc0*/  F2FP.BF16.F32.PACK_AB R96, R165, R96 ;  /* 0x00000060a560723e */ /* 0x000fe200000010ff */
[----:B------:R-:W-:Y:S06]  /*4cd0*/  BRA `(.L_x_1027) ;  /* 0x00000008003c7947 */ /* 0x000fec0003800000 */
.L_x_1024:
[----:B0-----:R-:W0:Y:S02]  /*4ce0*/  LDC.64 R96, c[0x0][0x478] ;  /* 0x00011e00ff607b82 */ /* 0x001e240000000a00 */
[----:B0-----:R-:W-:-:S04]  /*4cf0*/  ISETP.NE.U32.AND P0, PT, R96, RZ, PT ;  /* 0x000000ff6000720c */ /* 0x001fc80003f05070 */
[----:B------:R-:W-:-:S13]  /*4d00*/  ISETP.NE.AND.EX P0, PT, R97, RZ, PT, P0 ;  /* 0x000000ff6100720c */ /* 0x000fda0003f05300 */
[----:B------:R-:W-:Y:S05]  /*4d10*/  @!P0 BRA `(.L_x_1029) ;  /* 0x0000000400288947 */ /* 0x000fea0003800000 */
[----:B------:R-:W0:Y:S02]  /*4d20*/  LDC.64 R92, c[0x0][0x470] ;  /* 0x00011c00ff5c7b82 */ /* 0x000e240000000a00 */
[----:B0-----:R-:W-:-:S04]  /*4d30*/  ISETP.NE.U32.AND P1, PT, R92, RZ, PT ;  /* 0x000000ff5c00720c */ /* 0x001fc80003f25070 */
        /* <DEDUP_REMOVED lines=39> */
.L_x_1030:
        /* <DEDUP_REMOVED lines=33> */
.L_x_1029:
        /* <DEDUP_REMOVED lines=37> */
.L_x_1031:
        /* <DEDUP_REMOVED lines=28> */
.L_x_1027:
        /* <DEDUP_REMOVED lines=10> */
.L_x_1023:
[----:B------:R-:W-:Y:S05]  /*5670*/  BSYNC.RECONVERGENT B0 ;  /* 0x0000000000007941 */ /* 0x000fea0003800200 */
.L_x_1022:
        /* <DEDUP_REMOVED lines=13> */
[-CC-:B0--3--:R-:W-:Y:S01]  /*5750*/  FFMA.FTZ R91, R125, R157.reuse, R158.reuse ;  /* 0x0000009d7d5b7223 */ /* 0x189fe2000001009e */
[-CC-:B------:R-:W-:Y:S01]  /*5760*/  FFMA.FTZ R89, R109, R157.reuse, R158.reuse ;  /* 0x0000009d6d597223 */ /* 0x180fe2000001009e */
[----:B------:R-:W-:Y:S01]  /*5770*/  SHF.L.U32 R93, R85, 0x10, RZ ;  /* 0x00000010555d7819 */ /* 0x000fe200000006ff */
[-CC-:B------:R-:W-:Y:S01]  /*5780*/  FFMA.FTZ R92, R132, R157.reuse, R158.reuse ;  /* 0x0000009d845c7223 */ /* 0x180fe2000001009e */
[----:B------:R-:W-:Y:S01]  /*5790*/  SHF.L.U32 R90, R84, 0x10, RZ ;  /* 0x00000010545a7819 */ /* 0x000fe200000006ff */
[----:B------:R-:W-:Y:S01]  /*57a0*/  FADD.FTZ R94, R128, -R91 ;  /* 0x8000005b805e7221 */ /* 0x000fe20000010000 */
[-CC-:B------:R-:W-:Y:S01]  /*57b0*/  FFMA.FTZ R96, R134, R157.reuse, R158.reuse ;  /* 0x0000009d86607223 */ /* 0x180fe2000001009e */
[-CC-:B------:R-:W-:Y:S01]  /*57c0*/  FFMA.FTZ R95, R127, R157.reuse, R158.reuse ;  /* 0x0000009d7f5f7223 */ /* 0x180fe2000001009e */
[-CC-:B------:R-:W-:Y:S01]  /*57d0*/  FFMA.FTZ R100, R136, R157.reuse, R158.reuse ;  /* 0x0000009d88647223 */ /* 0x180fe2000001009e */
[-CC-:B------:R-:W-:Y:S01]  /*57e0*/  FFMA.FTZ R102, R140, R157.reuse, R158.reuse ;  /* 0x0000009d8c667223 */ /* 0x180fe2000001009e */
[----:B------:R-:W-:Y:S01]  /*57f0*/  PRMT R99, R87, 0x7632, R99 ;  /* 0x0000763257637816 */ /* 0x000fe20000000063 */
[----:B------:R-:W-:Y:S01]  /*5800*/  FADD.FTZ R88, R126, -R89 ;  /* 0x800000597e587221 */ /* 0x000fe20000010000 */
[----:B------:R-:W-:Y:S01]  /*5810*/  FFMA.FTZ R157, R129, R157, R158 ;  /* 0x0000009d819d7223 */ /* 0x000fe2000001009e */
[----:B-----5:R-:W-:Y:S01]  /*5820*/  FFMA.FTZ R93, R107, R94, R93 ;  /* 0x0000005e6b5d7223 */ /* 0x020fe2000001005d */
        /* <DEDUP_REMOVED lines=32> */
.L_x_1036:
[-CC-:B0--3--:R-:W-:Y:S01]  /*5a30*/  FFMA.FTZ R93, R109, R157.reuse, R158.reuse ;  /* 0x0000009d6d5d7223 */ /* 0x189fe2000001009e */
[-CC-:B------:R-:W-:Y:S01]  /*5a40*/  FFMA.FTZ R99, R127, R157.reuse, R158.reuse ;  /* 0x0000009d7f637223 */ /* 0x180fe2000001009e */
        /* <DEDUP_REMOVED lines=12> */
[----:B------:R-:W-:Y:S01]  /*5b10*/  PRMT R103, R87, 0x7632, R103 ;  /* 0x0000763257677816 */ /* 0x000fe20000000067 */
        /* <DEDUP_REMOVED lines=27> */
.L_x_1035:
[----:B0--3--:R-:W0:Y:S02]  /*5cd0*/  LDC.64 R96, c[0x0][0x470] ;  /* 0x00011c00ff607b82 */ /* 0x009e240000000a00 */
[----:B0-----:R-:W-:-:S04]  /*5ce0*/  ISETP.NE.U32.AND P1, PT, R96, RZ, PT ;  /* 0x000000ff6000720c */ /* 0x001fc80003f25070 */
[----:B------:R-:W-:-:S13]  /*5cf0*/  ISETP.NE.AND.EX P1, PT, R97, RZ, PT, P1 ;  /* 0x000000ff6100720c */ /* 0x000fda0003f25310 */
[----:B------:R-:W-:Y:S05]  /*5d00*/  @!P1 BRA `(.L_x_1038) ;  /* 0x0000000000a89947 */ /* 0x000fea0003800000 */
[-CC-:B------:R-:W-:Y:S01]  /*5d10*/  FFMA.FTZ R89, R109, R157.reuse, R158.reuse ;  /* 0x0000009d6d597223 */ /* 0x180fe2000001009e */
[-CC-:B------:R-:W-:Y:S01]  /*5d20*/  FFMA.FTZ R91, R125, R157.reuse, R158.reuse ;  /* 0x0000009d7d5b7223 */ /* 0x180fe2000001009e */
[----:B------:R-:W-:Y:S01]  /*5d30*/  SHF.L.U32 R90, R84, 0x10, RZ ;  /* 0x00000010545a7819 */ /* 0x000fe200000006ff */
[-CC-:B------:R-:W-:Y:S01]  /*5d40*/  FFMA.FTZ R96, R132, R157.reuse, R158.reuse ;  /* 0x0000009d84607223 */ /* 0x180fe2000001009e */
[-CC-:B------:R-:W-:Y:S01]  /*5d50*/  FFMA.FTZ R160, R134, R157.reuse, R158.reuse ;  /* 0x0000009d86a07223 */ /* 0x180fe2000001009e */
[-CC-:B------:R-:W-:Y:S01]  /*5d60*/  FFMA.FTZ R99, R127, R157.reuse, R158.reuse ;  /* 0x0000009d7f637223 */ /* 0x180fe2000001009e */
[-CC-:B------:R-:W-:Y:S01]  /*5d70*/  FFMA.FTZ R162, R136, R157.reuse, R158.reuse ;  /* 0x0000009d88a27223 */ /* 0x180fe2000001009e */
[-CC-:B------:R-:W-:Y:S01]  /*5d80*/  FFMA.FTZ R164, R140, R157.reuse, R158.reuse ;  /* 0x0000009d8ca47223 */ /* 0x180fe2000001009e */
[----:B------:R-:W-:Y:S01]  /*5d90*/  PRMT R103, R87, 0x7632, R103 ;  /* 0x0000763257677816 */ /* 0x000fe20000000067 */
[----:B------:R-:W-:Y:S01]  /*5da0*/  FADD.FTZ R88, R126, -R89 ;  /* 0x800000597e587221 */ /* 0x000fe20000010000 */
        /* <DEDUP_REMOVED lines=32> */
.L_x_1038:
[----:B------:R-:W-:Y:S01]  /*5fb0*/  PRMT R98, R87, 0x7632, R98 ;  /* 0x0000763257627816 */ /* 0x000fe20000000062 */
        /* <DEDUP_REMOVED lines=17> */
[----:B------:R-:W-:Y:S01]  /*60d0*/  FADD.FTZ R102, R133, -R96 ;  /* 0x8000006085667221 */ /* 0x000fe20000010000 */
        /* <DEDUP_REMOVED lines=19> */
.L_x_1034:
[----:B0--3--:R-:W0:Y:S02]  /*6210*/  LDC.64 R96, c[0x0][0x478] ;  /* 0x00011e00ff607b82 */ /* 0x009e240000000a00 */
        /* <DEDUP_REMOVED lines=44> */
.L_x_1040:
        /* <DEDUP_REMOVED lines=33> */
.L_x_1039:
        /* <DEDUP_REMOVED lines=37> */
.L_x_1041:
        /* <DEDUP_REMOVED lines=28> */
.L_x_1037:
        /* <DEDUP_REMOVED lines=9> */
.L_x_1033:
[----:B------:R-:W-:Y:S05]  /*6b90*/  BSYNC.RECONVERGENT B0 ;  /* 0x0000000000007941 */ /* 0x000fea0003800200 */
.L_x_1032:
[----:B0--34-:R-:W0:Y:S02]  /*6ba0*/  LDC.64 R96, c[0x0][0x380] ;  /* 0x0000e000ff607b82 */ /* 0x019e240000000a00 */
[----:B0-----:R-:W-:-:S04]  /*6bb0*/  LEA R105, R96, R105, 0x2 ;  /* 0x0000006960697211 */ /* 0x001fc800078e10ff */
[----:B------:R-:W-:-:S13]  /*6bc0*/  ISETP.GE.AND P0, PT, R105, R97, PT ;  /* 0x000000616900720c */ /* 0x000fda0003f06270 */
[----:B------:R-:W-:Y:S05]  /*6bd0*/  @!P0 BRA `(.L_x_1042) ;  /* 0xffffff98008c8947 */ /* 0x000fea000383ffff */
.L_x_999:
[----:B------:R-:W-:Y:S05]  /*6be0*/  BSYNC B1 ;  /* 0x0000000000017941 */ /* 0x000fea0003800000 */
.L_x_998:
[----:B-----5:R-:W0:Y:S01]  /*6bf0*/  S2R R52, SR_TID.X ;  /* 0x0000000000347919 */ /* 0x020e220000002100 */
[----:B------:R-:W-:Y:S01]  /*6c00*/  MOV R0, 0x400 ;  /* 0x0000040000007802 */ /* 0x000fe20000000f00 */
[----:B------:R-:W-:Y:S05]  /*6c10*/  WARPSYNC.ALL ;  /* 0x0000000000007948 */ /* 0x000fea0003800000 */
[----:B------:R-:W1:Y:S01]  /*6c20*/  S2R R3, SR_CgaCtaId ;  /* 0x0000000000037919 */ /* 0x000e620000008800 */
[----:B------:R-:W-:Y:S01]  /*6c30*/  IMAD R55, R104, UR9, RZ ;  /* 0x0000000968377c24 */ /* 0x000fe2000f8e02ff */
[----:B------:R-:W2:Y:S01]  /*6c40*/  LDCU.128 UR16, c[0x0][0x440] ;  /* 0x00008800ff1077ac */ /* 0x000ea20008000c00 */
[----:B0-----:R-:W-:-:S03]  /*6c50*/  SHF.R.U32.HI R53, RZ, 0x5, R52 ;  /* 0x00000005ff357819 */ /* 0x001fc60000011634 */
[----:B------:R-:W-:Y:S02]  /*6c60*/  IADD3 R56, P0, PT, R55, R52, RZ ;  /* 0x0000003437387210 */ /* 0x000fe40007f1e0ff */
[----:B------:R-:W-:Y:S01]  /*6c70*/  IMAD R2, R53, 0x60, R2 ;  /* 0x0000006035027824 */ /* 0x000fe200078e0202 */
[----:B------:R-:W-:Y:S02]  /*6c80*/  LOP3.LUT R53, R52, 0x7f, RZ, 0x3c, !PT ;  /* 0x0000007f34357812 */ /* 0x000fe400078e3cff */
[----:B-1----:R-:W-:Y:S02]  /*6c90*/  LEA R3, R3, R0, 0x18 ;  /* 0x0000000003037211 */ /* 0x002fe400078ec0ff */
        /* <DEDUP_REMOVED lines=11> */
[----:B--2---:R-:W-:-:S02]  /*6d50*/  IADD3 R54, P6, PT, R56, UR18, RZ ;  /* 0x0000001238367c10 */ /* 0x004fc4000ffde0ff */
        /* <DEDUP_REMOVED lines=173> */
.L_x_1011:
        /* <DEDUP_REMOVED lines=8> */
.L_x_1044:
[----:B------:R-:W-:Y:S05]  /*78b0*/  BSYNC B0 ;  /* 0x0000000000007941 */ /* 0x000fea0003800000 */
.L_x_1043:
        /* <DEDUP_REMOVED lines=9> */
.L_x_1045:
[----:B------:R-:W-:Y:S01]  /*7950*/  PRMT R153, R84, 0x7632, R153 ;  /* 0x0000763254997816 */ /* 0x000fe20000000099 */
[--C-:B------:R-:W-:Y:S01]  /*7960*/  FADD.FTZ R96, R96, R155.reuse ;  /* 0x0000009b60607221 */ /* 0x100fe20000010000 */
[----:B------:R-:W-:Y:S02]  /*7970*/  PRMT R155, R84, 0x7632, R155 ;  /* 0x00007632549b7816 */ /* 0x000fe4000000009b */
[C---:B------:R-:W-:Y:S02]  /*7980*/  PRMT R160, R82.reuse, 0x7632, R160 ;  /* 0x0000763252a07816 */ /* 0x040fe400000000a0 */
[----:B------:R-:W-:Y:S02]  /*7990*/  PRMT R163, R82, 0x7632, R163 ;  /* 0x0000763252a37816 */ /* 0x000fe400000000a3 */
[----:B------:R-:W-:Y:S01]  /*79a0*/  MOV R162, R96 ;  /* 0x0000006000a27202 */ /* 0x000fe20000000f00 */
[----:B------:R-:W-:Y:S01]  /*79b0*/  HFMA2 R164, -RZ, RZ, 0, 1.1920928955078125e-07 ;  /* 0x00000002ffa47431 */ /* 0x000fe200000001ff */
[----:B------:R-:W-:-:S07]  /*79c0*/  MOV R97, R101 ;  /* 0x0000006500617202 */ /* 0x000fce0000000f00 */
[----:B------:R-:W-:Y:S05]  /*79d0*/  WARPSYNC.COLLECTIVE R161, `(.L_x_1046) ;  /* 0x00000000a1087348 */ /* 0x000fea0003c00000 */
[----:B------:R0:W1:Y:S02]  /*79e0*/  SHFL.BFLY P1, R101, R162, R164, R165 ;  /* 0x0c0000a4a2657389 */ /* 0x00006400000200a5 */
[----:B01----:R-:W-:Y:S05]  /*79f0*/  ENDCOLLECTIVE ;  /* 0x000000000000791b */ /* 0x003fea0003800000 */
.L_x_1046:
[----:B------:R-:W-:-:S05]  /*7a00*/  FADD.FTZ R97, R97, R158 ;  /* 0x0000009e61617221 */ /* 0x000fca0000010000 */
[----:B------:R-:W-:Y:S02]  /*7a10*/  MOV R162, R97 ;  /* 0x0000006100a27202 */ /* 0x000fe40000000f00 */
[----:B------:R-:W-:-:S07]  /*7a20*/  MOV R99, R101 ;  /* 0x0000006500637202 */ /* 0x000fce0000000f00 */
[----:B------:R-:W-:Y:S05]  /*7a30*/  WARPSYNC.COLLECTIVE R161, `(.L_x_1047) ;  /* 0x00000000a1087348 */ /* 0x000fea0003c00000 */
[----:B------:R0:W1:Y:S02]  /*7a40*/  SHFL.BFLY P1, R101, R162, R164, R165 ;  /* 0x0c0000a4a2657389 */ /* 0x00006400000200a5 */
[----:B01----:R-:W-:Y:S05]  /*7a50*/  ENDCOLLECTIVE ;  /* 0x000000000000791b */ /* 0x003fea0003800000 */
.L_x_1047:
[----:B------:R-:W-:-:S05]  /*7a60*/  FADD.FTZ R99, R96, R99 ;  /* 0x0000006360637221 */ /* 0x000fca0000010000 */
[----:B------:R-:W-:Y:S01]  /*7a70*/  MOV R162, R99 ;  /* 0x0000006300a27202 */ /* 0x000fe20000000f00 */
[----:B------:R-:W-:Y:S01]  /*7a80*/  HFMA2 R164, -RZ, RZ, 0, 2.384185791015625e-07 ;  /* 0x00000004ffa47431 */ /* 0x000fe200000001ff */
[----:B------:R-:W-:-:S07]  /*7a90*/  MOV R98, R101 ;  /* 0x0000006500627202 */ /* 0x000fce0000000f00 */
[----:B------:R-:W-:Y:S05]  /*7aa0*/  WARPSYNC.COLLECTIVE R161, `(.L_x_1048) ;  /* 0x00000000a1087348 */ /* 0x000fea0003c00000 */
[----:B------:R0:W1:Y:S02]  /*7ab0*/  SHFL.BFLY P1, R101, R162, R164, R165 ;  /* 0x0c0000a4a2657389 */ /* 0x00006400000200a5 */
[----:B01----:R-:W-:Y:S05]  /*7ac0*/  ENDCOLLECTIVE ;  /* 0x000000000000791b */ /* 0x003fea0003800000 */
.L_x_1048:
[----:B------:R-:W-:-:S05]  /*7ad0*/  FADD.FTZ R98, R97, R98 ;  /* 0x0000006261627221 */ /* 0x000fca0000010000 */
[----:B------:R-:W-:Y:S02]  /*7ae0*/  MOV R162, R98 ;  /* 0x0000006200a27202 */ /* 0x000fe40000000f00 */
[----:B------:R-:W-:-:S07]  /*7af0*/  MOV R100, R101 ;  /* 0x0000006500647202 */ /* 0x000fce0000000f00 */
[----:B------:R-:W-:Y:S05]  /*7b00*/  WARPSYNC.COLLECTIVE R161, `(.L_x_1049) ;  /* 0x00000000a1087348 */ /* 0x000fea0003c00000 */
[----:B------:R0:W1:Y:S02]  /*7b10*/  SHFL.BFLY P1, R101, R162, R164, R165 ;  /* 0x0c0000a4a2657389 */ /* 0x00006400000200a5 */
[----:B01----:R-:W-:Y:S05]  /*7b20*/  ENDCOLLECTIVE ;  /* 0x000000000000791b */ /* 0x003fea0003800000 */
.L_x_1049:
[----:B------:R-:W-:-:S05]  /*7b30*/  FADD.FTZ R157, R99, R100 ;  /* 0x00000064639d7221 */ /* 0x000fca0000010000 */
[----:B------:R-:W-:Y:S01]  /*7b40*/  MOV R162, R157 ;  /* 0x0000009d00a27202 */ /* 0x000fe20000000f00 */
[----:B------:R-:W-:Y:S02]  /*7b50*/  HFMA2 R164, -RZ, RZ, 0, 4.76837158203125e-07 ;  /* 0x00000008ffa47431 */ /* 0x000fe400000001ff */
[----:B------:R-:W-:-:S07]  /*7b60*/  FADD.FTZ R159, R98, R101 ;  /* 0x00000065629f7221 */ /* 0x000fce0000010000 */
[----:B------:R-:W-:Y:S05]  /*7b70*/  WARPSYNC.COLLECTIVE R161, `(.L_x_1050) ;  /* 0x00000000a1087348 */ /* 0x000fea0003c00000 */
[----:B------:R0:W1:Y:S02]  /*7b80*/  SHFL.BFLY P1, R101, R162, R164, R165 ;  /* 0x0c0000a4a2657389 */ /* 0x00006400000200a5 */
[----:B01----:R-:W-:Y:S05]  /*7b90*/  ENDCOLLECTIVE ;  /* 0x000000000000791b */ /* 0x003fea0003800000 */
.L_x_1050:
[----:B------:R-:W-:Y:S02]  /*7ba0*/  MOV R162, R159 ;  /* 0x0000009f00a27202 */ /* 0x000fe40000000f00 */
[----:B------:R-:W-:-:S07]  /*7bb0*/  MOV R100, R101 ;  /* 0x0000006500647202 */ /* 0x000fce0000000f00 */
[----:B------:R-:W-:Y:S05]  /*7bc0*/  WARPSYNC.COLLECTIVE R161, `(.L_x_1051) ;  /* 0x00000000a1087348 */ /* 0x000fea0003c00000 */
[----:B------:R0:W1:Y:S02]  /*7bd0*/  SHFL.BFLY P1, R101, R162, R164, R165 ;  /* 0x0c0000a4a2657389 */ /* 0x00006400000200a5 */
[----:B01----:R-:W-:Y:S05]  /*7be0*/  ENDCOLLECTIVE ;  /* 0x000000000000791b */ /* 0x003fea0003800000 */
.L_x_1051:
[--C-:B------:R-:W-:Y:S01]  /*7bf0*/  FADD.FTZ R158, R157, R100.reuse ;  /* 0x000000649d9e7221 */ /* 0x100fe20000010000 */
[----:B------:R-:W-:-:S04]  /*7c00*/  PRMT R100, R86, 0x7632, R100 ;  /* 0x0000763256647816 */ /* 0x000fc80000000064 */
[----:B------:R-:W-:Y:S01]  /*7c10*/  MOV R162, R158 ;  /* 0x0000009e00a27202 */ /* 0x000fe20000000f00 */
[----:B------:R-:W-:Y:S01]  /*7c20*/  HFMA2 R164, -RZ, RZ, 0, 9.5367431640625e-07 ;  /* 0x00000010ffa47431 */ /* 0x000fe200000001ff */
[----:B------:R-:W-:-:S07]  /*7c30*/  MOV R102, R101 ;  /* 0x0000006500667202 */ /* 0x000fce0000000f00 */
[----:B------:R-:W-:Y:S05]  /*7c40*/  WARPSYNC.COLLECTIVE R161, `(.L_x_1052) ;  /* 0x00000000a1087348 */ /* 0x000fea0003c00000 */
[----:B------:R0:W1:Y:S02]  /*7c50*/  SHFL.BFLY P1, R101, R162, R164, R165 ;  /* 0x0c0000a4a2657389 */ /* 0x00006400000200a5 */
[----:B01----:R-:W-:Y:S05]  /*7c60*/  ENDCOLLECTIVE ;  /* 0x000000000000791b */ /* 0x003fea0003800000 */
.L_x_1052:
[--C-:B------:R-:W-:Y:S01]  /*7c70*/  FADD.FTZ R96, R159, R102.reuse ;  /* 0x000000669f607221 */ /* 0x100fe20000010000 */
[----:B------:R-:W-:Y:S02]  /*7c80*/  PRMT R102, R85, 0x7632, R102 ;  /* 0x0000763255667816 */ /* 0x000fe40000000066 */
[----:B------:R-:W-:Y:S02]  /*7c90*/  PRMT R159, R83, 0x7632, R159 ;  /* 0x00007632539f7816 */ /* 0x000fe4000000009f */
[----:B------:R-:W-:Y:S02]  /*7ca0*/  MOV R162, R96 ;  /* 0x0000006000a27202 */ /* 0x000fe40000000f00 */
[----:B------:R-:W-:-:S07]  /*7cb0*/  MOV R97, R101 ;  /* 0x0000006500617202 */ /* 0x000fce0000000f00 */
[----:B------:R-:W-:Y:S05]  /*7cc0*/  WARPSYNC.COLLECTIVE R161, `(.L_x_1053) ;  /* 0x00000000a1087348 */ /* 0x000fea0003c00000 */
[----:B------:R0:W1:Y:S02]  /*7cd0*/  SHFL.BFLY P1, R101, R162, R164, R165 ;  /* 0x0c0000a4a2657389 */ /* 0x00006400000200a5 */
[----:B01----:R-:W-:Y:S05]  /*7ce0*/  ENDCOLLECTIVE ;  /* 0x000000000000791b */ /* 0x003fea0003800000 */
.L_x_1053:
[C---:B------:R-:W-:Y:S02]  /*7cf0*/  PRMT R161, R81.reuse, 0x7632, R161 ;  /* 0x0000763251a17816 */ /* 0x040fe400000000a1 */
[----:B------:R-:W-:Y:S02]  /*7d00*/  PRMT R164, R81, 0x7632, R164 ;  /* 0x0000763251a47816 */ /* 0x000fe400000000a4 */
[C---:B------:R-:W-:Y:S02]  /*7d10*/  PRMT R162, R80.reuse, 0x7632, R162 ;  /* 0x0000763250a27816 */ /* 0x040fe400000000a2 */
[----:B------:R-:W-:Y:S02]  /*7d20*/  PRMT R165, R80, 0x7632, R165 ;  /* 0x0000763250a57816 */ /* 0x000fe400000000a5 */
[----:B------:R-:W-:Y:S02]  /*7d30*/  MOV R167, R101 ;  /* 0x0000006500a77202 */ /* 0x000fe40000000f00 */
[----:B------:R-:W-:Y:S01]  /*7d40*/  PRMT R101, R86, 0x7632, R101 ;  /* 0x0000763256657816 */ /* 0x000fe20000000065 */
[----:B------:R-:W-:Y:S06]  /*7d50*/  BRA `(.L_x_1054) ;  /* 0xffffffac00a47947 */ /* 0x000fec000383ffff */
.L_x_1055:
        /* <DEDUP_REMOVED lines=10> */
.L_x_4948:


//--------------------- .text._ZN10layer_norm31ln_parallel_residual_bwd_kernelINS_13Kernel_traitsIf13__nv_bfloat16S2_S2_fjLj768ELj1ELj4ELj1ELj16ENS_18Kernel_traits_baseILj768EfS2_S2_S2_fjLj128EEEEELb0ELb1ELb1EEEvNS_9BwdParamsE --------------------------
	.section	.text._ZN10layer_norm31ln_parallel_residual_bwd_kernelINS_13Kernel_traitsIf13__nv_bfloat16S2_S2_fjLj768ELj1ELj4ELj1ELj16ENS_18Kernel_traits_baseILj768EfS2_S2_S2_fjLj128EEEEELb0ELb1ELb1EEEvNS_9BwdParamsE,"ax",@progbits
	.align	128
        .global         _ZN10layer_norm31ln_parallel_residual_bwd_kernelINS_13Kernel_traitsIf13__nv_bfloat16S2_S2_fjLj768ELj1ELj4ELj1ELj16ENS_18Kernel_traits_baseILj768EfS2_S2_S2_fjLj128EEEEELb0ELb1ELb1EEEvNS_9BwdParamsE
        .type           _ZN10layer_norm31ln_parallel_residual_bwd_kernelINS_13Kernel_traitsIf13__nv_bfloat16S2_S2_fjLj768ELj1ELj4ELj1ELj16ENS_18Kernel_traits_baseILj768EfS2_S2_S2_fjLj128EEEEELb0ELb1ELb1EEEvNS_9BwdParamsE,@function
        .size           _ZN10layer_norm31ln_parallel_residual_bwd_kernelINS_13Kernel_traitsIf13__nv_bfloat16S2_S2_fjLj768ELj1ELj4ELj1ELj16ENS_18Kernel_traits_baseILj768EfS2_S2_S2_fjLj128EEEEELb0ELb1ELb1EEEvNS_9BwdParamsE,(.L_x_4949 - _ZN10layer_norm31ln_parallel_residual_bwd_kernelINS_13Kernel_traitsIf13__nv_bfloat16S2_S2_fjLj768ELj1ELj4ELj1ELj16ENS_18Kernel_traits_baseILj768EfS2_S2_S2_fjLj128EEEEELb0ELb1ELb1EEEvNS_9BwdParamsE)
        .other          _ZN10layer_norm31ln_parallel_residual_bwd_kernelINS_13Kernel_traitsIf13__nv_bfloat16S2_S2_fjLj768ELj1ELj4ELj1ELj16ENS_18Kernel_traits_baseILj768EfS2_S2_S2_fjLj128EEEEELb0ELb1ELb1EEEvNS_9BwdParamsE,@"STO_CUDA_ENTRY STV_DEFAULT"
_ZN10layer_norm31ln_parallel_residual_bwd_kernelINS_13Kernel_traitsIf13__nv_bfloat16S2_S2_fjLj768ELj1ELj4ELj1ELj16ENS_18Kernel_traits_baseILj768EfS2_S2_S2_fjLj128EEEEELb0ELb1ELb1EEEvNS_9BwdParamsE:
.text._ZN10layer_norm31ln_parallel_residual_bwd_kernelINS_13Kernel_traitsIf13__nv_bfloat16S2_S2_fjLj768ELj1ELj4ELj1ELj16ENS_18Kernel_traits_baseILj768EfS2_S2_S2_fjLj128EEEEELb0ELb1ELb1EEEvNS_9BwdParamsE:
        /* <DEDUP_REMOVED lines=45> */
[----:B------:R0:W5:Y:S04]  /*02d0*/  LDG.E.128 R16, desc[UR10][R2.64+0x410] ;  /* 0x0004100a02107981 */ /* 0x000168000c1e1d00 */
[----:B------:R0:W5:Y:S04]  /*02e0*/  LDG.E.128 R12, desc[UR10][R2.64+0x400] ;  /* 0x0004000a020c7981 */ /* 0x000168000c1e1d00 */
        /* <DEDUP_REMOVED lines=27> */
[----:B0-----:R-:W-:-:S07]  /*04a0*/  MOV R122, RZ ;  /* 0x000000ff007a7202 */ /* 0x001fce0000000f00 */
.L_x_1086:
        /* <DEDUP_REMOVED lines=26> */
[----:B------:R-:W4:Y:S04]  /*0650*/  LDG.E.128 R56, desc[UR10][R56.64] ;  /* 0x0000000a38387981 */ /* 0x000f28000c1e1d00 */
[----:B------:R-:W4:Y:S01]  /*0660*/  LDG.E.128 R60, desc[UR10][R60.64] ;  /* 0x0000000a3c3c7981 */ /* 0x000f22000c1e1d00 */
[----:B------:R-:W-:-:S04]  /*0670*/  IMAD.WIDE.U32 R64, R124, 0x10, R68 ;  /* 0x000000107c407825 */ /* 0x000fc800078e0044 */
[----:B------:R-:W-:Y:S02]  /*0680*/  IMAD.WIDE.U32 R68, R114, 0x10, R68 ;  /* 0x0000001072447825 */ /* 0x000fe400078e0044 */
[----:B------:R-:W4:Y:S04]  /*0690*/  LDG.E.128 R64, desc[UR10][R64.64] ;  /* 0x0000000a40407981 */ /* 0x000f28000c1e1d00 */
[----:B------:R-:W4:Y:S01]  /*06a0*/  LDG.E.128 R68, desc[UR10][R68.64] ;  /* 0x0000000a44447981 */ /* 0x000f22000c1e1d00 */
[C---:B--2---:R-:W-:Y:S02]  /*06b0*/  PRMT R126, R48.reuse, 0x7632, R126 ;  /* 0x00007632307e7816 */ /* 0x044fe4000000007e */
[----:B------:R-:W-:Y:S02]  /*06c0*/  SHF.L.U32 R127, R48, 0x10, RZ ;  /* 0x00000010307f7819 */ /* 0x000fe400000006ff */
[----:B------:R-:W-:-:S02]  /*06d0*/  PRMT R48, R49, 0x7632, R48 ;  /* 0x0000763231307816 */ /* 0x000fc40000000030 */
[----:B------:R-:W-:Y:S02]  /*06e0*/  SHF.L.U32 R129, R49, 0x10, RZ ;  /* 0x0000001031817819 */ /* 0x000fe400000006ff */
[----:B---3--:R-:W-:Y:S02]  /*06f0*/  PRMT R130, R52, 0x7632, R130 ;  /* 0x0000763234827816 */ /* 0x008fe40000000082 */
[----:B------:R-:W-:Y:S02]  /*0700*/  SHF.L.U32 R137, R53, 0x10, RZ ;  /* 0x0000001035897819 */ /* 0x000fe400000006ff */
[C---:B------:R-:W-:Y:S02]  /*0710*/  PRMT R128, R50.reuse, 0x7632, R128 ;  /* 0x0000763232807816 */ /* 0x040fe40000000080 */
[----:B------:R-:W-:Y:S02]  /*0720*/  SHF.L.U32 R131, R50, 0x10, RZ ;  /* 0x0000001032837819 */ /* 0x000fe400000006ff */
[----:B------:R-:W-:-:S02]  /*0730*/  SHF.L.U32 R133, R51, 0x10, RZ ;  /* 0x0000001033857819 */ /* 0x000fc400000006ff */
[----:B------:R-:W-:Y:S02]  /*0740*/  SHF.L.U32 R135, R52, 0x10, RZ ;  /* 0x0000001034877819 */ /* 0x000fe400000006ff */
[----:B------:R-:W-:Y:S01]  /*0750*/  PRMT R132, R54, 0x7632, R132 ;  /* 0x0000763236847816 */ /* 0x000fe20000000084 */
[----:B------:R-:W-:Y:S01]  /*0760*/  FADD.FTZ R140, -R0, R133 ;  /* 0x00000085008c7221 */ /* 0x000fe20000010100 */
[C---:B----4-:R-:W-:Y:S02]  /*0770*/  PRMT R146, R58.reuse, 0x7632, R146 ;  /* 0x000076323a927816 */ /* 0x050fe40000000092 */
[----:B------:R-:W-:Y:S01]  /*0780*/  SHF.L.U32 R147, R58, 0x10, RZ ;  /* 0x000000103a937819 */ /* 0x000fe200000006ff */
[----:B-----5:R-:W-:Y:S01]  /*0790*/  FMUL.FTZ R140, R123, R140 ;  /* 0x0000008c7b8c7220 */ /* 0x020fe20000410000 */
[----:B------:R-:W-:Y:S01]  /*07a0*/  SHF.L.U32 R49, R126, 0x10, RZ ;  /* 0x000000107e317819 */ /* 0x000fe200000006ff */
[C---:B------:R-:W-:Y:S01]  /*07b0*/  FADD.FTZ R126, -R0.reuse, R131 ;  /* 0x00000083007e7221 */ /* 0x040fe20000010100 */
[----:B------:R-:W-:Y:S01]  /*07c0*/  PRMT R58, R59, 0x7632, R58 ;  /* 0x000076323b3a7816 */ /* 0x000fe2000000003a */
[----:B------:R-:W-:Y:S01]  /*07d0*/  FADD.FTZ R184, -R0, R147 ;  /* 0x0000009300b87221 */ /* 0x000fe20000010100 */
[----:B------:R-:W-:-:S02]  /*07e0*/  PRMT R50, R51, 0x7632, R50 ;  /* 0x0000763233327816 */ /* 0x000fc40000000032 */
[----:B------:R-:W-:Y:S02]  /*07f0*/  PRMT R52, R53, 0x7632, R52 ;  /* 0x0000763235347816 */ /* 0x000fe40000000034 */
[----:B------:R-:W-:Y:S01]  /*0800*/  SHF.L.U32 R139, R54, 0x10, RZ ;  /* 0x00000010368b7819 */ /* 0x000fe200000006ff */
[----:B------:R-:W-:Y:S01]  /*0810*/  FADD.FTZ R54, -R0, R127 ;  /* 0x0000007f00367221 */ /* 0x000fe20000010100 */
[----:B------:R-:W-:Y:S02]  /*0820*/  PRMT R134, R55, 0x7632, R134 ;  /* 0x0000763237867816 */ /* 0x000fe40000000086 */
[----:B------:R-:W-:Y:S01]  /*0830*/  PRMT R142, R56, 0x7632, R142 ;  /* 0x00007632388e7816 */ /* 0x000fe2000000008e */
[----:B------:R-:W-:Y:S01]  /*0840*/  FADD.FTZ R136, -R0, R139 ;  /* 0x0000008b00887221 */ /* 0x000fe20000010100 */
[C---:B------:R-:W-:Y:S02]  /*0850*/  PRMT R144, R57.reuse, 0x7632, R144 ;  /* 0x0000763239907816 */ /* 0x040fe40000000090 */
[----:B------:R-:W-:-:S02]  /*0860*/  SHF.L.U32 R145, R57, 0x10, RZ ;  /* 0x0000001039917819 */ /* 0x000fc400000006ff */
[----:B------:R-:W-:Y:S01]  /*0870*/  SHF.L.U32 R57, R130, 0x10, RZ ;  /* 0x0000001082397819 */ /* 0x000fe200000006ff */
[----:B------:R-:W-:Y:S01]  /*0880*/  FADD.FTZ R130, -R0, R137 ;  /* 0x0000008900827221 */ /* 0x000fe20000010100 */
[----:B------:R-:W-:Y:S01]  /*0890*/  SHF.L.U32 R143, R56, 0x10, RZ ;  /* 0x00000010388f7819 */ /* 0x000fe200000006ff */
[----:B------:R-:W-:Y:S01]  /*08a0*/  FADD.FTZ R56, -R0, R129 ;  /* 0x0000008100387221 */ /* 0x000fe20000010100 */
[----:B------:R-:W-:Y:S01]  /*08b0*/  SHF.L.U32 R53, R128, 0x10, RZ ;  /* 0x0000001080357819 */ /* 0x000fe200000006ff */
[----:B------:R-:W-:Y:S01]  /*08c0*/  FADD.FTZ R128, -R0, R135 ;  /* 0x0000008700807221 */ /* 0x000fe20000010100 */
[----:B------:R-:W-:Y:S01]  /*08d0*/  SHF.L.U32 R127, R132, 0x10, RZ ;  /* 0x00000010847f7819 */ /* 0x000fe200000006ff */
[C---:B------:R-:W-:Y:S01]  /*08e0*/  FADD.FTZ R132, -R0.reuse, R49 ;  /* 0x0000003100847221 */ /* 0x040fe20000010100 */
[----:B------:R-:W-:Y:S01]  /*08f0*/  SHF.L.U32 R141, R55, 0x10, RZ ;  /* 0x00000010378d7819 */ /* 0x000fe200000006ff */
[C---:B------:R-:W-:Y:S01]  /*0900*/  FADD.FTZ R156, -R0.reuse, R143 ;  /* 0x0000008f009c7221 */ /* 0x040fe20000010100 */
        /* <DEDUP_REMOVED lines=18> */
[----:B------:R-:W-:Y:S01]  /*0a30*/  PRMT R58, R60, 0x7632, R58 ;  /* 0x000076323c3a7816 */ /* 0x000fe2000000003a */
[----:B------:R-:W-:Y:S01]  /*0a40*/  FADD.FTZ R176, -R0, R127 ;  /* 0x0000007f00b07221 */ /* 0x000fe20000010100 */
[----:B------:R-:W-:Y:S01]  /*0a50*/  SHF.L.U32 R49, R60, 0x10, RZ ;  /* 0x000000103c317819 */ /* 0x000fe200000006ff */
[----:B------:R-:W-:Y:S01]  /*0a60*/  FADD.FTZ R178, -R0, R129 ;  /* 0x0000008100b27221 */ /* 0x000fe20000010100 */
[----:B------:R-:W-:Y:S01]  /*0a70*/  SHF.L.U32 R58, R58, 0x10, RZ ;  /* 0x000000103a3a7819 */ /* 0x000fe200000006ff */
[C---:B------:R-:W-:Y:S01]  /*0a80*/  FADD.FTZ R180, -R0.reuse, R131 ;  /* 0x0000008300b47221 */ /* 0x040fe20000010100 */
[C---:B------:R-:W-:Y:S01]  /*0a90*/  FADD.FTZ R182, -R0.reuse, R133 ;  /* 0x0000008500b67221 */ /* 0x040fe20000010100 */
[----:B------:R-:W-:Y:S01]  /*0aa0*/  FADD.FTZ R186, -R0, R135 ;  /* 0x0000008700ba7221 */ /* 0x000fe20000010100 */
[----:B------:R-:W-:Y:S01]  /*0ab0*/  FMUL.FTZ R137, R4, R49 ;  /* 0x0000003104897220 */ /* 0x000fe20000410000 */
[C---:B------:R-:W-:Y:S01]  /*0ac0*/  FMUL.FTZ R0, R123.reuse, R54 ;  /* 0x000000367b007220 */ /* 0x040fe20000410000 */
[----:B------:R-:W-:Y:S01]  /*0ad0*/  FMUL.FTZ R54, R123, R56 ;  /* 0x000000387b367220 */ /* 0x000fe20000410000 */
[----:B------:R-:W-:Y:S01]  /*0ae0*/  PRMT R144, R61, 0x7632, R144 ;  /* 0x000076323d907816 */ /* 0x000fe20000000090 */
[----:B------:R-:W-:Y:S01]  /*0af0*/  FMUL.FTZ R56, R123, R126 ;  /* 0x0000007e7b387220 */ /* 0x000fe20000410000 */
[----:B------:R-:W-:Y:S01]  /*0b00*/  SHF.L.U32 R51, R61, 0x10, RZ ;  /* 0x000000103d337819 */ /* 0x000fe200000006ff */
[----:B------:R-:W-:Y:S01]  /*0b10*/  FADD.FTZ R126, RZ, R137 ;  /* 0x00000089ff7e7221 */ /* 0x000fe20000010000 */
[----:B------:R-:W-:Y:S01]  /*0b20*/  FMUL.FTZ R151, R5, R58 ;  /* 0x0000003a05977220 */ /* 0x000fe20000410000 */
[----:B------:R-:W-:Y:S01]  /*0b30*/  FMUL.FTZ R153, R123, R132 ;  /* 0x000000847b997220 */ /* 0x000fe20000410000 */
[----:B------:R-:W-:Y:S01]  /*0b40*/  FFMA.FTZ R132, R0, R137, RZ ;  /* 0x0000008900847223 */ /* 0x000fe200000100ff */
[----:B------:R-:W-:Y:S01]  /*0b50*/  SHF.L.U32 R144, R144, 0x10, RZ ;  /* 0x0000001090907819 */ /* 0x000fe200000006ff */
[----:B------:R-:W-:Y:S01]  /*0b60*/  FMUL.FTZ R52, R6, R51 ;  /* 0x0000003306347220 */ /* 0x000fe20000410000 */
[----:B------:R-:W-:Y:S01]  /*0b70*/  FADD.FTZ R129, R126, R151 ;  /* 0x000000977e817221 */ /* 0x000fe20000010000 */
[----:B------:R-:W-:Y:S01]  /*0b80*/  FFMA.FTZ R133, R153, R151, R132 ;  /* 0x0000009799857223 */ /* 0x000fe20000010084 */
[C---:B------:R-:W-:Y:S01]  /*0b90*/  PRMT R146, R62.reuse, 0x7632, R146 ;  /* 0x000076323e927816 */ /* 0x040fe20000000092 */
[----:B------:R-:W-:Y:S01]  /*0ba0*/  FMUL.FTZ R155, R7, R144 ;  /* 0x00000090079b7220 */ /* 0x000fe20000410000 */
[----:B------:R-:W-:Y:S01]  /*0bb0*/  SHF.L.U32 R53, R62, 0x10, RZ ;  /* 0x000000103e357819 */ /* 0x000fe200000006ff */
[----:B------:R-:W-:Y:S01]  /*0bc0*/  FADD.FTZ R126, R129, R52 ;  /* 0x00000034817e7221 */ /* 0x000fe20000010000 */
[----:B------:R-:W-:Y:S01]  /*0bd0*/  FMUL.FTZ R165, R123, R134 ;  /* 0x000000867ba57220 */ /* 0x000fe20000410000 */
[----:B------:R-:W-:Y:S01]  /*0be0*/  FFMA.FTZ R132, R54, R52, R133 ;  /* 0x0000003436847223 */ /* 0x000fe20000010085 */
[----:B------:R-:W-:Y:S01]  /*0bf0*/  SHF.L.U32 R146, R146, 0x10, RZ ;  /* 0x0000001092927819 */ /* 0x000fe200000006ff */
[----:B------:R-:W-:Y:S01]  /*0c00*/  FMUL.FTZ R50, R8, R53 ;  /* 0x0000003508327220 */ /* 0x000fe20000410000 */
[----:B------:R-:W-:Y:S01]  /*0c10*/  FADD.FTZ R129, R126, R155 ;  /* 0x0000009b7e817221 */ /* 0x000fe20000010000 */
[----:B------:R-:W-:Y:S01]  /*0c20*/  FFMA.FTZ R133, R165, R155, R132 ;  /* 0x0000009ba5857223 */ /* 0x000fe20000010084 */
[----:B------:R-:W-:Y:S01]  /*0c30*/  PRMT R148, R63, 0x7632, R148 ;  /* 0x000076323f947816 */ /* 0x000fe20000000094 */
        /* <DEDUP_REMOVED lines=12> */
[----:B------:R-:W-:Y:S01]  /*0d00*/  FMUL.FTZ R67, R123, R156 ;  /* 0x0000009c7b437220 */ /* 0x000fe20000410000 */
[C---:B------:R-:W-:Y:S01]  /*0d10*/  PRMT R150, R64.reuse, 0x7632, R150 ;  /* 0x0000763240967816 */ /* 0x040fe20000000096 */
[----:B------:R-:W-:Y:S01]  /*0d20*/  FADD.FTZ R156, R149, R48 ;  /* 0x00000030959c7221 */ /* 0x000fe20000010000 */
[----:B------:R-:W-:Y:S01]  /*0d30*/  SHF.L.U32 R57, R64, 0x10, RZ ;  /* 0x0000001040397819 */ /* 0x000fe200000006ff */
[----:B------:R-:W-:Y:S01]  /*0d40*/  FMUL.FTZ R172, R123, R172 ;  /* 0x000000ac7bac7220 */ /* 0x000fe20000410000 */
[----:B------:R-:W-:Y:S01]  /*0d50*/  FFMA.FTZ R149, R140, R48, R133 ;  /* 0x000000308c957223 */ /* 0x000fe20000010085 */
[C---:B------:R-:W-:Y:S01]  /*0d60*/  PRMT R168, R71.reuse, 0x7632, R168 ;  /* 0x0000763247a87816 */ /* 0x040fe200000000a8 */
[----:B------:R-:W-:Y:S01]  /*0d70*/  FADD.FTZ R156, R156, R161 ;  /* 0x000000a19c9c7221 */ /* 0x000fe20000010000 */
[----:B------:R-:W-:Y:S01]  /*0d80*/  SHF.L.U32 R147, R71, 0x10, RZ ;  /* 0x0000001047937819 */ /* 0x000fe200000006ff */
[----:B------:R-:W-:Y:S01]  /*0d90*/  FMUL.FTZ R71, R12, R57 ;  /* 0x000000390c477220 */ /* 0x000fe20000410000 */
[----:B------:R-:W-:Y:S01]  /*0da0*/  SHF.L.U32 R150, R150, 0x10, RZ ;  /* 0x0000001096967819 */ /* 0x000fe200000006ff */
[C---:B------:R-:W-:Y:S01]  /*0db0*/  FMUL.FTZ R128, R123.reuse, R128 ;  /* 0x000000807b807220 */ /* 0x040fe20000410000 */
[----:B------:R-:W-:Y:S01]  /*0dc0*/  FFMA.FTZ R149, R172, R161, R149 ;  /* 0x000000a1ac957223 */ /* 0x000fe20000010095 */
[----:B------:R-:W-:Y:S01]  /*0dd0*/  FMUL.FTZ R127, R123, R130 ;  /* 0x000000827b7f7220 */ /* 0x000fe20000410000 */
[----:B------:R-:W-:Y:S01]  /*0de0*/  PRMT R152, R65, 0x7632, R152 ;  /* 0x0000763241987816 */ /* 0x000fe20000000098 */
[----:B------:R-:W-:Y:S01]  /*0df0*/  FMUL.FTZ R130, R123, R136 ;  /* 0x000000887b827220 */ /* 0x000fe20000410000 */
[----:B------:R-:W-:Y:S01]  /*0e00*/  SHF.L.U32 R59, R65, 0x10, RZ ;  /* 0x00000010413b7819 */ /* 0x000fe200000006ff */
[----:B------:R-:W-:Y:S01]  /*0e10*/  FMUL.FTZ R136, R13, R150 ;  /* 0x000000960d887220 */ /* 0x000fe20000410000 */
[----:B------:R-:W-:Y:S01]  /*0e20*/  FADD.FTZ R159, R156, R71 ;  /* 0x000000479c9f7221 */ /* 0x000fe20000010000 */
[----:B------:R-:W-:Y:S01]  /*0e30*/  FMUL.FTZ R163, R123, R164 ;  /* 0x000000a47ba37220 */ /* 0x000fe20000410000 */
[----:B------:R-:W-:Y:S01]  /*0e40*/  FFMA.FTZ R156, R128, R71, R149 ;  /* 0x00000047809c7223 */ /* 0x000fe20000010095 */
[C---:B------:R-:W-:Y:S01]  /*0e50*/  PRMT R166, R70.reuse, 0x7632, R166 ;  /* 0x0000763246a67816 */ /* 0x040fe200000000a6 */
[----:B------:R-:W-:Y:S01]  /*0e60*/  FADD.FTZ R159, R159, R136 ;  /* 0x000000889f9f7221 */ /* 0x000fe20000010000 */
[----:B------:R-:W-:Y:S01]  /*0e70*/  SHF.L.U32 R145, R70, 0x10, RZ ;  /* 0x0000001046917819 */ /* 0x000fe200000006ff */
[----:B------:R-:W-:Y:S01]  /*0e80*/  FMUL.FTZ R70, R14, R59 ;  /* 0x0000003b0e467220 */ /* 0x000fe20000410000 */
[----:B------:R-:W-:Y:S01]  /*0e90*/  SHF.L.U32 R152, R152, 0x10, RZ ;  /* 0x0000001098987819 */ /* 0x000fe200000006ff */
[----:B------:R-:W-:Y:S01]  /*0ea0*/  FFMA.FTZ R164, R163, R136, R156 ;  /* 0x00000088a3a47223 */ /* 0x000fe2000001009c */
[C---:B------:R-:W-:Y:S01]  /*0eb0*/  PRMT R154, R66.reuse, 0x7632, R154 ;  /* 0x00007632429a7816 */ /* 0x040fe2000000009a */
[----:B------:R-:W-:Y:S01]  /*0ec0*/  FMUL.FTZ R167, R123, R174 ;  /* 0x000000ae7ba77220 */ /* 0x000fe20000410000 */
[----:B------:R-:W-:Y:S01]  /*0ed0*/  SHF.L.U32 R135, R66, 0x10, RZ ;  /* 0x0000001042877819 */ /* 0x000fe200000006ff */
[----:B------:R-:W-:Y:S01]  /*0ee0*/  FMUL.FTZ R134, R15, R152 ;  /* 0x000000980f867220 */ /* 0x000fe20000410000 */
[----:B------:R-:W-:Y:S01]  /*0ef0*/  FADD.FTZ R173, R159, R70 ;  /* 0x000000469fad7221 */ /* 0x000fe20000010000 */
[----:B------:R-:W-:Y:S01]  /*0f00*/  FFMA.FTZ R174, R127, R70, R164 ;  /* 0x000000467fae7223 */ /* 0x000fe200000100a4 */
[----:B------:R-:W-:Y:S01]  /*0f10*/  FMUL.FTZ R169, R123, R176 ;  /* 0x000000b07ba97220 */ /* 0x000fe20000410000 */
[----:B------:R-:W-:Y:S01]  /*0f20*/  PRMT R162, R69, 0x7632, R162 ;  /* 0x0000763245a27816 */ /* 0x000fe200000000a2 */
[----:B------:R-:W-:Y:S01]  /*0f30*/  FADD.FTZ R176, R173, R134 ;  /* 0x00000086adb07221 */ /* 0x000fe20000010000 */
[----:B------:R-:W-:Y:S01]  /*0f40*/  SHF.L.U32 R143, R69, 0x10, RZ ;  /* 0x00000010458f7819 */ /* 0x000fe200000006ff */
[----:B------:R-:W-:Y:S01]  /*0f50*/  FMUL.FTZ R69, R16, R135 ;  /* 0x0000008710457220 */ /* 0x000fe20000410000 */
[----:B------:R-:W-:Y:S01]  /*0f60*/  SHF.L.U32 R154, R154, 0x10, RZ ;  /* 0x000000109a9a7819 */ /* 0x000fe200000006ff */
[----:B------:R-:W-:Y:S01]  /*0f70*/  FFMA.FTZ R173, R167, R134, R174 ;  /* 0x00000086a7ad7223 */ /* 0x000fe200000100ae */
[----:B------:R-:W-:Y:S01]  /*0f80*/  FMUL.FTZ R131, R123, R138 ;  /* 0x0000008a7b837220 */ /* 0x000fe20000410000 */
[----:B------:R-:W-:Y:S01]  /*0f90*/  FADD.FTZ R175, R176, R69 ;  /* 0x00000045b0af7221 */ /* 0x000fe20000010000 */
[----:B------:R-:W-:Y:S01]  /*0fa0*/  PRMT R160, R68, 0x7632, R160 ;  /* 0x0000763244a07816 */ /* 0x000fe200000000a0 */
[----:B------:R-:W-:Y:S01]  /*0fb0*/  FMUL.FTZ R138, R17, R154 ;  /* 0x0000009a118a7220 */ /* 0x000fe20000410000 */
[----:B------:R-:W-:Y:S01]  /*0fc0*/  FFMA.FTZ R174, R130, R69, R173 ;  /* 0x0000004582ae7223 */ /* 0x000fe200000100ad */
[----:B------:R-:W-:Y:S01]  /*0fd0*/  SHF.L.U32 R141, R68, 0x10, RZ ;  /* 0x00000010448d7819 */ /* 0x000fe200000006ff */
[----:B------:R-:W-:Y:S01]  /*0fe0*/  FMUL.FTZ R68, R18, R139 ;  /* 0x0000008b12447220 */ /* 0x000fe20000410000 */
[----:B------:R-:W-:Y:S01]  /*0ff0*/  SHF.L.U32 R158, R158, 0x10, RZ ;  /* 0x000000109e9e7819 */ /* 0x000fe200000006ff */
[----:B------:R-:W-:Y:S01]  /*1000*/  FADD.FTZ R175, R175, R138 ;  /* 0x0000008aafaf7221 */ /* 0x000fe20000010000 */
[----:B------:R-:W-:Y:S01]  /*1010*/  FFMA.FTZ R174, R169, R138, R174 ;  /* 0x0000008aa9ae7223 */ /* 0x000fe200000100ae */
[C---:B------:R-:W-:Y:S01]  /*1020*/  FMUL.FTZ R66, R123.reuse, R142 ;  /* 0x0000008e7b427220 */ /* 0x040fe20000410000 */
[----:B------:R-:W-:Y:S01]  /*1030*/  FMUL.FTZ R171, R123, R178 ;  /* 0x000000b27bab7220 */ /* 0x000fe20000410000 */
[----:B------:R-:W-:Y:S01]  /*1040*/  FMUL.FTZ R142, R19, R158 ;  /* 0x0000009e138e7220 */ /* 0x000fe20000410000 */
[----:B------:R-:W-:Y:S01]  /*1050*/  FADD.FTZ R175, R175, R68 ;  /* 0x00000044afaf7221 */ /* 0x000fe20000010000 */
[----:B------:R-:W-:Y:S01]  /*1060*/  FFMA.FTZ R174, R131, R68, R174 ;  /* 0x0000004483ae7223 */ /* 0x000fe200000100ae */
[----:B------:R-:W-:Y:S01]  /*1070*/  SHF.L.U32 R160, R160, 0x10, RZ ;  /* 0x00000010a0a07819 */ /* 0x000fe200000006ff */
[----:B------:R-:W-:Y:S01]  /*1080*/  FMUL.FTZ R60, R20, R141 ;  /* 0x0000008d143c7220 */ /* 0x000fe20000410000 */
[----:B------:R-:W-:Y:S01]  /*1090*/  FADD.FTZ R175, R175, R142 ;  /* 0x0000008eafaf7221 */ /* 0x000fe20000010000 */
[----:B------:R-:W-:Y:S01]  /*10a0*/  FFMA.FTZ R174, R171, R142, R174 ;  /* 0x0000008eabae7223 */ /* 0x000fe200000100ae */
        /* <DEDUP_REMOVED lines=57> */
.L_x_1059:
        /* <DEDUP_REMOVED lines=11> */
[----:B0-----:R-:W-:-:S06]  /*14f0*/  IMAD.WIDE.U32 R60, R125, 0x10, R28 ;  /* 0x000000107d3c7825 */ /* 0x001fcc00078e001c */
[----:B------:R-:W4:Y:S01]  /*1500*/  LDG.E.128 R60, desc[UR10][R60.64] ;  /* 0x0000000a3c3c7981 */ /* 0x000f22000c1e1d00 */
[----:B------:R-:W-:-:S04]  /*1510*/  IMAD.WIDE.U32 R64, R124, 0x10, R28 ;  /* 0x000000107c407825 */ /* 0x000fc800078e001c */
        /* <DEDUP_REMOVED lines=9> */
[----:B--2---:R-:W-:-:S02]  /*15b0*/  PRMT R126, R48, 0x7632, R126 ;  /* 0x00007632307e7816 */ /* 0x004fc4000000007e */
[----:B------:R-:W-:Y:S02]  /*15c0*/  SHF.L.U32 R127, R48, 0x10, RZ ;  /* 0x00000010307f7819 */ /* 0x000fe400000006ff */
[C---:B------:R-:W-:Y:S02]  /*15d0*/  PRMT R48, R49.reuse, 0x7632, R48 ;  /* 0x0000763231307816 */ /* 0x040fe40000000030 */
[----:B------:R-:W-:Y:S02]  /*15e0*/  SHF.L.U32 R129, R49, 0x10, RZ ;  /* 0x0000001031817819 */ /* 0x000fe400000006ff */
[----:B---3--:R-:W-:Y:S02]  /*15f0*/  PRMT R130, R52, 0x7632, R130 ;  /* 0x0000763234827816 */ /* 0x008fe40000000082 */
[----:B------:R-:W-:Y:S02]  /*1600*/  SHF.L.U32 R137, R53, 0x10, RZ ;  /* 0x0000001035897819 */ /* 0x000fe400000006ff */
[----:B------:R-:W-:-:S02]  /*1610*/  PRMT R128, R50, 0x7632, R128 ;  /* 0x0000763232807816 */ /* 0x000fc40000000080 */
[----:B------:R-:W-:Y:S02]  /*1620*/  SHF.L.U32 R131, R50, 0x10, RZ ;  /* 0x0000001032837819 */ /* 0x000fe400000006ff */
[----:B------:R-:W-:Y:S02]  /*1630*/  SHF.L.U32 R133, R51, 0x10, RZ ;  /* 0x0000001033857819 */ /* 0x000fe400000006ff */
[----:B------:R-:W-:Y:S02]  /*1640*/  SHF.L.U32 R135, R52, 0x10, RZ ;  /* 0x0000001034877819 */ /* 0x000fe400000006ff */
[----:B------:R-:W-:Y:S02]  /*1650*/  PRMT R132, R54, 0x7632, R132 ;  /* 0x0000763236847816 */ /* 0x000fe40000000084 */
[C---:B----4-:R-:W-:Y:S02]  /*1660*/  PRMT R146, R58.reuse, 0x7632, R146 ;  /* 0x000076323a927816 */ /* 0x050fe40000000092 */
[----:B------:R-:W-:-:S02]  /*1670*/  SHF.L.U32 R147, R58, 0x10, RZ ;  /* 0x000000103a937819 */ /* 0x000fc400000006ff */
[----:B------:R-:W-:Y:S02]  /*1680*/  SHF.L.U32 R49, R126, 0x10, RZ ;  /* 0x000000107e317819 */ /* 0x000fe400000006ff */
[----:B------:R-:W-:Y:S02]  /*1690*/  PRMT R58, R59, 0x7632, R58 ;  /* 0x000076323b3a7816 */ /* 0x000fe4000000003a */
[----:B------:R-:W-:Y:S02]  /*16a0*/  PRMT R50, R51, 0x7632, R50 ;  /* 0x0000763233327816 */ /* 0x000fe40000000032 */
[----:B------:R-:W-:Y:S02]  /*16b0*/  PRMT R52, R53, 0x7632, R52 ;  /* 0x0000763235347816 */ /* 0x000fe40000000034 */
[----:B------:R-:W-:Y:S01]  /*16c0*/  SHF.L.U32 R139, R54, 0x10, RZ ;  /* 0x00000010368b7819 */ /* 0x000fe200000006ff */
[----:B------:R-:W-:Y:S01]  /*16d0*/  FADD.FTZ R54, -R0, R127 ;  /* 0x0000007f00367221 */ /* 0x000fe20000010100 */
[----:B------:R-:W-:-:S02]  /*16e0*/  PRMT R134, R55, 0x7632, R134 ;  /* 0x0000763237867816 */ /* 0x000fc40000000086 */
[----:B------:R-:W-:Y:S02]  /*16f0*/  PRMT R142, R56, 0x7632, R142 ;  /* 0x00007632388e7816 */ /* 0x000fe4000000008e */
[C---:B------:R-:W-:Y:S02]  /*1700*/  PRMT R144, R57.reuse, 0x7632, R144 ;  /* 0x0000763239907816 */ /* 0x040fe40000000090 */
[----:B------:R-:W-:Y:S02]  /*1710*/  SHF.L.U32 R145, R57, 0x10, RZ ;  /* 0x0000001039917819 */ /* 0x000fe400000006ff */
        /* <DEDUP_REMOVED lines=20> */
[C---:B------:R-:W-:Y:S02]  /*1860*/  PRMT R58, R60.reuse, 0x7632, R58 ;  /* 0x000076323c3a7816 */ /* 0x040fe4000000003a */
[----:B------:R-:W-:Y:S01]  /*1870*/  SHF.L.U32 R49, R60, 0x10, RZ ;  /* 0x000000103c317819 */ /* 0x000fe200000006ff */
[----:B------:R-:W-:Y:S01]  /*1880*/  FADD.FTZ R190, -R0, R137 ;  /* 0x0000008900be7221 */ /* 0x000fe20000010100 */
[----:B------:R-:W-:Y:S01]  /*1890*/  SHF.L.U32 R58, R58, 0x10, RZ ;  /* 0x000000103a3a7819 */ /* 0x000fe200000006ff */
        /* <DEDUP_REMOVED lines=16> */
[----:B------:R-:W-:Y:S01]  /*19a0*/  FMUL.FTZ R137, R4, R49 ;  /* 0x0000003104897220 */ /* 0x000fe20000410000 */
[C---:B-----5:R-:W-:Y:S01]  /*19b0*/  FMUL.FTZ R0, R123.reuse, R54 ;  /* 0x000000367b007220 */ /* 0x060fe20000410000 */
        /* <DEDUP_REMOVED lines=26> */
[C---:B------:R-:W-:Y:S01]  /*1b60*/  FMUL.FTZ R170, R123.reuse, R170 ;  /* 0x000000aa7baa7220 */ /* 0x040fe20000410000 */
[----:B------:R-:W-:Y:S01]  /*1b70*/  FFMA.FTZ R133, R56, R50, R133 ;  /* 0x0000003238857223 */ /* 0x000fe20000010085 */
[----:B------:R-:W-:Y:S01]  /*1b80*/  SHF.L.U32 R148, R148, 0x10, RZ ;  /* 0x0000001094947819 */ /* 0x000fe200000006ff */
[----:B------:R-:W-:Y:S01]  /*1b90*/  FMUL.FTZ R48, R10, R55 ;  /* 0x000000370a307220 */ /* 0x000fe20000410000 */
[----:B------:R-:W-:Y:S01]  /*1ba0*/  FADD.FTZ R149, R132, R157 ;  /* 0x0000009d84957221 */ /* 0x000fe20000010000 */
[----:B------:R-:W-:Y:S01]  /*1bb0*/  FMUL.FTZ R140, R123, R140 ;  /* 0x0000008c7b8c7220 */ /* 0x000fe20000410000 */
[----:B------:R-:W-:Y:S01]  /*1bc0*/  FFMA.FTZ R133, R170, R157, R133 ;  /* 0x0000009daa857223 */ /* 0x000fe20000010085 */
[----:B------:R-:W-:-:S02]  /*1bd0*/  PRMT R158, R67, 0x7632, R158 ;  /* 0x00007632439e7816 */ /* 0x000fc4000000009e */
[----:B------:R-:W-:Y:S01]  /*1be0*/  SHF.L.U32 R139, R67, 0x10, RZ ;  /* 0x00000010438b7819 */ /* 0x000fe200000006ff */
[----:B------:R-:W-:Y:S01]  /*1bf0*/  FMUL.FTZ R67, R123, R156 ;  /* 0x0000009c7b437220 */ /* 0x000fe20000410000 */
[C---:B------:R-:W-:Y:S01]  /*1c00*/  PRMT R150, R64.reuse, 0x7632, R150 ;  /* 0x0000763240967816 */ /* 0x040fe20000000096 */
[----:B------:R-:W-:Y:S01]  /*1c10*/  FMUL.FTZ R161, R11, R148 ;  /* 0x000000940ba17220 */ /* 0x000fe20000410000 */
[----:B------:R-:W-:Y:S01]  /*1c20*/  SHF.L.U32 R57, R64, 0x10, RZ ;  /* 0x0000001040397819 */ /* 0x000fe200000006ff */
        /* <DEDUP_REMOVED lines=38> */
[----:B------:R-:W-:-:S02]  /*1e90*/  FADD.FTZ R175, R176, R69 ;  /* 0x00000045b0af7221 */ /* 0x000fc40000010000 */
[----:B------:R-:W-:Y:S01]  /*1ea0*/  FMUL.FTZ R138, R17, R154 ;  /* 0x0000009a118a7220 */ /* 0x000fe20000410000 */
[----:B------:R-:W-:Y:S01]  /*1eb0*/  FFMA.FTZ R174, R130, R69, R173 ;  /* 0x0000004582ae7223 */ /* 0x000fe200000100ad */
[C---:B------:R-:W-:Y:S02]  /*1ec0*/  PRMT R160, R68.reuse, 0x7632, R160 ;  /* 0x0000763244a07816 */ /* 0x040fe400000000a0 */
        /* <DEDUP_REMOVED lines=70> */
.L_x_1060:
        /* <DEDUP_REMOVED lines=63> */
[----:B------:R-:W-:Y:S01]  /*2720*/  PRMT R166, R29, 0x7632, R166 ;  /* 0x000076321da67816 */ /* 0x000fe200000000a6 */
[----:B0-----:R-:W-:Y:S01]  /*2730*/  FADD.FTZ R58, R58, R173 ;  /* 0x000000ad3a3a7221 */ /* 0x001fe20000010000 */
[----:B------:R-:W-:Y:S01]  /*2740*/  PRMT R168, R28, 0x7632, R168 ;  /* 0x000076321ca87816 */ /* 0x000fe200000000a8 */
[----:B-1----:R-:W-:-:S03]  /*2750*/  FADD.FTZ R49, R49, R174 ;  /* 0x000000ae31317221 */ /* 0x002fc60000010000 */
[----:B------:R-:W0:Y:S04]  /*2760*/  SHFL.BFLY PT, R51, R58, 0x2, 0x1f ;  /* 0x0c401f003a337f89 */ /* 0x000e2800000e0000 */
[----:B------:R-:W1:Y:S01]  /*2770*/  SHFL.BFLY PT, R144, R49, 0x2, 0x1f ;  /* 0x0c401f0031907f89 */ /* 0x000e6200000e0000 */
[----:B0-----:R-:W-:Y:S01]  /*2780*/  FADD.FTZ R51, R58, R51 ;  /* 0x000000333a337221 */ /* 0x001fe20000010000 */
[----:B-1----:R-:W-:-:S04]  /*2790*/  FADD.FTZ R144, R49, R144 ;  /* 0x0000009031907221 */ /* 0x002fc80000010000 */
        /* <DEDUP_REMOVED lines=16> */
.L_x_1098:
        /* <DEDUP_REMOVED lines=18> */
[----:B------:R-:W-:Y:S01]  /*29c0*/  FADD.FTZ R52, -R49, R52 ;  /* 0x0000003431347221 */ /* 0x000fe20000010100 */
[C-C-:B0-----:R-:W-:Y:S01]  /*29d0*/  FFMA.FTZ R58, R146.reuse, R153, R147.reuse ;  /* 0x00000099923a7223 */ /* 0x141fe20000010093 */
        /* <DEDUP_REMOVED lines=23> */
.L_x_1064:
[C-C-:B------:R-:W-:Y:S01]  /*2b50*/  FFMA.FTZ R41, R146.reuse, R54, R147.reuse ;  /* 0x0000003692297223 */ /* 0x140fe20000010093 */
[C-C-:B------:R-:W-:Y:S01]  /*2b60*/  FFMA.FTZ R43, R146.reuse, R140, R147.reuse ;  /* 0x0000008c922b7223 */ /* 0x140fe20000010093 */
[C-C-:B------:R-:W-:Y:S01]  /*2b70*/  FFMA.FTZ R172, R146.reuse, R172, R147.reuse ;  /* 0x000000ac92ac7223 */ /* 0x140fe20000010093 */
[C-C-:B------:R-:W-:Y:S01]  /*2b80*/  FFMA.FTZ R0, R146.reuse, R0, R147.reuse ;  /* 0x0000000092007223 */ /* 0x140fe20000010093 */
        /* <DEDUP_REMOVED lines=29> */
.L_x_1063:
        /* <DEDUP_REMOVED lines=36> */
.L_x_1066:
        /* <DEDUP_REMOVED lines=37> */
.L_x_1062:
        /* <DEDUP_REMOVED lines=11> */
[----:B0-----:R-:W-:Y:S01]  /*32a0*/  FFMA.FTZ R58, R146, R153, R147 ;  /* 0x00000099923a7223 */ /* 0x001fe20000010093 */
[----:B------:R-:W-:Y:S01]  /*32b0*/  FADD.FTZ R137, -R0, R137 ;  /* 0x0000008900897221 */ /* 0x000fe20000010100 */
[C-C-:B------:R-:W-:Y:S01]  /*32c0*/  FFMA.FTZ R0, R146.reuse, R165, R147.reuse ;  /* 0x000000a592007223 */ /* 0x140fe20000010093 */
[----:B------:R-:W-:Y:S01]  /*32d0*/  FFMA.FTZ R170, R146, R170, R147 ;  /* 0x000000aa92aa7223 */ /* 0x000fe20000010093 */
[----:B------:R-:W-:Y:S01]  /*32e0*/  FADD.FTZ R57, -R49, R52 ;  /* 0x0000003431397221 */ /* 0x000fe20000010100 */
[----:B------:R-:W-:Y:S01]  /*32f0*/  FADD.FTZ R59, -R51, R50 ;  /* 0x00000032333b7221 */ /* 0x000fe20000010100 */
[----:B------:R-:W-:Y:S01]  /*3300*/  FADD.FTZ R49, -R0, R155 ;  /* 0x0000009b00317221 */ /* 0x000fe20000010100 */
[----:B------:R-:W-:Y:S01]  /*3310*/  SHF.L.U32 R0, R168, 0x10, RZ ;  /* 0x00000010a8007819 */ /* 0x000fe200000006ff */
[----:B------:R-:W-:Y:S01]  /*3320*/  FFMA.FTZ R51, R146, R140, R147 ;  /* 0x0000008c92337223 */ /* 0x000fe20000010093 */
[----:B------:R-:W-:Y:S01]  /*3330*/  SHF.L.U32 R50, R166, 0x10, RZ ;  /* 0x00000010a6327819 */ /* 0x000fe200000006ff */
[----:B------:R-:W-:Y:S01]  /*3340*/  FADD.FTZ R53, -R58, R151 ;  /* 0x000000973a357221 */ /* 0x000fe20000010100 */
[----:B------:R-:W-:Y:S01]  /*3350*/  SHF.L.U32 R52, R162, 0x10, RZ ;  /* 0x00000010a2347819 */ /* 0x000fe200000006ff */
[----:B------:R-:W-:Y:S01]  /*3360*/  FADD.FTZ R55, -R170, R157 ;  /* 0x0000009daa377221 */ /* 0x000fe20000010100 */
[----:B------:R-:W-:Y:S01]  /*3370*/  FFMA.FTZ R172, R146, R172, R147 ;  /* 0x000000ac92ac7223 */ /* 0x000fe20000010093 */
[----:B------:R-:W-:Y:S01]  /*3380*/  FADD.FTZ R51, -R51, R48 ;  /* 0x0000003033337221 */ /* 0x000fe20000010100 */
[C---:B------:R-:W-:Y:S01]  /*3390*/  FFMA.FTZ R53, R123.reuse, R53, R0 ;  /* 0x000000357b357223 */ /* 0x040fe20000010000 */
[C---:B------:R-:W-:Y:S01]  /*33a0*/  FFMA.FTZ R49, R123.reuse, R49, R50 ;  /* 0x000000317b317223 */ /* 0x040fe20000010032 */
[----:B------:R-:W-:Y:S01]  /*33b0*/  FFMA.FTZ R55, R123, R55, R52 ;  /* 0x000000377b377223 */ /* 0x000fe20000010034 */
[----:B------:R-:W-:Y:S01]  /*33c0*/  SHF.L.U32 R48, R29, 0x10, RZ ;  /* 0x000000101d307819 */ /* 0x000fe200000006ff */
[----:B------:R-:W-:Y:S01]  /*33d0*/  FADD.FTZ R172, -R172, R161 ;  /* 0x000000a1acac7221 */ /* 0x000fe20000010100 */
[----:B------:R-:W-:-:S02]  /*33e0*/  SHF.L.U32 R54, R160, 0x10, RZ ;  /* 0x00000010a0367819 */ /* 0x000fc400000006ff */
[----:B------:R-:W-:Y:S01]  /*33f0*/  SHF.L.U32 R52, R31, 0x10, RZ ;  /* 0x000000101f347819 */ /* 0x000fe200000006ff */
[C---:B------:R-:W-:Y:S01]  /*3400*/  FFMA.FTZ R48, R123.reuse, R57, R48 ;  /* 0x000000397b307223 */ /* 0x040fe20000010030 */
[----:B------:R-:W-:Y:S01]  /*3410*/  SHF.L.U32 R50, R30, 0x10, RZ ;  /* 0x000000101e327819 */ /* 0x000fe200000006ff */
[C---:B------:R-:W-:Y:S01]  /*3420*/  FFMA.FTZ R54, R123.reuse, R172, R54 ;  /* 0x000000ac7b367223 */ /* 0x040fe20000010036 */
[----:B------:R-:W-:Y:S01]  /*3430*/  SHF.L.U32 R0, R28, 0x10, RZ ;  /* 0x000000101c007819 */ /* 0x000fe200000006ff */
[----:B------:R-:W-:Y:S01]  /*3440*/  FFMA.FTZ R51, R123, R51, R52 ;  /* 0x000000337b337223 */ /* 0x000fe20000010034 */
[----:B------:R-:W-:Y:S01]  /*3450*/  F2FP.BF16.F32.PACK_AB R49, R49, R48 ;  /* 0x000000303131723e */ /* 0x000fe200000010ff */
[C---:B------:R-:W-:Y:S02]  /*3460*/  FFMA.FTZ R50, R123.reuse, R59, R50 ;  /* 0x0000003b7b327223 */ /* 0x040fe40000010032 */
[----:B------:R-:W-:Y:S01]  /*3470*/  FFMA.FTZ R0, R123, R137, R0 ;  /* 0x000000897b007223 */ /* 0x000fe20000010000 */
[----:B------:R-:W-:-:S02]  /*3480*/  F2FP.BF16.F32.PACK_AB R51, R54, R51 ;  /* 0x000000333633723e */ /* 0x000fc400000010ff */
[----:B------:R-:W-:Y:S02]  /*3490*/  F2FP.BF16.F32.PACK_AB R50, R55, R50 ;  /* 0x000000323732723e */ /* 0x000fe400000010ff */
[----:B------:R-:W-:Y:S01]  /*34a0*/  F2FP.BF16.F32.PACK_AB R48, R53, R0 ;  /* 0x000000003530723e */ /* 0x000fe200000010ff */
[----:B------:R-:W-:Y:S06]  /*34b0*/  BRA `(.L_x_1065) ;  /* 0x0000000800047947 */ /* 0x000fec0003800000 */
.L_x_1068:
[C-C-:B------:R-:W-:Y:S01]  /*34c0*/  FFMA.FTZ R41, R146.reuse, R54, R147.reuse ;  /* 0x0000003692297223 */ /* 0x140fe20000010093 */
[C-C-:B------:R-:W-:Y:S01]  /*34d0*/  FFMA.FTZ R42, R146.reuse, R165, R147.reuse ;  /* 0x000000a5922a7223 */ /* 0x140fe20000010093 */
[C-C-:B------:R-:W-:Y:S01]  /*34e0*/  FFMA.FTZ R43, R146.reuse, R56, R147.reuse ;  /* 0x00000038922b7223 */ /* 0x140fe20000010093 */
[----:B------:R-:W-:Y:S01]  /*34f0*/  FFMA.FTZ R170, R146, R170, R147 ;  /* 0x000000aa92aa7223 */ /* 0x000fe20000010093 */
[----:B------:R-:W-:Y:S01]  /*3500*/  FADD.FTZ R52, -R41, R52 ;  /* 0x0000003429347221 */ /* 0x000fe20000010100 */
[----:B------:R-:W-:Y:S01]  /*3510*/  SHF.L.U32 R41, R166, 0x10, RZ ;  /* 0x00000010a6297819 */ /* 0x000fe200000006ff */
[----:B------:R-:W-:Y:S01]  /*3520*/  FADD.FTZ R42, -R42, R155 ;  /* 0x0000009b2a2a7221 */ /* 0x000fe20000010100 */
[----:B------:R-:W-:Y:S01]  /*3530*/  SHF.L.U32 R49, R162, 0x10, RZ ;  /* 0x00000010a2317819 */ /* 0x000fe200000006ff */
[----:B------:R-:W-:Y:S01]  /*3540*/  FADD.FTZ R50, -R43, R50 ;  /* 0x000000322b327221 */ /* 0x000fe20000010100 */
[----:B------:R-:W-:Y:S01]  /*3550*/  FADD.FTZ R170, -R170, R157 ;  /* 0x0000009daaaa7221 */ /* 0x000fe20000010100 */
        /* <DEDUP_REMOVED lines=15> */
[C---:B0-----:R-:W-:Y:S01]  /*3650*/  FFMA.FTZ R57, R123.reuse, R172, R160 ;  /* 0x000000ac7b397223 */ /* 0x041fe200000100a0 */
        /* <DEDUP_REMOVED lines=15> */
.L_x_1067:
        /* <DEDUP_REMOVED lines=8> */
[----:B------:R-:W-:Y:S01]  /*37d0*/  FFMA.FTZ R45, R146, R140, R147 ;  /* 0x0000008c922d7223 */ /* 0x000fe20000010093 */
[----:B------:R-:W-:Y:S01]  /*37e0*/  FADD.FTZ R54, -R0, R137 ;  /* 0x0000008900367221 */ /* 0x000fe20000010100 */
        /* <DEDUP_REMOVED lines=16> */
[----:B------:R-:W-:Y:S01]  /*38f0*/  FFMA.FTZ R48, R123, R172, R48 ;  /* 0x000000ac7b307223 */ /* 0x000fe20000010030 */
[----:B------:R-:W-:Y:S01]  /*3900*/  SHF.L.U32 R47, R29, 0x10, RZ ;  /* 0x000000101d2f7819 */ /* 0x000fe200000006ff */
[C---:B------:R-:W-:Y:S01]  /*3910*/  FFMA.FTZ R51, R123.reuse, R56, R51 ;  /* 0x000000387b337223 */ /* 0x040fe20000010033 */
        /* <DEDUP_REMOVED lines=15> */
.L_x_1069:
[C-C-:B------:R-:W-:Y:S01]  /*3a10*/  FFMA.FTZ R42, R146.reuse, R165, R147.reuse ;  /* 0x000000a5922a7223 */ /* 0x140fe20000010093 */
[C-C-:B------:R-:W-:Y:S01]  /*3a20*/  FFMA.FTZ R40, R146.reuse, R153, R147.reuse ;  /* 0x0000009992287223 */ /* 0x140fe20000010093 */
[C-C-:B------:R-:W-:Y:S01]  /*3a30*/  FFMA.FTZ R41, R146.reuse, R54, R147.reuse ;  /* 0x0000003692297223 */ /* 0x140fe20000010093 */
[----:B------:R-:W-:Y:S01]  /*3a40*/  FFMA.FTZ R43, R146, R56, R147 ;  /* 0x00000038922b7223 */ /* 0x000fe20000010093 */
[----:B------:R-:W-:Y:S01]  /*3a50*/  FADD.FTZ R44, -R42, R155 ;  /* 0x0000009b2a2c7221 */ /* 0x000fe20000010100 */
[----:B------:R-:W-:Y:S01]  /*3a60*/  SHF.L.U32 R42, R55, 0x10, RZ ;  /* 0x00000010372a7819 */ /* 0x000fe200000006ff */
[----:B------:R-:W-:Y:S01]  /*3a70*/  FADD.FTZ R40, -R40, R151 ;  /* 0x0000009728287221 */ /* 0x000fe20000010100 */
[----:B------:R-:W-:Y:S01]  /*3a80*/  FADD.FTZ R52, -R41, R52 ;  /* 0x0000003429347221 */ /* 0x000fe20000010100 */
[C-C-:B------:R-:W-:Y:S01]  /*3a90*/  FFMA.FTZ R170, R146.reuse, R170, R147.reuse ;  /* 0x000000aa92aa7223 */ /* 0x140fe20000010093 */
[C-C-:B------:R-:W-:Y:S01]  /*3aa0*/  FFMA.FTZ R41, R146.reuse, R140, R147.reuse ;  /* 0x0000008c92297223 */ /* 0x140fe20000010093 */
[----:B------:R-:W-:Y:S01]  /*3ab0*/  FADD.FTZ R50, -R43, R50 ;  /* 0x000000322b327221 */ /* 0x000fe20000010100 */
[C-C-:B------:R-:W-:Y:S01]  /*3ac0*/  FFMA.FTZ R172, R146.reuse, R172, R147.reuse ;  /* 0x000000ac92ac7223 */ /* 0x140fe20000010093 */
[----:B------:R-:W-:Y:S01]  /*3ad0*/  FFMA.FTZ R0, R146, R0, R147 ;  /* 0x0000000092007223 */ /* 0x000fe20000010093 */
[----:B------:R-:W-:Y:S01]  /*3ae0*/  SHF.L.U32 R53, R53, 0x10, RZ ;  /* 0x0000001035357819 */ /* 0x000fe200000006ff */
        /* <DEDUP_REMOVED lines=30> */
.L_x_1065:
        /* <DEDUP_REMOVED lines=19> */
[--C-:B------:R-:W-:Y:S01]  /*3e00*/  FFMA.FTZ R169, R146, R169, R147.reuse ;  /* 0x000000a992a97223 */ /* 0x100fe20000010093 */
[----:B------:R-:W-:Y:S01]  /*3e10*/  SHF.L.U32 R3, R152, 0x10, RZ ;  /* 0x0000001098037819 */ /* 0x000fe200000006ff */
[--C-:B------:R-:W-:Y:S01]  /*3e20*/  FFMA.FTZ R128, R146, R128, R147.reuse ;  /* 0x0000008092807223 */ /* 0x100fe20000010093 */
[----:B0-----:R-:W-:Y:S01]  /*3e30*/  SHF.L.U32 R41, R150, 0x10, RZ ;  /* 0x0000001096297819 */ /* 0x001fe200000006ff */
        /* <DEDUP_REMOVED lines=40> */
.L_x_1072:
        /* <DEDUP_REMOVED lines=41> */
.L_x_1071:
        /* <DEDUP_REMOVED lines=42> */
.L_x_1074:
        /* <DEDUP_REMOVED lines=37> */
.L_x_1070:
        /* <DEDUP_REMOVED lines=39> */
.L_x_1076:
        /* <DEDUP_REMOVED lines=33> */
.L_x_1075:
        /* <DEDUP_REMOVED lines=34> */
.L_x_1077:
        /* <DEDUP_REMOVED lines=28> */
.L_x_1073:
        /* <DEDUP_REMOVED lines=18> */
[----:B0-----:R-:W-:Y:S01]  /*51c0*/  PRMT R2, R39, 0x7632, R2 ;  /* 0x0000763227027816 */ /* 0x001fe20000000002 */
        /* <DEDUP_REMOVED lines=38> */
.L_x_1080:
[----:B0-----:R-:W-:Y:S01]  /*5430*/  PRMT R3, R39, 0x7632, R3 ;  /* 0x0000763227037816 */ /* 0x001fe20000000003 */
        /* <DEDUP_REMOVED lines=41> */
.L_x_1079:
[----:B------:R-:W-:Y:S05]  /*56d0*/  @!P1 BRA `(.L_x_1082) ;  /* 0x0000000000a89947 */ /* 0x000fea0003800000 */
[--C-:B------:R-:W-:Y:S01]  /*56e0*/  FFMA.FTZ R156, R146, R156, R147.reuse ;  /* 0x0000009c929c7223 */ /* 0x100fe20000010093 */
[----:B0-----:R-:W-:Y:S01]  /*56f0*/  SHF.L.U32 R3, R144, 0x10, RZ ;  /* 0x0000001090037819 */ /* 0x001fe200000006ff */
[C-C-:B------:R-:W-:Y:S01]  /*5700*/  FFMA.FTZ R67, R146.reuse, R67, R147.reuse ;  /* 0x0000004392437223 */ /* 0x140fe20000010093 */
[C-C-:B------:R-:W-:Y:S01]  /*5710*/  FFMA.FTZ R149, R146.reuse, R149, R147.reuse ;  /* 0x0000009592957223 */ /* 0x140fe20000010093 */
[C-C-:B------:R-:W-:Y:S01]  /*5720*/  FFMA.FTZ R66, R146.reuse, R66, R147.reuse ;  /* 0x0000004292427223 */ /* 0x140fe20000010093 */
[C-C-:B------:R-:W-:Y:S01]  /*5730*/  FFMA.FTZ R65, R146.reuse, R65, R147.reuse ;  /* 0x0000004192417223 */ /* 0x140fe20000010093 */
[C-C-:B------:R-:W-:Y:S01]  /*5740*/  FFMA.FTZ R159, R146.reuse, R159, R147.reuse ;  /* 0x0000009f929f7223 */ /* 0x140fe20000010093 */
[----:B------:R-:W-:Y:S01]  /*5750*/  FFMA.FTZ R64, R146, R64, R147 ;  /* 0x0000004092407223 */ /* 0x000fe20000010093 */
[----:B------:R-:W-:Y:S01]  /*5760*/  FADD.FTZ R156, -R156, R129 ;  /* 0x000000819c9c7221 */ /* 0x000fe20000010100 */
[C---:B------:R-:W-:Y:S01]  /*5770*/  PRMT R2, R39.reuse, 0x7632, R2 ;  /* 0x0000763227027816 */ /* 0x040fe20000000002 */
        /* <DEDUP_REMOVED lines=15> */
[----:B------:R-:W-:Y:S01]  /*5870*/  FADD.FTZ R132, -R159, R132 ;  /* 0x000000849f847221 */ /* 0x000fe20000010100 */
        /* <DEDUP_REMOVED lines=16> */
.L_x_1082:
[--C-:B------:R-:W-:Y:S01]  /*5980*/  FFMA.FTZ R156, R146, R156, R147.reuse ;  /* 0x0000009c929c7223 */ /* 0x100fe20000010093 */
[----:B0-----:R-:W-:Y:S01]  /*5990*/  SHF.L.U32 R3, R144, 0x10, RZ ;  /* 0x0000001090037819 */ /* 0x001fe200000006ff */
[C-C-:B------:R-:W-:Y:S01]  /*59a0*/  FFMA.FTZ R67, R146.reuse, R67, R147.reuse ;  /* 0x0000004392437223 */ /* 0x140fe20000010093 */
[----:B------:R-:W-:Y:S01]  /*59b0*/  FFMA.FTZ R149, R146, R149, R147 ;  /* 0x0000009592957223 */ /* 0x000fe20000010093 */
[----:B------:R-:W-:Y:S01]  /*59c0*/  FADD.FTZ R156, -R156, R129 ;  /* 0x000000819c9c7221 */ /* 0x000fe20000010100 */
[C-C-:B------:R-:W-:Y:S01]  /*59d0*/  FFMA.FTZ R66, R146.reuse, R66, R147.reuse ;  /* 0x0000004292427223 */ /* 0x140fe20000010093 */
[C-C-:B------:R-:W-:Y:S01]  /*59e0*/  FFMA.FTZ R65, R146.reuse, R65, R147.reuse ;  /* 0x0000004192417223 */ /* 0x140fe20000010093 */
[C-C-:B------:R-:W-:Y:S01]  /*59f0*/  FFMA.FTZ R159, R146.reuse, R159, R147.reuse ;  /* 0x0000009f929f7223 */ /* 0x140fe20000010093 */
[C-C-:B------:R-:W-:Y:S01]  /*5a00*/  FFMA.FTZ R64, R146.reuse, R64, R147.reuse ;  /* 0x0000004092407223 */ /* 0x140fe20000010093 */
[----:B------:R-:W-:Y:S01]  /*5a10*/  PRMT R2, R39, 0x7632, R2 ;  /* 0x0000763227027816 */ /* 0x000fe20000000002 */
        /* <DEDUP_REMOVED lines=28> */
.L_x_1078:
        /* <DEDUP_REMOVED lines=39> */
.L_x_1084:
        /* <DEDUP_REMOVED lines=33> */
.L_x_1083:
        /* <DEDUP_REMOVED lines=34> */
.L_x_1085:
        /* <DEDUP_REMOVED lines=28> */
.L_x_1081:
        /* <DEDUP_REMOVED lines=13> */
.L_x_1058:
        /* <DEDUP_REMOVED lines=46> */
.L_x_1057:
[----:B------:R-:W-:Y:S05]  /*67f0*/  BSYNC B0 ;  /* 0x0000000000007941 */ /* 0x000fea0003800000 */
.L_x_1056:
        /* <DEDUP_REMOVED lines=43> */
[----:B------:R-:W-:-:S03]  /*6ab0*/  FADD.FTZ R25, R44, R25 ;  /* 0x000000192c197221 */ /* 0x000fc60000010000 */
[----:B------:R-:W2:Y:S01]  /*6ac0*/  LDS R32, [R3+0x2200] ;  /* 0x0022000003207984 */ /* 0x000ea20000000800 */
[----:B------:R-:W-:-:S03]  /*6ad0*/  FADD.FTZ R6, RZ, R6 ;  /* 0x00000006ff067221 */ /* 0x000fc60000010000 */
[----:B------:R-:W2:Y:S01]  /*6ae0*/  LDS R37, [R3+0x2400] ;  /* 0x0024000003257984 */ /* 0x000ea20000000800 */
[----:B------:R-:W-:-:S03]  /*6af0*/  FADD.FTZ R6, R6, R29 ;  /* 0x0000001d06067221 */ /* 0x000fc60000010000 */
[----:B------:R-:W2:Y:S04]  /*6b00*/  LDS R34, [R3+0x2600] ;  /* 0x0026000003227984 */ /* 0x000ea80000000800 */
[----:B------:R-:W2:Y:S01]  /*6b10*/  LDS R39, [R3+0x2800] ;  /* 0x0028000003277984 */ /* 0x000ea20000000800 */
[----:B0-----:R-:W-:-:S03]  /*6b20*/  FADD.FTZ R7, RZ, R7 ;  /* 0x00000007ff077221 */ /* 0x001fc60000010000 */
[----:B------:R-:W-:Y:S01]  /*6b30*/  LDS R36, [R3+0x2a00] ;  /* 0x002a000003247984 */ /* 0x000fe20000000800 */
[----:B-1----:R-:W-:-:S03]  /*6b40*/  FADD.FTZ R7, R7, R26 ;  /* 0x0000001a07077221 */ /* 0x002fc60000010000 */
[----:B------:R-:W0:Y:S01]  /*6b50*/  LDS R27, [R3+0x2c00] ;  /* 0x002c0000031b7984 */ /* 0x000e220000000800 */
[----:B----4-:R-:W-:-:S03]  /*6b60*/  FADD.FTZ R2, R2, R31 ;  /* 0x0000001f02027221 */ /* 0x010fc60000010000 */
[----:B------:R-:W1:Y:S01]  /*6b70*/  LDS R24, [R3+0x2e00] ;  /* 0x002e000003187984 */ /* 0x000e620000000800 */
        /* <DEDUP_REMOVED lines=10> */
[----:B------:R-:W-:Y:S04]  /*6c20*/  STS.128 [R0+0x10], R112 ;  /* 0x0000107000007388 */ /* 0x000fe80000000c00 */
[----:B------:R2:W-:Y:S01]  /*6c30*/  STS.128 [R0+0x400], R20 ;  /* 0x0004001400007388 */ /* 0x0005e20000000c00 */
[----:B0-----:R-:W-:-:S03]  /*6c40*/  FADD.FTZ R27, R6, R27 ;  /* 0x0000001b061b7221 */ /* 0x001fc60000010000 */
[----:B------:R-:W-:Y:S01]  /*6c50*/  STS.128 [R0+0x410], R16 ;  /* 0x0004101000007388 */ /* 0x000fe20000000c00 */
[----:B-1----:R-:W-:-:S03]  /*6c60*/  FADD.FTZ R7, R7, R24 ;  /* 0x0000001807077221 */ /* 0x002fc60000010000 */
[----:B------:R-:W-:Y:S04]  /*6c70*/  STS.128 [R0+0x800], R12 ;  /* 0x0008000c00007388 */ /* 0x000fe80000000c00 */
[----:B------:R0:W-:Y:S01]  /*6c80*/  STS.128 [R0+0x810], R8 ;  /* 0x0008100800007388 */ /* 0x0001e20000000c00 */
[----:B------:R-:W-:Y:S08]  /*6c90*/  BAR.SYNC.DEFER_BLOCKING 0x0 ;  /* 0x0000000000007b1d */ /* 0x000ff00000010000 */
[----:B--2---:R-:W1:Y:S01]  /*6ca0*/  LDC R22, c[0x0][0x388] ;  /* 0x0000e200ff167b82 */ /* 0x004e620000000800 */
[----:B0-----:R-:W-:Y:S01]  /*6cb0*/  FADD.FTZ R9, R5, R36 ;  /* 0x0000002405097221 */ /* 0x001fe20000010000 */
[----:B------:R-:W0:Y:S04]  /*6cc0*/  LDS R29, [R3] ;  /* 0x00000000031d7984 */ /* 0x000e280000000800 */
[----:B------:R-:W2:Y:S01]  /*6cd0*/  LDS R26, [R3+0x200] ;  /* 0x00020000031a7984 */ /* 0x000ea20000000800 */
[----:B-1----:R-:W-:-:S03]  /*6ce0*/  IMAD R5, R22, UR4, RZ ;  /* 0x0000000416057c24 */ /* 0x002fc6000f8e02ff */
[----:B------:R-:W1:Y:S02]  /*6cf0*/  LDS R38, [R3+0xc00] ;  /* 0x000c000003267984 */ /* 0x000e640000000800 */
[----:B------:R-:W-:Y:S02]  /*6d00*/  IADD3 R5, P0, PT, R5, R46, RZ ;  /* 0x0000002e05057210 */ /* 0x000fe40007f1e0ff */
[----:B------:R-:W3:Y:S02]  /*6d10*/  LDS R20, [R3+0x400] ;  /* 0x0004000003147984 */ /* 0x000ee40000000800 */
[----:B------:R-:W-:Y:S02]  /*6d20*/  IADD3.X R2, PT, PT, RZ, RZ, RZ, P0, !PT ;  /* 0x000000ffff027210 */ /* 0x000fe400007fe4ff */
[----:B------:R-:W4:Y:S01]  /*6d30*/  LDS R17, [R3+0xe00] ;  /* 0x000e000003117984 */ /* 0x000f220000000800 */
[C---:B------:R-:W-:Y:S02]  /*6d40*/  SHF.L.U32 R4, R5.reuse, 0x2, RZ ;  /* 0x0000000205047819 */ /* 0x040fe400000006ff */
[----:B------:R-:W-:Y:S01]  /*6d50*/  SHF.L.U64.HI R5, R5, 0x2, R2 ;  /* 0x0000000205057819 */ /* 0x000fe20000010202 */
[----:B------:R-:W5:Y:S01]  /*6d60*/  LDS R0, [R3+0x600] ;  /* 0x0006000003007984 */ /* 0x000f620000000800 */
[----:B------:R-:W-:-:S02]  /*6d70*/  IADD3 R2, P0, PT, R4, UR18, RZ ;  /* 0x0000001204027c10 */ /* 0x000fc4000ff1e0ff */
[----:B------:R-:W-:Y:S01]  /*6d80*/  IADD3 R4, P1, PT, R4, UR16, RZ ;  /* 0x0000001004047c10 */ /* 0x000fe2000ff3e0ff */
[----:B------:R-:W5:Y:S04]  /*6d90*/  LDS R11, [R3+0x1000] ;  /* 0x00100000030b7984 */ /* 0x000f680000000800 */
[----:B------:R-:W5:Y:S04]  /*6da0*/  LDS R12, [R3+0x1800] ;  /* 0x00180000030c7984 */ /* 0x000f680000000800 */
[----:B------:R-:W5:Y:S04]  /*6db0*/  LDS R8, [R3+0x800] ;  /* 0x0008000003087984 */ /* 0x000f680000000800 */
[----:B------:R-:W5:Y:S04]  /*6dc0*/  LDS R14, [R3+0x1a00] ;  /* 0x001a0000030e7984 */ /* 0x000f680000000800 */
[----:B------:R-:W5:Y:S01]  /*6dd0*/  LDS R13, [R3+0x1200] ;  /* 0x00120000030d7984 */ /* 0x000f620000000800 */
[----:B0-----:R-:W-:-:S03]  /*6de0*/  FADD.FTZ R29, RZ, R29 ;  /* 0x0000001dff1d7221 */ /* 0x001fc60000010000 */
[----:B------:R-:W0:Y:S01]  /*6df0*/  LDS R10, [R3+0xa00] ;  /* 0x000a0000030a7984 */ /* 0x000e220000000800 */
[----:B--2---:R-:W-:-:S03]  /*6e00*/  FADD.FTZ R26, RZ, R26 ;  /* 0x0000001aff1a7221 */ /* 0x004fc60000010000 */
[----:B------:R-:W2:Y:S01]  /*6e10*/  LDS R16, [R3+0x1c00] ;  /* 0x001c000003107984 */ /* 0x000ea20000000800 */
[----:B-1----:R-:W-:-:S03]  /*6e20*/  FADD.FTZ R29, R29, R38 ;  /* 0x000000261d1d7221 */ /* 0x002fc60000010000 */
[----:B------:R-:W1:Y:S01]  /*6e30*/  LDS R33, [R3+0x2400] ;  /* 0x0024000003217984 */ /* 0x000e620000000800 */
        /* <DEDUP_REMOVED lines=16> */
[----:B0-----:R-:W-:-:S03]  /*6f40*/  FADD.FTZ R10, RZ, R10 ;  /* 0x0000000aff0a7221 */ /* 0x001fc60000010000 */
[----:B------:R-:W0:Y:S01]  /*6f50*/  LDS R43, [R3+0x2c00] ;  /* 0x002c0000032b7984 */ /* 0x000e220000000800 */
[----:B--2---:R-:W-:-:S03]  /*6f60*/  FADD.FTZ R11, R11, R16 ;  /* 0x000000100b0b7221 */ /* 0x004fc60000010000 */
[----:B------:R2:W0:Y:S01]  /*6f70*/  LDS R45, [R3+0x2e00] ;  /* 0x002e0000032d7984 */ /* 0x0004220000000800 */
[----:B-1----:R-:W-:Y:S01]  /*6f80*/  FADD.FTZ R33, R12, R33 ;  /* 0x000000210c217221 */ /* 0x002fe20000010000 */
[----:B---3--:R-:W-:Y:S01]  /*6f90*/  FADD.FTZ R8, R8, R15 ;  /* 0x0000000f08087221 */ /* 0x008fe20000010000 */
[C---:B--2---:R-:W-:Y:S01]  /*6fa0*/  IADD3.X R3, PT, PT, R5.reuse, UR19, RZ, P0, !PT ;  /* 0x0000001305037c10 */ /* 0x044fe200087fe4ff */
[----:B----4-:R-:W-:Y:S01]  /*6fb0*/  FADD.FTZ R35, R14, R35 ;  /* 0x000000230e237221 */ /* 0x010fe20000010000 */
[----:B------:R-:W-:Y:S01]  /*6fc0*/  IADD3.X R5, PT, PT, R5, UR17, RZ, P1, !PT ;  /* 0x0000001105057c10 */ /* 0x000fe20008ffe4ff */
[----:B-----5:R-:W-:Y:S02]  /*6fd0*/  FADD.FTZ R0, R0, R21 ;  /* 0x0000001500007221 */ /* 0x020fe40000010000 */
        /* <DEDUP_REMOVED lines=20> */
.L_x_1061:
        /* <DEDUP_REMOVED lines=8> */
.L_x_1088:
[----:B------:R-:W-:Y:S05]  /*71a0*/  BSYNC B2 ;  /* 0x0000000000027941 */ /* 0x000fea0003800000 */
.L_x_1087:
        /* <DEDUP_REMOVED lines=9> */
.L_x_1089:
[----:B------:R-:W-:Y:S01]  /*7240*/  PRMT R139, R36, 0x7632, R139 ;  /* 0x00007632248b7816 */ /* 0x000fe2000000008b */
[----:B------:R-:W-:Y:S01]  /*7250*/  FADD.FTZ R58, R58, R173 ;  /* 0x000000ad3a3a7221 */ /* 0x000fe20000010000 */
[C---:B------:R-:W-:Y:S02]  /*7260*/  PRMT R141, R38.reuse, 0x7632, R141 ;  /* 0x00007632268d7816 */ /* 0x040fe4000000008d */
[----:B------:R-:W-:Y:S02]  /*7270*/  PRMT R143, R38, 0x7632, R143 ;  /* 0x00007632268f7816 */ /* 0x000fe4000000008f */
[----:B------:R-:W-:Y:S02]  /*7280*/  PRMT R145, R37, 0x7632, R145 ;  /* 0x0000763225917816 */ /* 0x000fe40000000091 */
[----:B------:R-:W-:Y:S02]  /*7290*/  PRMT R150, R34, 0x7632, R150 ;  /* 0x0000763222967816 */ /* 0x000fe40000000096 */
[----:B------:R-:W-:-:S02]  /*72a0*/  PRMT R152, R33, 0x7632, R152 ;  /* 0x0000763221987816 */ /* 0x000fc40000000098 */
[----:B------:R-:W-:Y:S01]  /*72b0*/  PRMT R154, R32, 0x7632, R154 ;  /* 0x00007632209a7816 */ /* 0x000fe2000000009a */
[----:B------:R-:W-:Y:S01]  /*72c0*/  HFMA2 R162, -RZ, RZ, 0, 1.1920928955078125e-07 ;  /* 0x00000002ffa27431 */ /* 0x000fe200000001ff */
[----:B------:R-:W-:Y:S02]  /*72d0*/  MOV R160, R58 ;  /* 0x0000003a00a07202 */ /* 0x000fe40000000f00 */
[----:B------:R-:W-:Y:S02]  /*72e0*/  PRMT R158, R35, 0x7632, R158 ;  /* 0x00007632239e7816 */ /* 0x000fe4000000009e */
[----:B------:R-:W-:Y:S02]  /*72f0*/  PRMT R166, R29, 0x7632, R166 ;  /* 0x000076321da67816 */ /* 0x000fe400000000a6 */
[----:B------:R-:W-:Y:S02]  /*7300*/  PRMT R168, R28, 0x7632, R168 ;  /* 0x000076321ca87816 */ /* 0x000fe400000000a8 */
[----:B------:R-:W-:-:S07]  /*7310*/  MOV R49, R59 ;  /* 0x0000003b00317202 */ /* 0x000fce0000000f00 */
[----:B------:R-:W-:Y:S05]  /*7320*/  WARPSYNC.COLLECTIVE R147, `(.L_x_1090) ;  /* 0x0000000093087348 */ /* 0x000fea0003c00000 */
[----:B------:R0:W1:Y:S02]  /*7330*/  SHFL.BFLY P2, R59, R160, R162, R175 ;  /* 0x0c0000a2a03b7389 */ /* 0x00006400000400af */
[----:B01----:R-:W-:Y:S05]  /*7340*/  ENDCOLLECTIVE ;  /* 0x000000000000791b */ /* 0x003fea0003800000 */
.L_x_1090:
[----:B------:R-:W-:-:S05]  /*7350*/  FADD.FTZ R49, R49, R174 ;  /* 0x000000ae31317221 */ /* 0x000fca0000010000 */
[----:B------:R-:W-:Y:S02]  /*7360*/  MOV R160, R49 ;  /* 0x0000003100a07202 */ /* 0x000fe40000000f00 */
[----:B------:R-:W-:-:S07]  /*7370*/  MOV R51, R59 ;  /* 0x0000003b00337202 */ /* 0x000fce0000000f00 */
[----:B------:R-:W-:Y:S05]  /*7380*/  WARPSYNC.COLLECTIVE R147, `(.L_x_1091) ;  /* 0x0000000093087348 */ /* 0x000fea0003c00000 */
[----:B------:R0:W1:Y:S02]  /*7390*/  SHFL.BFLY P2, R59, R160, R162, R175 ;  /* 0x0c0000a2a03b7389 */ /* 0x00006400000400af */
[----:B01----:R-:W-:Y:S05]  /*73a0*/  ENDCOLLECTIVE ;  /* 0x000000000000791b */ /* 0x003fea0003800000 */
.L_x_1091:
[----:B------:R-:W-:-:S05]  /*73b0*/  FADD.FTZ R51, R58, R51 ;  /* 0x000000333a337221 */ /* 0x000fca0000010000 */
[----:B------:R-:W-:Y:S01]  /*73c0*/  MOV R160, R51 ;  /* 0x0000003300a07202 */ /* 0x000fe20000000f00 */
[----:B------:R-:W-:Y:S01]  /*73d0*/  HFMA2 R162, -RZ, RZ, 0, 2.384185791015625e-07 ;  /* 0x00000004ffa27431 */ /* 0x000fe200000001ff */
[----:B------:R-:W-:-:S07]  /*73e0*/  MOV R144, R59 ;  /* 0x0000003b00907202 */ /* 0x000fce0000000f00 */
[----:B------:R-:W-:Y:S05]  /*73f0*/  WARPSYNC.COLLECTIVE R147, `(.L_x_1092) ;  /* 0x0000000093087348 */ /* 0x000fea0003c00000 */
[----:B------:R0:W1:Y:S02]  /*7400*/  SHFL.BFLY P2, R59, R160, R162, R175 ;  /* 0x0c0000a2a03b7389 */ /* 0x00006400000400af */
[----:B01----:R-:W-:Y:S05]  /*7410*/  ENDCOLLECTIVE ;  /* 0x000000000000791b */ /* 0x003fea0003800000 */
.L_x_1092:
[----:B------:R-:W-:Y:S01]  /*7420*/  FADD.FTZ R144, R49, R144 ;  /* 0x0000009031907221 */ /* 0x000fe20000010000 */
[----:B------:R-:W-:-:S04]  /*7430*/  PRMT R49, R31, 0x7632, R49 ;  /* 0x000076321f317816 */ /* 0x000fc80000000031 */
[----:B------:R-:W-:Y:S02]  /*7440*/  MOV R160, R144 ;  /* 0x0000009000a07202 */ /* 0x000fe40000000f00 */
[----:B------:R-:W-:-:S07]  /*7450*/  MOV R146, R59 ;  /* 0x0000003b00927202 */ /* 0x000fce0000000f00 */
[----:B------:R-:W-:Y:S05]  /*7460*/  WARPSYNC.COLLECTIVE R147, `(.L_x_1093) ;  /* 0x0000000093087348 */ /* 0x000fea0003c00000 */
[----:B------:R0:W1:Y:S02]  /*7470*/  SHFL.BFLY P2, R59, R160, R162, R175 ;  /* 0x0c0000a2a03b7389 */ /* 0x00006400000400af */
[----:B01----:R-:W-:Y:S05]  /*7480*/  ENDCOLLECTIVE ;  /* 0x000000000000791b */ /* 0x003fea0003800000 */
.L_x_1093:
        /* <DEDUP_REMOVED lines=8> */
.L_x_1094:
[----:B------:R-:W-:Y:S01]  /*7510*/  FADD.FTZ R53, R144, R53 ;  /* 0x0000003590357221 */ /* 0x000fe20000010000 */
[----:B------:R-:W-:-:S04]  /*7520*/  PRMT R144, R37, 0x7632, R144 ;  /* 0x0000763225907816 */ /* 0x000fc80000000090 */
[----:B------:R-:W-:Y:S02]  /*7530*/  MOV R160, R53 ;  /* 0x0000003500a07202 */ /* 0x000fe40000000f00 */
[----:B------:R-:W-:-:S07]  /*7540*/  MOV R55, R59 ;  /* 0x0000003b00377202 */ /* 0x000fce0000000f00 */
[----:B------:R-:W-:Y:S05]  /*7550*/  WARPSYNC.COLLECTIVE R147, `(.L_x_1095) ;  /* 0x0000000093087348 */ /* 0x000fea0003c00000 */
[----:B------:R0:W1:Y:S02]  /*7560*/  SHFL.BFLY P2, R59, R160, R162, R175 ;  /* 0x0c0000a2a03b7389 */ /* 0x00006400000400af */
[----:B01----:R-:W-:Y:S05]  /*7570*/  ENDCOLLECTIVE ;  /* 0x000000000000791b */ /* 0x003fea0003800000 */
.L_x_1095:
        /* <DEDUP_REMOVED lines=8> */
.L_x_1096:
        /* <DEDUP_REMOVED lines=8> */
.L_x_1097:
[----:B------:R-:W-:Y:S02]  /*7680*/  PRMT R160, R31, 0x7632, R160 ;  /* 0x000076321fa07816 */ /* 0x000fe400000000a0 */
[----:B------:R-:W-:Y:S01]  /*7690*/  PRMT R162, R30, 0x7632, R162 ;  /* 0x000076321ea27816 */ /* 0x000fe200000000a2 */
[----:B------:R-:W-:Y:S06]  /*76a0*/  BRA `(.L_x_1098) ;  /* 0xffffffb0007c7947 */ /* 0x000fec000383ffff */
.L_x_1099:
        /* <DEDUP_REMOVED lines=13> */
.L_x_4949:


//--------------------- .text._ZN10layer_norm31ln_parallel_residual_bwd_kernelINS_13Kernel_traitsIf13__nv_bfloat16S2_S2_fjLj768ELj1ELj4ELj1ELj16ENS_18Kernel_traits_baseILj768EfS2_S2_S2_fjLj128EEEEELb1ELb0ELb0EEEvNS_9BwdParamsE --------------------------
	.section	.text._ZN10layer_norm31ln_parallel_residual_bwd_kernelINS_13Kernel_traitsIf13__nv_bfloat16S2_S2_fjLj768ELj1ELj4ELj1ELj16ENS_18Kernel_traits_baseILj768EfS2_S2_S2_fjLj128EEEEELb1ELb0ELb0EEEvNS_9BwdParamsE,"ax",@progbits
	.align	128
        .global         _ZN10layer_norm31ln_parallel_residual_bwd_kernelINS_13Kernel_traitsIf13__nv_bfloat16S2_S2_fjLj768ELj1ELj4ELj1ELj16ENS_18Kernel_traits_baseILj768EfS2_S2_S2_fjLj128EEEEELb1ELb0ELb0EEEvNS_9BwdParamsE
        .type           _ZN10layer_norm31ln_parallel_residual_bwd_kernelINS_13Kernel_traitsIf13__nv_bfloat16S2_S2_fjLj768ELj1ELj4ELj1ELj16ENS_18Kernel_traits_baseILj768EfS2_S2_S2_fjLj128EEEEELb1ELb0ELb0EEEvNS_9BwdParamsE,@function
        .size           _ZN10layer_norm31ln_parallel_residual_bwd_kernelINS_13Kernel_traitsIf13__nv_bfloat16S2_S2_fjLj768ELj1ELj4ELj1ELj16ENS_18Kernel_traits_baseILj768EfS2_S2_S2_fjLj128EEEEELb1ELb0ELb0EEEvNS_9BwdParamsE,(.L_x_4950 - _ZN10layer_norm31ln_parallel_residual_bwd_kernelINS_13Kernel_traitsIf13__nv_bfloat16S2_S2_fjLj768ELj1ELj4ELj1ELj16ENS_18Kernel_traits_baseILj768EfS2_S2_S2_fjLj128EEEEELb1ELb0ELb0EEEvNS_9BwdParamsE)
        .other          _ZN10layer_norm31ln_parallel_residual_bwd_kernelINS_13Kernel_traitsIf13__nv_bfloat16S2_S2_fjLj768ELj1ELj4ELj1ELj16ENS_18Kernel_traits_baseILj768EfS2_S2_S2_fjLj128EEEEELb1ELb0ELb0EEEvNS_9BwdParamsE,@"STO_CUDA_ENTRY STV_DEFAULT"
_ZN10layer_norm31ln_parallel_residual_bwd_kernelINS_13Kernel_traitsIf13__nv_bfloat16S2_S2_fjLj768ELj1ELj4ELj1ELj16ENS_18Kernel_traits_baseILj768EfS2_S2_S2_fjLj128EEEEELb1ELb0ELb0EEEvNS_9BwdParamsE:
.text._ZN10layer_norm31ln_parallel_residual_bwd_kernelINS_13Kernel_traitsIf13__nv_bfloat16S2_S2_fjLj768ELj1ELj4ELj1ELj16ENS_18Kernel_traits_baseILj768EfS2_S2_S2_fjLj128EEEEELb1ELb0ELb0EEEvNS_9BwdParamsE:
        /* <DEDUP_REMOVED lines=25> */
[----:B------:R-:W1:Y:S01]  /*0190*/  LDC.64 R6, c[0x0][0x3d0] ;  /* 0x0000f400ff067b82 */ /* 0x000e620000000a00 */
        /* <DEDUP_REMOVED lines=11> */
[C---:B------:R-:W-:Y:S01]  /*0250*/  @P1 IMAD.WIDE.U32 R6, R21.reuse, 0x20, R14 ;  /* 0x0000002015061825 */ /* 0x040fe200078e000e */
[----:B------:R2:W5:Y:S03]  /*0260*/  @P2 LDG.E.128 R68, desc[UR8][R4.64+0x10] ;  /* 0x0000100804442981 */ /* 0x000566000c1e1d00 */
[----:B0-----:R-:W-:Y:S01]  /*0270*/  @P1 IMAD.WIDE.U32 R8, R21, 0x20, R16 ;  /* 0x0000002015081825 */ /* 0x001fe200078e0010 */
        /* <DEDUP_REMOVED lines=113> */
.L_x_1138:
[----:B0-----:R-:W0:Y:S02]  /*0990*/  LDC.64 R184, c[0x0][0x3c0] ;  /* 0x0000f000ffb87b82 */ /* 0x001e240000000a00 */
        /* <DEDUP_REMOVED lines=8> */
[----:B------:R-:W-:Y:S01]  /*0a20*/  ISETP.GE.U32.AND P4, PT, R196, 0x40, PT ;  /* 0x00000040c400780c */ /* 0x000fe20003f86070 */
        /* <DEDUP_REMOVED lines=19> */
[----:B0-----:R-:W-:-:S06]  /*0b60*/  IMAD.WIDE.U32 R236, R16, 0x8, R14 ;  /* 0x0000000810ec7825 */ /* 0x001fcc00078e000e */
[----:B------:R-:W5:Y:S01]  /*0b70*/  LDG.E.64 R236, desc[UR8][R236.64] ;  /* 0x00000008ecec7981 */ /* 0x000f62000c1e1b00 */
[----:B------:R-:W-:Y:S02]  /*0b80*/  ISETP.NE.U32.AND P1, PT, RZ, UR10, PT ;  /* 0x0000000aff007c0c */ /* 0x000fe4000bf25070 */
[----:B------:R-:W-:Y:S02]  /*0b90*/  ISETP.NE.U32.AND P0, PT, RZ, UR24, PT ;  /* 0x00000018ff007c0c */ /* 0x000fe4000bf05070 */
[----:B------:R-:W-:Y:S02]  /*0ba0*/  ISETP.NE.AND.EX P1, PT, RZ, UR11, PT, P1 ;  /* 0x0000000bff007c0c */ /* 0x000fe4000bf25310 */
[----:B------:R-:W-:-:S11]  /*0bb0*/  ISETP.NE.AND.EX P0, PT, RZ, UR25, PT, P0 ;  /* 0x00000019ff007c0c */ /* 0x000fd6000bf05300 */
[----:B------:R-:W0:Y:S08]  /*0bc0*/  @P1 LDC.64 R12, c[0x0][0x3b8] ;  /* 0x0000ee00ff0c1b82 */ /* 0x000e300000000a00 */
[----:B------:R-:W1:Y:S01]  /*0bd0*/  @P0 LDC.64 R198, c[0x0][0x438] ;  /* 0x00010e00ffc60b82 */ /* 0x000e620000000a00 */
[----:B0-----:R-:W-:-:S05]  /*0be0*/  @P1 IMAD.WIDE.U32 R12, R16, 0x8, R12 ;  /* 0x00000008100c1825 */ /* 0x001fca00078e000c */
[----:B------:R0:W5:Y:S01]  /*0bf0*/  @P1 LDG.E.64 R246, desc[UR8][R12.64] ;  /* 0x000000080cf61981 */ /* 0x000162000c1e1b00 */
[----:B-1----:R-:W-:-:S05]  /*0c00*/  @P0 IMAD.WIDE.U32 R198, R16, 0x10, R198 ;  /* 0x0000001010c60825 */ /* 0x002fca00078e00c6 */
[----:B------:R1:W5:Y:S01]  /*0c10*/  @P0 LDG.E.128 R172, desc[UR8][R198.64] ;  /* 0x00000008c6ac0981 */ /* 0x000362000c1e1d00 */
[----:B------:R-:W-:Y:S02]  /*0c20*/  VIADD R238, R16, 0x20 ;  /* 0x0000002010ee7836 */ /* 0x000fe40000000000 */
[----:B---3--:R-:W-:-:S04]  /*0c30*/  IMAD.U32 R8, R184, 0x10000, RZ ;  /* 0x00010000b8087824 */ /* 0x008fc800078e00ff */
[----:B------:R-:W-:Y:S01]  /*0c40*/  FADD.FTZ R3, -R231, R8 ;  /* 0x00000008e7037221 */ /* 0x000fe20000010100 */
[----:B----4-:R-:W-:-:S03]  /*0c50*/  SHF.L.U32 R215, R188, 0x10, RZ ;  /* 0x00000010bcd77819 */ /* 0x010fc600000006ff */
[----:B-----5:R-:W-:Y:S01]  /*0c60*/  FMUL.FTZ R3, R202, R3 ;  /* 0x00000003ca037220 */ /* 0x020fe20000410000 */
[----:B------:R-:W-:Y:S01]  /*0c70*/  SHF.L.U32 R8, R185, 0x10, RZ ;  /* 0x00000010b9087819 */ /* 0x000fe200000006ff */
[----:B------:R-:W-:Y:S01]  /*0c80*/  FMUL.FTZ R17, R64, R215 ;  /* 0x000000d740117220 */ /* 0x000fe20000410000 */
[----:B--2---:R-:W-:-:S04]  /*0c90*/  IMAD.U32 R15, R192, 0x10000, RZ ;  /* 0x00010000c00f7824 */ /* 0x004fc800078e00ff */
[----:B------:R-:W-:Y:S01]  /*0ca0*/  FADD.FTZ R120, R120, R15 ;  /* 0x0000000f78787221 */ /* 0x000fe20000010000 */
[-C--:B------:R-:W-:Y:S01]  /*0cb0*/  FFMA.FTZ R14, R56, R15.reuse, R17 ;  /* 0x0000000f380e7223 */ /* 0x080fe20000010011 */
[----:B------:R-:W-:Y:S01]  /*0cc0*/  FFMA.FTZ R104, R3, R15, R104 ;  /* 0x0000000f03687223 */ /* 0x000fe20000010068 */
[----:B------:R-:W-:Y:S02]  /*0cd0*/  IMAD.U32 R15, R189, 0x10000, RZ ;  /* 0x00010000bd0f7824 */ /* 0x000fe400078e00ff */
[----:B------:R-:W-:Y:S01]  /*0ce0*/  FADD.FTZ R17, -R231, R8 ;  /* 0x00000008e7117221 */ /* 0x000fe20000010100 */
[----:B0-----:R-:W-:Y:S01]  /*0cf0*/  SHF.L.U32 R13, R193, 0x10, RZ ;  /* 0x00000010c10d7819 */ /* 0x001fe200000006ff */
[----:B-1----:R-:W-:Y:S02]  /*0d00*/  FMUL.FTZ R199, R66, R15 ;  /* 0x0000000f42c77220 */ /* 0x002fe40000410000 */
[----:B------:R-:W-:Y:S01]  /*0d10*/  FMUL.FTZ R17, R202, R17 ;  /* 0x00000011ca117220 */ /* 0x000fe20000410000 */
[----:B------:R-:W-:-:S02]  /*0d20*/  IMAD.U32 R8, R186, 0x10000, RZ ;  /* 0x00010000ba087824 */ /* 0x000fc400078e00ff */
[----:B------:R-:W-:Y:S01]  /*0d30*/  FADD.FTZ R154, R154, R15 ;  /* 0x0000000f9a9a7221 */ /* 0x000fe20000010000 */
[----:B------:R-:W-:Y:S01]  /*0d40*/  FFMA.FTZ R12, R58, R13, R199 ;  /* 0x0000000d3a0c7223 */ /* 0x000fe200000100c7 */
[----:B------:R-:W-:Y:S01]  /*0d50*/  FFMA.FTZ R138, R17, R15, R138 ;  /* 0x0000000f118a7223 */ /* 0x000fe2000001008a */
[----:B------:R-:W-:Y:S01]  /*0d60*/  SHF.L.U32 R199, R190, 0x10, RZ ;  /* 0x00000010bec77819 */ /* 0x000fe200000006ff */
[----:B------:R-:W-:Y:S01]  /*0d70*/  FADD.FTZ R15, -R231, R8 ;  /* 0x00000008e70f7221 */ /* 0x000fe20000010100 */
[----:B------:R-:W-:Y:S01]  /*0d80*/  FADD.FTZ R152, R152, R215 ;  /* 0x000000d798987221 */ /* 0x000fe20000010000 */
[----:B------:R-:W-:Y:S01]  /*0d90*/  FFMA.FTZ R136, R3, R215, R136 ;  /* 0x000000d703887223 */ /* 0x000fe20000010088 */
[----:B------:R-:W-:Y:S01]  /*0da0*/  FADD.FTZ R122, R122, R13 ;  /* 0x0000000d7a7a7221 */ /* 0x000fe20000010000 */
[----:B------:R-:W-:Y:S01]  /*0db0*/  FFMA.FTZ R106, R17, R13, R106 ;  /* 0x0000000d116a7223 */ /* 0x000fe2000001006a */
[----:B------:R-:W-:Y:S02]  /*0dc0*/  IMAD.U32 R13, R194, 0x10000, RZ ;  /* 0x00010000c20d7824 */ /* 0x000fe400078e00ff */
[----:B------:R-:W-:Y:S01]  /*0dd0*/  FMUL.FTZ R15, R202, R15 ;  /* 0x0000000fca0f7220 */ /* 0x000fe20000410000 */
[----:B------:R-:W-:Y:S01]  /*0de0*/  FMUL.FTZ R215, R68, R199 ;  /* 0x000000c744d77220 */ /* 0x000fe20000410000 */
[----:B------:R-:W-:Y:S01]  /*0df0*/  SHF.L.U32 R8, R187, 0x10, RZ ;  /* 0x00000010bb087819 */ /* 0x000fe200000006ff */
[----:B------:R-:W-:Y:S01]  /*0e00*/  FADD.FTZ R124, R124, R13 ;  /* 0x0000000d7c7c7221 */ /* 0x000fe20000010000 */
[-C--:B------:R-:W-:Y:S01]  /*0e10*/  FFMA.FTZ R108, R15, R13.reuse, R108 ;  /* 0x0000000d0f6c7223 */ /* 0x080fe2000001006c */
[----:B------:R-:W-:Y:S01]  /*0e20*/  FFMA.FTZ R10, R60, R13, R215 ;  /* 0x0000000d3c0a7223 */ /* 0x000fe200000100d7 */
[----:B------:R-:W-:-:S02]  /*0e30*/  IMAD.U32 R215, R191, 0x10000, RZ ;  /* 0x00010000bfd77824 */ /* 0x000fc400078e00ff */
[----:B------:R-:W-:Y:S01]  /*0e40*/  FADD.FTZ R13, -R231, R8 ;  /* 0x00000008e70d7221 */ /* 0x000fe20000010100 */
[----:B------:R-:W-:Y:S01]  /*0e50*/  PRMT R184, R184, 0x7632, R184 ;  /* 0x00007632b8b87816 */ /* 0x000fe200000000b8 */
[----:B------:R-:W-:Y:S01]  /*0e60*/  FADD.FTZ R156, R156, R199 ;  /* 0x000000c79c9c7221 */ /* 0x000fe20000010000 */
[----:B------:R-:W-:Y:S01]  /*0e70*/  PRMT R188, R188, 0x7632, R188 ;  /* 0x00007632bcbc7816 */ /* 0x000fe200000000bc */
[----:B------:R-:W-:Y:S01]  /*0e80*/  FFMA.FTZ R140, R15, R199, R140 ;  /* 0x000000c70f8c7223 */ /* 0x000fe2000001008c */
[----:B------:R-:W-:Y:S01]  /*0e90*/  SHF.L.U32 R199, R195, 0x10, RZ ;  /* 0x00000010c3c77819 */ /* 0x000fe200000006ff */
[----:B------:R-:W-:Y:S01]  /*0ea0*/  FMUL.FTZ R13, R202, R13 ;  /* 0x0000000dca0d7220 */ /* 0x000fe20000410000 */
[----:B------:R-:W-:Y:S01]  /*0eb0*/  FMUL.FTZ R221, R70, R215 ;  /* 0x000000d746dd7220 */ /* 0x000fe20000410000 */
[----:B------:R-:W-:Y:S01]  /*0ec0*/  IMAD.U32 R184, R184, 0x10000, RZ ;  /* 0x00010000b8b87824 */ /* 0x000fe200078e00ff */
[----:B------:R-:W-:Y:S02]  /*0ed0*/  PRMT R192, R192, 0x7632, R192 ;  /* 0x00007632c0c07816 */ /* 0x000fe400000000c0 */
[----:B------:R-:W-:Y:S01]  /*0ee0*/  SHF.L.U32 R188, R188, 0x10, RZ ;  /* 0x00000010bcbc7819 */ /* 0x000fe200000006ff */
[----:B------:R-:W-:Y:S01]  /*0ef0*/  FADD.FTZ R126, R126, R199 ;  /* 0x000000c77e7e7221 */ /* 0x000fe20000010000 */
[-C--:B------:R-:W-:Y:S01]  /*0f00*/  FFMA.FTZ R110, R13, R199.reuse, R110 ;  /* 0x000000c70d6e7223 */ /* 0x080fe2000001006e */
[----:B------:R-:W-:Y:S01]  /*0f10*/  FFMA.FTZ R8, R62, R199, R221 ;  /* 0x000000c73e087223 */ /* 0x000fe200000100dd */
[----:B------:R-:W-:Y:S01]  /*0f20*/  FADD.FTZ R199, -R231, R184 ;  /* 0x000000b8e7c77221 */ /* 0x000fe20000010100 */
[----:B------:R-:W-:-:S02]  /*0f30*/  IMAD.U32 R192, R192, 0x10000, RZ ;  /* 0x00010000c0c07824 */ /* 0x000fc400078e00ff */
[----:B------:R-:W-:Y:S01]  /*0f40*/  FMUL.FTZ R184, R65, R188 ;  /* 0x000000bc41b87220 */ /* 0x000fe20000410000 */
[----:B------:R-:W-:Y:S01]  /*0f50*/  PRMT R185, R185, 0x7632, R185 ;  /* 0x00007632b9b97816 */ /* 0x000fe200000000b9 */
[----:B------:R-:W-:Y:S01]  /*0f60*/  FMUL.FTZ R198, R202, R199 ;  /* 0x000000c7cac67220 */ /* 0x000fe20000410000 */
[----:B------:R-:W-:Y:S01]  /*0f70*/  PRMT R189, R189, 0x7632, R189 ;  /* 0x00007632bdbd7816 */ /* 0x000fe200000000bd */
[----:B------:R-:W-:Y:S01]  /*0f80*/  FFMA.FTZ R199, R57, R192, R184 ;  /* 0x000000c039c77223 */ /* 0x000fe200000100b8 */
[----:B------:R-:W-:Y:S01]  /*0f90*/  SHF.L.U32 R184, R185, 0x10, RZ ;  /* 0x00000010b9b87819 */ /* 0x000fe200000006ff */
[----:B------:R-:W-:Y:S01]  /*0fa0*/  FADD.FTZ R153, R153, R188 ;  /* 0x000000bc99997221 */ /* 0x000fe20000010000 */
[----:B------:R-:W-:Y:S01]  /*0fb0*/  FFMA.FTZ R137, R198, R188, R137 ;  /* 0x000000bcc6897223 */ /* 0x000fe20000010089 */
[----:B------:R-:W-:Y:S01]  /*0fc0*/  PRMT R193, R193, 0x7632, R193 ;  /* 0x00007632c1c17816 */ /* 0x000fe200000000c1 */
[----:B------:R-:W-:Y:S02]  /*0fd0*/  IMAD.U32 R188, R189, 0x10000, RZ ;  /* 0x00010000bdbc7824 */ /* 0x000fe400078e00ff */
[----:B------:R-:W-:Y:S01]  /*0fe0*/  FADD.FTZ R185, -R231, R184 ;  /* 0x000000b8e7b97221 */ /* 0x000fe20000010100 */
[----:B------:R-:W-:-:S02]  /*0ff0*/  PRMT R187, R186, 0x7632, R187 ;  /* 0x00007632babb7816 */ /* 0x000fc400000000bb */
[----:B------:R-:W-:Y:S01]  /*1000*/  SHF.L.U32 R184, R193, 0x10, RZ ;  /* 0x00000010c1b87819 */ /* 0x000fe200000006ff */
[----:B------:R-:W-:Y:S01]  /*1010*/  FMUL.FTZ R216, R202, R185 ;  /* 0x000000b9cad87220 */ /* 0x000fe20000410000 */
[----:B------:R-:W-:Y:S01]  /*1020*/  FMUL.FTZ R186, R67, R188 ;  /* 0x000000bc43ba7220 */ /* 0x000fe20000410000 */
[----:B------:R-:W-:Y:S01]  /*1030*/  PRMT R190, R190, 0x7632, R190 ;  /* 0x00007632bebe7816 */ /* 0x000fe200000000be */
[----:B------:R-:W-:Y:S01]  /*1040*/  FADD.FTZ R158, R158, R215 ;  /* 0x000000d79e9e7221 */ /* 0x000fe20000010000 */
[----:B------:R-:W-:Y:S01]  /*1050*/  FFMA.FTZ R142, R13, R215, R142 ;  /* 0x000000d70d8e7223 */ /* 0x000fe2000001008e */
[----:B------:R-:W-:Y:S01]  /*1060*/  FADD.FTZ R123, R123, R184 ;  /* 0x000000b87b7b7221 */ /* 0x000fe20000010000 */
[-C--:B------:R-:W-:Y:S01]  /*1070*/  FFMA.FTZ R107, R216, R184.reuse, R107 ;  /* 0x000000b8d86b7223 */ /* 0x080fe2000001006b */
[----:B------:R-:W-:Y:S01]  /*1080*/  FFMA.FTZ R215, R59, R184, R186 ;  /* 0x000000b83bd77223 */ /* 0x000fe200000100ba */
[----:B------:R-:W-:Y:S01]  /*1090*/  IMAD.U32 R184, R187, 0x10000, RZ ;  /* 0x00010000bbb87824 */ /* 0x000fe200078e00ff */
[----:B------:R-:W-:-:S02]  /*10a0*/  PRMT R194, R194, 0x7632, R194 ;  /* 0x00007632c2c27816 */ /* 0x000fc400000000c2 */
[----:B------:R-:W-:Y:S01]  /*10b0*/  SHF.L.U32 R190, R190, 0x10, RZ ;  /* 0x00000010bebe7819 */ /* 0x000fe200000006ff */
[----:B------:R-:W-:Y:S02]  /*10c0*/  FADD.FTZ R185, -R231, R184 ;  /* 0x000000b8e7b97221 */ /* 0x000fe40000010100 */
[----:B------:R-:W-:Y:S02]  /*10d0*/  IMAD.U32 R194, R194, 0x10000, RZ ;  /* 0x00010000c2c27824 */ /* 0x000fe400078e00ff */
[----:B------:R-:W-:Y:S01]  /*10e0*/  FMUL.FTZ R184, R69, R190 ;  /* 0x000000be45b87220 */ /* 0x000fe20000410000 */
[----:B------:R-:W-:-:S03]  /*10f0*/  FMUL.FTZ R222, R202, R185 ;  /* 0x000000b9cade7220 */ /* 0x000fc60000410000 */
[----:B------:R-:W-:Y:S01]  /*1100*/  FFMA.FTZ R221, R61, R194, R184 ;  /* 0x000000c23ddd7223 */ /* 0x000fe200000100b8 */
[----:B------:R-:W-:Y:S01]  /*1110*/  FADD.FTZ R184, RZ, R14 ;  /* 0x0000000effb87221 */ /* 0x000fe20000010000 */
[--C-:B------:R-:W-:Y:S01]  /*1120*/  FADD.FTZ R155, R155, R188.reuse ;  /* 0x000000bc9b9b7221 */ /* 0x100fe20000010000 */
[----:B------:R-:W-:Y:S01]  /*1130*/  FFMA.FTZ R139, R216, R188, R139 ;  /* 0x000000bcd88b7223 */ /* 0x000fe2000001008b */
[----:B------:R-:W-:Y:S01]  /*1140*/  FFMA.FTZ R185, R3, R14, RZ ;  /* 0x0000000e03b97223 */ /* 0x000fe200000100ff */
[----:B------:R-:W-:Y:S01]  /*1150*/  PRMT R188, R187, 0x7632, R188 ;  /* 0x00007632bbbc7816 */ /* 0x000fe200000000bc */
[----:B------:R-:W-:Y:S02]  /*1160*/  FADD.FTZ R187, R184, R199 ;  /* 0x000000c7b8bb7221 */ /* 0x000fe40000010000 */
[----:B------:R-:W-:Y:S02]  /*1170*/  FFMA.FTZ R184, R198, R199, R185 ;  /* 0x000000c7c6b87223 */ /* 0x000fe400000100b9 */
[----:B------:R-:W-:-:S02]  /*1180*/  FADD.FTZ R186, R187, R12 ;  /* 0x0000000cbbba7221 */ /* 0x000fc40000010000 */
[----:B------:R-:W-:Y:S01]  /*1190*/  FFMA.FTZ R185, R17, R12, R184 ;  /* 0x0000000c11b97223 */ /* 0x000fe200000100b8 */
[----:B------:R-:W-:Y:S01]  /*11a0*/  PRMT R191, R191, 0x7632, R191 ;  /* 0x00007632bfbf7816 */ /* 0x000fe200000000bf */
[----:B------:R-:W-:Y:S01]  /*11b0*/  FADD.FTZ R187, R186, R215 ;  /* 0x000000d7babb7221 */ /* 0x000fe20000010000 */
[----:B------:R-:W-:Y:S01]  /*11c0*/  FADD.FTZ R121, R121, R192 ;  /* 0x000000c079797221 */ /* 0x000fe20000010000 */
[----:B------:R-:W-:Y:S01]  /*11d0*/  FFMA.FTZ R184, R216, R215, R185 ;  /* 0x000000d7d8b87223 */ /* 0x000fe200000100b9 */
[----:B------:R-:W-:Y:S01]  /*11e0*/  FFMA.FTZ R105, R198, R192, R105 ;  /* 0x000000c0c6697223 */ /* 0x000fe20000010069 */
[----:B------:R-:W-:Y:S01]  /*11f0*/  PRMT R195, R195, 0x7632, R195 ;  /* 0x00007632c3c37816 */ /* 0x000fe200000000c3 */
[----:B------:R-:W-:Y:S01]  /*1200*/  FADD.FTZ R186, R187, R10 ;  /* 0x0000000abbba7221 */ /* 0x000fe20000010000 */
[----:B------:R-:W-:Y:S01]  /*1210*/  SHF.L.U32 R192, R191, 0x10, RZ ;  /* 0x00000010bfc07819 */ /* 0x000fe200000006ff */
[----:B------:R-:W-:Y:S01]  /*1220*/  FFMA.FTZ R185, R15, R10, R184 ;  /* 0x0000000a0fb97223 */ /* 0x000fe200000100b8 */
[----:B------:R-:W-:Y:S01]  /*1230*/  SHF.L.U32 R188, R188, 0x10, RZ ;  /* 0x00000010bcbc7819 */ /* 0x000fe200000006ff */
[----:B------:R-:W-:Y:S01]  /*1240*/  FADD.FTZ R157, R157, R190 ;  /* 0x000000be9d9d7221 */ /* 0x000fe20000010000 */
[----:B------:R-:W-:Y:S01]  /*1250*/  FFMA.FTZ R141, R222, R190, R141 ;  /* 0x000000bede8d7223 */ /* 0x000fe2000001008d */
[----:B------:R-:W-:Y:S01]  /*1260*/  FADD.FTZ R187, R186, R221 ;  /* 0x000000ddbabb7221 */ /* 0x000fe20000010000 */
[----:B------:R-:W-:-:S02]  /*1270*/  IMAD.U32 R190, R195, 0x10000, RZ ;  /* 0x00010000c3be7824 */ /* 0x000fc400078e00ff */
[----:B------:R-:W-:Y:S01]  /*1280*/  FMUL.FTZ R186, R71, R192 ;  /* 0x000000c047ba7220 */ /* 0x000fe20000410000 */
[----:B------:R-:W-:Y:S01]  /*1290*/  FADD.FTZ R189, -R231, R188 ;  /* 0x000000bce7bd7221 */ /* 0x000fe20000010100 */
[----:B------:R-:W-:Y:S02]  /*12a0*/  FFMA.FTZ R184, R222, R221, R185 ;  /* 0x000000dddeb87223 */ /* 0x000fe400000100b9 */
        /* <DEDUP_REMOVED lines=12> */
.L_x_1102:
[----:B------:R-:W-:Y:S05]  /*1370*/  BSYNC.RECONVERGENT B0 ;  /* 0x0000000000007941 */ /* 0x000fea0003800200 */
.L_x_1101:
[----:B------:R-:W-:Y:S04]  /*1380*/  BSSY.RECONVERGENT B0, `(.L_x_1103) ;  /* 0x000008d000007945 */ /* 0x000fe80003800200 */
[----:B------:R-:W-:Y:S05]  /*1390*/  @!P4 BRA `(.L_x_1104) ;  /* 0x00000008002cc947 */ /* 0x000fea0003800000 */
        /* <DEDUP_REMOVED lines=22> */
[----:B------:R-:W-:Y:S02]  /*1500*/  IADD3 R238, PT, PT, R238, 0x20, RZ ;  /* 0x00000020eeee7810 */ /* 0x000fe40007ffe0ff */
[----:B---3--:R-:W-:-:S05]  /*1510*/  SHF.L.U32 R0, R184, 0x10, RZ ;  /* 0x00000010b8007819 */ /* 0x008fca00000006ff */
[----:B------:R-:W-:Y:S01]  /*1520*/  FADD.FTZ R11, -R231, R0 ;  /* 0x00000000e70b7221 */ /* 0x000fe20000010100 */
[----:B----4-:R-:W-:-:S03]  /*1530*/  IMAD.U32 R9, R188, 0x10000, RZ ;  /* 0x00010000bc097824 */ /* 0x010fc600078e00ff */
[----:B-----5:R-:W-:Y:S01]  /*1540*/  FMUL.FTZ R11, R202, R11 ;  /* 0x0000000bca0b7220 */ /* 0x020fe20000410000 */
[----:B------:R-:W-:Y:S02]  /*1550*/  IMAD.U32 R0, R185, 0x10000, RZ ;  /* 0x00010000b9007824 */ /* 0x000fe400078e00ff */
[-C--:B------:R-:W-:Y:S01]  /*1560*/  FMUL.FTZ R211, R80, R9.reuse ;  /* 0x0000000950d37220 */ /* 0x080fe20000410000 */
[----:B--2---:R-:W-:Y:S01]  /*1570*/  SHF.L.U32 R7, R192, 0x10, RZ ;  /* 0x00000010c0077819 */ /* 0x004fe200000006ff */
[----:B------:R-:W-:Y:S01]  /*1580*/  FADD.FTZ R40, R40, R9 ;  /* 0x0000000928287221 */ /* 0x000fe20000010000 */
[----:B------:R-:W-:Y:S01]  /*1590*/  FFMA.FTZ R36, R11, R9, R36 ;  /* 0x000000090b247223 */ /* 0x000fe20000010024 */
[----:B------:R-:W-:Y:S02]  /*15a0*/  FADD.FTZ R9, -R231, R0 ;  /* 0x00000000e7097221 */ /* 0x000fe40000010100 */
[----:B------:R-:W-:Y:S01]  /*15b0*/  FADD.FTZ R48, R48, R7 ;  /* 0x0000000730307221 */ /* 0x000fe20000010000 */
[-C--:B------:R-:W-:Y:S01]  /*15c0*/  FFMA.FTZ R44, R11, R7.reuse, R44 ;  /* 0x000000070b2c7223 */ /* 0x080fe2000001002c */
[----:B------:R-:W-:Y:S01]  /*15d0*/  FFMA.FTZ R6, R72, R7, R211 ;  /* 0x0000000748067223 */ /* 0x000fe200000100d3 */
[----:B------:R-:W-:Y:S01]  /*15e0*/  SHF.L.U32 R7, R189, 0x10, RZ ;  /* 0x00000010bd077819 */ /* 0x000fe200000006ff */
[----:B0-----:R-:W-:-:S02]  /*15f0*/  IMAD.U32 R5, R193, 0x10000, RZ ;  /* 0x00010000c1057824 */ /* 0x001fc400078e00ff */
[----:B------:R-:W-:Y:S01]  /*1600*/  FMUL.FTZ R9, R202, R9 ;  /* 0x00000009ca097220 */ /* 0x000fe20000410000 */
[----:B------:R-:W-:Y:S01]  /*1610*/  SHF.L.U32 R0, R186, 0x10, RZ ;  /* 0x00000010ba007819 */ /* 0x000fe200000006ff */
[-C--:B-1----:R-:W-:Y:S01]  /*1620*/  FMUL.FTZ R201, R82, R7.reuse ;  /* 0x0000000752c97220 */ /* 0x082fe20000410000 */
[----:B------:R-:W-:Y:S01]  /*1630*/  FADD.FTZ R42, R42, R7 ;  /* 0x000000072a2a7221 */ /* 0x000fe20000010000 */
[----:B------:R-:W-:Y:S02]  /*1640*/  FFMA.FTZ R38, R9, R7, R38 ;  /* 0x0000000709267223 */ /* 0x000fe40000010026 */
[----:B------:R-:W-:Y:S01]  /*1650*/  FADD.FTZ R7, -R231, R0 ;  /* 0x00000000e7077221 */ /* 0x000fe20000010100 */
[-C--:B------:R-:W-:Y:S01]  /*1660*/  FFMA.FTZ R4, R74, R5.reuse, R201 ;  /* 0x000000054a047223 */ /* 0x080fe200000100c9 */
[----:B------:R-:W-:Y:S02]  /*1670*/  IMAD.U32 R201, R190, 0x10000, RZ ;  /* 0x00010000bec97824 */ /* 0x000fe400078e00ff */
[----:B------:R-:W-:Y:S01]  /*1680*/  FADD.FTZ R50, R50, R5 ;  /* 0x0000000532327221 */ /* 0x000fe20000010000 */
[----:B------:R-:W-:Y:S01]  /*1690*/  FFMA.FTZ R46, R9, R5, R46 ;  /* 0x00000005092e7223 */ /* 0x000fe2000001002e */
[----:B------:R-:W-:Y:S01]  /*16a0*/  SHF.L.U32 R5, R194, 0x10, RZ ;  /* 0x00000010c2057819 */ /* 0x000fe200000006ff */
[----:B------:R-:W-:Y:S01]  /*16b0*/  FMUL.FTZ R7, R202, R7 ;  /* 0x00000007ca077220 */ /* 0x000fe20000410000 */
[----:B------:R-:W-:Y:S01]  /*16c0*/  FMUL.FTZ R211, R84, R201 ;  /* 0x000000c954d37220 */ /* 0x000fe20000410000 */
[----:B------:R-:W-:-:S02]  /*16d0*/  SHF.L.U32 R0, R187, 0x10, RZ ;  /* 0x00000010bb007819 */ /* 0x000fc400000006ff */
[----:B------:R-:W-:Y:S01]  /*16e0*/  FADD.FTZ R32, R32, R5 ;  /* 0x0000000520207221 */ /* 0x000fe20000010000 */
[-C--:B------:R-:W-:Y:S01]  /*16f0*/  FFMA.FTZ R28, R7, R5.reuse, R28 ;  /* 0x00000005071c7223 */ /* 0x080fe2000001001c */
[----:B------:R-:W-:Y:S01]  /*1700*/  FFMA.FTZ R2, R76, R5, R211 ;  /* 0x000000054c027223 */ /* 0x000fe200000100d3 */
[----:B------:R-:W-:Y:S01]  /*1710*/  FADD.FTZ R5, -R231, R0 ;  /* 0x00000000e7057221 */ /* 0x000fe20000010100 */
[----:B------:R-:W-:Y:S01]  /*1720*/  IMAD.U32 R211, R191, 0x10000, RZ ;  /* 0x00010000bfd37824 */ /* 0x000fe200078e00ff */
[----:B------:R-:W-:Y:S01]  /*1730*/  PRMT R184, R184, 0x7632, R184 ;  /* 0x00007632b8b87816 */ /* 0x000fe200000000b8 */
[----:B------:R-:W-:Y:S01]  /*1740*/  FADD.FTZ R24, R24, R201 ;  /* 0x000000c918187221 */ /* 0x000fe20000010000 */
[----:B------:R-:W-:Y:S01]  /*1750*/  PRMT R188, R188, 0x7632, R188 ;  /* 0x00007632bcbc7816 */ /* 0x000fe200000000bc */
[----:B------:R-:W-:Y:S01]  /*1760*/  FFMA.FTZ R20, R7, R201, R20 ;  /* 0x000000c907147223 */ /* 0x000fe20000010014 */
[----:B------:R-:W-:Y:S01]  /*1770*/  SHF.L.U32 R201, R195, 0x10, RZ ;  /* 0x00000010c3c97819 */ /* 0x000fe200000006ff */
[----:B------:R-:W-:Y:S01]  /*1780*/  FMUL.FTZ R5, R202, R5 ;  /* 0x00000005ca057220 */ /* 0x000fe20000410000 */
[----:B------:R-:W-:Y:S01]  /*1790*/  FMUL.FTZ R219, R86, R211 ;  /* 0x000000d356db7220 */ /* 0x000fe20000410000 */
[----:B------:R-:W-:Y:S01]  /*17a0*/  SHF.L.U32 R184, R184, 0x10, RZ ;  /* 0x00000010b8b87819 */ /* 0x000fe200000006ff */
[----:B------:R-:W-:Y:S01]  /*17b0*/  IMAD.U32 R188, R188, 0x10000, RZ ;  /* 0x00010000bcbc7824 */ /* 0x000fe200078e00ff */
[----:B------:R-:W-:Y:S01]  /*17c0*/  PRMT R192, R192, 0x7632, R192 ;  /* 0x00007632c0c07816 */ /* 0x000fe200000000c0 */
[----:B------:R-:W-:Y:S01]  /*17d0*/  FADD.FTZ R34, R34, R201 ;  /* 0x000000c922227221 */ /* 0x000fe20000010000 */
[-C--:B------:R-:W-:Y:S01]  /*17e0*/  FFMA.FTZ R30, R5, R201.reuse, R30 ;  /* 0x000000c9051e7223 */ /* 0x080fe2000001001e */
[----:B------:R-:W-:Y:S01]  /*17f0*/  FFMA.FTZ R0, R78, R201, R219 ;  /* 0x000000c94e007223 */ /* 0x000fe200000100db */
[----:B------:R-:W-:Y:S01]  /*1800*/  FADD.FTZ R201, -R231, R184 ;  /* 0x000000b8e7c97221 */ /* 0x000fe20000010100 */
[----:B------:R-:W-:Y:S01]  /*1810*/  SHF.L.U32 R192, R192, 0x10, RZ ;  /* 0x00000010c0c07819 */ /* 0x000fe200000006ff */
        /* <DEDUP_REMOVED lines=9> */
[----:B------:R-:W-:-:S02]  /*18b0*/  IMAD.U32 R188, R189, 0x10000, RZ ;  /* 0x00010000bdbc7824 */ /* 0x000fc400078e00ff */
[----:B------:R-:W-:Y:S01]  /*18c0*/  FADD.FTZ R185, -R231, R184 ;  /* 0x000000b8e7b97221 */ /* 0x000fe20000010100 */
[----:B------:R-:W-:Y:S01]  /*18d0*/  PRMT R190, R190, 0x7632, R190 ;  /* 0x00007632bebe7816 */ /* 0x000fe200000000be */
[----:B------:R-:W-:Y:S01]  /*18e0*/  FADD.FTZ R49, R49, R192 ;  /* 0x000000c031317221 */ /* 0x000fe20000010000 */
[----:B------:R-:W-:Y:S01]  /*18f0*/  FFMA.FTZ R45, R200, R192, R45 ;  /* 0x000000c0c82d7223 */ /* 0x000fe2000001002d */
[----:B------:R-:W-:Y:S01]  /*1900*/  SHF.L.U32 R184, R193, 0x10, RZ ;  /* 0x00000010c1b87819 */ /* 0x000fe200000006ff */
[----:B------:R-:W-:Y:S01]  /*1910*/  FMUL.FTZ R212, R202, R185 ;  /* 0x000000b9cad47220 */ /* 0x000fe20000410000 */
[----:B------:R-:W-:Y:S01]  /*1920*/  FMUL.FTZ R192, R83, R188 ;  /* 0x000000bc53c07220 */ /* 0x000fe20000410000 */
[----:B------:R-:W-:Y:S01]  /*1930*/  PRMT R194, R194, 0x7632, R194 ;  /* 0x00007632c2c27816 */ /* 0x000fe200000000c2 */
[----:B------:R-:W-:Y:S01]  /*1940*/  IMAD.U32 R190, R190, 0x10000, RZ ;  /* 0x00010000bebe7824 */ /* 0x000fe200078e00ff */
[----:B------:R-:W-:Y:S01]  /*1950*/  PRMT R186, R186, 0x7632, R186 ;  /* 0x00007632baba7816 */ /* 0x000fe200000000ba */
[----:B------:R-:W-:Y:S01]  /*1960*/  FADD.FTZ R26, R26, R211 ;  /* 0x000000d31a1a7221 */ /* 0x000fe20000010000 */
[----:B------:R-:W-:Y:S01]  /*1970*/  FFMA.FTZ R22, R5, R211, R22 ;  /* 0x000000d305167223 */ /* 0x000fe20000010016 */
[----:B------:R-:W-:Y:S01]  /*1980*/  FADD.FTZ R51, R51, R184 ;  /* 0x000000b833337221 */ /* 0x000fe20000010000 */
[-C--:B------:R-:W-:Y:S01]  /*1990*/  FFMA.FTZ R47, R212, R184.reuse, R47 ;  /* 0x000000b8d42f7223 */ /* 0x080fe2000001002f */
[----:B------:R-:W-:Y:S01]  /*19a0*/  FFMA.FTZ R211, R75, R184, R192 ;  /* 0x000000b84bd37223 */ /* 0x000fe200000100c0 */
[----:B------:R-:W-:Y:S01]  /*19b0*/  SHF.L.U32 R194, R194, 0x10, RZ ;  /* 0x00000010c2c27819 */ /* 0x000fe200000006ff */
[----:B------:R-:W-:Y:S01]  /*19c0*/  FMUL.FTZ R184, R85, R190 ;  /* 0x000000be55b87220 */ /* 0x000fe20000410000 */
[----:B------:R-:W-:-:S02]  /*19d0*/  SHF.L.U32 R186, R186, 0x10, RZ ;  /* 0x00000010baba7819 */ /* 0x000fc400000006ff */
[----:B------:R-:W-:Y:S01]  /*19e0*/  PRMT R187, R187, 0x7632, R187 ;  /* 0x00007632bbbb7816 */ /* 0x000fe200000000bb */
[----:B------:R-:W-:Y:S01]  /*19f0*/  FFMA.FTZ R219, R77, R194, R184 ;  /* 0x000000c24ddb7223 */ /* 0x000fe200000100b8 */
[----:B------:R-:W-:Y:S01]  /*1a00*/  PRMT R191, R191, 0x7632, R191 ;  /* 0x00007632bfbf7816 */ /* 0x000fe200000000bf */
[----:B------:R-:W-:Y:S01]  /*1a10*/  FADD.FTZ R185, -R231, R186 ;  /* 0x000000bae7b97221 */ /* 0x000fe20000010100 */
[----:B------:R-:W-:Y:S02]  /*1a20*/  SHF.L.U32 R184, R187, 0x10, RZ ;  /* 0x00000010bbb87819 */ /* 0x000fe400000006ff */
[----:B------:R-:W-:Y:S01]  /*1a30*/  PRMT R195, R195, 0x7632, R195 ;  /* 0x00007632c3c37816 */ /* 0x000fe200000000c3 */
[----:B------:R-:W-:Y:S01]  /*1a40*/  FMUL.FTZ R220, R202, R185 ;  /* 0x000000b9cadc7220 */ /* 0x000fe20000410000 */
[----:B------:R-:W-:Y:S02]  /*1a50*/  IMAD.U32 R186, R191, 0x10000, RZ ;  /* 0x00010000bfba7824 */ /* 0x000fe400078e00ff */
[----:B------:R-:W-:Y:S01]  /*1a60*/  FADD.FTZ R185, -R231, R184 ;  /* 0x000000b8e7b97221 */ /* 0x000fe20000010100 */
[----:B------:R-:W-:Y:S01]  /*1a70*/  FADD.FTZ R43, R43, R188 ;  /* 0x000000bc2b2b7221 */ /* 0x000fe20000010000 */
[----:B------:R-:W-:Y:S01]  /*1a80*/  FFMA.FTZ R39, R212, R188, R39 ;  /* 0x000000bcd4277223 */ /* 0x000fe20000010027 */
[----:B------:R-:W-:Y:S01]  /*1a90*/  SHF.L.U32 R184, R195, 0x10, RZ ;  /* 0x00000010c3b87819 */ /* 0x000fe200000006ff */
[----:B------:R-:W-:Y:S01]  /*1aa0*/  FMUL.FTZ R228, R202, R185 ;  /* 0x000000b9cae47220 */ /* 0x000fe20000410000 */
[----:B------:R-:W-:Y:S01]  /*1ab0*/  FMUL.FTZ R188, R87, R186 ;  /* 0x000000ba57bc7220 */ /* 0x000fe20000410000 */
[----:B------:R-:W-:-:S02]  /*1ac0*/  FFMA.FTZ R185, R11, R6, R240 ;  /* 0x000000060bb97223 */ /* 0x000fc400000100f0 */
[----:B------:R-:W-:Y:S01]  /*1ad0*/  FADD.FTZ R35, R35, R184 ;  /* 0x000000b823237221 */ /* 0x000fe20000010000 */
[-C--:B------:R-:W-:Y:S01]  /*1ae0*/  FFMA.FTZ R31, R228, R184.reuse, R31 ;  /* 0x000000b8e41f7223 */ /* 0x080fe2000001001f */
[----:B------:R-:W-:Y:S01]  /*1af0*/  FFMA.FTZ R227, R79, R184, R188 ;  /* 0x000000b84fe37223 */ /* 0x000fe200000100bc */
[----:B------:R-:W-:-:S04]  /*1b00*/  FADD.FTZ R184, R239, R6 ;  /* 0x00000006efb87221 */ /* 0x000fc80000010000 */
[----:B------:R-:W-:Y:S01]  /*1b10*/  FADD.FTZ R187, R184, R201 ;  /* 0x000000c9b8bb7221 */ /* 0x000fe20000010000 */
[----:B------:R-:W-:Y:S01]  /*1b20*/  FFMA.FTZ R184, R200, R201, R185 ;  /* 0x000000c9c8b87223 */ /* 0x000fe200000100b9 */
[----:B------:R-:W-:Y:S01]  /*1b30*/  FADD.FTZ R27, R27, R186 ;  /* 0x000000ba1b1b7221 */ /* 0x000fe20000010000 */
[----:B------:R-:W-:Y:S01]  /*1b40*/  FFMA.FTZ R23, R228, R186, R23 ;  /* 0x000000bae4177223 */ /* 0x000fe20000010017 */
[----:B------:R-:W-:Y:S01]  /*1b50*/  FADD.FTZ R186, R187, R4 ;  /* 0x00000004bbba7221 */ /* 0x000fe20000010000 */
[----:B------:R-:W-:-:S03]  /*1b60*/  FFMA.FTZ R185, R9, R4, R184 ;  /* 0x0000000409b97223 */ /* 0x000fc600000100b8 */
[----:B------:R-:W-:Y:S01]  /*1b70*/  FADD.FTZ R187, R186, R211 ;  /* 0x000000d3babb7221 */ /* 0x000fe20000010000 */
[----:B------:R-:W-:-:S03]  /*1b80*/  FFMA.FTZ R184, R212, R211, R185 ;  /* 0x000000d3d4b87223 */ /* 0x000fc600000100b9 */
[----:B------:R-:W-:Y:S01]  /*1b90*/  FADD.FTZ R186, R187, R2 ;  /* 0x00000002bbba7221 */ /* 0x000fe20000010000 */
[----:B------:R-:W-:-:S03]  /*1ba0*/  FFMA.FTZ R185, R7, R2, R184 ;  /* 0x0000000207b97223 */ /* 0x000fc600000100b8 */
[----:B------:R-:W-:Y:S01]  /*1bb0*/  FADD.FTZ R187, R186, R219 ;  /* 0x000000dbbabb7221 */ /* 0x000fe20000010000 */
[----:B------:R-:W-:-:S03]  /*1bc0*/  FFMA.FTZ R184, R220, R219, R185 ;  /* 0x000000dbdcb87223 */ /* 0x000fc600000100b9 */
        /* <DEDUP_REMOVED lines=8> */
.L_x_1104:
[----:B------:R-:W-:Y:S05]  /*1c50*/  BSYNC.RECONVERGENT B0 ;  /* 0x0000000000007941 */ /* 0x000fea0003800200 */
.L_x_1103:
        /* <DEDUP_REMOVED lines=14> */
[----:B------:R-:W-:-:S04]  /*1d40*/  ISETP.NE.U32.AND P0, PT, RZ, UR24, PT ;  /* 0x00000018ff007c0c */ /* 0x000fc8000bf05070 */
[----:B------:R-:W-:-:S07]  /*1d50*/  ISETP.NE.AND.EX P0, PT, RZ, UR25, PT, P0 ;  /* 0x00000019ff007c0c */ /* 0x000fce000bf05300 */
[----:B------:R-:W1:Y:S08]  /*1d60*/  @P1 LDC.64 R204, c[0x0][0x3b8] ;  /* 0x0000ee00ffcc1b82 */ /* 0x000e700000000a00 */
[----:B------:R-:W1:Y:S01]  /*1d70*/  @P0 LDC.64 R208, c[0x0][0x438] ;  /* 0x00010e00ffd00b82 */ /* 0x000e620000000a00 */
[----:B0-----:R-:W-:-:S05]  /*1d80*/  IMAD.WIDE.U32 R206, R238, 0x8, R206 ;  /* 0x00000008eece7825 */ /* 0x001fca00078e00ce */
[----:B------:R-:W5:Y:S01]  /*1d90*/  LDG.E.64 R232, desc[UR8][R206.64] ;  /* 0x00000008cee87981 */ /* 0x000f62000c1e1b00 */
[----:B-1----:R-:W-:-:S05]  /*1da0*/  @P1 IMAD.WIDE.U32 R204, R238, 0x8, R204 ;  /* 0x00000008eecc1825 */ /* 0x002fca00078e00cc */
[----:B------:R0:W5:Y:S01]  /*1db0*/  @P1 LDG.E.64 R242, desc[UR8][R204.64] ;  /* 0x00000008ccf21981 */ /* 0x000162000c1e1b00 */
[----:B------:R-:W-:-:S05]  /*1dc0*/  @P0 IMAD.WIDE.U32 R208, R238, 0x10, R208 ;  /* 0x00000010eed00825 */ /* 0x000fca00078e00d0 */
[----:B------:R1:W5:Y:S01]  /*1dd0*/  @P0 LDG.E.128 R180, desc[UR8][R208.64] ;  /* 0x00000008d0b40981 */ /* 0x000362000c1e1d00 */
[C---:B---3--:R-:W-:Y:S01]  /*1de0*/  PRMT R203, R184.reuse, 0x7632, R203 ;  /* 0x00007632b8cb7816 */ /* 0x048fe200000000cb */
[----:B------:R-:W-:Y:S01]  /*1df0*/  IMAD.U32 R184, R184, 0x10000, RZ ;  /* 0x00010000b8b87824 */ /* 0x000fe200078e00ff */
[C---:B------:R-:W-:Y:S02]  /*1e00*/  PRMT R210, R185.reuse, 0x7632, R210 ;  /* 0x00007632b9d27816 */ /* 0x040fe400000000d2 */
[----:B------:R-:W-:Y:S01]  /*1e10*/  SHF.L.U32 R214, R185, 0x10, RZ ;  /* 0x00000010b9d67819 */ /* 0x000fe200000006ff */
[----:B0-----:R-:W-:Y:S01]  /*1e20*/  FADD.FTZ R205, -R231, R184 ;  /* 0x000000b8e7cd7221 */ /* 0x001fe20000010100 */
[C---:B------:R-:W-:Y:S02]  /*1e30*/  PRMT R185, R186.reuse, 0x7632, R185 ;  /* 0x00007632bab97816 */ /* 0x040fe400000000b9 */
[----:B------:R-:W-:Y:S02]  /*1e40*/  SHF.L.U32 R186, R186, 0x10, RZ ;  /* 0x00000010baba7819 */ /* 0x000fe400000006ff */
[----:B------:R-:W-:-:S02]  /*1e50*/  PRMT R213, R187, 0x7632, R213 ;  /* 0x00007632bbd57816 */ /* 0x000fc400000000d5 */
[----:B------:R-:W-:Y:S01]  /*1e60*/  SHF.L.U32 R184, R203, 0x10, RZ ;  /* 0x00000010cbb87819 */ /* 0x000fe200000006ff */
[----:B-----5:R-:W-:Y:S01]  /*1e70*/  FMUL.FTZ R203, R202, R205 ;  /* 0x000000cdcacb7220 */ /* 0x020fe20000410000 */
[----:B----4-:R-:W-:Y:S01]  /*1e80*/  SHF.L.U32 R217, R188, 0x10, RZ ;  /* 0x00000010bcd97819 */ /* 0x010fe200000006ff */
[----:B------:R-:W-:Y:S01]  /*1e90*/  FADD.FTZ R225, -R231, R186 ;  /* 0x000000bae7e17221 */ /* 0x000fe20000010100 */
[----:B------:R-:W-:Y:S01]  /*1ea0*/  SHF.L.U32 R210, R210, 0x10, RZ ;  /* 0x00000010d2d27819 */ /* 0x000fe200000006ff */
[----:B------:R-:W-:Y:S01]  /*1eb0*/  IMAD.U32 R218, R187, 0x10000, RZ ;  /* 0x00010000bbda7824 */ /* 0x000fe200078e00ff */
[----:B------:R-:W-:Y:S01]  /*1ec0*/  SHF.L.U32 R204, R213, 0x10, RZ ;  /* 0x00000010d5cc7819 */ /* 0x000fe200000006ff */
[----:B------:R-:W-:Y:S02]  /*1ed0*/  IMAD.U32 R186, R185, 0x10000, RZ ;  /* 0x00010000b9ba7824 */ /* 0x000fe400078e00ff */
[----:B------:R-:W-:Y:S01]  /*1ee0*/  FMUL.FTZ R205, R96, R217 ;  /* 0x000000d960cd7220 */ /* 0x000fe20000410000 */
[----:B--2---:R-:W-:-:S02]  /*1ef0*/  IMAD.U32 R207, R192, 0x10000, RZ ;  /* 0x00010000c0cf7824 */ /* 0x004fc400078e00ff */
[----:B------:R-:W-:Y:S01]  /*1f00*/  FADD.FTZ R160, R160, R217 ;  /* 0x000000d9a0a07221 */ /* 0x000fe20000010000 */
[----:B------:R-:W-:Y:S01]  /*1f10*/  FFMA.FTZ R144, R203, R217, R144 ;  /* 0x000000d9cb907223 */ /* 0x000fe20000010090 */
[----:B------:R-:W-:Y:S01]  /*1f20*/  FADD.FTZ R223, -R231, R214 ;  /* 0x000000d6e7df7221 */ /* 0x000fe20000010100 */
[----:B------:R-:W-:Y:S01]  /*1f30*/  SHF.L.U32 R217, R189, 0x10, RZ ;  /* 0x00000010bdd97819 */ /* 0x000fe200000006ff */
[C---:B-1----:R-:W-:Y:S01]  /*1f40*/  FADD.FTZ R209, -R231.reuse, R218 ;  /* 0x000000dae7d17221 */ /* 0x042fe20000010100 */
[C---:B------:R-:W-:Y:S01]  /*1f50*/  FADD.FTZ R213, -R231.reuse, R184 ;  /* 0x000000b8e7d57221 */ /* 0x040fe20000010100 */
[C---:B------:R-:W-:Y:S01]  /*1f60*/  FADD.FTZ R187, -R231.reuse, R210 ;  /* 0x000000d2e7bb7221 */ /* 0x040fe20000010100 */
[C---:B------:R-:W-:Y:S01]  /*1f70*/  FADD.FTZ R185, -R231.reuse, R186 ;  /* 0x000000bae7b97221 */ /* 0x040fe20000010100 */
        /* <DEDUP_REMOVED lines=11> */
[----:B------:R-:W-:Y:S02]  /*2030*/  IMAD.U32 R223, R190, 0x10000, RZ ;  /* 0x00010000bedf7824 */ /* 0x000fe400078e00ff */
[----:B------:R-:W-:Y:S01]  /*2040*/  FMUL.FTZ R207, R202, R225 ;  /* 0x000000e1cacf7220 */ /* 0x000fe20000410000 */
[----:B------:R-:W-:Y:S02]  /*2050*/  PRMT R192, R192, 0x7632, R192 ;  /* 0x00007632c0c07816 */ /* 0x000fe400000000c0 */
[----:B------:R-:W-:Y:S01]  /*2060*/  SHF.L.U32 R188, R188, 0x10, RZ ;  /* 0x00000010bcbc7819 */ /* 0x000fe200000006ff */
[----:B------:R-:W-:Y:S01]  /*2070*/  FADD.FTZ R162, R162, R217 ;  /* 0x000000d9a2a27221 */ /* 0x000fe20000010000 */
[----:B------:R-:W-:Y:S01]  /*2080*/  PRMT R189, R189, 0x7632, R189 ;  /* 0x00007632bdbd7816 */ /* 0x000fe200000000bd */
[----:B------:R-:W-:Y:S01]  /*2090*/  FFMA.FTZ R146, R205, R217, R146 ;  /* 0x000000d9cd927223 */ /* 0x000fe20000010092 */
        /* <DEDUP_REMOVED lines=8> */
[----:B------:R-:W-:Y:S01]  /*2120*/  PRMT R193, R193, 0x7632, R193 ;  /* 0x00007632c1c17816 */ /* 0x000fe200000000c1 */
[----:B------:R-:W-:Y:S01]  /*2130*/  IMAD.U32 R186, R189, 0x10000, RZ ;  /* 0x00010000bdba7824 */ /* 0x000fe200078e00ff */
[----:B------:R-:W-:Y:S01]  /*2140*/  PRMT R190, R190, 0x7632, R190 ;  /* 0x00007632bebe7816 */ /* 0x000fe200000000be */
[----:B------:R-:W-:Y:S01]  /*2150*/  FADD.FTZ R132, R132, R217 ;  /* 0x000000d984847221 */ /* 0x000fe20000010000 */
[-C--:B------:R-:W-:Y:S01]  /*2160*/  FFMA.FTZ R116, R207, R217.reuse, R116 ;  /* 0x000000d9cf747223 */ /* 0x080fe20000010074 */
[----:B------:R-:W-:Y:S01]  /*2170*/  FFMA.FTZ R208, R92, R217, R225 ;  /* 0x000000d95cd07223 */ /* 0x000fe200000100e1 */
[----:B------:R-:W-:Y:S01]  /*2180*/  FFMA.FTZ R213, R89, R192, R184 ;  /* 0x000000c059d57223 */ /* 0x000fe200000100b8 */
[----:B------:R-:W-:-:S02]  /*2190*/  IMAD.U32 R217, R195, 0x10000, RZ ;  /* 0x00010000c3d97824 */ /* 0x000fc400078e00ff */
[----:B------:R-:W-:Y:S01]  /*21a0*/  FMUL.FTZ R209, R202, R209 ;  /* 0x000000d1cad17220 */ /* 0x000fe20000410000 */
[----:B------:R-:W-:Y:S01]  /*21b0*/  FMUL.FTZ R225, R102, R223 ;  /* 0x000000df66e17220 */ /* 0x000fe20000410000 */
[----:B------:R-:W-:Y:S01]  /*21c0*/  FADD.FTZ R161, R161, R188 ;  /* 0x000000bca1a17221 */ /* 0x000fe20000010000 */
[----:B------:R-:W-:Y:S01]  /*21d0*/  FFMA.FTZ R145, R214, R188, R145 ;  /* 0x000000bcd6917223 */ /* 0x000fe20000010091 */
[----:B------:R-:W-:Y:S01]  /*21e0*/  SHF.L.U32 R184, R193, 0x10, RZ ;  /* 0x00000010c1b87819 */ /* 0x000fe200000006ff */
[----:B------:R-:W-:Y:S01]  /*21f0*/  FMUL.FTZ R218, R202, R187 ;  /* 0x000000bbcada7220 */ /* 0x000fe20000410000 */
[----:B------:R-:W-:Y:S01]  /*2200*/  FMUL.FTZ R188, R99, R186 ;  /* 0x000000ba63bc7220 */ /* 0x000fe20000410000 */
[----:B------:R-:W-:Y:S02]  /*2210*/  PRMT R194, R194, 0x7632, R194 ;  /* 0x00007632c2c27816 */ /* 0x000fe400000000c2 */
[----:B------:R-:W-:Y:S01]  /*2220*/  SHF.L.U32 R190, R190, 0x10, RZ ;  /* 0x00000010bebe7819 */ /* 0x000fe200000006ff */
[----:B------:R-:W-:Y:S01]  /*2230*/  FADD.FTZ R134, R134, R217 ;  /* 0x000000d986867221 */ /* 0x000fe20000010000 */
[-C--:B------:R-:W-:Y:S01]  /*2240*/  FFMA.FTZ R118, R209, R217.reuse, R118 ;  /* 0x000000d9d1767223 */ /* 0x080fe20000010076 */
[----:B------:R-:W-:Y:S01]  /*2250*/  FFMA.FTZ R210, R94, R217, R225 ;  /* 0x000000d95ed27223 */ /* 0x000fe200000100e1 */
[----:B------:R-:W-:Y:S01]  /*2260*/  FADD.FTZ R131, R131, R184 ;  /* 0x000000b883837221 */ /* 0x000fe20000010000 */
[-C--:B------:R-:W-:Y:S01]  /*2270*/  FFMA.FTZ R115, R218, R184.reuse, R115 ;  /* 0x000000b8da737223 */ /* 0x080fe20000010073 */
[----:B------:R-:W-:Y:S01]  /*2280*/  FFMA.FTZ R217, R91, R184, R188 ;  /* 0x000000b85bd97223 */ /* 0x000fe200000100bc */
[----:B------:R-:W-:-:S02]  /*2290*/  IMAD.U32 R194, R194, 0x10000, RZ ;  /* 0x00010000c2c27824 */ /* 0x000fc400078e00ff */
[----:B------:R-:W-:Y:S01]  /*22a0*/  FMUL.FTZ R184, R101, R190 ;  /* 0x000000be65b87220 */ /* 0x000fe20000410000 */
[----:B------:R-:W-:Y:S01]  /*22b0*/  FADD.FTZ R166, R166, R223 ;  /* 0x000000dfa6a67221 */ /* 0x000fe20000010000 */
[----:B------:R-:W-:Y:S01]  /*22c0*/  FFMA.FTZ R150, R209, R223, R150 ;  /* 0x000000dfd1967223 */ /* 0x000fe20000010096 */
[----:B------:R-:W-:Y:S01]  /*22d0*/  FMUL.FTZ R224, R202, R185 ;  /* 0x000000b9cae07220 */ /* 0x000fe20000410000 */
[----:B------:R-:W-:Y:S01]  /*22e0*/  FFMA.FTZ R223, R93, R194, R184 ;  /* 0x000000c25ddf7223 */ /* 0x000fe200000100b8 */
[----:B------:R-:W-:Y:S01]  /*22f0*/  FADD.FTZ R184, R239, R204 ;  /* 0x000000ccefb87221 */ /* 0x000fe20000010000 */
[----:B------:R-:W-:-:S03]  /*2300*/  FFMA.FTZ R185, R203, R204, R240 ;  /* 0x000000cccbb97223 */ /* 0x000fc600000100f0 */
[----:B------:R-:W-:Y:S01]  /*2310*/  FADD.FTZ R187, R184, R213 ;  /* 0x000000d5b8bb7221 */ /* 0x000fe20000010000 */
[----:B------:R-:W-:Y:S01]  /*2320*/  FFMA.FTZ R184, R214, R213, R185 ;  /* 0x000000d5d6b87223 */ /* 0x000fe200000100b9 */
[----:B------:R-:W-:Y:S01]  /*2330*/  FADD.FTZ R163, R163, R186 ;  /* 0x000000baa3a37221 */ /* 0x000fe20000010000 */
[----:B------:R-:W-:Y:S01]  /*2340*/  FFMA.FTZ R147, R218, R186, R147 ;  /* 0x000000bada937223 */ /* 0x000fe20000010093 */
[----:B------:R-:W-:Y:S01]  /*2350*/  FADD.FTZ R186, R187, R206 ;  /* 0x000000cebbba7221 */ /* 0x000fe20000010000 */
[----:B------:R-:W-:Y:S01]  /*2360*/  FFMA.FTZ R185, R205, R206, R184 ;  /* 0x000000cecdb97223 */ /* 0x000fe200000100b8 */
[----:B------:R-:W-:Y:S02]  /*2370*/  PRMT R191, R191, 0x7632, R191 ;  /* 0x00007632bfbf7816 */ /* 0x000fe400000000bf */
[----:B------:R-:W-:Y:S01]  /*2380*/  FADD.FTZ R187, R186, R217 ;  /* 0x000000d9babb7221 */ /* 0x000fe20000010000 */
[----:B------:R-:W-:Y:S01]  /*2390*/  FFMA.FTZ R184, R218, R217, R185 ;  /* 0x000000d9dab87223 */ /* 0x000fe200000100b9 */
        /* <DEDUP_REMOVED lines=8> */
[----:B------:R-:W-:Y:S01]  /*2420*/  SHF.L.U32 R188, R195, 0x10, RZ ;  /* 0x00000010c3bc7819 */ /* 0x000fe200000006ff */
[----:B------:R-:W-:Y:S01]  /*2430*/  FMUL.FTZ R192, R103, R190 ;  /* 0x000000be67c07220 */ /* 0x000fe20000410000 */
        /* <DEDUP_REMOVED lines=14> */
.L_x_1106:
[----:B------:R-:W-:Y:S05]  /*2520*/  BSYNC.RECONVERGENT B0 ;  /* 0x0000000000007941 */ /* 0x000fea0003800200 */
.L_x_1105:
        /* <DEDUP_REMOVED lines=23> */
.L_x_1160:
        /* <DEDUP_REMOVED lines=23> */
[-C--:B------:R-:W-:Y:S01]  /*2810*/  FFMA.FTZ R185, R15, R188.reuse, R189 ;  /* 0x000000bc0fb97223 */ /* 0x080fe200000100bd */
[----:B------:R-:W-:Y:S01]  /*2820*/  FADD.FTZ R187, R221, -R184 ;  /* 0x800000b8ddbb7221 */ /* 0x000fe20000010000 */
[----:B------:R-:W-:Y:S01]  /*2830*/  FADD.FTZ R193, R229, -R186 ;  /* 0x800000bae5c17221 */ /* 0x000fe20000010000 */
[----:B-----5:R-:W-:Y:S01]  /*2840*/  FMUL.FTZ R191, R202, R191 ;  /* 0x000000bfcabf7220 */ /* 0x020fe20000410000 */
[----:B------:R-:W-:Y:S01]  /*2850*/  FADD.FTZ R185, R10, -R185 ;  /* 0x800000b90ab97221 */ /* 0x000fe20000010000 */
[C---:B------:R-:W-:Y:S01]  /*2860*/  FMUL.FTZ R187, R202.reuse, R187 ;  /* 0x000000bbcabb7220 */ /* 0x040fe20000410000 */
[----:B------:R-:W-:Y:S01]  /*2870*/  LOP3.LUT P6, RZ, R237, 0xff, RZ, 0xc0, !PT ;  /* 0x000000ffedff7812 */ /* 0x000fe200078cc0ff */
[----:B------:R-:W-:Y:S01]  /*2880*/  FMUL.FTZ R191, R191, UR13 ;  /* 0x0000000dbfbf7c20 */ /* 0x000fe20008410000 */
[C---:B------:R-:W-:Y:S01]  /*2890*/  FMUL.FTZ R185, R202.reuse, R185 ;  /* 0x000000b9cab97220 */ /* 0x040fe20000410000 */
[----:B------:R-:W-:Y:S01]  /*28a0*/  FMUL.FTZ R187, R187, UR13 ;  /* 0x0000000dbbbb7c20 */ /* 0x000fe20008410000 */
[----:B------:R-:W-:Y:S01]  /*28b0*/  FMUL.FTZ R193, R202, R193 ;  /* 0x000000c1cac17220 */ /* 0x000fe20000410000 */
[----:B------:R-:W-:Y:S01]  /*28c0*/  ISETP.GE.U32.AND P0, PT, R236, RZ, PT ;  /* 0x000000ffec00720c */ /* 0x000fe20003f06070 */
[----:B------:R-:W-:Y:S01]  /*28d0*/  FMUL.FTZ R185, R185, UR13 ;  /* 0x0000000db9b97c20 */ /* 0x000fe20008410000 */
[----:B------:R-:W-:Y:S01]  /*28e0*/  FSEL R191, R191, RZ, P1 ;  /* 0x000000ffbfbf7208 */ /* 0x000fe20000800000 */
[----:B------:R-:W-:Y:S01]  /*28f0*/  FMUL.FTZ R193, R193, UR13 ;  /* 0x0000000dc1c17c20 */ /* 0x000fe20008410000 */
[----:B------:R-:W-:Y:S01]  /*2900*/  LOP3.LUT P1, RZ, R237, 0xff00, RZ, 0xc0, !PT ;  /* 0x0000ff00edff7812 */ /* 0x000fe2000782c0ff */
[----:B------:R-:W-:Y:S01]  /*2910*/  FFMA.FTZ R190, R216, R188, R189 ;  /* 0x000000bcd8be7223 */ /* 0x000fe200000100bd */
[----:B------:R-:W-:-:S02]  /*2920*/  FSEL R185, R185, RZ, P6 ;  /* 0x000000ffb9b97208 */ /* 0x000fc40003000000 */
[----:B------:R-:W-:Y:S01]  /*2930*/  FSEL R186, R187, RZ, P1 ;  /* 0x000000ffbbba7208 */ /* 0x000fe20000800000 */
[----:B------:R-:W-:Y:S01]  /*2940*/  FADD.FTZ R195, R215, -R190 ;  /* 0x800000bed7c37221 */ /* 0x000fe20000010000 */
[----:B------:R-:W-:Y:S02]  /*2950*/  ISETP.GE.U32.AND.EX P0, PT, R237, 0x1000000, PT, P0 ;  /* 0x01000000ed00780c */ /* 0x000fe40003f06100 */
[----:B------:R-:W-:Y:S01]  /*2960*/  F2FP.BF16.F32.PACK_AB R186, R186, R185 ;  /* 0x000000b9baba723e */ /* 0x000fe200000010ff */
[-C--:B------:R-:W-:Y:S01]  /*2970*/  FFMA.FTZ R185, R17, R188.reuse, R189 ;  /* 0x000000bc11b97223 */ /* 0x080fe200000100bd */
[----:B------:R-:W-:Y:S01]  /*2980*/  FSEL R184, R193, RZ, P0 ;  /* 0x000000ffc1b87208 */ /* 0x000fe20000000000 */
[----:B------:R-:W-:Y:S01]  /*2990*/  FMUL.FTZ R195, R202, R195 ;  /* 0x000000c3cac37220 */ /* 0x000fe20000410000 */
[----:B------:R-:W-:Y:S01]  /*29a0*/  LOP3.LUT P6, RZ, R236, 0xff0000, RZ, 0xc0, !PT ;  /* 0x00ff0000ecff7812 */ /* 0x000fe200078cc0ff */
[----:B------:R-:W-:Y:S01]  /*29b0*/  FADD.FTZ R193, R12, -R185 ;  /* 0x800000b90cc17221 */ /* 0x000fe20000010000 */
[----:B------:R-:W-:Y:S01]  /*29c0*/  F2FP.BF16.F32.PACK_AB R187, R184, R191 ;  /* 0x000000bfb8bb723e */ /* 0x000fe200000010ff */
[-CC-:B------:R-:W-:Y:S01]  /*29d0*/  FFMA.FTZ R184, R198, R188.reuse, R189.reuse ;  /* 0x000000bcc6b87223 */ /* 0x180fe200000100bd */
[----:B------:R-:W-:Y:S01]  /*29e0*/  FFMA.FTZ R185, R3, R188, R189 ;  /* 0x000000bc03b97223 */ /* 0x000fe200000100bd */
[----:B------:R-:W-:Y:S01]  /*29f0*/  FMUL.FTZ R193, R202, R193 ;  /* 0x000000c1cac17220 */ /* 0x000fe20000410000 */
[----:B------:R-:W-:Y:S01]  /*2a00*/  FMUL.FTZ R195, R195, UR13 ;  /* 0x0000000dc3c37c20 */ /* 0x000fe20008410000 */
[----:B------:R-:W-:Y:S01]  /*2a10*/  FADD.FTZ R191, R199, -R184 ;  /* 0x800000b8c7bf7221 */ /* 0x000fe20000010000 */
[----:B------:R-:W-:Y:S01]  /*2a20*/  FADD.FTZ R185, R14, -R185 ;  /* 0x800000b90eb97221 */ /* 0x000fe20000010000 */
[----:B------:R-:W-:Y:S01]  /*2a30*/  FMUL.FTZ R193, R193, UR13 ;  /* 0x0000000dc1c17c20 */ /* 0x000fe20008410000 */
[----:B------:R-:W-:Y:S01]  /*2a40*/  LOP3.LUT P0, RZ, R236, 0xff000000, RZ, 0xc0, !PT ;  /* 0xff000000ecff7812 */ /* 0x000fe2000780c0ff */
[C---:B------:R-:W-:Y:S01]  /*2a50*/  FMUL.FTZ R191, R202.reuse, R191 ;  /* 0x000000bfcabf7220 */ /* 0x040fe20000410000 */
[----:B------:R-:W-:Y:S01]  /*2a60*/  FMUL.FTZ R185, R202, R185 ;  /* 0x000000b9cab97220 */ /* 0x000fe20000410000 */
[----:B------:R-:W-:-:S02]  /*2a70*/  LOP3.LUT P1, RZ, R236, 0xff00, RZ, 0xc0, !PT ;  /* 0x0000ff00ecff7812 */ /* 0x000fc4000782c0ff */
[----:B------:R-:W-:Y:S01]  /*2a80*/  FMUL.FTZ R191, R191, UR13 ;  /* 0x0000000dbfbf7c20 */ /* 0x000fe20008410000 */
[----:B------:R-:W-:Y:S01]  /*2a90*/  FMUL.FTZ R185, R185, UR13 ;  /* 0x0000000db9b97c20 */ /* 0x000fe20008410000 */
[----:B------:R-:W-:Y:S02]  /*2aa0*/  FSEL R193, R193, RZ, P6 ;  /* 0x000000ffc1c17208 */ /* 0x000fe40003000000 */
[----:B------:R-:W-:Y:S02]  /*2ab0*/  LOP3.LUT P6, RZ, R236, 0xff, RZ, 0xc0, !PT ;  /* 0x000000ffecff7812 */ /* 0x000fe400078cc0ff */
[----:B------:R-:W-:Y:S02]  /*2ac0*/  FSEL R190, R195, RZ, P0 ;  /* 0x000000ffc3be7208 */ /* 0x000fe40000000000 */
[----:B------:R-:W-:Y:S02]  /*2ad0*/  FSEL R191, R191, RZ, P1 ;  /* 0x000000ffbfbf7208 */ /* 0x000fe40000800000 */
[----:B------:R-:W-:-:S02]  /*2ae0*/  FSEL R184, R185, RZ, P6 ;  /* 0x000000ffb9b87208 */ /* 0x000fc40003000000 */
[----:B------:R-:W-:Y:S02]  /*2af0*/  F2FP.BF16.F32.PACK_AB R185, R190, R193 ;  /* 0x000000c1beb9723e */ /* 0x000fe400000010ff */
[----:B------:R-:W-:Y:S01]  /*2b00*/  F2FP.BF16.F32.PACK_AB R184, R191, R184 ;  /* 0x000000b8bfb8723e */ /* 0x000fe200000010ff */
[----:B------:R-:W-:Y:S06]  /*2b10*/  BRA `(.L_x_1113) ;  /* 0x00000020007c7947 */ /* 0x000fec0003800000 */
.L_x_1112:
        /* <DEDUP_REMOVED lines=13> */
[----:B------:R-:W-:-:S02]  /*2bf0*/  LOP3.LUT P1, RZ, R237, 0xff0000, RZ, 0xc0, !PT ;  /* 0x00ff0000edff7812 */ /* 0x000fc4000782c0ff */
[----:B------:R-:W-:Y:S02]  /*2c00*/  ISETP.GE.U32.AND P0, PT, R236, RZ, PT ;  /* 0x000000ffec00720c */ /* 0x000fe40003f06070 */
[C---:B------:R-:W-:Y:S01]  /*2c10*/  F2FP.BF16.F32.PACK_AB R179, R176.reuse, R185 ;  /* 0x000000b9b0b3723e */ /* 0x040fe200000010ff */
[----:B------:R-:W-:Y:S01]  /*2c20*/  FMUL.FTZ R185, R176, UR13 ;  /* 0x0000000db0b97c20 */ /* 0x000fe20008410000 */
[C---:B------:R-:W-:Y:S01]  /*2c30*/  F2FP.BF16.F32.PACK_AB R178, R184.reuse, R177 ;  /* 0x000000b1b8b2723e */ /* 0x040fe200000010ff */
[----:B------:R-:W-:Y:S01]  /*2c40*/  FMUL.FTZ R176, R177, UR13 ;  /* 0x0000000db1b07c20 */ /* 0x000fe20008410000 */
[C---:B------:R-:W-:Y:S01]  /*2c50*/  ISETP.GE.U32.AND.EX P0, PT, R237.reuse, 0x1000000, PT, P0 ;  /* 0x01000000ed00780c */ /* 0x040fe20003f06100 */
[----:B------:R-:W-:Y:S01]  /*2c60*/  FMUL.FTZ R184, R184, UR13 ;  /* 0x0000000db8b87c20 */ /* 0x000fe20008410000 */
[----:B------:R-:W-:Y:S02]  /*2c70*/  FSEL R186, R186, RZ, P1 ;  /* 0x000000ffbaba7208 */ /* 0x000fe40000800000 */
[----:B------:R-:W-:-:S02]  /*2c80*/  LOP3.LUT P6, RZ, R237, 0xff, RZ, 0xc0, !PT ;  /* 0x000000ffedff7812 */ /* 0x000fc400078cc0ff */
[----:B------:R-:W-:Y:S02]  /*2c90*/  LOP3.LUT P1, RZ, R237, 0xff00, RZ, 0xc0, !PT ;  /* 0x0000ff00edff7812 */ /* 0x000fe4000782c0ff */
[----:B------:R-:W-:Y:S02]  /*2ca0*/  FSEL R185, R185, RZ, P0 ;  /* 0x000000ffb9b97208 */ /* 0x000fe40000000000 */
[----:B------:R-:W-:Y:S02]  /*2cb0*/  FSEL R176, R176, RZ, P6 ;  /* 0x000000ffb0b07208 */ /* 0x000fe40003000000 */
[----:B------:R-:W-:Y:S01]  /*2cc0*/  FSEL R177, R184, RZ, P1 ;  /* 0x000000ffb8b17208 */ /* 0x000fe20000800000 */
[--C-:B------:R-:W-:Y:S01]  /*2cd0*/  FFMA.FTZ R184, R216, R188, R189.reuse ;  /* 0x000000bcd8b87223 */ /* 0x100fe200000100bd */
[----:B------:R-:W-:Y:S02]  /*2ce0*/  F2FP.BF16.F32.PACK_AB R187, R185, R186 ;  /* 0x000000bab9bb723e */ /* 0x000fe400000010ff */
[----:B------:R-:W-:Y:S01]  /*2cf0*/  F2FP.BF16.F32.PACK_AB R186, R177, R176 ;  /* 0x000000b0b1ba723e */ /* 0x000fe200000010ff */
[-CC-:B------:R-:W-:Y:S01]  /*2d00*/  FFMA.FTZ R177, R17, R188.reuse, R189.reuse ;  /* 0x000000bc11b17223 */ /* 0x180fe200000100bd */
[-C--:B------:R-:W-:Y:S01]  /*2d10*/  FFMA.FTZ R176, R198, R188.reuse, R189 ;  /* 0x000000bcc6b07223 */ /* 0x080fe200000100bd */
[----:B------:R-:W-:Y:S01]  /*2d20*/  FADD.FTZ R193, R215, -R184 ;  /* 0x800000b8d7c17221 */ /* 0x000fe20000010000 */
[----:B------:R-:W-:Y:S01]  /*2d30*/  LOP3.LUT P6, RZ, R236, 0xff0000, RZ, 0xc0, !PT ;  /* 0x00ff0000ecff7812 */ /* 0x000fe200078cc0ff */
[----:B0-----:R-:W-:Y:S01]  /*2d40*/  FADD.FTZ R191, R12, -R177 ;  /* 0x800000b10cbf7221 */ /* 0x001fe20000010000 */
[----:B------:R-:W-:Y:S01]  /*2d50*/  FFMA.FTZ R177, R3, R188, R189 ;  /* 0x000000bc03b17223 */ /* 0x000fe200000100bd */
[----:B------:R-:W-:Y:S01]  /*2d60*/  FADD.FTZ R185, R199, -R176 ;  /* 0x800000b0c7b97221 */ /* 0x000fe20000010000 */
[C---:B------:R-:W-:Y:S01]  /*2d70*/  FMUL.FTZ R184, R202.reuse, R193 ;  /* 0x000000c1cab87220 */ /* 0x040fe20000410000 */
[----:B------:R-:W-:Y:S01]  /*2d80*/  FMUL.FTZ R191, R202, R191 ;  /* 0x000000bfcabf7220 */ /* 0x000fe20000410000 */
[----:B------:R-:W-:Y:S01]  /*2d90*/  FADD.FTZ R177, R14, -R177 ;  /* 0x800000b10eb17221 */ /* 0x000fe20000010000 */
[----:B------:R-:W-:Y:S01]  /*2da0*/  FMUL.FTZ R185, R202, R185 ;  /* 0x000000b9cab97220 */ /* 0x000fe20000410000 */
[----:B------:R-:W-:Y:S01]  /*2db0*/  LOP3.LUT P0, RZ, R236, 0xff000000, RZ, 0xc0, !PT ;  /* 0xff000000ecff7812 */ /* 0x000fe2000780c0ff */
[----:B------:R-:W-:Y:S01]  /*2dc0*/  FMUL.FTZ R190, R191, UR13 ;  /* 0x0000000dbfbe7c20 */ /* 0x000fe20008410000 */
        /* <DEDUP_REMOVED lines=8> */
[----:B------:R-:W-:Y:S02]  /*2e50*/  LOP3.LUT P6, RZ, R236, 0xff00, RZ, 0xc0, !PT ;  /* 0x0000ff00ecff7812 */ /* 0x000fe400078cc0ff */
[----:B------:R-:W-:Y:S02]  /*2e60*/  FSEL R193, R191, RZ, P0 ;  /* 0x000000ffbfc17208 */ /* 0x000fe40000000000 */
[----:B------:R-:W-:Y:S02]  /*2e70*/  FSEL R184, R184, RZ, P1 ;  /* 0x000000ffb8b87208 */ /* 0x000fe40000800000 */
[----:B------:R-:W-:Y:S02]  /*2e80*/  FSEL R191, R185, RZ, P6 ;  /* 0x000000ffb9bf7208 */ /* 0x000fe40003000000 */
[----:B------:R-:W-:Y:S02]  /*2e90*/  F2FP.BF16.F32.PACK_AB R185, R193, R190 ;  /* 0x000000bec1b9723e */ /* 0x000fe400000010ff */
[----:B------:R-:W-:Y:S01]  /*2ea0*/  F2FP.BF16.F32.PACK_AB R184, R191, R184 ;  /* 0x000000b8bfb8723e */ /* 0x000fe200000010ff */
[----:B------:R-:W-:Y:S06]  /*2eb0*/  BRA `(.L_x_1113) ;  /* 0x0000001c00947947 */ /* 0x000fec0003800000 */
.L_x_1111:
[----:B------:R-:W-:Y:S01]  /*2ec0*/  UMOV UR4, UR6 ;  /* 0x0000000600047c82 */ /* 0x000fe20008000000 */
[----:B------:R-:W-:Y:S01]  /*2ed0*/  UMOV UR5, UR7 ;  /* 0x0000000700057c82 */ /* 0x000fe20008000000 */
[----:B------:R-:W-:-:S04]  /*2ee0*/  UISETP.NE.U32.AND UP0, UPT, UR4, URZ, UPT ;  /* 0x000000ff0400728c */ /* 0x000fc8000bf05070 */
[----:B------:R-:W-:-:S09]  /*2ef0*/  UISETP.NE.AND.EX UP0, UPT, UR5, URZ, UPT, UP0 ;  /* 0x000000ff0500728c */ /* 0x000fd2000bf05300 */
[----:B------:R-:W-:Y:S05]  /*2f00*/  BRA.U UP0, `(.L_x_1114) ;  /* 0x0000000500087547 */ /* 0x000fea000b800000 */
[-C--:B------:R-:W-:Y:S01]  /*2f10*/  FFMA.FTZ R184, R230, R188.reuse, R189 ;  /* 0x000000bce6b87223 */ /* 0x080fe200000100bd */
[----:B------:R-:W-:Y:S01]  /*2f20*/  PRMT R185, R175, 0x7632, R185 ;  /* 0x00007632afb97816 */ /* 0x000fe200000000b9 */
[-CC-:B------:R-:W-:Y:S01]  /*2f30*/  FFMA.FTZ R186, R222, R188.reuse, R189.reuse ;  /* 0x000000bcdeba7223 */ /* 0x180fe200000100bd */
[-CC-:B------:R-:W-:Y:S01]  /*2f40*/  FFMA.FTZ R193, R13, R188.reuse, R189.reuse ;  /* 0x000000bc0dc17223 */ /* 0x180fe200000100bd */
[--C-:B0-----:R-:W-:Y:S01]  /*2f50*/  FADD.FTZ R190, R229, -R184.reuse ;  /* 0x800000b8e5be7221 */ /* 0x101fe20000010000 */
[----:B------:R-:W-:Y:S01]  /*2f60*/  PRMT R184, R174, 0x7632, R184 ;  /* 0x00007632aeb87816 */ /* 0x000fe200000000b8 */
[----:B------:R-:W-:Y:S02]  /*2f70*/  IMAD.U32 R187, R185, 0x10000, RZ ;  /* 0x00010000b9bb7824 */ /* 0x000fe400078e00ff */
[----:B------:R-:W-:Y:S01]  /*2f80*/  FADD.FTZ R186, R221, -R186 ;  /* 0x800000baddba7221 */ /* 0x000fe20000010000 */
[----:B------:R-:W-:Y:S02]  /*2f90*/  ISETP.GE.U32.AND P0, PT, R236, RZ, PT ;  /* 0x000000ffec00720c */ /* 0x000fe40003f06070 */
[----:B------:R-:W-:Y:S01]  /*2fa0*/  SHF.L.U32 R185, R184, 0x10, RZ ;  /* 0x00000010b8b97819 */ /* 0x000fe200000006ff */
[----:B------:R-:W-:Y:S01]  /*2fb0*/  FFMA.FTZ R184, R216, R188, R189 ;  /* 0x000000bcd8b87223 */ /* 0x000fe200000100bd */
[----:B-----5:R-:W-:Y:S01]  /*2fc0*/  FFMA.FTZ R187, R202, R190, R187 ;  /* 0x000000becabb7223 */ /* 0x020fe200000100bb */
[----:B------:R-:W-:Y:S01]  /*2fd0*/  FFMA.FTZ R190, R198, R188, R189 ;  /* 0x000000bcc6be7223 */ /* 0x000fe200000100bd */
[----:B------:R-:W-:Y:S01]  /*2fe0*/  LOP3.LUT P1, RZ, R237, 0xff0000, RZ, 0xc0, !PT ;  /* 0x00ff0000edff7812 */ /* 0x000fe2000782c0ff */
[--C-:B------:R-:W-:Y:S01]  /*2ff0*/  FADD.FTZ R192, R215, -R184.reuse ;  /* 0x800000b8d7c07221 */ /* 0x100fe20000010000 */
[----:B------:R-:W-:Y:S01]  /*3000*/  FFMA.FTZ R186, R202, R186, R185 ;  /* 0x000000bacaba7223 */ /* 0x000fe200000100b9 */
[----:B------:R-:W-:-:S02]  /*3010*/  PRMT R184, R172, 0x7632, R184 ;  /* 0x00007632acb87816 */ /* 0x000fc400000000b8 */
[----:B------:R-:W-:Y:S02]  /*3020*/  PRMT R185, R173, 0x7632, R185 ;  /* 0x00007632adb97816 */ /* 0x000fe400000000b9 */
[----:B------:R-:W-:Y:S01]  /*3030*/  ISETP.GE.U32.AND.EX P0, PT, R237, 0x1000000, PT, P0 ;  /* 0x01000000ed00780c */ /* 0x000fe20003f06100 */
[----:B------:R-:W-:Y:S01]  /*3040*/  IMAD.U32 R191, R184, 0x10000, RZ ;  /* 0x00010000b8bf7824 */ /* 0x000fe200078e00ff */
[----:B------:R-:W-:Y:S01]  /*3050*/  SHF.L.U32 R185, R185, 0x10, RZ ;  /* 0x00000010b9b97819 */ /* 0x000fe200000006ff */
[----:B------:R-:W-:Y:S01]  /*3060*/  FADD.FTZ R184, R199, -R190 ;  /* 0x800000bec7b87221 */ /* 0x000fe20000010000 */
[----:B------:R-:W-:-:S03]  /*3070*/  LOP3.LUT P6, RZ, R237, 0xff, RZ, 0xc0, !PT ;  /* 0x000000ffedff7812 */ /* 0x000fc600078cc0ff */
[C---:B------:R-:W-:Y:S01]  /*3080*/  FFMA.FTZ R185, R202.reuse, R192, R185 ;  /* 0x000000c0cab97223 */ /* 0x040fe200000100b9 */
[----:B------:R-:W-:Y:S01]  /*3090*/  FFMA.FTZ R184, R202, R184, R191 ;  /* 0x000000b8cab87223 */ /* 0x000fe200000100bf */
[----:B------:R-:W-:Y:S01]  /*30a0*/  FFMA.FTZ R191, R15, R188, R189 ;  /* 0x000000bc0fbf7223 */ /* 0x000fe200000100bd */
[----:B------:R-:W-:Y:S01]  /*30b0*/  FADD.FTZ R192, R8, -R193 ;  /* 0x800000c108c07221 */ /* 0x000fe20000010000 */
[----:B------:R-:W-:Y:S01]  /*30c0*/  SHF.L.U32 R193, R175, 0x10, RZ ;  /* 0x00000010afc17819 */ /* 0x000fe200000006ff */
[----:B------:R-:W-:Y:S01]  /*30d0*/  FMUL.FTZ R184, R184, UR13 ;  /* 0x0000000db8b87c20 */ /* 0x000fe20008410000 */
[----:B------:R-:W-:Y:S01]  /*30e0*/  FADD.FTZ R190, R10, -R191 ;  /* 0x800000bf0abe7221 */ /* 0x000fe20000010000 */
[----:B------:R-:W-:Y:S02]  /*30f0*/  SHF.L.U32 R191, R174, 0x10, RZ ;  /* 0x00000010aebf7819 */ /* 0x000fe400000006ff */
[----:B------:R-:W-:-:S03]  /*3100*/  FFMA.FTZ R193, R202, R192, R193 ;  /* 0x000000c0cac17223 */ /* 0x000fc600000100c1 */
[----:B------:R-:W-:Y:S01]  /*3110*/  FFMA.FTZ R191, R202, R190, R191 ;  /* 0x000000becabf7223 */ /* 0x000fe200000100bf */
[----:B------:R-:W-:Y:S01]  /*3120*/  FMUL.FTZ R193, R193, UR13 ;  /* 0x0000000dc1c17c20 */ /* 0x000fe20008410000 */
[----:B------:R-:W-:Y:S01]  /*3130*/  FMUL.FTZ R190, R187, UR13 ;  /* 0x0000000dbbbe7c20 */ /* 0x000fe20008410000 */
[----:B------:R-:W-:Y:S01]  /*3140*/  FMUL.FTZ R187, R186, UR13 ;  /* 0x0000000dbabb7c20 */ /* 0x000fe20008410000 */
[----:B------:R-:W-:Y:S02]  /*3150*/  FMUL.FTZ R191, R191, UR13 ;  /* 0x0000000dbfbf7c20 */ /* 0x000fe40008410000 */
[----:B------:R-:W-:Y:S02]  /*3160*/  FSEL R193, R193, RZ, P1 ;  /* 0x000000ffc1c17208 */ /* 0x000fe40000800000 */
[----:B------:R-:W-:Y:S02]  /*3170*/  LOP3.LUT P1, RZ, R237, 0xff00, RZ, 0xc0, !PT ;  /* 0x0000ff00edff7812 */ /* 0x000fe4000782c0ff */
[----:B------:R-:W-:-:S02]  /*3180*/  FSEL R190, R190, RZ, P0 ;  /* 0x000000ffbebe7208 */ /* 0x000fc40000000000 */
[----:B------:R-:W-:Y:S02]  /*3190*/  FSEL R186, R191, RZ, P6 ;  /* 0x000000ffbfba7208 */ /* 0x000fe40003000000 */
[----:B------:R-:W-:Y:S02]  /*31a0*/  FSEL R191, R187, RZ, P1 ;  /* 0x000000ffbbbf7208 */ /* 0x000fe40000800000 */
[----:B------:R-:W-:Y:S01]  /*31b0*/  F2FP.BF16.F32.PACK_AB R187, R190, R193 ;  /* 0x000000c1bebb723e */ /* 0x000fe200000010ff */
[--C-:B------:R-:W-:Y:S01]  /*31c0*/  FFMA.FTZ R193, R17, R188, R189.reuse ;  /* 0x000000bc11c17223 */ /* 0x100fe200000100bd */
[----:B------:R-:W-:Y:S01]  /*31d0*/  F2FP.BF16.F32.PACK_AB R186, R191, R186 ;  /* 0x000000babfba723e */ /* 0x000fe200000010ff */
[----:B------:R-:W-:Y:S01]  /*31e0*/  FFMA.FTZ R191, R3, R188, R189 ;  /* 0x000000bc03bf7223 */ /* 0x000fe200000100bd */
[----:B------:R-:W-:Y:S01]  /*31f0*/  LOP3.LUT P6, RZ, R236, 0xff0000, RZ, 0xc0, !PT ;  /* 0x00ff0000ecff7812 */ /* 0x000fe200078cc0ff */
[----:B------:R-:W-:Y:S01]  /*3200*/  FADD.FTZ R192, R12, -R193 ;  /* 0x800000c10cc07221 */ /* 0x000fe20000010000 */
[----:B------:R-:W-:-:S02]  /*3210*/  IMAD.U32 R193, R173, 0x10000, RZ ;  /* 0x00010000adc17824 */ /* 0x000fc400078e00ff */
[----:B------:R-:W-:Y:S01]  /*3220*/  FADD.FTZ R190, R14, -R191 ;  /* 0x800000bf0ebe7221 */ /* 0x000fe20000010000 */
[----:B------:R-:W-:Y:S01]  /*3230*/  SHF.L.U32 R191, R172, 0x10, RZ ;  /* 0x00000010acbf7819 */ /* 0x000fe200000006ff */
[----:B------:R-:W-:Y:S01]  /*3240*/  FFMA.FTZ R193, R202, R192, R193 ;  /* 0x000000c0cac17223 */ /* 0x000fe200000100c1 */
[----:B------:R-:W-:-:S03]  /*3250*/  LOP3.LUT P1, RZ, R236, 0xff00, RZ, 0xc0, !PT ;  /* 0x0000ff00ecff7812 */ /* 0x000fc6000782c0ff */
[----:B------:R-:W-:Y:S01]  /*3260*/  FFMA.FTZ R191, R202, R190, R191 ;  /* 0x000000becabf7223 */ /* 0x000fe200000100bf */
[----:B------:R-:W-:Y:S01]  /*3270*/  FMUL.FTZ R193, R193, UR13 ;  /* 0x0000000dc1c17c20 */ /* 0x000fe20008410000 */
[----:B------:R-:W-:Y:S01]  /*3280*/  FMUL.FTZ R190, R185, UR13 ;  /* 0x0000000db9be7c20 */ /* 0x000fe20008410000 */
[C---:B------:R-:W-:Y:S01]  /*3290*/  LOP3.LUT P0, RZ, R236.reuse, 0xff000000, RZ, 0xc0, !PT ;  /* 0xff000000ecff7812 */ /* 0x040fe2000780c0ff */
[----:B------:R-:W-:Y:S02]  /*32a0*/  FMUL.FTZ R191, R191, UR13 ;  /* 0x0000000dbfbf7c20 */ /* 0x000fe40008410000 */
[----:B------:R-:W-:Y:S02]  /*32b0*/  FSEL R185, R193, RZ, P6 ;  /* 0x000000ffc1b97208 */ /* 0x000fe40003000000 */
[----:B------:R-:W-:Y:S02]  /*32c0*/  LOP3.LUT P6, RZ, R236, 0xff, RZ, 0xc0, !PT ;  /* 0x000000ffecff7812 */ /* 0x000fe400078cc0ff */
[----:B------:R-:W-:-:S02]  /*32d0*/  FSEL R193, R184, RZ, P1 ;  /* 0x000000ffb8c17208 */ /* 0x000fc40000800000 */
[----:B------:R-:W-:Y:S02]  /*32e0*/  FSEL R190, R190, RZ, P0 ;  /* 0x000000ffbebe7208 */ /* 0x000fe40000000000 */
[----:B------:R-:W-:Y:S02]  /*32f0*/  FSEL R184, R191, RZ, P6 ;  /* 0x000000ffbfb87208 */ /* 0x000fe40003000000 */
[----:B------:R-:W-:Y:S02]  /*3300*/  F2FP.BF16.F32.PACK_AB R185, R190, R185 ;  /* 0x000000b9beb9723e */ /* 0x000fe400000010ff */
[----:B------:R-:W-:Y:S01]  /*3310*/  F2FP.BF16.F32.PACK_AB R184, R193, R184 ;  /* 0x000000b8c1b8723e */ /* 0x000fe200000010ff */
[----:B------:R-:W-:Y:S06]  /*3320*/  BRA `(.L_x_1113) ;  /* 0x0000001800787947 */ /* 0x000fec0003800000 */
.L_x_1114:
[----:B------:R-:W-:Y:S01]  /*3330*/  PRMT R177, R175, 0x7632, R177 ;  /* 0x00007632afb17816 */ /* 0x000fe200000000b1 */
[-CC-:B------:R-:W-:Y:S01]  /*3340*/  FFMA.FTZ R184, R230, R188.reuse, R189.reuse ;  /* 0x000000bce6b87223 */ /* 0x180fe200000100bd */
[----:B------:R-:W-:Y:S01]  /*3350*/  PRMT R176, R174, 0x7632, R176 ;  /* 0x00007632aeb07816 */ /* 0x000fe200000000b0 */
[-CC-:B------:R-:W-:Y:S01]  /*3360*/  FFMA.FTZ R178, R222, R188.reuse, R189.reuse ;  /* 0x000000bcdeb27223 */ /* 0x180fe200000100bd */
[----:B------:R-:W-:Y:S01]  /*3370*/  SHF.L.U32 R185, R177, 0x10, RZ ;  /* 0x00000010b1b97819 */ /* 0x000fe200000006ff */
[----:B------:R-:W-:Y:S01]  /*3380*/  FADD.FTZ R179, R229, -R184 ;  /* 0x800000b8e5b37221 */ /* 0x000fe20000010000 */
[-C--:B------:R-:W-:Y:S01]  /*3390*/  FFMA.FTZ R184, R216, R188.reuse, R189 ;  /* 0x000000bcd8b87223 */ /* 0x080fe200000100bd */
[----:B------:R-:W-:Y:S02]  /*33a0*/  IMAD.U32 R176, R176, 0x10000, RZ ;  /* 0x00010000b0b07824 */ /* 0x000fe400078e00ff */
[----:B------:R-:W-:Y:S01]  /*33b0*/  FADD.FTZ R177, R221, -R178 ;  /* 0x800000b2ddb17221 */ /* 0x000fe20000010000 */
[----:B-----5:R-:W-:Y:S01]  /*33c0*/  FFMA.FTZ R186, R202, R179, R185 ;  /* 0x000000b3caba7223 */ /* 0x020fe200000100b9 */
[----:B------:R-:W-:Y:S01]  /*33d0*/  PRMT R179, R173, 0x7632, R179 ;  /* 0x00007632adb37816 */ /* 0x000fe200000000b3 */
[----:B------:R-:W-:Y:S01]  /*33e0*/  FFMA.FTZ R178, R198, R188, R189 ;  /* 0x000000bcc6b27223 */ /* 0x000fe200000100bd */
[--C-:B------:R-:W-:Y:S01]  /*33f0*/  FFMA.FTZ R177, R202, R177, R176.reuse ;  /* 0x000000b1cab17223 */ /* 0x100fe200000100b0 */
[----:B------:R-:W-:Y:S01]  /*3400*/  PRMT R176, R172, 0x7632, R176 ;  /* 0x00007632acb07816 */ /* 0x000fe200000000b0 */
[----:B------:R-:W-:Y:S01]  /*3410*/  FADD.FTZ R185, R215, -R184 ;  /* 0x800000b8d7b97221 */ /* 0x000fe20000010000 */
[----:B------:R-:W-:Y:S01]  /*3420*/  SHF.L.U32 R187, R179, 0x10, RZ ;  /* 0x00000010b3bb7819 */ /* 0x000fe200000006ff */
[----:B------:R-:W-:Y:S01]  /*3430*/  FADD.FTZ R179, R199, -R178 ;  /* 0x800000b2c7b37221 */ /* 0x000fe20000010000 */
[----:B------:R-:W-:-:S02]  /*3440*/  SHF.L.U32 R184, R176, 0x10, RZ ;  /* 0x00000010b0b87819 */ /* 0x000fc400000006ff */
[----:B------:R-:W-:Y:S01]  /*3450*/  SHF.L.U32 R178, R174, 0x10, RZ ;  /* 0x00000010aeb27819 */ /* 0x000fe200000006ff */
[C---:B------:R-:W-:Y:S01]  /*3460*/  FFMA.FTZ R176, R202.reuse, R185, R187 ;  /* 0x000000b9cab07223 */ /* 0x040fe200000100bb */
[-CC-:B------:R-:W-:Y:S01]  /*3470*/  FFMA.FTZ R185, R13, R188.reuse, R189.reuse ;  /* 0x000000bc0db97223 */ /* 0x180fe200000100bd */
[----:B------:R-:W-:Y:S01]  /*3480*/  FFMA.FTZ R184, R202, R179, R184 ;  /* 0x000000b3cab87223 */ /* 0x000fe200000100b8 */
[----:B------:R-:W-:Y:S01]  /*3490*/  FFMA.FTZ R179, R15, R188, R189 ;  /* 0x000000bc0fb37223 */ /* 0x000fe200000100bd */
[----:B------:R-:W-:Y:S02]  /*34a0*/  IMAD.U32 R187, R175, 0x10000, RZ ;  /* 0x00010000afbb7824 */ /* 0x000fe400078e00ff */
[----:B------:R-:W-:Y:S01]  /*34b0*/  FADD.FTZ R185, R8, -R185 ;  /* 0x800000b908b97221 */ /* 0x000fe20000010000 */
[----:B------:R-:W-:Y:S01]  /*34c0*/  ISETP.GE.U32.AND P0, PT, R236, RZ, PT ;  /* 0x000000ffec00720c */ /* 0x000fe20003f06070 */
[----:B------:R-:W-:Y:S01]  /*34d0*/  FADD.FTZ R179, R10, -R179 ;  /* 0x800000b30ab37221 */ /* 0x000fe20000010000 */
[C---:B------:R-:W-:Y:S01]  /*34e0*/  LOP3.LUT P1, RZ, R237.reuse, 0xff0000, RZ, 0xc0, !PT ;  /* 0x00ff0000edff7812 */ /* 0x040fe2000782c0ff */
[----:B------:R-:W-:Y:S01]  /*34f0*/  FFMA.FTZ R185, R202, R185, R187 ;  /* 0x000000b9cab97223 */ /* 0x000fe200000100bb */
[----:B------:R-:W-:Y:S01]  /*3500*/  FMUL.FTZ R187, R186, UR13 ;  /* 0x0000000dbabb7c20 */ /* 0x000fe20008410000 */
[----:B------:R-:W-:Y:S01]  /*3510*/  FFMA.FTZ R178, R202, R179, R178 ;  /* 0x000000b3cab27223 */ /* 0x000fe200000100b2 */
[----:B------:R-:W-:-:S02]  /*3520*/  ISETP.GE.U32.AND.EX P0, PT, R237, 0x1000000, PT, P0 ;  /* 0x01000000ed00780c */ /* 0x000fc40003f06100 */
[----:B------:R-:W-:Y:S01]  /*3530*/  F2FP.BF16.F32.PACK_AB R179, R186, R185 ;  /* 0x000000b9bab3723e */ /* 0x000fe200000010ff */
[----:B------:R-:W-:Y:S01]  /*3540*/  FMUL.FTZ R186, R185, UR13 ;  /* 0x0000000db9ba7c20 */ /* 0x000fe20008410000 */
[----:B------:R-:W-:Y:S01]  /*3550*/  FMUL.FTZ R185, R178, UR13 ;  /* 0x0000000db2b97c20 */ /* 0x000fe20008410000 */
[C---:B------:R-:W-:Y:S01]  /*3560*/  F2FP.BF16.F32.PACK_AB R178, R177.reuse, R178 ;  /* 0x000000b2b1b2723e */ /* 0x040fe200000010ff */
[----:B------:R-:W-:Y:S01]  /*3570*/  FMUL.FTZ R177, R177, UR13 ;  /* 0x0000000db1b17c20 */ /* 0x000fe20008410000 */
[----:B0-----:R-:W-:Y:S02]  /*3580*/  FSEL R190, R187, RZ, P0 ;  /* 0x000000ffbbbe7208 */ /* 0x001fe40000000000 */
[C---:B------:R-:W-:Y:S02]  /*3590*/  LOP3.LUT P6, RZ, R237.reuse, 0xff, RZ, 0xc0, !PT ;  /* 0x000000ffedff7812 */ /* 0x040fe400078cc0ff */
[----:B------:R-:W-:Y:S02]  /*35a0*/  LOP3.LUT P0, RZ, R237, 0xff00, RZ, 0xc0, !PT ;  /* 0x0000ff00edff7812 */ /* 0x000fe4000780c0ff */
[----:B------:R-:W-:-:S02]  /*35b0*/  FSEL R187, R186, RZ, P1 ;  /* 0x000000ffbabb7208 */ /* 0x000fc40000800000 */
[----:B------:R-:W-:Y:S02]  /*35c0*/  FSEL R185, R185, RZ, P6 ;  /* 0x000000ffb9b97208 */ /* 0x000fe40003000000 */
[----:B------:R-:W-:Y:S01]  /*35d0*/  FSEL R186, R177, RZ, P0 ;  /* 0x000000ffb1ba7208 */ /* 0x000fe20000000000 */
[-CC-:B------:R-:W-:Y:S01]  /*35e0*/  FFMA.FTZ R177, R3, R188.reuse, R189.reuse ;  /* 0x000000bc03b17223 */ /* 0x180fe200000100bd */
[----:B------:R-:W-:Y:S02]  /*35f0*/  SHF.L.U32 R191, R173, 0x10, RZ ;  /* 0x00000010adbf7819 */ /* 0x000fe400000006ff */
[----:B------:R-:W-:Y:S01]  /*3600*/  F2FP.BF16.F32.PACK_AB R186, R186, R185 ;  /* 0x000000b9baba723e */ /* 0x000fe200000010ff */
[----:B------:R-:W-:Y:S01]  /*3610*/  FFMA.FTZ R185, R17, R188, R189 ;  /* 0x000000bc11b97223 */ /* 0x000fe200000100bd */
[----:B------:R-:W-:Y:S01]  /*3620*/  F2FP.BF16.F32.PACK_AB R187, R190, R187 ;  /* 0x000000bbbebb723e */ /* 0x000fe200000010ff */
[----:B------:R-:W-:Y:S01]  /*3630*/  FADD.FTZ R177, R14, -R177 ;  /* 0x800000b10eb17221 */ /* 0x000fe20000010000 */
[----:B------:R-:W-:-:S02]  /*3640*/  IMAD.U32 R190, R172, 0x10000, RZ ;  /* 0x00010000acbe7824 */ /* 0x000fc400078e00ff */
[----:B------:R-:W-:Y:S01]  /*3650*/  FADD.FTZ R185, R12, -R185 ;  /* 0x800000b90cb97221 */ /* 0x000fe20000010000 */
[C---:B------:R-:W-:Y:S02]  /*3660*/  LOP3.LUT P6, RZ, R236.reuse, 0xff0000, RZ, 0xc0, !PT ;  /* 0x00ff0000ecff7812 */ /* 0x040fe400078cc0ff */
[----:B------:R-:W-:Y:S01]  /*3670*/  LOP3.LUT P0, RZ, R236, 0xff000000, RZ, 0xc0, !PT ;  /* 0xff000000ecff7812 */ /* 0x000fe2000780c0ff */
[C---:B------:R-:W-:Y:S01]  /*3680*/  FFMA.FTZ R191, R202.reuse, R185, R191 ;  /* 0x000000b9cabf7223 */ /* 0x040fe200000100bf */
[----:B------:R-:W-:Y:S01]  /*3690*/  FFMA.FTZ R185, R202, R177, R190 ;  /* 0x000000b1cab97223 */ /* 0x000fe200000100be */
[----:B------:R-:W-:Y:S02]  /*36a0*/  LOP3.LUT P1, RZ, R236, 0xff, RZ, 0xc0, !PT ;  /* 0x000000ffecff7812 */ /* 0x000fe4000782c0ff */
[----:B------:R-:W-:Y:S01]  /*36b0*/  FMUL.FTZ R192, R191, UR13 ;  /* 0x0000000dbfc07c20 */ /* 0x000fe20008410000 */
[C---:B------:R-:W-:Y:S01]  /*36c0*/  F2FP.BF16.F32.PACK_AB R177, R176.reuse, R191 ;  /* 0x000000bfb0b1723e */ /* 0x040fe200000010ff */
[----:B------:R-:W-:Y:S01]  /*36d0*/  FMUL.FTZ R191, R176, UR13 ;  /* 0x0000000db0bf7c20 */ /* 0x000fe20008410000 */
        /* <DEDUP_REMOVED lines=11> */
.L_x_1110:
        /* <DEDUP_REMOVED lines=14> */
[C---:B------:R-:W-:Y:S01]  /*3870*/  LOP3.LUT P1, RZ, R247.reuse, 0xff0000, RZ, 0xc0, !PT ;  /* 0x00ff0000f7ff7812 */ /* 0x040fe2000782c0ff */
[----:B------:R-:W-:Y:S01]  /*3880*/  FADD.FTZ R191, R14, -R191 ;  /* 0x800000bf0ebf7221 */ /* 0x000fe20000010000 */
[C---:B-----5:R-:W-:Y:S01]  /*3890*/  FMUL.FTZ R169, R202.reuse, R169 ;  /* 0x000000a9caa97220 */ /* 0x060fe20000410000 */
[C---:B------:R-:W-:Y:S01]  /*38a0*/  FMUL.FTZ R171, R202.reuse, R171 ;  /* 0x000000abcaab7220 */ /* 0x040fe20000410000 */
[----:B------:R-:W-:Y:S01]  /*38b0*/  ISETP.GE.U32.AND.EX P0, PT, R247, 0x1000000, PT, P0 ;  /* 0x01000000f700780c */ /* 0x000fe20003f06100 */
[----:B------:R-:W-:Y:S01]  /*38c0*/  FMUL.FTZ R191, R202, R191 ;  /* 0x000000bfcabf7220 */ /* 0x000fe20000410000 */
[----:B------:R-:W-:Y:S01]  /*38d0*/  FMUL.FTZ R170, R169, UR13 ;  /* 0x0000000da9aa7c20 */ /* 0x000fe20008410000 */
[----:B------:R-:W-:Y:S01]  /*38e0*/  FMUL.FTZ R184, R171, UR13 ;  /* 0x0000000dabb87c20 */ /* 0x000fe20008410000 */
[----:B------:R-:W-:Y:S01]  /*38f0*/  FFMA.FTZ R169, R15, R188, R189 ;  /* 0x000000bc0fa97223 */ /* 0x000fe200000100bd */
[----:B------:R-:W-:-:S02]  /*3900*/  LOP3.LUT P6, RZ, R237, 0xff0000, RZ, 0xc0, !PT ;  /* 0x00ff0000edff7812 */ /* 0x000fc400078cc0ff */
[----:B------:R-:W-:Y:S01]  /*3910*/  FSEL R171, R170, RZ, P1 ;  /* 0x000000ffaaab7208 */ /* 0x000fe20000800000 */
[----:B------:R-:W-:Y:S01]  /*3920*/  FADD.FTZ R169, R10, -R169 ;  /* 0x800000a90aa97221 */ /* 0x000fe20000010000 */
[----:B------:R-:W-:Y:S02]  /*3930*/  FSEL R168, R184, RZ, P0 ;  /* 0x000000ffb8a87208 */ /* 0x000fe40000000000 */
[----:B------:R-:W-:Y:S01]  /*3940*/  ISETP.GE.U32.AND P0, PT, R236, RZ, PT ;  /* 0x000000ffec00720c */ /* 0x000fe20003f06070 */
[----:B------:R-:W-:Y:S01]  /*3950*/  FMUL.FTZ R169, R202, R169 ;  /* 0x000000a9caa97220 */ /* 0x000fe20000410000 */
[----:B------:R-:W-:Y:S01]  /*3960*/  F2FP.BF16.F32.PACK_AB R171, R168, R171 ;  /* 0x000000aba8ab723e */ /* 0x000fe200000010ff */
[----:B------:R-:W-:Y:S01]  /*3970*/  FFMA.FTZ R168, R222, R188, R189 ;  /* 0x000000bcdea87223 */ /* 0x000fe200000100bd */
[----:B------:R-:W-:Y:S02]  /*3980*/  ISETP.GE.U32.AND.EX P0, PT, R237, 0x1000000, PT, P0 ;  /* 0x01000000ed00780c */ /* 0x000fe40003f06100 */
[----:B------:R-:W-:Y:S01]  /*3990*/  LOP3.LUT P1, RZ, R247, 0xff, RZ, 0xc0, !PT ;  /* 0x000000fff7ff7812 */ /* 0x000fe2000782c0ff */
[----:B------:R-:W-:Y:S01]  /*39a0*/  FADD.FTZ R185, R221, -R168 ;  /* 0x800000a8ddb97221 */ /* 0x000fe20000010000 */
[----:B------:R-:W-:Y:S01]  /*39b0*/  FMUL.FTZ R168, R169, UR13 ;  /* 0x0000000da9a87c20 */ /* 0x000fe20008410000 */
[----:B------:R-:W-:-:S02]  /*39c0*/  FSEL R184, R184, RZ, P0 ;  /* 0x000000ffb8b87208 */ /* 0x000fc40000000000 */
[----:B------:R-:W-:Y:S01]  /*39d0*/  FMUL.FTZ R185, R202, R185 ;  /* 0x000000b9cab97220 */ /* 0x000fe20000410000 */
[----:B------:R-:W-:Y:S02]  /*39e0*/  LOP3.LUT P0, RZ, R247, 0xff00, RZ, 0xc0, !PT ;  /* 0x0000ff00f7ff7812 */ /* 0x000fe4000780c0ff */
[----:B------:R-:W-:Y:S01]  /*39f0*/  FSEL R187, R170, RZ, P6 ;  /* 0x000000ffaabb7208 */ /* 0x000fe20003000000 */
[----:B------:R-:W-:Y:S01]  /*3a00*/  FMUL.FTZ R185, R185, UR13 ;  /* 0x0000000db9b97c20 */ /* 0x000fe20008410000 */
[----:B------:R-:W-:Y:S02]  /*3a10*/  FSEL R170, R168, RZ, P1 ;  /* 0x000000ffa8aa7208 */ /* 0x000fe40000800000 */
[----:B------:R-:W-:Y:S02]  /*3a20*/  LOP3.LUT P1, RZ, R237, 0xff00, RZ, 0xc0, !PT ;  /* 0x0000ff00edff7812 */ /* 0x000fe4000782c0ff */
[----:B------:R-:W-:Y:S02]  /*3a30*/  FSEL R169, R185, RZ, P0 ;  /* 0x000000ffb9a97208 */ /* 0x000fe40000000000 */
[----:B------:R-:W-:-:S02]  /*3a40*/  LOP3.LUT P0, RZ, R237, 0xff, RZ, 0xc0, !PT ;  /* 0x000000ffedff7812 */ /* 0x000fc4000780c0ff */
[----:B------:R-:W-:Y:S01]  /*3a50*/  F2FP.BF16.F32.PACK_AB R170, R169, R170 ;  /* 0x000000aaa9aa723e */ /* 0x000fe200000010ff */
[-CC-:B------:R-:W-:Y:S01]  /*3a60*/  FFMA.FTZ R169, R17, R188.reuse, R189.reuse ;  /* 0x000000bc11a97223 */ /* 0x180fe200000100bd */
[----:B------:R-:W-:Y:S01]  /*3a70*/  FSEL R186, R168, RZ, P0 ;  /* 0x000000ffa8ba7208 */ /* 0x000fe20000000000 */
[----:B------:R-:W-:Y:S01]  /*3a80*/  FFMA.FTZ R168, R216, R188, R189 ;  /* 0x000000bcd8a87223 */ /* 0x000fe200000100bd */
[----:B------:R-:W-:Y:S01]  /*3a90*/  FSEL R185, R185, RZ, P1 ;  /* 0x000000ffb9b97208 */ /* 0x000fe20000800000 */
[----:B------:R-:W-:Y:S01]  /*3aa0*/  FADD.FTZ R169, R12, -R169 ;  /* 0x800000a90ca97221 */ /* 0x000fe20000010000 */
[----:B------:R-:W-:Y:S02]  /*3ab0*/  F2FP.BF16.F32.PACK_AB R187, R184, R187 ;  /* 0x000000bbb8bb723e */ /* 0x000fe400000010ff */
[----:B------:R-:W-:Y:S01]  /*3ac0*/  F2FP.BF16.F32.PACK_AB R186, R185, R186 ;  /* 0x000000bab9ba723e */ /* 0x000fe200000010ff */
[----:B------:R-:W-:Y:S01]  /*3ad0*/  FADD.FTZ R185, R215, -R168 ;  /* 0x800000a8d7b97221 */ /* 0x000fe20000010000 */
[----:B------:R-:W-:Y:S01]  /*3ae0*/  FMUL.FTZ R169, R202, R169 ;  /* 0x000000a9caa97220 */ /* 0x000fe20000410000 */
[----:B------:R-:W-:-:S02]  /*3af0*/  LOP3.LUT P6, RZ, R236, 0xff0000, RZ, 0xc0, !PT ;  /* 0x00ff0000ecff7812 */ /* 0x000fc400078cc0ff */
[----:B------:R-:W-:Y:S01]  /*3b00*/  FMUL.FTZ R185, R202, R185 ;  /* 0x000000b9cab97220 */ /* 0x000fe20000410000 */
[----:B------:R-:W-:Y:S01]  /*3b10*/  FMUL.FTZ R169, R169, UR13 ;  /* 0x0000000da9a97c20 */ /* 0x000fe20008410000 */
[C---:B------:R-:W-:Y:S02]  /*3b20*/  LOP3.LUT P1, RZ, R246.reuse, 0xff0000, RZ, 0xc0, !PT ;  /* 0x00ff0000f6ff7812 */ /* 0x040fe4000782c0ff */
[----:B------:R-:W-:Y:S01]  /*3b30*/  FMUL.FTZ R184, R185, UR13 ;  /* 0x0000000db9b87c20 */ /* 0x000fe20008410000 */
[----:B------:R-:W-:Y:S02]  /*3b40*/  LOP3.LUT P0, RZ, R246, 0xff000000, RZ, 0xc0, !PT ;  /* 0xff000000f6ff7812 */ /* 0x000fe4000780c0ff */
[C---:B------:R-:W-:Y:S02]  /*3b50*/  FSEL R185, R169.reuse, RZ, P6 ;  /* 0x000000ffa9b97208 */ /* 0x040fe40003000000 */
[----:B------:R-:W-:Y:S02]  /*3b60*/  FSEL R169, R169, RZ, P1 ;  /* 0x000000ffa9a97208 */ /* 0x000fe40000800000 */
[----:B------:R-:W-:-:S02]  /*3b70*/  FSEL R168, R184, RZ, P0 ;  /* 0x000000ffb8a87208 */ /* 0x000fc40000000000 */
[----:B------:R-:W-:Y:S02]  /*3b80*/  LOP3.LUT P6, RZ, R236, 0xff000000, RZ, 0xc0, !PT ;  /* 0xff000000ecff7812 */ /* 0x000fe400078cc0ff */
[----:B------:R-:W-:Y:S01]  /*3b90*/  F2FP.BF16.F32.PACK_AB R169, R168, R169 ;  /* 0x000000a9a8a9723e */ /* 0x000fe200000010ff */
[----:B------:R-:W-:Y:S01]  /*3ba0*/  FFMA.FTZ R168, R198, R188, R189 ;  /* 0x000000bcc6a87223 */ /* 0x000fe200000100bd */
[----:B------:R-:W-:Y:S02]  /*3bb0*/  FSEL R184, R184, RZ, P6 ;  /* 0x000000ffb8b87208 */ /* 0x000fe40003000000 */
[----:B------:R-:W-:Y:S01]  /*3bc0*/  LOP3.LUT P6, RZ, R236, 0xff00, RZ, 0xc0, !PT ;  /* 0x0000ff00ecff7812 */ /* 0x000fe200078cc0ff */
[----:B------:R-:W-:Y:S01]  /*3bd0*/  FADD.FTZ R193, R199, -R168 ;  /* 0x800000a8c7c17221 */ /* 0x000fe20000010000 */
[----:B------:R-:W-:Y:S01]  /*3be0*/  F2FP.BF16.F32.PACK_AB R185, R184, R185 ;  /* 0x000000b9b8b9723e */ /* 0x000fe200000010ff */
[----:B------:R-:W-:Y:S01]  /*3bf0*/  FMUL.FTZ R184, R191, UR13 ;  /* 0x0000000dbfb87c20 */ /* 0x000fe20008410000 */
[----:B------:R-:W-:Y:S01]  /*3c00*/  LOP3.LUT P1, RZ, R246, 0xff, RZ, 0xc0, !PT ;  /* 0x000000fff6ff7812 */ /* 0x000fe2000782c0ff */
[----:B------:R-:W-:Y:S01]  /*3c10*/  FMUL.FTZ R193, R202, R193 ;  /* 0x000000c1cac17220 */ /* 0x000fe20000410000 */
[----:B------:R-:W-:-:S02]  /*3c20*/  LOP3.LUT P0, RZ, R246, 0xff00, RZ, 0xc0, !PT ;  /* 0x0000ff00f6ff7812 */ /* 0x000fc4000780c0ff */
[----:B------:R-:W-:Y:S01]  /*3c30*/  FSEL R168, R184, RZ, P1 ;  /* 0x000000ffb8a87208 */ /* 0x000fe20000800000 */
[----:B------:R-:W-:-:S05]  /*3c40*/  FMUL.FTZ R193, R193, UR13 ;  /* 0x0000000dc1c17c20 */ /* 0x000fca0008410000 */
[C---:B------:R-:W-:Y:S02]  /*3c50*/  FSEL R195, R193.reuse, RZ, P6 ;  /* 0x000000ffc1c37208 */ /* 0x040fe40003000000 */
[----:B------:R-:W-:Y:S02]  /*3c60*/  LOP3.LUT P6, RZ, R236, 0xff, RZ, 0xc0, !PT ;  /* 0x000000ffecff7812 */ /* 0x000fe400078cc0ff */
[----:B------:R-:W-:Y:S02]  /*3c70*/  FSEL R191, R193, RZ, P0 ;  /* 0x000000ffc1bf7208 */ /* 0x000fe40000000000 */
[----:B------:R-:W-:Y:S02]  /*3c80*/  FSEL R184, R184, RZ, P6 ;  /* 0x000000ffb8b87208 */ /* 0x000fe40003000000 */
[----:B------:R-:W-:Y:S02]  /*3c90*/  F2FP.BF16.F32.PACK_AB R168, R191, R168 ;  /* 0x000000a8bfa8723e */ /* 0x000fe400000010ff */
[----:B------:R-:W-:Y:S01]  /*3ca0*/  F2FP.BF16.F32.PACK_AB R184, R195, R184 ;  /* 0x000000b8c3b8723e */ /* 0x000fe200000010ff */
[----:B------:R-:W-:Y:S06]  /*3cb0*/  BRA `(.L_x_1113) ;  /* 0x0000001000147947 */ /* 0x000fec0003800000 */
.L_x_1116:
[-CC-:B------:R-:W-:Y:S01]  /*3cc0*/  FFMA.FTZ R169, R13, R188.reuse, R189.reuse ;  /* 0x000000bc0da97223 */ /* 0x180fe200000100bd */
[-CC-:B------:R-:W-:Y:S01]  /*3cd0*/  FFMA.FTZ R176, R230, R188.reuse, R189.reuse ;  /* 0x000000bce6b07223 */ /* 0x180fe200000100bd */
[-C--:B------:R-:W-:Y:S01]  /*3ce0*/  FFMA.FTZ R168, R222, R188.reuse, R189 ;  /* 0x000000bcdea87223 */ /* 0x080fe200000100bd */
[----:B------:R-:W-:Y:S01]  /*3cf0*/  LOP3.LUT P0, RZ, R237, 0xff0000, RZ, 0xc0, !PT ;  /* 0x00ff0000edff7812 */ /* 0x000fe2000780c0ff */
[----:B------:R-:W-:Y:S01]  /*3d00*/  FADD.FTZ R169, R8, -R169 ;  /* 0x800000a908a97221 */ /* 0x000fe20000010000 */
[----:B------:R-:W-:Y:S01]  /*3d10*/  FADD.FTZ R177, R229, -R176 ;  /* 0x800000b0e5b17221 */ /* 0x000fe20000010000 */
[----:B------:R-:W-:Y:S01]  /*3d20*/  LOP3.LUT P6, RZ, R247, 0xff0000, RZ, 0xc0, !PT ;  /* 0x00ff0000f7ff7812 */ /* 0x000fe200078cc0ff */
[----:B------:R-:W-:Y:S01]  /*3d30*/  FADD.FTZ R171, R221, -R168 ;  /* 0x800000a8ddab7221 */ /* 0x000fe20000010000 */
[C---:B-----5:R-:W-:Y:S01]  /*3d40*/  FMUL.FTZ R179, R202.reuse, R169 ;  /* 0x000000a9cab37220 */ /* 0x060fe20000410000 */
[-C--:B------:R-:W-:Y:S01]  /*3d50*/  FFMA.FTZ R169, R15, R188.reuse, R189 ;  /* 0x000000bc0fa97223 */ /* 0x080fe200000100bd */
[----:B------:R-:W-:Y:S01]  /*3d60*/  FMUL.FTZ R176, R202, R177 ;  /* 0x000000b1cab07220 */ /* 0x000fe20000410000 */
[----:B------:R-:W-:Y:S01]  /*3d70*/  ISETP.GE.U32.AND P1, PT, R236, RZ, PT ;  /* 0x000000ffec00720c */ /* 0x000fe20003f26070 */
[----:B------:R-:W-:Y:S01]  /*3d80*/  FMUL.FTZ R170, R179, UR13 ;  /* 0x0000000db3aa7c20 */ /* 0x000fe20008410000 */
[----:B------:R-:W-:Y:S01]  /*3d90*/  FADD.FTZ R169, R10, -R169 ;  /* 0x800000a90aa97221 */ /* 0x000fe20000010000 */
[----:B------:R-:W-:Y:S01]  /*3da0*/  FMUL.FTZ R178, R202, R171 ;  /* 0x000000abcab27220 */ /* 0x000fe20000410000 */
[----:B------:R-:W-:Y:S01]  /*3db0*/  ISETP.GE.U32.AND.EX P1, PT, R237, 0x1000000, PT, P1 ;  /* 0x01000000ed00780c */ /* 0x000fe20003f26110 */
[----:B0-----:R-:W-:Y:S01]  /*3dc0*/  FFMA.FTZ R191, R3, R188, R189 ;  /* 0x000000bc03bf7223 */ /* 0x001fe200000100bd */
[----:B------:R-:W-:Y:S01]  /*3dd0*/  FSEL R187, R170, RZ, P0 ;  /* 0x000000ffaabb7208 */ /* 0x000fe20000000000 */
[----:B------:R-:W-:Y:S01]  /*3de0*/  FMUL.FTZ R169, R202, R169 ;  /* 0x000000a9caa97220 */ /* 0x000fe20000410000 */
[----:B------:R-:W-:Y:S01]  /*3df0*/  FSEL R168, R170, RZ, P6 ;  /* 0x000000ffaaa87208 */ /* 0x000fe20003000000 */
[----:B------:R-:W-:Y:S01]  /*3e00*/  FMUL.FTZ R170, R176, UR13 ;  /* 0x0000000db0aa7c20 */ /* 0x000fe20008410000 */
[----:B------:R-:W-:Y:S01]  /*3e10*/  ISETP.GE.U32.AND P0, PT, R246, RZ, PT ;  /* 0x000000fff600720c */ /* 0x000fe20003f06070 */
[----:B------:R-:W-:Y:S01]  /*3e20*/  FMUL.FTZ R177, R178, UR13 ;  /* 0x0000000db2b17c20 */ /* 0x000fe20008410000 */
[----:B------:R-:W-:Y:S01]  /*3e30*/  F2FP.BF16.F32.PACK_AB R179, R176, R179 ;  /* 0x000000b3b0b3723e */ /* 0x000fe200000010ff */
[----:B------:R-:W-:Y:S01]  /*3e40*/  FMUL.FTZ R176, R169, UR13 ;  /* 0x0000000da9b07c20 */ /* 0x000fe20008410000 */
[----:B------:R-:W-:Y:S01]  /*3e50*/  ISETP.GE.U32.AND.EX P0, PT, R247, 0x1000000, PT, P0 ;  /* 0x01000000f700780c */ /* 0x000fe20003f06100 */
[----:B------:R-:W-:Y:S01]  /*3e60*/  FADD.FTZ R191, R14, -R191 ;  /* 0x800000bf0ebf7221 */ /* 0x000fe20000010000 */
[----:B------:R-:W-:-:S02]  /*3e70*/  FSEL R184, R170, RZ, P1 ;  /* 0x000000ffaab87208 */ /* 0x000fc40000800000 */
[C---:B------:R-:W-:Y:S01]  /*3e80*/  LOP3.LUT P6, RZ, R247.reuse, 0xff, RZ, 0xc0, !PT ;  /* 0x000000fff7ff7812 */ /* 0x040fe200078cc0ff */
[----:B------:R-:W-:Y:S01]  /*3e90*/  FMUL.FTZ R191, R202, R191 ;  /* 0x000000bfcabf7220 */ /* 0x000fe20000410000 */
[----:B------:R-:W-:Y:S02]  /*3ea0*/  LOP3.LUT P1, RZ, R247, 0xff00, RZ, 0xc0, !PT ;  /* 0x0000ff00f7ff7812 */ /* 0x000fe4000782c0ff */
[----:B------:R-:W-:Y:S02]  /*3eb0*/  F2FP.BF16.F32.PACK_AB R178, R178, R169 ;  /* 0x000000a9b2b2723e */ /* 0x000fe400000010ff */
[----:B------:R-:W-:Y:S02]  /*3ec0*/  FSEL R171, R170, RZ, P0 ;  /* 0x000000ffaaab7208 */ /* 0x000fe40000000000 */
[----:B------:R-:W-:Y:S02]  /*3ed0*/  FSEL R170, R176, RZ, P6 ;  /* 0x000000ffb0aa7208 */ /* 0x000fe40003000000 */
[----:B------:R-:W-:-:S02]  /*3ee0*/  FSEL R169, R177, RZ, P1 ;  /* 0x000000ffb1a97208 */ /* 0x000fc40000800000 */
[----:B------:R-:W-:Y:S01]  /*3ef0*/  F2FP.BF16.F32.PACK_AB R171, R171, R168 ;  /* 0x000000a8abab723e */ /* 0x000fe200000010ff */
[--C-:B------:R-:W-:Y:S01]  /*3f00*/  FFMA.FTZ R168, R216, R188, R189.reuse ;  /* 0x000000bcd8a87223 */ /* 0x100fe200000100bd */
[----:B------:R-:W-:Y:S01]  /*3f10*/  F2FP.BF16.F32.PACK_AB R170, R169, R170 ;  /* 0x000000aaa9aa723e */ /* 0x000fe200000010ff */
[----:B------:R-:W-:Y:S01]  /*3f20*/  FFMA.FTZ R169, R17, R188, R189 ;  /* 0x000000bc11a97223 */ /* 0x000fe200000100bd */
[C---:B------:R-:W-:Y:S02]  /*3f30*/  LOP3.LUT P1, RZ, R237.reuse, 0xff00, RZ, 0xc0, !PT ;  /* 0x0000ff00edff7812 */ /* 0x040fe4000782c0ff */
[----:B------:R-:W-:Y:S01]  /*3f40*/  LOP3.LUT P0, RZ, R237, 0xff, RZ, 0xc0, !PT ;  /* 0x000000ffedff7812 */ /* 0x000fe2000780c0ff */
[----:B------:R-:W-:Y:S01]  /*3f50*/  FADD.FTZ R169, R12, -R169 ;  /* 0x800000a90ca97221 */ /* 0x000fe20000010000 */
[----:B------:R-:W-:Y:S01]  /*3f60*/  FSEL R185, R177, RZ, P1 ;  /* 0x000000ffb1b97208 */ /* 0x000fe20000800000 */
[----:B------:R-:W-:Y:S01]  /*3f70*/  FADD.FTZ R177, R215, -R168 ;  /* 0x800000a8d7b17221 */ /* 0x000fe20000010000 */
[----:B------:R-:W-:Y:S01]  /*3f80*/  FSEL R186, R176, RZ, P0 ;  /* 0x000000ffb0ba7208 */ /* 0x000fe20000000000 */
[----:B------:R-:W-:Y:S01]  /*3f90*/  FMUL.FTZ R169, R202, R169 ;  /* 0x000000a9caa97220 */ /* 0x000fe20000410000 */
[----:B------:R-:W-:Y:S01]  /*3fa0*/  LOP3.LUT P6, RZ, R236, 0xff0000, RZ, 0xc0, !PT ;  /* 0x00ff0000ecff7812 */ /* 0x000fe200078cc0ff */
[----:B------:R-:W-:Y:S01]  /*3fb0*/  FMUL.FTZ R176, R202, R177 ;  /* 0x000000b1cab07220 */ /* 0x000fe20000410000 */
[C---:B------:R-:W-:Y:S01]  /*3fc0*/  LOP3.LUT P1, RZ, R246.reuse, 0xff0000, RZ, 0xc0, !PT ;  /* 0x00ff0000f6ff7812 */ /* 0x040fe2000782c0ff */
[----:B------:R-:W-:Y:S01]  /*3fd0*/  FMUL.FTZ R168, R169, UR13 ;  /* 0x0000000da9a87c20 */ /* 0x000fe20008410000 */
[----:B------:R-:W-:-:S02]  /*3fe0*/  LOP3.LUT P0, RZ, R246, 0xff000000, RZ, 0xc0, !PT ;  /* 0xff000000f6ff7812 */ /* 0x000fc4000780c0ff */
[C---:B------:R-:W-:Y:S01]  /*3ff0*/  F2FP.BF16.F32.PACK_AB R177, R176.reuse, R169 ;  /* 0x000000a9b0b1723e */ /* 0x040fe200000010ff */
[----:B------:R-:W-:Y:S01]  /*4000*/  FMUL.FTZ R176, R176, UR13 ;  /* 0x0000000db0b07c20 */ /* 0x000fe20008410000 */
[----:B------:R-:W-:Y:S02]  /*4010*/  F2FP.BF16.F32.PACK_AB R186, R185, R186 ;  /* 0x000000bab9ba723e */ /* 0x000fe400000010ff */
[C---:B------:R-:W-:Y:S02]  /*4020*/  FSEL R185, R168.reuse, RZ, P6 ;  /* 0x000000ffa8b97208 */ /* 0x040fe40003000000 */
[----:B------:R-:W-:Y:S02]  /*4030*/  FSEL R169, R168, RZ, P1 ;  /* 0x000000ffa8a97208 */ /* 0x000fe40000800000 */
[----:B------:R-:W-:Y:S02]  /*4040*/  FSEL R168, R176, RZ, P0 ;  /* 0x000000ffb0a87208 */ /* 0x000fe40000000000 */
[----:B------:R-:W-:-:S02]  /*4050*/  LOP3.LUT P6, RZ, R236, 0xff000000, RZ, 0xc0, !PT ;  /* 0xff000000ecff7812 */ /* 0x000fc400078cc0ff */
[----:B------:R-:W-:Y:S01]  /*4060*/  F2FP.BF16.F32.PACK_AB R169, R168, R169 ;  /* 0x000000a9a8a9723e */ /* 0x000fe200000010ff */
[----:B------:R-:W-:Y:S01]  /*4070*/  FFMA.FTZ R168, R198, R188, R189 ;  /* 0x000000bcc6a87223 */ /* 0x000fe200000100bd */
[----:B------:R-:W-:Y:S02]  /*4080*/  FSEL R176, R176, RZ, P6 ;  /* 0x000000ffb0b07208 */ /* 0x000fe40003000000 */
[----:B------:R-:W-:Y:S01]  /*4090*/  LOP3.LUT P6, RZ, R236, 0xff00, RZ, 0xc0, !PT ;  /* 0x0000ff00ecff7812 */ /* 0x000fe200078cc0ff */
[----:B------:R-:W-:Y:S01]  /*40a0*/  FADD.FTZ R193, R199, -R168 ;  /* 0x800000a8c7c17221 */ /* 0x000fe20000010000 */
[----:B------:R-:W-:Y:S02]  /*40b0*/  F2FP.BF16.F32.PACK_AB R185, R176, R185 ;  /* 0x000000b9b0b9723e */ /* 0x000fe400000010ff */
[----:B------:R-:W-:Y:S01]  /*40c0*/  LOP3.LUT P0, RZ, R246, 0xff00, RZ, 0xc0, !PT ;  /* 0x0000ff00f6ff7812 */ /* 0x000fe2000780c0ff */
[----:B------:R-:W-:Y:S01]  /*40d0*/  FMUL.FTZ R176, R202, R193 ;  /* 0x000000c1cab07220 */ /* 0x000fe20000410000 */
[----:B------:R-:W-:-:S02]  /*40e0*/  LOP3.LUT P1, RZ, R246, 0xff, RZ, 0xc0, !PT ;  /* 0x000000fff6ff7812 */ /* 0x000fc4000782c0ff */
[----:B------:R-:W-:Y:S01]  /*40f0*/  F2FP.BF16.F32.PACK_AB R187, R184, R187 ;  /* 0x000000bbb8bb723e */ /* 0x000fe200000010ff */
[C---:B------:R-:W-:Y:S01]  /*4100*/  FMUL.FTZ R168, R176.reuse, UR13 ;  /* 0x0000000db0a87c20 */ /* 0x040fe20008410000 */
[----:B------:R-:W-:Y:S01]  /*4110*/  F2FP.BF16.F32.PACK_AB R176, R176, R191 ;  /* 0x000000bfb0b0723e */ /* 0x000fe200000010ff */
[----:B------:R-:W-:-:S03]  /*4120*/  FMUL.FTZ R191, R191, UR13 ;  /* 0x0000000dbfbf7c20 */ /* 0x000fc60008410000 */
[----:B------:R-:W-:Y:S02]  /*4130*/  FSEL R193, R168, RZ, P6 ;  /* 0x000000ffa8c17208 */ /* 0x000fe40003000000 */
[----:B------:R-:W-:Y:S02]  /*4140*/  LOP3.LUT P6, RZ, R236, 0xff, RZ, 0xc0, !PT ;  /* 0x000000ffecff7812 */ /* 0x000fe400078cc0ff */
[----:B------:R-:W-:Y:S02]  /*4150*/  FSEL R195, R168, RZ, P0 ;  /* 0x000000ffa8c37208 */ /* 0x000fe40000000000 */
[C---:B------:R-:W-:Y:S02]  /*4160*/  FSEL R168, R191.reuse, RZ, P1 ;  /* 0x000000ffbfa87208 */ /* 0x040fe40000800000 */
[----:B------:R-:W-:Y:S02]  /*4170*/  FSEL R184, R191, RZ, P6 ;  /* 0x000000ffbfb87208 */ /* 0x000fe40003000000 */
[----:B------:R-:W-:-:S02]  /*4180*/  F2FP.BF16.F32.PACK_AB R168, R195, R168 ;  /* 0x000000a8c3a8723e */ /* 0x000fc400000010ff */
[----:B------:R-:W-:Y:S01]  /*4190*/  F2FP.BF16.F32.PACK_AB R184, R193, R184 ;  /* 0x000000b8c1b8723e */ /* 0x000fe200000010ff */
[----:B------:R-:W-:Y:S06]  /*41a0*/  BRA `(.L_x_1113) ;  /* 0x0000000800d87947 */ /* 0x000fec0003800000 */
.L_x_1115:
        /* <DEDUP_REMOVED lines=8> */
[----:B------:R-:W-:Y:S01]  /*4230*/  LOP3.LUT P6, RZ, R237, 0xff0000, RZ, 0xc0, !PT ;  /* 0x00ff0000edff7812 */ /* 0x000fe200078cc0ff */
[----:B0-----:R-:W-:Y:S01]  /*4240*/  IMAD.U32 R191, R174, 0x10000, RZ ;  /* 0x00010000aebf7824 */ /* 0x001fe200078e00ff */
[----:B------:R-:W-:Y:S01]  /*4250*/  SHF.L.U32 R185, R168, 0x10, RZ ;  /* 0x00000010a8b97819 */ /* 0x000fe200000006ff */
[----:B------:R-:W-:Y:S01]  /*4260*/  FADD.FTZ R171, R229, -R170 ;  /* 0x800000aae5ab7221 */ /* 0x000fe20000010000 */
[----:B------:R-:W-:Y:S01]  /*4270*/  PRMT R168, R174, 0x7632, R168 ;  /* 0x00007632aea87816 */ /* 0x000fe200000000a8 */
[----:B------:R-:W-:Y:S01]  /*4280*/  FFMA.FTZ R170, R222, R188, R189 ;  /* 0x000000bcdeaa7223 */ /* 0x000fe200000100bd */
[----:B------:R-:W-:Y:S01]  /*4290*/  ISETP.GE.U32.AND P1, PT, R246, RZ, PT ;  /* 0x000000fff600720c */ /* 0x000fe20003f26070 */
[----:B-----5:R-:W-:Y:S01]  /*42a0*/  FFMA.FTZ R190, R202, R171, R185 ;  /* 0x000000abcabe7223 */ /* 0x020fe200000100b9 */
[----:B------:R-:W-:Y:S01]  /*42b0*/  SHF.L.U32 R185, R175, 0x10, RZ ;  /* 0x00000010afb97819 */ /* 0x000fe200000006ff */
[----:B------:R-:W-:Y:S01]  /*42c0*/  FADD.FTZ R171, R8, -R169 ;  /* 0x800000a908ab7221 */ /* 0x000fe20000010000 */
[----:B------:R-:W-:-:S02]  /*42d0*/  IMAD.U32 R184, R168, 0x10000, RZ ;  /* 0x00010000a8b87824 */ /* 0x000fc400078e00ff */
[----:B------:R-:W-:Y:S01]  /*42e0*/  FADD.FTZ R169, R221, -R170 ;  /* 0x800000aadda97221 */ /* 0x000fe20000010000 */
[-C--:B------:R-:W-:Y:S01]  /*42f0*/  FFMA.FTZ R168, R216, R188.reuse, R189 ;  /* 0x000000bcd8a87223 */ /* 0x080fe200000100bd */
[----:B------:R-:W-:Y:S01]  /*4300*/  FFMA.FTZ R186, R202, R171, R185 ;  /* 0x000000abcaba7223 */ /* 0x000fe200000100b9 */
[----:B------:R-:W-:Y:S01]  /*4310*/  FMUL.FTZ R190, R190, UR13 ;  /* 0x0000000dbebe7c20 */ /* 0x000fe20008410000 */
[----:B------:R-:W-:Y:S01]  /*4320*/  FFMA.FTZ R170, R202, R169, R184 ;  /* 0x000000a9caaa7223 */ /* 0x000fe200000100b8 */
[----:B------:R-:W-:Y:S01]  /*4330*/  PRMT R169, R173, 0x7632, R169 ;  /* 0x00007632ada97816 */ /* 0x000fe200000000a9 */
[--C-:B------:R-:W-:Y:S01]  /*4340*/  FADD.FTZ R185, R215, -R168.reuse ;  /* 0x800000a8d7b97221 */ /* 0x100fe20000010000 */
[----:B------:R-:W-:Y:S01]  /*4350*/  PRMT R168, R172, 0x7632, R168 ;  /* 0x00007632aca87816 */ /* 0x000fe200000000a8 */
[----:B------:R-:W-:Y:S01]  /*4360*/  FMUL.FTZ R186, R186, UR13 ;  /* 0x0000000dbaba7c20 */ /* 0x000fe20008410000 */
[----:B------:R-:W-:Y:S01]  /*4370*/  FFMA.FTZ R184, R198, R188, R189 ;  /* 0x000000bcc6b87223 */ /* 0x000fe200000100bd */
[----:B------:R-:W-:-:S02]  /*4380*/  SHF.L.U32 R169, R169, 0x10, RZ ;  /* 0x00000010a9a97819 */ /* 0x000fc400000006ff */
[----:B------:R-:W-:Y:S01]  /*4390*/  SHF.L.U32 R168, R168, 0x10, RZ ;  /* 0x00000010a8a87819 */ /* 0x000fe200000006ff */
[----:B------:R-:W-:Y:S01]  /*43a0*/  FADD.FTZ R171, R199, -R184 ;  /* 0x800000b8c7ab7221 */ /* 0x000fe20000010000 */
[----:B------:R-:W-:Y:S01]  /*43b0*/  FSEL R187, R186, RZ, P6 ;  /* 0x000000ffbabb7208 */ /* 0x000fe20003000000 */
[C---:B------:R-:W-:Y:S01]  /*43c0*/  FFMA.FTZ R169, R202.reuse, R185, R169 ;  /* 0x000000b9caa97223 */ /* 0x040fe200000100a9 */
[----:B------:R-:W-:Y:S01]  /*43d0*/  LOP3.LUT P6, RZ, R247, 0xff0000, RZ, 0xc0, !PT ;  /* 0x00ff0000f7ff7812 */ /* 0x000fe200078cc0ff */
[----:B------:R-:W-:Y:S01]  /*43e0*/  FFMA.FTZ R185, R15, R188, R189 ;  /* 0x000000bc0fb97223 */ /* 0x000fe200000100bd */
[----:B------:R-:W-:Y:S01]  /*43f0*/  ISETP.GE.U32.AND.EX P1, PT, R247, 0x1000000, PT, P1 ;  /* 0x01000000f700780c */ /* 0x000fe20003f26110 */
[----:B------:R-:W-:Y:S01]  /*4400*/  FFMA.FTZ R168, R202, R171, R168 ;  /* 0x000000abcaa87223 */ /* 0x000fe200000100a8 */
[----:B------:R-:W-:Y:S01]  /*4410*/  FSEL R171, R186, RZ, P6 ;  /* 0x000000ffbaab7208 */ /* 0x000fe20003000000 */
[----:B------:R-:W-:Y:S01]  /*4420*/  FADD.FTZ R185, R10, -R185 ;  /* 0x800000b90ab97221 */ /* 0x000fe20000010000 */
[----:B------:R-:W-:Y:S01]  /*4430*/  FSEL R184, R190, RZ, P1 ;  /* 0x000000ffbeb87208 */ /* 0x000fe20000800000 */
[----:B------:R-:W-:Y:S01]  /*4440*/  FMUL.FTZ R168, R168, UR13 ;  /* 0x0000000da8a87c20 */ /* 0x000fe20008410000 */
[----:B------:R-:W-:-:S02]  /*4450*/  ISETP.GE.U32.AND P0, PT, R236, RZ, PT ;  /* 0x000000ffec00720c */ /* 0x000fc40003f06070 */
[----:B------:R-:W-:Y:S01]  /*4460*/  F2FP.BF16.F32.PACK_AB R171, R184, R171 ;  /* 0x000000abb8ab723e */ /* 0x000fe200000010ff */
[----:B------:R-:W-:Y:S01]  /*4470*/  FFMA.FTZ R184, R202, R185, R191 ;  /* 0x000000b9cab87223 */ /* 0x000fe200000100bf */
[----:B------:R-:W-:Y:S01]  /*4480*/  ISETP.GE.U32.AND.EX P0, PT, R237, 0x1000000, PT, P0 ;  /* 0x01000000ed00780c */ /* 0x000fe20003f06100 */
[----:B------:R-:W-:Y:S01]  /*4490*/  FFMA.FTZ R185, R17, R188, R189 ;  /* 0x000000bc11b97223 */ /* 0x000fe200000100bd */
[----:B------:R-:W-:Y:S01]  /*44a0*/  SHF.L.U32 R191, R173, 0x10, RZ ;  /* 0x00000010adbf7819 */ /* 0x000fe200000006ff */
[----:B------:R-:W-:Y:S01]  /*44b0*/  FMUL.FTZ R184, R184, UR13 ;  /* 0x0000000db8b87c20 */ /* 0x000fe20008410000 */
[----:B------:R-:W-:Y:S01]  /*44c0*/  FSEL R190, R190, RZ, P0 ;  /* 0x000000ffbebe7208 */ /* 0x000fe20000000000 */
[----:B------:R-:W-:Y:S01]  /*44d0*/  FADD.FTZ R185, R12, -R185 ;  /* 0x800000b90cb97221 */ /* 0x000fe20000010000 */
[----:B------:R-:W-:Y:S02]  /*44e0*/  LOP3.LUT P6, RZ, R237, 0xff, RZ, 0xc0, !PT ;  /* 0x000000ffedff7812 */ /* 0x000fe400078cc0ff */
[----:B------:R-:W-:Y:S01]  /*44f0*/  F2FP.BF16.F32.PACK_AB R187, R190, R187 ;  /* 0x000000bbbebb723e */ /* 0x000fe200000010ff */
[----:B------:R-:W-:Y:S01]  /*4500*/  FMUL.FTZ R190, R170, UR13 ;  /* 0x0000000daabe7c20 */ /* 0x000fe20008410000 */
[----:B------:R-:W-:Y:S01]  /*4510*/  FSEL R186, R184, RZ, P6 ;  /* 0x000000ffb8ba7208 */ /* 0x000fe20003000000 */
[----:B------:R-:W-:Y:S01]  /*4520*/  FFMA.FTZ R191, R202, R185, R191 ;  /* 0x000000b9cabf7223 */ /* 0x000fe200000100bf */
[----:B------:R-:W-:-:S02]  /*4530*/  LOP3.LUT P1, RZ, R247, 0xff, RZ, 0xc0, !PT ;  /* 0x000000fff7ff7812 */ /* 0x000fc4000782c0ff */
[----:B------:R-:W-:Y:S01]  /*4540*/  LOP3.LUT P0, RZ, R247, 0xff00, RZ, 0xc0, !PT ;  /* 0x0000ff00f7ff7812 */ /* 0x000fe2000780c0ff */
[----:B------:R-:W-:Y:S01]  /*4550*/  FMUL.FTZ R191, R191, UR13 ;  /* 0x0000000dbfbf7c20 */ /* 0x000fe20008410000 */
[----:B------:R-:W-:Y:S02]  /*4560*/  LOP3.LUT P6, RZ, R237, 0xff00, RZ, 0xc0, !PT ;  /* 0x0000ff00edff7812 */ /* 0x000fe400078cc0ff */
[----:B------:R-:W-:Y:S02]  /*4570*/  FSEL R170, R184, RZ, P1 ;  /* 0x000000ffb8aa7208 */ /* 0x000fe40000800000 */
[C---:B------:R-:W-:Y:S02]  /*4580*/  FSEL R185, R190.reuse, RZ, P0 ;  /* 0x000000ffbeb97208 */ /* 0x040fe40000000000 */
[----:B------:R-:W-:Y:S01]  /*4590*/  FSEL R193, R190, RZ, P6 ;  /* 0x000000ffbec17208 */ /* 0x000fe20003000000 */
[----:B------:R-:W-:Y:S01]  /*45a0*/  FMUL.FTZ R190, R169, UR13 ;  /* 0x0000000da9be7c20 */ /* 0x000fe20008410000 */
[----:B------:R-:W-:-:S02]  /*45b0*/  LOP3.LUT P6, RZ, R236, 0xff0000, RZ, 0xc0, !PT ;  /* 0x00ff0000ecff7812 */ /* 0x000fc400078cc0ff */
[C---:B------:R-:W-:Y:S02]  /*45c0*/  LOP3.LUT P1, RZ, R246.reuse, 0xff0000, RZ, 0xc0, !PT ;  /* 0x00ff0000f6ff7812 */ /* 0x040fe4000782c0ff */
[----:B------:R-:W-:Y:S02]  /*45d0*/  F2FP.BF16.F32.PACK_AB R170, R185, R170 ;  /* 0x000000aab9aa723e */ /* 0x000fe400000010ff */
[C---:B------:R-:W-:Y:S02]  /*45e0*/  FSEL R185, R191.reuse, RZ, P6 ;  /* 0x000000ffbfb97208 */ /* 0x040fe40003000000 */
[----:B------:R-:W-:Y:S01]  /*45f0*/  FSEL R169, R191, RZ, P1 ;  /* 0x000000ffbfa97208 */ /* 0x000fe20000800000 */
[----:B------:R-:W-:Y:S01]  /*4600*/  FFMA.FTZ R191, R3, R188, R189 ;  /* 0x000000bc03bf7223 */ /* 0x000fe200000100bd */
[----:B------:R-:W-:Y:S02]  /*4610*/  F2FP.BF16.F32.PACK_AB R186, R193, R186 ;  /* 0x000000bac1ba723e */ /* 0x000fe400000010ff */
[----:B------:R-:W-:Y:S01]  /*4620*/  LOP3.LUT P0, RZ, R246, 0xff000000, RZ, 0xc0, !PT ;  /* 0xff000000f6ff7812 */ /* 0x000fe2000780c0ff */
[----:B------:R-:W-:Y:S01]  /*4630*/  FADD.FTZ R191, R14, -R191 ;  /* 0x800000bf0ebf7221 */ /* 0x000fe20000010000 */
[----:B------:R-:W-:-:S02]  /*4640*/  SHF.L.U32 R193, R172, 0x10, RZ ;  /* 0x00000010acc17819 */ /* 0x000fc400000006ff */
[----:B------:R-:W-:Y:S02]  /*4650*/  LOP3.LUT P6, RZ, R236, 0xff000000, RZ, 0xc0, !PT ;  /* 0xff000000ecff7812 */ /* 0x000fe400078cc0ff */
[----:B------:R-:W-:Y:S01]  /*4660*/  FSEL R184, R190, RZ, P0 ;  /* 0x000000ffbeb87208 */ /* 0x000fe20000000000 */
[----:B------:R-:W-:Y:S01]  /*4670*/  FFMA.FTZ R191, R202, R191, R193 ;  /* 0x000000bfcabf7223 */ /* 0x000fe200000100c1 */
[----:B------:R-:W-:Y:S02]  /*4680*/  FSEL R190, R190, RZ, P6 ;  /* 0x000000ffbebe7208 */ /* 0x000fe40003000000 */
[----:B------:R-:W-:Y:S02]  /*4690*/  LOP3.LUT P6, RZ, R236, 0xff00, RZ, 0xc0, !PT ;  /* 0x0000ff00ecff7812 */ /* 0x000fe400078cc0ff */
[----:B------:R-:W-:Y:S01]  /*46a0*/  F2FP.BF16.F32.PACK_AB R169, R184, R169 ;  /* 0x000000a9b8a9723e */ /* 0x000fe200000010ff */
[----:B------:R-:W-:Y:S01]  /*46b0*/  FMUL.FTZ R184, R191, UR13 ;  /* 0x0000000dbfb87c20 */ /* 0x000fe20008410000 */
[----:B------:R-:W-:-:S02]  /*46c0*/  LOP3.LUT P0, RZ, R246, 0xff00, RZ, 0xc0, !PT ;  /* 0x0000ff00f6ff7812 */ /* 0x000fc4000780c0ff */
[----:B------:R-:W-:Y:S02]  /*46d0*/  LOP3.LUT P1, RZ, R246, 0xff, RZ, 0xc0, !PT ;  /* 0x000000fff6ff7812 */ /* 0x000fe4000782c0ff */
[----:B------:R-:W-:Y:S02]  /*46e0*/  FSEL R193, R168, RZ, P6 ;  /* 0x000000ffa8c17208 */ /* 0x000fe40003000000 */
[----:B------:R-:W-:Y:S02]  /*46f0*/  LOP3.LUT P6, RZ, R236, 0xff, RZ, 0xc0, !PT ;  /* 0x000000ffecff7812 */ /* 0x000fe400078cc0ff */
[----:B------:R-:W-:Y:S02]  /*4700*/  FSEL R191, R168, RZ, P0 ;  /* 0x000000ffa8bf7208 */ /* 0x000fe40000000000 */
[C---:B------:R-:W-:Y:S02]  /*4710*/  FSEL R168, R184.reuse, RZ, P1 ;  /* 0x000000ffb8a87208 */ /* 0x040fe40000800000 */
[----:B------:R-:W-:-:S02]  /*4720*/  FSEL R184, R184, RZ, P6 ;  /* 0x000000ffb8b87208 */ /* 0x000fc40003000000 */
[----:B------:R-:W-:Y:S02]  /*4730*/  F2FP.BF16.F32.PACK_AB R185, R190, R185 ;  /* 0x000000b9beb9723e */ /* 0x000fe400000010ff */
[----:B------:R-:W-:Y:S02]  /*4740*/  F2FP.BF16.F32.PACK_AB R168, R191, R168 ;  /* 0x000000a8bfa8723e */ /* 0x000fe400000010ff */
[----:B------:R-:W-:Y:S01]  /*4750*/  F2FP.BF16.F32.PACK_AB R184, R193, R184 ;  /* 0x000000b8c1b8723e */ /* 0x000fe200000010ff */
[----:B------:R-:W-:Y:S06]  /*4760*/  BRA `(.L_x_1113) ;  /* 0x0000000400687947 */ /* 0x000fec0003800000 */
.L_x_1117:
[-CC-:B------:R-:W-:Y:S01]  /*4770*/  FFMA.FTZ R169, R13, R188.reuse, R189.reuse ;  /* 0x000000bc0da97223 */ /* 0x180fe200000100bd */
[C---:B------:R-:W-:Y:S02]  /*4780*/  IMAD.U32 R179, R175.reuse, 0x10000, RZ ;  /* 0x00010000afb37824 */ /* 0x040fe400078e00ff */
[-C--:B------:R-:W-:Y:S01]  /*4790*/  FFMA.FTZ R184, R230, R188.reuse, R189 ;  /* 0x000000bce6b87223 */ /* 0x080fe200000100bd */
[----:B------:R-:W-:Y:S01]  /*47a0*/  PRMT R177, R175, 0x7632, R177 ;  /* 0x00007632afb17816 */ /* 0x000fe200000000b1 */
[----:B------:R-:W-:Y:S01]  /*47b0*/  FADD.FTZ R169, R8, -R169 ;  /* 0x800000a908a97221 */ /* 0x000fe20000010000 */
[----:B------:R-:W-:Y:S01]  /*47c0*/  PRMT R171, R174, 0x7632, R171 ;  /* 0x00007632aeab7816 */ /* 0x000fe200000000ab */
[-CC-:B------:R-:W-:Y:S01]  /*47d0*/  FFMA.FTZ R178, R222, R188.reuse, R189.reuse ;  /* 0x000000bcdeb27223 */ /* 0x180fe200000100bd */
[-C--:B------:R-:W-:Y:S01]  /*47e0*/  FFMA.FTZ R176, R216, R188.reuse, R189 ;  /* 0x000000bcd8b07223 */ /* 0x080fe200000100bd */
[----:B-----5:R-:W-:Y:S01]  /*47f0*/  FFMA.FTZ R179, R202, R169, R179 ;  /* 0x000000a9cab37223 */ /* 0x020fe200000100b3 */
[----:B------:R-:W-:Y:S01]  /*4800*/  PRMT R169, R173, 0x7632, R169 ;  /* 0x00007632ada97816 */ /* 0x000fe200000000a9 */
[-C--:B------:R-:W-:Y:S01]  /*4810*/  FFMA.FTZ R170, R198, R188.reuse, R189 ;  /* 0x000000bcc6aa7223 */ /* 0x080fe200000100bd */
[----:B------:R-:W-:Y:S01]  /*4820*/  PRMT R168, R172, 0x7632, R168 ;  /* 0x00007632aca87816 */ /* 0x000fe200000000a8 */
[----:B------:R-:W-:Y:S01]  /*4830*/  FADD.FTZ R185, R229, -R184 ;  /* 0x800000b8e5b97221 */ /* 0x000fe20000010000 */
[----:B------:R-:W-:Y:S01]  /*4840*/  SHF.L.U32 R187, R177, 0x10, RZ ;  /* 0x00000010b1bb7819 */ /* 0x000fe200000006ff */
[----:B------:R-:W-:Y:S01]  /*4850*/  FADD.FTZ R177, R221, -R178 ;  /* 0x800000b2ddb17221 */ /* 0x000fe20000010000 */
[----:B------:R-:W-:Y:S01]  /*4860*/  SHF.L.U32 R184, R171, 0x10, RZ ;  /* 0x00000010abb87819 */ /* 0x000fe200000006ff */
[----:B------:R-:W-:Y:S01]  /*4870*/  FADD.FTZ R171, R215, -R176 ;  /* 0x800000b0d7ab7221 */ /* 0x000fe20000010000 */
[----:B------:R-:W-:Y:S01]  /*4880*/  IMAD.U32 R178, R169, 0x10000, RZ ;  /* 0x00010000a9b27824 */ /* 0x000fe200078e00ff */
[----:B------:R-:W-:Y:S01]  /*4890*/  SHF.L.U32 R176, R168, 0x10, RZ ;  /* 0x00000010a8b07819 */ /* 0x000fe200000006ff */
[----:B------:R-:W-:Y:S01]  /*48a0*/  FADD.FTZ R169, R199, -R170 ;  /* 0x800000aac7a97221 */ /* 0x000fe20000010000 */
[----:B------:R-:W-:Y:S01]  /*48b0*/  FMUL.FTZ R170, R179, UR13 ;  /* 0x0000000db3aa7c20 */ /* 0x000fe20008410000 */
[----:B------:R-:W-:Y:S01]  /*48c0*/  LOP3.LUT P0, RZ, R237, 0xff0000, RZ, 0xc0, !PT ;  /* 0x00ff0000edff7812 */ /* 0x000fe2000780c0ff */
[C---:B------:R-:W-:Y:S01]  /*48d0*/  FFMA.FTZ R186, R202.reuse, R185, R187 ;  /* 0x000000b9caba7223 */ /* 0x040fe200000100bb */
[----:B------:R-:W-:Y:S01]  /*48e0*/  FFMA.FTZ R176, R202, R169, R176 ;  /* 0x000000a9cab07223 */ /* 0x000fe200000100b0 */
[----:B------:R-:W-:Y:S01]  /*48f0*/  FFMA.FTZ R169, R15, R188, R189 ;  /* 0x000000bc0fa97223 */ /* 0x000fe200000100bd */
[----:B------:R-:W-:Y:S01]  /*4900*/  FSEL R187, R170, RZ, P0 ;  /* 0x000000ffaabb7208 */ /* 0x000fe20000000000 */
[----:B------:R-:W-:Y:S01]  /*4910*/  FFMA.FTZ R168, R202, R171, R178 ;  /* 0x000000abcaa87223 */ /* 0x000fe200000100b2 */
[----:B------:R-:W-:Y:S01]  /*4920*/  ISETP.GE.U32.AND P0, PT, R246, RZ, PT ;  /* 0x000000fff600720c */ /* 0x000fe20003f06070 */
[----:B------:R-:W-:Y:S01]  /*4930*/  FFMA.FTZ R177, R202, R177, R184 ;  /* 0x000000b1cab17223 */ /* 0x000fe200000100b8 */
[----:B------:R-:W-:Y:S01]  /*4940*/  ISETP.GE.U32.AND P1, PT, R236, RZ, PT ;  /* 0x000000ffec00720c */ /* 0x000fe20003f26070 */
[----:B------:R-:W-:Y:S01]  /*4950*/  FADD.FTZ R169, R10, -R169 ;  /* 0x800000a90aa97221 */ /* 0x000fe20000010000 */
[----:B------:R-:W-:Y:S01]  /*4960*/  SHF.L.U32 R171, R174, 0x10, RZ ;  /* 0x00000010aeab7819 */ /* 0x000fe200000006ff */
[----:B------:R-:W-:Y:S01]  /*4970*/  FMUL.FTZ R184, R186, UR13 ;  /* 0x0000000dbab87c20 */ /* 0x000fe20008410000 */
[----:B------:R-:W-:-:S02]  /*4980*/  LOP3.LUT P6, RZ, R247, 0xff0000, RZ, 0xc0, !PT ;  /* 0x00ff0000f7ff7812 */ /* 0x000fc400078cc0ff */
[----:B------:R-:W-:Y:S01]  /*4990*/  ISETP.GE.U32.AND.EX P0, PT, R247, 0x1000000, PT, P0 ;  /* 0x01000000f700780c */ /* 0x000fe20003f06100 */
[----:B------:R-:W-:Y:S01]  /*49a0*/  FFMA.FTZ R178, R202, R169, R171 ;  /* 0x000000a9cab27223 */ /* 0x000fe200000100ab */
[----:B------:R-:W-:Y:S01]  /*49b0*/  ISETP.GE.U32.AND.EX P1, PT, R237, 0x1000000, PT, P1 ;  /* 0x01000000ed00780c */ /* 0x000fe20003f26110 */
[----:B------:R-:W-:Y:S01]  /*49c0*/  FFMA.FTZ R169, R17, R188, R189 ;  /* 0x000000bc11a97223 */ /* 0x000fe200000100bd */
[----:B------:R-:W-:Y:S02]  /*49d0*/  FSEL R171, R170, RZ, P6 ;  /* 0x000000ffaaab7208 */ /* 0x000fe40003000000 */
[----:B------:R-:W-:Y:S01]  /*49e0*/  FSEL R170, R184, RZ, P0 ;  /* 0x000000ffb8aa7208 */ /* 0x000fe20000000000 */
[----:B------:R-:W-:Y:S01]  /*49f0*/  FADD.FTZ R169, R12, -R169 ;  /* 0x800000a90ca97221 */ /* 0x000fe20000010000 */
[----:B------:R-:W-:Y:S02]  /*4a00*/  FSEL R184, R184, RZ, P1 ;  /* 0x000000ffb8b87208 */ /* 0x000fe40000800000 */
[----:B------:R-:W-:Y:S01]  /*4a10*/  F2FP.BF16.F32.PACK_AB R171, R170, R171 ;  /* 0x000000abaaab723e */ /* 0x000fe200000010ff */
[----:B------:R-:W-:Y:S01]  /*4a20*/  FMUL.FTZ R170, R178, UR13 ;  /* 0x0000000db2aa7c20 */ /* 0x000fe20008410000 */
[----:B------:R-:W-:Y:S01]  /*4a30*/  F2FP.BF16.F32.PACK_AB R187, R184, R187 ;  /* 0x000000bbb8bb723e */ /* 0x000fe200000010ff */
[----:B------:R-:W-:Y:S01]  /*4a40*/  FMUL.FTZ R184, R177, UR13 ;  /* 0x0000000db1b87c20 */ /* 0x000fe20008410000 */
[----:B------:R-:W-:-:S02]  /*4a50*/  LOP3.LUT P6, RZ, R237, 0xff, RZ, 0xc0, !PT ;  /* 0x000000ffedff7812 */ /* 0x000fc400078cc0ff */
[----:B------:R-:W-:Y:S01]  /*4a60*/  F2FP.BF16.F32.PACK_AB R178, R177, R178 ;  /* 0x000000b2b1b2723e */ /* 0x000fe200000010ff */
[----:B------:R-:W-:Y:S01]  /*4a70*/  IMAD.U32 R177, R173, 0x10000, RZ ;  /* 0x00010000adb17824 */ /* 0x000fe200078e00ff */
[----:B------:R-:W-:Y:S02]  /*4a80*/  F2FP.BF16.F32.PACK_AB R179, R186, R179 ;  /* 0x000000b3bab3723e */ /* 0x000fe400000010ff */
[----:B------:R-:W-:Y:S01]  /*4a90*/  FSEL R186, R170, RZ, P6 ;  /* 0x000000ffaaba7208 */ /* 0x000fe20003000000 */
[----:B------:R-:W-:Y:S01]  /*4aa0*/  FFMA.FTZ R177, R202, R169, R177 ;  /* 0x000000a9cab17223 */ /* 0x000fe200000100b1 */
[----:B------:R-:W-:Y:S02]  /*4ab0*/  LOP3.LUT P0, RZ, R237, 0xff00, RZ, 0xc0, !PT ;  /* 0x0000ff00edff7812 */ /* 0x000fe4000780c0ff */
[----:B------:R-:W-:Y:S01]  /*4ac0*/  LOP3.LUT P6, RZ, R247, 0xff00, RZ, 0xc0, !PT ;  /* 0x0000ff00f7ff7812 */ /* 0x000fe200078cc0ff */
[----:B------:R-:W-:Y:S01]  /*4ad0*/  FMUL.FTZ R169, R177, UR13 ;  /* 0x0000000db1a97c20 */ /* 0x000fe20008410000 */
[----:B------:R-:W-:-:S02]  /*4ae0*/  LOP3.LUT P1, RZ, R247, 0xff, RZ, 0xc0, !PT ;  /* 0x000000fff7ff7812 */ /* 0x000fc4000782c0ff */
[C---:B0-----:R-:W-:Y:S02]  /*4af0*/  FSEL R191, R184.reuse, RZ, P6 ;  /* 0x000000ffb8bf7208 */ /* 0x041fe40003000000 */
[----:B------:R-:W-:Y:S02]  /*4b00*/  FSEL R185, R184, RZ, P0 ;  /* 0x000000ffb8b97208 */ /* 0x000fe40000000000 */
[----:B------:R-:W-:Y:S02]  /*4b10*/  FSEL R170, R170, RZ, P1 ;  /* 0x000000ffaaaa7208 */ /* 0x000fe40000800000 */
[----:B------:R-:W-:Y:S02]  /*4b20*/  LOP3.LUT P6, RZ, R236, 0xff0000, RZ, 0xc0, !PT ;  /* 0x00ff0000ecff7812 */ /* 0x000fe400078cc0ff */
[C---:B------:R-:W-:Y:S01]  /*4b30*/  F2FP.BF16.F32.PACK_AB R177, R168.reuse, R177 ;  /* 0x000000b1a8b1723e */ /* 0x040fe200000010ff */
[----:B------:R-:W-:Y:S01]  /*4b40*/  FMUL.FTZ R168, R168, UR13 ;  /* 0x0000000da8a87c20 */ /* 0x000fe20008410000 */
[----:B------:R-:W-:-:S02]  /*4b50*/  F2FP.BF16.F32.PACK_AB R186, R185, R186 ;  /* 0x000000bab9ba723e */ /* 0x000fc400000010ff */
[----:B------:R-:W-:Y:S01]  /*4b60*/  F2FP.BF16.F32.PACK_AB R170, R191, R170 ;  /* 0x000000aabfaa723e */ /* 0x000fe200000010ff */
[----:B------:R-:W-:Y:S01]  /*4b70*/  FFMA.FTZ R191, R3, R188, R189 ;  /* 0x000000bc03bf7223 */ /* 0x000fe200000100bd */
[----:B------:R-:W-:Y:S02]  /*4b80*/  LOP3.LUT P0, RZ, R246, 0xff000000, RZ, 0xc0, !PT ;  /* 0xff000000f6ff7812 */ /* 0x000fe4000780c0ff */
[----:B------:R-:W-:Y:S01]  /*4b90*/  FSEL R185, R169, RZ, P6 ;  /* 0x000000ffa9b97208 */ /* 0x000fe20003000000 */
[----:B------:R-:W-:Y:S01]  /*4ba0*/  FADD.FTZ R191, R14, -R191 ;  /* 0x800000bf0ebf7221 */ /* 0x000fe20000010000 */
[----:B------:R-:W-:Y:S02]  /*4bb0*/  LOP3.LUT P6, RZ, R236, 0xff000000, RZ, 0xc0, !PT ;  /* 0xff000000ecff7812 */ /* 0x000fe400078cc0ff */
[----:B------:R-:W-:Y:S02]  /*4bc0*/  FSEL R184, R168, RZ, P0 ;  /* 0x000000ffa8b87208 */ /* 0x000fe40000000000 */
[----:B------:R-:W-:-:S02]  /*4bd0*/  SHF.L.U32 R193, R172, 0x10, RZ ;  /* 0x00000010acc17819 */ /* 0x000fc400000006ff */
[----:B------:R-:W-:Y:S02]  /*4be0*/  FSEL R168, R168, RZ, P6 ;  /* 0x000000ffa8a87208 */ /* 0x000fe40003000000 */
[----:B------:R-:W-:Y:S01]  /*4bf0*/  LOP3.LUT P1, RZ, R246, 0xff0000, RZ, 0xc0, !PT ;  /* 0x00ff0000f6ff7812 */ /* 0x000fe2000782c0ff */
[----:B------:R-:W-:Y:S01]  /*4c00*/  FFMA.FTZ R191, R202, R191, R193 ;  /* 0x000000bfcabf7223 */ /* 0x000fe200000100c1 */
[----:B------:R-:W-:Y:S01]  /*4c10*/  F2FP.BF16.F32.PACK_AB R185, R168, R185 ;  /* 0x000000b9a8b9723e */ /* 0x000fe200000010ff */
[----:B------:R-:W-:Y:S01]  /*4c20*/  FMUL.FTZ R168, R176, UR13 ;  /* 0x0000000db0a87c20 */ /* 0x000fe20008410000 */
[----:B------:R-:W-:Y:S02]  /*4c30*/  LOP3.LUT P6, RZ, R236, 0xff00, RZ, 0xc0, !PT ;  /* 0x0000ff00ecff7812 */ /* 0x000fe400078cc0ff */
[----:B------:R-:W-:Y:S01]  /*4c40*/  F2FP.BF16.F32.PACK_AB R176, R176, R191 ;  /* 0x000000bfb0b0723e */ /* 0x000fe200000010ff */
[----:B------:R-:W-:Y:S01]  /*4c50*/  FMUL.FTZ R191, R191, UR13 ;  /* 0x0000000dbfbf7c20 */ /* 0x000fe20008410000 */
[----:B------:R-:W-:-:S02]  /*4c60*/  FSEL R169, R169, RZ, P1 ;  /* 0x000000ffa9a97208 */ /* 0x000fc40000800000 */
[----:B------:R-:W-:Y:S02]  /*4c70*/  LOP3.LUT P0, RZ, R246, 0xff00, RZ, 0xc0, !PT ;  /* 0x0000ff00f6ff7812 */ /* 0x000fe4000780c0ff */
        /* <DEDUP_REMOVED lines=8> */
[----:B------:R-:W-:-:S07]  /*4d00*/  F2FP.BF16.F32.PACK_AB R184, R193, R184 ;  /* 0x000000b8c1b8723e */ /* 0x000fce00000010ff */
.L_x_1113:
        /* <DEDUP_REMOVED lines=14> */
.L_x_1109:
[----:B------:R-:W-:Y:S05]  /*4df0*/  BSYNC.RECONVERGENT B0 ;  /* 0x0000000000007941 */ /* 0x000fea0003800200 */
.L_x_1108:
        /* <DEDUP_REMOVED lines=13> */
[C---:B------:R-:W-:Y:S01]  /*4ed0*/  PRMT R176, R55.reuse, 0x7632, R176 ;  /* 0x0000763237b07816 */ /* 0x040fe200000000b0 */
[-CC-:B------:R-:W-:Y:S01]  /*4ee0*/  FFMA.FTZ R178, R228, R188.reuse, R189.reuse ;  /* 0x000000bce4b27223 */ /* 0x180fe200000100bd */
[----:B------:R-:W-:Y:S01]  /*4ef0*/  PRMT R168, R54, 0x7632, R168 ;  /* 0x0000763236a87816 */ /* 0x000fe200000000a8 */
[-C--:B------:R-:W-:Y:S01]  /*4f00*/  FFMA.FTZ R170, R220, R188.reuse, R189 ;  /* 0x000000bcdcaa7223 */ /* 0x080fe200000100bd */
[----:B------:R-:W-:Y:S02]  /*4f10*/  IMAD.U32 R177, R55, 0x10000, RZ ;  /* 0x0001000037b17824 */ /* 0x000fe400078e00ff */
        /* <DEDUP_REMOVED lines=8> */
[--C-:B------:R-:W-:Y:S01]  /*4fa0*/  FFMA.FTZ R169, R202, R169, R168.reuse ;  /* 0x000000a9caa97223 */ /* 0x100fe200000100a8 */
[-CC-:B------:R-:W-:Y:S01]  /*4fb0*/  FFMA.FTZ R176, R212, R188.reuse, R189.reuse ;  /* 0x000000bcd4b07223 */ /* 0x180fe200000100bd */
[----:B------:R-:W-:Y:S01]  /*4fc0*/  FFMA.FTZ R170, R200, R188, R189 ;  /* 0x000000bcc8aa7223 */ /* 0x000fe200000100bd */
[----:B------:R-:W-:Y:S01]  /*4fd0*/  PRMT R168, R52, 0x7632, R168 ;  /* 0x0000763234a87816 */ /* 0x000fe200000000a8 */
[----:B------:R-:W-:-:S02]  /*4fe0*/  IMAD.U32 R179, R171, 0x10000, RZ ;  /* 0x00010000abb37824 */ /* 0x000fc400078e00ff */
[----:B------:R-:W-:Y:S01]  /*4ff0*/  FADD.FTZ R177, R211, -R176 ;  /* 0x800000b0d3b17221 */ /* 0x000fe20000010000 */
[----:B------:R-:W-:Y:S01]  /*5000*/  FADD.FTZ R171, R201, -R170 ;  /* 0x800000aac9ab7221 */ /* 0x000fe20000010000 */
[----:B------:R-:W-:Y:S01]  /*5010*/  SHF.L.U32 R176, R168, 0x10, RZ ;  /* 0x00000010a8b07819 */ /* 0x000fe200000006ff */
[----:B------:R-:W-:Y:S01]  /*5020*/  FMUL.FTZ R170, R184, UR13 ;  /* 0x0000000db8aa7c20 */ /* 0x000fe20008410000 */
[----:B------:R-:W-:Y:S01]  /*5030*/  LOP3.LUT P6, RZ, R235, 0xff0000, RZ, 0xc0, !PT ;  /* 0x00ff0000ebff7812 */ /* 0x000fe200078cc0ff */
[C---:B------:R-:W-:Y:S01]  /*5040*/  FFMA.FTZ R168, R202.reuse, R177, R179 ;  /* 0x000000b1caa87223 */ /* 0x040fe200000100b3 */
[----:B------:R-:W-:Y:S01]  /*5050*/  LOP3.LUT P4, RZ, R245, 0xff0000, RZ, 0xc0, !PT ;  /* 0x00ff0000f5ff7812 */ /* 0x000fe2000788c0ff */
[----:B------:R-:W-:Y:S01]  /*5060*/  FFMA.FTZ R176, R202, R171, R176 ;  /* 0x000000abcab07223 */ /* 0x000fe200000100b0 */
[C---:B------:R-:W-:Y:S01]  /*5070*/  FSEL R187, R170.reuse, RZ, P6 ;  /* 0x000000ffaabb7208 */ /* 0x040fe20003000000 */
[-C--:B------:R-:W-:Y:S01]  /*5080*/  FFMA.FTZ R171, R7, R188.reuse, R189 ;  /* 0x000000bc07ab7223 */ /* 0x080fe200000100bd */
[----:B------:R-:W-:Y:S01]  /*5090*/  FSEL R170, R170, RZ, P4 ;  /* 0x000000ffaaaa7208 */ /* 0x000fe20002000000 */
[----:B------:R-:W-:Y:S01]  /*50a0*/  FMUL.FTZ R186, R185, UR13 ;  /* 0x0000000db9ba7c20 */ /* 0x000fe20008410000 */
[----:B------:R-:W-:Y:S01]  /*50b0*/  ISETP.GE.U32.AND P4, PT, R244, RZ, PT ;  /* 0x000000fff400720c */ /* 0x000fe20003f86070 */
[----:B------:R-:W-:Y:S01]  /*50c0*/  FADD.FTZ R171, R2, -R171 ;  /* 0x800000ab02ab7221 */ /* 0x000fe20000010000 */
[----:B------:R-:W-:Y:S01]  /*50d0*/  SHF.L.U32 R177, R54, 0x10, RZ ;  /* 0x0000001036b17819 */ /* 0x000fe200000006ff */
[----:B0-----:R-:W-:Y:S01]  /*50e0*/  FFMA.FTZ R191, R11, R188, R189 ;  /* 0x000000bc0bbf7223 */ /* 0x001fe200000100bd */
[----:B------:R-:W-:-:S02]  /*50f0*/  ISETP.GE.U32.AND.EX P4, PT, R245, 0x1000000, PT, P4 ;  /* 0x01000000f500780c */ /* 0x000fc40003f86140 */
[----:B------:R-:W-:Y:S01]  /*5100*/  ISETP.GE.U32.AND P6, PT, R234, RZ, PT ;  /* 0x000000ffea00720c */ /* 0x000fe20003fc6070 */
[----:B------:R-:W-:Y:S01]  /*5110*/  FFMA.FTZ R178, R202, R171, R177 ;  /* 0x000000abcab27223 */ /* 0x000fe200000100b1 */
[----:B------:R-:W-:Y:S01]  /*5120*/  FSEL R171, R186, RZ, P4 ;  /* 0x000000ffbaab7208 */ /* 0x000fe20002000000 */
[----:B------:R-:W-:Y:S01]  /*5130*/  FFMA.FTZ R177, R9, R188, R189 ;  /* 0x000000bc09b17223 */ /* 0x000fe200000100bd */
[----:B------:R-:W-:Y:S01]  /*5140*/  ISETP.GE.U32.AND.EX P6, PT, R235, 0x1000000, PT, P6 ;  /* 0x01000000eb00780c */ /* 0x000fe20003fc6160 */
[----:B------:R-:W-:Y:S01]  /*5150*/  FADD.FTZ R191, R6, -R191 ;  /* 0x800000bf06bf7221 */ /* 0x000fe20000010000 */
[----:B------:R-:W-:Y:S01]  /*5160*/  F2FP.BF16.F32.PACK_AB R171, R171, R170 ;  /* 0x000000aaabab723e */ /* 0x000fe200000010ff */
[----:B------:R-:W-:Y:S01]  /*5170*/  FMUL.FTZ R170, R178, UR13 ;  /* 0x0000000db2aa7c20 */ /* 0x000fe20008410000 */
[----:B------:R-:W-:Y:S01]  /*5180*/  FSEL R186, R186, RZ, P6 ;  /* 0x000000ffbaba7208 */ /* 0x000fe20003000000 */
[----:B------:R-:W-:Y:S01]  /*5190*/  FADD.FTZ R177, R4, -R177 ;  /* 0x800000b104b17221 */ /* 0x000fe20000010000 */
[----:B------:R-:W-:-:S02]  /*51a0*/  LOP3.LUT P6, RZ, R235, 0xff, RZ, 0xc0, !PT ;  /* 0x000000ffebff7812 */ /* 0x000fc400078cc0ff */
[----:B------:R-:W-:Y:S02]  /*51b0*/  LOP3.LUT P4, RZ, R245, 0xff, RZ, 0xc0, !PT ;  /* 0x000000fff5ff7812 */ /* 0x000fe4000788c0ff */
[----:B------:R-:W-:Y:S01]  /*51c0*/  F2FP.BF16.F32.PACK_AB R179, R185, R184 ;  /* 0x000000b8b9b3723e */ /* 0x000fe200000010ff */
[C---:B------:R-:W-:Y:S01]  /*51d0*/  FMUL.FTZ R184, R169.reuse, UR13 ;  /* 0x0000000da9b87c20 */ /* 0x040fe20008410000 */
[----:B------:R-:W-:Y:S02]  /*51e0*/  F2FP.BF16.F32.PACK_AB R187, R186, R187 ;  /* 0x000000bbbabb723e */ /* 0x000fe400000010ff */
[C---:B------:R-:W-:Y:S02]  /*51f0*/  FSEL R186, R170.reuse, RZ, P6 ;  /* 0x000000ffaaba7208 */ /* 0x040fe40003000000 */
[----:B------:R-:W-:Y:S01]  /*5200*/  F2FP.BF16.F32.PACK_AB R178, R169, R178 ;  /* 0x000000b2a9b2723e */ /* 0x000fe200000010ff */
[----:B------:R-:W-:Y:S01]  /*5210*/  IMAD.U32 R169, R53, 0x10000, RZ ;  /* 0x0001000035a97824 */ /* 0x000fe200078e00ff */
[----:B------:R-:W-:-:S02]  /*5220*/  FSEL R170, R170, RZ, P4 ;  /* 0x000000ffaaaa7208 */ /* 0x000fc40002000000 */
[----:B------:R-:W-:Y:S01]  /*5230*/  LOP3.LUT P4, RZ, R235, 0xff00, RZ, 0xc0, !PT ;  /* 0x0000ff00ebff7812 */ /* 0x000fe2000788c0ff */
[----:B------:R-:W-:Y:S01]  /*5240*/  FFMA.FTZ R177, R202, R177, R169 ;  /* 0x000000b1cab17223 */ /* 0x000fe200000100a9 */
[----:B------:R-:W-:Y:S02]  /*5250*/  LOP3.LUT P6, RZ, R245, 0xff00, RZ, 0xc0, !PT ;  /* 0x0000ff00f5ff7812 */ /* 0x000fe400078cc0ff */
[C---:B------:R-:W-:Y:S02]  /*5260*/  FSEL R169, R184.reuse, RZ, P4 ;  /* 0x000000ffb8a97208 */ /* 0x040fe40002000000 */
[----:B------:R-:W-:Y:S02]  /*5270*/  FSEL R185, R184, RZ, P6 ;  /* 0x000000ffb8b97208 */ /* 0x000fe40003000000 */
[----:B------:R-:W-:Y:S01]  /*5280*/  F2FP.BF16.F32.PACK_AB R186, R169, R186 ;  /* 0x000000baa9ba723e */ /* 0x000fe200000010ff */
[----:B------:R-:W-:Y:S01]  /*5290*/  FMUL.FTZ R169, R177, UR13 ;  /* 0x0000000db1a97c20 */ /* 0x000fe20008410000 */
[----:B------:R-:W-:-:S02]  /*52a0*/  LOP3.LUT P6, RZ, R234, 0xff0000, RZ, 0xc0, !PT ;  /* 0x00ff0000eaff7812 */ /* 0x000fc400078cc0ff */
[----:B------:R-:W-:Y:S02]  /*52b0*/  LOP3.LUT P4, RZ, R244, 0xff0000, RZ, 0xc0, !PT ;  /* 0x00ff0000f4ff7812 */ /* 0x000fe4000788c0ff */
[----:B------:R-:W-:Y:S02]  /*52c0*/  F2FP.BF16.F32.PACK_AB R170, R185, R170 ;  /* 0x000000aab9aa723e */ /* 0x000fe400000010ff */
[C---:B------:R-:W-:Y:S01]  /*52d0*/  F2FP.BF16.F32.PACK_AB R177, R168.reuse, R177 ;  /* 0x000000b1a8b1723e */ /* 0x040fe200000010ff */
[----:B------:R-:W-:Y:S01]  /*52e0*/  FMUL.FTZ R168, R168, UR13 ;  /* 0x0000000da8a87c20 */ /* 0x000fe20008410000 */
[C---:B------:R-:W-:Y:S02]  /*52f0*/  FSEL R185, R169.reuse, RZ, P6 ;  /* 0x000000ffa9b97208 */ /* 0x040fe40003000000 */
[----:B------:R-:W-:Y:S02]  /*5300*/  LOP3.LUT P6, RZ, R244, 0xff000000, RZ, 0xc0, !PT ;  /* 0xff000000f4ff7812 */ /* 0x000fe400078cc0ff */
[----:B------:R-:W-:-:S02]  /*5310*/  FSEL R169, R169, RZ, P4 ;  /* 0x000000ffa9a97208 */ /* 0x000fc40002000000 */
[----:B------:R-:W-:Y:S02]  /*5320*/  LOP3.LUT P4, RZ, R234, 0xff000000, RZ, 0xc0, !PT ;  /* 0xff000000eaff7812 */ /* 0x000fe4000788c0ff */
[----:B------:R-:W-:Y:S02]  /*5330*/  FSEL R184, R168, RZ, P6 ;  /* 0x000000ffa8b87208 */ /* 0x000fe40003000000 */
[----:B------:R-:W-:Y:S02]  /*5340*/  SHF.L.U32 R193, R52, 0x10, RZ ;  /* 0x0000001034c17819 */ /* 0x000fe400000006ff */
[----:B------:R-:W-:Y:S02]  /*5350*/  FSEL R168, R168, RZ, P4 ;  /* 0x000000ffa8a87208 */ /* 0x000fe40002000000 */
[----:B------:R-:W-:Y:S01]  /*5360*/  LOP3.LUT P4, RZ, R234, 0xff00, RZ, 0xc0, !PT ;  /* 0x0000ff00eaff7812 */ /* 0x000fe2000788c0ff */
[----:B------:R-:W-:Y:S01]  /*5370*/  FFMA.FTZ R191, R202, R191, R193 ;  /* 0x000000bfcabf7223 */ /* 0x000fe200000100c1 */
[----:B------:R-:W-:Y:S01]  /*5380*/  F2FP.BF16.F32.PACK_AB R185, R168, R185 ;  /* 0x000000b9a8b9723e */ /* 0x000fe200000010ff */
[----:B------:R-:W-:Y:S01]  /*5390*/  FMUL.FTZ R168, R176, UR13 ;  /* 0x0000000db0a87c20 */ /* 0x000fe20008410000 */
[----:B------:R-:W-:-:S02]  /*53a0*/  LOP3.LUT P6, RZ, R244, 0xff00, RZ, 0xc0, !PT ;  /* 0x0000ff00f4ff7812 */ /* 0x000fc400078cc0ff */
[----:B------:R-:W-:Y:S01]  /*53b0*/  F2FP.BF16.F32.PACK_AB R176, R176, R191 ;  /* 0x000000bfb0b0723e */ /* 0x000fe200000010ff */
[----:B------:R-:W-:Y:S01]  /*53c0*/  FMUL.FTZ R191, R191, UR13 ;  /* 0x0000000dbfbf7c20 */ /* 0x000fe20008410000 */
[C---:B------:R-:W-:Y:S02]  /*53d0*/  FSEL R193, R168.reuse, RZ, P4 ;  /* 0x000000ffa8c17208 */ /* 0x040fe40002000000 */
[----:B------:R-:W-:Y:S02]  /*53e0*/  FSEL R195, R168, RZ, P6 ;  /* 0x000000ffa8c37208 */ /* 0x000fe40003000000 */
[----:B------:R-:W-:Y:S02]  /*53f0*/  LOP3.LUT P4, RZ, R244, 0xff, RZ, 0xc0, !PT ;  /* 0x000000fff4ff7812 */ /* 0x000fe4000788c0ff */
[----:B------:R-:W-:Y:S02]  /*5400*/  LOP3.LUT P6, RZ, R234, 0xff, RZ, 0xc0, !PT ;  /* 0x000000ffeaff7812 */ /* 0x000fe400078cc0ff */
[----:B------:R-:W-:-:S02]  /*5410*/  F2FP.BF16.F32.PACK_AB R169, R184, R169 ;  /* 0x000000a9b8a9723e */ /* 0x000fc400000010ff */
[C---:B------:R-:W-:Y:S02]  /*5420*/  FSEL R168, R191.reuse, RZ, P4 ;  /* 0x000000ffbfa87208 */ /* 0x040fe40002000000 */
[----:B------:R-:W-:Y:S02]  /*5430*/  FSEL R184, R191, RZ, P6 ;  /* 0x000000ffbfb87208 */ /* 0x000fe40003000000 */
[----:B------:R-:W-:Y:S02]  /*5440*/  F2FP.BF16.F32.PACK_AB R168, R195, R168 ;  /* 0x000000a8c3a8723e */ /* 0x000fe400000010ff */
[----:B------:R-:W-:Y:S01]  /*5450*/  F2FP.BF16.F32.PACK_AB R184, R193, R184 ;  /* 0x000000b8c1b8723e */ /* 0x000fe200000010ff */
[----:B------:R-:W-:Y:S06]  /*5460*/  BRA `(.L_x_1123) ;  /* 0x0000001c00dc7947 */ /* 0x000fec0003800000 */
.L_x_1122:
[----:B-1----:R-:W-:Y:S01]  /*5470*/  PRMT R169, R55, 0x7632, R169 ;  /* 0x0000763237a97816 */ /* 0x002fe200000000a9 */
[-CC-:B------:R-:W-:Y:S01]  /*5480*/  FFMA.FTZ R170, R220, R188.reuse, R189.reuse ;  /* 0x000000bcdcaa7223 */ /* 0x180fe200000100bd */
[----:B------:R-:W-:Y:S01]  /*5490*/  PRMT R168, R54, 0x7632, R168 ;  /* 0x0000763236a87816 */ /* 0x000fe200000000a8 */
[-CC-:B------:R-:W-:Y:S01]  /*54a0*/  FFMA.FTZ R184, R228, R188.reuse, R189.reuse ;  /* 0x000000bce4b87223 */ /* 0x180fe200000100bd */
[----:B------:R-:W-:Y:S01]  /*54b0*/  SHF.L.U32 R185, R169, 0x10, RZ ;  /* 0x00000010a9b97819 */ /* 0x000fe200000006ff */
[----:B------:R-:W-:Y:S01]  /*54c0*/  FADD.FTZ R169, R219, -R170 ;  /* 0x800000aadba97221 */ /* 0x000fe20000010000 */
[----:B------:R-:W-:Y:S01]  /*54d0*/  LOP3.LUT P6, RZ, R235, 0xff0000, RZ, 0xc0, !PT ;  /* 0x00ff0000ebff7812 */ /* 0x000fe200078cc0ff */
[----:B------:R-:W-:Y:S02]  /*54e0*/  IMAD.U32 R168, R168, 0x10000, RZ ;  /* 0x00010000a8a87824 */ /* 0x000fe400078e00ff */
[----:B------:R-:W-:Y:S01]  /*54f0*/  FADD.FTZ R171, R227, -R184 ;  /* 0x800000b8e3ab7221 */ /* 0x000fe20000010000 */
[-C--:B------:R-:W-:Y:S01]  /*5500*/  FFMA.FTZ R184, R212, R188.reuse, R189 ;  /* 0x000000bcd4b87223 */ /* 0x080fe200000100bd */
[----:B------:R-:W-:Y:S01]  /*5510*/  LOP3.LUT P4, RZ, R245, 0xff0000, RZ, 0xc0, !PT ;  /* 0x00ff0000f5ff7812 */ /* 0x000fe2000788c0ff */
[C-C-:B-----5:R-:W-:Y:S01]  /*5520*/  FFMA.FTZ R170, R202.reuse, R169, R168.reuse ;  /* 0x000000a9caaa7223 */ /* 0x160fe200000100a8 */
[----:B------:R-:W-:Y:S01]  /*5530*/  PRMT R168, R53, 0x7632, R168 ;  /* 0x0000763235a87816 */ /* 0x000fe200000000a8 */
[----:B0-----:R-:W-:Y:S01]  /*5540*/  FFMA.FTZ R190, R202, R171, R185 ;  /* 0x000000abcabe7223 */ /* 0x001fe200000100b9 */
[-CC-:B------:R-:W-:Y:S01]  /*5550*/  FFMA.FTZ R171, R5, R188.reuse, R189.reuse ;  /* 0x000000bc05ab7223 */ /* 0x180fe200000100bd */
[----:B------:R-:W-:Y:S01]  /*5560*/  FADD.FTZ R169, R211, -R184 ;  /* 0x800000b8d3a97221 */ /* 0x000fe20000010000 */
[----:B------:R-:W-:Y:S01]  /*5570*/  SHF.L.U32 R168, R168, 0x10, RZ ;  /* 0x00000010a8a87819 */ /* 0x000fe200000006ff */
[----:B------:R-:W-:Y:S01]  /*5580*/  FFMA.FTZ R184, R200, R188, R189 ;  /* 0x000000bcc8b87223 */ /* 0x000fe200000100bd */
[----:B------:R-:W-:Y:S01]  /*5590*/  SHF.L.U32 R185, R55, 0x10, RZ ;  /* 0x0000001037b97819 */ /* 0x000fe200000006ff */
[----:B------:R-:W-:Y:S01]  /*55a0*/  FADD.FTZ R171, R0, -R171 ;  /* 0x800000ab00ab7221 */ /* 0x000fe20000010000 */
[----:B------:R-:W-:Y:S01]  /*55b0*/  FMUL.FTZ R190, R190, UR13 ;  /* 0x0000000dbebe7c20 */ /* 0x000fe20008410000 */
[--C-:B------:R-:W-:Y:S01]  /*55c0*/  FFMA.FTZ R169, R202, R169, R168.reuse ;  /* 0x000000a9caa97223 */ /* 0x100fe200000100a8 */
[----:B------:R-:W-:Y:S01]  /*55d0*/  PRMT R168, R52, 0x7632, R168 ;  /* 0x0000763234a87816 */ /* 0x000fe200000000a8 */
[----:B------:R-:W-:Y:S01]  /*55e0*/  FFMA.FTZ R186, R202, R171, R185 ;  /* 0x000000abcaba7223 */ /* 0x000fe200000100b9 */
[----:B------:R-:W-:Y:S01]  /*55f0*/  FADD.FTZ R171, R201, -R184 ;  /* 0x800000b8c9ab7221 */ /* 0x000fe20000010000 */
[----:B------:R-:W-:-:S02]  /*5600*/  SHF.L.U32 R191, R53, 0x10, RZ ;  /* 0x0000001035bf7819 */ /* 0x000fc400000006ff */
[----:B------:R-:W-:Y:S02]  /*5610*/  IMAD.U32 R185, R168, 0x10000, RZ ;  /* 0x00010000a8b97824 */ /* 0x000fe400078e00ff */
[----:B------:R-:W-:Y:S02]  /*5620*/  FMUL.FTZ R186, R186, UR13 ;  /* 0x0000000dbaba7c20 */ /* 0x000fe40008410000 */
[----:B------:R-:W-:Y:S01]  /*5630*/  FFMA.FTZ R168, R202, R171, R185 ;  /* 0x000000abcaa87223 */ /* 0x000fe200000100b9 */
[----:B------:R-:W-:Y:S02]  /*5640*/  FFMA.FTZ R171, R7, R188, R189 ;  /* 0x000000bc07ab7223 */ /* 0x000fe400000100bd */
[C---:B------:R-:W-:Y:S02]  /*5650*/  FSEL R187, R186.reuse, RZ, P6 ;  /* 0x000000ffbabb7208 */ /* 0x040fe40003000000 */
[----:B------:R-:W-:Y:S01]  /*5660*/  FSEL R186, R186, RZ, P4 ;  /* 0x000000ffbaba7208 */ /* 0x000fe20002000000 */
[----:B------:R-:W-:Y:S01]  /*5670*/  FADD.FTZ R171, R2, -R171 ;  /* 0x800000ab02ab7221 */ /* 0x000fe20000010000 */
[----:B------:R-:W-:Y:S01]  /*5680*/  ISETP.GE.U32.AND P4, PT, R244, RZ, PT ;  /* 0x000000fff400720c */ /* 0x000fe20003f86070 */
[----:B------:R-:W-:Y:S01]  /*5690*/  FMUL.FTZ R168, R168, UR13 ;  /* 0x0000000da8a87c20 */ /* 0x000fe20008410000 */
[----:B------:R-:W-:-:S02]  /*56a0*/  SHF.L.U32 R185, R54, 0x10, RZ ;  /* 0x0000001036b97819 */ /* 0x000fc400000006ff */
[----:B------:R-:W-:Y:S02]  /*56b0*/  ISETP.GE.U32.AND P6, PT, R234, RZ, PT ;  /* 0x000000ffea00720c */ /* 0x000fe40003fc6070 */
[----:B------:R-:W-:Y:S01]  /*56c0*/  ISETP.GE.U32.AND.EX P4, PT, R245, 0x1000000, PT, P4 ;  /* 0x01000000f500780c */ /* 0x000fe20003f86140 */
[----:B------:R-:W-:Y:S01]  /*56d0*/  FFMA.FTZ R185, R202, R171, R185 ;  /* 0x000000abcab97223 */ /* 0x000fe200000100b9 */
[----:B------:R-:W-:Y:S02]  /*56e0*/  ISETP.GE.U32.AND.EX P6, PT, R235, 0x1000000, PT, P6 ;  /* 0x01000000eb00780c */ /* 0x000fe40003fc6160 */
[C---:B------:R-:W-:Y:S01]  /*56f0*/  FSEL R171, R190.reuse, RZ, P4 ;  /* 0x000000ffbeab7208 */ /* 0x040fe20002000000 */
[----:B------:R-:W-:Y:S01]  /*5700*/  FMUL.FTZ R184, R185, UR13 ;  /* 0x0000000db9b87c20 */ /* 0x000fe20008410000 */
[----:B------:R-:W-:Y:S01]  /*5710*/  FSEL R190, R190, RZ, P6 ;  /* 0x000000ffbebe7208 */ /* 0x000fe20003000000 */
[----:B------:R-:W-:Y:S01]  /*5720*/  FFMA.FTZ R185, R9, R188, R189 ;  /* 0x000000bc09b97223 */ /* 0x000fe200000100bd */
[----:B------:R-:W-:-:S02]  /*5730*/  LOP3.LUT P4, RZ, R245, 0xff, RZ, 0xc0, !PT ;  /* 0x000000fff5ff7812 */ /* 0x000fc4000788c0ff */
[----:B------:R-:W-:Y:S01]  /*5740*/  F2FP.BF16.F32.PACK_AB R187, R190, R187 ;  /* 0x000000bbbebb723e */ /* 0x000fe200000010ff */
[----:B------:R-:W-:Y:S01]  /*5750*/  FADD.FTZ R185, R4, -R185 ;  /* 0x800000b904b97221 */ /* 0x000fe20000010000 */
[----:B------:R-:W-:Y:S01]  /*5760*/  LOP3.LUT P6, RZ, R235, 0xff, RZ, 0xc0, !PT ;  /* 0x000000ffebff7812 */ /* 0x000fe200078cc0ff */
[----:B------:R-:W-:Y:S01]  /*5770*/  FMUL.FTZ R190, R170, UR13 ;  /* 0x0000000daabe7c20 */ /* 0x000fe20008410000 */
[----:B------:R-:W-:Y:S01]  /*5780*/  FSEL R170, R184, RZ, P4 ;  /* 0x000000ffb8aa7208 */ /* 0x000fe20002000000 */
[----:B------:R-:W-:Y:S01]  /*5790*/  FFMA.FTZ R185, R202, R185, R191 ;  /* 0x000000b9cab97223 */ /* 0x000fe200000100bf */
[----:B------:R-:W-:Y:S02]  /*57a0*/  F2FP.BF16.F32.PACK_AB R171, R171, R186 ;  /* 0x000000baabab723e */ /* 0x000fe400000010ff */
[----:B------:R-:W-:Y:S01]  /*57b0*/  LOP3.LUT P4, RZ, R235, 0xff00, RZ, 0xc0, !PT ;  /* 0x0000ff00ebff7812 */ /* 0x000fe2000788c0ff */
[----:B------:R-:W-:Y:S01]  /*57c0*/  FMUL.FTZ R185, R185, UR13 ;  /* 0x0000000db9b97c20 */ /* 0x000fe20008410000 */
[----:B------:R-:W-:-:S02]  /*57d0*/  FSEL R186, R184, RZ, P6 ;  /* 0x000000ffb8ba7208 */ /* 0x000fc40003000000 */
[----:B------:R-:W-:Y:S02]  /*57e0*/  LOP3.LUT P6, RZ, R245, 0xff00, RZ, 0xc0, !PT ;  /* 0x0000ff00f5ff7812 */ /* 0x000fe400078cc0ff */
[C---:B------:R-:W-:Y:S02]  /*57f0*/  FSEL R191, R190.reuse, RZ, P4 ;  /* 0x000000ffbebf7208 */ /* 0x040fe40002000000 */
[----:B------:R-:W-:Y:S01]  /*5800*/  FSEL R193, R190, RZ, P6 ;  /* 0x000000ffbec17208 */ /* 0x000fe20003000000 */
[----:B------:R-:W-:Y:S01]  /*5810*/  FMUL.FTZ R190, R169, UR13 ;  /* 0x0000000da9be7c20 */ /* 0x000fe20008410000 */
[----:B------:R-:W-:Y:S02]  /*5820*/  LOP3.LUT P6, RZ, R234, 0xff0000, RZ, 0xc0, !PT ;  /* 0x00ff0000eaff7812 */ /* 0x000fe400078cc0ff */
[----:B------:R-:W-:Y:S02]  /*5830*/  LOP3.LUT P4, RZ, R244, 0xff0000, RZ, 0xc0, !PT ;  /* 0x00ff0000f4ff7812 */ /* 0x000fe4000788c0ff */
[----:B------:R-:W-:Y:S01]  /*5840*/  F2FP.BF16.F32.PACK_AB R186, R191, R186 ;  /* 0x000000babfba723e */ /* 0x000fe200000010ff */
[----:B------:R-:W-:Y:S01]  /*5850*/  FFMA.FTZ R191, R11, R188, R189 ;  /* 0x000000bc0bbf7223 */ /* 0x000fe200000100bd */
[----:B------:R-:W-:-:S02]  /*5860*/  FSEL R184, R185, RZ, P6 ;  /* 0x000000ffb9b87208 */ /* 0x000fc40003000000 */
[----:B------:R-:W-:Y:S01]  /*5870*/  FSEL R169, R185, RZ, P4 ;  /* 0x000000ffb9a97208 */ /* 0x000fe20002000000 */
[----:B------:R-:W-:Y:S01]  /*5880*/  FADD.FTZ R191, R6, -R191 ;  /* 0x800000bf06bf7221 */ /* 0x000fe20000010000 */
[----:B------:R-:W-:Y:S01]  /*5890*/  F2FP.BF16.F32.PACK_AB R170, R193, R170 ;  /* 0x000000aac1aa723e */ /* 0x000fe200000010ff */
[----:B------:R-:W-:Y:S01]  /*58a0*/  IMAD.U32 R193, R52, 0x10000, RZ ;  /* 0x0001000034c17824 */ /* 0x000fe200078e00ff */
[----:B------:R-:W-:Y:S02]  /*58b0*/  LOP3.LUT P6, RZ, R244, 0xff000000, RZ, 0xc0, !PT ;  /* 0xff000000f4ff7812 */ /* 0x000fe400078cc0ff */
[----:B------:R-:W-:Y:S01]  /*58c0*/  LOP3.LUT P4, RZ, R234, 0xff000000, RZ, 0xc0, !PT ;  /* 0xff000000eaff7812 */ /* 0x000fe2000788c0ff */
[----:B------:R-:W-:Y:S01]  /*58d0*/  FFMA.FTZ R191, R202, R191, R193 ;  /* 0x000000bfcabf7223 */ /* 0x000fe200000100c1 */
        /* <DEDUP_REMOVED lines=13> */
[----:B------:R-:W-:Y:S02]  /*59b0*/  F2FP.BF16.F32.PACK_AB R168, R195, R168 ;  /* 0x000000a8c3a8723e */ /* 0x000fe400000010ff */
[----:B------:R-:W-:Y:S01]  /*59c0*/  F2FP.BF16.F32.PACK_AB R184, R193, R184 ;  /* 0x000000b8c1b8723e */ /* 0x000fe200000010ff */
[----:B------:R-:W-:Y:S06]  /*59d0*/  BRA `(.L_x_1123) ;  /* 0x0000001800807947 */ /* 0x000fec0003800000 */
.L_x_1121:
        /* <DEDUP_REMOVED lines=13> */
[-CC-:B------:R-:W-:Y:S01]  /*5ab0*/  FFMA.FTZ R169, R7, R188.reuse, R189.reuse ;  /* 0x000000bc07a97223 */ /* 0x180fe200000100bd */
[----:B------:R-:W-:Y:S01]  /*5ac0*/  FMUL.FTZ R170, R202, R171 ;  /* 0x000000abcaaa7220 */ /* 0x000fe20000410000 */
[----:B------:R-:W-:Y:S01]  /*5ad0*/  FFMA.FTZ R193, R11, R188, R189 ;  /* 0x000000bc0bc17223 */ /* 0x000fe200000100bd */
[----:B------:R-:W-:Y:S01]  /*5ae0*/  FMUL.FTZ R168, R179, UR13 ;  /* 0x0000000db3a87c20 */ /* 0x000fe20008410000 */
[----:B------:R-:W-:-:S02]  /*5af0*/  FADD.FTZ R169, R2, -R169 ;  /* 0x800000a902a97221 */ /* 0x000fc40000010000 */
[C---:B------:R-:W-:Y:S01]  /*5b00*/  F2FP.BF16.F32.PACK_AB R179, R170.reuse, R179 ;  /* 0x000000b3aab3723e */ /* 0x040fe200000010ff */
[----:B------:R-:W-:Y:S01]  /*5b10*/  FMUL.FTZ R170, R170, UR13 ;  /* 0x0000000daaaa7c20 */ /* 0x000fe20008410000 */
[----:B------:R-:W-:Y:S01]  /*5b20*/  FSEL R187, R168, RZ, P4 ;  /* 0x000000ffa8bb7208 */ /* 0x000fe20002000000 */
[----:B------:R-:W-:Y:S01]  /*5b30*/  FMUL.FTZ R178, R202, R169 ;  /* 0x000000a9cab27220 */ /* 0x000fe20000410000 */
[----:B------:R-:W-:Y:S01]  /*5b40*/  ISETP.GE.U32.AND P4, PT, R234, RZ, PT ;  /* 0x000000ffea00720c */ /* 0x000fe20003f86070 */
[----:B------:R-:W-:Y:S01]  /*5b50*/  FMUL.FTZ R169, R202, R177 ;  /* 0x000000b1caa97220 */ /* 0x000fe20000410000 */
[----:B------:R-:W-:Y:S01]  /*5b60*/  FSEL R171, R168, RZ, P6 ;  /* 0x000000ffa8ab7208 */ /* 0x000fe20003000000 */
[----:B------:R-:W-:Y:S01]  /*5b70*/  FMUL.FTZ R168, R178, UR13 ;  /* 0x0000000db2a87c20 */ /* 0x000fe20008410000 */
[----:B------:R-:W-:Y:S01]  /*5b80*/  ISETP.GE.U32.AND P6, PT, R244, RZ, PT ;  /* 0x000000fff400720c */ /* 0x000fe20003fc6070 */
[----:B------:R-:W-:Y:S01]  /*5b90*/  FMUL.FTZ R176, R169, UR13 ;  /* 0x0000000da9b07c20 */ /* 0x000fe20008410000 */
[----:B------:R-:W-:Y:S01]  /*5ba0*/  ISETP.GE.U32.AND.EX P4, PT, R235, 0x1000000, PT, P4 ;  /* 0x01000000eb00780c */ /* 0x000fe20003f86140 */
[----:B------:R-:W-:Y:S01]  /*5bb0*/  FFMA.FTZ R177, R9, R188, R189 ;  /* 0x000000bc09b17223 */ /* 0x000fe200000100bd */
[----:B------:R-:W-:Y:S01]  /*5bc0*/  ISETP.GE.U32.AND.EX P6, PT, R245, 0x1000000, PT, P6 ;  /* 0x01000000f500780c */ /* 0x000fe20003fc6160 */
[----:B------:R-:W-:Y:S01]  /*5bd0*/  FADD.FTZ R193, R6, -R193 ;  /* 0x800000c106c17221 */ /* 0x000fe20000010000 */
[----:B------:R-:W-:Y:S01]  /*5be0*/  FSEL R184, R170, RZ, P4 ;  /* 0x000000ffaab87208 */ /* 0x000fe20002000000 */
[----:B------:R-:W-:Y:S01]  /*5bf0*/  FADD.FTZ R177, R4, -R177 ;  /* 0x800000b104b17221 */ /* 0x000fe20000010000 */
[----:B------:R-:W-:-:S02]  /*5c00*/  FSEL R170, R170, RZ, P6 ;  /* 0x000000ffaaaa7208 */ /* 0x000fc40003000000 */
[C---:B------:R-:W-:Y:S01]  /*5c10*/  LOP3.LUT P4, RZ, R245.reuse, 0xff, RZ, 0xc0, !PT ;  /* 0x000000fff5ff7812 */ /* 0x040fe2000788c0ff */
[----:B------:R-:W-:Y:S01]  /*5c20*/  FMUL.FTZ R177, R202, R177 ;  /* 0x000000b1cab17220 */ /* 0x000fe20000410000 */
[----:B------:R-:W-:Y:S02]  /*5c30*/  LOP3.LUT P6, RZ, R245, 0xff00, RZ, 0xc0, !PT ;  /* 0x0000ff00f5ff7812 */ /* 0x000fe400078cc0ff */
[----:B------:R-:W-:Y:S01]  /*5c40*/  F2FP.BF16.F32.PACK_AB R187, R184, R187 ;  /* 0x000000bbb8bb723e */ /* 0x000fe200000010ff */
[----:B------:R-:W-:Y:S01]  /*5c50*/  FFMA.FTZ R184, R212, R188, R189 ;  /* 0x000000bcd4b87223 */ /* 0x000fe200000100bd */
[----:B------:R-:W-:Y:S02]  /*5c60*/  F2FP.BF16.F32.PACK_AB R178, R169, R178 ;  /* 0x000000b2a9b2723e */ /* 0x000fe400000010ff */
[----:B------:R-:W-:Y:S01]  /*5c70*/  F2FP.BF16.F32.PACK_AB R171, R170, R171 ;  /* 0x000000abaaab723e */ /* 0x000fe200000010ff */
[----:B------:R-:W-:Y:S01]  /*5c80*/  FADD.FTZ R185, R211, -R184 ;  /* 0x800000b8d3b97221 */ /* 0x000fe20000010000 */
[----:B------:R-:W-:-:S02]  /*5c90*/  FSEL R170, R168, RZ, P4 ;  /* 0x000000ffa8aa7208 */ /* 0x000fc40002000000 */
[C---:B------:R-:W-:Y:S02]  /*5ca0*/  FSEL R169, R176.reuse, RZ, P6 ;  /* 0x000000ffb0a97208 */ /* 0x040fe40003000000 */
[C---:B------:R-:W-:Y:S02]  /*5cb0*/  LOP3.LUT P6, RZ, R235.reuse, 0xff00, RZ, 0xc0, !PT ;  /* 0x0000ff00ebff7812 */ /* 0x040fe400078cc0ff */
[----:B------:R-:W-:Y:S02]  /*5cc0*/  LOP3.LUT P4, RZ, R235, 0xff, RZ, 0xc0, !PT ;  /* 0x000000ffebff7812 */ /* 0x000fe4000788c0ff */
[----:B------:R-:W-:Y:S02]  /*5cd0*/  F2FP.BF16.F32.PACK_AB R170, R169, R170 ;  /* 0x000000aaa9aa723e */ /* 0x000fe400000010ff */
[----:B------:R-:W-:Y:S01]  /*5ce0*/  FSEL R169, R176, RZ, P6 ;  /* 0x000000ffb0a97208 */ /* 0x000fe20003000000 */
[----:B------:R-:W-:Y:S01]  /*5cf0*/  FMUL.FTZ R176, R202, R185 ;  /* 0x000000b9cab07220 */ /* 0x000fe20000410000 */
[----:B------:R-:W-:Y:S01]  /*5d00*/  FSEL R186, R168, RZ, P4 ;  /* 0x000000ffa8ba7208 */ /* 0x000fe20002000000 */
[----:B------:R-:W-:Y:S01]  /*5d10*/  FMUL.FTZ R168, R177, UR13 ;  /* 0x0000000db1a87c20 */ /* 0x000fe20008410000 */
[----:B------:R-:W-:-:S02]  /*5d20*/  LOP3.LUT P6, RZ, R234, 0xff0000, RZ, 0xc0, !PT ;  /* 0x00ff0000eaff7812 */ /* 0x000fc400078cc0ff */
[C---:B------:R-:W-:Y:S01]  /*5d30*/  F2FP.BF16.F32.PACK_AB R177, R176.reuse, R177 ;  /* 0x000000b1b0b1723e */ /* 0x040fe200000010ff */
[----:B------:R-:W-:Y:S01]  /*5d40*/  FMUL.FTZ R176, R176, UR13 ;  /* 0x0000000db0b07c20 */ /* 0x000fe20008410000 */
[----:B------:R-:W-:Y:S02]  /*5d50*/  LOP3.LUT P4, RZ, R244, 0xff0000, RZ, 0xc0, !PT ;  /* 0x00ff0000f4ff7812 */ /* 0x000fe4000788c0ff */
[----:B------:R-:W-:Y:S02]  /*5d60*/  FSEL R185, R168, RZ, P6 ;  /* 0x000000ffa8b97208 */ /* 0x000fe40003000000 */
[----:B------:R-:W-:Y:S02]  /*5d70*/  LOP3.LUT P6, RZ, R244, 0xff000000, RZ, 0xc0, !PT ;  /* 0xff000000f4ff7812 */ /* 0x000fe400078cc0ff */
[----:B------:R-:W-:Y:S02]  /*5d80*/  F2FP.BF16.F32.PACK_AB R186, R169, R186 ;  /* 0x000000baa9ba723e */ /* 0x000fe400000010ff */
[----:B------:R-:W-:-:S02]  /*5d90*/  FSEL R169, R168, RZ, P4 ;  /* 0x000000ffa8a97208 */ /* 0x000fc40002000000 */
[----:B------:R-:W-:Y:S02]  /*5da0*/  FSEL R168, R176, RZ, P6 ;  /* 0x000000ffb0a87208 */ /* 0x000fe40003000000 */
[----:B------:R-:W-:Y:S02]  /*5db0*/  LOP3.LUT P4, RZ, R234, 0xff000000, RZ, 0xc0, !PT ;  /* 0xff000000eaff7812 */ /* 0x000fe4000788c0ff */
[----:B------:R-:W-:Y:S01]  /*5dc0*/  F2FP.BF16.F32.PACK_AB R169, R168, R169 ;  /* 0x000000a9a8a9723e */ /* 0x000fe200000010ff */
[----:B------:R-:W-:Y:S01]  /*5dd0*/  FFMA.FTZ R168, R200, R188, R189 ;  /* 0x000000bcc8a87223 */ /* 0x000fe200000100bd */
[----:B------:R-:W-:Y:S02]  /*5de0*/  FSEL R176, R176, RZ, P4 ;  /* 0x000000ffb0b07208 */ /* 0x000fe40002000000 */
[----:B------:R-:W-:Y:S01]  /*5df0*/  LOP3.LUT P4, RZ, R234, 0xff00, RZ, 0xc0, !PT ;  /* 0x0000ff00eaff7812 */ /* 0x000fe2000788c0ff */
[----:B0-----:R-:W-:Y:S01]  /*5e00*/  FADD.FTZ R191, R201, -R168 ;  /* 0x800000a8c9bf7221 */ /* 0x001fe20000010000 */
[----:B------:R-:W-:Y:S01]  /*5e10*/  FMUL.FTZ R168, R202, R193 ;  /* 0x000000c1caa87220 */ /* 0x000fe20000410000 */
[----:B------:R-:W-:-:S02]  /*5e20*/  LOP3.LUT P6, RZ, R244, 0xff00, RZ, 0xc0, !PT ;  /* 0x0000ff00f4ff7812 */ /* 0x000fc400078cc0ff */
[----:B------:R-:W-:Y:S01]  /*5e30*/  FMUL.FTZ R191, R202, R191 ;  /* 0x000000bfcabf7220 */ /* 0x000fe20000410000 */
[----:B------:R-:W-:-:S03]  /*5e40*/  F2FP.BF16.F32.PACK_AB R185, R176, R185 ;  /* 0x000000b9b0b9723e */ /* 0x000fc600000010ff */
[C---:B------:R-:W-:Y:S01]  /*5e50*/  FMUL.FTZ R184, R191.reuse, UR13 ;  /* 0x0000000dbfb87c20 */ /* 0x040fe20008410000 */
[----:B------:R-:W-:Y:S01]  /*5e60*/  F2FP.BF16.F32.PACK_AB R176, R191, R168 ;  /* 0x000000a8bfb0723e */ /* 0x000fe200000010ff */
[----:B------:R-:W-:-:S03]  /*5e70*/  FMUL.FTZ R168, R168, UR13 ;  /* 0x0000000da8a87c20 */ /* 0x000fc60008410000 */
[C---:B------:R-:W-:Y:S02]  /*5e80*/  FSEL R193, R184.reuse, RZ, P4 ;  /* 0x000000ffb8c17208 */ /* 0x040fe40002000000 */
[----:B------:R-:W-:Y:S02]  /*5e90*/  FSEL R191, R184, RZ, P6 ;  /* 0x000000ffb8bf7208 */ /* 0x000fe40003000000 */
[----:B------:R-:W-:Y:S02]  /*5ea0*/  LOP3.LUT P4, RZ, R244, 0xff, RZ, 0xc0, !PT ;  /* 0x000000fff4ff7812 */ /* 0x000fe4000788c0ff */
[----:B------:R-:W-:Y:S02]  /*5eb0*/  LOP3.LUT P6, RZ, R234, 0xff, RZ, 0xc0, !PT ;  /* 0x000000ffeaff7812 */ /* 0x000fe400078cc0ff */
[C---:B------:R-:W-:Y:S02]  /*5ec0*/  FSEL R190, R168.reuse, RZ, P4 ;  /* 0x000000ffa8be7208 */ /* 0x040fe40002000000 */
[----:B------:R-:W-:-:S02]  /*5ed0*/  FSEL R184, R168, RZ, P6 ;  /* 0x000000ffa8b87208 */ /* 0x000fc40003000000 */
[----:B------:R-:W-:Y:S02]  /*5ee0*/  F2FP.BF16.F32.PACK_AB R168, R191, R190 ;  /* 0x000000bebfa8723e */ /* 0x000fe400000010ff */
[----:B------:R-:W-:Y:S01]  /*5ef0*/  F2FP.BF16.F32.PACK_AB R184, R193, R184 ;  /* 0x000000b8c1b8723e */ /* 0x000fe200000010ff */
[----:B------:R-:W-:Y:S06]  /*5f00*/  BRA `(.L_x_1123) ;  /* 0x0000001400347947 */ /* 0x000fec0003800000 */
.L_x_1124:
[-CC-:B------:R-:W-:Y:S01]  /*5f10*/  FFMA.FTZ R169, R5, R188.reuse, R189.reuse ;  /* 0x000000bc05a97223 */ /* 0x180fe200000100bd */
[----:B------:R-:W-:Y:S01]  /*5f20*/  FFMA.FTZ R168, R228, R188, R189 ;  /* 0x000000bce4a87223 */ /* 0x000fe200000100bd */
[----:B------:R-:W-:Y:S02]  /*5f30*/  ISETP.GE.U32.AND P4, PT, R244, RZ, PT ;  /* 0x000000fff400720c */ /* 0x000fe40003f86070 */
[----:B------:R-:W-:Y:S01]  /*5f40*/  FADD.FTZ R169, R0, -R169 ;  /* 0x800000a900a97221 */ /* 0x000fe20000010000 */
[----:B------:R-:W-:Y:S01]  /*5f50*/  FADD.FTZ R171, R227, -R168 ;  /* 0x800000a8e3ab7221 */ /* 0x000fe20000010000 */
[C---:B------:R-:W-:Y:S02]  /*5f60*/  LOP3.LUT P6, RZ, R245.reuse, 0xff0000, RZ, 0xc0, !PT ;  /* 0x00ff0000f5ff7812 */ /* 0x040fe400078cc0ff */
[C---:B-----5:R-:W-:Y:S01]  /*5f70*/  FMUL.FTZ R169, R202.reuse, R169 ;  /* 0x000000a9caa97220 */ /* 0x060fe20000410000 */
[----:B------:R-:W-:Y:S01]  /*5f80*/  FMUL.FTZ R171, R202, R171 ;  /* 0x000000abcaab7220 */ /* 0x000fe20000410000 */
[----:B------:R-:W-:-:S02]  /*5f90*/  ISETP.GE.U32.AND.EX P4, PT, R245, 0x1000000, PT, P4 ;  /* 0x01000000f500780c */ /* 0x000fc40003f86140 */
[----:B------:R-:W-:Y:S01]  /*5fa0*/  FMUL.FTZ R170, R169, UR13 ;  /* 0x0000000da9aa7c20 */ /* 0x000fe20008410000 */
[----:B------:R-:W-:Y:S01]  /*5fb0*/  FMUL.FTZ R184, R171, UR13 ;  /* 0x0000000dabb87c20 */ /* 0x000fe20008410000 */
[----:B------:R-:W-:-:S03]  /*5fc0*/  FFMA.FTZ R169, R7, R188, R189 ;  /* 0x000000bc07a97223 */ /* 0x000fc600000100bd */
[----:B------:R-:W-:Y:S01]  /*5fd0*/  FSEL R171, R170, RZ, P6 ;  /* 0x000000ffaaab7208 */ /* 0x000fe20003000000 */
[----:B------:R-:W-:Y:S01]  /*5fe0*/  FADD.FTZ R169, R2, -R169 ;  /* 0x800000a902a97221 */ /* 0x000fe20000010000 */
[----:B------:R-:W-:Y:S02]  /*5ff0*/  FSEL R168, R184, RZ, P4 ;  /* 0x000000ffb8a87208 */ /* 0x000fe40002000000 */
[----:B------:R-:W-:Y:S01]  /*6000*/  ISETP.GE.U32.AND P4, PT, R234, RZ, PT ;  /* 0x000000ffea00720c */ /* 0x000fe20003f86070 */
[----:B------:R-:W-:Y:S01]  /*6010*/  FMUL.FTZ R169, R202, R169 ;  /* 0x000000a9caa97220 */ /* 0x000fe20000410000 */
[----:B------:R-:W-:Y:S01]  /*6020*/  F2FP.BF16.F32.PACK_AB R171, R168, R171 ;  /* 0x000000aba8ab723e */ /* 0x000fe200000010ff */
[-CC-:B------:R-:W-:Y:S01]  /*6030*/  FFMA.FTZ R168, R220, R188.reuse, R189.reuse ;  /* 0x000000bcdca87223 */ /* 0x180fe200000100bd */
[----:B------:R-:W-:Y:S01]  /*6040*/  LOP3.LUT P6, RZ, R235, 0xff0000, RZ, 0xc0, !PT ;  /* 0x00ff0000ebff7812 */ /* 0x000fe200078cc0ff */
[----:B------:R-:W-:Y:S01]  /*6050*/  FMUL.FTZ R169, R169, UR13 ;  /* 0x0000000da9a97c20 */ /* 0x000fe20008410000 */
[----:B------:R-:W-:Y:S01]  /*6060*/  ISETP.GE.U32.AND.EX P4, PT, R235, 0x1000000, PT, P4 ;  /* 0x01000000eb00780c */ /* 0x000fe20003f86140 */
[----:B------:R-:W-:Y:S01]  /*6070*/  FADD.FTZ R185, R219, -R168 ;  /* 0x800000a8dbb97221 */ /* 0x000fe20000010000 */
[----:B------:R-:W-:Y:S01]  /*6080*/  FSEL R187, R170, RZ, P6 ;  /* 0x000000ffaabb7208 */ /* 0x000fe20003000000 */
[----:B------:R-:W-:Y:S01]  /*6090*/  FFMA.FTZ R168, R212, R188, R189 ;  /* 0x000000bcd4a87223 */ /* 0x000fe200000100bd */
[----:B------:R-:W-:Y:S01]  /*60a0*/  LOP3.LUT P6, RZ, R235, 0xff, RZ, 0xc0, !PT ;  /* 0x000000ffebff7812 */ /* 0x000fe200078cc0ff */
[----:B------:R-:W-:Y:S01]  /*60b0*/  FMUL.FTZ R185, R202, R185 ;  /* 0x000000b9cab97220 */ /* 0x000fe20000410000 */
[----:B------:R-:W-:-:S02]  /*60c0*/  FSEL R184, R184, RZ, P4 ;  /* 0x000000ffb8b87208 */ /* 0x000fc40002000000 */
[----:B------:R-:W-:Y:S01]  /*60d0*/  LOP3.LUT P4, RZ, R245, 0xff, RZ, 0xc0, !PT ;  /* 0x000000fff5ff7812 */ /* 0x000fe2000788c0ff */
[----:B------:R-:W-:Y:S01]  /*60e0*/  FMUL.FTZ R185, R185, UR13 ;  /* 0x0000000db9b97c20 */ /* 0x000fe20008410000 */
[----:B------:R-:W-:Y:S02]  /*60f0*/  FSEL R186, R169, RZ, P6 ;  /* 0x000000ffa9ba7208 */ /* 0x000fe40003000000 */
[----:B------:R-:W-:Y:S02]  /*6100*/  LOP3.LUT P6, RZ, R245, 0xff00, RZ, 0xc0, !PT ;  /* 0x0000ff00f5ff7812 */ /* 0x000fe400078cc0ff */
[----:B------:R-:W-:Y:S02]  /*6110*/  FSEL R170, R169, RZ, P4 ;  /* 0x000000ffa9aa7208 */ /* 0x000fe40002000000 */
[----:B------:R-:W-:Y:S02]  /*6120*/  LOP3.LUT P4, RZ, R235, 0xff00, RZ, 0xc0, !PT ;  /* 0x0000ff00ebff7812 */ /* 0x000fe4000788c0ff */
[----:B------:R-:W-:-:S02]  /*6130*/  FSEL R169, R185, RZ, P6 ;  /* 0x000000ffb9a97208 */ /* 0x000fc40003000000 */
[----:B------:R-:W-:Y:S02]  /*6140*/  FSEL R185, R185, RZ, P4 ;  /* 0x000000ffb9b97208 */ /* 0x000fe40002000000 */
[----:B------:R-:W-:Y:S01]  /*6150*/  F2FP.BF16.F32.PACK_AB R170, R169, R170 ;  /* 0x000000aaa9aa723e */ /* 0x000fe200000010ff */
[----:B------:R-:W-:Y:S01]  /*6160*/  FFMA.FTZ R169, R9, R188, R189 ;  /* 0x000000bc09a97223 */ /* 0x000fe200000100bd */
[----:B------:R-:W-:Y:S01]  /*6170*/  F2FP.BF16.F32.PACK_AB R186, R185, R186 ;  /* 0x000000bab9ba723e */ /* 0x000fe200000010ff */
[----:B------:R-:W-:Y:S01]  /*6180*/  FADD.FTZ R185, R211, -R168 ;  /* 0x800000a8d3b97221 */ /* 0x000fe20000010000 */
[----:B------:R-:W-:Y:S01]  /*6190*/  F2FP.BF16.F32.PACK_AB R187, R184, R187 ;  /* 0x000000bbb8bb723e */ /* 0x000fe200000010ff */
[----:B------:R-:W-:Y:S01]  /*61a0*/  FADD.FTZ R169, R4, -R169 ;  /* 0x800000a904a97221 */ /* 0x000fe20000010000 */
[----:B------:R-:W-:Y:S01]  /*61b0*/  LOP3.LUT P4, RZ, R244, 0xff0000, RZ, 0xc0, !PT ;  /* 0x00ff0000f4ff7812 */ /* 0x000fe2000788c0ff */
[----:B------:R-:W-:Y:S01]  /*61c0*/  FMUL.FTZ R185, R202, R185 ;  /* 0x000000b9cab97220 */ /* 0x000fe20000410000 */
[----:B------:R-:W-:Y:S01]  /*61d0*/  LOP3.LUT P6, RZ, R244, 0xff000000, RZ, 0xc0, !PT ;  /* 0xff000000f4ff7812 */ /* 0x000fe200078cc0ff */
[----:B------:R-:W-:-:S02]  /*61e0*/  FMUL.FTZ R169, R202, R169 ;  /* 0x000000a9caa97220 */ /* 0x000fc40000410000 */
[----:B0-----:R-:W-:Y:S02]  /*61f0*/  FMUL.FTZ R190, R185, UR13 ;  /* 0x0000000db9be7c20 */ /* 0x001fe40008410000 */
[----:B------:R-:W-:-:S03]  /*6200*/  FMUL.FTZ R184, R169, UR13 ;  /* 0x0000000da9b87c20 */ /* 0x000fc60008410000 */
[----:B------:R-:W-:Y:S02]  /*6210*/  FSEL R168, R190, RZ, P6 ;  /* 0x000000ffbea87208 */ /* 0x000fe40003000000 */
[----:B------:R-:W-:Y:S02]  /*6220*/  FSEL R169, R184, RZ, P4 ;  /* 0x000000ffb8a97208 */ /* 0x000fe40002000000 */
[----:B------:R-:W-:Y:S02]  /*6230*/  LOP3.LUT P4, RZ, R234, 0xff0000, RZ, 0xc0, !PT ;  /* 0x00ff0000eaff7812 */ /* 0x000fe4000788c0ff */
[----:B------:R-:W-:Y:S01]  /*6240*/  F2FP.BF16.F32.PACK_AB R169, R168, R169 ;  /* 0x000000a9a8a9723e */ /* 0x000fe200000010ff */
[----:B------:R-:W-:Y:S01]  /*6250*/  FFMA.FTZ R168, R200, R188, R189 ;  /* 0x000000bcc8a87223 */ /* 0x000fe200000100bd */
[----:B------:R-:W-:Y:S02]  /*6260*/  LOP3.LUT P6, RZ, R234, 0xff000000, RZ, 0xc0, !PT ;  /* 0xff000000eaff7812 */ /* 0x000fe400078cc0ff */
[----:B------:R-:W-:Y:S01]  /*6270*/  FSEL R185, R184, RZ, P4 ;  /* 0x000000ffb8b97208 */ /* 0x000fe20002000000 */
[----:B------:R-:W-:Y:S01]  /*6280*/  FADD.FTZ R191, R201, -R168 ;  /* 0x800000a8c9bf7221 */ /* 0x000fe20000010000 */
[----:B------:R-:W-:-:S02]  /*6290*/  FSEL R190, R190, RZ, P6 ;  /* 0x000000ffbebe7208 */ /* 0x000fc40003000000 */
[----:B------:R-:W-:Y:S01]  /*62a0*/  LOP3.LUT P4, RZ, R234, 0xff00, RZ, 0xc0, !PT ;  /* 0x0000ff00eaff7812 */ /* 0x000fe2000788c0ff */
[----:B------:R-:W-:Y:S01]  /*62b0*/  FMUL.FTZ R168, R202, R191 ;  /* 0x000000bfcaa87220 */ /* 0x000fe20000410000 */
[----:B------:R-:W-:Y:S01]  /*62c0*/  FFMA.FTZ R191, R11, R188, R189 ;  /* 0x000000bc0bbf7223 */ /* 0x000fe200000100bd */
[----:B------:R-:W-:Y:S02]  /*62d0*/  LOP3.LUT P6, RZ, R244, 0xff00, RZ, 0xc0, !PT ;  /* 0x0000ff00f4ff7812 */ /* 0x000fe400078cc0ff */
[----:B------:R-:W-:Y:S01]  /*62e0*/  FMUL.FTZ R168, R168, UR13 ;  /* 0x0000000da8a87c20 */ /* 0x000fe20008410000 */
[----:B------:R-:W-:Y:S01]  /*62f0*/  FADD.FTZ R191, R6, -R191 ;  /* 0x800000bf06bf7221 */ /* 0x000fe20000010000 */
[----:B------:R-:W-:-:S03]  /*6300*/  F2FP.BF16.F32.PACK_AB R185, R190, R185 ;  /* 0x000000b9beb9723e */ /* 0x000fc600000010ff */
[----:B------:R-:W-:Y:S01]  /*6310*/  FMUL.FTZ R191, R202, R191 ;  /* 0x000000bfcabf7220 */ /* 0x000fe20000410000 */
[C---:B------:R-:W-:Y:S02]  /*6320*/  FSEL R193, R168.reuse, RZ, P4 ;  /* 0x000000ffa8c17208 */ /* 0x040fe40002000000 */
[----:B------:R-:W-:Y:S01]  /*6330*/  FSEL R195, R168, RZ, P6 ;  /* 0x000000ffa8c37208 */ /* 0x000fe20003000000 */
[----:B------:R-:W-:Y:S01]  /*6340*/  FMUL.FTZ R191, R191, UR13 ;  /* 0x0000000dbfbf7c20 */ /* 0x000fe20008410000 */
[----:B------:R-:W-:Y:S02]  /*6350*/  LOP3.LUT P4, RZ, R244, 0xff, RZ, 0xc0, !PT ;  /* 0x000000fff4ff7812 */ /* 0x000fe4000788c0ff */
[----:B------:R-:W-:Y:S02]  /*6360*/  LOP3.LUT P6, RZ, R234, 0xff, RZ, 0xc0, !PT ;  /* 0x000000ffeaff7812 */ /* 0x000fe400078cc0ff */
[C---:B------:R-:W-:Y:S02]  /*6370*/  FSEL R168, R191.reuse, RZ, P4 ;  /* 0x000000ffbfa87208 */ /* 0x040fe40002000000 */
[----:B------:R-:W-:-:S02]  /*6380*/  FSEL R184, R191, RZ, P6 ;  /* 0x000000ffbfb87208 */ /* 0x000fc40003000000 */
[----:B------:R-:W-:Y:S02]  /*6390*/  F2FP.BF16.F32.PACK_AB R168, R195, R168 ;  /* 0x000000a8c3a8723e */ /* 0x000fe400000010ff */
[----:B------:R-:W-:Y:S01]  /*63a0*/  F2FP.BF16.F32.PACK_AB R184, R193, R184 ;  /* 0x000000b8c1b8723e */ /* 0x000fe200000010ff */
[----:B------:R-:W-:Y:S06]  /*63b0*/  BRA `(.L_x_1123) ;  /* 0x0000001000087947 */ /* 0x000fec0003800000 */
.L_x_1120:
[----:B------:R-:W-:-:S04]  /*63c0*/  UISETP.NE.U32.AND UP0, UPT, UR24, URZ, UPT ;  /* 0x000000ff1800728c */ /* 0x000fc8000bf05070 */
[----:B------:R-:W-:-:S09]  /*63d0*/  UISETP.NE.AND.EX UP0, UPT, UR25, URZ, UPT, UP0 ;  /* 0x000000ff1900728c */ /* 0x000fd2000bf05300 */
[----:B------:R-:W-:Y:S05]  /*63e0*/  BRA.U !UP0, `(.L_x_1125) ;  /* 0x0000000908307547 */ /* 0x000fea000b800000 */
[----:B-1----:R-:W1:Y:S02]  /*63f0*/  LDC.64 R184, c[0x0][0x478] ;  /* 0x00011e00ffb87b82 */ /* 0x002e640000000a00 */
[----:B-1----:R-:W-:-:S04]  /*6400*/  ISETP.NE.U32.AND P1, PT, R184, RZ, PT ;  /* 0x000000ffb800720c */ /* 0x002fc80003f25070 */
        /* <DEDUP_REMOVED lines=10> */
[-C--:B------:R-:W-:Y:S01]  /*64b0*/  FFMA.FTZ R184, R212, R188.reuse, R189 ;  /* 0x000000bcd4b87223 */ /* 0x080fe200000100bd */
[C---:B-----5:R-:W-:Y:S01]  /*64c0*/  FFMA.FTZ R186, R202.reuse, R179, R185 ;  /* 0x000000b3caba7223 */ /* 0x060fe200000100b9 */
[----:B------:R-:W-:Y:S01]  /*64d0*/  PRMT R179, R53, 0x7632, R179 ;  /* 0x0000763235b37816 */ /* 0x000fe200000000b3 */
[--C-:B------:R-:W-:Y:S01]  /*64e0*/  FFMA.FTZ R177, R202, R177, R176.reuse ;  /* 0x000000b1cab17223 */ /* 0x100fe200000100b0 */
[----:B------:R-:W-:Y:S01]  /*64f0*/  PRMT R176, R52, 0x7632, R176 ;  /* 0x0000763234b07816 */ /* 0x000fe200000000b0 */
[----:B------:R-:W-:Y:S01]  /*6500*/  FFMA.FTZ R178, R200, R188, R189 ;  /* 0x000000bcc8b27223 */ /* 0x000fe200000100bd */
[----:B------:R-:W-:Y:S01]  /*6510*/  FADD.FTZ R185, R211, -R184 ;  /* 0x800000b8d3b97221 */ /* 0x000fe20000010000 */
[----:B------:R-:W-:Y:S01]  /*6520*/  IMAD.U32 R187, R179, 0x10000, RZ ;  /* 0x00010000b3bb7824 */ /* 0x000fe200078e00ff */
[----:B------:R-:W-:Y:S01]  /*6530*/  SHF.L.U32 R184, R176, 0x10, RZ ;  /* 0x00000010b0b87819 */ /* 0x000fe200000006ff */
[----:B------:R-:W-:Y:S01]  /*6540*/  FADD.FTZ R179, R201, -R178 ;  /* 0x800000b2c9b37221 */ /* 0x000fe20000010000 */
[----:B------:R-:W-:-:S02]  /*6550*/  IMAD.U32 R178, R54, 0x10000, RZ ;  /* 0x0001000036b27824 */ /* 0x000fc400078e00ff */
[C---:B------:R-:W-:Y:S01]  /*6560*/  FFMA.FTZ R176, R202.reuse, R185, R187 ;  /* 0x000000b9cab07223 */ /* 0x040fe200000100bb */
[-CC-:B------:R-:W-:Y:S01]  /*6570*/  FFMA.FTZ R185, R5, R188.reuse, R189.reuse ;  /* 0x000000bc05b97223 */ /* 0x180fe200000100bd */
[----:B------:R-:W-:Y:S01]  /*6580*/  FFMA.FTZ R184, R202, R179, R184 ;  /* 0x000000b3cab87223 */ /* 0x000fe200000100b8 */
[----:B------:R-:W-:Y:S01]  /*6590*/  SHF.L.U32 R187, R55, 0x10, RZ ;  /* 0x0000001037bb7819 */ /* 0x000fe200000006ff */
[----:B------:R-:W-:Y:S01]  /*65a0*/  FFMA.FTZ R179, R7, R188, R189 ;  /* 0x000000bc07b37223 */ /* 0x000fe200000100bd */
[----:B------:R-:W-:Y:S01]  /*65b0*/  FADD.FTZ R185, R0, -R185 ;  /* 0x800000b900b97221 */ /* 0x000fe20000010000 */
[----:B------:R-:W-:Y:S02]  /*65c0*/  ISETP.GE.U32.AND P4, PT, R234, RZ, PT ;  /* 0x000000ffea00720c */ /* 0x000fe40003f86070 */
[----:B------:R-:W-:Y:S01]  /*65d0*/  FADD.FTZ R179, R2, -R179 ;  /* 0x800000b302b37221 */ /* 0x000fe20000010000 */
[----:B------:R-:W-:Y:S01]  /*65e0*/  FFMA.FTZ R185, R202, R185, R187 ;  /* 0x000000b9cab97223 */ /* 0x000fe200000100bb */
[----:B------:R-:W-:Y:S01]  /*65f0*/  FMUL.FTZ R187, R186, UR13 ;  /* 0x0000000dbabb7c20 */ /* 0x000fe20008410000 */
[C---:B------:R-:W-:Y:S01]  /*6600*/  ISETP.GE.U32.AND.EX P4, PT, R235.reuse, 0x1000000, PT, P4 ;  /* 0x01000000eb00780c */ /* 0x040fe20003f86140 */
[----:B------:R-:W-:Y:S01]  /*6610*/  FFMA.FTZ R178, R202, R179, R178 ;  /* 0x000000b3cab27223 */ /* 0x000fe200000100b2 */
[----:B------:R-:W-:-:S02]  /*6620*/  LOP3.LUT P6, RZ, R235, 0xff0000, RZ, 0xc0, !PT ;  /* 0x00ff0000ebff7812 */ /* 0x000fc400078cc0ff */
[----:B------:R-:W-:Y:S01]  /*6630*/  F2FP.BF16.F32.PACK_AB R179, R186, R185 ;  /* 0x000000b9bab3723e */ /* 0x000fe200000010ff */
[----:B------:R-:W-:Y:S01]  /*6640*/  FMUL.FTZ R186, R185, UR13 ;  /* 0x0000000db9ba7c20 */ /* 0x000fe20008410000 */
[----:B------:R-:W-:Y:S01]  /*6650*/  FMUL.FTZ R185, R178, UR13 ;  /* 0x0000000db2b97c20 */ /* 0x000fe20008410000 */
[----:B0-----:R-:W-:Y:S02]  /*6660*/  FSEL R190, R187, RZ, P4 ;  /* 0x000000ffbbbe7208 */ /* 0x001fe40002000000 */
[C---:B------:R-:W-:Y:S01]  /*6670*/  F2FP.BF16.F32.PACK_AB R178, R177.reuse, R178 ;  /* 0x000000b2b1b2723e */ /* 0x040fe200000010ff */
[----:B------:R-:W-:Y:S01]  /*6680*/  FMUL.FTZ R177, R177, UR13 ;  /* 0x0000000db1b17c20 */ /* 0x000fe20008410000 */
[----:B------:R-:W-:Y:S02]  /*6690*/  FSEL R187, R186, RZ, P6 ;  /* 0x000000ffbabb7208 */ /* 0x000fe40003000000 */
[C---:B------:R-:W-:Y:S02]  /*66a0*/  LOP3.LUT P4, RZ, R235.reuse, 0xff, RZ, 0xc0, !PT ;  /* 0x000000ffebff7812 */ /* 0x040fe4000788c0ff */
[----:B------:R-:W-:-:S02]  /*66b0*/  LOP3.LUT P6, RZ, R235, 0xff00, RZ, 0xc0, !PT ;  /* 0x0000ff00ebff7812 */ /* 0x000fc400078cc0ff */
[----:B------:R-:W-:Y:S02]  /*66c0*/  FSEL R185, R185, RZ, P4 ;  /* 0x000000ffb9b97208 */ /* 0x000fe40002000000 */
[----:B------:R-:W-:Y:S01]  /*66d0*/  FSEL R186, R177, RZ, P6 ;  /* 0x000000ffb1ba7208 */ /* 0x000fe20003000000 */
[----:B------:R-:W-:Y:S01]  /*66e0*/  FFMA.FTZ R177, R9, R188, R189 ;  /* 0x000000bc09b17223 */ /* 0x000fe200000100bd */
[----:B------:R-:W-:Y:S02]  /*66f0*/  F2FP.BF16.F32.PACK_AB R187, R190, R187 ;  /* 0x000000bbbebb723e */ /* 0x000fe400000010ff */
[----:B------:R-:W-:Y:S01]  /*6700*/  F2FP.BF16.F32.PACK_AB R186, R186, R185 ;  /* 0x000000b9baba723e */ /* 0x000fe200000010ff */
[----:B------:R-:W-:Y:S01]  /*6710*/  FADD.FTZ R177, R4, -R177 ;  /* 0x800000b104b17221 */ /* 0x000fe20000010000 */
[----:B------:R-:W-:Y:S02]  /*6720*/  SHF.L.U32 R185, R53, 0x10, RZ ;  /* 0x0000001035b97819 */ /* 0x000fe400000006ff */
[----:B------:R-:W-:-:S02]  /*6730*/  LOP3.LUT P4, RZ, R234, 0xff0000, RZ, 0xc0, !PT ;  /* 0x00ff0000eaff7812 */ /* 0x000fc4000788c0ff */
[----:B------:R-:W-:Y:S01]  /*6740*/  LOP3.LUT P6, RZ, R234, 0xff000000, RZ, 0xc0, !PT ;  /* 0xff000000eaff7812 */ /* 0x000fe200078cc0ff */
[----:B------:R-:W-:Y:S01]  /*6750*/  FFMA.FTZ R191, R202, R177, R185 ;  /* 0x000000b1cabf7223 */ /* 0x000fe200000100b9 */
[----:B------:R-:W-:Y:S01]  /*6760*/  FFMA.FTZ R177, R11, R188, R189 ;  /* 0x000000bc0bb17223 */ /* 0x000fe200000100bd */
[----:B------:R-:W-:Y:S02]  /*6770*/  SHF.L.U32 R185, R52, 0x10, RZ ;  /* 0x0000001034b97819 */ /* 0x000fe400000006ff */
[----:B------:R-:W-:Y:S01]  /*6780*/  FMUL.FTZ R190, R191, UR13 ;  /* 0x0000000dbfbe7c20 */ /* 0x000fe20008410000 */
[----:B------:R-:W-:-:S04]  /*6790*/  FADD.FTZ R177, R6, -R177 ;  /* 0x800000b106b17221 */ /* 0x000fc80000010000 */
[----:B------:R-:W-:Y:S01]  /*67a0*/  FFMA.FTZ R185, R202, R177, R185 ;  /* 0x000000b1cab97223 */ /* 0x000fe200000100b9 */
[C---:B------:R-:W-:Y:S01]  /*67b0*/  F2FP.BF16.F32.PACK_AB R177, R176.reuse, R191 ;  /* 0x000000bfb0b1723e */ /* 0x040fe200000010ff */
[----:B------:R-:W-:Y:S01]  /*67c0*/  FMUL.FTZ R191, R176, UR13 ;  /* 0x0000000db0bf7c20 */ /* 0x000fe20008410000 */
[----:B------:R-:W-:Y:S01]  /*67d0*/  FSEL R192, R190, RZ, P4 ;  /* 0x000000ffbec07208 */ /* 0x000fe20002000000 */
[----:B------:R-:W-:Y:S01]  /*67e0*/  FMUL.FTZ R190, R185, UR13 ;  /* 0x0000000db9be7c20 */ /* 0x000fe20008410000 */
[C---:B------:R-:W-:Y:S01]  /*67f0*/  F2FP.BF16.F32.PACK_AB R176, R184.reuse, R185 ;  /* 0x000000b9b8b0723e */ /* 0x040fe200000010ff */
[----:B------:R-:W-:Y:S01]  /*6800*/  FMUL.FTZ R185, R184, UR13 ;  /* 0x0000000db8b97c20 */ /* 0x000fe20008410000 */
[----:B------:R-:W-:Y:S02]  /*6810*/  FSEL R193, R191, RZ, P6 ;  /* 0x000000ffbfc17208 */ /* 0x000fe40003000000 */
[C---:B------:R-:W-:Y:S02]  /*6820*/  LOP3.LUT P4, RZ, R234.reuse, 0xff, RZ, 0xc0, !PT ;  /* 0x000000ffeaff7812 */ /* 0x040fe4000788c0ff */
[----:B------:R-:W-:-:S02]  /*6830*/  LOP3.LUT P6, RZ, R234, 0xff00, RZ, 0xc0, !PT ;  /* 0x0000ff00eaff7812 */ /* 0x000fc400078cc0ff */
[----:B------:R-:W-:Y:S02]  /*6840*/  FSEL R184, R190, RZ, P4 ;  /* 0x000000ffbeb87208 */ /* 0x000fe40002000000 */
[----:B------:R-:W-:Y:S02]  /*6850*/  FSEL R191, R185, RZ, P6 ;  /* 0x000000ffb9bf7208 */ /* 0x000fe40003000000 */
[----:B------:R-:W-:Y:S02]  /*6860*/  F2FP.BF16.F32.PACK_AB R185, R193, R192 ;  /* 0x000000c0c1b9723e */ /* 0x000fe400000010ff */
[----:B------:R-:W-:Y:S01]  /*6870*/  F2FP.BF16.F32.PACK_AB R184, R191, R184 ;  /* 0x000000b8bfb8723e */ /* 0x000fe200000010ff */
[----:B------:R-:W-:Y:S06]  /*6880*/  BRA `(.L_x_1123) ;  /* 0x0000000800d47947 */ /* 0x000fec0003800000 */
.L_x_1126:
[-CC-:B------:R-:W-:Y:S01]  /*6890*/  FFMA.FTZ R184, R228, R188.reuse, R189.reuse ;  /* 0x000000bce4b87223 */ /* 0x180fe200000100bd */
[-C--:B------:R-:W-:Y:S01]  /*68a0*/  FFMA.FTZ R186, R220, R188.reuse, R189 ;  /* 0x000000bcdcba7223 */ /* 0x080fe200000100bd */
[----:B------:R-:W-:Y:S01]  /*68b0*/  PRMT R185, R55, 0x7632, R185 ;  /* 0x0000763237b97816 */ /* 0x000fe200000000b9 */
[-C--:B0-----:R-:W-:Y:S01]  /*68c0*/  FFMA.FTZ R190, R200, R188.reuse, R189 ;  /* 0x000000bcc8be7223 */ /* 0x081fe200000100bd */
[--C-:B------:R-:W-:Y:S01]  /*68d0*/  FADD.FTZ R191, R227, -R184.reuse ;  /* 0x800000b8e3bf7221 */ /* 0x100fe20000010000 */
[----:B------:R-:W-:Y:S01]  /*68e0*/  PRMT R184, R54, 0x7632, R184 ;  /* 0x0000763236b87816 */ /* 0x000fe200000000b8 */
[----:B------:R-:W-:Y:S01]  /*68f0*/  FADD.FTZ R187, R219, -R186 ;  /* 0x800000badbbb7221 */ /* 0x000fe20000010000 */
[----:B------:R-:W-:Y:S01]  /*6900*/  IMAD.U32 R185, R185, 0x10000, RZ ;  /* 0x00010000b9b97824 */ /* 0x000fe200078e00ff */
[----:B------:R-:W-:Y:S02]  /*6910*/  ISETP.GE.U32.AND P4, PT, R234, RZ, PT ;  /* 0x000000ffea00720c */ /* 0x000fe40003f86070 */
[----:B------:R-:W-:Y:S01]  /*6920*/  SHF.L.U32 R184, R184, 0x10, RZ ;  /* 0x00000010b8b87819 */ /* 0x000fe200000006ff */
[C-C-:B-----5:R-:W-:Y:S01]  /*6930*/  FFMA.FTZ R186, R202.reuse, R191, R185.reuse ;  /* 0x000000bfcaba7223 */ /* 0x160fe200000100b9 */
[----:B------:R-:W-:Y:S01]  /*6940*/  PRMT R185, R53, 0x7632, R185 ;  /* 0x0000763235b97816 */ /* 0x000fe200000000b9 */
[----:B------:R-:W-:Y:S01]  /*6950*/  FADD.FTZ R191, R201, -R190 ;  /* 0x800000bec9bf7221 */ /* 0x000fe20000010000 */
[----:B------:R-:W-:Y:S01]  /*6960*/  LOP3.LUT P6, RZ, R235, 0xff0000, RZ, 0xc0, !PT ;  /* 0x00ff0000ebff7812 */ /* 0x000fe200078cc0ff */
[----:B------:R-:W-:Y:S01]  /*6970*/  FFMA.FTZ R187, R202, R187, R184 ;  /* 0x000000bbcabb7223 */ /* 0x000fe200000100b8 */
[----:B------:R-:W-:Y:S01]  /*6980*/  FFMA.FTZ R184, R212, R188, R189 ;  /* 0x000000bcd4b87223 */ /* 0x000fe200000100bd */
[----:B------:R-:W-:Y:S01]  /*6990*/  SHF.L.U32 R185, R185, 0x10, RZ ;  /* 0x00000010b9b97819 */ /* 0x000fe200000006ff */
[----:B------:R-:W-:Y:S01]  /*69a0*/  FMUL.FTZ R186, R186, UR13 ;  /* 0x0000000dbaba7c20 */ /* 0x000fe20008410000 */
[----:B------:R-:W-:Y:S01]  /*69b0*/  ISETP.GE.U32.AND.EX P4, PT, R235, 0x1000000, PT, P4 ;  /* 0x01000000eb00780c */ /* 0x000fe20003f86140 */
[--C-:B------:R-:W-:Y:S01]  /*69c0*/  FADD.FTZ R193, R211, -R184.reuse ;  /* 0x800000b8d3c17221 */ /* 0x100fe20000010000 */
[----:B------:R-:W-:Y:S01]  /*69d0*/  PRMT R184, R52, 0x7632, R184 ;  /* 0x0000763234b87816 */ /* 0x000fe200000000b8 */
[----:B------:R-:W-:-:S02]  /*69e0*/  FMUL.FTZ R187, R187, UR13 ;  /* 0x0000000dbbbb7c20 */ /* 0x000fc40008410000 */
[----:B------:R-:W-:Y:S01]  /*69f0*/  FFMA.FTZ R185, R202, R193, R185 ;  /* 0x000000c1cab97223 */ /* 0x000fe200000100b9 */
[----:B------:R-:W-:Y:S01]  /*6a00*/  SHF.L.U32 R193, R55, 0x10, RZ ;  /* 0x0000001037c17819 */ /* 0x000fe200000006ff */
[----:B------:R-:W-:Y:S02]  /*6a10*/  IMAD.U32 R184, R184, 0x10000, RZ ;  /* 0x00010000b8b87824 */ /* 0x000fe400078e00ff */
[----:B------:R-:W-:Y:S02]  /*6a20*/  FMUL.FTZ R192, R185, UR13 ;  /* 0x0000000db9c07c20 */ /* 0x000fe40008410000 */
[----:B------:R-:W-:Y:S01]  /*6a30*/  FFMA.FTZ R184, R202, R191, R184 ;  /* 0x000000bfcab87223 */ /* 0x000fe200000100b8 */
[----:B------:R-:W-:-:S03]  /*6a40*/  FFMA.FTZ R191, R5, R188, R189 ;  /* 0x000000bc05bf7223 */ /* 0x000fc600000100bd */
[----:B------:R-:W-:Y:S01]  /*6a50*/  FMUL.FTZ R184, R184, UR13 ;  /* 0x0000000db8b87c20 */ /* 0x000fe20008410000 */
[----:B------:R-:W-:-:S04]  /*6a60*/  FADD.FTZ R191, R0, -R191 ;  /* 0x800000bf00bf7221 */ /* 0x000fc80000010000 */
[----:B------:R-:W-:Y:S01]  /*6a70*/  FFMA.FTZ R190, R202, R191, R193 ;  /* 0x000000bfcabe7223 */ /* 0x000fe200000100c1 */
[----:B------:R-:W-:Y:S01]  /*6a80*/  FFMA.FTZ R191, R7, R188, R189 ;  /* 0x000000bc07bf7223 */ /* 0x000fe200000100bd */
[----:B------:R-:W-:Y:S02]  /*6a90*/  SHF.L.U32 R193, R54, 0x10, RZ ;  /* 0x0000001036c17819 */ /* 0x000fe400000006ff */
        /* <DEDUP_REMOVED lines=8> */
[----:B------:R-:W-:Y:S02]  /*6b20*/  FSEL R186, R191, RZ, P6 ;  /* 0x000000ffbfba7208 */ /* 0x000fe40003000000 */
[----:B------:R-:W-:-:S02]  /*6b30*/  FSEL R191, R187, RZ, P4 ;  /* 0x000000ffbbbf7208 */ /* 0x000fc40002000000 */
[----:B------:R-:W-:Y:S01]  /*6b40*/  F2FP.BF16.F32.PACK_AB R187, R193, R190 ;  /* 0x000000bec1bb723e */ /* 0x000fe200000010ff */
[----:B------:R-:W-:Y:S01]  /*6b50*/  IMAD.U32 R193, R53, 0x10000, RZ ;  /* 0x0001000035c17824 */ /* 0x000fe200078e00ff */
[----:B------:R-:W-:Y:S01]  /*6b60*/  F2FP.BF16.F32.PACK_AB R186, R191, R186 ;  /* 0x000000babfba723e */ /* 0x000fe200000010ff */
[----:B------:R-:W-:Y:S01]  /*6b70*/  FFMA.FTZ R191, R9, R188, R189 ;  /* 0x000000bc09bf7223 */ /* 0x000fe200000100bd */
[C---:B------:R-:W-:Y:S02]  /*6b80*/  LOP3.LUT P4, RZ, R234.reuse, 0xff0000, RZ, 0xc0, !PT ;  /* 0x00ff0000eaff7812 */ /* 0x040fe4000788c0ff */
[----:B------:R-:W-:Y:S01]  /*6b90*/  LOP3.LUT P6, RZ, R234, 0xff000000, RZ, 0xc0, !PT ;  /* 0xff000000eaff7812 */ /* 0x000fe200078cc0ff */
[----:B------:R-:W-:-:S03]  /*6ba0*/  FADD.FTZ R191, R4, -R191 ;  /* 0x800000bf04bf7221 */ /* 0x000fc60000010000 */
[----:B------:R-:W-:Y:S01]  /*6bb0*/  FSEL R192, R192, RZ, P6 ;  /* 0x000000ffc0c07208 */ /* 0x000fe20003000000 */
[----:B------:R-:W-:Y:S01]  /*6bc0*/  FFMA.FTZ R190, R202, R191, R193 ;  /* 0x000000bfcabe7223 */ /* 0x000fe200000100c1 */
[----:B------:R-:W-:Y:S01]  /*6bd0*/  FFMA.FTZ R191, R11, R188, R189 ;  /* 0x000000bc0bbf7223 */ /* 0x000fe200000100bd */
[----:B------:R-:W-:Y:S02]  /*6be0*/  SHF.L.U32 R193, R52, 0x10, RZ ;  /* 0x0000001034c17819 */ /* 0x000fe400000006ff */
[----:B------:R-:W-:Y:S01]  /*6bf0*/  FMUL.FTZ R190, R190, UR13 ;  /* 0x0000000dbebe7c20 */ /* 0x000fe20008410000 */
[----:B------:R-:W-:Y:S01]  /*6c00*/  FADD.FTZ R191, R6, -R191 ;  /* 0x800000bf06bf7221 */ /* 0x000fe20000010000 */
[----:B------:R-:W-:-:S03]  /*6c10*/  LOP3.LUT P6, RZ, R234, 0xff, RZ, 0xc0, !PT ;  /* 0x000000ffeaff7812 */ /* 0x000fc600078cc0ff */
[----:B------:R-:W-:Y:S01]  /*6c20*/  FFMA.FTZ R191, R202, R191, R193 ;  /* 0x000000bfcabf7223 */ /* 0x000fe200000100c1 */
[----:B------:R-:W-:Y:S02]  /*6c30*/  FSEL R185, R190, RZ, P4 ;  /* 0x000000ffbeb97208 */ /* 0x000fe40002000000 */
[----:B------:R-:W-:Y:S01]  /*6c40*/  LOP3.LUT P4, RZ, R234, 0xff00, RZ, 0xc0, !PT ;  /* 0x0000ff00eaff7812 */ /* 0x000fe2000788c0ff */
[----:B------:R-:W-:Y:S01]  /*6c50*/  FMUL.FTZ R191, R191, UR13 ;  /* 0x0000000dbfbf7c20 */ /* 0x000fe20008410000 */
[----:B------:R-:W-:Y:S02]  /*6c60*/  F2FP.BF16.F32.PACK_AB R185, R192, R185 ;  /* 0x000000b9c0b9723e */ /* 0x000fe400000010ff */
[----:B------:R-:W-:Y:S02]  /*6c70*/  FSEL R193, R184, RZ, P4 ;  /* 0x000000ffb8c17208 */ /* 0x000fe40002000000 */
[----:B------:R-:W-:-:S04]  /*6c80*/  FSEL R184, R191, RZ, P6 ;  /* 0x000000ffbfb87208 */ /* 0x000fc80003000000 */
[----:B------:R-:W-:Y:S01]  /*6c90*/  F2FP.BF16.F32.PACK_AB R184, R193, R184 ;  /* 0x000000b8c1b8723e */ /* 0x000fe200000010ff */
[----:B------:R-:W-:Y:S06]  /*6ca0*/  BRA `(.L_x_1123) ;  /* 0x0000000400cc7947 */ /* 0x000fec0003800000 */
.L_x_1125:
[----:B-1----:R-:W1:Y:S02]  /*6cb0*/  LDC.64 R184, c[0x0][0x478] ;  /* 0x00011e00ffb87b82 */ /* 0x002e640000000a00 */
[----:B-1----:R-:W-:-:S04]  /*6cc0*/  ISETP.NE.U32.AND P1, PT, R184, RZ, PT ;  /* 0x000000ffb800720c */ /* 0x002fc80003f25070 */
[----:B------:R-:W-:-:S13]  /*6cd0*/  ISETP.NE.AND.EX P1, PT, R185, RZ, PT, P1 ;  /* 0x000000ffb900720c */ /* 0x000fda0003f25310 */
[----:B------:R-:W-:Y:S05]  /*6ce0*/  @!P1 BRA `(.L_x_1127) ;  /* 0x0000000000e89947 */ /* 0x000fea0003800000 */
        /* <DEDUP_REMOVED lines=8> */
[C---:B-----5:R-:W-:Y:S01]  /*6d70*/  FMUL.FTZ R178, R202.reuse, R177 ;  /* 0x000000b1cab27220 */ /* 0x060fe20000410000 */
[----:B------:R-:W-:Y:S01]  /*6d80*/  FFMA.FTZ R177, R7, R188, R189 ;  /* 0x000000bc07b17223 */ /* 0x000fe200000100bd */
[----:B------:R-:W-:Y:S01]  /*6d90*/  FMUL.FTZ R185, R202, R185 ;  /* 0x000000b9cab97220 */ /* 0x000fe20000410000 */
[----:B------:R-:W-:Y:S01]  /*6da0*/  ISETP.GE.U32.AND.EX P4, PT, R235, 0x1000000, PT, P4 ;  /* 0x01000000eb00780c */ /* 0x000fe20003f86140 */
[----:B------:R-:W-:Y:S01]  /*6db0*/  FMUL.FTZ R184, R178, UR13 ;  /* 0x0000000db2b87c20 */ /* 0x000fe20008410000 */
[----:B------:R-:W-:-:S04]  /*6dc0*/  FADD.FTZ R177, R2, -R177 ;  /* 0x800000b102b17221 */ /* 0x000fc80000010000 */
[----:B------:R-:W-:Y:S01]  /*6dd0*/  FSEL R187, R184, RZ, P6 ;  /* 0x000000ffb8bb7208 */ /* 0x000fe20003000000 */
[C---:B------:R-:W-:Y:S01]  /*6de0*/  FMUL.FTZ R184, R202.reuse, R179 ;  /* 0x000000b3cab87220 */ /* 0x040fe20000410000 */
[----:B------:R-:W-:Y:S01]  /*6df0*/  FMUL.FTZ R177, R202, R177 ;  /* 0x000000b1cab17220 */ /* 0x000fe20000410000 */
[C---:B------:R-:W-:Y:S01]  /*6e00*/  F2FP.BF16.F32.PACK_AB R179, R185.reuse, R178 ;  /* 0x000000b2b9b3723e */ /* 0x040fe200000010ff */
[----:B------:R-:W-:Y:S01]  /*6e10*/  FMUL.FTZ R185, R185, UR13 ;  /* 0x0000000db9b97c20 */ /* 0x000fe20008410000 */
[----:B------:R-:W-:Y:S01]  /*6e20*/  LOP3.LUT P6, RZ, R235, 0xff, RZ, 0xc0, !PT ;  /* 0x000000ffebff7812 */ /* 0x000fe200078cc0ff */
[----:B------:R-:W-:Y:S01]  /*6e30*/  FMUL.FTZ R176, R177, UR13 ;  /* 0x0000000db1b07c20 */ /* 0x000fe20008410000 */
[C---:B------:R-:W-:Y:S01]  /*6e40*/  F2FP.BF16.F32.PACK_AB R178, R184.reuse, R177 ;  /* 0x000000b1b8b2723e */ /* 0x040fe200000010ff */
[----:B------:R-:W-:Y:S01]  /*6e50*/  FMUL.FTZ R184, R184, UR13 ;  /* 0x0000000db8b87c20 */ /* 0x000fe20008410000 */
[----:B------:R-:W-:Y:S02]  /*6e60*/  FSEL R186, R185, RZ, P4 ;  /* 0x000000ffb9ba7208 */ /* 0x000fe40002000000 */
[----:B------:R-:W-:-:S02]  /*6e70*/  LOP3.LUT P4, RZ, R235, 0xff00, RZ, 0xc0, !PT ;  /* 0x0000ff00ebff7812 */ /* 0x000fc4000788c0ff */
[----:B------:R-:W-:Y:S02]  /*6e80*/  FSEL R176, R176, RZ, P6 ;  /* 0x000000ffb0b07208 */ /* 0x000fe40003000000 */
[----:B------:R-:W-:Y:S02]  /*6e90*/  FSEL R177, R184, RZ, P4 ;  /* 0x000000ffb8b17208 */ /* 0x000fe40002000000 */
[----:B------:R-:W-:Y:S02]  /*6ea0*/  F2FP.BF16.F32.PACK_AB R187, R186, R187 ;  /* 0x000000bbbabb723e */ /* 0x000fe400000010ff */
[----:B------:R-:W-:Y:S01]  /*6eb0*/  F2FP.BF16.F32.PACK_AB R186, R177, R176 ;  /* 0x000000b0b1ba723e */ /* 0x000fe200000010ff */
[-CC-:B------:R-:W-:Y:S01]  /*6ec0*/  FFMA.FTZ R177, R9, R188.reuse, R189.reuse ;  /* 0x000000bc09b17223 */ /* 0x180fe200000100bd */
[-C--:B------:R-:W-:Y:S01]  /*6ed0*/  FFMA.FTZ R176, R212, R188.reuse, R189 ;  /* 0x000000bcd4b07223 */ /* 0x080fe200000100bd */
[----:B------:R-:W-:Y:S02]  /*6ee0*/  LOP3.LUT P4, RZ, R234, 0xff0000, RZ, 0xc0, !PT ;  /* 0x00ff0000eaff7812 */ /* 0x000fe4000788c0ff */
[----:B------:R-:W-:Y:S01]  /*6ef0*/  FADD.FTZ R185, R4, -R177 ;  /* 0x800000b104b97221 */ /* 0x000fe20000010000 */
[----:B0-----:R-:W-:Y:S01]  /*6f00*/  FADD.FTZ R191, R211, -R176 ;  /* 0x800000b0d3bf7221 */ /* 0x001fe20000010000 */
[-CC-:B------:R-:W-:Y:S01]  /*6f10*/  FFMA.FTZ R177, R11, R188.reuse, R189.reuse ;  /* 0x000000bc0bb17223 */ /* 0x180fe200000100bd */
        /* <DEDUP_REMOVED lines=9> */
[C---:B------:R-:W-:Y:S01]  /*6fb0*/  F2FP.BF16.F32.PACK_AB R177, R191.reuse, R184 ;  /* 0x000000b8bfb1723e */ /* 0x040fe200000010ff */
[----:B------:R-:W-:Y:S01]  /*6fc0*/  FMUL.FTZ R191, R191, UR13 ;  /* 0x0000000dbfbf7c20 */ /* 0x000fe20008410000 */
[----:B------:R-:W-:Y:S01]  /*6fd0*/  FMUL.FTZ R184, R176, UR13 ;  /* 0x0000000db0b87c20 */ /* 0x000fe20008410000 */
[----:B------:R-:W-:-:S02]  /*6fe0*/  FSEL R190, R190, RZ, P4 ;  /* 0x000000ffbebe7208 */ /* 0x000fc40002000000 */
[C---:B------:R-:W-:Y:S01]  /*6ff0*/  F2FP.BF16.F32.PACK_AB R176, R185.reuse, R176 ;  /* 0x000000b0b9b0723e */ /* 0x040fe200000010ff */
        /* <DEDUP_REMOVED lines=8> */
[----:B------:R-:W-:Y:S06]  /*7080*/  BRA `(.L_x_1123) ;  /* 0x0000000000d47947 */ /* 0x000fec0003800000 */
.L_x_1127:
        /* <DEDUP_REMOVED lines=13> */
[C---:B------:R-:W-:Y:S01]  /*7160*/  LOP3.LUT P6, RZ, R235.reuse, 0xff0000, RZ, 0xc0, !PT ;  /* 0x00ff0000ebff7812 */ /* 0x040fe200078cc0ff */
[C---:B------:R-:W-:Y:S01]  /*7170*/  FMUL.FTZ R185, R202.reuse, R185 ;  /* 0x000000b9cab97220 */ /* 0x040fe20000410000 */
        /* <DEDUP_REMOVED lines=10> */
[----:B------:R-:W-:Y:S01]  /*7220*/  F2FP.BF16.F32.PACK_AB R187, R191, R184 ;  /* 0x000000b8bfbb723e */ /* 0x000fe200000010ff */
[-CC-:B------:R-:W-:Y:S01]  /*7230*/  FFMA.FTZ R184, R212, R188.reuse, R189.reuse ;  /* 0x000000bcd4b87223 */ /* 0x180fe200000100bd */
[----:B------:R-:W-:Y:S01]  /*7240*/  F2FP.BF16.F32.PACK_AB R186, R186, R185 ;  /* 0x000000b9baba723e */ /* 0x000fe200000010ff */
[-CC-:B------:R-:W-:Y:S01]  /*7250*/  FFMA.FTZ R185, R9, R188.reuse, R189.reuse ;  /* 0x000000bc09b97223 */ /* 0x180fe200000100bd */
[----:B------:R-:W-:Y:S01]  /*7260*/  LOP3.LUT P4, RZ, R234, 0xff0000, RZ, 0xc0, !PT ;  /* 0x00ff0000eaff7812 */ /* 0x000fe2000788c0ff */
[----:B------:R-:W-:Y:S01]  /*7270*/  FADD.FTZ R193, R211, -R184 ;  /* 0x800000b8d3c17221 */ /* 0x000fe20000010000 */
[-C--:B------:R-:W-:Y:S01]  /*7280*/  FFMA.FTZ R184, R200, R188.reuse, R189 ;  /* 0x000000bcc8b87223 */ /* 0x080fe200000100bd */
[----:B------:R-:W-:Y:S01]  /*7290*/  FADD.FTZ R191, R4, -R185 ;  /* 0x800000b904bf7221 */ /* 0x000fe20000010000 */
[----:B------:R-:W-:Y:S01]  /*72a0*/  FFMA.FTZ R185, R11, R188, R189 ;  /* 0x000000bc0bb97223 */ /* 0x000fe200000100bd */
[----:B------:R-:W-:Y:S01]  /*72b0*/  FMUL.FTZ R193, R202, R193 ;  /* 0x000000c1cac17220 */ /* 0x000fe20000410000 */
[----:B------:R-:W-:Y:S01]  /*72c0*/  LOP3.LUT P6, RZ, R234, 0xff000000, RZ, 0xc0, !PT ;  /* 0xff000000eaff7812 */ /* 0x000fe200078cc0ff */
[----:B------:R-:W-:Y:S01]  /*72d0*/  FMUL.FTZ R190, R202, R191 ;  /* 0x000000bfcabe7220 */ /* 0x000fe20000410000 */
[----:B------:R-:W-:Y:S01]  /*72e0*/  FADD.FTZ R191, R201, -R184 ;  /* 0x800000b8c9bf7221 */ /* 0x000fe20000010000 */
[----:B------:R-:W-:Y:S01]  /*72f0*/  FADD.FTZ R185, R6, -R185 ;  /* 0x800000b906b97221 */ /* 0x000fe20000010000 */
[----:B------:R-:W-:Y:S01]  /*7300*/  FMUL.FTZ R193, R193, UR13 ;  /* 0x0000000dc1c17c20 */ /* 0x000fe20008410000 */
[----:B------:R-:W-:Y:S01]  /*7310*/  FMUL.FTZ R190, R190, UR13 ;  /* 0x0000000dbebe7c20 */ /* 0x000fe20008410000 */
[C---:B------:R-:W-:Y:S01]  /*7320*/  FMUL.FTZ R191, R202.reuse, R191 ;  /* 0x000000bfcabf7220 */ /* 0x040fe20000410000 */
[----:B------:R-:W-:-:S02]  /*7330*/  FMUL.FTZ R185, R202, R185 ;  /* 0x000000b9cab97220 */ /* 0x000fc40000410000 */
        /* <DEDUP_REMOVED lines=8> */
[----:B------:R-:W-:Y:S02]  /*73c0*/  F2FP.BF16.F32.PACK_AB R185, R193, R190 ;  /* 0x000000bec1b9723e */ /* 0x000fe400000010ff */
[----:B------:R-:W-:-:S07]  /*73d0*/  F2FP.BF16.F32.PACK_AB R184, R191, R184 ;  /* 0x000000b8bfb8723e */ /* 0x000fce00000010ff */
.L_x_1123:
        /* <DEDUP_REMOVED lines=10> */
.L_x_1119:
[----:B------:R-:W-:Y:S05]  /*7480*/  BSYNC.RECONVERGENT B0 ;  /* 0x0000000000007941 */ /* 0x000fea0003800200 */
.L_x_1118:
        /* <DEDUP_REMOVED lines=13> */
[----:B------:R-:W-:Y:S01]  /*7560*/  PRMT R168, R183, 0x7632, R168 ;  /* 0x00007632b7a87816 */ /* 0x000fe200000000a8 */
[-CC-:B------:R-:W-:Y:S01]  /*7570*/  FFMA.FTZ R169, R209, R188.reuse, R189.reuse ;  /* 0x000000bcd1a97223 */ /* 0x180fe200000100bd */
[-C--:B------:R-:W-:Y:S01]  /*7580*/  FFMA.FTZ R184, R224, R188.reuse, R189 ;  /* 0x000000bce0b87223 */ /* 0x080fe200000100bd */
[--C-:B------:R-:W-:Y:S01]  /*7590*/  FADD.FTZ R179, R225, -R176.reuse ;  /* 0x800000b0e1b37221 */ /* 0x100fe20000010000 */
[----:B------:R-:W-:Y:S01]  /*75a0*/  SHF.L.U32 R187, R168, 0x10, RZ ;  /* 0x00000010a8bb7819 */ /* 0x000fe200000006ff */
[----:B------:R-:W-:Y:S01]  /*75b0*/  FADD.FTZ R185, R210, -R169 ;  /* 0x800000a9d2b97221 */ /* 0x000fe20000010000 */
[----:B------:R-:W-:Y:S01]  /*75c0*/  PRMT R176, R182, 0x7632, R176 ;  /* 0x00007632b6b07816 */ /* 0x000fe200000000b0 */
[-CC-:B------:R-:W-:Y:S01]  /*75d0*/  FFMA.FTZ R177, R207, R188.reuse, R189.reuse ;  /* 0x000000bccfb17223 */ /* 0x180fe200000100bd */
[-CC-:B------:R-:W-:Y:S01]  /*75e0*/  FFMA.FTZ R171, R205, R188.reuse, R189.reuse ;  /* 0x000000bccdab7223 */ /* 0x180fe200000100bd */
[-CC-:B------:R-:W-:Y:S01]  /*75f0*/  FFMA.FTZ R178, R218, R188.reuse, R189.reuse ;  /* 0x000000bcdab27223 */ /* 0x180fe200000100bd */
[----:B------:R-:W-:Y:S01]  /*7600*/  FFMA.FTZ R169, R203, R188, R189 ;  /* 0x000000bccba97223 */ /* 0x000fe200000100bd */
[----:B------:R-:W-:-:S02]  /*7610*/  IMAD.U32 R170, R183, 0x10000, RZ ;  /* 0x00010000b7aa7824 */ /* 0x000fc400078e00ff */
[----:B------:R-:W-:Y:S01]  /*7620*/  FFMA.FTZ R188, R214, R188, R189 ;  /* 0x000000bcd6bc7223 */ /* 0x000fe200000100bd */
[----:B------:R-:W-:Y:S01]  /*7630*/  PRMT R168, R181, 0x7632, R168 ;  /* 0x00007632b5a87816 */ /* 0x000fe200000000a8 */
[----:B-----5:R-:W-:Y:S01]  /*7640*/  FFMA.FTZ R179, R202, R179, R187 ;  /* 0x000000b3cab37223 */ /* 0x020fe200000100bb */
[----:B------:R-:W-:Y:S01]  /*7650*/  FADD.FTZ R189, R223, -R184 ;  /* 0x800000b8dfbd7221 */ /* 0x000fe20000010000 */
[----:B------:R-:W-:Y:S01]  /*7660*/  SHF.L.U32 R187, R182, 0x10, RZ ;  /* 0x00000010b6bb7819 */ /* 0x000fe200000006ff */
[----:B------:R-:W-:Y:S02]  /*7670*/  IMAD.U32 R184, R176, 0x10000, RZ ;  /* 0x00010000b0b87824 */ /* 0x000fe400078e00ff */
[----:B------:R-:W-:Y:S01]  /*7680*/  FADD.FTZ R177, R208, -R177 ;  /* 0x800000b1d0b17221 */ /* 0x000fe20000010000 */
[----:B------:R-:W-:Y:S01]  /*7690*/  SHF.L.U32 R176, R181, 0x10, RZ ;  /* 0x00000010b5b07819 */ /* 0x000fe200000006ff */
[----:B------:R-:W-:Y:S01]  /*76a0*/  FFMA.FTZ R170, R202, R185, R170 ;  /* 0x000000b9caaa7223 */ /* 0x000fe200000100aa */
[----:B------:R-:W-:Y:S01]  /*76b0*/  FADD.FTZ R171, R206, -R171 ;  /* 0x800000abceab7221 */ /* 0x000fe20000010000 */
[----:B------:R-:W-:Y:S01]  /*76c0*/  SHF.L.U32 R168, R168, 0x10, RZ ;  /* 0x00000010a8a87819 */ /* 0x000fe200000006ff */
[----:B------:R-:W-:Y:S01]  /*76d0*/  FADD.FTZ R185, R217, -R178 ;  /* 0x800000b2d9b97221 */ /* 0x000fe20000010000 */
[C---:B------:R-:W-:Y:S01]  /*76e0*/  FFMA.FTZ R187, R202.reuse, R177, R187 ;  /* 0x000000b1cabb7223 */ /* 0x040fe200000100bb */
[----:B------:R-:W-:Y:S01]  /*76f0*/  FFMA.FTZ R177, R202, R171, R176 ;  /* 0x000000abcab17223 */ /* 0x000fe200000100b0 */
[----:B------:R-:W-:Y:S01]  /*7700*/  ISETP.GE.U32.AND P4, PT, R242, RZ, PT ;  /* 0x000000fff200720c */ /* 0x000fe20003f86070 */
[--C-:B------:R-:W-:Y:S01]  /*7710*/  FFMA.FTZ R176, R202, R185, R168.reuse ;  /* 0x000000b9cab07223 */ /* 0x100fe200000100a8 */
[----:B------:R-:W-:Y:S01]  /*7720*/  PRMT R168, R180, 0x7632, R168 ;  /* 0x00007632b4a87816 */ /* 0x000fe200000000a8 */
[----:B------:R-:W-:Y:S01]  /*7730*/  FFMA.FTZ R184, R202, R189, R184 ;  /* 0x000000bdcab87223 */ /* 0x000fe200000100b8 */
[----:B------:R-:W-:Y:S01]  /*7740*/  FADD.FTZ R189, R213, -R188 ;  /* 0x800000bcd5bd7221 */ /* 0x000fe20000010000 */
[----:B------:R-:W-:Y:S01]  /*7750*/  FMUL.FTZ R186, R179, UR13 ;  /* 0x0000000db3ba7c20 */ /* 0x000fe20008410000 */
[----:B------:R-:W-:Y:S01]  /*7760*/  SHF.L.U32 R178, R168, 0x10, RZ ;  /* 0x00000010a8b27819 */ /* 0x000fe200000006ff */
[----:B------:R-:W-:Y:S01]  /*7770*/  IMAD.U32 R171, R180, 0x10000, RZ ;  /* 0x00010000b4ab7824 */ /* 0x000fe200078e00ff */
[C---:B------:R-:W-:Y:S01]  /*7780*/  ISETP.GE.U32.AND.EX P4, PT, R243.reuse, 0x1000000, PT, P4 ;  /* 0x01000000f300780c */ /* 0x040fe20003f86140 */
[----:B------:R-:W-:Y:S01]  /*7790*/  FADD.FTZ R169, R204, -R169 ;  /* 0x800000a9cca97221 */ /* 0x000fe20000010000 */
[----:B------:R-:W-:Y:S01]  /*77a0*/  FMUL.FTZ R185, R170, UR13 ;  /* 0x0000000daab97c20 */ /* 0x000fe20008410000 */
[C---:B------:R-:W-:Y:S01]  /*77b0*/  FFMA.FTZ R189, R202.reuse, R189, R178 ;  /* 0x000000bdcabd7223 */ /* 0x040fe200000100b2 */
[----:B------:R-:W-:Y:S01]  /*77c0*/  LOP3.LUT P5, RZ, R243, 0xff0000, RZ, 0xc0, !PT ;  /* 0x00ff0000f3ff7812 */ /* 0x000fe200078ac0ff */
[----:B------:R-:W-:Y:S01]  /*77d0*/  FFMA.FTZ R168, R202, R169, R171 ;  /* 0x000000a9caa87223 */ /* 0x000fe200000100ab */
[----:B------:R-:W-:Y:S01]  /*77e0*/  FSEL R178, R186, RZ, P4 ;  /* 0x000000ffbab27208 */ /* 0x000fe20002000000 */
[----:B------:R-:W-:Y:S01]  /*77f0*/  FMUL.FTZ R169, R187, UR13 ;  /* 0x0000000dbba97c20 */ /* 0x000fe20008410000 */
[----:B------:R-:W-:-:S02]  /*7800*/  ISETP.GE.U32.AND P4, PT, R232, RZ, PT ;  /* 0x000000ffe800720c */ /* 0x000fc40003f86070 */
[----:B------:R-:W-:Y:S02]  /*7810*/  FSEL R171, R185, RZ, P5 ;  /* 0x000000ffb9ab7208 */ /* 0x000fe40002800000 */
[C---:B------:R-:W-:Y:S02]  /*7820*/  LOP3.LUT P5, RZ, R233.reuse, 0xff0000, RZ, 0xc0, !PT ;  /* 0x00ff0000e9ff7812 */ /* 0x040fe400078ac0ff */
[C---:B------:R-:W-:Y:S02]  /*7830*/  ISETP.GE.U32.AND.EX P4, PT, R233.reuse, 0x1000000, PT, P4 ;  /* 0x01000000e900780c */ /* 0x040fe40003f86140 */
[----:B------:R-:W-:Y:S02]  /*7840*/  LOP3.LUT P6, RZ, R233, 0xff, RZ, 0xc0, !PT ;  /* 0x000000ffe9ff7812 */ /* 0x000fe400078cc0ff */
[----:B------:R-:W-:Y:S02]  /*7850*/  F2FP.BF16.F32.PACK_AB R171, R178, R171 ;  /* 0x000000abb2ab723e */ /* 0x000fe400000010ff */
[----:B------:R-:W-:-:S02]  /*7860*/  FSEL R188, R185, RZ, P5 ;  /* 0x000000ffb9bc7208 */ /* 0x000fc40002800000 */
[----:B0-----:R-:W-:Y:S02]  /*7870*/  FSEL R191, R186, RZ, P4 ;  /* 0x000000ffbabf7208 */ /* 0x001fe40002000000 */
[C---:B------:R-:W-:Y:S01]  /*7880*/  F2FP.BF16.F32.PACK_AB R178, R184.reuse, R187 ;  /* 0x000000bbb8b2723e */ /* 0x040fe200000010ff */
[----:B------:R-:W-:Y:S01]  /*7890*/  FMUL.FTZ R184, R184, UR13 ;  /* 0x0000000db8b87c20 */ /* 0x000fe20008410000 */
[----:B------:R-:W-:Y:S02]  /*78a0*/  LOP3.LUT P5, RZ, R243, 0xff, RZ, 0xc0, !PT ;  /* 0x000000fff3ff7812 */ /* 0x000fe400078ac0ff */
[----:B------:R-:W-:Y:S02]  /*78b0*/  FSEL R186, R169, RZ, P6 ;  /* 0x000000ffa9ba7208 */ /* 0x000fe40003000000 */
[----:B------:R-:W-:Y:S02]  /*78c0*/  LOP3.LUT P6, RZ, R233, 0xff00, RZ, 0xc0, !PT ;  /* 0x0000ff00e9ff7812 */ /* 0x000fe400078cc0ff */
[----:B------:R-:W-:-:S02]  /*78d0*/  F2FP.BF16.F32.PACK_AB R179, R179, R170 ;  /* 0x000000aab3b3723e */ /* 0x000fc400000010ff */
[----:B------:R-:W-:Y:S02]  /*78e0*/  FSEL R170, R169, RZ, P5 ;  /* 0x000000ffa9aa7208 */ /* 0x000fe40002800000 */
[C---:B------:R-:W-:Y:S02]  /*78f0*/  FSEL R169, R184.reuse, RZ, P6 ;  /* 0x000000ffb8a97208 */ /* 0x040fe40003000000 */
[----:B------:R-:W-:Y:S02]  /*7900*/  LOP3.LUT P4, RZ, R243, 0xff00, RZ, 0xc0, !PT ;  /* 0x0000ff00f3ff7812 */ /* 0x000fe4000788c0ff */
[----:B------:R-:W-:Y:S01]  /*7910*/  F2FP.BF16.F32.PACK_AB R186, R169, R186 ;  /* 0x000000baa9ba723e */ /* 0x000fe200000010ff */
[----:B------:R-:W-:Y:S01]  /*7920*/  FMUL.FTZ R169, R177, UR13 ;  /* 0x0000000db1a97c20 */ /* 0x000fe20008410000 */
[----:B------:R-:W-:Y:S02]  /*7930*/  FSEL R185, R184, RZ, P4 ;  /* 0x000000ffb8b97208 */ /* 0x000fe40002000000 */
[C---:B------:R-:W-:Y:S01]  /*7940*/  F2FP.BF16.F32.PACK_AB R177, R176.reuse, R177 ;  /* 0x000000b1b0b1723e */ /* 0x040fe200000010ff */
[----:B------:R-:W-:Y:S01]  /*7950*/  FMUL.FTZ R176, R176, UR13 ;  /* 0x0000000db0b07c20 */ /* 0x000fe20008410000 */
[----:B------:R-:W-:-:S02]  /*7960*/  LOP3.LUT P6, RZ, R232, 0xff0000, RZ, 0xc0, !PT ;  /* 0x00ff0000e8ff7812 */ /* 0x000fc400078cc0ff */
[C---:B------:R-:W-:Y:S02]  /*7970*/  LOP3.LUT P5, RZ, R242.reuse, 0xff0000, RZ, 0xc0, !PT ;  /* 0x00ff0000f2ff7812 */ /* 0x040fe400078ac0ff */
[----:B------:R-:W-:Y:S02]  /*7980*/  LOP3.LUT P4, RZ, R242, 0xff000000, RZ, 0xc0, !PT ;  /* 0xff000000f2ff7812 */ /* 0x000fe4000788c0ff */
[----:B------:R-:W-:Y:S02]  /*7990*/  F2FP.BF16.F32.PACK_AB R170, R185, R170 ;  /* 0x000000aab9aa723e */ /* 0x000fe400000010ff */
[C---:B------:R-:W-:Y:S02]  /*79a0*/  FSEL R185, R169.reuse, RZ, P6 ;  /* 0x000000ffa9b97208 */ /* 0x040fe40003000000 */
[----:B------:R-:W-:Y:S02]  /*79b0*/  LOP3.LUT P6, RZ, R232, 0xff000000, RZ, 0xc0, !PT ;  /* 0xff000000e8ff7812 */ /* 0x000fe400078cc0ff */
[----:B------:R-:W-:-:S02]  /*79c0*/  FSEL R169, R169, RZ, P5 ;  /* 0x000000ffa9a97208 */ /* 0x000fc40002800000 */
[C---:B------:R-:W-:Y:S02]  /*79d0*/  FSEL R184, R176.reuse, RZ, P4 ;  /* 0x000000ffb0b87208 */ /* 0x040fe40002000000 */
[----:B------:R-:W-:Y:S02]  /*79e0*/  FSEL R176, R176, RZ, P6 ;  /* 0x000000ffb0b07208 */ /* 0x000fe40003000000 */
[----:B------:R-:W-:Y:S01]  /*79f0*/  F2FP.BF16.F32.PACK_AB R169, R184, R169 ;  /* 0x000000a9b8a9723e */ /* 0x000fe200000010ff */
[C---:B------:R-:W-:Y:S01]  /*7a00*/  FMUL.FTZ R184, R189.reuse, UR13 ;  /* 0x0000000dbdb87c20 */ /* 0x040fe20008410000 */
[----:B------:R-:W-:Y:S02]  /*7a10*/  LOP3.LUT P6, RZ, R232, 0xff00, RZ, 0xc0, !PT ;  /* 0x0000ff00e8ff7812 */ /* 0x000fe400078cc0ff */
[----:B------:R-:W-:Y:S02]  /*7a20*/  F2FP.BF16.F32.PACK_AB R185, R176, R185 ;  /* 0x000000b9b0b9723e */ /* 0x000fe400000010ff */
[----:B------:R-:W-:Y:S01]  /*7a30*/  F2FP.BF16.F32.PACK_AB R176, R189, R168 ;  /* 0x000000a8bdb0723e */ /* 0x000fe200000010ff */
[----:B------:R-:W-:Y:S01]  /*7a40*/  FMUL.FTZ R168, R168, UR13 ;  /* 0x0000000da8a87c20 */ /* 0x000fe20008410000 */
        /* <DEDUP_REMOVED lines=9> */
[----:B------:R-:W-:Y:S01]  /*7ae0*/  F2FP.BF16.F32.PACK_AB R184, R189, R184 ;  /* 0x000000b8bdb8723e */ /* 0x000fe200000010ff */
[----:B------:R-:W-:Y:S06]  /*7af0*/  BRA `(.L_x_1133) ;  /* 0x0000001c00dc7947 */ /* 0x000fec0003800000 */
.L_x_1132:
[----:B-1-3--:R-:W-:Y:S01]  /*7b00*/  PRMT R168, R183, 0x7632, R168 ;  /* 0x00007632b7a87816 */ /* 0x00afe200000000a8 */
[-CC-:B------:R-:W-:Y:S01]  /*7b10*/  FFMA.FTZ R170, R226, R188.reuse, R189.reuse ;  /* 0x000000bce2aa7223 */ /* 0x180fe200000100bd */
[----:B------:R-:W-:Y:S01]  /*7b20*/  PRMT R184, R182, 0x7632, R184 ;  /* 0x00007632b6b87816 */ /* 0x000fe200000000b8 */
[-CC-:B0-----:R-:W-:Y:S01]  /*7b30*/  FFMA.FTZ R191, R207, R188.reuse, R189.reuse ;  /* 0x000000bccfbf7223 */ /* 0x181fe200000100bd */
[----:B------:R-:W-:Y:S01]  /*7b40*/  SHF.L.U32 R187, R168, 0x10, RZ ;  /* 0x00000010a8bb7819 */ /* 0x000fe200000006ff */
[----:B------:R-:W-:Y:S01]  /*7b50*/  FADD.FTZ R169, R225, -R170 ;  /* 0x800000aae1a97221 */ /* 0x000fe20000010000 */
[----:B------:R-:W-:Y:S01]  /*7b60*/  PRMT R168, R181, 0x7632, R168 ;  /* 0x00007632b5a87816 */ /* 0x000fe200000000a8 */
[-CC-:B------:R-:W-:Y:S01]  /*7b70*/  FFMA.FTZ R170, R218, R188.reuse, R189.reuse ;  /* 0x000000bcdaaa7223 */ /* 0x180fe200000100bd */
[----:B------:R-:W-:Y:S01]  /*7b80*/  FFMA.FTZ R195, R209, R188, R189 ;  /* 0x000000bcd1c37223 */ /* 0x000fe200000100bd */
[----:B-----5:R-:W-:Y:S01]  /*7b90*/  FFMA.FTZ R169, R202, R169, R187 ;  /* 0x000000a9caa97223 */ /* 0x020fe200000100bb */
[----:B------:R-:W-:Y:S01]  /*7ba0*/  SHF.L.U32 R168, R168, 0x10, RZ ;  /* 0x00000010a8a87819 */ /* 0x000fe200000006ff */
[----:B------:R-:W-:Y:S01]  /*7bb0*/  FADD.FTZ R187, R217, -R170 ;  /* 0x800000aad9bb7221 */ /* 0x000fe20000010000 */
[----:B------:R-:W-:-:S02]  /*7bc0*/  IMAD.U32 R193, R184, 0x10000, RZ ;  /* 0x00010000b8c17824 */ /* 0x000fc400078e00ff */
[-C--:B------:R-:W-:Y:S01]  /*7bd0*/  FFMA.FTZ R186, R224, R188.reuse, R189 ;  /* 0x000000bce0ba7223 */ /* 0x080fe200000100bd */
[----:B------:R-:W-:Y:S01]  /*7be0*/  FADD.FTZ R191, R208, -R191 ;  /* 0x800000bfd0bf7221 */ /* 0x000fe20000010000 */
[----:B------:R-:W-:Y:S02]  /*7bf0*/  IMAD.U32 R184, R182, 0x10000, RZ ;  /* 0x00010000b6b87824 */ /* 0x000fe400078e00ff */
[----:B------:R-:W-:Y:S01]  /*7c00*/  FFMA.FTZ R168, R202, R187, R168 ;  /* 0x000000bbcaa87223 */ /* 0x000fe200000100a8 */
[-CC-:B------:R-:W-:Y:S01]  /*7c10*/  FFMA.FTZ R185, R205, R188.reuse, R189.reuse ;  /* 0x000000bccdb97223 */ /* 0x180fe200000100bd */
[-CC-:B------:R-:W-:Y:S01]  /*7c20*/  FFMA.FTZ R171, R203, R188.reuse, R189.reuse ;  /* 0x000000bccbab7223 */ /* 0x180fe200000100bd */
[----:B------:R-:W-:Y:S01]  /*7c30*/  SHF.L.U32 R187, R183, 0x10, RZ ;  /* 0x00000010b7bb7819 */ /* 0x000fe200000006ff */
[----:B------:R-:W-:Y:S01]  /*7c40*/  FFMA.FTZ R188, R214, R188, R189 ;  /* 0x000000bcd6bc7223 */ /* 0x000fe200000100bd */
[----:B------:R-:W-:Y:S01]  /*7c50*/  FADD.FTZ R195, R210, -R195 ;  /* 0x800000c3d2c37221 */ /* 0x000fe20000010000 */
[----:B------:R-:W-:Y:S01]  /*7c60*/  FADD.FTZ R189, R223, -R186 ;  /* 0x800000badfbd7221 */ /* 0x000fe20000010000 */
[--C-:B------:R-:W-:Y:S01]  /*7c70*/  FFMA.FTZ R191, R202, R191, R184.reuse ;  /* 0x000000bfcabf7223 */ /* 0x100fe200000100b8 */
[----:B------:R-:W-:Y:S01]  /*7c80*/  PRMT R184, R180, 0x7632, R184 ;  /* 0x00007632b4b87816 */ /* 0x000fe200000000b8 */
[C---:B------:R-:W-:Y:S01]  /*7c90*/  FFMA.FTZ R195, R202.reuse, R195, R187 ;  /* 0x000000c3cac37223 */ /* 0x040fe200000100bb */
[----:B------:R-:W-:Y:S01]  /*7ca0*/  FFMA.FTZ R170, R202, R189, R193 ;  /* 0x000000bdcaaa7223 */ /* 0x000fe200000100c1 */
[----:B------:R-:W-:Y:S01]  /*7cb0*/  SHF.L.U32 R189, R181, 0x10, RZ ;  /* 0x00000010b5bd7819 */ /* 0x000fe200000006ff */
[----:B------:R-:W-:Y:S01]  /*7cc0*/  FADD.FTZ R185, R206, -R185 ;  /* 0x800000b9ceb97221 */ /* 0x000fe20000010000 */
[----:B------:R-:W-:Y:S01]  /*7cd0*/  SHF.L.U32 R186, R184, 0x10, RZ ;  /* 0x00000010b8ba7819 */ /* 0x000fe200000006ff */
[----:B------:R-:W-:Y:S01]  /*7ce0*/  FADD.FTZ R171, R204, -R171 ;  /* 0x800000abccab7221 */ /* 0x000fe20000010000 */
[----:B------:R-:W-:-:S02]  /*7cf0*/  IMAD.U32 R184, R180, 0x10000, RZ ;  /* 0x00010000b4b87824 */ /* 0x000fc400078e00ff */
[----:B------:R-:W-:Y:S01]  /*7d00*/  FADD.FTZ R187, R213, -R188 ;  /* 0x800000bcd5bb7221 */ /* 0x000fe20000010000 */
[----:B------:R-:W-:Y:S01]  /*7d10*/  FMUL.FTZ R195, R195, UR13 ;  /* 0x0000000dc3c37c20 */ /* 0x000fe20008410000 */
[----:B------:R-:W-:Y:S01]  /*7d20*/  LOP3.LUT P6, RZ, R233, 0xff0000, RZ, 0xc0, !PT ;  /* 0x00ff0000e9ff7812 */ /* 0x000fe200078cc0ff */
[----:B------:R-:W-:Y:S01]  /*7d30*/  FFMA.FTZ R185, R202, R185, R189 ;  /* 0x000000b9cab97223 */ /* 0x000fe200000100bd */
[----:B------:R-:W-:Y:S01]  /*7d40*/  ISETP.GE.U32.AND P4, PT, R232, RZ, PT ;  /* 0x000000ffe800720c */ /* 0x000fe20003f86070 */
[C---:B------:R-:W-:Y:S01]  /*7d50*/  FFMA.FTZ R184, R202.reuse, R171, R184 ;  /* 0x000000abcab87223 */ /* 0x040fe200000100b8 */
[----:B------:R-:W-:Y:S01]  /*7d60*/  FFMA.FTZ R202, R202, R187, R186 ;  /* 0x000000bbcaca7223 */ /* 0x000fe200000100ba */
[----:B------:R-:W-:Y:S01]  /*7d70*/  ISETP.GE.U32.AND P5, PT, R242, RZ, PT ;  /* 0x000000fff200720c */ /* 0x000fe20003fa6070 */
[----:B------:R-:W-:Y:S01]  /*7d80*/  FMUL.FTZ R169, R169, UR13 ;  /* 0x0000000da9a97c20 */ /* 0x000fe20008410000 */
[----:B------:R-:W-:Y:S01]  /*7d90*/  FSEL R187, R195, RZ, P6 ;  /* 0x000000ffc3bb7208 */ /* 0x000fe20003000000 */
[----:B------:R-:W-:Y:S01]  /*7da0*/  FMUL.FTZ R191, R191, UR13 ;  /* 0x0000000dbfbf7c20 */ /* 0x000fe20008410000 */
[----:B------:R-:W-:Y:S01]  /*7db0*/  LOP3.LUT P6, RZ, R243, 0xff0000, RZ, 0xc0, !PT ;  /* 0x00ff0000f3ff7812 */ /* 0x000fe200078cc0ff */
[----:B------:R-:W-:Y:S01]  /*7dc0*/  FMUL.FTZ R185, R185, UR13 ;  /* 0x0000000db9b97c20 */ /* 0x000fe20008410000 */
[----:B------:R-:W-:Y:S01]  /*7dd0*/  ISETP.GE.U32.AND.EX P4, PT, R233, 0x1000000, PT, P4 ;  /* 0x01000000e900780c */ /* 0x000fe20003f86140 */
[----:B------:R-:W-:Y:S01]  /*7de0*/  FMUL.FTZ R202, R202, UR13 ;  /* 0x0000000dcaca7c20 */ /* 0x000fe20008410000 */
[----:B------:R-:W-:Y:S01]  /*7df0*/  ISETP.GE.U32.AND.EX P5, PT, R243, 0x1000000, PT, P5 ;  /* 0x01000000f300780c */ /* 0x000fe20003fa6150 */
[----:B------:R-:W-:Y:S01]  /*7e00*/  FMUL.FTZ R184, R184, UR13 ;  /* 0x0000000db8b87c20 */ /* 0x000fe20008410000 */
[----:B------:R-:W-:-:S02]  /*7e10*/  FSEL R171, R195, RZ, P6 ;  /* 0x000000ffc3ab7208 */ /* 0x000fc40003000000 */
[----:B------:R-:W-:Y:S02]  /*7e20*/  FSEL R186, R169, RZ, P4 ;  /* 0x000000ffa9ba7208 */ /* 0x000fe40002000000 */
[----:B------:R-:W-:Y:S02]  /*7e30*/  LOP3.LUT P6, RZ, R233, 0xff, RZ, 0xc0, !PT ;  /* 0x000000ffe9ff7812 */ /* 0x000fe400078cc0ff */
[----:B------:R-:W-:Y:S01]  /*7e40*/  FSEL R188, R169, RZ, P5 ;  /* 0x000000ffa9bc7208 */ /* 0x000fe20002800000 */
[----:B------:R-:W-:Y:S01]  /*7e50*/  FMUL.FTZ R169, R170, UR13 ;  /* 0x0000000daaa97c20 */ /* 0x000fe20008410000 */
[----:B------:R-:W-:Y:S02]  /*7e60*/  F2FP.BF16.F32.PACK_AB R187, R186, R187 ;  /* 0x000000bbbabb723e */ /* 0x000fe400000010ff */
[----:B------:R-:W-:Y:S02]  /*7e70*/  LOP3.LUT P4, RZ, R243, 0xff00, RZ, 0xc0, !PT ;  /* 0x0000ff00f3ff7812 */ /* 0x000fe4000788c0ff */
[----:B------:R-:W-:-:S02]  /*7e80*/  FSEL R186, R191, RZ, P6 ;  /* 0x000000ffbfba7208 */ /* 0x000fc40003000000 */
        /* <DEDUP_REMOVED lines=8> */
[----:B------:R-:W-:Y:S02]  /*7f10*/  LOP3.LUT P5, RZ, R242, 0xff0000, RZ, 0xc0, !PT ;  /* 0x00ff0000f2ff7812 */ /* 0x000fe400078ac0ff */
[----:B------:R-:W-:Y:S02]  /*7f20*/  FSEL R168, R185, RZ, P6 ;  /* 0x000000ffb9a87208 */ /* 0x000fe40003000000 */
[----:B------:R-:W-:Y:S02]  /*7f30*/  LOP3.LUT P6, RZ, R232, 0xff000000, RZ, 0xc0, !PT ;  /* 0xff000000e8ff7812 */ /* 0x000fe400078cc0ff */
[----:B------:R-:W-:Y:S02]  /*7f40*/  F2FP.BF16.F32.PACK_AB R186, R169, R186 ;  /* 0x000000baa9ba723e */ /* 0x000fe400000010ff */
[----:B------:R-:W-:Y:S02]  /*7f50*/  FSEL R169, R185, RZ, P5 ;  /* 0x000000ffb9a97208 */ /* 0x000fe40002800000 */
[----:B------:R-:W-:-:S02]  /*7f60*/  FSEL R185, R188, RZ, P6 ;  /* 0x000000ffbcb97208 */ /* 0x000fc40003000000 */
[----:B------:R-:W-:Y:S02]  /*7f70*/  LOP3.LUT P4, RZ, R242, 0xff000000, RZ, 0xc0, !PT ;  /* 0xff000000f2ff7812 */ /* 0x000fe4000788c0ff */
[----:B------:R-:W-:Y:S02]  /*7f80*/  LOP3.LUT P6, RZ, R232, 0xff00, RZ, 0xc0, !PT ;  /* 0x0000ff00e8ff7812 */ /* 0x000fe400078cc0ff */
[----:B------:R-:W-:Y:S02]  /*7f90*/  F2FP.BF16.F32.PACK_AB R170, R189, R170 ;  /* 0x000000aabdaa723e */ /* 0x000fe400000010ff */
[----:B------:R-:W-:Y:S02]  /*7fa0*/  FSEL R190, R188, RZ, P4 ;  /* 0x000000ffbcbe7208 */ /* 0x000fe40002000000 */
[----:B------:R-:W-:Y:S02]  /*7fb0*/  LOP3.LUT P5, RZ, R242, 0xff, RZ, 0xc0, !PT ;  /* 0x000000fff2ff7812 */ /* 0x000fe400078ac0ff */
[----:B------:R-:W-:-:S02]  /*7fc0*/  FSEL R189, R202, RZ, P6 ;  /* 0x000000ffcabd7208 */ /* 0x000fc40003000000 */
[----:B------:R-:W-:Y:S02]  /*7fd0*/  LOP3.LUT P4, RZ, R242, 0xff00, RZ, 0xc0, !PT ;  /* 0x0000ff00f2ff7812 */ /* 0x000fe4000788c0ff */
[----:B------:R-:W-:Y:S02]  /*7fe0*/  LOP3.LUT P6, RZ, R232, 0xff, RZ, 0xc0, !PT ;  /* 0x000000ffe8ff7812 */ /* 0x000fe400078cc0ff */
[----:B------:R-:W-:Y:S02]  /*7ff0*/  F2FP.BF16.F32.PACK_AB R185, R185, R168 ;  /* 0x000000a8b9b9723e */ /* 0x000fe400000010ff */
[----:B------:R-:W-:Y:S02]  /*8000*/  FSEL R168, R184, RZ, P5 ;  /* 0x000000ffb8a87208 */ /* 0x000fe40002800000 */
[----:B------:R-:W-:Y:S02]  /*8010*/  FSEL R191, R202, RZ, P4 ;  /* 0x000000ffcabf7208 */ /* 0x000fe40002000000 */
[----:B------:R-:W-:-:S02]  /*8020*/  FSEL R184, R184, RZ, P6 ;  /* 0x000000ffb8b87208 */ /* 0x000fc40003000000 */
[----:B------:R-:W-:Y:S02]  /*8030*/  F2FP.BF16.F32.PACK_AB R169, R190, R169 ;  /* 0x000000a9bea9723e */ /* 0x000fe400000010ff */
[----:B------:R-:W-:Y:S02]  /*8040*/  F2FP.BF16.F32.PACK_AB R168, R191, R168 ;  /* 0x000000a8bfa8723e */ /* 0x000fe400000010ff */
[----:B------:R-:W-:Y:S01]  /*8050*/  F2FP.BF16.F32.PACK_AB R184, R189, R184 ;  /* 0x000000b8bdb8723e */ /* 0x000fe200000010ff */
[----:B------:R-:W-:Y:S06]  /*8060*/  BRA `(.L_x_1133) ;  /* 0x0000001800807947 */ /* 0x000fec0003800000 */
.L_x_1131:
        /* <DEDUP_REMOVED lines=11> */
[----:B------:R-:W-:Y:S01]  /*8120*/  ISETP.GE.U32.AND P4, PT, R242, RZ, PT ;  /* 0x000000fff200720c */ /* 0x000fe20003f86070 */
[-CC-:B------:R-:W-:Y:S01]  /*8130*/  FFMA.FTZ R176, R224, R188.reuse, R189.reuse ;  /* 0x000000bce0b07223 */ /* 0x180fe200000100bd */
[-CC-:B------:R-:W-:Y:S01]  /*8140*/  FFMA.FTZ R169, R205, R188.reuse, R189.reuse ;  /* 0x000000bccda97223 */ /* 0x180fe200000100bd */
[-CC-:B------:R-:W-:Y:S01]  /*8150*/  FFMA.FTZ R170, R218, R188.reuse, R189.reuse ;  /* 0x000000bcdaaa7223 */ /* 0x180fe200000100bd */
[C---:B-----5:R-:W-:Y:S01]  /*8160*/  FMUL.FTZ R168, R202.reuse, R195 ;  /* 0x000000c3caa87220 */ /* 0x060fe20000410000 */
[----:B------:R-:W-:Y:S01]  /*8170*/  FFMA.FTZ R189, R203, R188, R189 ;  /* 0x000000bccbbd7223 */ /* 0x000fe200000100bd */
[----:B------:R-:W-:Y:S01]  /*8180*/  FMUL.FTZ R179, R202, R179 ;  /* 0x000000b3cab37220 */ /* 0x000fe20000410000 */
[----:B0-----:R-:W-:Y:S01]  /*8190*/  FADD.FTZ R191, R208, -R171 ;  /* 0x800000abd0bf7221 */ /* 0x001fe20000010000 */
[----:B------:R-:W-:Y:S01]  /*81a0*/  ISETP.GE.U32.AND.EX P6, PT, R243, 0x1000000, PT, P4 ;  /* 0x01000000f300780c */ /* 0x000fe20003fc6140 */
[----:B------:R-:W-:Y:S01]  /*81b0*/  FADD.FTZ R193, R223, -R176 ;  /* 0x800000b0dfc17221 */ /* 0x000fe20000010000 */
[----:B------:R-:W-:Y:S01]  /*81c0*/  FADD.FTZ R177, R206, -R169 ;  /* 0x800000a9ceb17221 */ /* 0x000fe20000010000 */
[----:B------:R-:W-:Y:S01]  /*81d0*/  FADD.FTZ R187, R217, -R170 ;  /* 0x800000aad9bb7221 */ /* 0x000fe20000010000 */
[----:B------:R-:W-:Y:S01]  /*81e0*/  FMUL.FTZ R184, R168, UR13 ;  /* 0x0000000da8b87c20 */ /* 0x000fe20008410000 */
[----:B------:R-:W-:Y:S01]  /*81f0*/  FADD.FTZ R171, R204, -R189 ;  /* 0x800000bdccab7221 */ /* 0x000fe20000010000 */
[----:B------:R-:W-:Y:S01]  /*8200*/  FMUL.FTZ R170, R179, UR13 ;  /* 0x0000000db3aa7c20 */ /* 0x000fe20008410000 */
[----:B------:R-:W-:Y:S01]  /*8210*/  ISETP.GE.U32.AND P4, PT, R232, RZ, PT ;  /* 0x000000ffe800720c */ /* 0x000fe20003f86070 */
[C---:B------:R-:W-:Y:S01]  /*8220*/  FMUL.FTZ R178, R202.reuse, R191 ;  /* 0x000000bfcab27220 */ /* 0x040fe20000410000 */
[----:B------:R-:W-:Y:S01]  /*8230*/  LOP3.LUT P5, RZ, R243, 0xff0000, RZ, 0xc0, !PT ;  /* 0x00ff0000f3ff7812 */ /* 0x000fe200078ac0ff */
[C---:B------:R-:W-:Y:S01]  /*8240*/  FMUL.FTZ R169, R202.reuse, R193 ;  /* 0x000000c1caa97220 */ /* 0x040fe20000410000 */
[C---:B------:R-:W-:Y:S01]  /*8250*/  FMUL.FTZ R177, R202.reuse, R177 ;  /* 0x000000b1cab17220 */ /* 0x040fe20000410000 */
[C---:B------:R-:W-:Y:S01]  /*8260*/  FMUL.FTZ R176, R202.reuse, R187 ;  /* 0x000000bbcab07220 */ /* 0x040fe20000410000 */
[C---:B------:R-:W-:Y:S01]  /*8270*/  FMUL.FTZ R189, R202.reuse, R185 ;  /* 0x000000b9cabd7220 */ /* 0x040fe20000410000 */
[----:B------:R-:W-:Y:S01]  /*8280*/  FMUL.FTZ R202, R202, R171 ;  /* 0x000000abcaca7220 */ /* 0x000fe20000410000 */
[----:B------:R-:W-:-:S02]  /*8290*/  FSEL R186, R184, RZ, P6 ;  /* 0x000000ffb8ba7208 */ /* 0x000fc40003000000 */
[----:B------:R-:W-:Y:S01]  /*82a0*/  F2FP.BF16.F32.PACK_AB R179, R168, R179 ;  /* 0x000000b3a8b3723e */ /* 0x000fe200000010ff */
[----:B------:R-:W-:Y:S01]  /*82b0*/  FMUL.FTZ R168, R178, UR13 ;  /* 0x0000000db2a87c20 */ /* 0x000fe20008410000 */
[C---:B------:R-:W-:Y:S02]  /*82c0*/  ISETP.GE.U32.AND.EX P4, PT, R233.reuse, 0x1000000, PT, P4 ;  /* 0x01000000e900780c */ /* 0x040fe40003f86140 */
[----:B------:R-:W-:Y:S02]  /*82d0*/  FSEL R171, R170, RZ, P5 ;  /* 0x000000ffaaab7208 */ /* 0x000fe40002800000 */
[C---:B------:R-:W-:Y:S02]  /*82e0*/  LOP3.LUT P6, RZ, R233.reuse, 0xff0000, RZ, 0xc0, !PT ;  /* 0x00ff0000e9ff7812 */ /* 0x040fe400078cc0ff */
[----:B------:R-:W-:Y:S02]  /*82f0*/  LOP3.LUT P5, RZ, R233, 0xff, RZ, 0xc0, !PT ;  /* 0x000000ffe9ff7812 */ /* 0x000fe400078ac0ff */
[----:B------:R-:W-:-:S02]  /*8300*/  FSEL R184, R184, RZ, P4 ;  /* 0x000000ffb8b87208 */ /* 0x000fc40002000000 */
[C---:B------:R-:W-:Y:S01]  /*8310*/  F2FP.BF16.F32.PACK_AB R178, R169.reuse, R178 ;  /* 0x000000b2a9b2723e */ /* 0x040fe200000010ff */
[----:B------:R-:W-:Y:S01]  /*8320*/  FMUL.FTZ R169, R169, UR13 ;  /* 0x0000000da9a97c20 */ /* 0x000fe20008410000 */
[----:B------:R-:W-:Y:S02]  /*8330*/  F2FP.BF16.F32.PACK_AB R171, R186, R171 ;  /* 0x000000abbaab723e */ /* 0x000fe400000010ff */
[C---:B------:R-:W-:Y:S02]  /*8340*/  LOP3.LUT P4, RZ, R243.reuse, 0xff, RZ, 0xc0, !PT ;  /* 0x000000fff3ff7812 */ /* 0x040fe4000788c0ff */
[----:B------:R-:W-:Y:S02]  /*8350*/  FSEL R187, R170, RZ, P6 ;  /* 0x000000ffaabb7208 */ /* 0x000fe40003000000 */
[----:B------:R-:W-:Y:S02]  /*8360*/  LOP3.LUT P6, RZ, R243, 0xff00, RZ, 0xc0, !PT ;  /* 0x0000ff00f3ff7812 */ /* 0x000fe400078cc0ff */
[----:B------:R-:W-:-:S02]  /*8370*/  FSEL R186, R168, RZ, P5 ;  /* 0x000000ffa8ba7208 */ /* 0x000fc40002800000 */
[----:B------:R-:W-:Y:S02]  /*8380*/  LOP3.LUT P5, RZ, R233, 0xff00, RZ, 0xc0, !PT ;  /* 0x0000ff00e9ff7812 */ /* 0x000fe400078ac0ff */
[----:B------:R-:W-:Y:S01]  /*8390*/  FSEL R170, R168, RZ, P4 ;  /* 0x000000ffa8aa7208 */ /* 0x000fe20002000000 */
[----:B------:R-:W-:Y:S01]  /*83a0*/  FMUL.FTZ R168, R177, UR13 ;  /* 0x0000000db1a87c20 */ /* 0x000fe20008410000 */
[C---:B------:R-:W-:Y:S02]  /*83b0*/  FSEL R185, R169.reuse, RZ, P6 ;  /* 0x000000ffa9b97208 */ /* 0x040fe40003000000 */
[----:B------:R-:W-:Y:S02]  /*83c0*/  FSEL R169, R169, RZ, P5 ;  /* 0x000000ffa9a97208 */ /* 0x000fe40002800000 */
[C---:B------:R-:W-:Y:S01]  /*83d0*/  F2FP.BF16.F32.PACK_AB R177, R176.reuse, R177 ;  /* 0x000000b1b0b1723e */ /* 0x040fe200000010ff */
[----:B------:R-:W-:Y:S01]  /*83e0*/  FMUL.FTZ R176, R176, UR13 ;  /* 0x0000000db0b07c20 */ /* 0x000fe20008410000 */
[----:B------:R-:W-:-:S02]  /*83f0*/  LOP3.LUT P6, RZ, R232, 0xff0000, RZ, 0xc0, !PT ;  /* 0x00ff0000e8ff7812 */ /* 0x000fc400078cc0ff */
[C---:B------:R-:W-:Y:S02]  /*8400*/  LOP3.LUT P5, RZ, R242.reuse, 0xff0000, RZ, 0xc0, !PT ;  /* 0x00ff0000f2ff7812 */ /* 0x040fe400078ac0ff */
[----:B------:R-:W-:Y:S02]  /*8410*/  LOP3.LUT P4, RZ, R242, 0xff000000, RZ, 0xc0, !PT ;  /* 0xff000000f2ff7812 */ /* 0x000fe4000788c0ff */
[----:B------:R-:W-:Y:S02]  /*8420*/  F2FP.BF16.F32.PACK_AB R170, R185, R170 ;  /* 0x000000aab9aa723e */ /* 0x000fe400000010ff */
[----:B------:R-:W-:Y:S02]  /*8430*/  F2FP.BF16.F32.PACK_AB R186, R169, R186 ;  /* 0x000000baa9ba723e */ /* 0x000fe400000010ff */
[C---:B------:R-:W-:Y:S02]  /*8440*/  FSEL R185, R168.reuse, RZ, P6 ;  /* 0x000000ffa8b97208 */ /* 0x040fe40003000000 */
[----:B------:R-:W-:-:S02]  /*8450*/  FSEL R169, R168, RZ, P5 ;  /* 0x000000ffa8a97208 */ /* 0x000fc40002800000 */
[----:B------:R-:W-:Y:S02]  /*8460*/  LOP3.LUT P6, RZ, R232, 0xff000000, RZ, 0xc0, !PT ;  /* 0xff000000e8ff7812 */ /* 0x000fe400078cc0ff */
[C---:B------:R-:W-:Y:S02]  /*8470*/  FSEL R168, R176.reuse, RZ, P4 ;  /* 0x000000ffb0a87208 */ /* 0x040fe40002000000 */
[----:B------:R-:W-:Y:S02]  /*8480*/  FSEL R176, R176, RZ, P6 ;  /* 0x000000ffb0b07208 */ /* 0x000fe40003000000 */
[----:B------:R-:W-:Y:S01]  /*8490*/  F2FP.BF16.F32.PACK_AB R169, R168, R169 ;  /* 0x000000a9a8a9723e */ /* 0x000fe200000010ff */
[----:B------:R-:W-:Y:S01]  /*84a0*/  FMUL.FTZ R168, R189, UR13 ;  /* 0x0000000dbda87c20 */ /* 0x000fe20008410000 */
[----:B------:R-:W-:Y:S02]  /*84b0*/  LOP3.LUT P6, RZ, R232, 0xff00, RZ, 0xc0, !PT ;  /* 0x0000ff00e8ff7812 */ /* 0x000fe400078cc0ff */
[----:B------:R-:W-:-:S02]  /*84c0*/  F2FP.BF16.F32.PACK_AB R185, R176, R185 ;  /* 0x000000b9b0b9723e */ /* 0x000fc400000010ff */
[----:B------:R-:W-:Y:S01]  /*84d0*/  F2FP.BF16.F32.PACK_AB R176, R189, R202 ;  /* 0x000000cabdb0723e */ /* 0x000fe200000010ff */
[----:B------:R-:W-:Y:S01]  /*84e0*/  FMUL.FTZ R202, R202, UR13 ;  /* 0x0000000dcaca7c20 */ /* 0x000fe20008410000 */
[----:B------:R-:W-:Y:S02]  /*84f0*/  LOP3.LUT P4, RZ, R242, 0xff00, RZ, 0xc0, !PT ;  /* 0x0000ff00f2ff7812 */ /* 0x000fe4000788c0ff */
        /* <DEDUP_REMOVED lines=8> */
[----:B------:R-:W-:Y:S01]  /*8580*/  F2FP.BF16.F32.PACK_AB R184, R189, R184 ;  /* 0x000000b8bdb8723e */ /* 0x000fe200000010ff */
[----:B------:R-:W-:Y:S06]  /*8590*/  BRA `(.L_x_1133) ;  /* 0x0000001400347947 */ /* 0x000fec0003800000 */
.L_x_1134:
        /* <DEDUP_REMOVED lines=8> */
[C---:B-----5:R-:W-:Y:S01]  /*8620*/  FMUL.FTZ R193, R202.reuse, R193 ;  /* 0x000000c1cac17220 */ /* 0x060fe20000410000 */
[----:B------:R-:W-:Y:S01]  /*8630*/  FMUL.FTZ R195, R202, R195 ;  /* 0x000000c3cac37220 */ /* 0x000fe20000410000 */
[----:B------:R-:W-:Y:S01]  /*8640*/  LOP3.LUT P6, RZ, R233, 0xff0000, RZ, 0xc0, !PT ;  /* 0x00ff0000e9ff7812 */ /* 0x000fe200078cc0ff */
[-CC-:B------:R-:W-:Y:S01]  /*8650*/  FFMA.FTZ R184, R224, R188.reuse, R189.reuse ;  /* 0x000000bce0b87223 */ /* 0x180fe200000100bd */
[----:B------:R-:W-:Y:S01]  /*8660*/  FMUL.FTZ R193, R193, UR13 ;  /* 0x0000000dc1c17c20 */ /* 0x000fe20008410000 */
[----:B------:R-:W-:Y:S01]  /*8670*/  ISETP.GE.U32.AND P4, PT, R232, RZ, PT ;  /* 0x000000ffe800720c */ /* 0x000fe20003f86070 */
[----:B------:R-:W-:Y:S01]  /*8680*/  FADD.FTZ R185, R217, -R170 ;  /* 0x800000aad9b97221 */ /* 0x000fe20000010000 */
[C---:B------:R-:W-:Y:S01]  /*8690*/  FMUL.FTZ R170, R202.reuse, R187 ;  /* 0x000000bbcaaa7220 */ /* 0x040fe20000410000 */
[----:B------:R-:W-:Y:S01]  /*86a0*/  FADD.FTZ R171, R213, -R168 ;  /* 0x800000a8d5ab7221 */ /* 0x000fe20000010000 */
[----:B------:R-:W-:Y:S01]  /*86b0*/  FSEL R187, R193, RZ, P6 ;  /* 0x000000ffc1bb7208 */ /* 0x000fe20003000000 */
[----:B------:R-:W-:Y:S01]  /*86c0*/  FMUL.FTZ R195, R195, UR13 ;  /* 0x0000000dc3c37c20 */ /* 0x000fe20008410000 */
[----:B0-----:R-:W-:Y:S01]  /*86d0*/  FADD.FTZ R191, R223, -R184 ;  /* 0x800000b8dfbf7221 */ /* 0x001fe20000010000 */
[----:B------:R-:W-:Y:S01]  /*86e0*/  LOP3.LUT P6, RZ, R243, 0xff0000, RZ, 0xc0, !PT ;  /* 0x00ff0000f3ff7812 */ /* 0x000fe200078cc0ff */
[-C--:B------:R-:W-:Y:S01]  /*86f0*/  FFMA.FTZ R169, R205, R188.reuse, R189 ;  /* 0x000000bccda97223 */ /* 0x080fe200000100bd */
[----:B------:R-:W-:Y:S01]  /*8700*/  ISETP.GE.U32.AND.EX P4, PT, R233, 0x1000000, PT, P4 ;  /* 0x01000000e900780c */ /* 0x000fe20003f86140 */
[----:B------:R-:W-:Y:S01]  /*8710*/  FMUL.FTZ R168, R202, R171 ;  /* 0x000000abcaa87220 */ /* 0x000fe20000410000 */
[----:B------:R-:W-:Y:S01]  /*8720*/  ISETP.GE.U32.AND P5, PT, R242, RZ, PT ;  /* 0x000000fff200720c */ /* 0x000fe20003fa6070 */
[----:B------:R-:W-:Y:S01]  /*8730*/  FMUL.FTZ R191, R202, R191 ;  /* 0x000000bfcabf7220 */ /* 0x000fe20000410000 */
[----:B------:R-:W-:Y:S01]  /*8740*/  FSEL R171, R193, RZ, P6 ;  /* 0x000000ffc1ab7208 */ /* 0x000fe20003000000 */
[----:B------:R-:W-:Y:S01]  /*8750*/  FMUL.FTZ R170, R170, UR13 ;  /* 0x0000000daaaa7c20 */ /* 0x000fe20008410000 */
[----:B------:R-:W-:Y:S01]  /*8760*/  FSEL R186, R195, RZ, P4 ;  /* 0x000000ffc3ba7208 */ /* 0x000fe20002000000 */
[----:B------:R-:W-:Y:S01]  /*8770*/  FADD.FTZ R169, R206, -R169 ;  /* 0x800000a9cea97221 */ /* 0x000fe20000010000 */
[----:B------:R-:W-:Y:S01]  /*8780*/  ISETP.GE.U32.AND.EX P5, PT, R243, 0x1000000, PT, P5 ;  /* 0x01000000f300780c */ /* 0x000fe20003fa6150 */
[----:B------:R-:W-:Y:S01]  /*8790*/  FFMA.FTZ R189, R203, R188, R189 ;  /* 0x000000bccbbd7223 */ /* 0x000fe200000100bd */
[----:B------:R-:W-:Y:S01]  /*87a0*/  LOP3.LUT P6, RZ, R233, 0xff, RZ, 0xc0, !PT ;  /* 0x000000ffe9ff7812 */ /* 0x000fe200078cc0ff */
[----:B------:R-:W-:Y:S01]  /*87b0*/  FMUL.FTZ R191, R191, UR13 ;  /* 0x0000000dbfbf7c20 */ /* 0x000fe20008410000 */
[----:B------:R-:W-:Y:S01]  /*87c0*/  F2FP.BF16.F32.PACK_AB R187, R186, R187 ;  /* 0x000000bbbabb723e */ /* 0x000fe200000010ff */
[C---:B------:R-:W-:Y:S01]  /*87d0*/  FMUL.FTZ R184, R202.reuse, R169 ;  /* 0x000000a9cab87220 */ /* 0x040fe20000410000 */
[----:B------:R-:W-:Y:S01]  /*87e0*/  FSEL R188, R195, RZ, P5 ;  /* 0x000000ffc3bc7208 */ /* 0x000fe20002800000 */
[----:B------:R-:W-:Y:S01]  /*87f0*/  FMUL.FTZ R169, R202, R185 ;  /* 0x000000b9caa97220 */ /* 0x000fe20000410000 */
[C---:B------:R-:W-:Y:S01]  /*8800*/  LOP3.LUT P4, RZ, R243.reuse, 0xff00, RZ, 0xc0, !PT ;  /* 0x0000ff00f3ff7812 */ /* 0x040fe2000788c0ff */
[----:B------:R-:W-:Y:S01]  /*8810*/  FMUL.FTZ R184, R184, UR13 ;  /* 0x0000000db8b87c20 */ /* 0x000fe20008410000 */
        /* <DEDUP_REMOVED lines=11> */
[----:B------:R-:W-:Y:S01]  /*88d0*/  F2FP.BF16.F32.PACK_AB R171, R188, R171 ;  /* 0x000000abbcab723e */ /* 0x000fe200000010ff */
[----:B------:R-:W-:Y:S01]  /*88e0*/  FMUL.FTZ R188, R169, UR13 ;  /* 0x0000000da9bc7c20 */ /* 0x000fe20008410000 */
[----:B------:R-:W-:Y:S02]  /*88f0*/  F2FP.BF16.F32.PACK_AB R170, R185, R170 ;  /* 0x000000aab9aa723e */ /* 0x000fe400000010ff */
[----:B------:R-:W-:-:S02]  /*8900*/  LOP3.LUT P5, RZ, R242, 0xff0000, RZ, 0xc0, !PT ;  /* 0x00ff0000f2ff7812 */ /* 0x000fc400078ac0ff */
[----:B------:R-:W-:Y:S02]  /*8910*/  LOP3.LUT P4, RZ, R242, 0xff000000, RZ, 0xc0, !PT ;  /* 0xff000000f2ff7812 */ /* 0x000fe4000788c0ff */
[----:B------:R-:W-:Y:S02]  /*8920*/  FSEL R185, R184, RZ, P6 ;  /* 0x000000ffb8b97208 */ /* 0x000fe40003000000 */
[----:B------:R-:W-:Y:S02]  /*8930*/  LOP3.LUT P6, RZ, R232, 0xff000000, RZ, 0xc0, !PT ;  /* 0xff000000e8ff7812 */ /* 0x000fe400078cc0ff */
[----:B------:R-:W-:Y:S02]  /*8940*/  FSEL R169, R184, RZ, P5 ;  /* 0x000000ffb8a97208 */ /* 0x000fe40002800000 */
[C---:B------:R-:W-:Y:S02]  /*8950*/  FSEL R184, R188.reuse, RZ, P4 ;  /* 0x000000ffbcb87208 */ /* 0x040fe40002000000 */
[----:B------:R-:W-:-:S02]  /*8960*/  FSEL R188, R188, RZ, P6 ;  /* 0x000000ffbcbc7208 */ /* 0x000fc40003000000 */
[----:B------:R-:W-:Y:S02]  /*8970*/  LOP3.LUT P6, RZ, R232, 0xff00, RZ, 0xc0, !PT ;  /* 0x0000ff00e8ff7812 */ /* 0x000fe400078cc0ff */
        /* <DEDUP_REMOVED lines=11> */
[----:B------:R-:W-:Y:S01]  /*8a30*/  F2FP.BF16.F32.PACK_AB R184, R189, R184 ;  /* 0x000000b8bdb8723e */ /* 0x000fe200000010ff */
[----:B------:R-:W-:Y:S06]  /*8a40*/  BRA `(.L_x_1133) ;  /* 0x0000001000087947 */ /* 0x000fec0003800000 */
.L_x_1130:
        /* <DEDUP_REMOVED lines=8> */
[----:B------:R-:W-:Y:S01]  /*8ad0*/  PRMT R176, R183, 0x7632, R176 ;  /* 0x00007632b7b07816 */ /* 0x000fe200000000b0 */
[-CC-:B------:R-:W-:Y:S01]  /*8ae0*/  FFMA.FTZ R195, R209, R188.reuse, R189.reuse ;  /* 0x000000bcd1c37223 */ /* 0x180fe200000100bd */
[-CC-:B0-----:R-:W-:Y:S01]  /*8af0*/  FFMA.FTZ R191, R207, R188.reuse, R189.reuse ;  /* 0x000000bccfbf7223 */ /* 0x181fe200000100bd */
[----:B------:R-:W-:Y:S01]  /*8b00*/  FADD.FTZ R179, R225, -R178 ;  /* 0x800000b2e1b37221 */ /* 0x000fe20000010000 */
[-CC-:B------:R-:W-:Y:S01]  /*8b10*/  FFMA.FTZ R178, R218, R188.reuse, R189.reuse ;  /* 0x000000bcdab27223 */ /* 0x180fe200000100bd */
[----:B------:R-:W-:Y:S01]  /*8b20*/  SHF.L.U32 R177, R176, 0x10, RZ ;  /* 0x00000010b0b17819 */ /* 0x000fe200000006ff */
[-CC-:B------:R-:W-:Y:S01]  /*8b30*/  FFMA.FTZ R184, R224, R188.reuse, R189.reuse ;  /* 0x000000bce0b87223 */ /* 0x180fe200000100bd */
[-CC-:B------:R-:W-:Y:S01]  /*8b40*/  FFMA.FTZ R187, R205, R188.reuse, R189.reuse ;  /* 0x000000bccdbb7223 */ /* 0x180fe200000100bd */
[-CC-:B------:R-:W-:Y:S01]  /*8b50*/  FFMA.FTZ R185, R203, R188.reuse, R189.reuse ;  /* 0x000000bccbb97223 */ /* 0x180fe200000100bd */
[----:B------:R-:W-:Y:S01]  /*8b60*/  PRMT R176, R181, 0x7632, R176 ;  /* 0x00007632b5b07816 */ /* 0x000fe200000000b0 */
[----:B------:R-:W-:Y:S01]  /*8b70*/  FFMA.FTZ R188, R214, R188, R189 ;  /* 0x000000bcd6bc7223 */ /* 0x000fe200000100bd */
[----:B------:R-:W-:Y:S01]  /*8b80*/  FADD.FTZ R189, R217, -R178 ;  /* 0x800000b2d9bd7221 */ /* 0x000fe20000010000 */
[----:B------:R-:W-:Y:S01]  /*8b90*/  SHF.L.U32 R178, R182, 0x10, RZ ;  /* 0x00000010b6b27819 */ /* 0x000fe200000006ff */
[----:B------:R-:W-:Y:S01]  /*8ba0*/  FADD.FTZ R191, R208, -R191 ;  /* 0x800000bfd0bf7221 */ /* 0x000fe20000010000 */
[----:B------:R-:W-:-:S02]  /*8bb0*/  IMAD.U32 R176, R176, 0x10000, RZ ;  /* 0x00010000b0b07824 */ /* 0x000fc400078e00ff */
[--C-:B-----5:R-:W-:Y:S01]  /*8bc0*/  FFMA.FTZ R179, R202, R179, R177.reuse ;  /* 0x000000b3cab37223 */ /* 0x120fe200000100b1 */
[----:B------:R-:W-:Y:S01]  /*8bd0*/  PRMT R177, R182, 0x7632, R177 ;  /* 0x00007632b6b17816 */ /* 0x000fe200000000b1 */
[C---:B------:R-:W-:Y:S01]  /*8be0*/  FFMA.FTZ R186, R202.reuse, R191, R178 ;  /* 0x000000bfcaba7223 */ /* 0x040fe200000100b2 */
[----:B------:R-:W-:Y:S01]  /*8bf0*/  FFMA.FTZ R176, R202, R189, R176 ;  /* 0x000000bdcab07223 */ /* 0x000fe200000100b0 */
[----:B------:R-:W-:Y:S01]  /*8c00*/  PRMT R178, R180, 0x7632, R178 ;  /* 0x00007632b4b27816 */ /* 0x000fe200000000b2 */
[----:B------:R-:W-:Y:S01]  /*8c10*/  FADD.FTZ R195, R210, -R195 ;  /* 0x800000c3d2c37221 */ /* 0x000fe20000010000 */
[----:B------:R-:W-:Y:S01]  /*8c20*/  SHF.L.U32 R189, R183, 0x10, RZ ;  /* 0x00000010b7bd7819 */ /* 0x000fe200000006ff */
[----:B------:R-:W-:Y:S01]  /*8c30*/  FADD.FTZ R193, R223, -R184 ;  /* 0x800000b8dfc17221 */ /* 0x000fe20000010000 */
[----:B------:R-:W-:Y:S01]  /*8c40*/  SHF.L.U32 R177, R177, 0x10, RZ ;  /* 0x00000010b1b17819 */ /* 0x000fe200000006ff */
[----:B------:R-:W-:Y:S01]  /*8c50*/  IMAD.U32 R184, R178, 0x10000, RZ ;  /* 0x00010000b2b87824 */ /* 0x000fe200078e00ff */
[----:B------:R-:W-:Y:S01]  /*8c60*/  SHF.L.U32 R191, R181, 0x10, RZ ;  /* 0x00000010b5bf7819 */ /* 0x000fe200000006ff */
[----:B------:R-:W-:Y:S01]  /*8c70*/  FFMA.FTZ R190, R202, R195, R189 ;  /* 0x000000c3cabe7223 */ /* 0x000fe200000100bd */
[----:B------:R-:W-:Y:S01]  /*8c80*/  SHF.L.U32 R178, R180, 0x10, RZ ;  /* 0x00000010b4b27819 */ /* 0x000fe200000006ff */
[----:B------:R-:W-:Y:S01]  /*8c90*/  FADD.FTZ R189, R206, -R187 ;  /* 0x800000bbcebd7221 */ /* 0x000fe20000010000 */
[----:B------:R-:W-:Y:S01]  /*8ca0*/  FADD.FTZ R185, R204, -R185 ;  /* 0x800000b9ccb97221 */ /* 0x000fe20000010000 */
[----:B------:R-:W-:Y:S01]  /*8cb0*/  FADD.FTZ R187, R213, -R188 ;  /* 0x800000bcd5bb7221 */ /* 0x000fe20000010000 */
[----:B------:R-:W-:Y:S01]  /*8cc0*/  ISETP.GE.U32.AND P4, PT, R232, RZ, PT ;  /* 0x000000ffe800720c */ /* 0x000fe20003f86070 */
[C---:B------:R-:W-:Y:S01]  /*8cd0*/  FFMA.FTZ R177, R202.reuse, R193, R177 ;  /* 0x000000c1cab17223 */ /* 0x040fe200000100b1 */
[C---:B------:R-:W-:Y:S01]  /*8ce0*/  FFMA.FTZ R189, R202.reuse, R189, R191 ;  /* 0x000000bdcabd7223 */ /* 0x040fe200000100bf */
[C---:B------:R-:W-:Y:S01]  /*8cf0*/  FFMA.FTZ R185, R202.reuse, R185, R178 ;  /* 0x000000b9cab97223 */ /* 0x040fe200000100b2 */
[----:B------:R-:W-:Y:S01]  /*8d00*/  FFMA.FTZ R202, R202, R187, R184 ;  /* 0x000000bbcaca7223 */ /* 0x000fe200000100b8 */
[----:B------:R-:W-:Y:S01]  /*8d10*/  FMUL.FTZ R187, R179, UR13 ;  /* 0x0000000db3bb7c20 */ /* 0x000fe20008410000 */
[----:B------:R-:W-:Y:S01]  /*8d20*/  ISETP.GE.U32.AND.EX P4, PT, R233, 0x1000000, PT, P4 ;  /* 0x01000000e900780c */ /* 0x000fe20003f86140 */
[----:B------:R-:W-:Y:S01]  /*8d30*/  FMUL.FTZ R184, R186, UR13 ;  /* 0x0000000dbab87c20 */ /* 0x000fe20008410000 */
[----:B------:R-:W-:Y:S01]  /*8d40*/  F2FP.BF16.F32.PACK_AB R179, R179, R190 ;  /* 0x000000beb3b3723e */ /* 0x000fe200000010ff */
[----:B------:R-:W-:Y:S01]  /*8d50*/  FMUL.FTZ R190, R190, UR13 ;  /* 0x0000000dbebe7c20 */ /* 0x000fe20008410000 */
[C---:B------:R-:W-:Y:S01]  /*8d60*/  F2FP.BF16.F32.PACK_AB R178, R177.reuse, R186 ;  /* 0x000000bab1b2723e */ /* 0x040fe200000010ff */
        /* <DEDUP_REMOVED lines=9> */
[----:B------:R-:W-:-:S02]  /*8e00*/  F2FP.BF16.F32.PACK_AB R187, R186, R187 ;  /* 0x000000bbbabb723e */ /* 0x000fc400000010ff */
[----:B------:R-:W-:Y:S01]  /*8e10*/  F2FP.BF16.F32.PACK_AB R186, R177, R184 ;  /* 0x000000b8b1ba723e */ /* 0x000fe200000010ff */
[----:B------:R-:W-:Y:S01]  /*8e20*/  FMUL.FTZ R184, R185, UR13 ;  /* 0x0000000db9b87c20 */ /* 0x000fe20008410000 */
[----:B------:R-:W-:Y:S02]  /*8e30*/  LOP3.LUT P6, RZ, R232, 0xff0000, RZ, 0xc0, !PT ;  /* 0x00ff0000e8ff7812 */ /* 0x000fe400078cc0ff */
[C---:B------:R-:W-:Y:S01]  /*8e40*/  F2FP.BF16.F32.PACK_AB R177, R176.reuse, R189 ;  /* 0x000000bdb0b1723e */ /* 0x040fe200000010ff */
[----:B------:R-:W-:Y:S01]  /*8e50*/  FMUL.FTZ R189, R176, UR13 ;  /* 0x0000000db0bd7c20 */ /* 0x000fe20008410000 */
[C---:B------:R-:W-:Y:S01]  /*8e60*/  F2FP.BF16.F32.PACK_AB R176, R202.reuse, R185 ;  /* 0x000000b9cab0723e */ /* 0x040fe200000010ff */
[----:B------:R-:W-:Y:S01]  /*8e70*/  FMUL.FTZ R202, R202, UR13 ;  /* 0x0000000dcaca7c20 */ /* 0x000fe20008410000 */
[----:B------:R-:W-:Y:S02]  /*8e80*/  LOP3.LUT P4, RZ, R232, 0xff000000, RZ, 0xc0, !PT ;  /* 0xff000000e8ff7812 */ /* 0x000fe4000788c0ff */
        /* <DEDUP_REMOVED lines=8> */
[----:B------:R-:W-:Y:S06]  /*8f10*/  BRA `(.L_x_1133) ;  /* 0x0000000800d47947 */ /* 0x000fec0003800000 */
.L_x_1136:
[----:B------:R-:W-:Y:S01]  /*8f20*/  PRMT R184, R183, 0x7632, R184 ;  /* 0x00007632b7b87816 */ /* 0x000fe200000000b8 */
[-CC-:B------:R-:W-:Y:S01]  /*8f30*/  FFMA.FTZ R186, R226, R188.reuse, R189.reuse ;  /* 0x000000bce2ba7223 */ /* 0x180fe200000100bd */
[-CC-:B------:R-:W-:Y:S01]  /*8f40*/  FFMA.FTZ R231, R209, R188.reuse, R189.reuse ;  /* 0x000000bcd1e77223 */ /* 0x180fe200000100bd */
[-CC-:B------:R-:W-:Y:S01]  /*8f50*/  FFMA.FTZ R193, R207, R188.reuse, R189.reuse ;  /* 0x000000bccfc17223 */ /* 0x180fe200000100bd */
[-CC-:B0-----:R-:W-:Y:S01]  /*8f60*/  FFMA.FTZ R190, R224, R188.reuse, R189.reuse ;  /* 0x000000bce0be7223 */ /* 0x181fe200000100bd */
[----:B------:R-:W-:Y:S01]  /*8f70*/  FADD.FTZ R185, R225, -R186 ;  /* 0x800000bae1b97221 */ /* 0x000fe20000010000 */
[----:B------:R-:W-:Y:S02]  /*8f80*/  IMAD.U32 R195, R184, 0x10000, RZ ;  /* 0x00010000b8c37824 */ /* 0x000fe400078e00ff */
[-CC-:B------:R-:W-:Y:S01]  /*8f90*/  FFMA.FTZ R191, R205, R188.reuse, R189.reuse ;  /* 0x000000bccdbf7223 */ /* 0x180fe200000100bd */
[-CC-:B------:R-:W-:Y:S01]  /*8fa0*/  FFMA.FTZ R186, R218, R188.reuse, R189.reuse ;  /* 0x000000bcdaba7223 */ /* 0x180fe200000100bd */
[-CC-:B------:R-:W-:Y:S01]  /*8fb0*/  FFMA.FTZ R187, R203, R188.reuse, R189.reuse ;  /* 0x000000bccbbb7223 */ /* 0x180fe200000100bd */
[----:B------:R-:W-:Y:S01]  /*8fc0*/  FFMA.FTZ R188, R214, R188, R189 ;  /* 0x000000bcd6bc7223 */ /* 0x000fe200000100bd */
[----:B-----5:R-:W-:Y:S01]  /*8fd0*/  FFMA.FTZ R184, R202, R185, R195 ;  /* 0x000000b9cab87223 */ /* 0x020fe200000100c3 */
        /* <DEDUP_REMOVED lines=8> */
[----:B------:R-:W-:Y:S01]  /*9060*/  FADD.FTZ R191, R206, -R191 ;  /* 0x800000bfcebf7221 */ /* 0x000fe20000010000 */
[----:B------:R-:W-:Y:S01]  /*9070*/  FFMA.FTZ R186, R202, R195, R189 ;  /* 0x000000c3caba7223 */ /* 0x000fe200000100bd */
[----:B------:R-:W-:-:S02]  /*9080*/  IMAD.U32 R189, R183, 0x10000, RZ ;  /* 0x00010000b7bd7824 */ /* 0x000fc400078e00ff */
[----:B------:R-:W-:Y:S01]  /*9090*/  FFMA.FTZ R185, R202, R185, R190 ;  /* 0x000000b9cab97223 */ /* 0x000fe200000100be */
[----:B------:R-:W-:Y:S01]  /*90a0*/  SHF.L.U32 R190, R182, 0x10, RZ ;  /* 0x00000010b6be7819 */ /* 0x000fe200000006ff */
[----:B------:R-:W-:Y:S01]  /*90b0*/  FADD.FTZ R187, R204, -R187 ;  /* 0x800000bbccbb7221 */ /* 0x000fe20000010000 */
[--C-:B------:R-:W-:Y:S01]  /*90c0*/  FFMA.FTZ R231, R202, R231, R189.reuse ;  /* 0x000000e7cae77223 */ /* 0x100fe200000100bd */
[----:B------:R-:W-:Y:S02]  /*90d0*/  PRMT R189, R180, 0x7632, R189 ;  /* 0x00007632b4bd7816 */ /* 0x000fe400000000bd */
[----:B------:R-:W-:Y:S01]  /*90e0*/  FFMA.FTZ R194, R202, R193, R190 ;  /* 0x000000c1cac27223 */ /* 0x000fe200000100be */
[----:B------:R-:W-:Y:S01]  /*90f0*/  IMAD.U32 R193, R181, 0x10000, RZ ;  /* 0x00010000b5c17824 */ /* 0x000fe200078e00ff */
[----:B------:R-:W-:Y:S01]  /*9100*/  SHF.L.U32 R190, R180, 0x10, RZ ;  /* 0x00000010b4be7819 */ /* 0x000fe200000006ff */
[----:B------:R-:W-:Y:S01]  /*9110*/  FMUL.FTZ R231, R231, UR13 ;  /* 0x0000000de7e77c20 */ /* 0x000fe20008410000 */
[----:B------:R-:W-:Y:S01]  /*9120*/  LOP3.LUT P5, RZ, R233, 0xff0000, RZ, 0xc0, !PT ;  /* 0x00ff0000e9ff7812 */ /* 0x000fe200078ac0ff */
[----:B------:R-:W-:Y:S01]  /*9130*/  FMUL.FTZ R194, R194, UR13 ;  /* 0x0000000dc2c27c20 */ /* 0x000fe20008410000 */
[----:B------:R-:W-:Y:S01]  /*9140*/  SHF.L.U32 R192, R189, 0x10, RZ ;  /* 0x00000010bdc07819 */ /* 0x000fe200000006ff */
[----:B------:R-:W-:Y:S01]  /*9150*/  FADD.FTZ R189, R213, -R188 ;  /* 0x800000bcd5bd7221 */ /* 0x000fe20000010000 */
[----:B------:R-:W-:Y:S01]  /*9160*/  FFMA.FTZ R191, R202, R191, R193 ;  /* 0x000000bfcabf7223 */ /* 0x000fe200000100c1 */
[----:B------:R-:W-:Y:S01]  /*9170*/  ISETP.GE.U32.AND P4, PT, R232, RZ, PT ;  /* 0x000000ffe800720c */ /* 0x000fe20003f86070 */
[----:B------:R-:W-:Y:S01]  /*9180*/  FFMA.FTZ R190, R202, R187, R190 ;  /* 0x000000bbcabe7223 */ /* 0x000fe200000100be */
[----:B------:R-:W-:Y:S01]  /*9190*/  LOP3.LUT P6, RZ, R233, 0xff, RZ, 0xc0, !PT ;  /* 0x000000ffe9ff7812 */ /* 0x000fe200078cc0ff */
[----:B------:R-:W-:Y:S01]  /*91a0*/  FMUL.FTZ R188, R184, UR13 ;  /* 0x0000000db8bc7c20 */ /* 0x000fe20008410000 */
[----:B------:R-:W-:Y:S01]  /*91b0*/  FMUL.FTZ R184, R186, UR13 ;  /* 0x0000000dbab87c20 */ /* 0x000fe20008410000 */
[----:B------:R-:W-:Y:S01]  /*91c0*/  FSEL R187, R231, RZ, P5 ;  /* 0x000000ffe7bb7208 */ /* 0x000fe20002800000 */
[----:B------:R-:W-:Y:S01]  /*91d0*/  FMUL.FTZ R191, R191, UR13 ;  /* 0x0000000dbfbf7c20 */ /* 0x000fe20008410000 */
[C---:B------:R-:W-:Y:S01]  /*91e0*/  LOP3.LUT P5, RZ, R233.reuse, 0xff00, RZ, 0xc0, !PT ;  /* 0x0000ff00e9ff7812 */ /* 0x040fe200078ac0ff */
[----:B------:R-:W-:Y:S01]  /*91f0*/  FFMA.FTZ R189, R202, R189, R192 ;  /* 0x000000bdcabd7223 */ /* 0x000fe200000100c0 */
[----:B------:R-:W-:Y:S01]  /*9200*/  ISETP.GE.U32.AND.EX P4, PT, R233, 0x1000000, PT, P4 ;  /* 0x01000000e900780c */ /* 0x000fe20003f86140 */
[----:B------:R-:W-:Y:S01]  /*9210*/  FMUL.FTZ R190, R190, UR13 ;  /* 0x0000000dbebe7c20 */ /* 0x000fe20008410000 */
[----:B------:R-:W-:Y:S01]  /*9220*/  FSEL R186, R194, RZ, P6 ;  /* 0x000000ffc2ba7208 */ /* 0x000fe20003000000 */
[----:B------:R-:W-:Y:S01]  /*9230*/  FMUL.FTZ R189, R189, UR13 ;  /* 0x0000000dbdbd7c20 */ /* 0x000fe20008410000 */
[----:B------:R-:W-:-:S02]  /*9240*/  LOP3.LUT P6, RZ, R232, 0xff0000, RZ, 0xc0, !PT ;  /* 0x00ff0000e8ff7812 */ /* 0x000fc400078cc0ff */
[----:B------:R-:W-:Y:S01]  /*9250*/  FSEL R193, R184, RZ, P5 ;  /* 0x000000ffb8c17208 */ /* 0x000fe20002800000 */
[----:B------:R-:W-:Y:S01]  /*9260*/  FMUL.FTZ R184, R185, UR13 ;  /* 0x0000000db9b87c20 */ /* 0x000fe20008410000 */
[----:B------:R-:W-:Y:S02]  /*9270*/  FSEL R188, R188, RZ, P4 ;  /* 0x000000ffbcbc7208 */ /* 0x000fe40002000000 */
[C---:B------:R-:W-:Y:S02]  /*9280*/  LOP3.LUT P4, RZ, R232.reuse, 0xff000000, RZ, 0xc0, !PT ;  /* 0xff000000e8ff7812 */ /* 0x040fe4000788c0ff */
[----:B------:R-:W-:Y:S02]  /*9290*/  FSEL R185, R191, RZ, P6 ;  /* 0x000000ffbfb97208 */ /* 0x000fe40003000000 */
[C---:B------:R-:W-:Y:S02]  /*92a0*/  LOP3.LUT P5, RZ, R232.reuse, 0xff00, RZ, 0xc0, !PT ;  /* 0x0000ff00e8ff7812 */ /* 0x040fe400078ac0ff */
        /* <DEDUP_REMOVED lines=9> */
.L_x_1135:
        /* <DEDUP_REMOVED lines=11> */
[----:B------:R-:W-:Y:S01]  /*93f0*/  FADD.FTZ R195, R225, -R184 ;  /* 0x800000b8e1c37221 */ /* 0x000fe20000010000 */
[----:B------:R-:W-:Y:S01]  /*9400*/  FFMA.FTZ R188, R214, R188, R189 ;  /* 0x000000bcd6bc7223 */ /* 0x000fe200000100bd */
[----:B------:R-:W-:Y:S01]  /*9410*/  FADD.FTZ R193, R210, -R187 ;  /* 0x800000bbd2c17221 */ /* 0x000fe20000010000 */
[----:B------:R-:W-:Y:S01]  /*9420*/  FADD.FTZ R189, R208, -R185 ;  /* 0x800000b9d0bd7221 */ /* 0x000fe20000010000 */
[----:B0-----:R-:W-:Y:S01]  /*9430*/  FADD.FTZ R191, R223, -R178 ;  /* 0x800000b2dfbf7221 */ /* 0x001fe20000010000 */
[----:B------:R-:W-:Y:S01]  /*9440*/  FADD.FTZ R187, R217, -R176 ;  /* 0x800000b0d9bb7221 */ /* 0x000fe20000010000 */
[----:B------:R-:W-:Y:S01]  /*9450*/  FADD.FTZ R185, R206, -R179 ;  /* 0x800000b3ceb97221 */ /* 0x000fe20000010000 */
[C---:B-----5:R-:W-:Y:S01]  /*9460*/  FMUL.FTZ R186, R202.reuse, R195 ;  /* 0x000000c3caba7220 */ /* 0x060fe20000410000 */
[----:B------:R-:W-:Y:S01]  /*9470*/  FADD.FTZ R179, R213, -R188 ;  /* 0x800000bcd5b37221 */ /* 0x000fe20000010000 */
[----:B------:R-:W-:Y:S01]  /*9480*/  FMUL.FTZ R193, R202, R193 ;  /* 0x000000c1cac17220 */ /* 0x000fe20000410000 */
[----:B------:R-:W-:Y:S01]  /*9490*/  ISETP.GE.U32.AND P4, PT, R232, RZ, PT ;  /* 0x000000ffe800720c */ /* 0x000fe20003f86070 */
[----:B------:R-:W-:Y:S01]  /*94a0*/  FADD.FTZ R177, R204, -R177 ;  /* 0x800000b1ccb17221 */ /* 0x000fe20000010000 */
[C---:B------:R-:W-:Y:S01]  /*94b0*/  FMUL.FTZ R178, R202.reuse, R189 ;  /* 0x000000bdcab27220 */ /* 0x040fe20000410000 */
[C---:B------:R-:W-:Y:S01]  /*94c0*/  FMUL.FTZ R191, R202.reuse, R191 ;  /* 0x000000bfcabf7220 */ /* 0x040fe20000410000 */
[C---:B------:R-:W-:Y:S01]  /*94d0*/  FMUL.FTZ R189, R202.reuse, R187 ;  /* 0x000000bbcabd7220 */ /* 0x040fe20000410000 */
[----:B------:R-:W-:Y:S01]  /*94e0*/  FMUL.FTZ R184, R202, R185 ;  /* 0x000000b9cab87220 */ /* 0x000fe20000410000 */
[----:B------:R-:W-:Y:S01]  /*94f0*/  FMUL.FTZ R187, R186, UR13 ;  /* 0x0000000dbabb7c20 */ /* 0x000fe20008410000 */
[C---:B------:R-:W-:Y:S01]  /*9500*/  FMUL.FTZ R185, R202.reuse, R179 ;  /* 0x000000b3cab97220 */ /* 0x040fe20000410000 */
[----:B------:R-:W-:Y:S01]  /*9510*/  ISETP.GE.U32.AND.EX P4, PT, R233, 0x1000000, PT, P4 ;  /* 0x01000000e900780c */ /* 0x000fe20003f86140 */
[----:B------:R-:W-:Y:S01]  /*9520*/  FMUL.FTZ R176, R202, R177 ;  /* 0x000000b1cab07220 */ /* 0x000fe20000410000 */
[----:B------:R-:W-:Y:S01]  /*9530*/  F2FP.BF16.F32.PACK_AB R179, R186, R193 ;  /* 0x000000c1bab3723e */ /* 0x000fe200000010ff */
[----:B------:R-:W-:Y:S01]  /*9540*/  FMUL.FTZ R193, R193, UR13 ;  /* 0x0000000dc1c17c20 */ /* 0x000fe20008410000 */
[----:B------:R-:W-:Y:S01]  /*9550*/  FMUL.FTZ R177, R178, UR13 ;  /* 0x0000000db2b17c20 */ /* 0x000fe20008410000 */
[----:B------:R-:W-:-:S02]  /*9560*/  LOP3.LUT P5, RZ, R233, 0xff0000, RZ, 0xc0, !PT ;  /* 0x00ff0000e9ff7812 */ /* 0x000fc400078ac0ff */
[C---:B------:R-:W-:Y:S01]  /*9570*/  F2FP.BF16.F32.PACK_AB R178, R191.reuse, R178 ;  /* 0x000000b2bfb2723e */ /* 0x040fe200000010ff */
[----:B------:R-:W-:Y:S01]  /*9580*/  FMUL.FTZ R191, R191, UR13 ;  /* 0x0000000dbfbf7c20 */ /* 0x000fe20008410000 */
[----:B------:R-:W-:Y:S02]  /*9590*/  FSEL R188, R187, RZ, P4 ;  /* 0x000000ffbbbc7208 */ /* 0x000fe40002000000 */
[C---:B------:R-:W-:Y:S02]  /*95a0*/  LOP3.LUT P6, RZ, R233.reuse, 0xff, RZ, 0xc0, !PT ;  /* 0x000000ffe9ff7812 */ /* 0x040fe400078cc0ff */
[----:B------:R-:W-:Y:S02]  /*95b0*/  LOP3.LUT P4, RZ, R233, 0xff00, RZ, 0xc0, !PT ;  /* 0x0000ff00e9ff7812 */ /* 0x000fe4000788c0ff */
[----:B------:R-:W-:Y:S02]  /*95c0*/  FSEL R187, R193, RZ, P5 ;  /* 0x000000ffc1bb7208 */ /* 0x000fe40002800000 */
[----:B------:R-:W-:-:S02]  /*95d0*/  FSEL R177, R177, RZ, P6 ;  /* 0x000000ffb1b17208 */ /* 0x000fc40003000000 */
[----:B------:R-:W-:Y:S02]  /*95e0*/  FSEL R186, R191, RZ, P4 ;  /* 0x000000ffbfba7208 */ /* 0x000fe40002000000 */
[----:B------:R-:W-:Y:S01]  /*95f0*/  F2FP.BF16.F32.PACK_AB R187, R188, R187 ;  /* 0x000000bbbcbb723e */ /* 0x000fe200000010ff */
[----:B------:R-:W-:Y:S01]  /*9600*/  FMUL.FTZ R188, R184, UR13 ;  /* 0x0000000db8bc7c20 */ /* 0x000fe20008410000 */
[----:B------:R-:W-:Y:S02]  /*9610*/  F2FP.BF16.F32.PACK_AB R186, R186, R177 ;  /* 0x000000b1baba723e */ /* 0x000fe400000010ff */
[----:B------:R-:W-:Y:S02]  /*9620*/  LOP3.LUT P6, RZ, R232, 0xff0000, RZ, 0xc0, !PT ;  /* 0x00ff0000e8ff7812 */ /* 0x000fe400078cc0ff */
[C---:B------:R-:W-:Y:S01]  /*9630*/  F2FP.BF16.F32.PACK_AB R177, R189.reuse, R184 ;  /* 0x000000b8bdb1723e */ /* 0x040fe200000010ff */
[----:B------:R-:W-:Y:S01]  /*9640*/  FMUL.FTZ R184, R176, UR13 ;  /* 0x0000000db0b87c20 */ /* 0x000fe20008410000 */
[----:B------:R-:W-:Y:S01]  /*9650*/  FMUL.FTZ R189, R189, UR13 ;  /* 0x0000000dbdbd7c20 */ /* 0x000fe20008410000 */
[C---:B------:R-:W-:Y:S01]  /*9660*/  F2FP.BF16.F32.PACK_AB R176, R185.reuse, R176 ;  /* 0x000000b0b9b0723e */ /* 0x040fe200000010ff */
        /* <DEDUP_REMOVED lines=11> */
.L_x_1137:
[-CC-:B------:R-:W-:Y:S01]  /*9720*/  FFMA.FTZ R192, R226, R188.reuse, R189.reuse ;  /* 0x000000bce2c07223 */ /* 0x180fe200000100bd */
[-CC-:B0-----:R-:W-:Y:S01]  /*9730*/  FFMA.FTZ R191, R209, R188.reuse, R189.reuse ;  /* 0x000000bcd1bf7223 */ /* 0x181fe200000100bd */
[-CC-:B------:R-:W-:Y:S01]  /*9740*/  FFMA.FTZ R187, R207, R188.reuse, R189.reuse ;  /* 0x000000bccfbb7223 */ /* 0x180fe200000100bd */
[-C--:B------:R-:W-:Y:S01]  /*9750*/  FFMA.FTZ R190, R224, R188.reuse, R189 ;  /* 0x000000bce0be7223 */ /* 0x080fe200000100bd */
[----:B------:R-:W-:Y:S01]  /*9760*/  FADD.FTZ R239, R225, -R192 ;  /* 0x800000c0e1ef7221 */ /* 0x000fe20000010000 */
[----:B------:R-:W-:Y:S01]  /*9770*/  FADD.FTZ R231, R210, -R191 ;  /* 0x800000bfd2e77221 */ /* 0x000fe20000010000 */
[----:B------:R-:W-:Y:S01]  /*9780*/  FADD.FTZ R193, R208, -R187 ;  /* 0x800000bbd0c17221 */ /* 0x000fe20000010000 */
[-CC-:B------:R-:W-:Y:S01]  /*9790*/  FFMA.FTZ R185, R205, R188.reuse, R189.reuse ;  /* 0x000000bccdb97223 */ /* 0x180fe200000100bd */
[-CC-:B------:R-:W-:Y:S01]  /*97a0*/  FFMA.FTZ R184, R214, R188.reuse, R189.reuse ;  /* 0x000000bcd6b87223 */ /* 0x180fe200000100bd */
[C---:B-----5:R-:W-:Y:S01]  /*97b0*/  FMUL.FTZ R239, R202.reuse, R239 ;  /* 0x000000efcaef7220 */ /* 0x060fe20000410000 */
[C---:B------:R-:W-:Y:S01]  /*97c0*/  FMUL.FTZ R231, R202.reuse, R231 ;  /* 0x000000e7cae77220 */ /* 0x040fe20000410000 */
[----:B------:R-:W-:Y:S01]  /*97d0*/  FMUL.FTZ R193, R202, R193 ;  /* 0x000000c1cac17220 */ /* 0x000fe20000410000 */
[-C--:B------:R-:W-:Y:S01]  /*97e0*/  FFMA.FTZ R186, R218, R188.reuse, R189 ;  /* 0x000000bcdaba7223 */ /* 0x080fe200000100bd */
[----:B------:R-:W-:Y:S01]  /*97f0*/  FADD.FTZ R195, R223, -R190 ;  /* 0x800000bedfc37221 */ /* 0x000fe20000010000 */
[----:B------:R-:W-:Y:S01]  /*9800*/  FADD.FTZ R187, R206, -R185 ;  /* 0x800000b9cebb7221 */ /* 0x000fe20000010000 */
[----:B------:R-:W-:Y:S01]  /*9810*/  ISETP.GE.U32.AND P4, PT, R232, RZ, PT ;  /* 0x000000ffe800720c */ /* 0x000fe20003f86070 */
[----:B------:R-:W-:Y:S01]  /*9820*/  FFMA.FTZ R189, R203, R188, R189 ;  /* 0x000000bccbbd7223 */ /* 0x000fe200000100bd */
[----:B------:R-:W-:Y:S01]  /*9830*/  FADD.FTZ R185, R213, -R184 ;  /* 0x800000b8d5b97221 */ /* 0x000fe20000010000 */
[----:B------:R-:W-:Y:S01]  /*9840*/  FMUL.FTZ R231, R231, UR13 ;  /* 0x0000000de7e77c20 */ /* 0x000fe20008410000 */
[----:B------:R-:W-:Y:S01]  /*9850*/  FMUL.FTZ R239, R239, UR13 ;  /* 0x0000000defef7c20 */ /* 0x000fe20008410000 */
[----:B------:R-:W-:Y:S01]  /*9860*/  FMUL.FTZ R193, R193, UR13 ;  /* 0x0000000dc1c17c20 */ /* 0x000fe20008410000 */
[----:B------:R-:W-:Y:S01]  /*9870*/  FADD.FTZ R191, R217, -R186 ;  /* 0x800000bad9bf7221 */ /* 0x000fe20000010000 */
[C---:B------:R-:W-:Y:S01]  /*9880*/  FMUL.FTZ R195, R202.reuse, R195 ;  /* 0x000000c3cac37220 */ /* 0x040fe20000410000 */
[----:B------:R-:W-:Y:S01]  /*9890*/  FMUL.FTZ R184, R202, R187 ;  /* 0x000000bbcab87220 */ /* 0x000fe20000410000 */
[C---:B------:R-:W-:Y:S01]  /*98a0*/  LOP3.LUT P5, RZ, R233.reuse, 0xff0000, RZ, 0xc0, !PT ;  /* 0x00ff0000e9ff7812 */ /* 0x040fe200078ac0ff */
[----:B------:R-:W-:Y:S01]  /*98b0*/  FADD.FTZ R189, R204, -R189 ;  /* 0x800000bdccbd7221 */ /* 0x000fe20000010000 */
[C---:B------:R-:W-:Y:S01]  /*98c0*/  LOP3.LUT P6, RZ, R233.reuse, 0xff, RZ, 0xc0, !PT ;  /* 0x000000ffe9ff7812 */ /* 0x040fe200078cc0ff */
[----:B------:R-:W-:Y:S01]  /*98d0*/  FMUL.FTZ R191, R202, R191 ;  /* 0x000000bfcabf7220 */ /* 0x000fe20000410000 */
[----:B------:R-:W-:Y:S01]  /*98e0*/  ISETP.GE.U32.AND.EX P4, PT, R233, 0x1000000, PT, P4 ;  /* 0x01000000e900780c */ /* 0x000fe20003f86140 */
[----:B------:R-:W-:Y:S01]  /*98f0*/  FMUL.FTZ R195, R195, UR13 ;  /* 0x0000000dc3c37c20 */ /* 0x000fe20008410000 */
[----:B------:R-:W-:Y:S01]  /*9900*/  FSEL R187, R231, RZ, P5 ;  /* 0x000000ffe7bb7208 */ /* 0x000fe20002800000 */
[----:B------:R-:W-:Y:S01]  /*9910*/  FMUL.FTZ R184, R184, UR13 ;  /* 0x0000000db8b87c20 */ /* 0x000fe20008410000 */
[----:B------:R-:W-:Y:S01]  /*9920*/  FSEL R188, R239, RZ, P4 ;  /* 0x000000ffefbc7208 */ /* 0x000fe20002000000 */
[C---:B------:R-:W-:Y:S01]  /*9930*/  FMUL.FTZ R185, R202.reuse, R185 ;  /* 0x000000b9cab97220 */ /* 0x040fe20000410000 */
[----:B------:R-:W-:Y:S01]  /*9940*/  FSEL R186, R193, RZ, P6 ;  /* 0x000000ffc1ba7208 */ /* 0x000fe20003000000 */
[----:B------:R-:W-:Y:S01]  /*9950*/  FMUL.FTZ R189, R202, R189 ;  /* 0x000000bdcabd7220 */ /* 0x000fe20000410000 */
[----:B------:R-:W-:Y:S01]  /*9960*/  LOP3.LUT P5, RZ, R233, 0xff00, RZ, 0xc0, !PT ;  /* 0x0000ff00e9ff7812 */ /* 0x000fe200078ac0ff */
[----:B------:R-:W-:Y:S01]  /*9970*/  FMUL.FTZ R191, R191, UR13 ;  /* 0x0000000dbfbf7c20 */ /* 0x000fe20008410000 */
[----:B------:R-:W-:Y:S01]  /*9980*/  LOP3.LUT P6, RZ, R232, 0xff0000, RZ, 0xc0, !PT ;  /* 0x00ff0000e8ff7812 */ /* 0x000fe200078cc0ff */
[----:B------:R-:W-:Y:S01]  /*9990*/  FMUL.FTZ R185, R185, UR13 ;  /* 0x0000000db9b97c20 */ /* 0x000fe20008410000 */
[----:B------:R-:W-:Y:S01]  /*99a0*/  F2FP.BF16.F32.PACK_AB R187, R188, R187 ;  /* 0x000000bbbcbb723e */ /* 0x000fe200000010ff */
        /* <DEDUP_REMOVED lines=11> */
[----:B------:R-:W-:-:S07]  /*9a60*/  F2FP.BF16.F32.PACK_AB R184, R191, R184 ;  /* 0x000000b8bfb8723e */ /* 0x000fce00000010ff */
.L_x_1133:
        /* <DEDUP_REMOVED lines=9> */
.L_x_1129:
[----:B------:R-:W-:Y:S05]  /*9b00*/  BSYNC.RECONVERGENT B0 ;  /* 0x0000000000007941 */ /* 0x000fea0003800200 */
.L_x_1128:
[----:B-1-34-:R-:W1:Y:S02]  /*9b10*/  LDC.64 R184, c[0x0][0x380] ;  /* 0x0000e000ffb87b82 */ /* 0x01ae640000000a00 */
[----:B-1----:R-:W-:-:S04]  /*9b20*/  LEA R18, R184, R18, 0x2 ;  /* 0x00000012b8127211 */ /* 0x002fc800078e10ff */
[----:B------:R-:W-:-:S13]  /*9b30*/  ISETP.GE.AND P0, PT, R18, R185, PT ;  /* 0x000000b91200720c */ /* 0x000fda0003f06270 */
[----:B------:R-:W-:Y:S05]  /*9b40*/  @!P0 BRA `(.L_x_1138) ;  /* 0xffffff6c00908947 */ /* 0x000fea000383ffff */
.L_x_1100:
        /* <DEDUP_REMOVED lines=8> */
[----:B-1----:R-:W-:-:S02]  /*9bd0*/  SHF.R.U32.HI R0, RZ, 0x5, R8 ;  /* 0x00000005ff007819 */ /* 0x002fc40000011608 */
[C---:B------:R-:W-:Y:S02]  /*9be0*/  LOP3.LUT R5, R8.reuse, 0x1f, RZ, 0xc0, !PT ;  /* 0x0000001f08057812 */ /* 0x040fe400078ec0ff */
[----:B------:R-:W-:-:S03]  /*9bf0*/  LOP3.LUT R4, R8, 0x7f, RZ, 0x3c, !PT ;  /* 0x0000007f08047812 */ /* 0x000fc600078e3cff */
[----:B------:R-:W-:Y:S01]  /*9c00*/  IMAD R0, R0, 0x60, R5 ;  /* 0x0000006000007824 */ /* 0x000fe200078e0205 */
[----:B--2---:R-:W-:Y:S01]  /*9c10*/  LEA R3, R3, R2, 0x18 ;  /* 0x0000000203037211 */ /* 0x004fe200078ec0ff */
[----:B---3--:R-:W-:Y:S02]  /*9c20*/  IMAD R5, R197, UR4, RZ ;  /* 0x00000004c5057c24 */ /* 0x008fe4000f8e02ff */
[----:B------:R-:W-:Y:S01]  /*9c30*/  IMAD.IADD R4, R4, 0x1, R197 ;  /* 0x0000000104047824 */ /* 0x000fe200078e02c5 */
[-C--:B------:R-:W-:Y:S02]  /*9c40*/  LEA R7, R0, R3.reuse, 0x5 ;  /* 0x0000000300077211 */ /* 0x080fe400078e28ff */
[----:B------:R-:W-:Y:S02]  /*9c50*/  LEA R0, R8, R3, 0x2 ;  /* 0x0000000308007211 */ /* 0x000fe400078e10ff */
[----:B------:R-:W-:Y:S01]  /*9c60*/  IADD3 R8, P6, PT, R5, R8, RZ ;  /* 0x0000000805087210 */ /* 0x000fe20007fde0ff */
[----:B------:R-:W-:Y:S01]  /*9c70*/  STS.128 [R7], R120 ;  /* 0x0000007807007388 */ /* 0x000fe20000000c00 */
[----:B------:R-:W-:-:S02]  /*9c80*/  ISETP.GE.U32.AND P5, PT, R4, 0x80, PT ;  /* 0x000000800400780c */ /* 0x000fc40003fa6070 */
[C---:B------:R-:W-:Y:S01]  /*9c90*/  ISETP.GE.U32.AND P0, PT, R4.reuse, 0x100, PT ;  /* 0x000001000400780c */ /* 0x040fe20003f06070 */
[----:B------:R-:W-:Y:S01]  /*9ca0*/  STS.128 [R7+0x10], R124 ;  /* 0x0000107c07007388 */ /* 0x000fe20000000c00 */
[----:B-----5:R-:W-:Y:S01]  /*9cb0*/  IMAD.X R89, RZ, RZ, RZ, P6 ;  /* 0x000000ffff597224 */ /* 0x020fe200030e06ff */
[C---:B------:R-:W-:Y:S02]  /*9cc0*/  ISETP.GE.U32.AND P1, PT, R4.reuse, 0x180, PT ;  /* 0x000001800400780c */ /* 0x040fe40003f26070 */
[----:B------:R-:W-:Y:S01]  /*9cd0*/  STS.128 [R7+0x400], R48 ;  /* 0x0004003007007388 */ /* 0x000fe20000000c00 */
[----:B------:R-:W-:Y:S02]  /*9ce0*/  ISETP.GE.U32.AND P2, PT, R4, 0x200, PT ;  /* 0x000002000400780c */ /* 0x000fe40003f46070 */
[C---:B------:R-:W-:Y:S01]  /*9cf0*/  SHF.L.U64.HI R89, R8.reuse, 0x2, R89 ;  /* 0x0000000208597819 */ /* 0x040fe20000010259 */
[----:B------:R-:W-:Y:S01]  /*9d00*/  STS.128 [R7+0x410], R32 ;  /* 0x0004102007007388 */ /* 0x000fe20000000c00 */
[----:B------:R-:W-:-:S02]  /*9d10*/  SHF.L.U32 R8, R8, 0x2, RZ ;  /* 0x0000000208087819 */ /* 0x000fc400000006ff */
[----:B------:R-:W-:Y:S01]  /*9d20*/  ISETP.GE.U32.AND P3, PT, R4, 0x280, PT ;  /* 0x000002800400780c */ /* 0x000fe20003f66070 */
[----:B------:R-:W-:Y:S01]  /*9d30*/  STS.128 [R7+0x800], R128 ;  /* 0x0008008007007388 */ /* 0x000fe20000000c00 */
[----:B----4-:R-:W-:Y:S02]  /*9d40*/  IADD3 R2, P6, PT, R8, UR18, RZ ;  /* 0x0000001208027c10 */ /* 0x010fe4000ffde0ff */
[----:B------:R-:W-:Y:S01]  /*9d50*/  ISETP.GE.U32.AND P4, PT, R4, 0x300, PT ;  /* 0x000003000400780c */ /* 0x000fe20003f86070 */
[----:B------:R-:W-:Y:S01]  /*9d60*/  STS.128 [R7+0x810], R132 ;  /* 0x0008108407007388 */ /* 0x000fe20000000c00 */
[----:B------:R-:W-:Y:S01]  /*9d70*/  IADD3.X R3, PT, PT, R89, UR19, RZ, P6, !PT ;  /* 0x0000001359037c10 */ /* 0x000fe2000b7fe4ff */
[----:B------:R-:W-:Y:S01]  /*9d80*/  BAR.SYNC.DEFER_BLOCKING 0x0 ;  /* 0x0000000000007b1d */ /* 0x000fe20000010000 */
[----:B------:R-:W-:-:S04]  /*9d90*/  IADD3 R4, P6, PT, R8, UR16, RZ ;  /* 0x0000001008047c10 */ /* 0x000fc8000ffde0ff */
[----:B------:R-:W-:Y:S02]  /*9da0*/  IADD3.X R5, PT, PT, R89, UR17, RZ, P6, !PT ;  /* 0x0000001159057c10 */ /* 0x000fe4000b7fe4ff */
[----:B0-----:R-:W-:-:S04]  /*9db0*/  IADD3 R6, P6, PT, R8, UR22, RZ ;  /* 0x0000001608067c10 */ /* 0x001fc8000ffde0ff */
        /* <DEDUP_REMOVED lines=236> */
.L_x_1140:
[----:B------:R-:W-:Y:S05]  /*ac80*/  BSYNC.RECONVERGENT B0 ;  /* 0x0000000000007941 */ /* 0x000fea0003800200 */
.L_x_1139:
        /* <DEDUP_REMOVED lines=23> */
.L_x_1142:
[----:B------:R-:W-:Y:S05]  /*ae00*/  BSYNC.RECONVERGENT B0 ;  /* 0x0000000000007941 */ /* 0x000fea0003800200 */
.L_x_1141:
        /* <DEDUP_REMOVED lines=23> */
.L_x_1144:
[----:B------:R-:W-:Y:S05]  /*af80*/  BSYNC.RECONVERGENT B0 ;  /* 0x0000000000007941 */ /* 0x000fea0003800200 */
.L_x_1143:
        /* <DEDUP_REMOVED lines=23> */
.L_x_1146:
[----:B------:R-:W-:Y:S05]  /*b100*/  BSYNC.RECONVERGENT B0 ;  /* 0x0000000000007941 */ /* 0x000fea0003800200 */
.L_x_1145:
        /* <DEDUP_REMOVED lines=23> */
.L_x_1148:
[----:B------:R-:W-:Y:S05]  /*b280*/  BSYNC.RECONVERGENT B0 ;  /* 0x0000000000007941 */ /* 0x000fea0003800200 */
.L_x_1147:
        /* <DEDUP_REMOVED lines=8> */
.L_x_1107:
[----:B------:R-:W-:Y:S01]  /*b310*/  HFMA2 R194, -RZ, RZ, 0, 5.9604644775390625e-08 ;  /* 0x00000001ffc27431 */ /* 0x000fe200000001ff */
[----:B------:R-:W-:Y:S01]  /*b320*/  BSSY B0, `(.L_x_1149) ;  /* 0x0000006000007945 */ /* 0x000fe20003800000 */
[----:B------:R-:W-:Y:S01]  /*b330*/  MOV R195, 0x1f ;  /* 0x0000001f00c37802 */ /* 0x000fe20000000f00 */
[----:B------:R-:W-:-:S07]  /*b340*/  IMAD.MOV.U32 R192, RZ, RZ, -0x1 ;  /* 0xffffffffffc07424 */ /* 0x000fce00078e00ff */
[----:B-----5:R-:W-:Y:S05]  /*b350*/  WARPSYNC.COLLECTIVE R192, `(.L_x_1150) ;  /* 0x00000000c0087348 */ /* 0x020fea0003c00000 */
[----:B------:R0:W1:Y:S02]  /*b360*/  SHFL.BFLY P0, R193, R239, R194, R195 ;  /* 0x0c0000c2efc17389 */ /* 0x00006400000000c3 */
[----:B01---5:R-:W-:Y:S05]  /*b370*/  ENDCOLLECTIVE ;  /* 0x000000000000791b */ /* 0x023fea0003800000 */
.L_x_1150:
[----:B------:R-:W-:Y:S05]  /*b380*/  BSYNC B0 ;  /* 0x0000000000007941 */ /* 0x000fea0003800000 */
.L_x_1149:
        /* <DEDUP_REMOVED lines=9> */
.L_x_1151:
[----:B------:R-:W-:Y:S01]  /*b420*/  MOV R239, R184 ;  /* 0x000000b800ef7202 */ /* 0x000fe20000000f00 */
[----:B------:R-:W-:Y:S02]  /*b430*/  HFMA2 R194, -RZ, RZ, 0, 1.1920928955078125e-07 ;  /* 0x00000002ffc27431 */ /* 0x000fe400000001ff */
[----:B------:R-:W-:-:S07]  /*b440*/  IMAD.MOV.U32 R185, RZ, RZ, R193 ;  /* 0x000000ffffb97224 */ /* 0x000fce00078e00c1 */
[----:B------:R-:W-:Y:S05]  /*b450*/  WARPSYNC.COLLECTIVE R192, `(.L_x_1152) ;  /* 0x00000000c0087348 */ /* 0x000fea0003c00000 */
[----:B------:R0:W1:Y:S02]  /*b460*/  SHFL.BFLY P0, R193, R239, R194, R195 ;  /* 0x0c0000c2efc17389 */ /* 0x00006400000000c3 */
[----:B01----:R-:W-:Y:S05]  /*b470*/  ENDCOLLECTIVE ;  /* 0x000000000000791b */ /* 0x003fea0003800000 */
.L_x_1152:
[----:B------:R-:W-:-:S05]  /*b480*/  FADD.FTZ R185, R185, R240 ;  /* 0x000000f0b9b97221 */ /* 0x000fca0000010000 */
[----:B------:R-:W-:Y:S01]  /*b490*/  MOV R239, R185 ;  /* 0x000000b900ef7202 */ /* 0x000fe20000000f00 */
[----:B------:R-:W-:-:S07]  /*b4a0*/  IMAD.MOV.U32 R187, RZ, RZ, R193 ;  /* 0x000000ffffbb7224 */ /* 0x000fce00078e00c1 */
[----:B------:R-:W-:Y:S05]  /*b4b0*/  WARPSYNC.COLLECTIVE R192, `(.L_x_1153) ;  /* 0x00000000c0087348 */ /* 0x000fea0003c00000 */
[----:B------:R0:W1:Y:S02]  /*b4c0*/  SHFL.BFLY P0, R193, R239, R194, R195 ;  /* 0x0c0000c2efc17389 */ /* 0x00006400000000c3 */
[----:B01----:R-:W-:Y:S05]  /*b4d0*/  ENDCOLLECTIVE ;  /* 0x000000000000791b */ /* 0x003fea0003800000 */
.L_x_1153:
[----:B------:R-:W-:-:S04]  /*b4e0*/  FADD.FTZ R187, R184, R187 ;  /* 0x000000bbb8bb7221 */ /* 0x000fc80000010000 */
[----:B------:R-:W-:Y:S02]  /*b4f0*/  IMAD.MOV.U32 R239, RZ, RZ, R187 ;  /* 0x000000ffffef7224 */ /* 0x000fe400078e00bb */
[----:B------:R-:W-:Y:S01]  /*b500*/  HFMA2 R194, -RZ, RZ, 0, 2.384185791015625e-07 ;  /* 0x00000004ffc27431 */ /* 0x000fe200000001ff */
[----:B------:R-:W-:-:S07]  /*b510*/  MOV R186, R193 ;  /* 0x000000c100ba7202 */ /* 0x000fce0000000f00 */
[----:B------:R-:W-:Y:S05]  /*b520*/  WARPSYNC.COLLECTIVE R192, `(.L_x_1154) ;  /* 0x00000000c0087348 */ /* 0x000fea0003c00000 */
[----:B------:R0:W1:Y:S02]  /*b530*/  SHFL.BFLY P0, R193, R239, R194, R195 ;  /* 0x0c0000c2efc17389 */ /* 0x00006400000000c3 */
[----:B01----:R-:W-:Y:S05]  /*b540*/  ENDCOLLECTIVE ;  /* 0x000000000000791b */ /* 0x003fea0003800000 */
.L_x_1154:
[----:B------:R-:W-:-:S04]  /*b550*/  FADD.FTZ R186, R185, R186 ;  /* 0x000000bab9ba7221 */ /* 0x000fc80000010000 */
[----:B------:R-:W-:Y:S01]  /*b560*/  IMAD.MOV.U32 R239, RZ, RZ, R186 ;  /* 0x000000ffffef7224 */ /* 0x000fe200078e00ba */
[----:B------:R-:W-:-:S07]  /*b570*/  MOV R188, R193 ;  /* 0x000000c100bc7202 */ /* 0x000fce0000000f00 */
[----:B------:R-:W-:Y:S05]  /*b580*/  WARPSYNC.COLLECTIVE R192, `(.L_x_1155) ;  /* 0x00000000c0087348 */ /* 0x000fea0003c00000 */
[----:B------:R0:W1:Y:S02]  /*b590*/  SHFL.BFLY P0, R193, R239, R194, R195 ;  /* 0x0c0000c2efc17389 */ /* 0x00006400000000c3 */
[----:B01----:R-:W-:Y:S05]  /*b5a0*/  ENDCOLLECTIVE ;  /* 0x000000000000791b */ /* 0x003fea0003800000 */
.L_x_1155:
[----:B------:R-:W-:-:S05]  /*b5b0*/  FADD.FTZ R188, R187, R188 ;  /* 0x000000bcbbbc7221 */ /* 0x000fca0000010000 */
[----:B------:R-:W-:Y:S01]  /*b5c0*/  MOV R239, R188 ;  /* 0x000000bc00ef7202 */ /* 0x000fe20000000f00 */
[----:B------:R-:W-:Y:S01]  /*b5d0*/  IMAD.MOV.U32 R194, RZ, RZ, 0x8 ;  /* 0x00000008ffc27424 */ /* 0x000fe200078e00ff */
[----:B------:R-:W-:-:S07]  /*b5e0*/  MOV R189, R193 ;  /* 0x000000c100bd7202 */ /* 0x000fce0000000f00 */
[----:B------:R-:W-:Y:S05]  /*b5f0*/  WARPSYNC.COLLECTIVE R192, `(.L_x_1156) ;  /* 0x00000000c0087348 */ /* 0x000fea0003c00000 */
[----:B------:R0:W1:Y:S02]  /*b600*/  SHFL.BFLY P0, R193, R239, R194, R195 ;  /* 0x0c0000c2efc17389 */ /* 0x00006400000000c3 */
[----:B01----:R-:W-:Y:S05]  /*b610*/  ENDCOLLECTIVE ;  /* 0x000000000000791b */ /* 0x003fea0003800000 */
.L_x_1156:
[----:B------:R-:W-:-:S05]  /*b620*/  FADD.FTZ R189, R186, R189 ;  /* 0x000000bdbabd7221 */ /* 0x000fca0000010000 */
[----:B------:R-:W-:Y:S02]  /*b630*/  MOV R239, R189 ;  /* 0x000000bd00ef7202 */ /* 0x000fe40000000f00 */
[----:B------:R-:W-:-:S07]  /*b640*/  MOV R191, R193 ;  /* 0x000000c100bf7202 */ /* 0x000fce0000000f00 */
[----:B------:R-:W-:Y:S05]  /*b650*/  WARPSYNC.COLLECTIVE R192, `(.L_x_1157) ;  /* 0x00000000c0087348 */ /* 0x000fea0003c00000 */
[----:B------:R0:W1:Y:S02]  /*b660*/  SHFL.BFLY P0, R193, R239, R194, R195 ;  /* 0x0c0000c2efc17389 */ /* 0x00006400000000c3 */
[----:B01----:R-:W-:Y:S05]  /*b670*/  ENDCOLLECTIVE ;  /* 0x000000000000791b */ /* 0x003fea0003800000 */
.L_x_1157:
[----:B------:R-:W-:-:S05]  /*b680*/  FADD.FTZ R191, R188, R191 ;  /* 0x000000bfbcbf7221 */ /* 0x000fca0000010000 */
[----:B------:R-:W-:Y:S01]  /*b690*/  MOV R239, R191 ;  /* 0x000000bf00ef7202 */ /* 0x000fe20000000f00 */
[----:B------:R-:W-:Y:S02]  /*b6a0*/  HFMA2 R194, -RZ, RZ, 0, 9.5367431640625e-07 ;  /* 0x00000010ffc27431 */ /* 0x000fe400000001ff */
[----:B------:R-:W-:-:S07]  /*b6b0*/  IMAD.MOV.U32 R190, RZ, RZ, R193 ;  /* 0x000000ffffbe7224 */ /* 0x000fce00078e00c1 */
[----:B------:R-:W-:Y:S05]  /*b6c0*/  WARPSYNC.COLLECTIVE R192, `(.L_x_1158) ;  /* 0x00000000c0087348 */ /* 0x000fea0003c00000 */
[----:B------:R0:W1:Y:S02]  /*b6d0*/  SHFL.BFLY P0, R193, R239, R194, R195 ;  /* 0x0c0000c2efc17389 */ /* 0x00006400000000c3 */
[----:B01----:R-:W-:Y:S05]  /*b6e0*/  ENDCOLLECTIVE ;  /* 0x000000000000791b */ /* 0x003fea0003800000 */
.L_x_1158:
[----:B------:R-:W-:-:S05]  /*b6f0*/  FADD.FTZ R190, R189, R190 ;  /* 0x000000bebdbe7221 */ /* 0x000fca0000010000 */
[----:B------:R-:W-:Y:S01]  /*b700*/  MOV R239, R190 ;  /* 0x000000be00ef7202 */ /* 0x000fe20000000f00 */
[----:B------:R-:W-:-:S07]  /*b710*/  IMAD.MOV.U32 R184, RZ, RZ, R193 ;  /* 0x000000ffffb87224 */ /* 0x000fce00078e00c1 */
[----:B------:R-:W-:Y:S05]  /*b720*/  WARPSYNC.COLLECTIVE R192, `(.L_x_1159) ;  /* 0x00000000c0087348 */ /* 0x000fea0003c00000 */
[----:B------:R0:W1:Y:S02]  /*b730*/  SHFL.BFLY P0, R193, R239, R194, R195 ;  /* 0x0c0000c2efc17389 */ /* 0x00006400000000c3 */
[----:B01----:R-:W-:Y:S05]  /*b740*/  ENDCOLLECTIVE ;  /* 0x000000000000791b */ /* 0x003fea0003800000 */
.L_x_1159:
[----:B------:R-:W-:Y:S01]  /*b750*/  MOV R185, R193 ;  /* 0x000000c100b97202 */ /* 0x000fe20000000f00 */
[----:B------:R-:W-:Y:S06]  /*b760*/  BRA `(.L_x_1160) ;  /* 0xffffff6c00cc7947 */ /* 0x000fec000383ffff */
.L_x_1161:
        /* <DEDUP_REMOVED lines=9> */
.L_x_4950:


//--------------------- .text._ZN10layer_norm31ln_parallel_residual_bwd_kernelINS_13Kernel_traitsIf13__nv_bfloat16S2_S2_fjLj768ELj1ELj4ELj1ELj16ENS_18Kernel_traits_baseILj768EfS2_S2_S2_fjLj128EEEEELb1ELb0ELb1EEEvNS_9BwdParamsE --------------------------
	.section	.text._ZN10layer_norm31ln_parallel_residual_bwd_kernelINS_13Kernel_traitsIf13__nv_bfloat16S2_S2_fjLj768ELj1ELj4ELj1ELj16ENS_18Kernel_traits_baseILj768EfS2_S2_S2_fjLj128EEEEELb1ELb0ELb1EEEvNS_9BwdParamsE,"ax",@progbits
	.align	128
        .global         _ZN10layer_norm31ln_parallel_residual_bwd_kernelINS_13Kernel_traitsIf13__nv_bfloat16S2_S2_fjLj768ELj1ELj4ELj1ELj16ENS_18Kernel_traits_baseILj768EfS2_S2_S2_fjLj128EEEEELb1ELb0ELb1EEEvNS_9BwdParamsE
        .type           _ZN10layer_norm31ln_parallel_residual_bwd_kernelINS_13Kernel_traitsIf13__nv_bfloat16S2_S2_fjLj768ELj1ELj4ELj1ELj16ENS_18Kernel_traits_baseILj768EfS2_S2_S2_fjLj128EEEEELb1ELb0ELb1EEEvNS_9BwdParamsE,@function
        .size           _ZN10layer_norm31ln_parallel_residual_bwd_kernelINS_13Kernel_traitsIf13__nv_bfloat16S2_S2_fjLj768ELj1ELj4ELj1ELj16ENS_18Kernel_traits_baseILj768EfS2_S2_S2_fjLj128EEEEELb1ELb0ELb1EEEvNS_9BwdParamsE,(.L_x_4951 - _ZN10layer_norm31ln_parallel_residual_bwd_kernelINS_13Kernel_traitsIf13__nv_bfloat16S2_S2_fjLj768ELj1ELj4ELj1ELj16ENS_18Kernel_traits_baseILj768EfS2_S2_S2_fjLj128EEEEELb1ELb0ELb1EEEvNS_9BwdParamsE)
        .other          _ZN10layer_norm31ln_parallel_residual_bwd_kernelINS_13Kernel_traitsIf13__nv_bfloat16S2_S2_fjLj768ELj1ELj4ELj1ELj16ENS_18Kernel_traits_baseILj768EfS2_S2_S2_fjLj128EEEEELb1ELb0ELb1EEEvNS_9BwdParamsE,@"STO_CUDA_ENTRY STV_DEFAULT"
_ZN10layer_norm31ln_parallel_residual_bwd_kernelINS_13Kernel_traitsIf13__nv_bfloat16S2_S2_fjLj768ELj1ELj4ELj1ELj16ENS_18Kernel_traits_baseILj768EfS2_S2_S2_fjLj128EEEEELb1ELb0ELb1EEEvNS_9BwdParamsE:
.text._ZN10layer_norm31ln_parallel_residual_bwd_kernelINS_13Kernel_traitsIf13__nv_bfloat16S2_S2_fjLj768ELj1ELj4ELj1ELj16ENS_18Kernel_traits_baseILj768EfS2_S2_S2_fjLj128EEEEELb1ELb0ELb1EEEvNS_9BwdParamsE:
        /* <DEDUP_REMOVED lines=132> */
.L_x_1190:
        /* <DEDUP_REMOVED lines=19> */
[----:B------:R-:W-:-:S04]  /*0970*/  VIADD R209, R211, 0x20 ;  /* 0x00000020d3d17836 */ /* 0x000fc80000000000 */
        /* <DEDUP_REMOVED lines=9> */
[----:B------:R-:W-:-:S06]  /*0a10*/  IMAD.WIDE.U32 R124, R205, 0x10, R124 ;  /* 0x00000010cd7c7825 */ /* 0x000fcc00078e007c */
[----:B------:R-:W3:Y:S01]  /*0a20*/  LDG.E.128 R124, desc[UR10][R124.64] ;  /* 0x0000000a7c7c7981 */ /* 0x000ee2000c1e1d00 */
[----:B------:R-:W-:-:S06]  /*0a30*/  IMAD.WIDE.U32 R128, R205, 0x10, R128 ;  /* 0x00000010cd807825 */ /* 0x000fcc00078e0080 */
[----:B------:R-:W3:Y:S01]  /*0a40*/  LDG.E.128 R128, desc[UR10][R128.64] ;  /* 0x0000000a80807981 */ /* 0x000ee2000c1e1d00 */
[----:B------:R-:W-:Y:S02]  /*0a50*/  ISETP.NE.AND P3, PT, RZ, UR7, PT ;  /* 0x00000007ff007c0c */ /* 0x000fe4000bf65270 */
[----:B------:R-:W-:-:S04]  /*0a60*/  ISETP.NE.U32.AND P0, PT, RZ, UR14, PT ;  /* 0x0000000eff007c0c */ /* 0x000fc8000bf05070 */
[----:B------:R-:W-:Y:S01]  /*0a70*/  ISETP.NE.AND.EX P0, PT, RZ, UR15, PT, P0 ;  /* 0x0000000fff007c0c */ /* 0x000fe2000bf05300 */
[----:B----4-:R-:W-:Y:S01]  /*0a80*/  IMAD.U32 R218, R133, 0x10000, RZ ;  /* 0x0001000085da7824 */ /* 0x010fe200078e00ff */
[----:B------:R-:W-:Y:S02]  /*0a90*/  SHF.L.U32 R220, R134, 0x10, RZ ;  /* 0x0000001086dc7819 */ /* 0x000fe400000006ff */
[----:B------:R-:W-:Y:S02]  /*0aa0*/  FSEL R229, R229, RZ, !P3 ;  /* 0x000000ffe5e57208 */ /* 0x000fe40005800000 */
[----:B------:R-:W-:Y:S02]  /*0ab0*/  SHF.L.U32 R0, R132, 0x10, RZ ;  /* 0x0000001084007819 */ /* 0x000fe400000006ff */
[C---:B--2---:R-:W-:Y:S01]  /*0ac0*/  PRMT R214, R136.reuse, 0x7632, R214 ;  /* 0x0000763288d67816 */ /* 0x044fe200000000d6 */
[----:B------:R-:W-:Y:S01]  /*0ad0*/  IMAD.U32 R223, R136, 0x10000, RZ ;  /* 0x0001000088df7824 */ /* 0x000fe200078e00ff */
[----:B------:R-:W-:-:S02]  /*0ae0*/  PRMT R212, R137, 0x7632, R212 ;  /* 0x0000763289d47816 */ /* 0x000fc400000000d4 */
[----:B------:R-:W-:Y:S02]  /*0af0*/  SHF.L.U32 R221, R137, 0x10, RZ ;  /* 0x0000001089dd7819 */ /* 0x000fe400000006ff */
[C---:B---3--:R-:W-:Y:S02]  /*0b00*/  PRMT R136, R143.reuse, 0x7632, R136 ;  /* 0x000076328f887816 */ /* 0x048fe40000000088 */
[----:B------:R-:W-:Y:S01]  /*0b10*/  SHF.L.U32 R137, R143, 0x10, RZ ;  /* 0x000000108f897819 */ /* 0x000fe200000006ff */
[----:B------:R-:W-:Y:S01]  /*0b20*/  FADD.FTZ R143, -R229, R218 ;  /* 0x000000dae58f7221 */ /* 0x000fe20000010100 */
[----:B------:R-:W-:Y:S02]  /*0b30*/  PRMT R215, R132, 0x7632, R215 ;  /* 0x0000763284d77816 */ /* 0x000fe400000000d7 */
[----:B------:R-:W-:Y:S01]  /*0b40*/  PRMT R132, R134, 0x7632, R132 ;  /* 0x0000763286847816 */ /* 0x000fe20000000084 */
[----:B------:R-:W-:Y:S01]  /*0b50*/  FMUL.FTZ R224, R210, R143 ;  /* 0x0000008fd2e07220 */ /* 0x000fe20000410000 */
[----:B------:R-:W-:Y:S01]  /*0b60*/  SHF.L.U32 R228, R135, 0x10, RZ ;  /* 0x0000001087e47819 */ /* 0x000fe200000006ff */
[----:B------:R-:W-:Y:S01]  /*0b70*/  FADD.FTZ R143, -R229, R220 ;  /* 0x000000dce58f7221 */ /* 0x000fe20000010100 */
[----:B------:R-:W-:Y:S01]  /*0b80*/  PRMT R134, R135, 0x7632, R134 ;  /* 0x0000763287867816 */ /* 0x000fe20000000086 */
[C---:B------:R-:W-:Y:S01]  /*0b90*/  IMAD.U32 R217, R139.reuse, 0x10000, RZ ;  /* 0x000100008bd97824 */ /* 0x040fe200078e00ff */
[----:B------:R-:W-:Y:S01]  /*0ba0*/  PRMT R135, R139, 0x7632, R135 ;  /* 0x000076328b877816 */ /* 0x000fe20000000087 */
[C---:B------:R-:W-:Y:S01]  /*0bb0*/  FADD.FTZ R139, -R229.reuse, R0 ;  /* 0x00000000e58b7221 */ /* 0x040fe20000010100 */
[----:B------:R-:W-:Y:S01]  /*0bc0*/  PRMT R216, R140, 0x7632, R216 ;  /* 0x000076328cd87816 */ /* 0x000fe200000000d8 */
[----:B------:R-:W-:Y:S01]  /*0bd0*/  FMUL.FTZ R222, R210, R143 ;  /* 0x0000008fd2de7220 */ /* 0x000fe20000410000 */
[----:B------:R-:W-:Y:S01]  /*0be0*/  SHF.L.U32 R227, R140, 0x10, RZ ;  /* 0x000000108ce37819 */ /* 0x000fe200000006ff */
[----:B------:R-:W-:Y:S01]  /*0bf0*/  FADD.FTZ R143, -R229, R228 ;  /* 0x000000e4e58f7221 */ /* 0x000fe20000010100 */
[----:B------:R-:W-:Y:S01]  /*0c00*/  SHF.L.U32 R140, R215, 0x10, RZ ;  /* 0x00000010d78c7819 */ /* 0x000fe200000006ff */
[C---:B------:R-:W-:Y:S01]  /*0c10*/  FMUL.FTZ R0, R210.reuse, R139 ;  /* 0x0000008bd2007220 */ /* 0x040fe20000410000 */
[----:B------:R-:W-:Y:S01]  /*0c20*/  PRMT R226, R141, 0x7632, R226 ;  /* 0x000076328de27816 */ /* 0x000fe200000000e2 */
[----:B------:R-:W-:Y:S01]  /*0c30*/  FMUL.FTZ R220, R210, R143 ;  /* 0x0000008fd2dc7220 */ /* 0x000fe20000410000 */
[-C--:B-----5:R-:W-:Y:S01]  /*0c40*/  FMUL.FTZ R139, R64, R227.reuse ;  /* 0x000000e3408b7220 */ /* 0x0a0fe20000410000 */
[----:B------:R-:W-:Y:S01]  /*0c50*/  FADD.FTZ R143, -R229, R140 ;  /* 0x0000008ce58f7221 */ /* 0x000fe20000010100 */
[----:B------:R-:W-:Y:S01]  /*0c60*/  FADD.FTZ R202, R227, R202 ;  /* 0x000000cae3ca7221 */ /* 0x000fe20000010000 */
[----:B------:R-:W-:Y:S01]  /*0c70*/  FFMA.FTZ R203, R0, R227, R203 ;  /* 0x000000e300cb7223 */ /* 0x000fe200000100cb */
[----:B------:R-:W-:-:S02]  /*0c80*/  IMAD.U32 R140, R226, 0x10000, RZ ;  /* 0x00010000e28c7824 */ /* 0x000fc400078e00ff */
[----:B------:R-:W0:Y:S01]  /*0c90*/  @P0 LDC.64 R226, c[0x0][0x3b8] ;  /* 0x0000ee00ffe20b82 */ /* 0x000e220000000a00 */
[----:B------:R-:W-:Y:S01]  /*0ca0*/  SHF.L.U32 R141, R141, 0x10, RZ ;  /* 0x000000108d8d7819 */ /* 0x000fe200000006ff */
[----:B------:R-:W-:Y:S01]  /*0cb0*/  FADD.FTZ R204, R223, R204 ;  /* 0x000000ccdfcc7221 */ /* 0x000fe20000010000 */
[-C--:B------:R-:W-:Y:S01]  /*0cc0*/  FFMA.FTZ R207, R0, R223.reuse, R207 ;  /* 0x000000df00cf7223 */ /* 0x080fe200000100cf */
[----:B------:R-:W-:Y:S01]  /*0cd0*/  FFMA.FTZ R223, R40, R223, R139 ;  /* 0x000000df28df7223 */ /* 0x000fe2000001008b */
[----:B------:R-:W-:Y:S02]  /*0ce0*/  IMAD.U32 R225, R142, 0x10000, RZ ;  /* 0x000100008ee17824 */ /* 0x000fe400078e00ff */
[----:B------:R-:W-:Y:S01]  /*0cf0*/  FMUL.FTZ R139, R66, R141 ;  /* 0x0000008d428b7220 */ /* 0x000fe20000410000 */
[----:B------:R-:W-:Y:S01]  /*0d00*/  SHF.L.U32 R219, R138, 0x10, RZ ;  /* 0x000000108adb7819 */ /* 0x000fe200000006ff */
[----:B------:R-:W-:Y:S01]  /*0d10*/  FADD.FTZ R196, R221, R196 ;  /* 0x000000c4ddc47221 */ /* 0x000fe20000010000 */
[-C--:B------:R-:W-:Y:S01]  /*0d20*/  FFMA.FTZ R197, R224, R221.reuse, R197 ;  /* 0x000000dde0c57223 */ /* 0x080fe200000100c5 */
[----:B------:R-:W-:Y:S01]  /*0d30*/  FFMA.FTZ R221, R42, R221, R139 ;  /* 0x000000dd2add7223 */ /* 0x000fe2000001008b */
[----:B------:R-:W-:Y:S01]  /*0d40*/  FMUL.FTZ R139, R68, R225 ;  /* 0x000000e1448b7220 */ /* 0x000fe20000410000 */
[----:B------:R-:W-:Y:S01]  /*0d50*/  FADD.FTZ R188, R219, R188 ;  /* 0x000000bcdbbc7221 */ /* 0x000fe20000010000 */
[----:B------:R-:W-:-:S02]  /*0d60*/  FFMA.FTZ R189, R222, R219, R189 ;  /* 0x000000dbdebd7223 */ /* 0x000fc400000100bd */
[----:B------:R-:W-:Y:S01]  /*0d70*/  FFMA.FTZ R219, R44, R219, R139 ;  /* 0x000000db2cdb7223 */ /* 0x000fe2000001008b */
[----:B------:R-:W-:Y:S01]  /*0d80*/  FMUL.FTZ R139, R70, R137 ;  /* 0x00000089468b7220 */ /* 0x000fe20000410000 */
[----:B------:R-:W-:Y:S01]  /*0d90*/  PRMT R213, R133, 0x7632, R213 ;  /* 0x0000763285d57816 */ /* 0x000fe200000000d5 */
[----:B------:R-:W-:Y:S01]  /*0da0*/  FADD.FTZ R186, R225, R186 ;  /* 0x000000bae1ba7221 */ /* 0x000fe20000010000 */
[----:B------:R-:W-:Y:S01]  /*0db0*/  FFMA.FTZ R187, R222, R225, R187 ;  /* 0x000000e1debb7223 */ /* 0x000fe200000100bb */
[----:B------:R-:W-:Y:S01]  /*0dc0*/  FADD.FTZ R180, R217, R180 ;  /* 0x000000b4d9b47221 */ /* 0x000fe20000010000 */
[C---:B------:R-:W-:Y:S01]  /*0dd0*/  FFMA.FTZ R181, R220.reuse, R217, R181 ;  /* 0x000000d9dcb57223 */ /* 0x040fe200000100b5 */
[----:B------:R-:W-:Y:S01]  /*0de0*/  FADD.FTZ R178, R137, R178 ;  /* 0x000000b289b27221 */ /* 0x000fe20000010000 */
[----:B------:R-:W-:Y:S01]  /*0df0*/  FFMA.FTZ R179, R220, R137, R179 ;  /* 0x00000089dcb37223 */ /* 0x000fe200000100b3 */
[----:B------:R-:W-:Y:S02]  /*0e00*/  IMAD.U32 R225, R136, 0x10000, RZ ;  /* 0x0001000088e17824 */ /* 0x000fe400078e00ff */
[----:B------:R-:W-:Y:S01]  /*0e10*/  FFMA.FTZ R217, R46, R217, R139 ;  /* 0x000000d92ed97223 */ /* 0x000fe2000001008b */
[----:B------:R-:W1:Y:S01]  /*0e20*/  @P0 LDC.64 R136, c[0x0][0x3b8] ;  /* 0x0000ee00ff880b82 */ /* 0x000e620000000a00 */
[----:B------:R-:W-:Y:S01]  /*0e30*/  IMAD.U32 R139, R216, 0x10000, RZ ;  /* 0x00010000d88b7824 */ /* 0x000fe200078e00ff */
[----:B------:R-:W-:Y:S01]  /*0e40*/  SHF.L.U32 R216, R213, 0x10, RZ ;  /* 0x00000010d5d87819 */ /* 0x000fe200000006ff */
[----:B0-----:R-:W-:Y:S01]  /*0e50*/  @P0 IMAD.WIDE.U32 R236, R211, 0x8, R226 ;  /* 0x00000008d3ec0825 */ /* 0x001fe200078e00e2 */
[----:B------:R-:W-:-:S02]  /*0e60*/  SHF.L.U32 R132, R132, 0x10, RZ ;  /* 0x0000001084847819 */ /* 0x000fc400000006ff */
[----:B------:R-:W-:Y:S02]  /*0e70*/  PRMT R133, R138, 0x7632, R133 ;  /* 0x000076328a857816 */ /* 0x000fe40000000085 */
[----:B------:R-:W-:Y:S01]  /*0e80*/  PRMT R138, R142, 0x7632, R138 ;  /* 0x000076328e8a7816 */ /* 0x000fe2000000008a */
[----:B------:R-:W-:Y:S01]  /*0e90*/  FMUL.FTZ R142, R65, R139 ;  /* 0x0000008b418e7220 */ /* 0x000fe20000410000 */
[----:B------:R-:W-:Y:S01]  /*0ea0*/  SHF.L.U32 R214, R214, 0x10, RZ ;  /* 0x00000010d6d67819 */ /* 0x000fe200000006ff */
[----:B------:R-:W-:Y:S01]  /*0eb0*/  FMUL.FTZ R218, R210, R143 ;  /* 0x0000008fd2da7220 */ /* 0x000fe20000410000 */
[----:B------:R-:W-:Y:S01]  /*0ec0*/  FADD.FTZ R194, R141, R194 ;  /* 0x000000c28dc27221 */ /* 0x000fe20000010000 */
[----:B------:R-:W-:Y:S01]  /*0ed0*/  FFMA.FTZ R195, R224, R141, R195 ;  /* 0x0000008de0c37223 */ /* 0x000fe200000100c3 */
[----:B------:R0:W5:Y:S01]  /*0ee0*/  @P0 LDG.E.64 R234, desc[UR10][R236.64] ;  /* 0x0000000aecea0981 */ /* 0x000162000c1e1b00 */
[C---:B------:R-:W-:Y:S01]  /*0ef0*/  FADD.FTZ R143, -R229.reuse, R216 ;  /* 0x000000d8e58f7221 */ /* 0x040fe20000010100 */
[----:B------:R-:W-:Y:S01]  /*0f00*/  FADD.FTZ R141, -R229, R132 ;  /* 0x00000084e58d7221 */ /* 0x000fe20000010100 */
[----:B------:R-:W-:Y:S01]  /*0f10*/  SHF.L.U32 R134, R134, 0x10, RZ ;  /* 0x0000001086867819 */ /* 0x000fe200000006ff */
[-C--:B------:R-:W-:Y:S01]  /*0f20*/  FFMA.FTZ R215, R41, R214.reuse, R142 ;  /* 0x000000d629d77223 */ /* 0x080fe2000001008e */
[----:B------:R-:W-:Y:S01]  /*0f30*/  SHF.L.U32 R212, R212, 0x10, RZ ;  /* 0x00000010d4d47819 */ /* 0x000fe200000006ff */
[----:B------:R-:W-:Y:S01]  /*0f40*/  FADD.FTZ R200, R214, R200 ;  /* 0x000000c8d6c87221 */ /* 0x000fe20000010000 */
[----:B------:R-:W-:Y:S01]  /*0f50*/  FFMA.FTZ R201, R218, R214, R201 ;  /* 0x000000d6dac97223 */ /* 0x000fe200000100c9 */
[----:B0-----:R-:W0:Y:S01]  /*0f60*/  LDC.64 R236, c[0x0][0x3b0] ;  /* 0x0000ec00ffec7b82 */ /* 0x001e220000000a00 */
[----:B------:R-:W-:Y:S01]  /*0f70*/  FMUL.FTZ R142, R67, R140 ;  /* 0x0000008c438e7220 */ /* 0x000fe20000410000 */
[----:B------:R-:W-:Y:S01]  /*0f80*/  FMUL.FTZ R216, R210, R143 ;  /* 0x0000008fd2d87220 */ /* 0x000fe20000410000 */
[----:B------:R-:W-:-:S02]  /*0f90*/  IMAD.U32 R138, R138, 0x10000, RZ ;  /* 0x000100008a8a7824 */ /* 0x000fc400078e00ff */
[----:B------:R-:W-:Y:S01]  /*0fa0*/  FMUL.FTZ R214, R210, R141 ;  /* 0x0000008dd2d67220 */ /* 0x000fe20000410000 */
[----:B------:R-:W-:Y:S01]  /*0fb0*/  FADD.FTZ R141, -R229, R134 ;  /* 0x00000086e58d7221 */ /* 0x000fe20000010100 */
[-C--:B------:R-:W-:Y:S01]  /*0fc0*/  FFMA.FTZ R213, R43, R212.reuse, R142 ;  /* 0x000000d42bd57223 */ /* 0x080fe2000001008e */
[----:B------:R-:W-:Y:S01]  /*0fd0*/  FADD.FTZ R192, R212, R192 ;  /* 0x000000c0d4c07221 */ /* 0x000fe20000010000 */
[----:B------:R-:W-:Y:S01]  /*0fe0*/  FFMA.FTZ R193, R216, R212, R193 ;  /* 0x000000d4d8c17223 */ /* 0x000fe200000100c1 */
[-C--:B------:R-:W-:Y:S01]  /*0ff0*/  FMUL.FTZ R142, R69, R138.reuse ;  /* 0x0000008a458e7220 */ /* 0x080fe20000410000 */
[----:B------:R-:W-:Y:S01]  /*1000*/  FADD.FTZ R182, R138, R182 ;  /* 0x000000b68ab67221 */ /* 0x000fe20000010000 */
[----:B------:R-:W-:Y:S01]  /*1010*/  FFMA.FTZ R183, R214, R138, R183 ;  /* 0x0000008ad6b77223 */ /* 0x000fe200000100b7 */
[----:B------:R-:W-:Y:S01]  /*1020*/  FMUL.FTZ R212, R210, R141 ;  /* 0x0000008dd2d47220 */ /* 0x000fe20000410000 */
[----:B------:R-:W-:Y:S01]  /*1030*/  SHF.L.U32 R138, R109, 0x10, RZ ;  /* 0x000000106d8a7819 */ /* 0x000fe200000006ff */
[----:B------:R-:W-:Y:S01]  /*1040*/  FADD.FTZ R190, R140, R190 ;  /* 0x000000be8cbe7221 */ /* 0x000fe20000010000 */
[----:B------:R-:W-:Y:S01]  /*1050*/  FFMA.FTZ R191, R216, R140, R191 ;  /* 0x0000008cd8bf7223 */ /* 0x000fe200000100bf */
[----:B------:R-:W-:Y:S01]  /*1060*/  SHF.L.U32 R140, R108, 0x10, RZ ;  /* 0x000000106c8c7819 */ /* 0x000fe200000006ff */
[-C--:B------:R-:W-:Y:S01]  /*1070*/  FMUL.FTZ R228, R71, R225.reuse ;  /* 0x000000e147e47220 */ /* 0x080fe20000410000 */
[----:B------:R-:W-:Y:S01]  /*1080*/  FADD.FTZ R174, R225, R174 ;  /* 0x000000aee1ae7221 */ /* 0x000fe20000010000 */
[----:B------:R-:W-:Y:S01]  /*1090*/  FFMA.FTZ R175, R212, R225, R175 ;  /* 0x000000e1d4af7223 */ /* 0x000fe200000100af */
[----:B------:R-:W-:Y:S01]  /*10a0*/  FADD.FTZ R225, -R229, R138 ;  /* 0x0000008ae5e17221 */ /* 0x000fe20000010100 */
[----:B------:R-:W-:-:S02]  /*10b0*/  IMAD.U32 R241, R113, 0x10000, RZ ;  /* 0x0001000071f17824 */ /* 0x000fc400078e00ff */
[----:B------:R-:W-:Y:S01]  /*10c0*/  FADD.FTZ R198, R139, R198 ;  /* 0x000000c68bc67221 */ /* 0x000fe20000010000 */
[----:B------:R-:W-:Y:S01]  /*10d0*/  FFMA.FTZ R199, R218, R139, R199 ;  /* 0x0000008bdac77223 */ /* 0x000fe200000100c7 */
[----:B------:R-:W-:Y:S01]  /*10e0*/  FADD.FTZ R139, -R229, R140 ;  /* 0x0000008ce58b7221 */ /* 0x000fe20000010100 */
[----:B-1----:R-:W-:Y:S01]  /*10f0*/  @P0 IMAD.WIDE.U32 R136, R209, 0x8, R136 ;  /* 0x00000008d1880825 */ /* 0x002fe200078e0088 */
[----:B------:R-:W-:-:S03]  /*1100*/  SHF.L.U32 R239, R117, 0x10, RZ ;  /* 0x0000001075ef7819 */ /* 0x000fc600000006ff */
[----:B------:R-:W-:Y:S01]  /*1110*/  FMUL.FTZ R140, R210, R225 ;  /* 0x000000e1d28c7220 */ /* 0x000fe20000410000 */
[----:B------:R-:W-:Y:S01]  /*1120*/  FMUL.FTZ R225, R74, R241 ;  /* 0x000000f14ae17220 */ /* 0x000fe20000410000 */
[----:B------:R-:W-:Y:S01]  /*1130*/  FADD.FTZ R158, R241, R158 ;  /* 0x0000009ef19e7221 */ /* 0x000fe20000010000 */
[----:B------:R1:W5:Y:S01]  /*1140*/  @P0 LDG.E.64 R170, desc[UR10][R136.64] ;  /* 0x0000000a88aa0981 */ /* 0x000362000c1e1b00 */
[----:B------:R-:W-:Y:S01]  /*1150*/  FADD.FTZ R160, R239, R160 ;  /* 0x000000a0efa07221 */ /* 0x000fe20000010000 */
[C---:B------:R-:W-:Y:S01]  /*1160*/  FFMA.FTZ R161, R140.reuse, R239, R161 ;  /* 0x000000ef8ca17223 */ /* 0x040fe200000100a1 */
[----:B------:R-:W-:Y:S01]  /*1170*/  FFMA.FTZ R159, R140, R241, R159 ;  /* 0x000000f18c9f7223 */ /* 0x000fe2000001009f */
[----:B0-----:R-:W-:-:S04]  /*1180*/  IMAD.WIDE.U32 R240, R211, 0x8, R236 ;  /* 0x00000008d3f07825 */ /* 0x001fc800078e00ec */
[----:B-1----:R-:W-:Y:S01]  /*1190*/  FFMA.FTZ R137, R50, R239, R225 ;  /* 0x000000ef32897223 */ /* 0x002fe200000100e1 */
[--C-:B------:R-:W-:Y:S01]  /*11a0*/  IMAD.WIDE.U32 R238, R209, 0x8, R236.reuse ;  /* 0x00000008d1ee7825 */ /* 0x100fe200078e00ec */
[----:B------:R-:W5:Y:S03]  /*11b0*/  LDG.E.64 R240, desc[UR10][R240.64] ;  /* 0x0000000af0f07981 */ /* 0x000f66000c1e1b00 */
[----:B------:R-:W-:Y:S02]  /*11c0*/  IMAD.WIDE.U32 R236, R205, 0x8, R236 ;  /* 0x00000008cdec7825 */ /* 0x000fe400078e00ec */
[----:B------:R-:W5:Y:S04]  /*11d0*/  LDG.E.64 R238, desc[UR10][R238.64] ;  /* 0x0000000aeeee7981 */ /* 0x000f68000c1e1b00 */
[----:B------:R-:W5:Y:S01]  /*11e0*/  LDG.E.64 R236, desc[UR10][R236.64] ;  /* 0x0000000aecec7981 */ /* 0x000f62000c1e1b00 */
[----:B------:R-:W-:-:S02]  /*11f0*/  SHF.L.U32 R143, R133, 0x10, RZ ;  /* 0x00000010858f7819 */ /* 0x000fc400000006ff */
[----:B------:R-:W0:Y:S03]  /*1200*/  LDC.64 R132, c[0x0][0x438] ;  /* 0x00010e00ff847b82 */ /* 0x000e260000000a00 */
[----:B------:R-:W-:Y:S01]  /*1210*/  FADD.FTZ R184, R143, R184 ;  /* 0x000000b88fb87221 */ /* 0x000fe20000010000 */
[-C--:B------:R-:W-:Y:S01]  /*1220*/  FFMA.FTZ R185, R214, R143.reuse, R185 ;  /* 0x0000008fd6b97223 */ /* 0x080fe200000100b9 */
[----:B------:R-:W-:Y:S01]  /*1230*/  FFMA.FTZ R143, R45, R143, R142 ;  /* 0x0000008f2d8f7223 */ /* 0x000fe2000001008e */
[----:B------:R-:W-:Y:S02]  /*1240*/  SHF.L.U32 R142, R135, 0x10, RZ ;  /* 0x00000010878e7819 */ /* 0x000fe400000006ff */
[----:B------:R-:W1:Y:S01]  /*1250*/  @P0 LDC.64 R134, c[0x0][0x3b8] ;  /* 0x0000ee00ff860b82 */ /* 0x000e620000000a00 */
[----:B0-----:R-:W-:-:S04]  /*1260*/  ISETP.NE.U32.AND P1, PT, R132, RZ, PT ;  /* 0x000000ff8400720c */ /* 0x001fc80003f25070 */
[----:B------:R-:W-:Y:S01]  /*1270*/  ISETP.NE.AND.EX P1, PT, R133, RZ, PT, P1 ;  /* 0x000000ff8500720c */ /* 0x000fe20003f25310 */
[----:B-1----:R-:W-:-:S04]  /*1280*/  @P0 IMAD.WIDE.U32 R134, R205, 0x8, R134 ;  /* 0x00000008cd860825 */ /* 0x002fc800078e0086 */
[----:B------:R-:W-:Y:S01]  /*1290*/  FADD.FTZ R176, R142, R176 ;  /* 0x000000b08eb07221 */ /* 0x000fe20000010000 */
[-C--:B------:R-:W-:Y:S01]  /*12a0*/  FFMA.FTZ R177, R212, R142.reuse, R177 ;  /* 0x0000008ed4b17223 */ /* 0x080fe200000100b1 */
[----:B------:R-:W-:Y:S01]  /*12b0*/  IMAD.U32 R233, R112, 0x10000, RZ ;  /* 0x0001000070e97824 */ /* 0x000fe200078e00ff */
[----:B------:R0:W5:Y:S05]  /*12c0*/  @P0 LDG.E.64 R172, desc[UR10][R134.64] ;  /* 0x0000000a86ac0981 */ /* 0x00016a000c1e1b00 */
[----:B------:R-:W1:Y:S01]  /*12d0*/  @P1 LDC.64 R226, c[0x0][0x438] ;  /* 0x00010e00ffe21b82 */ /* 0x000e620000000a00 */
[----:B------:R-:W-:Y:S01]  /*12e0*/  FFMA.FTZ R141, R47, R142, R228 ;  /* 0x0000008e2f8d7223 */ /* 0x000fe200000100e4 */
[----:B------:R-:W-:Y:S01]  /*12f0*/  SHF.L.U32 R231, R116, 0x10, RZ ;  /* 0x0000001074e77819 */ /* 0x000fe200000006ff */
[----:B------:R-:W-:Y:S01]  /*1300*/  FMUL.FTZ R142, R210, R139 ;  /* 0x0000008bd28e7220 */ /* 0x000fe20000410000 */
[----:B0-----:R-:W-:Y:S01]  /*1310*/  SHF.L.U32 R134, R110, 0x10, RZ ;  /* 0x000000106e867819 */ /* 0x001fe200000006ff */
[----:B------:R-:W-:Y:S01]  /*1320*/  FMUL.FTZ R139, R72, R233 ;  /* 0x000000e9488b7220 */ /* 0x000fe20000410000 */
[----:B------:R-:W-:-:S03]  /*1330*/  IMAD.U32 R225, R114, 0x10000, RZ ;  /* 0x0001000072e17824 */ /* 0x000fc600078e00ff */
[----:B------:R-:W-:Y:S01]  /*1340*/  FADD.FTZ R135, -R229, R134 ;  /* 0x00000086e5877221 */ /* 0x000fe20000010100 */
[----:B------:R-:W-:Y:S01]  /*1350*/  FADD.FTZ R168, R231, R168 ;  /* 0x000000a8e7a87221 */ /* 0x000fe20000010000 */
[-C--:B------:R-:W-:Y:S01]  /*1360*/  FFMA.FTZ R169, R142, R231.reuse, R169 ;  /* 0x000000e78ea97223 */ /* 0x080fe200000100a9 */
[----:B------:R-:W-:Y:S01]  /*1370*/  FFMA.FTZ R139, R48, R231, R139 ;  /* 0x000000e7308b7223 */ /* 0x000fe2000001008b */
[----:B------:R-:W-:Y:S01]  /*1380*/  SHF.L.U32 R134, R118, 0x10, RZ ;  /* 0x0000001076867819 */ /* 0x000fe200000006ff */
[----:B------:R-:W0:Y:S01]  /*1390*/  @P1 LDC.64 R230, c[0x0][0x438] ;  /* 0x00010e00ffe61b82 */ /* 0x000e220000000a00 */
[----:B------:R-:W-:Y:S01]  /*13a0*/  FMUL.FTZ R138, R210, R135 ;  /* 0x00000087d28a7220 */ /* 0x000fe20000410000 */
[----:B------:R-:W-:Y:S02]  /*13b0*/  FMUL.FTZ R135, R76, R225 ;  /* 0x000000e14c877220 */ /* 0x000fe40000410000 */
[----:B------:R-:W-:Y:S01]  /*13c0*/  FADD.FTZ R37, R134, R37 ;  /* 0x0000002586257221 */ /* 0x000fe20000010000 */
[-C--:B------:R-:W-:Y:S01]  /*13d0*/  FFMA.FTZ R153, R138, R134.reuse, R153 ;  /* 0x000000868a997223 */ /* 0x080fe20000010099 */
[----:B------:R-:W-:Y:S01]  /*13e0*/  FFMA.FTZ R135, R52, R134, R135 ;  /* 0x0000008634877223 */ /* 0x000fe20000010087 */
[----:B------:R-:W-:Y:S01]  /*13f0*/  SHF.L.U32 R134, R111, 0x10, RZ ;  /* 0x000000106f867819 */ /* 0x000fe200000006ff */
[----:B-1----:R-:W-:Y:S01]  /*1400*/  @P1 IMAD.WIDE.U32 R226, R205, 0x10, R226 ;  /* 0x00000010cde21825 */ /* 0x002fe200078e00e2 */
[----:B------:R-:W-:-:S03]  /*1410*/  PRMT R108, R108, 0x7632, R108 ;  /* 0x000076326c6c7816 */ /* 0x000fc6000000006c */
[----:B------:R-:W-:Y:S01]  /*1420*/  FADD.FTZ R14, R225, R14 ;  /* 0x0000000ee10e7221 */ /* 0x000fe20000010000 */
[----:B------:R-:W-:Y:S01]  /*1430*/  FFMA.FTZ R2, R138, R225, R2 ;  /* 0x000000e18a027223 */ /* 0x000fe20000010002 */
[----:B------:R-:W-:Y:S01]  /*1440*/  PRMT R109, R109, 0x7632, R109 ;  /* 0x000076326d6d7816 */ /* 0x000fe2000000006d */
[----:B------:R1:W5:Y:S01]  /*1450*/  @P1 LDG.E.128 R104, desc[UR10][R226.64] ;  /* 0x0000000ae2681981 */ /* 0x000362000c1e1d00 */
[----:B------:R-:W-:Y:S01]  /*1460*/  FADD.FTZ R225, -R229, R134 ;  /* 0x00000086e5e17221 */ /* 0x000fe20000010100 */
[----:B------:R-:W-:Y:S01]  /*1470*/  IMAD.U32 R243, R115, 0x10000, RZ ;  /* 0x0001000073f37824 */ /* 0x000fe200078e00ff */
[----:B------:R-:W-:Y:S02]  /*1480*/  PRMT R112, R112, 0x7632, R112 ;  /* 0x0000763270707816 */ /* 0x000fe40000000070 */
[----:B------:R-:W-:Y:S01]  /*1490*/  PRMT R110, R113, 0x7632, R110 ;  /* 0x00007632716e7816 */ /* 0x000fe2000000006e */
[----:B------:R-:W-:Y:S01]  /*14a0*/  FADD.FTZ R166, R233, R166 ;  /* 0x000000a6e9a67221 */ /* 0x000fe20000010000 */
[----:B------:R-:W-:-:S02]  /*14b0*/  SHF.L.U32 R134, R119, 0x10, RZ ;  /* 0x0000001077867819 */ /* 0x000fc400000006ff */
[----:B-1----:R-:W-:Y:S01]  /*14c0*/  SHF.L.U32 R226, R108, 0x10, RZ ;  /* 0x000000106ce27819 */ /* 0x002fe200000006ff */
[----:B------:R-:W-:Y:S01]  /*14d0*/  FFMA.FTZ R167, R142, R233, R167 ;  /* 0x000000e98ea77223 */ /* 0x000fe200000100a7 */
[----:B------:R-:W-:Y:S01]  /*14e0*/  FMUL.FTZ R136, R210, R225 ;  /* 0x000000e1d2887220 */ /* 0x000fe20000410000 */
[----:B------:R-:W-:Y:S01]  /*14f0*/  IMAD.U32 R228, R109, 0x10000, RZ ;  /* 0x000100006de47824 */ /* 0x000fe200078e00ff */
[----:B------:R-:W1:Y:S01]  /*1500*/  @P1 LDC.64 R232, c[0x0][0x438] ;  /* 0x00010e00ffe81b82 */ /* 0x000e620000000a00 */
[----:B------:R-:W-:Y:S01]  /*1510*/  FMUL.FTZ R225, R78, R243 ;  /* 0x000000f34ee17220 */ /* 0x000fe20000410000 */
[----:B------:R-:W-:Y:S01]  /*1520*/  PRMT R116, R116, 0x7632, R116 ;  /* 0x0000763274747816 */ /* 0x000fe20000000074 */
[----:B------:R-:W-:Y:S01]  /*1530*/  FADD.FTZ R113, -R229, R226 ;  /* 0x000000e2e5717221 */ /* 0x000fe20000010100 */
[----:B------:R-:W-:Y:S02]  /*1540*/  PRMT R117, R117, 0x7632, R117 ;  /* 0x0000763275757816 */ /* 0x000fe40000000075 */
[----:B------:R-:W-:-:S02]  /*1550*/  SHF.L.U32 R108, R112, 0x10, RZ ;  /* 0x00000010706c7819 */ /* 0x000fc400000006ff */
[C---:B------:R-:W-:Y:S02]  /*1560*/  SHF.L.U32 R109, R110.reuse, 0x10, RZ ;  /* 0x000000106e6d7819 */ /* 0x040fe400000006ff */
[----:B------:R-:W-:Y:S01]  /*1570*/  PRMT R110, R110, 0x7632, R110 ;  /* 0x000076326e6e7816 */ /* 0x000fe2000000006e */
[----:B------:R-:W-:Y:S01]  /*1580*/  FADD.FTZ R35, R134, R35 ;  /* 0x0000002386237221 */ /* 0x000fe20000010000 */
[-C--:B------:R-:W-:Y:S01]  /*1590*/  FFMA.FTZ R151, R136, R134.reuse, R151 ;  /* 0x0000008688977223 */ /* 0x080fe20000010097 */
[----:B------:R-:W-:Y:S01]  /*15a0*/  FFMA.FTZ R134, R54, R134, R225 ;  /* 0x0000008636867223 */ /* 0x000fe200000100e1 */
[----:B------:R-:W-:Y:S01]  /*15b0*/  SHF.L.U32 R116, R116, 0x10, RZ ;  /* 0x0000001074747819 */ /* 0x000fe200000006ff */
[----:B------:R-:W-:Y:S01]  /*15c0*/  IMAD.U32 R225, R117, 0x10000, RZ ;  /* 0x0001000075e17824 */ /* 0x000fe200078e00ff */
[----:B------:R-:W-:Y:S01]  /*15d0*/  PRMT R111, R111, 0x7632, R111 ;  /* 0x000076326f6f7816 */ /* 0x000fe2000000006f */
[----:B------:R-:W-:Y:S01]  /*15e0*/  FMUL.FTZ R226, R210, R113 ;  /* 0x00000071d2e27220 */ /* 0x000fe20000410000 */
[----:B------:R-:W-:Y:S01]  /*15f0*/  FMUL.FTZ R112, R73, R108 ;  /* 0x0000006c49707220 */ /* 0x000fe20000410000 */
[----:B------:R-:W-:Y:S01]  /*1600*/  SHF.L.U32 R110, R110, 0x10, RZ ;  /* 0x000000106e6e7819 */ /* 0x000fe200000006ff */
[----:B------:R-:W-:Y:S01]  /*1610*/  FADD.FTZ R117, -R229, R228 ;  /* 0x000000e4e5757221 */ /* 0x000fe20000010100 */
[----:B------:R-:W-:Y:S01]  /*1620*/  PRMT R114, R114, 0x7632, R114 ;  /* 0x0000763272727816 */ /* 0x000fe20000000072 */
[----:B0-----:R-:W-:Y:S01]  /*1630*/  @P1 IMAD.WIDE.U32 R230, R209, 0x10, R230 ;  /* 0x00000010d1e61825 */ /* 0x001fe200078e00e6 */
[----:B------:R-:W-:-:S03]  /*1640*/  PRMT R115, R119, 0x7632, R115 ;  /* 0x0000763277737816 */ /* 0x000fc60000000073 */
[----:B------:R-:W-:Y:S01]  /*1650*/  FADD.FTZ R164, R116, R164 ;  /* 0x000000a474a47221 */ /* 0x000fe20000010000 */
[-C--:B------:R-:W-:Y:S01]  /*1660*/  FFMA.FTZ R165, R226, R116.reuse, R165 ;  /* 0x00000074e2a57223 */ /* 0x080fe200000100a5 */
[----:B------:R-:W-:Y:S01]  /*1670*/  FFMA.FTZ R113, R49, R116, R112 ;  /* 0x0000007431717223 */ /* 0x000fe20000010070 */
[----:B------:R-:W-:Y:S01]  /*1680*/  PRMT R118, R118, 0x7632, R118 ;  /* 0x0000763276767816 */ /* 0x000fe20000000076 */
[----:B------:R-:W-:Y:S02]  /*1690*/  IMAD.U32 R228, R111, 0x10000, RZ ;  /* 0x000100006fe47824 */ /* 0x000fe400078e00ff */
[----:B------:R-:W-:Y:S01]  /*16a0*/  FMUL.FTZ R116, R210, R117 ;  /* 0x00000075d2747220 */ /* 0x000fe20000410000 */
[----:B------:R-:W-:Y:S01]  /*16b0*/  SHF.L.U32 R114, R114, 0x10, RZ ;  /* 0x0000001072727819 */ /* 0x000fe200000006ff */
[----:B------:R-:W-:Y:S01]  /*16c0*/  FADD.FTZ R111, -R229, R110 ;  /* 0x0000006ee56f7221 */ /* 0x000fe20000010100 */
[----:B------:R-:W-:Y:S01]  /*16d0*/  PRMT R117, R115, 0x7632, R117 ;  /* 0x0000763273757816 */ /* 0x000fe20000000075 */
[----:B------:R0:W5:Y:S01]  /*16e0*/  @P1 LDG.E.128 R100, desc[UR10][R230.64] ;  /* 0x0000000ae6641981 */ /* 0x000162000c1e1d00 */
[----:B------:R-:W-:Y:S01]  /*16f0*/  SHF.L.U32 R119, R118, 0x10, RZ ;  /* 0x0000001076777819 */ /* 0x000fe200000006ff */
[----:B------:R-:W-:Y:S01]  /*1700*/  FMUL.FTZ R110, R77, R114 ;  /* 0x000000724d6e7220 */ /* 0x000fe20000410000 */
[----:B------:R-:W-:Y:S01]  /*1710*/  SHF.L.U32 R118, R117, 0x10, RZ ;  /* 0x0000001075767819 */ /* 0x000fe200000006ff */
[----:B------:R-:W-:-:S02]  /*1720*/  IMAD.U32 R115, R115, 0x10000, RZ ;  /* 0x0001000073737824 */ /* 0x000fc400078e00ff */
[----:B------:R-:W-:Y:S01]  /*1730*/  FADD.FTZ R36, R119, R36 ;  /* 0x0000002477247221 */ /* 0x000fe20000010000 */
[----:B0-----:R-:W-:Y:S01]  /*1740*/  FMUL.FTZ R230, R210, R111 ;  /* 0x0000006fd2e67220 */ /* 0x001fe20000410000 */
[----:B------:R-:W-:-:S03]  /*1750*/  FADD.FTZ R111, -R229, R228 ;  /* 0x000000e4e56f7221 */ /* 0x000fc60000010100 */
[-C--:B------:R-:W-:Y:S01]  /*1760*/  FFMA.FTZ R152, R230, R119.reuse, R152 ;  /* 0x00000077e6987223 */ /* 0x080fe20000010098 */
[----:B------:R-:W-:Y:S01]  /*1770*/  FFMA.FTZ R119, R53, R119, R110 ;  /* 0x0000007735777223 */ /* 0x000fe2000001006e */
[----:B------:R-:W-:Y:S01]  /*1780*/  FMUL.FTZ R110, R79, R118 ;  /* 0x000000764f6e7220 */ /* 0x000fe20000410000 */
[----:B------:R-:W-:Y:S01]  /*1790*/  FMUL.FTZ R228, R210, R111 ;  /* 0x0000006fd2e47220 */ /* 0x000fe20000410000 */
[----:B-1----:R-:W-:-:S04]  /*17a0*/  @P1 IMAD.WIDE.U32 R232, R211, 0x10, R232 ;  /* 0x00000010d3e81825 */ /* 0x002fc800078e00e8 */
[----:B------:R-:W-:Y:S01]  /*17b0*/  FMUL.FTZ R112, R75, R109 ;  /* 0x0000006d4b707220 */ /* 0x000fe20000410000 */
[----:B------:R-:W-:Y:S01]  /*17c0*/  FFMA.FTZ R117, R55, R115, R110 ;  /* 0x0000007337757223 */ /* 0x000fe2000001006e */
[----:B------:R-:W-:Y:S01]  /*17d0*/  FADD.FTZ R162, R108, R162 ;  /* 0x000000a26ca27221 */ /* 0x000fe20000010000 */
[----:B------:R-:W-:Y:S01]  /*17e0*/  FFMA.FTZ R163, R226, R108, R163 ;  /* 0x0000006ce2a37223 */ /* 0x000fe200000100a3 */
[----:B------:R-:W-:Y:S01]  /*17f0*/  FADD.FTZ R154, R109, R154 ;  /* 0x0000009a6d9a7221 */ /* 0x000fe20000010000 */
[----:B------:R-:W-:Y:S01]  /*1800*/  FFMA.FTZ R155, R116, R109, R155 ;  /* 0x0000006d749b7223 */ /* 0x000fe2000001009b */
[----:B------:R-:W-:Y:S01]  /*1810*/  FADD.FTZ R17, R118, R17 ;  /* 0x0000001176117221 */ /* 0x000fe20000010000 */
[----:B------:R-:W-:Y:S01]  /*1820*/  FFMA.FTZ R5, R228, R118, R5 ;  /* 0x00000076e4057223 */ /* 0x000fe20000010005 */
[C---:B------:R-:W-:Y:S01]  /*1830*/  IMAD.U32 R110, R121.reuse, 0x10000, RZ ;  /* 0x00010000796e7824 */ /* 0x040fe200078e00ff */
[----:B------:R-:W-:Y:S01]  /*1840*/  PRMT R108, R120, 0x7632, R108 ;  /* 0x00007632786c7816 */ /* 0x000fe2000000006c */
[----:B------:R0:W5:Y:S01]  /*1850*/  @P1 LDG.E.128 R96, desc[UR10][R232.64] ;  /* 0x0000000ae8601981 */ /* 0x000162000c1e1d00 */
[----:B------:R-:W-:-:S02]  /*1860*/  PRMT R109, R121, 0x7632, R109 ;  /* 0x00007632796d7816 */ /* 0x000fc4000000006d */
[----:B------:R-:W-:Y:S02]  /*1870*/  PRMT R111, R122, 0x7632, R111 ;  /* 0x000076327a6f7816 */ /* 0x000fe4000000006f */
[----:B------:R-:W-:Y:S01]  /*1880*/  PRMT R118, R123, 0x7632, R118 ;  /* 0x000076327b767816 */ /* 0x000fe20000000076 */
[----:B------:R-:W-:Y:S01]  /*1890*/  FADD.FTZ R15, R114, R15 ;  /* 0x0000000f720f7221 */ /* 0x000fe20000010000 */
[----:B------:R-:W-:Y:S01]  /*18a0*/  SHF.L.U32 R120, R120, 0x10, RZ ;  /* 0x0000001078787819 */ /* 0x000fe200000006ff */
[----:B------:R-:W-:Y:S01]  /*18b0*/  FFMA.FTZ R3, R230, R114, R3 ;  /* 0x00000072e6037223 */ /* 0x000fe20000010003 */
[----:B------:R-:W-:Y:S01]  /*18c0*/  FADD.FTZ R231, -R229, R110 ;  /* 0x0000006ee5e77221 */ /* 0x000fe20000010100 */
[----:B------:R-:W-:Y:S01]  /*18d0*/  SHF.L.U32 R122, R122, 0x10, RZ ;  /* 0x000000107a7a7819 */ /* 0x000fe200000006ff */
[----:B------:R-:W-:Y:S01]  /*18e0*/  IMAD.U32 R108, R108, 0x10000, RZ ;  /* 0x000100006c6c7824 */ /* 0x000fe200078e00ff */
[----:B0-----:R-:W-:Y:S01]  /*18f0*/  SHF.L.U32 R232, R123, 0x10, RZ ;  /* 0x000000107be87819 */ /* 0x001fe200000006ff */
[----:B------:R-:W-:Y:S01]  /*1900*/  IMAD.U32 R118, R118, 0x10000, RZ ;  /* 0x0001000076767824 */ /* 0x000fe200078e00ff */
[----:B------:R-:W-:-:S02]  /*1910*/  SHF.L.U32 R110, R109, 0x10, RZ ;  /* 0x000000106d6e7819 */ /* 0x000fc400000006ff */
[----:B------:R-:W-:Y:S01]  /*1920*/  SHF.L.U32 R114, R111, 0x10, RZ ;  /* 0x000000106f727819 */ /* 0x000fe200000006ff */
[----:B------:R-:W-:Y:S01]  /*1930*/  FADD.FTZ R34, R115, R34 ;  /* 0x0000002273227221 */ /* 0x000fe20000010000 */
[----:B------:R-:W-:Y:S01]  /*1940*/  FFMA.FTZ R150, R228, R115, R150 ;  /* 0x00000073e4967223 */ /* 0x000fe20000010096 */
[----:B------:R-:W-:Y:S01]  /*1950*/  FADD.FTZ R115, -R229, R120 ;  /* 0x00000078e5737221 */ /* 0x000fe20000010100 */
[----:B------:R-:W-:Y:S01]  /*1960*/  FADD.FTZ R156, R225, R156 ;  /* 0x0000009ce19c7221 */ /* 0x000fe20000010000 */
[-C--:B------:R-:W-:Y:S01]  /*1970*/  FFMA.FTZ R157, R116, R225.reuse, R157 ;  /* 0x000000e1749d7223 */ /* 0x080fe2000001009d */
[----:B------:R-:W-:Y:S01]  /*1980*/  FFMA.FTZ R112, R51, R225, R112 ;  /* 0x000000e133707223 */ /* 0x000fe20000010070 */
[C---:B------:R-:W-:Y:S01]  /*1990*/  FADD.FTZ R121, -R229.reuse, R122 ;  /* 0x0000007ae5797221 */ /* 0x040fe20000010100 */
[C---:B------:R-:W-:Y:S01]  /*19a0*/  FADD.FTZ R123, -R229.reuse, R232 ;  /* 0x000000e8e57b7221 */ /* 0x040fe20000010100 */
[C---:B------:R-:W-:Y:S01]  /*19b0*/  FADD.FTZ R225, -R229.reuse, R108 ;  /* 0x0000006ce5e17221 */ /* 0x040fe20000010100 */
[C---:B------:R-:W-:Y:S01]  /*19c0*/  FADD.FTZ R111, -R229.reuse, R110 ;  /* 0x0000006ee56f7221 */ /* 0x040fe20000010100 */
[C---:B------:R-:W-:Y:S01]  /*19d0*/  FADD.FTZ R227, -R229.reuse, R114 ;  /* 0x00000072e5e37221 */ /* 0x040fe20000010100 */
[----:B------:R-:W-:Y:S01]  /*19e0*/  FADD.FTZ R109, -R229, R118 ;  /* 0x00000076e56d7221 */ /* 0x000fe20000010100 */
[----:B------:R-:W-:Y:S01]  /*19f0*/  SHF.L.U32 R229, R124, 0x10, RZ ;  /* 0x000000107ce57819 */ /* 0x000fe200000006ff */
[C---:B------:R-:W-:Y:S01]  /*1a00*/  FMUL.FTZ R120, R210.reuse, R115 ;  /* 0x00000073d2787220 */ /* 0x040fe20000410000 */
[----:B------:R-:W-:-:S03]  /*1a10*/  FMUL.FTZ R118, R210, R231 ;  /* 0x000000e7d2767220 */ /* 0x000fc60000410000 */
[-C--:B------:R-:W-:Y:S01]  /*1a20*/  FMUL.FTZ R115, R80, R229.reuse ;  /* 0x000000e550737220 */ /* 0x080fe20000410000 */
[----:B------:R-:W-:Y:S01]  /*1a30*/  FADD.FTZ R18, R229, R18 ;  /* 0x00000012e5127221 */ /* 0x000fe20000010000 */
[----:B------:R-:W-:Y:S01]  /*1a40*/  FFMA.FTZ R6, R120, R229, R6 ;  /* 0x000000e578067223 */ /* 0x000fe20000010006 */
[----:B------:R-:W-:Y:S01]  /*1a50*/  IMAD.U32 R229, R125, 0x10000, RZ ;  /* 0x000100007de57824 */ /* 0x000fe200078e00ff */
[----:B------:R-:W-:Y:S01]  /*1a60*/  SHF.L.U32 R108, R128, 0x10, RZ ;  /* 0x00000010806c7819 */ /* 0x000fe200000006ff */
[----:B------:R-:W-:Y:S02]  /*1a70*/  FMUL.FTZ R122, R210, R121 ;  /* 0x00000079d27a7220 */ /* 0x000fe40000410000 */
[-C--:B------:R-:W-:Y:S01]  /*1a80*/  FMUL.FTZ R231, R82, R229.reuse ;  /* 0x000000e552e77220 */ /* 0x080fe20000410000 */
[----:B------:R-:W-:Y:S01]  /*1a90*/  FADD.FTZ R20, R229, R20 ;  /* 0x00000014e5147221 */ /* 0x000fe20000010000 */
[----:B------:R-:W-:Y:S01]  /*1aa0*/  FFMA.FTZ R8, R118, R229, R8 ;  /* 0x000000e576087223 */ /* 0x000fe20000010008 */
[----:B------:R-:W-:Y:S01]  /*1ab0*/  SHF.L.U32 R229, R126, 0x10, RZ ;  /* 0x000000107ee57819 */ /* 0x000fe200000006ff */
[----:B------:R-:W-:Y:S01]  /*1ac0*/  FADD.FTZ R33, R108, R33 ;  /* 0x000000216c217221 */ /* 0x000fe20000010000 */
[-C--:B------:R-:W-:Y:S01]  /*1ad0*/  FFMA.FTZ R149, R120, R108.reuse, R149 ;  /* 0x0000006c78957223 */ /* 0x080fe20000010095 */
[----:B------:R-:W-:Y:S01]  /*1ae0*/  FFMA.FTZ R115, R56, R108, R115 ;  /* 0x0000006c38737223 */ /* 0x000fe20000010073 */
[----:B------:R-:W-:-:S02]  /*1af0*/  IMAD.U32 R108, R130, 0x10000, RZ ;  /* 0x00010000826c7824 */ /* 0x000fc400078e00ff */
[-C--:B------:R-:W-:Y:S01]  /*1b00*/  FMUL.FTZ R121, R84, R229.reuse ;  /* 0x000000e554797220 */ /* 0x080fe20000410000 */
[----:B------:R-:W-:Y:S01]  /*1b10*/  FADD.FTZ R22, R229, R22 ;  /* 0x00000016e5167221 */ /* 0x000fe20000010000 */
[----:B------:R-:W-:Y:S01]  /*1b20*/  FFMA.FTZ R10, R122, R229, R10 ;  /* 0x000000e57a0a7223 */ /* 0x000fe2000001000a */
[----:B------:R-:W-:Y:S01]  /*1b30*/  SHF.L.U32 R229, R127, 0x10, RZ ;  /* 0x000000107fe57819 */ /* 0x000fe200000006ff */
        /* <DEDUP_REMOVED lines=10> */
[----:B------:R-:W-:Y:S01]  /*1be0*/  SHF.L.U32 R108, R124, 0x10, RZ ;  /* 0x000000107c6c7819 */ /* 0x000fe200000006ff */
[----:B------:R-:W-:Y:S01]  /*1bf0*/  FMUL.FTZ R225, R210, R225 ;  /* 0x000000e1d2e17220 */ /* 0x000fe20000410000 */
[----:B------:R-:W-:Y:S02]  /*1c00*/  SHF.L.U32 R114, R129, 0x10, RZ ;  /* 0x0000001081727819 */ /* 0x000fe400000006ff */
[----:B------:R-:W-:Y:S02]  /*1c10*/  PRMT R125, R125, 0x7632, R125 ;  /* 0x000076327d7d7816 */ /* 0x000fe4000000007d */
[----:B------:R-:W-:Y:S01]  /*1c20*/  PRMT R129, R129, 0x7632, R129 ;  /* 0x0000763281817816 */ /* 0x000fe20000000081 */
[-C--:B------:R-:W-:Y:S01]  /*1c30*/  FMUL.FTZ R124, R81, R108.reuse ;  /* 0x0000006c517c7220 */ /* 0x080fe20000410000 */
[----:B------:R-:W-:Y:S01]  /*1c40*/  FADD.FTZ R19, R108, R19 ;  /* 0x000000136c137221 */ /* 0x000fe20000010000 */
[----:B------:R-:W-:Y:S01]  /*1c50*/  FFMA.FTZ R7, R225, R108, R7 ;  /* 0x0000006ce1077223 */ /* 0x000fe20000010007 */
[----:B------:R-:W-:-:S02]  /*1c60*/  SHF.L.U32 R108, R125, 0x10, RZ ;  /* 0x000000107d6c7819 */ /* 0x000fc400000006ff */
[----:B------:R-:W-:Y:S01]  /*1c70*/  SHF.L.U32 R125, R129, 0x10, RZ ;  /* 0x00000010817d7819 */ /* 0x000fe200000006ff */
[----:B------:R-:W-:Y:S01]  /*1c80*/  FMUL.FTZ R129, R210, R111 ;  /* 0x0000006fd2817220 */ /* 0x000fe20000410000 */
[----:B------:R-:W-:Y:S01]  /*1c90*/  PRMT R126, R126, 0x7632, R126 ;  /* 0x000076327e7e7816 */ /* 0x000fe2000000007e */
[-C--:B------:R-:W-:Y:S01]  /*1ca0*/  FMUL.FTZ R110, R83, R108.reuse ;  /* 0x0000006c536e7220 */ /* 0x080fe20000410000 */
[----:B------:R-:W-:Y:S01]  /*1cb0*/  FADD.FTZ R21, R108, R21 ;  /* 0x000000156c157221 */ /* 0x000fe20000010000 */
[----:B------:R-:W-:Y:S01]  /*1cc0*/  FFMA.FTZ R9, R129, R108, R9 ;  /* 0x0000006c81097223 */ /* 0x000fe20000010009 */
[----:B------:R-:W-:Y:S01]  /*1cd0*/  SHF.L.U32 R108, R126, 0x10, RZ ;  /* 0x000000107e6c7819 */ /* 0x000fe200000006ff */
[----:B------:R-:W-:Y:S01]  /*1ce0*/  FMUL.FTZ R227, R210, R227 ;  /* 0x000000e3d2e37220 */ /* 0x000fe20000410000 */
[----:B------:R-:W-:Y:S02]  /*1cf0*/  PRMT R128, R128, 0x7632, R128 ;  /* 0x0000763280807816 */ /* 0x000fe40000000080 */
[----:B------:R-:W-:Y:S01]  /*1d00*/  PRMT R127, R127, 0x7632, R127 ;  /* 0x000076327f7f7816 */ /* 0x000fe2000000007f */
[-C--:B------:R-:W-:Y:S01]  /*1d10*/  FMUL.FTZ R126, R85, R108.reuse ;  /* 0x0000006c557e7220 */ /* 0x080fe20000410000 */
[----:B------:R-:W-:Y:S01]  /*1d20*/  FADD.FTZ R23, R108, R23 ;  /* 0x000000176c177221 */ /* 0x000fe20000010000 */
[----:B------:R-:W-:Y:S01]  /*1d30*/  FFMA.FTZ R11, R227, R108, R11 ;  /* 0x0000006ce30b7223 */ /* 0x000fe2000001000b */
[----:B------:R-:W-:Y:S01]  /*1d40*/  IMAD.U32 R128, R128, 0x10000, RZ ;  /* 0x0001000080807824 */ /* 0x000fe200078e00ff */
[----:B------:R-:W-:Y:S01]  /*1d50*/  SHF.L.U32 R108, R127, 0x10, RZ ;  /* 0x000000107f6c7819 */ /* 0x000fe200000006ff */
[----:B------:R-:W-:Y:S01]  /*1d60*/  FMUL.FTZ R127, R210, R109 ;  /* 0x0000006dd27f7220 */ /* 0x000fe20000410000 */
[----:B------:R-:W-:Y:S01]  /*1d70*/  FFMA.FTZ R109, R0, R223, RZ ;  /* 0x000000df006d7223 */ /* 0x000fe200000100ff */
[----:B------:R-:W-:Y:S01]  /*1d80*/  FADD.FTZ R32, R128, R32 ;  /* 0x0000002080207221 */ /* 0x000fe20000010000 */
[-C--:B------:R-:W-:Y:S01]  /*1d90*/  FFMA.FTZ R148, R225, R128.reuse, R148 ;  /* 0x00000080e1947223 */ /* 0x080fe20000010094 */
[----:B------:R-:W-:Y:S01]  /*1da0*/  FFMA.FTZ R124, R57, R128, R124 ;  /* 0x00000080397c7223 */ /* 0x000fe2000001007c */
[-C--:B------:R-:W-:Y:S01]  /*1db0*/  FMUL.FTZ R128, R87, R108.reuse ;  /* 0x0000006c57807220 */ /* 0x080fe20000410000 */
[----:B------:R-:W-:Y:S01]  /*1dc0*/  FADD.FTZ R25, R108, R25 ;  /* 0x000000196c197221 */ /* 0x000fe20000010000 */
[----:B------:R-:W-:Y:S01]  /*1dd0*/  FFMA.FTZ R13, R127, R108, R13 ;  /* 0x0000006c7f0d7223 */ /* 0x000fe2000001000d */
[----:B------:R-:W-:Y:S01]  /*1de0*/  FADD.FTZ R108, RZ, R223 ;  /* 0x000000dfff6c7221 */ /* 0x000fe20000010000 */
        /* <DEDUP_REMOVED lines=30> */
[-C--:B------:R-:W-:Y:S01]  /*1fd0*/  FFMA.FTZ R146, R129, R125.reuse, R146 ;  /* 0x0000007d81927223 */ /* 0x080fe20000010092 */
[----:B------:R-:W-:Y:S01]  /*1fe0*/  FADD.FTZ R108, R117, R108 ;  /* 0x0000006c756c7221 */ /* 0x000fe20000010000 */
[----:B------:R-:W-:Y:S01]  /*1ff0*/  FFMA.FTZ R125, R59, R125, R110 ;  /* 0x0000007d3b7d7223 */ /* 0x000fe2000001006e */
[----:B------:R-:W-:Y:S02]  /*2000*/  FFMA.FTZ R110, R120, R115, R109 ;  /* 0x00000073786e7223 */ /* 0x000fe4000001006d */
[----:B------:R-:W-:Y:S01]  /*2010*/  FADD.FTZ R109, R115, R108 ;  /* 0x0000006c736d7221 */ /* 0x000fe20000010000 */
[----:B------:R-:W-:Y:S01]  /*2020*/  FADD.FTZ R31, R114, R31 ;  /* 0x0000001f721f7221 */ /* 0x000fe20000010000 */
[-C--:B------:R-:W-:Y:S01]  /*2030*/  FFMA.FTZ R147, R118, R114.reuse, R147 ;  /* 0x0000007276937223 */ /* 0x080fe20000010093 */
[----:B------:R-:W-:Y:S01]  /*2040*/  FFMA.FTZ R114, R58, R114, R231 ;  /* 0x000000723a727223 */ /* 0x000fe200000100e7 */
[----:B------:R-:W-:Y:S01]  /*2050*/  FFMA.FTZ R111, R225, R124, R110 ;  /* 0x0000007ce16f7223 */ /* 0x000fe2000001006e */
[----:B------:R-:W-:Y:S01]  /*2060*/  FADD.FTZ R109, R109, R124 ;  /* 0x0000007c6d6d7221 */ /* 0x000fe20000010000 */
[----:B------:R-:W-:-:S02]  /*2070*/  PRMT R130, R130, 0x7632, R130 ;  /* 0x0000763282827816 */ /* 0x000fc40000000082 */
[----:B------:R-:W-:Y:S01]  /*2080*/  FFMA.FTZ R110, R118, R114, R111 ;  /* 0x00000072766e7223 */ /* 0x000fe2000001006f */
[----:B------:R-:W-:Y:S02]  /*2090*/  FADD.FTZ R108, R109, R114 ;  /* 0x000000726d6c7221 */ /* 0x000fe40000010000 */
[----:B------:R-:W-:Y:S02]  /*20a0*/  IMAD.U32 R130, R130, 0x10000, RZ ;  /* 0x0001000082827824 */ /* 0x000fe400078e00ff */
[----:B------:R-:W-:Y:S01]  /*20b0*/  FFMA.FTZ R109, R129, R125, R110 ;  /* 0x0000007d816d7223 */ /* 0x000fe2000001006e */
[----:B------:R-:W-:Y:S01]  /*20c0*/  FADD.FTZ R108, R108, R125 ;  /* 0x0000007d6c6c7221 */ /* 0x000fe20000010000 */
[----:B------:R-:W-:Y:S01]  /*20d0*/  PRMT R131, R131, 0x7632, R131 ;  /* 0x0000763283837816 */ /* 0x000fe20000000083 */
[----:B------:R-:W-:Y:S01]  /*20e0*/  FFMA.FTZ R126, R61, R130, R126 ;  /* 0x000000823d7e7223 */ /* 0x000fe2000001007e */
[----:B------:R-:W-:Y:S01]  /*20f0*/  FFMA.FTZ R110, R122, R121, R109 ;  /* 0x000000797a6e7223 */ /* 0x000fe2000001006d */
[----:B------:R-:W-:Y:S01]  /*2100*/  FADD.FTZ R109, R108, R121 ;  /* 0x000000796c6d7221 */ /* 0x000fe20000010000 */
[----:B------:R-:W-:-:S02]  /*2110*/  SHF.L.U32 R131, R131, 0x10, RZ ;  /* 0x0000001083837819 */ /* 0x000fc400000006ff */
[----:B------:R-:W-:Y:S01]  /*2120*/  FFMA.FTZ R111, R227, R126, R110 ;  /* 0x0000007ee36f7223 */ /* 0x000fe2000001006e */
[----:B------:R-:W-:Y:S01]  /*2130*/  FADD.FTZ R108, R109, R126 ;  /* 0x0000007e6d6c7221 */ /* 0x000fe20000010000 */
[----:B------:R-:W-:Y:S01]  /*2140*/  UMOV UR4, 0xffffffff ;  /* 0xffffffff00047882 */ /* 0x000fe20000000000 */
[----:B------:R-:W-:Y:S01]  /*2150*/  FFMA.FTZ R128, R63, R131, R128 ;  /* 0x000000833f807223 */ /* 0x000fe20000010080 */
[----:B------:R-:W-:Y:S01]  /*2160*/  FFMA.FTZ R110, R232, R123, R111 ;  /* 0x0000007be86e7223 */ /* 0x000fe2000001006f */
[----:B------:R-:W-:Y:S01]  /*2170*/  ISETP.NE.U32.AND P2, PT, RZ, UR14, PT ;  /* 0x0000000eff007c0c */ /* 0x000fe2000bf45070 */
        /* <DEDUP_REMOVED lines=12> */
[----:B------:R-:W-:Y:S11]  /*2240*/  BRA.DIV UR4, `(.L_x_1165) ;  /* 0x0000008a04747947 */ /* 0x000ff6000b800000 */
        /* <DEDUP_REMOVED lines=18> */
.L_x_1202:
[----:B-1----:R-:W-:Y:S01]  /*2370*/  FADD.FTZ R229, R108, R229 ;  /* 0x000000e56ce57221 */ /* 0x002fe20000010000 */
[----:B--2---:R-:W-:-:S03]  /*2380*/  FADD.FTZ R231, R109, R231 ;  /* 0x000000e76de77221 */ /* 0x004fc60000010000 */
[----:B0-----:R-:W-:Y:S01]  /*2390*/  FMUL.FTZ R108, R229, UR13 ;  /* 0x0000000de56c7c20 */ /* 0x001fe20008410000 */
        /* <DEDUP_REMOVED lines=65> */
.L_x_1168:
        /* <DEDUP_REMOVED lines=20> */
[----:B------:R-:W-:Y:S01]  /*28f0*/  FMUL.FTZ R108, R91, UR6 ;  /* 0x000000065b6c7c20 */ /* 0x000fe20008410000 */
        /* <DEDUP_REMOVED lines=37> */
.L_x_1167:
        /* <DEDUP_REMOVED lines=8> */
[----:B------:R-:W-:Y:S01]  /*2bd0*/  PRMT R108, R99, 0x7632, R108 ;  /* 0x00007632636c7816 */ /* 0x000fe2000000006c */
[----:B------:R-:W-:Y:S01]  /*2be0*/  FADD.FTZ R222, R219, -R222 ;  /* 0x800000dedbde7221 */ /* 0x000fe20000010000 */
[----:B------:R-:W-:Y:S01]  /*2bf0*/  FFMA.FTZ R220, R220, R229, R231 ;  /* 0x000000e5dcdc7223 */ /* 0x000fe200000100e7 */
[----:B------:R-:W-:Y:S01]  /*2c00*/  FADD.FTZ R212, R141, -R212 ;  /* 0x800000d48dd47221 */ /* 0x000fe20000010000 */
[----:B------:R-:W-:Y:S01]  /*2c10*/  SHF.L.U32 R131, R108, 0x10, RZ ;  /* 0x000000106c837819 */ /* 0x000fe200000006ff */
[----:B------:R-:W-:Y:S01]  /*2c20*/  FFMA.FTZ R109, R210, R222, R109 ;  /* 0x000000ded26d7223 */ /* 0x000fe2000001006d */
[----:B------:R-:W-:Y:S01]  /*2c30*/  LOP3.LUT P4, RZ, R241, 0xff, RZ, 0xc0, !PT ;  /* 0x000000fff1ff7812 */ /* 0x000fe2000788c0ff */
[----:B------:R-:W-:Y:S01]  /*2c40*/  FADD.FTZ R220, R217, -R220 ;  /* 0x800000dcd9dc7221 */ /* 0x000fe20000010000 */
[----:B------:R-:W-:-:S02]  /*2c50*/  IMAD.U32 R111, R99, 0x10000, RZ ;  /* 0x00010000636f7824 */ /* 0x000fc400078e00ff */
[----:B------:R-:W-:Y:S01]  /*2c60*/  FMUL.FTZ R109, R109, UR6 ;  /* 0x000000066d6d7c20 */ /* 0x000fe20008410000 */
[----:B------:R-:W-:Y:S01]  /*2c70*/  FFMA.FTZ R131, R210, R212, R131 ;  /* 0x000000d4d2837223 */ /* 0x000fe20000010083 */
[----:B------:R-:W-:Y:S01]  /*2c80*/  ISETP.GE.U32.AND P2, PT, R240, RZ, PT ;  /* 0x000000fff000720c */ /* 0x000fe20003f46070 */
[-C--:B------:R-:W-:Y:S01]  /*2c90*/  FFMA.FTZ R0, R0, R229.reuse, R231 ;  /* 0x000000e500007223 */ /* 0x080fe200000100e7 */
[----:B------:R-:W-:Y:S01]  /*2ca0*/  FFMA.FTZ R111, R210, R220, R111 ;  /* 0x000000dcd26f7223 */ /* 0x000fe2000001006f */
[----:B------:R-:W-:Y:S01]  /*2cb0*/  FSEL R110, R109, RZ, P4 ;  /* 0x000000ff6d6e7208 */ /* 0x000fe20002000000 */
[----:B------:R-:W-:Y:S01]  /*2cc0*/  FMUL.FTZ R131, R131, UR6 ;  /* 0x0000000683837c20 */ /* 0x000fe20008410000 */
[----:B------:R-:W-:Y:S01]  /*2cd0*/  PRMT R109, R97, 0x7632, R109 ;  /* 0x00007632616d7816 */ /* 0x000fe2000000006d */
[-CC-:B------:R-:W-:Y:S01]  /*2ce0*/  FFMA.FTZ R214, R214, R229.reuse, R231.reuse ;  /* 0x000000e5d6d67223 */ /* 0x180fe200000100e7 */
[----:B------:R-:W-:Y:S01]  /*2cf0*/  ISETP.GE.U32.AND.EX P2, PT, R241, 0x1000000, PT, P2 ;  /* 0x01000000f100780c */ /* 0x000fe20003f46120 */
[----:B------:R-:W-:Y:S01]  /*2d00*/  FADD.FTZ R132, R223, -R0 ;  /* 0x80000000df847221 */ /* 0x000fe20000010000 */
[----:B------:R-:W-:Y:S01]  /*2d10*/  PRMT R130, R98, 0x7632, R130 ;  /* 0x0000763262827816 */ /* 0x000fe20000000082 */
[-CC-:B------:R-:W-:Y:S01]  /*2d20*/  FFMA.FTZ R218, R218, R229.reuse, R231.reuse ;  /* 0x000000e5dada7223 */ /* 0x180fe200000100e7 */
[----:B------:R-:W-:Y:S01]  /*2d30*/  PRMT R0, R96, 0x7632, R0 ;  /* 0x0000763260007816 */ /* 0x000fe20000000000 */
[-CC-:B------:R-:W-:Y:S01]  /*2d40*/  FFMA.FTZ R224, R224, R229.reuse, R231.reuse ;  /* 0x000000e5e0e07223 */ /* 0x180fe200000100e7 */
[----:B------:R-:W-:Y:S01]  /*2d50*/  FFMA.FTZ R216, R216, R229, R231 ;  /* 0x000000e5d8d87223 */ /* 0x000fe200000100e7 */
[----:B------:R-:W-:Y:S01]  /*2d60*/  FMUL.FTZ R108, R111, UR6 ;  /* 0x000000066f6c7c20 */ /* 0x000fe20008410000 */
        /* <DEDUP_REMOVED lines=11> */
[----:B------:R-:W-:Y:S01]  /*2e20*/  LOP3.LUT P5, RZ, R241, 0xff0000, RZ, 0xc0, !PT ;  /* 0x00ff0000f1ff7812 */ /* 0x000fe200078ac0ff */
[C---:B------:R-:W-:Y:S01]  /*2e30*/  FFMA.FTZ R133, R210.reuse, R224, R133 ;  /* 0x000000e0d2857223 */ /* 0x040fe20000010085 */
        /* <DEDUP_REMOVED lines=24> */
.L_x_1170:
[-CC-:B------:R-:W-:Y:S01]  /*2fc0*/  FFMA.FTZ R220, R220, R229.reuse, R231.reuse ;  /* 0x000000e5dcdc7223 */ /* 0x180fe200000100e7 */
[C---:B-----5:R-:W-:Y:S01]  /*2fd0*/  PRMT R88, R99.reuse, 0x7632, R88 ;  /* 0x0000763263587816 */ /* 0x060fe20000000058 */
[-CC-:B------:R-:W-:Y:S01]  /*2fe0*/  FFMA.FTZ R0, R0, R229.reuse, R231.reuse ;  /* 0x000000e500007223 */ /* 0x180fe200000100e7 */
[----:B------:R-:W-:Y:S01]  /*2ff0*/  SHF.L.U32 R89, R99, 0x10, RZ ;  /* 0x0000001063597819 */ /* 0x000fe200000006ff */
[----:B------:R-:W-:Y:S01]  /*3000*/  FADD.FTZ R217, R217, -R220 ;  /* 0x800000dcd9d97221 */ /* 0x000fe20000010000 */
[-CC-:B------:R-:W-:Y:S01]  /*3010*/  FFMA.FTZ R212, R212, R229.reuse, R231.reuse ;  /* 0x000000e5d4d47223 */ /* 0x180fe200000100e7 */
[----:B------:R-:W-:Y:S01]  /*3020*/  FFMA.FTZ R222, R222, R229, R231 ;  /* 0x000000e5dede7223 */ /* 0x000fe200000100e7 */
[----:B------:R-:W-:Y:S01]  /*3030*/  IMAD.U32 R108, R88, 0x10000, RZ ;  /* 0x00010000586c7824 */ /* 0x000fe200078e00ff */
[----:B------:R-:W-:Y:S01]  /*3040*/  PRMT R109, R98, 0x7632, R109 ;  /* 0x00007632626d7816 */ /* 0x000fe2000000006d */
[----:B------:R-:W-:Y:S01]  /*3050*/  FFMA.FTZ R88, R210, R217, R89 ;  /* 0x000000d9d2587223 */ /* 0x000fe20000010059 */
        /* <DEDUP_REMOVED lines=60> */
.L_x_1166:
        /* <DEDUP_REMOVED lines=83> */
.L_x_1172:
        /* <DEDUP_REMOVED lines=79> */
.L_x_1171:
        /* <DEDUP_REMOVED lines=23> */
[----:B------:R-:W-:Y:S01]  /*3fb0*/  FFMA.FTZ R224, R224, R229, R231 ;  /* 0x000000e5e0e07223 */ /* 0x000fe200000100e7 */
[----:B------:R-:W-:Y:S01]  /*3fc0*/  FSEL R95, R93, RZ, P4 ;  /* 0x000000ff5d5f7208 */ /* 0x000fe20002000000 */
[----:B------:R-:W-:Y:S01]  /*3fd0*/  FFMA.FTZ R94, R210, R141, R94 ;  /* 0x0000008dd25e7223 */ /* 0x000fe2000001005e */
[----:B------:R-:W-:Y:S01]  /*3fe0*/  PRMT R93, R98, 0x7632, R93 ;  /* 0x00007632625d7816 */ /* 0x000fe2000000005d */
[--C-:B------:R-:W-:Y:S01]  /*3ff0*/  FFMA.FTZ R216, R216, R229, R231.reuse ;  /* 0x000000e5d8d87223 */ /* 0x100fe200000100e7 */
[----:B------:R-:W-:Y:S01]  /*4000*/  FFMA.FTZ R92, R210, R219, R92 ;  /* 0x000000dbd25c7223 */ /* 0x000fe2000001005c */
[----:B------:R-:W-:Y:S01]  /*4010*/  LOP3.LUT P4, RZ, R241, 0xff00, RZ, 0xc0, !PT ;  /* 0x0000ff00f1ff7812 */ /* 0x000fe2000788c0ff */
[----:B------:R-:W-:Y:S01]  /*4020*/  FADD.FTZ R223, R223, -R0 ;  /* 0x80000000dfdf7221 */ /* 0x000fe20000010000 */
[----:B------:R-:W-:Y:S01]  /*4030*/  SHF.L.U32 R93, R93, 0x10, RZ ;  /* 0x000000105d5d7819 */ /* 0x000fe200000006ff */
[----:B------:R-:W-:Y:S01]  /*4040*/  FADD.FTZ R221, R221, -R224 ;  /* 0x800000e0dddd7221 */ /* 0x000fe20000010000 */
[C---:B------:R-:W-:Y:S01]  /*4050*/  SHF.L.U32 R109, R97.reuse, 0x10, RZ ;  /* 0x00000010616d7819 */ /* 0x040fe200000006ff */
[----:B------:R-:W-:Y:S01]  /*4060*/  FFMA.FTZ R218, R218, R229, R231 ;  /* 0x000000e5dada7223 */ /* 0x000fe200000100e7 */
[----:B------:R-:W-:Y:S01]  /*4070*/  ISETP.GE.U32.AND P2, PT, R240, RZ, PT ;  /* 0x000000fff000720c */ /* 0x000fe20003f46070 */
[--C-:B------:R-:W-:Y:S01]  /*4080*/  FFMA.FTZ R143, R210, R143, R93.reuse ;  /* 0x0000008fd28f7223 */ /* 0x100fe2000001005d */
[----:B------:R-:W-:Y:S01]  /*4090*/  PRMT R93, R97, 0x7632, R93 ;  /* 0x00007632615d7816 */ /* 0x000fe2000000005d */
[----:B------:R-:W-:Y:S01]  /*40a0*/  FMUL.FTZ R108, R94, UR6 ;  /* 0x000000065e6c7c20 */ /* 0x000fe20008410000 */
[----:B------:R-:W-:Y:S01]  /*40b0*/  PRMT R0, R96, 0x7632, R0 ;  /* 0x0000763260007816 */ /* 0x000fe20000000000 */
[----:B------:R-:W-:Y:S01]  /*40c0*/  FMUL.FTZ R143, R143, UR6 ;  /* 0x000000068f8f7c20 */ /* 0x000fe20008410000 */
[----:B------:R-:W-:Y:S01]  /*40d0*/  ISETP.GE.U32.AND P3, PT, R234, RZ, PT ;  /* 0x000000ffea00720c */ /* 0x000fe20003f66070 */
[----:B------:R-:W-:Y:S01]  /*40e0*/  FADD.FTZ R213, R213, -R216 ;  /* 0x800000d8d5d57221 */ /* 0x000fe20000010000 */
[----:B------:R-:W-:-:S02]  /*40f0*/  IMAD.U32 R93, R93, 0x10000, RZ ;  /* 0x000100005d5d7824 */ /* 0x000fc400078e00ff */
[----:B------:R-:W-:Y:S01]  /*4100*/  FMUL.FTZ R94, R92, UR6 ;  /* 0x000000065c5e7c20 */ /* 0x000fe20008410000 */
[----:B------:R-:W-:Y:S01]  /*4110*/  LOP3.LUT P5, RZ, R241, 0xff, RZ, 0xc0, !PT ;  /* 0x000000fff1ff7812 */ /* 0x000fe200078ac0ff */
[C---:B------:R-:W-:Y:S01]  /*4120*/  FFMA.FTZ R109, R210.reuse, R221, R109 ;  /* 0x000000ddd26d7223 */ /* 0x040fe2000001006d */
[----:B------:R-:W-:Y:S01]  /*4130*/  FSEL R131, R143, RZ, P4 ;  /* 0x000000ff8f837208 */ /* 0x000fe20002000000 */
[----:B------:R-:W-:Y:S01]  /*4140*/  FADD.FTZ R215, R215, -R218 ;  /* 0x800000dad7d77221 */ /* 0x000fe20000010000 */
[----:B------:R-:W-:Y:S01]  /*4150*/  LOP3.LUT P6, RZ, R235, 0xff, RZ, 0xc0, !PT ;  /* 0x000000ffebff7812 */ /* 0x000fe200078cc0ff */
[----:B------:R-:W-:Y:S01]  /*4160*/  FFMA.FTZ R213, R210, R213, R93 ;  /* 0x000000d5d2d57223 */ /* 0x000fe2000001005d */
[----:B------:R-:W-:Y:S01]  /*4170*/  ISETP.GE.U32.AND.EX P2, PT, R241, 0x1000000, PT, P2 ;  /* 0x01000000f100780c */ /* 0x000fe20003f46120 */
[----:B------:R-:W-:Y:S01]  /*4180*/  FMUL.FTZ R109, R109, UR6 ;  /* 0x000000066d6d7c20 */ /* 0x000fe20008410000 */
[----:B------:R-:W-:Y:S01]  /*4190*/  SHF.L.U32 R0, R0, 0x10, RZ ;  /* 0x0000001000007819 */ /* 0x000fe200000006ff */
[----:B------:R-:W-:Y:S01]  /*41a0*/  FMUL.FTZ R213, R213, UR6 ;  /* 0x00000006d5d57c20 */ /* 0x000fe20008410000 */
[----:B------:R-:W-:-:S02]  /*41b0*/  LOP3.LUT P4, RZ, R235, 0xff00, RZ, 0xc0, !PT ;  /* 0x0000ff00ebff7812 */ /* 0x000fc4000788c0ff */
[----:B------:R-:W-:Y:S01]  /*41c0*/  ISETP.GE.U32.AND.EX P3, PT, R235, 0x1000000, PT, P3 ;  /* 0x01000000eb00780c */ /* 0x000fe20003f66130 */
[----:B------:R-:W-:Y:S01]  /*41d0*/  FFMA.FTZ R0, R210, R215, R0 ;  /* 0x000000d7d2007223 */ /* 0x000fe20000010000 */
[----:B------:R-:W-:Y:S02]  /*41e0*/  SHF.L.U32 R130, R96, 0x10, RZ ;  /* 0x0000001060827819 */ /* 0x000fe400000006ff */
[----:B------:R-:W-:Y:S02]  /*41f0*/  FSEL R110, R94, RZ, P5 ;  /* 0x000000ff5e6e7208 */ /* 0x000fe40002800000 */
        /* <DEDUP_REMOVED lines=10> */
[----:B------:R-:W-:Y:S01]  /*42a0*/  F2FP.BF16.F32.PACK_AB R110, R131, R110 ;  /* 0x0000006e836e723e */ /* 0x000fe200000010ff */
[----:B------:R-:W-:Y:S01]  /*42b0*/  FMUL.FTZ R131, R0, UR6 ;  /* 0x0000000600837c20 */ /* 0x000fe20008410000 */
[----:B------:R-:W-:-:S02]  /*42c0*/  FSEL R132, R109, RZ, P2 ;  /* 0x000000ff6d847208 */ /* 0x000fc40001000000 */
[----:B------:R-:W-:Y:S02]  /*42d0*/  FSEL R93, R109, RZ, P4 ;  /* 0x000000ff6d5d7208 */ /* 0x000fe40002000000 */
[C---:B------:R-:W-:Y:S02]  /*42e0*/  LOP3.LUT P5, RZ, R240.reuse, 0xff00, RZ, 0xc0, !PT ;  /* 0x0000ff00f0ff7812 */ /* 0x040fe400078ac0ff */
[----:B------:R-:W-:Y:S02]  /*42f0*/  FSEL R109, R213, RZ, P3 ;  /* 0x000000ffd56d7208 */ /* 0x000fe40001800000 */
[----:B------:R-:W-:Y:S02]  /*4300*/  LOP3.LUT P6, RZ, R240, 0xff, RZ, 0xc0, !PT ;  /* 0x000000fff0ff7812 */ /* 0x000fe400078cc0ff */
[C---:B------:R-:W-:Y:S02]  /*4310*/  LOP3.LUT P2, RZ, R234.reuse, 0xff000000, RZ, 0xc0, !PT ;  /* 0xff000000eaff7812 */ /* 0x040fe4000784c0ff */
[----:B------:R-:W-:-:S02]  /*4320*/  LOP3.LUT P4, RZ, R234, 0xff00, RZ, 0xc0, !PT ;  /* 0x0000ff00eaff7812 */ /* 0x000fc4000788c0ff */
[----:B------:R-:W-:Y:S02]  /*4330*/  LOP3.LUT P3, RZ, R234, 0xff, RZ, 0xc0, !PT ;  /* 0x000000ffeaff7812 */ /* 0x000fe4000786c0ff */
[----:B------:R-:W-:Y:S02]  /*4340*/  F2FP.BF16.F32.PACK_AB R95, R108, R95 ;  /* 0x0000005f6c5f723e */ /* 0x000fe400000010ff */
        /* <DEDUP_REMOVED lines=11> */
.L_x_1173:
[-CC-:B------:R-:W-:Y:S01]  /*4400*/  FFMA.FTZ R220, R220, R229.reuse, R231.reuse ;  /* 0x000000e5dcdc7223 */ /* 0x180fe200000100e7 */
[C---:B-----5:R-:W-:Y:S01]  /*4410*/  PRMT R88, R99.reuse, 0x7632, R88 ;  /* 0x0000763263587816 */ /* 0x060fe20000000058 */
[-C--:B------:R-:W-:Y:S01]  /*4420*/  FFMA.FTZ R212, R212, R229.reuse, R231 ;  /* 0x000000e5d4d47223 */ /* 0x080fe200000100e7 */
[----:B------:R-:W-:Y:S01]  /*4430*/  SHF.L.U32 R91, R99, 0x10, RZ ;  /* 0x00000010635b7819 */ /* 0x000fe200000006ff */
[----:B------:R-:W-:Y:S01]  /*4440*/  FADD.FTZ R217, R217, -R220 ;  /* 0x800000dcd9d97221 */ /* 0x000fe20000010000 */
[----:B------:R-:W-:Y:S01]  /*4450*/  PRMT R93, R98, 0x7632, R93 ;  /* 0x00007632625d7816 */ /* 0x000fe2000000005d */
[-CC-:B------:R-:W-:Y:S01]  /*4460*/  FFMA.FTZ R214, R214, R229.reuse, R231.reuse ;  /* 0x000000e5d6d67223 */ /* 0x180fe200000100e7 */
[----:B------:R-:W-:Y:S01]  /*4470*/  FADD.FTZ R141, R141, -R212 ;  /* 0x800000d48d8d7221 */ /* 0x000fe20000010000 */
[----:B------:R-:W-:Y:S02]  /*4480*/  IMAD.U32 R92, R88, 0x10000, RZ ;  /* 0x00010000585c7824 */ /* 0x000fe400078e00ff */
[----:B------:R-:W-:Y:S01]  /*4490*/  FFMA.FTZ R222, R222, R229, R231 ;  /* 0x000000e5dede7223 */ /* 0x000fe200000100e7 */
[----:B------:R-:W-:Y:S01]  /*44a0*/  FFMA.FTZ R90, R210, R217, R91 ;  /* 0x000000d9d25a7223 */ /* 0x000fe2000001005b */
[----:B------:R-:W-:Y:S01]  /*44b0*/  SHF.L.U32 R109, R93, 0x10, RZ ;  /* 0x000000105d6d7819 */ /* 0x000fe200000006ff */
[----:B------:R-:W-:Y:S01]  /*44c0*/  FADD.FTZ R143, R143, -R214 ;  /* 0x800000d68f8f7221 */ /* 0x000fe20000010000 */
[----:B------:R-:W-:Y:S01]  /*44d0*/  SHF.L.U32 R88, R98, 0x10, RZ ;  /* 0x0000001062587819 */ /* 0x000fe200000006ff */
[----:B------:R-:W-:Y:S01]  /*44e0*/  FFMA.FTZ R91, R210, R141, R92 ;  /* 0x0000008dd25b7223 */ /* 0x000fe2000001005c */
        /* <DEDUP_REMOVED lines=75> */
.L_x_1169:
        /* <DEDUP_REMOVED lines=17> */
[----:B------:R-:W-:Y:S01]  /*4ab0*/  PRMT R0, R102, 0x7632, R0 ;  /* 0x0000763266007816 */ /* 0x000fe20000000000 */
[-CC-:B------:R-:W-:Y:S01]  /*4ac0*/  FFMA.FTZ R230, R230, R229.reuse, R231.reuse ;  /* 0x000000e5e6e67223 */ /* 0x180fe200000100e7 */
[----:B------:R-:W-:Y:S01]  /*4ad0*/  FADD.FTZ R117, R117, -R228 ;  /* 0x800000e475757221 */ /* 0x000fe20000010000 */
[----:B------:R-:W-:Y:S01]  /*4ae0*/  IMAD.U32 R90, R88, 0x10000, RZ ;  /* 0x00010000585a7824 */ /* 0x000fe200078e00ff */
[----:B------:R-:W-:Y:S01]  /*4af0*/  SHF.L.U32 R88, R102, 0x10, RZ ;  /* 0x0000001066587819 */ /* 0x000fe200000006ff */
[----:B------:R-:W-:Y:S01]  /*4b00*/  FFMA.FTZ R89, R136, R229, R231 ;  /* 0x000000e588597223 */ /* 0x000fe200000100e7 */
[----:B------:R-:W-:Y:S01]  /*4b10*/  FADD.FTZ R135, R135, -R138 ;  /* 0x8000008a87877221 */ /* 0x000fe20000010000 */
[----:B------:R-:W-:Y:S01]  /*4b20*/  FFMA.FTZ R132, R210, R117, R90 ;  /* 0x00000075d2847223 */ /* 0x000fe2000001005a */
[----:B------:R-:W-:Y:S01]  /*4b30*/  SHF.L.U32 R0, R0, 0x10, RZ ;  /* 0x0000001000007819 */ /* 0x000fe200000006ff */
[----:B------:R-:W-:Y:S01]  /*4b40*/  FADD.FTZ R119, R119, -R230 ;  /* 0x800000e677777221 */ /* 0x000fe20000010000 */
[----:B------:R-:W-:Y:S01]  /*4b50*/  ISETP.GE.U32.AND P3, PT, R238, RZ, PT ;  /* 0x000000ffee00720c */ /* 0x000fe20003f66070 */
[----:B------:R-:W-:Y:S01]  /*4b60*/  FADD.FTZ R89, R134, -R89 ;  /* 0x8000005986597221 */ /* 0x000fe20000010000 */
[----:B------:R-:W-:Y:S01]  /*4b70*/  ISETP.GE.U32.AND P4, PT, R170, RZ, PT ;  /* 0x000000ffaa00720c */ /* 0x000fe20003f86070 */
[----:B------:R-:W-:Y:S01]  /*4b80*/  FFMA.FTZ R135, R210, R135, R88 ;  /* 0x00000087d2877223 */ /* 0x000fe20000010058 */
[----:B------:R-:W-:Y:S01]  /*4b90*/  SHF.L.U32 R91, R103, 0x10, RZ ;  /* 0x00000010675b7819 */ /* 0x000fe200000006ff */
        /* <DEDUP_REMOVED lines=14> */
[----:B------:R-:W-:Y:S01]  /*4c80*/  FSEL R117, R88, RZ, P3 ;  /* 0x000000ff58757208 */ /* 0x000fe20001800000 */
[-CC-:B------:R-:W-:Y:S01]  /*4c90*/  FFMA.FTZ R142, R142, R229.reuse, R231.reuse ;  /* 0x000000e58e8e7223 */ /* 0x180fe200000100e7 */
[----:B------:R-:W-:Y:S01]  /*4ca0*/  FSEL R93, R88, RZ, P4 ;  /* 0x000000ff585d7208 */ /* 0x000fe20002000000 */
[----:B------:R-:W-:Y:S01]  /*4cb0*/  FADD.FTZ R137, R137, -R140 ;  /* 0x8000008c89897221 */ /* 0x000fe20000010000 */
[----:B------:R-:W-:Y:S01]  /*4cc0*/  PRMT R88, R101, 0x7632, R88 ;  /* 0x0000763265587816 */ /* 0x000fe20000000058 */
[----:B------:R-:W-:Y:S01]  /*4cd0*/  FADD.FTZ R139, R139, -R142 ;  /* 0x8000008e8b8b7221 */ /* 0x000fe20000010000 */
[----:B------:R-:W-:Y:S01]  /*4ce0*/  LOP3.LUT P6, RZ, R239, 0xff0000, RZ, 0xc0, !PT ;  /* 0x00ff0000efff7812 */ /* 0x000fe200078cc0ff */
[----:B------:R-:W-:Y:S01]  /*4cf0*/  FFMA.FTZ R226, R226, R229, R231 ;  /* 0x000000e5e2e27223 */ /* 0x000fe200000100e7 */
[----:B------:R-:W-:Y:S01]  /*4d00*/  LOP3.LUT P5, RZ, R171, 0xff0000, RZ, 0xc0, !PT ;  /* 0x00ff0000abff7812 */ /* 0x000fe200078ac0ff */
[----:B------:R-:W-:Y:S01]  /*4d10*/  IMAD.U32 R90, R88, 0x10000, RZ ;  /* 0x00010000585a7824 */ /* 0x000fe200078e00ff */
[----:B------:R-:W-:Y:S01]  /*4d20*/  SHF.L.U32 R89, R101, 0x10, RZ ;  /* 0x0000001065597819 */ /* 0x000fe200000006ff */
[----:B------:R-:W-:Y:S01]  /*4d30*/  FADD.FTZ R113, R113, -R226 ;  /* 0x800000e271717221 */ /* 0x000fe20000010000 */
[----:B------:R-:W-:Y:S01]  /*4d40*/  FSEL R111, R0, RZ, P6 ;  /* 0x000000ff006f7208 */ /* 0x000fe20003000000 */
[----:B------:R-:W-:Y:S01]  /*4d50*/  FFMA.FTZ R92, R210, R91, R90 ;  /* 0x0000005bd25c7223 */ /* 0x000fe2000001005a */
[----:B------:R-:W-:Y:S01]  /*4d60*/  FSEL R109, R0, RZ, P5 ;  /* 0x000000ff006d7208 */ /* 0x000fe20002800000 */
[----:B------:R-:W-:Y:S01]  /*4d70*/  FMUL.FTZ R0, R135, UR6 ;  /* 0x0000000687007c20 */ /* 0x000fe20008410000 */
[----:B------:R-:W-:Y:S01]  /*4d80*/  SHF.L.U32 R88, R100, 0x10, RZ ;  /* 0x0000001064587819 */ /* 0x000fe200000006ff */
[----:B------:R-:W-:Y:S01]  /*4d90*/  FFMA.FTZ R89, R210, R137, R89 ;  /* 0x00000089d2597223 */ /* 0x000fe20000010059 */
[----:B------:R-:W-:-:S02]  /*4da0*/  LOP3.LUT P6, RZ, R239, 0xff, RZ, 0xc0, !PT ;  /* 0x000000ffefff7812 */ /* 0x000fc400078cc0ff */
[----:B------:R-:W-:Y:S01]  /*4db0*/  LOP3.LUT P5, RZ, R171, 0xff, RZ, 0xc0, !PT ;  /* 0x000000ffabff7812 */ /* 0x000fe200078ac0ff */
[----:B------:R-:W-:Y:S01]  /*4dc0*/  FFMA.FTZ R139, R210, R139, R88 ;  /* 0x0000008bd28b7223 */ /* 0x000fe20000010058 */
[C---:B------:R-:W-:Y:S01]  /*4dd0*/  FSEL R110, R0.reuse, RZ, P6 ;  /* 0x000000ff006e7208 */ /* 0x040fe20003000000 */
[----:B------:R-:W-:Y:S01]  /*4de0*/  FMUL.FTZ R88, R89, UR6 ;  /* 0x0000000659587c20 */ /* 0x000fe20008410000 */
[----:B------:R-:W-:Y:S02]  /*4df0*/  FSEL R94, R0, RZ, P5 ;  /* 0x000000ff005e7208 */ /* 0x000fe40002800000 */
[----:B------:R-:W-:Y:S02]  /*4e00*/  PRMT R0, R100, 0x7632, R0 ;  /* 0x0000763264007816 */ /* 0x000fe40000000000 */
[----:B------:R-:W-:Y:S02]  /*4e10*/  LOP3.LUT P6, RZ, R238, 0xff0000, RZ, 0xc0, !PT ;  /* 0x00ff0000eeff7812 */ /* 0x000fe400078cc0ff */
[----:B------:R-:W-:-:S02]  /*4e20*/  F2FP.BF16.F32.PACK_AB R91, R132, R95 ;  /* 0x0000005f845b723e */ /* 0x000fc400000010ff */
[----:B------:R-:W-:Y:S02]  /*4e30*/  SHF.L.U32 R0, R0, 0x10, RZ ;  /* 0x0000001000007819 */ /* 0x000fe400000006ff */
[----:B------:R-:W-:Y:S02]  /*4e40*/  F2FP.BF16.F32.PACK_AB R95, R134, R109 ;  /* 0x0000006d865f723e */ /* 0x000fe400000010ff */
[----:B------:R-:W-:Y:S01]  /*4e50*/  FSEL R109, R88, RZ, P6 ;  /* 0x000000ff586d7208 */ /* 0x000fe20003000000 */
[----:B------:R-:W-:Y:S01]  /*4e60*/  FFMA.FTZ R0, R210, R113, R0 ;  /* 0x00000071d2007223 */ /* 0x000fe20000010000 */
[----:B------:R-:W-:Y:S02]  /*4e70*/  LOP3.LUT P6, RZ, R170, 0xff0000, RZ, 0xc0, !PT ;  /* 0x00ff0000aaff7812 */ /* 0x000fe400078cc0ff */
[----:B------:R-:W-:Y:S01]  /*4e80*/  F2FP.BF16.F32.PACK_AB R90, R108, R135 ;  /* 0x000000876c5a723e */ /* 0x000fe200000010ff */
[----:B------:R-:W-:Y:S01]  /*4e90*/  FMUL.FTZ R108, R92, UR6 ;  /* 0x000000065c6c7c20 */ /* 0x000fe20008410000 */
[----:B------:R-:W-:-:S02]  /*4ea0*/  F2FP.BF16.F32.PACK_AB R94, R93, R94 ;  /* 0x0000005e5d5e723e */ /* 0x000fc400000010ff */
[----:B------:R-:W-:Y:S02]  /*4eb0*/  LOP3.LUT P5, RZ, R238, 0xff000000, RZ, 0xc0, !PT ;  /* 0xff000000eeff7812 */ /* 0x000fe400078ac0ff */
[----:B------:R-:W-:Y:S02]  /*4ec0*/  FSEL R93, R88, RZ, P6 ;  /* 0x000000ff585d7208 */ /* 0x000fe40003000000 */
[----:B------:R-:W-:Y:S02]  /*4ed0*/  LOP3.LUT P6, RZ, R170, 0xff000000, RZ, 0xc0, !PT ;  /* 0xff000000aaff7812 */ /* 0x000fe400078cc0ff */
[----:B------:R-:W-:Y:S01]  /*4ee0*/  F2FP.BF16.F32.PACK_AB R89, R92, R89 ;  /* 0x000000595c59723e */ /* 0x000fe200000010ff */
[----:B------:R-:W-:Y:S01]  /*4ef0*/  FMUL.FTZ R92, R0, UR6 ;  /* 0x00000006005c7c20 */ /* 0x000fe20008410000 */
[----:B------:R-:W-:Y:S02]  /*4f00*/  FSEL R112, R108, RZ, P5 ;  /* 0x000000ff6c707208 */ /* 0x000fe40002800000 */
[----:B------:R-:W-:Y:S01]  /*4f10*/  F2FP.BF16.F32.PACK_AB R88, R0, R139 ;  /* 0x0000008b0058723e */ /* 0x000fe200000010ff */
        /* <DEDUP_REMOVED lines=17> */
.L_x_1176:
        /* <DEDUP_REMOVED lines=10> */
[----:B------:R-:W-:Y:S01]  /*50d0*/  FADD.FTZ R117, R117, -R228 ;  /* 0x800000e475757221 */ /* 0x000fe20000010000 */
[----:B------:R-:W-:Y:S01]  /*50e0*/  PRMT R0, R102, 0x7632, R0 ;  /* 0x0000763266007816 */ /* 0x000fe20000000000 */
[--C-:B------:R-:W-:Y:S01]  /*50f0*/  FFMA.FTZ R230, R230, R229, R231.reuse ;  /* 0x000000e5e6e67223 */ /* 0x100fe200000100e7 */
        /* <DEDUP_REMOVED lines=15> */
[----:B------:R-:W-:Y:S01]  /*51f0*/  FADD.FTZ R137, R137, -R140 ;  /* 0x8000008c89897221 */ /* 0x000fe20000010000 */
[----:B------:R-:W-:Y:S01]  /*5200*/  LOP3.LUT P6, RZ, R239, 0xff, RZ, 0xc0, !PT ;  /* 0x000000ffefff7812 */ /* 0x000fe200078cc0ff */
[----:B------:R-:W-:Y:S01]  /*5210*/  FMUL.FTZ R0, R0, UR6 ;  /* 0x0000000600007c20 */ /* 0x000fe20008410000 */
[----:B------:R-:W-:Y:S01]  /*5220*/  LOP3.LUT P5, RZ, R171, 0xff, RZ, 0xc0, !PT ;  /* 0x000000ffabff7812 */ /* 0x000fe200078ac0ff */
[-CC-:B------:R-:W-:Y:S01]  /*5230*/  FFMA.FTZ R95, R116, R229.reuse, R231.reuse ;  /* 0x000000e5745f7223 */ /* 0x180fe200000100e7 */
[----:B------:R-:W-:Y:S01]  /*5240*/  ISETP.GE.U32.AND.EX P3, PT, R239, 0x1000000, PT, P3 ;  /* 0x01000000ef00780c */ /* 0x000fe20003f66130 */
[-C--:B------:R-:W-:Y:S01]  /*5250*/  FFMA.FTZ R226, R226, R229.reuse, R231 ;  /* 0x000000e5e2e27223 */ /* 0x080fe200000100e7 */
[----:B------:R-:W-:Y:S01]  /*5260*/  ISETP.GE.U32.AND.EX P4, PT, R171, 0x1000000, PT, P4 ;  /* 0x01000000ab00780c */ /* 0x000fe20003f86140 */
[----:B------:R-:W-:Y:S01]  /*5270*/  FADD.FTZ R95, R112, -R95 ;  /* 0x8000005f705f7221 */ /* 0x000fe20000010000 */
[----:B------:R-:W-:Y:S01]  /*5280*/  SHF.L.U32 R93, R101, 0x10, RZ ;  /* 0x00000010655d7819 */ /* 0x000fe200000006ff */
[----:B------:R-:W-:Y:S01]  /*5290*/  FFMA.FTZ R142, R142, R229, R231 ;  /* 0x000000e58e8e7223 */ /* 0x000fe200000100e7 */
[C---:B------:R-:W-:Y:S01]  /*52a0*/  FSEL R110, R92.reuse, RZ, P6 ;  /* 0x000000ff5c6e7208 */ /* 0x040fe20003000000 */
[----:B------:R-:W-:Y:S01]  /*52b0*/  FADD.FTZ R113, R113, -R226 ;  /* 0x800000e271717221 */ /* 0x000fe20000010000 */
[----:B------:R-:W-:Y:S01]  /*52c0*/  FSEL R117, R92, RZ, P5 ;  /* 0x000000ff5c757208 */ /* 0x000fe20002800000 */
[----:B------:R-:W-:Y:S01]  /*52d0*/  FFMA.FTZ R93, R210, R137, R93 ;  /* 0x00000089d25d7223 */ /* 0x000fe2000001005d */
[C---:B------:R-:W-:Y:S01]  /*52e0*/  FSEL R134, R94.reuse, RZ, P3 ;  /* 0x000000ff5e867208 */ /* 0x040fe20001800000 */
[----:B------:R-:W-:Y:S01]  /*52f0*/  FADD.FTZ R139, R139, -R142 ;  /* 0x8000008e8b8b7221 */ /* 0x000fe20000010000 */
[----:B------:R-:W-:Y:S01]  /*5300*/  FSEL R133, R94, RZ, P4 ;  /* 0x000000ff5e857208 */ /* 0x000fe20002000000 */
[----:B------:R-:W-:Y:S01]  /*5310*/  FMUL.FTZ R93, R93, UR6 ;  /* 0x000000065d5d7c20 */ /* 0x000fe20008410000 */
[----:B------:R-:W-:-:S02]  /*5320*/  PRMT R92, R101, 0x7632, R92 ;  /* 0x00007632655c7816 */ /* 0x000fc4000000005c */
[----:B------:R-:W-:Y:S02]  /*5330*/  LOP3.LUT P3, RZ, R239, 0xff00, RZ, 0xc0, !PT ;  /* 0x0000ff00efff7812 */ /* 0x000fe4000786c0ff */
[----:B------:R-:W-:Y:S01]  /*5340*/  LOP3.LUT P4, RZ, R171, 0xff00, RZ, 0xc0, !PT ;  /* 0x0000ff00abff7812 */ /* 0x000fe2000788c0ff */
[----:B------:R-:W-:Y:S01]  /*5350*/  IMAD.U32 R109, R92, 0x10000, RZ ;  /* 0x000100005c6d7824 */ /* 0x000fe200078e00ff */
[C---:B------:R-:W-:Y:S02]  /*5360*/  FSEL R119, R0.reuse, RZ, P3 ;  /* 0x000000ff00777208 */ /* 0x040fe40001800000 */
[----:B------:R-:W-:Y:S01]  /*5370*/  FSEL R132, R0, RZ, P4 ;  /* 0x000000ff00847208 */ /* 0x000fe20002000000 */
[----:B------:R-:W-:Y:S01]  /*5380*/  FFMA.FTZ R94, R210, R95, R109 ;  /* 0x0000005fd25e7223 */ /* 0x000fe2000001006d */
[----:B------:R-:W-:Y:S02]  /*5390*/  LOP3.LUT P6, RZ, R238, 0xff0000, RZ, 0xc0, !PT ;  /* 0x00ff0000eeff7812 */ /* 0x000fe400078cc0ff */
[----:B------:R-:W-:-:S02]  /*53a0*/  PRMT R0, R100, 0x7632, R0 ;  /* 0x0000763264007816 */ /* 0x000fc40000000000 */
[----:B------:R-:W-:Y:S02]  /*53b0*/  FSEL R109, R93, RZ, P6 ;  /* 0x000000ff5d6d7208 */ /* 0x000fe40003000000 */
[----:B------:R-:W-:Y:S02]  /*53c0*/  SHF.L.U32 R0, R0, 0x10, RZ ;  /* 0x0000001000007819 */ /* 0x000fe400000006ff */
[----:B------:R-:W-:Y:S02]  /*53d0*/  SHF.L.U32 R92, R100, 0x10, RZ ;  /* 0x00000010645c7819 */ /* 0x000fe400000006ff */
[----:B------:R-:W-:Y:S01]  /*53e0*/  LOP3.LUT P6, RZ, R170, 0xff0000, RZ, 0xc0, !PT ;  /* 0x00ff0000aaff7812 */ /* 0x000fe200078cc0ff */
[----:B------:R-:W-:Y:S01]  /*53f0*/  FFMA.FTZ R0, R210, R113, R0 ;  /* 0x00000071d2007223 */ /* 0x000fe20000010000 */
[----:B------:R-:W-:Y:S01]  /*5400*/  F2FP.BF16.F32.PACK_AB R95, R133, R108 ;  /* 0x0000006c855f723e */ /* 0x000fe200000010ff */
[----:B------:R-:W-:Y:S01]  /*5410*/  FMUL.FTZ R108, R94, UR6 ;  /* 0x000000065e6c7c20 */ /* 0x000fe20008410000 */
[----:B------:R-:W-:Y:S01]  /*5420*/  LOP3.LUT P5, RZ, R238, 0xff000000, RZ, 0xc0, !PT ;  /* 0xff000000eeff7812 */ /* 0x000fe200078ac0ff */
[----:B------:R-:W-:Y:S01]  /*5430*/  FFMA.FTZ R92, R210, R139, R92 ;  /* 0x0000008bd25c7223 */ /* 0x000fe2000001005c */
[----:B------:R-:W-:Y:S01]  /*5440*/  FSEL R93, R93, RZ, P6 ;  /* 0x000000ff5d5d7208 */ /* 0x000fe20003000000 */
[----:B------:R-:W-:Y:S01]  /*5450*/  FMUL.FTZ R0, R0, UR6 ;  /* 0x0000000600007c20 */ /* 0x000fe20008410000 */
[----:B------:R-:W-:Y:S01]  /*5460*/  LOP3.LUT P6, RZ, R170, 0xff000000, RZ, 0xc0, !PT ;  /* 0xff000000aaff7812 */ /* 0x000fe200078cc0ff */
[----:B------:R-:W-:Y:S01]  /*5470*/  FMUL.FTZ R92, R92, UR6 ;  /* 0x000000065c5c7c20 */ /* 0x000fe20008410000 */
[----:B------:R-:W-:-:S02]  /*5480*/  FSEL R112, R108, RZ, P5 ;  /* 0x000000ff6c707208 */ /* 0x000fc40002800000 */
[----:B------:R-:W-:Y:S02]  /*5490*/  LOP3.LUT P3, RZ, R238, 0xff00, RZ, 0xc0, !PT ;  /* 0x0000ff00eeff7812 */ /* 0x000fe4000786c0ff */
[----:B------:R-:W-:Y:S02]  /*54a0*/  LOP3.LUT P5, RZ, R170, 0xff00, RZ, 0xc0, !PT ;  /* 0x0000ff00aaff7812 */ /* 0x000fe400078ac0ff */
[----:B------:R-:W-:Y:S02]  /*54b0*/  FSEL R116, R108, RZ, P6 ;  /* 0x000000ff6c747208 */ /* 0x000fe40003000000 */
[----:B------:R-:W-:Y:S02]  /*54c0*/  LOP3.LUT P4, RZ, R238, 0xff, RZ, 0xc0, !PT ;  /* 0x000000ffeeff7812 */ /* 0x000fe4000788c0ff */
[----:B------:R-:W-:Y:S02]  /*54d0*/  LOP3.LUT P6, RZ, R170, 0xff, RZ, 0xc0, !PT ;  /* 0x000000ffaaff7812 */ /* 0x000fe400078cc0ff */
        /* <DEDUP_REMOVED lines=12> */
.L_x_1175:
        /* <DEDUP_REMOVED lines=80> */
.L_x_1178:
        /* <DEDUP_REMOVED lines=20> */
[-CC-:B------:R-:W-:Y:S01]  /*5be0*/  FFMA.FTZ R230, R230, R229.reuse, R231.reuse ;  /* 0x000000e5e6e67223 */ /* 0x180fe200000100e7 */
[----:B------:R-:W-:Y:S01]  /*5bf0*/  LOP3.LUT P5, RZ, R239, 0xff, RZ, 0xc0, !PT ;  /* 0x000000ffefff7812 */ /* 0x000fe200078ac0ff */
[----:B------:R-:W-:Y:S01]  /*5c00*/  FMUL.FTZ R137, R137, UR6 ;  /* 0x0000000689897c20 */ /* 0x000fe20008410000 */
[----:B------:R-:W-:Y:S01]  /*5c10*/  FSEL R111, R93, RZ, P4 ;  /* 0x000000ff5d6f7208 */ /* 0x000fe20002000000 */
        /* <DEDUP_REMOVED lines=51> */
.L_x_1174:
[----:B------:R-:W-:Y:S05]  /*5f50*/  @!P1 BRA `(.L_x_1179) ;  /* 0x0000000800249947 */ /* 0x000fea0003800000 */
[----:B------:R-:W-:Y:S05]  /*5f60*/  @!P2 BRA `(.L_x_1180) ;  /* 0x000000040018a947 */ /* 0x000fea0003800000 */
[----:B0-----:R-:W-:Y:S01]  /*5f70*/  PRMT R88, R103, 0x7632, R88 ;  /* 0x0000763267587816 */ /* 0x001fe20000000058 */
[-CC-:B------:R-:W-:Y:S01]  /*5f80*/  FFMA.FTZ R228, R228, R229.reuse, R231.reuse ;  /* 0x000000e5e4e47223 */ /* 0x180fe200000100e7 */
[----:B------:R-:W-:Y:S01]  /*5f90*/  PRMT R0, R102, 0x7632, R0 ;  /* 0x0000763266007816 */ /* 0x000fe20000000000 */
[-CC-:B------:R-:W-:Y:S01]  /*5fa0*/  FFMA.FTZ R230, R230, R229.reuse, R231.reuse ;  /* 0x000000e5e6e67223 */ /* 0x180fe200000100e7 */
[-CC-:B------:R-:W-:Y:S01]  /*5fb0*/  FFMA.FTZ R138, R138, R229.reuse, R231.reuse ;  /* 0x000000e58a8a7223 */ /* 0x180fe200000100e7 */
[----:B------:R-:W-:Y:S01]  /*5fc0*/  FADD.FTZ R117, R117, -R228 ;  /* 0x800000e475757221 */ /* 0x000fe20000010000 */
[----:B------:R-:W-:Y:S01]  /*5fd0*/  IMAD.U32 R90, R88, 0x10000, RZ ;  /* 0x00010000585a7824 */ /* 0x000fe200078e00ff */
[----:B------:R-:W-:Y:S01]  /*5fe0*/  SHF.L.U32 R0, R0, 0x10, RZ ;  /* 0x0000001000007819 */ /* 0x000fe200000006ff */
[----:B------:R-:W-:Y:S01]  /*5ff0*/  FADD.FTZ R119, R119, -R230 ;  /* 0x800000e677777221 */ /* 0x000fe20000010000 */
[----:B------:R-:W-:Y:S01]  /*6000*/  FFMA.FTZ R89, R136, R229, R231 ;  /* 0x000000e588597223 */ /* 0x000fe200000100e7 */
[----:B------:R-:W-:Y:S01]  /*6010*/  FFMA.FTZ R132, R210, R117, R90 ;  /* 0x00000075d2847223 */ /* 0x000fe2000001005a */
[----:B------:R-:W-:Y:S01]  /*6020*/  SHF.L.U32 R88, R102, 0x10, RZ ;  /* 0x0000001066587819 */ /* 0x000fe200000006ff */
[----:B------:R-:W-:Y:S01]  /*6030*/  FADD.FTZ R135, R135, -R138 ;  /* 0x8000008a87877221 */ /* 0x000fe20000010000 */
[----:B------:R-:W-:Y:S01]  /*6040*/  ISETP.GE.U32.AND P3, PT, R238, RZ, PT ;  /* 0x000000ffee00720c */ /* 0x000fe20003f66070 */
        /* <DEDUP_REMOVED lines=56> */
.L_x_1180:
[C---:B------:R-:W-:Y:S01]  /*63d0*/  PRMT R0, R103.reuse, 0x7632, R0 ;  /* 0x0000763267007816 */ /* 0x040fe20000000000 */
[-CC-:B0-----:R-:W-:Y:S01]  /*63e0*/  FFMA.FTZ R111, R136, R229.reuse, R231.reuse ;  /* 0x000000e5886f7223 */ /* 0x181fe200000100e7 */
[-C--:B------:R-:W-:Y:S01]  /*63f0*/  FFMA.FTZ R138, R138, R229.reuse, R231 ;  /* 0x000000e58a8a7223 */ /* 0x080fe200000100e7 */
[----:B------:R-:W-:Y:S01]  /*6400*/  IMAD.U32 R108, R103, 0x10000, RZ ;  /* 0x00010000676c7824 */ /* 0x000fe200078e00ff */
[----:B------:R-:W-:Y:S01]  /*6410*/  SHF.L.U32 R133, R0, 0x10, RZ ;  /* 0x0000001000857819 */ /* 0x000fe200000006ff */
[----:B------:R-:W-:Y:S01]  /*6420*/  FADD.FTZ R111, R134, -R111 ;  /* 0x8000006f866f7221 */ /* 0x000fe20000010000 */
[-CC-:B------:R-:W-:Y:S01]  /*6430*/  FFMA.FTZ R228, R228, R229.reuse, R231.reuse ;  /* 0x000000e5e4e47223 */ /* 0x180fe200000100e7 */
[C---:B------:R-:W-:Y:S01]  /*6440*/  SHF.L.U32 R0, R102.reuse, 0x10, RZ ;  /* 0x0000001066007819 */ /* 0x040fe200000006ff */
[----:B------:R-:W-:Y:S01]  /*6450*/  FADD.FTZ R135, R135, -R138 ;  /* 0x8000008a87877221 */ /* 0x000fe20000010000 */
[----:B------:R-:W-:Y:S01]  /*6460*/  PRMT R110, R102, 0x7632, R110 ;  /* 0x00007632666e7816 */ /* 0x000fe2000000006e */
[-CC-:B------:R-:W-:Y:S01]  /*6470*/  FFMA.FTZ R109, R116, R229.reuse, R231.reuse ;  /* 0x000000e5746d7223 */ /* 0x180fe200000100e7 */
[--C-:B------:R-:W-:Y:S01]  /*6480*/  FFMA.FTZ R230, R230, R229, R231.reuse ;  /* 0x000000e5e6e67223 */ /* 0x100fe200000100e7 */
[C---:B------:R-:W-:Y:S01]  /*6490*/  FFMA.FTZ R116, R210.reuse, R111, R108 ;  /* 0x0000006fd2747223 */ /* 0x040fe2000001006c */
[----:B------:R-:W-:Y:S01]  /*64a0*/  FADD.FTZ R117, R117, -R228 ;  /* 0x800000e475757221 */ /* 0x000fe20000010000 */
[----:B------:R-:W-:Y:S01]  /*64b0*/  PRMT R108, R101, 0x7632, R108 ;  /* 0x00007632656c7816 */ /* 0x000fe2000000006c */
[----:B------:R-:W-:Y:S01]  /*64c0*/  FFMA.FTZ R135, R210, R135, R0 ;  /* 0x00000087d2877223 */ /* 0x000fe20000010000 */
[----:B------:R-:W-:Y:S01]  /*64d0*/  SHF.L.U32 R111, R110, 0x10, RZ ;  /* 0x000000106e6f7819 */ /* 0x000fe200000006ff */
[----:B------:R-:W-:Y:S01]  /*64e0*/  FADD.FTZ R119, R119, -R230 ;  /* 0x800000e677777221 */ /* 0x000fe20000010000 */
[----:B------:R-:W-:Y:S01]  /*64f0*/  PRMT R0, R100, 0x7632, R0 ;  /* 0x0000763264007816 */ /* 0x000fe20000000000 */
[-CC-:B------:R-:W-:Y:S01]  /*6500*/  FFMA.FTZ R226, R226, R229.reuse, R231.reuse ;  /* 0x000000e5e2e27223 */ /* 0x180fe200000100e7 */
[-CC-:B------:R-:W-:Y:S01]  /*6510*/  FFMA.FTZ R140, R140, R229.reuse, R231.reuse ;  /* 0x000000e58c8c7223 */ /* 0x180fe200000100e7 */
[----:B------:R-:W-:Y:S01]  /*6520*/  FFMA.FTZ R142, R142, R229, R231 ;  /* 0x000000e58e8e7223 */ /* 0x000fe200000100e7 */
[----:B------:R-:W-:Y:S01]  /*6530*/  FADD.FTZ R109, R112, -R109 ;  /* 0x8000006d706d7221 */ /* 0x000fe20000010000 */
[----:B------:R-:W-:Y:S01]  /*6540*/  FFMA.FTZ R117, R210, R117, R133 ;  /* 0x00000075d2757223 */ /* 0x000fe20000010085 */
[----:B------:R-:W-:Y:S01]  /*6550*/  IMAD.U32 R112, R108, 0x10000, RZ ;  /* 0x000100006c707824 */ /* 0x000fe200078e00ff */
[----:B------:R-:W-:Y:S01]  /*6560*/  ISETP.GE.U32.AND P3, PT, R238, RZ, PT ;  /* 0x000000ffee00720c */ /* 0x000fe20003f66070 */
[----:B------:R-:W-:Y:S01]  /*6570*/  FFMA.FTZ R111, R210, R119, R111 ;  /* 0x00000077d26f7223 */ /* 0x000fe2000001006f */
[----:B------:R-:W-:Y:S01]  /*6580*/  SHF.L.U32 R110, R101, 0x10, RZ ;  /* 0x00000010656e7819 */ /* 0x000fe200000006ff */
[----:B------:R-:W-:Y:S01]  /*6590*/  FADD.FTZ R113, R113, -R226 ;  /* 0x800000e271717221 */ /* 0x000fe20000010000 */
[----:B------:R-:W-:Y:S01]  /*65a0*/  SHF.L.U32 R108, R100, 0x10, RZ ;  /* 0x00000010646c7819 */ /* 0x000fe200000006ff */
[----:B------:R-:W-:Y:S01]  /*65b0*/  FADD.FTZ R137, R137, -R140 ;  /* 0x8000008c89897221 */ /* 0x000fe20000010000 */
[----:B------:R-:W-:Y:S01]  /*65c0*/  SHF.L.U32 R0, R0, 0x10, RZ ;  /* 0x0000001000007819 */ /* 0x000fe200000006ff */
[----:B------:R-:W-:Y:S01]  /*65d0*/  FADD.FTZ R139, R139, -R142 ;  /* 0x8000008e8b8b7221 */ /* 0x000fe20000010000 */
[----:B------:R-:W-:Y:S01]  /*65e0*/  FMUL.FTZ R117, R117, UR6 ;  /* 0x0000000675757c20 */ /* 0x000fe20008410000 */
[----:B------:R-:W-:Y:S01]  /*65f0*/  FFMA.FTZ R109, R210, R109, R112 ;  /* 0x0000006dd26d7223 */ /* 0x000fe20000010070 */
[C---:B------:R-:W-:Y:S01]  /*6600*/  ISETP.GE.U32.AND.EX P3, PT, R239.reuse, 0x1000000, PT, P3 ;  /* 0x01000000ef00780c */ /* 0x040fe20003f66130 */
[----:B------:R-:W-:Y:S01]  /*6610*/  FMUL.FTZ R116, R116, UR6 ;  /* 0x0000000674747c20 */ /* 0x000fe20008410000 */
[----:B------:R-:W-:Y:S01]  /*6620*/  LOP3.LUT P4, RZ, R239, 0xff0000, RZ, 0xc0, !PT ;  /* 0x00ff0000efff7812 */ /* 0x000fe2000788c0ff */
        /* <DEDUP_REMOVED lines=28> */
.L_x_1179:
        /* <DEDUP_REMOVED lines=10> */
[C---:B------:R-:W-:Y:S01]  /*6890*/  FMUL.FTZ R108, R210.reuse, R117 ;  /* 0x00000075d26c7220 */ /* 0x040fe20000410000 */
        /* <DEDUP_REMOVED lines=48> */
.L_x_1181:
        /* <DEDUP_REMOVED lines=53> */
.L_x_1177:
        /* <DEDUP_REMOVED lines=12> */
[C---:B0-----:R-:W-:Y:S01]  /*6fb0*/  PRMT R88, R107.reuse, 0x7632, R88 ;  /* 0x000076326b587816 */ /* 0x041fe20000000058 */
[-CC-:B------:R-:W-:Y:S01]  /*6fc0*/  FFMA.FTZ R122, R122, R229.reuse, R231.reuse ;  /* 0x000000e57a7a7223 */ /* 0x180fe200000100e7 */
[----:B------:R-:W-:Y:S01]  /*6fd0*/  SHF.L.U32 R91, R107, 0x10, RZ ;  /* 0x000000106b5b7819 */ /* 0x000fe200000006ff */
        /* <DEDUP_REMOVED lines=12> */
[-CC-:B------:R-:W-:Y:S01]  /*70a0*/  FFMA.FTZ R227, R227, R229.reuse, R231.reuse ;  /* 0x000000e5e3e37223 */ /* 0x180fe200000100e7 */
[----:B------:R-:W-:Y:S01]  /*70b0*/  LOP3.LUT P4, RZ, R173, 0xff0000, RZ, 0xc0, !PT ;  /* 0x00ff0000adff7812 */ /* 0x000fe2000788c0ff */
[----:B------:R-:W-:Y:S01]  /*70c0*/  FMUL.FTZ R91, R112, UR6 ;  /* 0x00000006705b7c20 */ /* 0x000fe20008410000 */
[----:B------:R-:W-:Y:S01]  /*70d0*/  ISETP.GE.U32.AND P3, PT, R172, RZ, PT ;  /* 0x000000ffac00720c */ /* 0x000fe20003f66070 */
[-C--:B------:R-:W-:Y:S01]  /*70e0*/  FFMA.FTZ R89, R118, R229.reuse, R231 ;  /* 0x000000e576597223 */ /* 0x080fe200000100e7 */
[----:B------:R-:W-:Y:S01]  /*70f0*/  FSEL R111, R88, RZ, P6 ;  /* 0x000000ff586f7208 */ /* 0x000fe20003000000 */
[----:B------:R-:W-:Y:S01]  /*7100*/  FADD.FTZ R227, R126, -R227 ;  /* 0x800000e37ee37221 */ /* 0x000fe20000010000 */
[----:B------:R-:W-:Y:S01]  /*7110*/  ISETP.GE.U32.AND.EX P1, PT, R237, 0x1000000, PT, P1 ;  /* 0x01000000ed00780c */ /* 0x000fe20003f26110 */
[-CC-:B------:R-:W-:Y:S01]  /*7120*/  FFMA.FTZ R0, R129, R229.reuse, R231.reuse ;  /* 0x000000e581007223 */ /* 0x180fe200000100e7 */
[----:B------:R-:W-:Y:S01]  /*7130*/  FSEL R95, R88, RZ, P4 ;  /* 0x000000ff585f7208 */ /* 0x000fe20002000000 */
[----:B------:R-:W-:Y:S01]  /*7140*/  FMUL.FTZ R90, R121, UR6 ;  /* 0x00000006795a7c20 */ /* 0x000fe20008410000 */
[----:B------:R-:W-:Y:S01]  /*7150*/  ISETP.GE.U32.AND.EX P3, PT, R173, 0x1000000, PT, P3 ;  /* 0x01000000ad00780c */ /* 0x000fe20003f66130 */
[-C--:B------:R-:W-:Y:S01]  /*7160*/  FFMA.FTZ R120, R120, R229.reuse, R231 ;  /* 0x000000e578787223 */ /* 0x080fe200000100e7 */
[----:B------:R-:W-:Y:S01]  /*7170*/  PRMT R88, R106, 0x7632, R88 ;  /* 0x000076326a587816 */ /* 0x000fe20000000058 */
[----:B------:R-:W-:Y:S01]  /*7180*/  FADD.FTZ R125, R125, -R0 ;  /* 0x800000007d7d7221 */ /* 0x000fe20000010000 */
[C---:B------:R-:W-:Y:S01]  /*7190*/  FSEL R116, R91.reuse, RZ, P1 ;  /* 0x000000ff5b747208 */ /* 0x040fe20000800000 */
[----:B------:R-:W-:Y:S01]  /*71a0*/  FADD.FTZ R89, R114, -R89 ;  /* 0x8000005972597221 */ /* 0x000fe20000010000 */
[----:B------:R-:W-:Y:S01]  /*71b0*/  FSEL R118, R91, RZ, P3 ;  /* 0x000000ff5b767208 */ /* 0x000fe20001800000 */
[----:B------:R-:W-:Y:S01]  /*71c0*/  FFMA.FTZ R225, R225, R229, R231 ;  /* 0x000000e5e1e17223 */ /* 0x000fe200000100e7 */
[----:B------:R-:W-:Y:S01]  /*71d0*/  SHF.L.U32 R91, R88, 0x10, RZ ;  /* 0x00000010585b7819 */ /* 0x000fe200000006ff */
[----:B------:R-:W-:Y:S01]  /*71e0*/  FADD.FTZ R115, R115, -R120 ;  /* 0x8000007873737221 */ /* 0x000fe20000010000 */
[----:B------:R-:W-:Y:S01]  /*71f0*/  LOP3.LUT P5, RZ, R237, 0xff, RZ, 0xc0, !PT ;  /* 0x000000ffedff7812 */ /* 0x000fe200078ac0ff */
[----:B------:R-:W-:Y:S01]  /*7200*/  FADD.FTZ R225, R124, -R225 ;  /* 0x800000e17ce17221 */ /* 0x000fe20000010000 */
[----:B------:R-:W-:Y:S01]  /*7210*/  LOP3.LUT P6, RZ, R173, 0xff, RZ, 0xc0, !PT ;  /* 0x000000ffadff7812 */ /* 0x000fe200078cc0ff */
[----:B------:R-:W-:Y:S01]  /*7220*/  FFMA.FTZ R108, R210, R227, R91 ;  /* 0x000000e3d26c7223 */ /* 0x000fe2000001005b */
[----:B------:R-:W-:-:S02]  /*7230*/  PRMT R88, R105, 0x7632, R88 ;  /* 0x0000763269587816 */ /* 0x000fc40000000058 */
[----:B------:R-:W-:Y:S01]  /*7240*/  LOP3.LUT P4, RZ, R237, 0xff00, RZ, 0xc0, !PT ;  /* 0x0000ff00edff7812 */ /* 0x000fe2000788c0ff */
[----:B------:R-:W-:Y:S01]  /*7250*/  FMUL.FTZ R93, R108, UR6 ;  /* 0x000000066c5d7c20 */ /* 0x000fe20008410000 */
[----:B------:R-:W-:Y:S02]  /*7260*/  SHF.L.U32 R91, R105, 0x10, RZ ;  /* 0x00000010695b7819 */ /* 0x000fe400000006ff */
[C---:B------:R-:W-:Y:S02]  /*7270*/  FSEL R110, R90.reuse, RZ, P5 ;  /* 0x000000ff5a6e7208 */ /* 0x040fe40002800000 */
[----:B------:R-:W-:Y:S01]  /*7280*/  FSEL R94, R90, RZ, P6 ;  /* 0x000000ff5a5e7208 */ /* 0x000fe20003000000 */
[----:B------:R-:W-:Y:S01]  /*7290*/  IMAD.U32 R90, R88, 0x10000, RZ ;  /* 0x00010000585a7824 */ /* 0x000fe200078e00ff */
[----:B------:R-:W-:Y:S01]  /*72a0*/  PRMT R0, R104, 0x7632, R0 ;  /* 0x0000763268007816 */ /* 0x000fe20000000000 */
[----:B------:R-:W-:Y:S01]  /*72b0*/  FFMA.FTZ R89, R210, R89, R91 ;  /* 0x00000059d2597223 */ /* 0x000fe2000001005b */
[----:B------:R-:W-:Y:S01]  /*72c0*/  SHF.L.U32 R88, R104, 0x10, RZ ;  /* 0x0000001068587819 */ /* 0x000fe200000006ff */
[----:B------:R-:W-:Y:S01]  /*72d0*/  FFMA.FTZ R92, R210, R125, R90 ;  /* 0x0000007dd25c7223 */ /* 0x000fe2000001005a */
[----:B------:R-:W-:-:S02]  /*72e0*/  FSEL R109, R93, RZ, P4 ;  /* 0x000000ff5d6d7208 */ /* 0x000fc40002000000 */
[----:B------:R-:W-:Y:S01]  /*72f0*/  SHF.L.U32 R0, R0, 0x10, RZ ;  /* 0x0000001000007819 */ /* 0x000fe200000006ff */
[----:B------:R-:W-:Y:S01]  /*7300*/  FFMA.FTZ R115, R210, R115, R88 ;  /* 0x00000073d2737223 */ /* 0x000fe20000010058 */
[----:B------:R-:W-:Y:S01]  /*7310*/  LOP3.LUT P4, RZ, R173, 0xff00, RZ, 0xc0, !PT ;  /* 0x0000ff00adff7812 */ /* 0x000fe2000788c0ff */
[----:B------:R-:W-:Y:S01]  /*7320*/  FMUL.FTZ R88, R89, UR6 ;  /* 0x0000000659587c20 */ /* 0x000fe20008410000 */
[----:B------:R-:W-:Y:S01]  /*7330*/  LOP3.LUT P1, RZ, R236, 0xff0000, RZ, 0xc0, !PT ;  /* 0x00ff0000ecff7812 */ /* 0x000fe2000782c0ff */
[----:B------:R-:W-:Y:S01]  /*7340*/  FFMA.FTZ R0, R210, R225, R0 ;  /* 0x000000e1d2007223 */ /* 0x000fe20000010000 */
[----:B------:R-:W-:Y:S02]  /*7350*/  FSEL R93, R93, RZ, P4 ;  /* 0x000000ff5d5d7208 */ /* 0x000fe40002000000 */
[----:B------:R-:W-:Y:S01]  /*7360*/  F2FP.BF16.F32.PACK_AB R90, R108, R121 ;  /* 0x000000796c5a723e */ /* 0x000fe200000010ff */
[----:B------:R-:W-:Y:S01]  /*7370*/  FMUL.FTZ R108, R92, UR6 ;  /* 0x000000065c6c7c20 */ /* 0x000fe20008410000 */
[----:B------:R-:W-:-:S02]  /*7380*/  LOP3.LUT P4, RZ, R172, 0xff0000, RZ, 0xc0, !PT ;  /* 0x00ff0000acff7812 */ /* 0x000fc4000788c0ff */
[----:B------:R-:W-:Y:S02]  /*7390*/  LOP3.LUT P3, RZ, R236, 0xff000000, RZ, 0xc0, !PT ;  /* 0xff000000ecff7812 */ /* 0x000fe4000786c0ff */
[----:B------:R-:W-:Y:S02]  /*73a0*/  F2FP.BF16.F32.PACK_AB R94, R93, R94 ;  /* 0x0000005e5d5e723e */ /* 0x000fe400000010ff */
[----:B------:R-:W-:Y:S02]  /*73b0*/  F2FP.BF16.F32.PACK_AB R110, R109, R110 ;  /* 0x0000006e6d6e723e */ /* 0x000fe400000010ff */
[----:B------:R-:W-:Y:S02]  /*73c0*/  FSEL R109, R88, RZ, P1 ;  /* 0x000000ff586d7208 */ /* 0x000fe40000800000 */
[----:B------:R-:W-:Y:S01]  /*73d0*/  F2FP.BF16.F32.PACK_AB R89, R92, R89 ;  /* 0x000000595c59723e */ /* 0x000fe200000010ff */
[----:B------:R-:W-:Y:S01]  /*73e0*/  FMUL.FTZ R92, R0, UR6 ;  /* 0x00000006005c7c20 */ /* 0x000fe20008410000 */
[----:B------:R-:W-:-:S02]  /*73f0*/  FSEL R93, R88, RZ, P4 ;  /* 0x000000ff585d7208 */ /* 0x000fc40002000000 */
[----:B------:R-:W-:Y:S01]  /*7400*/  F2FP.BF16.F32.PACK_AB R88, R0, R115 ;  /* 0x000000730058723e */ /* 0x000fe200000010ff */
[----:B------:R-:W-:Y:S01]  /*7410*/  FMUL.FTZ R115, R115, UR6 ;  /* 0x0000000673737c20 */ /* 0x000fe20008410000 */
[----:B------:R-:W-:Y:S02]  /*7420*/  LOP3.LUT P5, RZ, R236, 0xff00, RZ, 0xc0, !PT ;  /* 0x0000ff00ecff7812 */ /* 0x000fe400078ac0ff */
[C---:B------:R-:W-:Y:S02]  /*7430*/  LOP3.LUT P1, RZ, R172.reuse, 0xff000000, RZ, 0xc0, !PT ;  /* 0xff000000acff7812 */ /* 0x040fe4000782c0ff */
        /* <DEDUP_REMOVED lines=17> */
.L_x_1184:
[----:B0-----:R-:W-:Y:S01]  /*7550*/  PRMT R92, R107, 0x7632, R92 ;  /* 0x000076326b5c7816 */ /* 0x001fe2000000005c */
[-CC-:B------:R-:W-:Y:S01]  /*7560*/  FFMA.FTZ R127, R127, R229.reuse, R231.reuse ;  /* 0x000000e57f7f7223 */ /* 0x180fe200000100e7 */
[-CC-:B------:R-:W-:Y:S01]  /*7570*/  FFMA.FTZ R232, R232, R229.reuse, R231.reuse ;  /* 0x000000e5e8e87223 */ /* 0x180fe200000100e7 */
[----:B------:R-:W-:Y:S01]  /*7580*/  FFMA.FTZ R122, R122, R229, R231 ;  /* 0x000000e57a7a7223 */ /* 0x000fe200000100e7 */
[----:B------:R-:W-:Y:S01]  /*7590*/  SHF.L.U32 R95, R92, 0x10, RZ ;  /* 0x000000105c5f7819 */ /* 0x000fe200000006ff */
[----:B------:R-:W-:Y:S01]  /*75a0*/  FADD.FTZ R127, R128, -R127 ;  /* 0x8000007f807f7221 */ /* 0x000fe20000010000 */
[----:B------:R-:W-:Y:S01]  /*75b0*/  FADD.FTZ R123, R123, -R232 ;  /* 0x800000e87b7b7221 */ /* 0x000fe20000010000 */
[----:B------:R-:W-:Y:S01]  /*75c0*/  IMAD.U32 R94, R107, 0x10000, RZ ;  /* 0x000100006b5e7824 */ /* 0x000fe200078e00ff */
[----:B------:R-:W-:Y:S01]  /*75d0*/  SHF.L.U32 R92, R106, 0x10, RZ ;  /* 0x000000106a5c7819 */ /* 0x000fe200000006ff */
[----:B------:R-:W-:Y:S01]  /*75e0*/  FADD.FTZ R121, R121, -R122 ;  /* 0x8000007a79797221 */ /* 0x000fe20000010000 */
[C---:B------:R-:W-:Y:S01]  /*75f0*/  FFMA.FTZ R95, R210.reuse, R127, R95 ;  /* 0x0000007fd25f7223 */ /* 0x040fe2000001005f */
[C---:B------:R-:W-:Y:S01]  /*7600*/  FFMA.FTZ R94, R210.reuse, R123, R94 ;  /* 0x0000007bd25e7223 */ /* 0x040fe2000001005e */
[----:B------:R-:W-:Y:S01]  /*7610*/  LOP3.LUT P3, RZ, R237, 0xff0000, RZ, 0xc0, !PT ;  /* 0x00ff0000edff7812 */ /* 0x000fe2000786c0ff */
[----:B------:R-:W-:Y:S01]  /*7620*/  FFMA.FTZ R92, R210, R121, R92 ;  /* 0x00000079d25c7223 */ /* 0x000fe2000001005c */
[----:B------:R-:W-:Y:S01]  /*7630*/  FMUL.FTZ R109, R95, UR6 ;  /* 0x000000065f6d7c20 */ /* 0x000fe20008410000 */
[----:B------:R-:W-:Y:S01]  /*7640*/  FMUL.FTZ R95, R94, UR6 ;  /* 0x000000065e5f7c20 */ /* 0x000fe20008410000 */
[----:B------:R-:W-:Y:S01]  /*7650*/  LOP3.LUT P6, RZ, R173, 0xff0000, RZ, 0xc0, !PT ;  /* 0x00ff0000adff7812 */ /* 0x000fe200078cc0ff */
[----:B------:R-:W-:Y:S01]  /*7660*/  FMUL.FTZ R94, R92, UR6 ;  /* 0x000000065c5e7c20 */ /* 0x000fe20008410000 */
[----:B------:R-:W-:Y:S01]  /*7670*/  PRMT R92, R106, 0x7632, R92 ;  /* 0x000076326a5c7816 */ /* 0x000fe2000000005c */
[-CC-:B------:R-:W-:Y:S01]  /*7680*/  FFMA.FTZ R227, R227, R229.reuse, R231.reuse ;  /* 0x000000e5e3e37223 */ /* 0x180fe200000100e7 */
[C---:B------:R-:W-:Y:S01]  /*7690*/  FSEL R111, R95.reuse, RZ, P3 ;  /* 0x000000ff5f6f7208 */ /* 0x040fe20001800000 */
[-C--:B------:R-:W-:Y:S01]  /*76a0*/  FFMA.FTZ R93, R118, R229.reuse, R231 ;  /* 0x000000e5765d7223 */ /* 0x080fe200000100e7 */
[----:B------:R-:W-:Y:S01]  /*76b0*/  FSEL R108, R95, RZ, P6 ;  /* 0x000000ff5f6c7208 */ /* 0x000fe20003000000 */
[----:B------:R-:W-:Y:S01]  /*76c0*/  FADD.FTZ R227, R126, -R227 ;  /* 0x800000e37ee37221 */ /* 0x000fe20000010000 */
[----:B------:R-:W-:Y:S01]  /*76d0*/  ISETP.GE.U32.AND P1, PT, R236, RZ, PT ;  /* 0x000000ffec00720c */ /* 0x000fe20003f26070 */
[----:B------:R-:W-:Y:S01]  /*76e0*/  FFMA.FTZ R0, R129, R229, R231 ;  /* 0x000000e581007223 */ /* 0x000fe200000100e7 */
[----:B------:R-:W-:Y:S01]  /*76f0*/  SHF.L.U32 R95, R92, 0x10, RZ ;  /* 0x000000105c5f7819 */ /* 0x000fe200000006ff */
[----:B------:R-:W-:Y:S01]  /*7700*/  FADD.FTZ R93, R114, -R93 ;  /* 0x8000005d725d7221 */ /* 0x000fe20000010000 */
[----:B------:R-:W-:Y:S01]  /*7710*/  ISETP.GE.U32.AND.EX P5, PT, R237, 0x1000000, PT, P1 ;  /* 0x01000000ed00780c */ /* 0x000fe20003fa6110 */
[----:B------:R-:W-:Y:S01]  /*7720*/  FADD.FTZ R125, R125, -R0 ;  /* 0x800000007d7d7221 */ /* 0x000fe20000010000 */
[----:B------:R-:W-:Y:S01]  /*7730*/  ISETP.GE.U32.AND P1, PT, R172, RZ, PT ;  /* 0x000000ffac00720c */ /* 0x000fe20003f26070 */
[C---:B------:R-:W-:Y:S01]  /*7740*/  FFMA.FTZ R227, R210.reuse, R227, R95 ;  /* 0x000000e3d2e37223 */ /* 0x040fe2000001005f */
[----:B------:R-:W-:Y:S01]  /*7750*/  SHF.L.U32 R95, R105, 0x10, RZ ;  /* 0x00000010695f7819 */ /* 0x000fe200000006ff */
[----:B------:R-:W-:Y:S01]  /*7760*/  FFMA.FTZ R225, R225, R229, R231 ;  /* 0x000000e5e1e17223 */ /* 0x000fe200000100e7 */
[----:B------:R-:W-:Y:S01]  /*7770*/  PRMT R92, R105, 0x7632, R92 ;  /* 0x00007632695c7816 */ /* 0x000fe2000000005c */
[----:B------:R-:W-:Y:S01]  /*7780*/  FMUL.FTZ R227, R227, UR6 ;  /* 0x00000006e3e37c20 */ /* 0x000fe20008410000 */
[----:B------:R-:W-:Y:S01]  /*7790*/  ISETP.GE.U32.AND.EX P1, PT, R173, 0x1000000, PT, P1 ;  /* 0x01000000ad00780c */ /* 0x000fe20003f26110 */
[----:B------:R-:W-:Y:S01]  /*77a0*/  FFMA.FTZ R93, R210, R93, R95 ;  /* 0x0000005dd25d7223 */ /* 0x000fe2000001005f */
[----:B------:R-:W-:Y:S01]  /*77b0*/  LOP3.LUT P3, RZ, R237, 0xff00, RZ, 0xc0, !PT ;  /* 0x0000ff00edff7812 */ /* 0x000fe2000786c0ff */
[----:B------:R-:W-:Y:S01]  /*77c0*/  IMAD.U32 R95, R92, 0x10000, RZ ;  /* 0x000100005c5f7824 */ /* 0x000fe200078e00ff */
[----:B------:R-:W-:Y:S01]  /*77d0*/  PRMT R0, R104, 0x7632, R0 ;  /* 0x0000763268007816 */ /* 0x000fe20000000000 */
[----:B------:R-:W-:Y:S01]  /*77e0*/  FFMA.FTZ R120, R120, R229, R231 ;  /* 0x000000e578787223 */ /* 0x000fe200000100e7 */
[C---:B------:R-:W-:Y:S01]  /*77f0*/  FSEL R112, R109.reuse, RZ, P5 ;  /* 0x000000ff6d707208 */ /* 0x040fe20002800000 */
[----:B------:R-:W-:Y:S01]  /*7800*/  FADD.FTZ R225, R124, -R225 ;  /* 0x800000e17ce17221 */ /* 0x000fe20000010000 */
[----:B------:R-:W-:Y:S01]  /*7810*/  FSEL R113, R109, RZ, P1 ;  /* 0x000000ff6d717208 */ /* 0x000fe20000800000 */
[----:B------:R-:W-:Y:S01]  /*7820*/  FFMA.FTZ R125, R210, R125, R95 ;  /* 0x0000007dd27d7223 */ /* 0x000fe2000001005f */
[----:B------:R-:W-:Y:S01]  /*7830*/  LOP3.LUT P4, RZ, R237, 0xff, RZ, 0xc0, !PT ;  /* 0x000000ffedff7812 */ /* 0x000fe2000788c0ff */
[----:B------:R-:W-:Y:S01]  /*7840*/  FADD.FTZ R115, R115, -R120 ;  /* 0x8000007873737221 */ /* 0x000fe20000010000 */
[----:B------:R-:W-:Y:S01]  /*7850*/  FSEL R109, R227, RZ, P3 ;  /* 0x000000ffe36d7208 */ /* 0x000fe20001800000 */
[----:B------:R-:W-:Y:S01]  /*7860*/  FMUL.FTZ R93, R93, UR6 ;  /* 0x000000065d5d7c20 */ /* 0x000fe20008410000 */
[----:B------:R-:W-:Y:S01]  /*7870*/  SHF.L.U32 R0, R0, 0x10, RZ ;  /* 0x0000001000007819 */ /* 0x000fe200000006ff */
[----:B------:R-:W-:Y:S01]  /*7880*/  FMUL.FTZ R125, R125, UR6 ;  /* 0x000000067d7d7c20 */ /* 0x000fe20008410000 */
[----:B------:R-:W-:-:S02]  /*7890*/  LOP3.LUT P3, RZ, R173, 0xff00, RZ, 0xc0, !PT ;  /* 0x0000ff00adff7812 */ /* 0x000fc4000786c0ff */
[----:B------:R-:W-:Y:S01]  /*78a0*/  SHF.L.U32 R92, R104, 0x10, RZ ;  /* 0x00000010685c7819 */ /* 0x000fe200000006ff */
[----:B------:R-:W-:Y:S01]  /*78b0*/  FFMA.FTZ R0, R210, R225, R0 ;  /* 0x000000e1d2007223 */ /* 0x000fe20000010000 */
[----:B------:R-:W-:Y:S02]  /*78c0*/  FSEL R110, R94, RZ, P4 ;  /* 0x000000ff5e6e7208 */ /* 0x000fe40002000000 */
[----:B------:R-:W-:Y:S01]  /*78d0*/  LOP3.LUT P6, RZ, R236, 0xff0000, RZ, 0xc0, !PT ;  /* 0x00ff0000ecff7812 */ /* 0x000fe200078cc0ff */
[----:B------:R-:W-:Y:S01]  /*78e0*/  FFMA.FTZ R92, R210, R115, R92 ;  /* 0x00000073d25c7223 */ /* 0x000fe2000001005c */
[----:B------:R-:W-:Y:S01]  /*78f0*/  FSEL R227, R227, RZ, P3 ;  /* 0x000000ffe3e37208 */ /* 0x000fe20001800000 */
[----:B------:R-:W-:Y:S01]  /*7900*/  FMUL.FTZ R0, R0, UR6 ;  /* 0x0000000600007c20 */ /* 0x000fe20008410000 */
[----:B------:R-:W-:Y:S01]  /*7910*/  LOP3.LUT P3, RZ, R172, 0xff0000, RZ, 0xc0, !PT ;  /* 0x00ff0000acff7812 */ /* 0x000fe2000786c0ff */
[----:B------:R-:W-:Y:S01]  /*7920*/  FMUL.FTZ R92, R92, UR6 ;  /* 0x000000065c5c7c20 */ /* 0x000fe20008410000 */
[----:B------:R-:W-:-:S02]  /*7930*/  LOP3.LUT P5, RZ, R173, 0xff, RZ, 0xc0, !PT ;  /* 0x000000ffadff7812 */ /* 0x000fc400078ac0ff */
[----:B------:R-:W-:Y:S02]  /*7940*/  LOP3.LUT P1, RZ, R236, 0xff000000, RZ, 0xc0, !PT ;  /* 0xff000000ecff7812 */ /* 0x000fe4000782c0ff */
[----:B------:R-:W-:Y:S02]  /*7950*/  F2FP.BF16.F32.PACK_AB R110, R109, R110 ;  /* 0x0000006e6d6e723e */ /* 0x000fe400000010ff */
[C---:B------:R-:W-:Y:S02]  /*7960*/  FSEL R109, R93.reuse, RZ, P6 ;  /* 0x000000ff5d6d7208 */ /* 0x040fe40003000000 */
[----:B------:R-:W-:Y:S02]  /*7970*/  F2FP.BF16.F32.PACK_AB R111, R112, R111 ;  /* 0x0000006f706f723e */ /* 0x000fe400000010ff */
[----:B------:R-:W-:Y:S02]  /*7980*/  FSEL R93, R93, RZ, P3 ;  /* 0x000000ff5d5d7208 */ /* 0x000fe40001800000 */
[----:B------:R-:W-:-:S02]  /*7990*/  LOP3.LUT P4, RZ, R236, 0xff00, RZ, 0xc0, !PT ;  /* 0x0000ff00ecff7812 */ /* 0x000fc4000788c0ff */
[----:B------:R-:W-:Y:S02]  /*79a0*/  FSEL R94, R94, RZ, P5 ;  /* 0x000000ff5e5e7208 */ /* 0x000fe40002800000 */
[----:B------:R-:W-:Y:S02]  /*79b0*/  LOP3.LUT P3, RZ, R172, 0xff00, RZ, 0xc0, !PT ;  /* 0x0000ff00acff7812 */ /* 0x000fe4000786c0ff */
[----:B------:R-:W-:Y:S02]  /*79c0*/  FSEL R112, R125, RZ, P1 ;  /* 0x000000ff7d707208 */ /* 0x000fe40000800000 */
[----:B------:R-:W-:Y:S02]  /*79d0*/  LOP3.LUT P5, RZ, R236, 0xff, RZ, 0xc0, !PT ;  /* 0x000000ffecff7812 */ /* 0x000fe400078ac0ff */
[C---:B------:R-:W-:Y:S02]  /*79e0*/  LOP3.LUT P6, RZ, R172.reuse, 0xff000000, RZ, 0xc0, !PT ;  /* 0xff000000acff7812 */ /* 0x040fe400078cc0ff */
[----:B------:R-:W-:-:S02]  /*79f0*/  LOP3.LUT P1, RZ, R172, 0xff, RZ, 0xc0, !PT ;  /* 0x000000ffacff7812 */ /* 0x000fc4000782c0ff */
        /* <DEDUP_REMOVED lines=12> */
.L_x_1183:
        /* <DEDUP_REMOVED lines=28> */
[----:B------:R-:W-:Y:S01]  /*7c80*/  FSEL R110, R0, RZ, P5 ;  /* 0x000000ff006e7208 */ /* 0x000fe20002800000 */
[----:B------:R-:W-:Y:S01]  /*7c90*/  FADD.FTZ R89, R114, -R89 ;  /* 0x8000005972597221 */ /* 0x000fe20000010000 */
[----:B------:R-:W-:Y:S01]  /*7ca0*/  FSEL R94, R0, RZ, P6 ;  /* 0x000000ff005e7208 */ /* 0x000fe20003000000 */
[----:B------:R-:W-:Y:S01]  /*7cb0*/  FMUL.FTZ R0, R95, UR6 ;  /* 0x000000065f007c20 */ /* 0x000fe20008410000 */
[----:B------:R-:W-:Y:S01]  /*7cc0*/  LOP3.LUT P4, RZ, R237, 0xff00, RZ, 0xc0, !PT ;  /* 0x0000ff00edff7812 */ /* 0x000fe2000788c0ff */
        /* <DEDUP_REMOVED lines=47> */
.L_x_1186:
[-CC-:B------:R-:W-:Y:S01]  /*7fc0*/  FFMA.FTZ R232, R232, R229.reuse, R231.reuse ;  /* 0x000000e5e8e87223 */ /* 0x180fe200000100e7 */
[-CC-:B------:R-:W-:Y:S01]  /*7fd0*/  FFMA.FTZ R227, R227, R229.reuse, R231.reuse ;  /* 0x000000e5e3e37223 */ /* 0x180fe200000100e7 */
[-CC-:B------:R-:W-:Y:S01]  /*7fe0*/  FFMA.FTZ R122, R122, R229.reuse, R231.reuse ;  /* 0x000000e57a7a7223 */ /* 0x180fe200000100e7 */
[----:B------:R-:W-:Y:S01]  /*7ff0*/  FFMA.FTZ R127, R127, R229, R231 ;  /* 0x000000e57f7f7223 */ /* 0x000fe200000100e7 */
[----:B------:R-:W-:Y:S01]  /*8000*/  FADD.FTZ R123, R123, -R232 ;  /* 0x800000e87b7b7221 */ /* 0x000fe20000010000 */
[----:B------:R-:W-:Y:S01]  /*8010*/  FADD.FTZ R227, R126, -R227 ;  /* 0x800000e37ee37221 */ /* 0x000fe20000010000 */
[----:B------:R-:W-:Y:S01]  /*8020*/  FADD.FTZ R121, R121, -R122 ;  /* 0x8000007a79797221 */ /* 0x000fe20000010000 */
[----:B------:R-:W-:Y:S01]  /*8030*/  LOP3.LUT P3, RZ, R237, 0xff0000, RZ, 0xc0, !PT ;  /* 0x00ff0000edff7812 */ /* 0x000fe2000786c0ff */
[C---:B------:R-:W-:Y:S01]  /*8040*/  FMUL.FTZ R123, R210.reuse, R123 ;  /* 0x0000007bd27b7220 */ /* 0x040fe20000410000 */
[----:B------:R-:W-:Y:S01]  /*8050*/  FMUL.FTZ R227, R210, R227 ;  /* 0x000000e3d2e37220 */ /* 0x000fe20000410000 */
[-C--:B0-----:R-:W-:Y:S01]  /*8060*/  FFMA.FTZ R93, R118, R229.reuse, R231 ;  /* 0x000000e5765d7223 */ /* 0x081fe200000100e7 */
[----:B------:R-:W-:Y:S01]  /*8070*/  FADD.FTZ R127, R128, -R127 ;  /* 0x8000007f807f7221 */ /* 0x000fe20000010000 */
[----:B------:R-:W-:Y:S01]  /*8080*/  FMUL.FTZ R123, R123, UR6 ;  /* 0x000000067b7b7c20 */ /* 0x000fe20008410000 */
[----:B------:R-:W-:Y:S01]  /*8090*/  ISETP.GE.U32.AND P1, PT, R236, RZ, PT ;  /* 0x000000ffec00720c */ /* 0x000fe20003f26070 */
[----:B------:R-:W-:Y:S01]  /*80a0*/  FFMA.FTZ R0, R129, R229, R231 ;  /* 0x000000e581007223 */ /* 0x000fe200000100e7 */
[C---:B------:R-:W-:Y:S01]  /*80b0*/  FMUL.FTZ R121, R210.reuse, R121 ;  /* 0x00000079d2797220 */ /* 0x040fe20000410000 */
[----:B------:R-:W-:Y:S01]  /*80c0*/  FMUL.FTZ R227, R227, UR6 ;  /* 0x00000006e3e37c20 */ /* 0x000fe20008410000 */
[----:B------:R-:W-:Y:S01]  /*80d0*/  FSEL R111, R123, RZ, P3 ;  /* 0x000000ff7b6f7208 */ /* 0x000fe20001800000 */
[----:B------:R-:W-:Y:S01]  /*80e0*/  FMUL.FTZ R127, R210, R127 ;  /* 0x0000007fd27f7220 */ /* 0x000fe20000410000 */
[C---:B------:R-:W-:Y:S01]  /*80f0*/  ISETP.GE.U32.AND.EX P5, PT, R237.reuse, 0x1000000, PT, P1 ;  /* 0x01000000ed00780c */ /* 0x040fe20003fa6110 */
[----:B------:R-:W-:Y:S01]  /*8100*/  FADD.FTZ R93, R114, -R93 ;  /* 0x8000005d725d7221 */ /* 0x000fe20000010000 */
[----:B------:R-:W-:Y:S01]  /*8110*/  LOP3.LUT P3, RZ, R237, 0xff00, RZ, 0xc0, !PT ;  /* 0x0000ff00edff7812 */ /* 0x000fe2000786c0ff */
[-CC-:B------:R-:W-:Y:S01]  /*8120*/  FFMA.FTZ R225, R225, R229.reuse, R231.reuse ;  /* 0x000000e5e1e17223 */ /* 0x180fe200000100e7 */
[----:B------:R-:W-:Y:S01]  /*8130*/  ISETP.GE.U32.AND P1, PT, R172, RZ, PT ;  /* 0x000000ffac00720c */ /* 0x000fe20003f26070 */
[----:B------:R-:W-:Y:S01]  /*8140*/  FADD.FTZ R125, R125, -R0 ;  /* 0x800000007d7d7221 */ /* 0x000fe20000010000 */
[----:B------:R-:W-:Y:S01]  /*8150*/  FFMA.FTZ R120, R120, R229, R231 ;  /* 0x000000e578787223 */ /* 0x000fe200000100e7 */
[----:B------:R-:W-:Y:S01]  /*8160*/  FMUL.FTZ R121, R121, UR6 ;  /* 0x0000000679797c20 */ /* 0x000fe20008410000 */
[----:B------:R-:W-:Y:S01]  /*8170*/  LOP3.LUT P6, RZ, R173, 0xff0000, RZ, 0xc0, !PT ;  /* 0x00ff0000adff7812 */ /* 0x000fe200078cc0ff */
[----:B------:R-:W-:Y:S01]  /*8180*/  FMUL.FTZ R127, R127, UR6 ;  /* 0x000000067f7f7c20 */ /* 0x000fe20008410000 */
[----:B------:R-:W-:Y:S01]  /*8190*/  LOP3.LUT P4, RZ, R237, 0xff, RZ, 0xc0, !PT ;  /* 0x000000ffedff7812 */ /* 0x000fe2000788c0ff */
[----:B------:R-:W-:Y:S01]  /*81a0*/  FMUL.FTZ R93, R210, R93 ;  /* 0x0000005dd25d7220 */ /* 0x000fe20000410000 */
[----:B------:R-:W-:Y:S01]  /*81b0*/  FSEL R109, R227, RZ, P3 ;  /* 0x000000ffe36d7208 */ /* 0x000fe20001800000 */
[----:B------:R-:W-:Y:S01]  /*81c0*/  FADD.FTZ R225, R124, -R225 ;  /* 0x800000e17ce17221 */ /* 0x000fe20000010000 */
[C---:B------:R-:W-:Y:S01]  /*81d0*/  ISETP.GE.U32.AND.EX P1, PT, R173.reuse, 0x1000000, PT, P1 ;  /* 0x01000000ad00780c */ /* 0x040fe20003f26110 */
[C---:B------:R-:W-:Y:S01]  /*81e0*/  FMUL.FTZ R125, R210.reuse, R125 ;  /* 0x0000007dd27d7220 */ /* 0x040fe20000410000 */
[----:B------:R-:W-:Y:S01]  /*81f0*/  LOP3.LUT P3, RZ, R173, 0xff00, RZ, 0xc0, !PT ;  /* 0x0000ff00adff7812 */ /* 0x000fe2000786c0ff */
        /* <DEDUP_REMOVED lines=15> */
[----:B------:R-:W-:Y:S02]  /*82f0*/  LOP3.LUT P3, RZ, R172, 0xff0000, RZ, 0xc0, !PT ;  /* 0x00ff0000acff7812 */ /* 0x000fe4000786c0ff */
[----:B------:R-:W-:Y:S02]  /*8300*/  F2FP.BF16.F32.PACK_AB R110, R109, R110 ;  /* 0x0000006e6d6e723e */ /* 0x000fe400000010ff */
[----:B------:R-:W-:Y:S02]  /*8310*/  FSEL R109, R93, RZ, P6 ;  /* 0x000000ff5d6d7208 */ /* 0x000fe40003000000 */
[----:B------:R-:W-:Y:S02]  /*8320*/  LOP3.LUT P4, RZ, R236, 0xff00, RZ, 0xc0, !PT ;  /* 0x0000ff00ecff7812 */ /* 0x000fe4000788c0ff */
[----:B------:R-:W-:-:S02]  /*8330*/  FSEL R94, R121, RZ, P5 ;  /* 0x000000ff795e7208 */ /* 0x000fc40002800000 */
[----:B------:R-:W-:Y:S02]  /*8340*/  FSEL R93, R93, RZ, P3 ;  /* 0x000000ff5d5d7208 */ /* 0x000fe40001800000 */
[----:B------:R-:W-:Y:S02]  /*8350*/  FSEL R0, R125, RZ, P1 ;  /* 0x000000ff7d007208 */ /* 0x000fe40000800000 */
[----:B------:R-:W-:Y:S02]  /*8360*/  LOP3.LUT P5, RZ, R236, 0xff, RZ, 0xc0, !PT ;  /* 0x000000ffecff7812 */ /* 0x000fe400078ac0ff */
[C---:B------:R-:W-:Y:S02]  /*8370*/  LOP3.LUT P6, RZ, R172.reuse, 0xff000000, RZ, 0xc0, !PT ;  /* 0xff000000acff7812 */ /* 0x040fe400078cc0ff */
[C---:B------:R-:W-:Y:S02]  /*8380*/  LOP3.LUT P3, RZ, R172.reuse, 0xff00, RZ, 0xc0, !PT ;  /* 0x0000ff00acff7812 */ /* 0x040fe4000786c0ff */
[----:B------:R-:W-:-:S02]  /*8390*/  LOP3.LUT P1, RZ, R172, 0xff, RZ, 0xc0, !PT ;  /* 0x000000ffacff7812 */ /* 0x000fc4000782c0ff */
[----:B------:R-:W-:Y:S02]  /*83a0*/  F2FP.BF16.F32.PACK_AB R95, R108, R95 ;  /* 0x0000005f6c5f723e */ /* 0x000fe400000010ff */
[----:B------:R-:W-:Y:S02]  /*83b0*/  F2FP.BF16.F32.PACK_AB R111, R92, R111 ;  /* 0x0000006f5c6f723e */ /* 0x000fe400000010ff */
[----:B------:R-:W-:Y:S02]  /*83c0*/  FSEL R113, R225, RZ, P4 ;  /* 0x000000ffe1717208 */ /* 0x000fe40002000000 */
        /* <DEDUP_REMOVED lines=10> */
.L_x_1182:
[----:B------:R-:W-:Y:S05]  /*8470*/  @!P1 BRA `(.L_x_1187) ;  /* 0x0000000800249947 */ /* 0x000fea0003800000 */
[----:B------:R-:W-:Y:S05]  /*8480*/  @!P2 BRA `(.L_x_1188) ;  /* 0x000000040018a947 */ /* 0x000fea0003800000 */
[----:B0-----:R-:W-:Y:S01]  /*8490*/  PRMT R88, R107, 0x7632, R88 ;  /* 0x000076326b587816 */ /* 0x001fe20000000058 */
[-CC-:B------:R-:W-:Y:S01]  /*84a0*/  FFMA.FTZ R122, R122, R229.reuse, R231.reuse ;  /* 0x000000e57a7a7223 */ /* 0x180fe200000100e7 */
[-CC-:B------:R-:W-:Y:S01]  /*84b0*/  FFMA.FTZ R232, R232, R229.reuse, R231.reuse ;  /* 0x000000e5e8e87223 */ /* 0x180fe200000100e7 */
[----:B------:R-:W-:Y:S01]  /*84c0*/  FFMA.FTZ R127, R127, R229, R231 ;  /* 0x000000e57f7f7223 */ /* 0x000fe200000100e7 */
[----:B------:R-:W-:Y:S01]  /*84d0*/  SHF.L.U32 R91, R88, 0x10, RZ ;  /* 0x00000010585b7819 */ /* 0x000fe200000006ff */
[----:B------:R-:W-:Y:S01]  /*84e0*/  FADD.FTZ R121, R121, -R122 ;  /* 0x8000007a79797221 */ /* 0x000fe20000010000 */
[----:B------:R-:W-:Y:S01]  /*84f0*/  SHF.L.U32 R88, R106, 0x10, RZ ;  /* 0x000000106a587819 */ /* 0x000fe200000006ff */
[----:B------:R-:W-:Y:S01]  /*8500*/  FADD.FTZ R123, R123, -R232 ;  /* 0x800000e87b7b7221 */ /* 0x000fe20000010000 */
[----:B------:R-:W-:Y:S02]  /*8510*/  IMAD.U32 R90, R107, 0x10000, RZ ;  /* 0x000100006b5a7824 */ /* 0x000fe400078e00ff */
[----:B------:R-:W-:Y:S01]  /*8520*/  FADD.FTZ R127, R128, -R127 ;  /* 0x8000007f807f7221 */ /* 0x000fe20000010000 */
[----:B------:R-:W-:Y:S01]  /*8530*/  ISETP.GE.U32.AND P1, PT, R236, RZ, PT ;  /* 0x000000ffec00720c */ /* 0x000fe20003f26070 */
[C---:B------:R-:W-:Y:S01]  /*8540*/  FFMA.FTZ R121, R210.reuse, R121, R88 ;  /* 0x00000079d2797223 */ /* 0x040fe20000010058 */
[C---:B------:R-:W-:Y:S01]  /*8550*/  FFMA.FTZ R123, R210.reuse, R123, R90 ;  /* 0x0000007bd27b7223 */ /* 0x040fe2000001005a */
[----:B------:R-:W-:Y:S01]  /*8560*/  FFMA.FTZ R116, R210, R127, R91 ;  /* 0x0000007fd2747223 */ /* 0x000fe2000001005b */
[----:B------:R-:W-:Y:S01]  /*8570*/  LOP3.LUT P5, RZ, R237, 0xff0000, RZ, 0xc0, !PT ;  /* 0x00ff0000edff7812 */ /* 0x000fe200078ac0ff */
[----:B------:R-:W-:Y:S01]  /*8580*/  FMUL.FTZ R88, R121, UR6 ;  /* 0x0000000679587c20 */ /* 0x000fe20008410000 */
[----:B------:R-:W-:Y:S01]  /*8590*/  FMUL.FTZ R90, R123, UR6 ;  /* 0x000000067b5a7c20 */ /* 0x000fe20008410000 */
[----:B------:R-:W-:Y:S01]  /*85a0*/  LOP3.LUT P4, RZ, R237, 0xff, RZ, 0xc0, !PT ;  /* 0x000000ffedff7812 */ /* 0x000fe2000788c0ff */
[-CC-:B------:R-:W-:Y:S01]  /*85b0*/  FFMA.FTZ R0, R129, R229.reuse, R231.reuse ;  /* 0x000000e581007223 */ /* 0x180fe200000100e7 */
[----:B------:R-:W-:Y:S01]  /*85c0*/  FMUL.FTZ R91, R116, UR6 ;  /* 0x00000006745b7c20 */ /* 0x000fe20008410000 */
[----:B------:R-:W-:Y:S01]  /*85d0*/  ISETP.GE.U32.AND.EX P1, PT, R237, 0x1000000, PT, P1 ;  /* 0x01000000ed00780c */ /* 0x000fe20003f26110 */
[-CC-:B------:R-:W-:Y:S01]  /*85e0*/  FFMA.FTZ R89, R118, R229.reuse, R231.reuse ;  /* 0x000000e576597223 */ /* 0x180fe200000100e7 */
[----:B------:R-:W-:Y:S01]  /*85f0*/  FSEL R111, R90, RZ, P5 ;  /* 0x000000ff5a6f7208 */ /* 0x000fe20002800000 */
[----:B------:R-:W-:Y:S01]  /*8600*/  FADD.FTZ R125, R125, -R0 ;  /* 0x800000007d7d7221 */ /* 0x000fe20000010000 */
[----:B------:R-:W-:Y:S01]  /*8610*/  FSEL R112, R88, RZ, P4 ;  /* 0x000000ff58707208 */ /* 0x000fe20002000000 */
[-CC-:B------:R-:W-:Y:S01]  /*8620*/  FFMA.FTZ R225, R225, R229.reuse, R231.reuse ;  /* 0x000000e5e1e17223 */ /* 0x180fe200000100e7 */
[----:B------:R-:W-:Y:S01]  /*8630*/  PRMT R90, R106, 0x7632, R90 ;  /* 0x000076326a5a7816 */ /* 0x000fe2000000005a */
[-CC-:B------:R-:W-:Y:S01]  /*8640*/  FFMA.FTZ R227, R227, R229.reuse, R231.reuse ;  /* 0x000000e5e3e37223 */ /* 0x180fe200000100e7 */
[----:B------:R-:W-:Y:S01]  /*8650*/  PRMT R88, R105, 0x7632, R88 ;  /* 0x0000763269587816 */ /* 0x000fe20000000058 */
        /* <DEDUP_REMOVED lines=20> */
[----:B------:R-:W-:Y:S01]  /*87a0*/  F2FP.BF16.F32.PACK_AB R90, R114, R121 ;  /* 0x00000079725a723e */ /* 0x000fe200000010ff */
        /* <DEDUP_REMOVED lines=20> */
.L_x_1188:
        /* <DEDUP_REMOVED lines=10> */
[C---:B------:R-:W-:Y:S01]  /*8990*/  LOP3.LUT P4, RZ, R237.reuse, 0xff, RZ, 0xc0, !PT ;  /* 0x000000ffedff7812 */ /* 0x040fe2000788c0ff */
[C---:B------:R-:W-:Y:S01]  /*89a0*/  FFMA.FTZ R108, R210.reuse, R121, R108 ;  /* 0x00000079d26c7223 */ /* 0x040fe2000001006c */
[C---:B------:R-:W-:Y:S01]  /*89b0*/  FFMA.FTZ R110, R210.reuse, R123, R110 ;  /* 0x0000007bd26e7223 */ /* 0x040fe2000001006e */
[----:B------:R-:W-:Y:S01]  /*89c0*/  FFMA.FTZ R111, R210, R127, R111 ;  /* 0x0000007fd26f7223 */ /* 0x000fe2000001006f */
[----:B------:R-:W-:Y:S01]  /*89d0*/  ISETP.GE.U32.AND P1, PT, R236, RZ, PT ;  /* 0x000000ffec00720c */ /* 0x000fe20003f26070 */
[----:B------:R-:W-:Y:S01]  /*89e0*/  FMUL.FTZ R108, R108, UR6 ;  /* 0x000000066c6c7c20 */ /* 0x000fe20008410000 */
[----:B------:R-:W-:Y:S01]  /*89f0*/  FMUL.FTZ R110, R110, UR6 ;  /* 0x000000066e6e7c20 */ /* 0x000fe20008410000 */
[----:B------:R-:W-:Y:S01]  /*8a00*/  LOP3.LUT P5, RZ, R237, 0xff0000, RZ, 0xc0, !PT ;  /* 0x00ff0000edff7812 */ /* 0x000fe200078ac0ff */
[-CC-:B------:R-:W-:Y:S01]  /*8a10*/  FFMA.FTZ R0, R129, R229.reuse, R231.reuse ;  /* 0x000000e581007223 */ /* 0x180fe200000100e7 */
[----:B------:R-:W-:Y:S01]  /*8a20*/  FMUL.FTZ R111, R111, UR6 ;  /* 0x000000066f6f7c20 */ /* 0x000fe20008410000 */
[----:B------:R-:W-:Y:S01]  /*8a30*/  FSEL R116, R108, RZ, P4 ;  /* 0x000000ff6c747208 */ /* 0x000fe20002000000 */
[-CC-:B------:R-:W-:Y:S01]  /*8a40*/  FFMA.FTZ R225, R225, R229.reuse, R231.reuse ;  /* 0x000000e5e1e17223 */ /* 0x180fe200000100e7 */
[----:B------:R-:W-:Y:S01]  /*8a50*/  ISETP.GE.U32.AND.EX P1, PT, R237, 0x1000000, PT, P1 ;  /* 0x01000000ed00780c */ /* 0x000fe20003f26110 */
        /* <DEDUP_REMOVED lines=8> */
[----:B------:R-:W-:Y:S01]  /*8ae0*/  IMAD.U32 R112, R108, 0x10000, RZ ;  /* 0x000100006c707824 */ /* 0x000fe200078e00ff */
[----:B------:R-:W-:Y:S01]  /*8af0*/  FSEL R118, R111, RZ, P1 ;  /* 0x000000ff6f767208 */ /* 0x000fe20000800000 */
        /* <DEDUP_REMOVED lines=33> */
.L_x_1187:
[----:B------:R-:W-:Y:S05]  /*8d10*/  @!P2 BRA `(.L_x_1189) ;  /* 0x0000000000e8a947 */ /* 0x000fea0003800000 */
[-CC-:B------:R-:W-:Y:S01]  /*8d20*/  FFMA.FTZ R122, R122, R229.reuse, R231.reuse ;  /* 0x000000e57a7a7223 */ /* 0x180fe200000100e7 */
[-CC-:B------:R-:W-:Y:S01]  /*8d30*/  FFMA.FTZ R232, R232, R229.reuse, R231.reuse ;  /* 0x000000e5e8e87223 */ /* 0x180fe200000100e7 */
[-CC-:B------:R-:W-:Y:S01]  /*8d40*/  FFMA.FTZ R127, R127, R229.reuse, R231.reuse ;  /* 0x000000e57f7f7223 */ /* 0x180fe200000100e7 */
[-C--:B0-----:R-:W-:Y:S01]  /*8d50*/  FFMA.FTZ R89, R118, R229.reuse, R231 ;  /* 0x000000e576597223 */ /* 0x081fe200000100e7 */
[----:B------:R-:W-:Y:S01]  /*8d60*/  FADD.FTZ R121, R121, -R122 ;  /* 0x8000007a79797221 */ /* 0x000fe20000010000 */
[----:B------:R-:W-:Y:S01]  /*8d70*/  FADD.FTZ R123, R123, -R232 ;  /* 0x800000e87b7b7221 */ /* 0x000fe20000010000 */
[----:B------:R-:W-:Y:S01]  /*8d80*/  FADD.FTZ R127, R128, -R127 ;  /* 0x8000007f807f7221 */ /* 0x000fe20000010000 */
[--C-:B------:R-:W-:Y:S01]  /*8d90*/  FFMA.FTZ R0, R129, R229, R231.reuse ;  /* 0x000000e581007223 */ /* 0x100fe200000100e7 */
[----:B------:R-:W-:Y:S01]  /*8da0*/  FMUL.FTZ R90, R210, R121 ;  /* 0x00000079d25a7220 */ /* 0x000fe20000410000 */
[-CC-:B------:R-:W-:Y:S01]  /*8db0*/  FFMA.FTZ R225, R225, R229.reuse, R231.reuse ;  /* 0x000000e5e1e17223 */ /* 0x180fe200000100e7 */
[-CC-:B------:R-:W-:Y:S01]  /*8dc0*/  FFMA.FTZ R227, R227, R229.reuse, R231.reuse ;  /* 0x000000e5e3e37223 */ /* 0x180fe200000100e7 */
[----:B------:R-:W-:Y:S01]  /*8dd0*/  FFMA.FTZ R120, R120, R229, R231 ;  /* 0x000000e578787223 */ /* 0x000fe200000100e7 */
[C---:B------:R-:W-:Y:S01]  /*8de0*/  FMUL.FTZ R91, R210.reuse, R123 ;  /* 0x0000007bd25b7220 */ /* 0x040fe20000410000 */
[----:B------:R-:W-:Y:S01]  /*8df0*/  FMUL.FTZ R112, R210, R127 ;  /* 0x0000007fd2707220 */ /* 0x000fe20000410000 */
[----:B------:R-:W-:Y:S01]  /*8e00*/  ISETP.GE.U32.AND P1, PT, R236, RZ, PT ;  /* 0x000000ffec00720c */ /* 0x000fe20003f26070 */
[----:B------:R-:W-:Y:S01]  /*8e10*/  FMUL.FTZ R88, R90, UR6 ;  /* 0x000000065a587c20 */ /* 0x000fe20008410000 */
[----:B------:R-:W-:Y:S01]  /*8e20*/  FADD.FTZ R89, R114, -R89 ;  /* 0x8000005972597221 */ /* 0x000fe20000010000 */
[----:B------:R-:W-:Y:S01]  /*8e30*/  FADD.FTZ R125, R125, -R0 ;  /* 0x800000007d7d7221 */ /* 0x000fe20000010000 */
[----:B------:R-:W-:Y:S01]  /*8e40*/  LOP3.LUT P4, RZ, R237, 0xff, RZ, 0xc0, !PT ;  /* 0x000000ffedff7812 */ /* 0x000fe2000788c0ff */
[----:B------:R-:W-:Y:S01]  /*8e50*/  FMUL.FTZ R108, R91, UR6 ;  /* 0x000000065b6c7c20 */ /* 0x000fe20008410000 */
[----:B------:R-:W-:Y:S01]  /*8e60*/  FADD.FTZ R225, R124, -R225 ;  /* 0x800000e17ce17221 */ /* 0x000fe20000010000 */
[----:B------:R-:W-:Y:S01]  /*8e70*/  FADD.FTZ R227, R126, -R227 ;  /* 0x800000e37ee37221 */ /* 0x000fe20000010000 */
[----:B------:R-:W-:Y:S01]  /*8e80*/  FADD.FTZ R115, R115, -R120 ;  /* 0x8000007873737221 */ /* 0x000fe20000010000 */
[C---:B------:R-:W-:Y:S01]  /*8e90*/  LOP3.LUT P5, RZ, R237.reuse, 0xff0000, RZ, 0xc0, !PT ;  /* 0x00ff0000edff7812 */ /* 0x040fe200078ac0ff */
[----:B------:R-:W-:Y:S01]  /*8ea0*/  FMUL.FTZ R109, R112, UR6 ;  /* 0x00000006706d7c20 */ /* 0x000fe20008410000 */
[----:B------:R-:W-:Y:S01]  /*8eb0*/  ISETP.GE.U32.AND.EX P1, PT, R237, 0x1000000, PT, P1 ;  /* 0x01000000ed00780c */ /* 0x000fe20003f26110 */
[C---:B------:R-:W-:Y:S01]  /*8ec0*/  FMUL.FTZ R89, R210.reuse, R89 ;  /* 0x00000059d2597220 */ /* 0x040fe20000410000 */
[----:B------:R-:W-:Y:S01]  /*8ed0*/  FMUL.FTZ R0, R210, R125 ;  /* 0x0000007dd2007220 */ /* 0x000fe20000410000 */
[----:B------:R-:W-:Y:S01]  /*8ee0*/  FSEL R110, R88, RZ, P4 ;  /* 0x000000ff586e7208 */ /* 0x000fe20002000000 */
[C---:B------:R-:W-:Y:S01]  /*8ef0*/  FMUL.FTZ R225, R210.reuse, R225 ;  /* 0x000000e1d2e17220 */ /* 0x040fe20000410000 */
[C---:B------:R-:W-:Y:S01]  /*8f00*/  FMUL.FTZ R227, R210.reuse, R227 ;  /* 0x000000e3d2e37220 */ /* 0x040fe20000410000 */
[----:B------:R-:W-:Y:S01]  /*8f10*/  FMUL.FTZ R88, R210, R115 ;  /* 0x00000073d2587220 */ /* 0x000fe20000410000 */
[----:B------:R-:W-:Y:S01]  /*8f20*/  FSEL R111, R108, RZ, P5 ;  /* 0x000000ff6c6f7208 */ /* 0x000fe20002800000 */
        /* <DEDUP_REMOVED lines=25> */
.L_x_1189:
[-CC-:B------:R-:W-:Y:S01]  /*90c0*/  FFMA.FTZ R122, R122, R229.reuse, R231.reuse ;  /* 0x000000e57a7a7223 */ /* 0x180fe200000100e7 */
[-CC-:B------:R-:W-:Y:S01]  /*90d0*/  FFMA.FTZ R232, R232, R229.reuse, R231.reuse ;  /* 0x000000e5e8e87223 */ /* 0x180fe200000100e7 */
[-CC-:B------:R-:W-:Y:S01]  /*90e0*/  FFMA.FTZ R127, R127, R229.reuse, R231.reuse ;  /* 0x000000e57f7f7223 */ /* 0x180fe200000100e7 */
[-C--:B------:R-:W-:Y:S01]  /*90f0*/  FFMA.FTZ R225, R225, R229.reuse, R231 ;  /* 0x000000e5e1e17223 */ /* 0x080fe200000100e7 */
[----:B------:R-:W-:Y:S01]  /*9100*/  FADD.FTZ R121, R121, -R122 ;  /* 0x8000007a79797221 */ /* 0x000fe20000010000 */
[----:B------:R-:W-:Y:S01]  /*9110*/  FADD.FTZ R123, R123, -R232 ;  /* 0x800000e87b7b7221 */ /* 0x000fe20000010000 */
[----:B------:R-:W-:Y:S01]  /*9120*/  FADD.FTZ R127, R128, -R127 ;  /* 0x8000007f807f7221 */ /* 0x000fe20000010000 */
[-CC-:B0-----:R-:W-:Y:S01]  /*9130*/  FFMA.FTZ R109, R118, R229.reuse, R231.reuse ;  /* 0x000000e5766d7223 */ /* 0x181fe200000100e7 */
        /* <DEDUP_REMOVED lines=45> */
.L_x_1185:
        /* <DEDUP_REMOVED lines=13> */
.L_x_1164:
        /* <DEDUP_REMOVED lines=96> */
.L_x_1163:
[----:B------:R-:W-:Y:S05]  /*9ae0*/  BSYNC B0 ;  /* 0x0000000000007941 */ /* 0x000fea0003800000 */
.L_x_1162:
        /* <DEDUP_REMOVED lines=8> */
[----:B------:R-:W-:Y:S02]  /*9b70*/  LOP3.LUT R13, R0, 0x1f, RZ, 0xc0, !PT ;  /* 0x0000001f000d7812 */ /* 0x000fe400078ec0ff */
[----:B-1----:R-:W-:-:S03]  /*9b80*/  LEA R3, R12, R3, 0x18 ;  /* 0x000000030c037211 */ /* 0x002fc600078ec0ff */
[----:B------:R-:W-:-:S04]  /*9b90*/  IMAD R2, R2, 0x60, R13 ;  /* 0x0000006002027824 */ /* 0x000fc800078e020d */
[----:B------:R-:W-:Y:S01]  /*9ba0*/  IMAD R12, R2, 0x20, R3 ;  /* 0x00000020020c7824 */ /* 0x000fe200078e0203 */
[----:B------:R-:W-:-:S04]  /*9bb0*/  LEA R2, R0, R3, 0x2 ;  /* 0x0000000300027211 */ /* 0x000fc800078e10ff */
        /* <DEDUP_REMOVED lines=9> */
[----:B------:R-:W5:Y:S04]  /*9c50*/  LDS R3, [R2] ;  /* 0x0000000002037984 */ /* 0x000f680000000800 */
        /* <DEDUP_REMOVED lines=12> */
[----:B-----5:R-:W-:-:S03]  /*9d20*/  FADD.FTZ R3, RZ, R3 ;  /* 0x00000003ff037221 */ /* 0x020fc60000010000 */
[----:B------:R-:W5:Y:S01]  /*9d30*/  LDS R52, [R2+0x1a00] ;  /* 0x001a000002347984 */ /* 0x000f620000000800 */
[----:B---3--:R-:W-:-:S03]  /*9d40*/  FADD.FTZ R13, RZ, R13 ;  /* 0x0000000dff0d7221 */ /* 0x008fc60000010000 */
[----:B------:R-:W3:Y:S01]  /*9d50*/  LDS R31, [R2+0x1c00] ;  /* 0x001c0000021f7984 */ /* 0x000ee20000000800 */
[----:B----4-:R-:W-:-:S03]  /*9d60*/  FADD.FTZ R3, R3, R26 ;  /* 0x0000001a03037221 */ /* 0x010fc60000010000 */
[----:B------:R-:W4:Y:S01]  /*9d70*/  LDS R54, [R2+0x1e00] ;  /* 0x001e000002367984 */ /* 0x000f220000000800 */
[----:B--2---:R-:W-:-:S03]  /*9d80*/  FADD.FTZ R13, R13, R28 ;  /* 0x0000001c0d0d7221 */ /* 0x004fc60000010000 */
[----:B------:R-:W2:Y:S01]  /*9d90*/  LDS R37, [R2+0x2000] ;  /* 0x0020000002257984 */ /* 0x000ea20000000800 */
[----:B------:R-:W-:-:S03]  /*9da0*/  FADD.FTZ R14, R14, R27 ;  /* 0x0000001b0e0e7221 */ /* 0x000fc60000010000 */
[----:B------:R-:W2:Y:S01]  /*9db0*/  LDS R56, [R2+0x2200] ;  /* 0x0022000002387984 */ /* 0x000ea20000000800 */
[----:B------:R-:W-:-:S03]  /*9dc0*/  FADD.FTZ R15, RZ, R15 ;  /* 0x0000000fff0f7221 */ /* 0x000fc60000010000 */
[----:B------:R-:W2:Y:S01]  /*9dd0*/  LDS R58, [R2+0x2400] ;  /* 0x00240000023a7984 */ /* 0x000ea20000000800 */
[----:B------:R-:W-:-:S03]  /*9de0*/  FADD.FTZ R15, R15, R30 ;  /* 0x0000001e0f0f7221 */ /* 0x000fc60000010000 */
        /* <DEDUP_REMOVED lines=51> */
[----:B------:R-:W-:-:S03]  /*a120*/  FADD.FTZ R4, RZ, R4 ;  /* 0x00000004ff047221 */ /* 0x000fc60000010000 */
[----:B------:R-:W5:Y:S01]  /*a130*/  LDS R14, [R2+0x2200] ;  /* 0x00220000020e7984 */ /* 0x000f620000000800 */
[----:B------:R-:W-:-:S03]  /*a140*/  FADD.FTZ R5, RZ, R5 ;  /* 0x00000005ff057221 */ /* 0x000fc60000010000 */
[----:B------:R-:W5:Y:S01]  /*a150*/  LDS R24, [R2+0x2400] ;  /* 0x0024000002187984 */ /* 0x000f620000000800 */
[----:B------:R-:W-:-:S03]  /*a160*/  FADD.FTZ R7, R40, R7 ;  /* 0x0000000728077221 */ /* 0x000fc60000010000 */
[----:B------:R-:W5:Y:S01]  /*a170*/  LDS R26, [R2+0x2600] ;  /* 0x00260000021a7984 */ /* 0x000f620000000800 */
[----:B------:R-:W-:-:S03]  /*a180*/  FADD.FTZ R6, R41, R6 ;  /* 0x0000000629067221 */ /* 0x000fc60000010000 */
[----:B------:R-:W-:Y:S01]  /*a190*/  LDS R28, [R2+0x2800] ;  /* 0x00280000021c7984 */ /* 0x000fe20000000800 */
[----:B------:R-:W-:-:S03]  /*a1a0*/  FADD.FTZ R4, R4, R33 ;  /* 0x0000002104047221 */ /* 0x000fc60000010000 */
[----:B------:R-:W5:Y:S01]  /*a1b0*/  LDS R27, [R2+0x2a00] ;  /* 0x002a0000021b7984 */ /* 0x000f620000000800 */
[----:B0-----:R-:W-:-:S03]  /*a1c0*/  FADD.FTZ R5, R5, R32 ;  /* 0x0000002005057221 */ /* 0x001fc60000010000 */
[----:B------:R-:W0:Y:S01]  /*a1d0*/  LDS R29, [R2+0x2c00] ;  /* 0x002c0000021d7984 */ /* 0x000e220000000800 */
[----:B-1----:R-:W-:-:S03]  /*a1e0*/  FADD.FTZ R35, R42, R35 ;  /* 0x000000232a237221 */ /* 0x002fc60000010000 */
[----:B------:R-:W-:Y:S01]  /*a1f0*/  LDS R30, [R2+0x2e00] ;  /* 0x002e0000021e7984 */ /* 0x000fe20000000800 */
        /* <DEDUP_REMOVED lines=13> */
[----:B------:R-:W-:Y:S04]  /*a2d0*/  STS.128 [R12+0x410], R100 ;  /* 0x000410640c007388 */ /* 0x000fe80000000c00 */
[----:B------:R-:W-:Y:S04]  /*a2e0*/  STS.128 [R12+0x800], R104 ;  /* 0x000800680c007388 */ /* 0x000fe80000000c00 */
[----:B------:R0:W-:Y:S01]  /*a2f0*/  STS.128 [R12+0x810], R20 ;  /* 0x000810140c007388 */ /* 0x0001e20000000c00 */
[----:B------:R-:W-:Y:S01]  /*a300*/  BAR.SYNC.DEFER_BLOCKING 0x0 ;  /* 0x0000000000007b1d */ /* 0x000fe20000010000 */
[----:B0-----:R-:W-:-:S05]  /*a310*/  FADD.FTZ R21, R7, R28 ;  /* 0x0000001c07157221 */ /* 0x001fca0000010000 */
        /* <DEDUP_REMOVED lines=54> */
[----:B------:R1:W-:Y:S01]  /*a680*/  STS.128 [R12+0x810], R8 ;  /* 0x000810080c007388 */ /* 0x0003e20000000c00 */
[----:B------:R-:W-:Y:S01]  /*a690*/  BAR.SYNC.DEFER_BLOCKING 0x0 ;  /* 0x0000000000007b1d */ /* 0x000fe20000010000 */
[----:B0-----:R-:W-:-:S07]  /*a6a0*/  FADD.FTZ R17, R5, R30 ;  /* 0x0000001e05117221 */ /* 0x001fce0000010000 */
[----:B------:R-:W0:Y:S01]  /*a6b0*/  LDC R5, c[0x0][0x388] ;  /* 0x0000e200ff057b82 */ /* 0x000e220000000800 */
[----:B------:R-:W2:Y:S04]  /*a6c0*/  LDS R50, [R2] ;  /* 0x0000000002327984 */ /* 0x000ea80000000800 */
[----:B------:R-:W3:Y:S04]  /*a6d0*/  LDS R52, [R2+0x200] ;  /* 0x0002000002347984 */ /* 0x000ee80000000800 */
[----:B------:R-:W4:Y:S01]  /*a6e0*/  LDS R63, [R2+0xc00] ;  /* 0x000c0000023f7984 */ /* 0x000f220000000800 */
[----:B0-----:R-:W-:-:S03]  /*a6f0*/  IMAD R5, R5, UR4, RZ ;  /* 0x0000000405057c24 */ /* 0x001fc6000f8e02ff */
[----:B------:R-:W0:Y:S02]  /*a700*/  LDS R65, [R2+0xe00] ;  /* 0x000e000002417984 */ /* 0x000e240000000800 */
[----:B-1----:R-:W-:Y:S02]  /*a710*/  IADD3 R10, P0, PT, R5, R0, RZ ;  /* 0x00000000050a7210 */ /* 0x002fe40007f1e0ff */
[----:B------:R-:W1:Y:S02]  /*a720*/  LDS R7, [R2+0x1800] ;  /* 0x0018000002077984 */ /* 0x000e640000000800 */
[----:B------:R-:W-:Y:S02]  /*a730*/  IADD3.X R11, PT, PT, RZ, RZ, RZ, P0, !PT ;  /* 0x000000ffff0b7210 */ /* 0x000fe400007fe4ff */
[----:B------:R-:W5:Y:S02]  /*a740*/  LDS R9, [R2+0x1a00] ;  /* 0x001a000002097984 */ /* 0x000f640000000800 */
[----:B------:R-:W-:-:S02]  /*a750*/  SHF.L.U64.HI R11, R10, 0x2, R11 ;  /* 0x000000020a0b7819 */ /* 0x000fc4000001020b */
[----:B------:R-:W5:Y:S01]  /*a760*/  LDS R4, [R2+0x2400] ;  /* 0x0024000002047984 */ /* 0x000f620000000800 */
[----:B------:R-:W-:-:S03]  /*a770*/  SHF.L.U32 R10, R10, 0x2, RZ ;  /* 0x000000020a0a7819 */ /* 0x000fc600000006ff */
[----:B------:R-:W5:Y:S01]  /*a780*/  LDS R6, [R2+0x2600] ;  /* 0x0026000002067984 */ /* 0x000f620000000800 */
[----:B------:R-:W-:-:S03]  /*a790*/  IADD3 R8, P2, PT, R10, UR22, RZ ;  /* 0x000000160a087c10 */ /* 0x000fc6000ff5e0ff */
[----:B------:R-:W5:Y:S04]  /*a7a0*/  LDS R12, [R2+0x400] ;  /* 0x00040000020c7984 */ /* 0x000f680000000800 */
[----:B------:R-:W5:Y:S04]  /*a7b0*/  LDS R19, [R2+0x1000] ;  /* 0x0010000002137984 */ /* 0x000f680000000800 */
[----:B------:R-:W5:Y:S01]  /*a7c0*/  LDS R0, [R2+0x600] ;  /* 0x0006000002007984 */ /* 0x000f620000000800 */
[----:B--2---:R-:W-:-:S03]  /*a7d0*/  FADD.FTZ R50, RZ, R50 ;  /* 0x00000032ff327221 */ /* 0x004fc60000010000 */
[----:B------:R-:W2:Y:S01]  /*a7e0*/  LDS R45, [R2+0x1c00] ;  /* 0x001c0000022d7984 */ /* 0x000ea20000000800 */
[----:B---3--:R-:W-:-:S03]  /*a7f0*/  FADD.FTZ R52, RZ, R52 ;  /* 0x00000034ff347221 */ /* 0x008fc60000010000 */
[----:B------:R-:W3:Y:S01]  /*a800*/  LDS R31, [R2+0x1200] ;  /* 0x00120000021f7984 */ /* 0x000ee20000000800 */
[----:B----4-:R-:W-:-:S03]  /*a810*/  FADD.FTZ R50, R50, R63 ;  /* 0x0000003f32327221 */ /* 0x010fc60000010000 */
[----:B------:R-:W4:Y:S01]  /*a820*/  LDS R14, [R2+0x800] ;  /* 0x00080000020e7984 */ /* 0x000f220000000800 */
[----:B0-----:R-:W-:-:S03]  /*a830*/  FADD.FTZ R52, R52, R65 ;  /* 0x0000004134347221 */ /* 0x001fc60000010000 */
[----:B------:R-:W0:Y:S01]  /*a840*/  LDS R67, [R2+0x2800] ;  /* 0x0028000002437984 */ /* 0x000e220000000800 */
[----:B-1----:R-:W-:-:S03]  /*a850*/  FADD.FTZ R7, R50, R7 ;  /* 0x0000000732077221 */ /* 0x002fc60000010000 */
[----:B------:R-:W1:Y:S01]  /*a860*/  LDS R47, [R2+0x1e00] ;  /* 0x001e0000022f7984 */ /* 0x000e620000000800 */
        /* <DEDUP_REMOVED lines=19> */
[----:B--2---:R-:W-:-:S03]  /*a9a0*/  FADD.FTZ R12, R12, R45 ;  /* 0x0000002d0c0c7221 */ /* 0x004fc60000010000 */
[----:B------:R-:W2:Y:S01]  /*a9b0*/  LDS R51, [R2+0x2200] ;  /* 0x0022000002337984 */ /* 0x000ea20000000800 */
[----:B---3--:R-:W-:-:S03]  /*a9c0*/  FADD.FTZ R0, R0, R31 ;  /* 0x0000001f00007221 */ /* 0x008fc60000010000 */
[----:B------:R-:W3:Y:S01]  /*a9d0*/  LDS R73, [R2+0x2e00] ;  /* 0x002e000002497984 */ /* 0x000ee20000000800 */
[----:B----4-:R-:W-:-:S03]  /*a9e0*/  FADD.FTZ R14, RZ, R14 ;  /* 0x0000000eff0e7221 */ /* 0x010fc60000010000 */
[----:B------:R-:W-:Y:S01]  /*a9f0*/  STG.E desc[UR10][R4.64], R35 ;  /* 0x0000002304007986 */ /* 0x000fe2000c10190a */
[----:B0-----:R-:W-:-:S03]  /*aa00*/  FADD.FTZ R67, R12, R67 ;  /* 0x000000430c437221 */ /* 0x001fc60000010000 */
[----:B------:R-:W-:Y:S01]  /*aa10*/  STG.E desc[UR10][R6.64], R3 ;  /* 0x0000000306007986 */ /* 0x000fe2000c10190a */
[----:B-1----:R-:W-:-:S03]  /*aa20*/  FADD.FTZ R0, R0, R47 ;  /* 0x0000002f00007221 */ /* 0x002fc60000010000 */
        /* <DEDUP_REMOVED lines=13> */
[----:B--2---:R-:W-:-:S03]  /*ab00*/  FADD.FTZ R16, R16, R51 ;  /* 0x0000003310107221 */ /* 0x004fc60000010000 */
[----:B------:R-:W-:Y:S01]  /*ab10*/  STG.E desc[UR10][R6.64+0x400], R39 ;  /* 0x0004002706007986 */ /* 0x000fe2000c10190a */
[----:B---3--:R-:W-:-:S03]  /*ab20*/  FADD.FTZ R73, R16, R73 ;  /* 0x0000004910497221 */ /* 0x008fc60000010000 */
        /* <DEDUP_REMOVED lines=15> */
.L_x_1165:
[----:B------:R-:W-:Y:S01]  /*ac20*/  HFMA2 R130, -RZ, RZ, 0, 1.847743988037109375e-06 ;  /* 0x0000001fff827431 */ /* 0x000fe200000001ff */
[----:B------:R-:W-:Y:S01]  /*ac30*/  BSSY B2, `(.L_x_1191) ;  /* 0x0000006000027945 */ /* 0x000fe20003800000 */
[----:B------:R-:W-:Y:S01]  /*ac40*/  IMAD.MOV.U32 R111, RZ, RZ, 0x1 ;  /* 0x00000001ff6f7424 */ /* 0x000fe200078e00ff */
[----:B------:R-:W-:-:S07]  /*ac50*/  MOV R131, 0xffffffff ;  /* 0xffffffff00837802 */ /* 0x000fce0000000f00 */
[----:B-----5:R-:W-:Y:S05]  /*ac60*/  WARPSYNC.COLLECTIVE R131, `(.L_x_1192) ;  /* 0x0000000083087348 */ /* 0x020fea0003c00000 */
[----:B------:R0:W1:Y:S02]  /*ac70*/  SHFL.BFLY P4, R231, R110, R111, R130 ;  /* 0x0c00006f6ee77389 */ /* 0x0000640000080082 */
[----:B01---5:R-:W-:Y:S05]  /*ac80*/  ENDCOLLECTIVE ;  /* 0x000000000000791b */ /* 0x023fea0003800000 */
.L_x_1192:
[----:B------:R-:W-:Y:S05]  /*ac90*/  BSYNC B2 ;  /* 0x0000000000027941 */ /* 0x000fea0003800000 */
.L_x_1191:
[----:B------:R-:W-:Y:S01]  /*aca0*/  FADD.FTZ R229, R110, R231 ;  /* 0x000000e76ee57221 */ /* 0x000fe20000010000 */
[----:B------:R-:W-:Y:S01]  /*acb0*/  MOV R110, R108 ;  /* 0x0000006c006e7202 */ /* 0x000fe20000000f00 */
[----:B------:R-:W-:Y:S02]  /*acc0*/  IMAD.MOV.U32 R111, RZ, RZ, 0x1 ;  /* 0x00000001ff6f7424 */ /* 0x000fe400078e00ff */
[----:B------:R-:W-:Y:S01]  /*acd0*/  HFMA2 R130, -RZ, RZ, 0, 1.847743988037109375e-06 ;  /* 0x0000001fff827431 */ /* 0x000fe200000001ff */
[----:B------:R-:W-:-:S07]  /*ace0*/  MOV R131, 0xffffffff ;  /* 0xffffffff00837802 */ /* 0x000fce0000000f00 */
[----:B------:R-:W-:Y:S05]  /*acf0*/  WARPSYNC.COLLECTIVE R131, `(.L_x_1193) ;  /* 0x0000000083087348 */ /* 0x000fea0003c00000 */
[----:B------:R0:W1:Y:S02]  /*ad00*/  SHFL.BFLY P4, R231, R110, R111, R130 ;  /* 0x0c00006f6ee77389 */ /* 0x0000640000080082 */
[----:B01----:R-:W-:Y:S05]  /*ad10*/  ENDCOLLECTIVE ;  /* 0x000000000000791b */ /* 0x003fea0003800000 */
.L_x_1193:
[----:B------:R-:W-:Y:S02]  /*ad20*/  IMAD.MOV.U32 R110, RZ, RZ, R229 ;  /* 0x000000ffff6e7224 */ /* 0x000fe400078e00e5 */
[----:B------:R-:W-:Y:S01]  /*ad30*/  HFMA2 R111, -RZ, RZ, 0, 1.1920928955078125e-07 ;  /* 0x00000002ff6f7431 */ /* 0x000fe200000001ff */
[----:B------:R-:W-:-:S07]  /*ad40*/  MOV R109, R231 ;  /* 0x000000e7006d7202 */ /* 0x000fce0000000f00 */
[----:B------:R-:W-:Y:S05]  /*ad50*/  WARPSYNC.COLLECTIVE R131, `(.L_x_1194) ;  /* 0x0000000083087348 */ /* 0x000fea0003c00000 */
[----:B------:R0:W1:Y:S02]  /*ad60*/  SHFL.BFLY P4, R231, R110, R111, R130 ;  /* 0x0c00006f6ee77389 */ /* 0x0000640000080082 */
[----:B01----:R-:W-:Y:S05]  /*ad70*/  ENDCOLLECTIVE ;  /* 0x000000000000791b */ /* 0x003fea0003800000 */
.L_x_1194:
[----:B------:R-:W-:-:S05]  /*ad80*/  FADD.FTZ R233, R108, R109 ;  /* 0x0000006d6ce97221 */ /* 0x000fca0000010000 */
[----:B------:R-:W-:Y:S01]  /*ad90*/  MOV R110, R233 ;  /* 0x000000e9006e7202 */ /* 0x000fe20000000f00 */
[----:B------:R-:W-:-:S07]  /*ada0*/  FADD.FTZ R243, R229, R231 ;  /* 0x000000e7e5f37221 */ /* 0x000fce0000010000 */
[----:B------:R-:W-:Y:S05]  /*adb0*/  WARPSYNC.COLLECTIVE R131, `(.L_x_1195) ;  /* 0x0000000083087348 */ /* 0x000fea0003c00000 */
[----:B------:R0:W1:Y:S02]  /*adc0*/  SHFL.BFLY P4, R231, R110, R111, R130 ;  /* 0x0c00006f6ee77389 */ /* 0x0000640000080082 */
[----:B01----:R-:W-:Y:S05]  /*add0*/  ENDCOLLECTIVE ;  /* 0x000000000000791b */ /* 0x003fea0003800000 */
.L_x_1195:
[----:B------:R-:W-:Y:S02]  /*ade0*/  IMAD.MOV.U32 R110, RZ, RZ, R243 ;  /* 0x000000ffff6e7224 */ /* 0x000fe400078e00f3 */
[----:B------:R-:W-:Y:S01]  /*adf0*/  HFMA2 R111, -RZ, RZ, 0, 2.384185791015625e-07 ;  /* 0x00000004ff6f7431 */ /* 0x000fe200000001ff */
[----:B------:R-:W-:-:S07]  /*ae00*/  MOV R242, R231 ;  /* 0x000000e700f27202 */ /* 0x000fce0000000f00 */
[----:B------:R-:W-:Y:S05]  /*ae10*/  WARPSYNC.COLLECTIVE R131, `(.L_x_1196) ;  /* 0x0000000083087348 */ /* 0x000fea0003c00000 */
[----:B------:R0:W1:Y:S02]  /*ae20*/  SHFL.BFLY P4, R231, R110, R111, R130 ;  /* 0x0c00006f6ee77389 */ /* 0x0000640000080082 */
[----:B01----:R-:W-:Y:S05]  /*ae30*/  ENDCOLLECTIVE ;  /* 0x000000000000791b */ /* 0x003fea0003800000 */
.L_x_1196:
[----:B------:R-:W-:-:S05]  /*ae40*/  FADD.FTZ R242, R233, R242 ;  /* 0x000000f2e9f27221 */ /* 0x000fca0000010000 */
[----:B------:R-:W-:Y:S01]  /*ae50*/  MOV R110, R242 ;  /* 0x000000f2006e7202 */ /* 0x000fe20000000f00 */
[----:B------:R-:W-:-:S07]  /*ae60*/  FADD.FTZ R244, R243, R231 ;  /* 0x000000e7f3f47221 */ /* 0x000fce0000010000 */
[----:B------:R-:W-:Y:S05]  /*ae70*/  WARPSYNC.COLLECTIVE R131, `(.L_x_1197) ;  /* 0x0000000083087348 */ /* 0x000fea0003c00000 */
[----:B------:R0:W1:Y:S02]  /*ae80*/  SHFL.BFLY P4, R231, R110, R111, R130 ;  /* 0x0c00006f6ee77389 */ /* 0x0000640000080082 */
[----:B01----:R-:W-:Y:S05]  /*ae90*/  ENDCOLLECTIVE ;  /* 0x000000000000791b */ /* 0x003fea0003800000 */
.L_x_1197:
[----:B------:R-:W-:Y:S02]  /*aea0*/  IMAD.MOV.U32 R110, RZ, RZ, R244 ;  /* 0x000000ffff6e7224 */ /* 0x000fe400078e00f4 */
[----:B------:R-:W-:Y:S01]  /*aeb0*/  HFMA2 R111, -RZ, RZ, 0, 4.76837158203125e-07 ;  /* 0x00000008ff6f7431 */ /* 0x000fe200000001ff */
[----:B------:R-:W-:-:S07]  /*aec0*/  MOV R109, R231 ;  /* 0x000000e7006d7202 */ /* 0x000fce0000000f00 */
[----:B------:R-:W-:Y:S05]  /*aed0*/  WARPSYNC.COLLECTIVE R131, `(.L_x_1198) ;  /* 0x0000000083087348 */ /* 0x000fea0003c00000 */
[----:B------:R0:W1:Y:S02]  /*aee0*/  SHFL.BFLY P4, R231, R110, R111, R130 ;  /* 0x0c00006f6ee77389 */ /* 0x0000640000080082 */
[----:B01----:R-:W-:Y:S05]  /*aef0*/  ENDCOLLECTIVE ;  /* 0x000000000000791b */ /* 0x003fea0003800000 */
.L_x_1198:
[----:B------:R-:W-:-:S05]  /*af00*/  FADD.FTZ R245, R242, R109 ;  /* 0x0000006df2f57221 */ /* 0x000fca0000010000 */
[----:B------:R-:W-:Y:S01]  /*af10*/  MOV R110, R245 ;  /* 0x000000f5006e7202 */ /* 0x000fe20000000f00 */
[----:B------:R-:W-:-:S07]  /*af20*/  FADD.FTZ R108, R244, R231 ;  /* 0x000000e7f46c7221 */ /* 0x000fce0000010000 */
[----:B------:R-:W-:Y:S05]  /*af30*/  WARPSYNC.COLLECTIVE R131, `(.L_x_1199) ;  /* 0x0000000083087348 */ /* 0x000fea0003c00000 */
[----:B------:R0:W1:Y:S02]  /*af40*/  SHFL.BFLY P4, R231, R110, R111, R130 ;  /* 0x0c00006f6ee77389 */ /* 0x0000640000080082 */
[----:B01----:R-:W-:Y:S05]  /*af50*/  ENDCOLLECTIVE ;  /* 0x000000000000791b */ /* 0x003fea0003800000 */
.L_x_1199:
[----:B------:R-:W-:Y:S02]  /*af60*/  IMAD.MOV.U32 R110, RZ, RZ, R108 ;  /* 0x000000ffff6e7224 */ /* 0x000fe400078e006c */
[----:B------:R-:W-:Y:S01]  /*af70*/  HFMA2 R111, -RZ, RZ, 0, 9.5367431640625e-07 ;  /* 0x00000010ff6f7431 */ /* 0x000fe200000001ff */
[----:B------:R-:W-:-:S07]  /*af80*/  MOV R246, R231 ;  /* 0x000000e700f67202 */ /* 0x000fce0000000f00 */
[----:B------:R-:W-:Y:S05]  /*af90*/  WARPSYNC.COLLECTIVE R131, `(.L_x_1200) ;  /* 0x0000000083087348 */ /* 0x000fea0003c00000 */
[----:B------:R0:W1:Y:S02]  /*afa0*/  SHFL.BFLY P4, R231, R110, R111, R130 ;  /* 0x0c00006f6ee77389 */ /* 0x0000640000080082 */
[----:B01----:R-:W-:Y:S05]  /*afb0*/  ENDCOLLECTIVE ;  /* 0x000000000000791b */ /* 0x003fea0003800000 */
.L_x_1200:
[----:B------:R-:W-:-:S05]  /*afc0*/  FADD.FTZ R109, R245, R246 ;  /* 0x000000f6f56d7221 */ /* 0x000fca0000010000 */
[----:B------:R-:W-:Y:S02]  /*afd0*/  MOV R110, R109 ;  /* 0x0000006d006e7202 */ /* 0x000fe40000000f00 */
[----:B------:R-:W-:-:S07]  /*afe0*/  MOV R229, R231 ;  /* 0x000000e700e57202 */ /* 0x000fce0000000f00 */
[----:B------:R-:W-:Y:S05]  /*aff0*/  WARPSYNC.COLLECTIVE R131, `(.L_x_1201) ;  /* 0x0000000083087348 */ /* 0x000fea0003c00000 */
[----:B------:R0:W1:Y:S02]  /*b000*/  SHFL.BFLY P4, R231, R110, R111, R130 ;  /* 0x0c00006f6ee77389 */ /* 0x0000640000080082 */
[----:B01----:R-:W-:Y:S05]  /*b010*/  ENDCOLLECTIVE ;  /* 0x000000000000791b */ /* 0x003fea0003800000 */
.L_x_1201:
[----:B------:R-:W-:Y:S05]  /*b020*/  BRA `(.L_x_1202) ;  /* 0xffffff7000d07947 */ /* 0x000fea000383ffff */
.L_x_1203:
        /* <DEDUP_REMOVED lines=13> */
.L_x_4951:


//--------------------- .text._ZN10layer_norm22ln_bwd_finalize_kernelINS_22Kernel_traits_finalizeILj768Ef13__nv_bfloat16S2_S2_fjLb0ELj1024ELj4ENS_18Kernel_traits_baseILj768EfS2_S2_S2_fjLj1024EEEEELb0ELb0EEEvNS_9BwdParamsE --------------------------
	.section	.text._ZN10layer_norm22ln_bwd_finalize_kernelINS_22Kernel_traits_finalizeILj768Ef13__nv_bfloat16S2_S2_fjLb0ELj1024ELj4ENS_18Kernel_traits_baseILj768EfS2_S2_S2_fjLj1024EEEEELb0ELb0EEEvNS_9BwdParamsE,"ax",@progbits
	.align	128
        .global         _ZN10layer_norm22ln_bwd_finalize_kernelINS_22Kernel_traits_finalizeILj768Ef13__nv_bfloat16S2_S2_fjLb0ELj1024ELj4ENS_18Kernel_traits_baseILj768EfS2_S2_S2_fjLj1024EEEEELb0ELb0EEEvNS_9BwdParamsE
        .type           _ZN10layer_norm22ln_bwd_finalize_kernelINS_22Kernel_traits_finalizeILj768Ef13__nv_bfloat16S2_S2_fjLb0ELj1024ELj4ENS_18Kernel_traits_baseILj768EfS2_S2_S2_fjLj1024EEEEELb0ELb0EEEvNS_9BwdParamsE,@function
        .size           _ZN10layer_norm22ln_bwd_finalize_kernelINS_22Kernel_traits_finalizeILj768Ef13__nv_bfloat16S2_S2_fjLb0ELj1024ELj4ENS_18Kernel_traits_baseILj768EfS2_S2_S2_fjLj1024EEEEELb0ELb0EEEvNS_9BwdParamsE,(.L_x_4952 - _ZN10layer_norm22ln_bwd_finalize_kernelINS_22Kernel_traits_finalizeILj768Ef13__nv_bfloat16S2_S2_fjLb0ELj1024ELj4ENS_18Kernel_traits_baseILj768EfS2_S2_S2_fjLj1024EEEEELb0ELb0EEEvNS_9BwdParamsE)
        .other          _ZN10layer_norm22ln_bwd_finalize_kernelINS_22Kernel_traits_finalizeILj768Ef13__nv_bfloat16S2_S2_fjLb0ELj1024ELj4ENS_18Kernel_traits_baseILj768EfS2_S2_S2_fjLj1024EEEEELb0ELb0EEEvNS_9BwdParamsE,@"STO_CUDA_ENTRY STV_DEFAULT"
_ZN10layer_norm22ln_bwd_finalize_kernelINS_22Kernel_traits_finalizeILj768Ef13__nv_bfloat16S2_S2_fjLb0ELj1024ELj4ENS_18Kernel_traits_baseILj768EfS2_S2_S2_fjLj1024EEEEELb0ELb0EEEvNS_9BwdParamsE:
.text._ZN10layer_norm22ln_bwd_finalize_kernelINS_22Kernel_traits_finalizeILj768Ef13__nv_bfloat16S2_S2_fjLb0ELj1024ELj4ENS_18Kernel_traits_baseILj768EfS2_S2_S2_fjLj1024EEEEELb0ELb0EEEvNS_9BwdParamsE:
        /* <DEDUP_REMOVED lines=13> */
[----:B------:R-:W-:Y:S02]  /*00d0*/  LOP3.LUT R17, R2, 0x1f, RZ, 0xc0, !PT ;  /* 0x0000001f02117812 */ /* 0x000fe400078ec0ff */
[----:B------:R-:W-:Y:S01]  /*00e0*/  LOP3.LUT R2, R0, 0x7ffffff0, RZ, 0xc0, !PT ;  /* 0x7ffffff000027812 */ /* 0x000fe200078ec0ff */
[----:B------:R-:W-:Y:S01]  /*00f0*/  HFMA2 R0, -RZ, RZ, 0, 0 ;  /* 0x00000000ff007431 */ /* 0x000fe200000001ff */
        /* <DEDUP_REMOVED lines=22> */
[C---:B------:R-:W-:Y:S01]  /*0260*/  LOP3.LUT R13, R58.reuse, 0x1c0, RZ, 0xfc, !PT ;  /* 0x000001c03a0d7812 */ /* 0x040fe200078efcff */
[-CC-:B------:R-:W-:Y:S01]  /*0270*/  IMAD R12, R11, R56.reuse, R59.reuse ;  /* 0x000000380b0c7224 */ /* 0x180fe200078e023b */
[----:B------:R-:W-:Y:S01]  /*0280*/  LOP3.LUT R15, R58, 0x1e0, RZ, 0xfc, !PT ;  /* 0x000001e03a0f7812 */ /* 0x000fe200078efcff */
[-CC-:B------:R-:W-:Y:S01]  /*0290*/  IMAD R4, R4, R56.reuse, R59.reuse ;  /* 0x0000003804047224 */ /* 0x180fe200078e023b */
[C---:B------:R-:W-:Y:S01]  /*02a0*/  LOP3.LUT R2, R58.reuse, 0x100, RZ, 0xfc, !PT ;  /* 0x000001003a027812 */ /* 0x040fe200078efcff */
[-CC-:B------:R-:W-:Y:S01]  /*02b0*/  IMAD R14, R13, R56.reuse, R59.reuse ;  /* 0x000000380d0e7224 */ /* 0x180fe200078e023b */
[C---:B------:R-:W-:Y:S01]  /*02c0*/  LOP3.LUT R3, R58.reuse, 0x120, RZ, 0xfc, !PT ;  /* 0x000001203a037812 */ /* 0x040fe200078efcff */
[-CC-:B------:R-:W-:Y:S01]  /*02d0*/  IMAD R18, R15, R56.reuse, R59.reuse ;  /* 0x000000380f127224 */ /* 0x180fe200078e023b */
[----:B------:R-:W-:Y:S01]  /*02e0*/  LOP3.LUT R7, R58, 0x160, RZ, 0xfc, !PT ;  /* 0x000001603a077812 */ /* 0x000fe200078efcff */
[-CC-:B------:R-:W-:Y:S01]  /*02f0*/  IMAD R2, R2, R56.reuse, R59.reuse ;  /* 0x0000003802027224 */ /* 0x180fe200078e023b */
[C---:B------:R-:W-:Y:S01]  /*0300*/  LOP3.LUT R16, R58.reuse, 0x80, RZ, 0xfc, !PT ;  /* 0x000000803a107812 */ /* 0x040fe200078efcff */
[----:B------:R-:W-:Y:S01]  /*0310*/  HFMA2 R36, -RZ, RZ, 0, 0 ;  /* 0x00000000ff247431 */ /* 0x000fe200000001ff */
        /* <DEDUP_REMOVED lines=29> */
[----:B------:R-:W-:Y:S02]  /*04f0*/  IADD3 R17, PT, PT, R17, R30, RZ ;  /* 0x0000001e11117210 */ /* 0x000fe40007ffe0ff */
[----:B------:R-:W-:Y:S02]  /*0500*/  MOV R2, R58 ;  /* 0x0000003a00027202 */ /* 0x000fe40000000f00 */
[----:B------:R-:W-:-:S07]  /*0510*/  IADD3 R19, PT, PT, -R29, RZ, RZ ;  /* 0x000000ff1d137210 */ /* 0x000fce0007ffe1ff */
.L_x_1208:
        /* <DEDUP_REMOVED lines=118> */
.L_x_1207:
[----:B------:R-:W-:Y:S05]  /*0c80*/  BSYNC.RECONVERGENT B1 ;  /* 0x0000000000017941 */ /* 0x000fea0003800200 */
.L_x_1206:
        /* <DEDUP_REMOVED lines=75> */
.L_x_1210:
[----:B------:R-:W-:Y:S05]  /*1140*/  BSYNC.RECONVERGENT B1 ;  /* 0x0000000000017941 */ /* 0x000fea0003800200 */
.L_x_1209:
        /* <DEDUP_REMOVED lines=37> */
.L_x_1212:
[----:B------:R-:W-:Y:S05]  /*13a0*/  BSYNC.RECONVERGENT B1 ;  /* 0x0000000000017941 */ /* 0x000fea0003800200 */
.L_x_1211:
[----:B------:R-:W-:Y:S05]  /*13b0*/  @!P1 BRA `(.L_x_1205) ;  /* 0x0000000000409947 */ /* 0x000fea0003800000 */
[----:B------:R-:W0:Y:S01]  /*13c0*/  LDC.64 R6, c[0x0][0x440] ;  /* 0x00011000ff067b82 */ /* 0x000e220000000a00 */
[----:B------:R-:W-:Y:S01]  /*13d0*/  IMAD R59, R2, R56, R59 ;  /* 0x00000038023b7224 */ /* 0x000fe200078e023b */
[----:B------:R-:W-:Y:S02]  /*13e0*/  LOP3.LUT R8, R8, 0x1f, RZ, 0xc0, !PT ;  /* 0x0000001f08087812 */ /* 0x000fe400078ec0ff */
[----:B------:R-:W-:Y:S02]  /*13f0*/  IADD3 R9, PT, PT, -R9, RZ, RZ ;  /* 0x000000ff09097210 */ /* 0x000fe40007ffe1ff */
[----:B------:R-:W-:Y:S02]  /*1400*/  IADD3 R59, PT, PT, R8, R59, RZ ;  /* 0x0000003b083b7210 */ /* 0x000fe40007ffe0ff */
[----:B------:R-:W1:Y:S05]  /*1410*/  LDC.64 R10, c[0x0][0x448] ;  /* 0x00011200ff0a7b82 */ /* 0x000e6a0000000a00 */
.L_x_1213:
        /* <DEDUP_REMOVED lines=10> */
.L_x_1205:
[----:B------:R-:W-:Y:S05]  /*14c0*/  BSYNC.RECONVERGENT B0 ;  /* 0x0000000000007941 */ /* 0x000fea0003800200 */
.L_x_1204:
        /* <DEDUP_REMOVED lines=47> */
[----:B------:R-:W-:Y:S01]  /*17c0*/  LEA R0, R11, UR4, 0x3 ;  /* 0x000000040b007c11 */ /* 0x000fe2000f8e18ff */
[----:B0-----:R-:W0:Y:S04]  /*17d0*/  LDC.64 R6, c[0x0][0x488] ;  /* 0x00012200ff067b82 */ /* 0x001e280000000a00 */
[----:B------:R-:W1:Y:S04]  /*17e0*/  LDS.64 R4, [R0+0x2000] ;  /* 0x0020000000047984 */ /* 0x000e680000000a00 */
[----:B------:R-:W2:Y:S01]  /*17f0*/  LDS.64 R2, [R0+0x2080] ;  /* 0x0020800000027984 */ /* 0x000ea20000000a00 */
[----:B------:R-:W3:Y:S01]  /*1800*/  LDC.64 R8, c[0x0][0x480] ;  /* 0x00012000ff087b82 */ /* 0x000ee20000000a00 */
[----:B0-----:R-:W-:-:S04]  /*1810*/  IMAD.WIDE.U32 R6, R57, 0x8, R6 ;  /* 0x0000000839067825 */ /* 0x001fc800078e0006 */
[----:B---3--:R-:W-:Y:S01]  /*1820*/  IMAD.WIDE.U32 R8, R57, 0x8, R8 ;  /* 0x0000000839087825 */ /* 0x008fe200078e0008 */
[----:B-1----:R-:W-:Y:S04]  /*1830*/  STG.E.64 desc[UR6][R6.64], R4 ;  /* 0x0000000406007986 */ /* 0x002fe8000c101b06 */
[----:B--2---:R-:W-:Y:S01]  /*1840*/  STG.E.64 desc[UR6][R8.64], R2 ;  /* 0x0000000208007986 */ /* 0x004fe2000c101b06 */
[----:B------:R-:W-:Y:S05]  /*1850*/  EXIT ;  /* 0x000000000000794d */ /* 0x000fea0003800000 */
.L_x_1214:
        /* <DEDUP_REMOVED lines=10> */
.L_x_4952:


//--------------------- .text._ZN10layer_norm40ln_parallel_residual_bwd_finalize_kernelINS_22Kernel_traits_finalizeILj768Ef13__nv_bfloat16S2_S2_fjLb0ELj1024ELj4ENS_18Kernel_traits_baseILj768EfS2_S2_S2_fjLj1024EEEEELb0EEEvNS_9BwdParamsE --------------------------
	.section	.text._ZN10layer_norm40ln_parallel_residual_bwd_finalize_kernelINS_22Kernel_traits_finalizeILj768Ef13__nv_bfloat16S2_S2_fjLb0ELj1024ELj4ENS_18Kernel_traits_baseILj768EfS2_S2_S2_fjLj1024EEEEELb0EEEvNS_9BwdParamsE,"ax",@progbits
	.align	128
        .global         _ZN10layer_norm40ln_parallel_residual_bwd_finalize_kernelINS_22Kernel_traits_finalizeILj768Ef13__nv_bfloat16S2_S2_fjLb0ELj1024ELj4ENS_18Kernel_traits_baseILj768EfS2_S2_S2_fjLj1024EEEEELb0EEEvNS_9BwdParamsE
        .type           _ZN10layer_norm40ln_parallel_residual_bwd_finalize_kernelINS_22Kernel_traits_finalizeILj768Ef13__nv_bfloat16S2_S2_fjLb0ELj1024ELj4ENS_18Kernel_traits_baseILj768EfS2_S2_S2_fjLj1024EEEEELb0EEEvNS_9BwdParamsE,@function
        .size           _ZN10layer_norm40ln_parallel_residual_bwd_finalize_kernelINS_22Kernel_traits_finalizeILj768Ef13__nv_bfloat16S2_S2_fjLb0ELj1024ELj4ENS_18Kernel_traits_baseILj768EfS2_S2_S2_fjLj1024EEEEELb0EEEvNS_9BwdParamsE,(.L_x_4953 - _ZN10layer_norm40ln_parallel_residual_bwd_finalize_kernelINS_22Kernel_traits_finalizeILj768Ef13__nv_bfloat16S2_S2_fjLb0ELj1024ELj4ENS_18Kernel_traits_baseILj768EfS2_S2_S2_fjLj1024EEEEELb0EEEvNS_9BwdParamsE)
        .other          _ZN10layer_norm40ln_parallel_residual_bwd_finalize_kernelINS_22Kernel_traits_finalizeILj768Ef13__nv_bfloat16S2_S2_fjLb0ELj1024ELj4ENS_18Kernel_traits_baseILj768EfS2_S2_S2_fjLj1024EEEEELb0EEEvNS_9BwdParamsE,@"STO_CUDA_ENTRY STV_DEFAULT"
_ZN10layer_norm40ln_parallel_residual_bwd_finalize_kernelINS_22Kernel_traits_finalizeILj768Ef13__nv_bfloat16S2_S2_fjLb0ELj1024ELj4ENS_18Kernel_traits_baseILj768EfS2_S2_S2_fjLj1024EEEEELb0EEEvNS_9BwdParamsE:
.text._ZN10layer_norm40ln_parallel_residual_bwd_finalize_kernelINS_22Kernel_traits_finalizeILj768Ef13__nv_bfloat16S2_S2_fjLb0ELj1024ELj4ENS_18Kernel_traits_baseILj768EfS2_S2_S2_fjLj1024EEEEELb0EEEvNS_9BwdParamsE:
        /* <DEDUP_REMOVED lines=37> */
[C---:B------:R-:W-:Y:S01]  /*0250*/  LOP3.LUT R7, R3.reuse, 0x80, RZ, 0xfc, !PT ;  /* 0x0000008003077812 */ /* 0x040fe200078efcff */
[----:B------:R-:W-:Y:S01]  /*0260*/  HFMA2 R24, -RZ, RZ, 0, 0 ;  /* 0x00000000ff187431 */ /* 0x000fe200000001ff */
[C---:B------:R-:W-:Y:S02]  /*0270*/  LOP3.LUT R13, R3.reuse, 0xc0, RZ, 0xfc, !PT ;  /* 0x000000c0030d7812 */ /* 0x040fe400078efcff */
[----:B------:R-:W-:Y:S01]  /*0280*/  LOP3.LUT R14, R3, 0xe0, RZ, 0xfc, !PT ;  /* 0x000000e0030e7812 */ /* 0x000fe200078efcff */
[-CC-:B------:R-:W-:Y:S01]  /*0290*/  IMAD R21, R7, R2.reuse, R5.reuse ;  /* 0x0000000207157224 */ /* 0x180fe200078e0205 */
[----:B------:R-:W-:Y:S01]  /*02a0*/  LOP3.LUT R16, R3, 0x40, RZ, 0xfc, !PT ;  /* 0x0000004003107812 */ /* 0x000fe200078efcff */
[-CC-:B------:R-:W-:Y:S01]  /*02b0*/  IMAD R19, R13, R2.reuse, R5.reuse ;  /* 0x000000020d137224 */ /* 0x180fe200078e0205 */
[----:B------:R-:W-:Y:S01]  /*02c0*/  LOP3.LUT R18, R3, 0x60, RZ, 0xfc, !PT ;  /* 0x0000006003127812 */ /* 0x000fe200078efcff */
[-CC-:B------:R-:W-:Y:S01]  /*02d0*/  IMAD R15, R14, R2.reuse, R5.reuse ;  /* 0x000000020e0f7224 */ /* 0x180fe200078e0205 */
[----:B------:R-:W-:Y:S01]  /*02e0*/  LOP3.LUT R20, R11, 0xffffff8, RZ, 0xc0, !PT ;  /* 0x0ffffff80b147812 */ /* 0x000fe200078ec0ff */
[-CC-:B------:R-:W-:Y:S01]  /*02f0*/  IMAD R11, R10, R2.reuse, R5.reuse ;  /* 0x000000020a0b7224 */ /* 0x180fe200078e0205 */
[----:B------:R-:W-:Y:S01]  /*0300*/  MOV R7, R3 ;  /* 0x0000000300077202 */ /* 0x000fe20000000f00 */
[-CC-:B------:R-:W-:Y:S01]  /*0310*/  IMAD R17, R16, R2.reuse, R5.reuse ;  /* 0x0000000210117224 */ /* 0x180fe200078e0205 */
[----:B------:R-:W-:Y:S01]  /*0320*/  IADD3 R13, PT, PT, R4, R27, RZ ;  /* 0x0000001b040d7210 */ /* 0x000fe20007ffe0ff */
[----:B------:R-:W-:Y:S01]  /*0330*/  IMAD R23, R18, R2, R5 ;  /* 0x0000000212177224 */ /* 0x000fe200078e0205 */
[----:B------:R-:W-:-:S02]  /*0340*/  IADD3 R5, PT, PT, -R20, RZ, RZ ;  /* 0x000000ff14057210 */ /* 0x000fc40007ffe1ff */
[C---:B------:R-:W-:Y:S02]  /*0350*/  IADD3 R18, PT, PT, R4.reuse, R11, RZ ;  /* 0x0000000b04127210 */ /* 0x040fe40007ffe0ff */
[C---:B------:R-:W-:Y:S02]  /*0360*/  IADD3 R10, PT, PT, R4.reuse, R29, RZ ;  /* 0x0000001d040a7210 */ /* 0x040fe40007ffe0ff */
[C---:B------:R-:W-:Y:S02]  /*0370*/  IADD3 R21, PT, PT, R4.reuse, R21, RZ ;  /* 0x0000001504157210 */ /* 0x040fe40007ffe0ff */
[C---:B------:R-:W-:Y:S02]  /*0380*/  IADD3 R19, PT, PT, R4.reuse, R19, RZ ;  /* 0x0000001304137210 */ /* 0x040fe40007ffe0ff */
[C---:B------:R-:W-:Y:S02]  /*0390*/  IADD3 R20, PT, PT, R4.reuse, R15, RZ ;  /* 0x0000000f04147210 */ /* 0x040fe40007ffe0ff */
[----:B------:R-:W-:-:S02]  /*03a0*/  IADD3 R11, PT, PT, R4, R17, RZ ;  /* 0x00000011040b7210 */ /* 0x000fc40007ffe0ff */
[----:B------:R-:W-:-:S07]  /*03b0*/  IADD3 R22, PT, PT, R4, R23, RZ ;  /* 0x0000001704167210 */ /* 0x000fce0007ffe0ff */
.L_x_1219:
        /* <DEDUP_REMOVED lines=112> */
.L_x_1218:
[----:B------:R-:W-:Y:S05]  /*0ac0*/  BSYNC.RECONVERGENT B1 ;  /* 0x0000000000017941 */ /* 0x000fea0003800200 */
.L_x_1217:
        /* <DEDUP_REMOVED lines=65> */
.L_x_1221:
[----:B------:R-:W-:Y:S05]  /*0ee0*/  BSYNC.RECONVERGENT B1 ;  /* 0x0000000000017941 */ /* 0x000fea0003800200 */
.L_x_1220:
        /* <DEDUP_REMOVED lines=36> */
.L_x_1223:
[----:B------:R-:W-:Y:S05]  /*1130*/  BSYNC.RECONVERGENT B1 ;  /* 0x0000000000017941 */ /* 0x000fea0003800200 */
.L_x_1222:
        /* <DEDUP_REMOVED lines=18> */
.L_x_1216:
[----:B------:R-:W-:Y:S05]  /*1260*/  BSYNC.RECONVERGENT B0 ;  /* 0x0000000000007941 */ /* 0x000fea0003800200 */
.L_x_1215:
        /* <DEDUP_REMOVED lines=84> */
[----:B------:R-:W-:Y:S04]  /*17b0*/  STG.E.64 desc[UR6][R12.64], R10 ;  /* 0x0000000a0c007986 */ /* 0x000fe8000c101b06 */
[----:B--2---:R-:W-:Y:S01]  /*17c0*/  STG.E.64 desc[UR6][R14.64], R6 ;  /* 0x000000060e007986 */ /* 0x004fe2000c101b06 */
[----:B0-----:R-:W-:-:S03]  /*17d0*/  IMAD.WIDE.U32 R8, R8, 0x8, R18 ;  /* 0x0000000808087825 */ /* 0x001fc600078e0012 */
[----:B----4-:R-:W-:Y:S04]  /*17e0*/  STG.E.64 desc[UR6][R16.64], R4 ;  /* 0x0000000410007986 */ /* 0x010fe8000c101b06 */
[----:B-----5:R-:W-:Y:S01]  /*17f0*/  STG.E.64 desc[UR6][R8.64], R2 ;  /* 0x0000000208007986 */ /* 0x020fe2000c101b06 */
[----:B------:R-:W-:Y:S05]  /*1800*/  EXIT ;  /* 0x000000000000794d */ /* 0x000fea0003800000 */
.L_x_1224:
        /* <DEDUP_REMOVED lines=15> */
.L_x_4953:


//--------------------- .text._ZN10layer_norm31ln_parallel_residual_bwd_kernelINS_13Kernel_traitsIf13__nv_bfloat16S2_S2_fjLj768ELj1ELj4ELj1ELj16ENS_18Kernel_traits_baseILj768EfS2_S2_S2_fjLj128EEEEELb1ELb1ELb0EEEvNS_9BwdParamsE --------------------------
	.section	.text._ZN10layer_norm31ln_parallel_residual_bwd_kernelINS_13Kernel_traitsIf13__nv_bfloat16S2_S2_fjLj768ELj1ELj4ELj1ELj16ENS_18Kernel_traits_baseILj768EfS2_S2_S2_fjLj128EEEEELb1ELb1ELb0EEEvNS_9BwdParamsE,"ax",@progbits
	.align	128
        .global         _ZN10layer_norm31ln_parallel_residual_bwd_kernelINS_13Kernel_traitsIf13__nv_bfloat16S2_S2_fjLj768ELj1ELj4ELj1ELj16ENS_18Kernel_traits_baseILj768EfS2_S2_S2_fjLj128EEEEELb1ELb1ELb0EEEvNS_9BwdParamsE
        .type           _ZN10layer_norm31ln_parallel_residual_bwd_kernelINS_13Kernel_traitsIf13__nv_bfloat16S2_S2_fjLj768ELj1ELj4ELj1ELj16ENS_18Kernel_traits_baseILj768EfS2_S2_S2_fjLj128EEEEELb1ELb1ELb0EEEvNS_9BwdParamsE,@function
        .size           _ZN10layer_norm31ln_parallel_residual_bwd_kernelINS_13Kernel_traitsIf13__nv_bfloat16S2_S2_fjLj768ELj1ELj4ELj1ELj16ENS_18Kernel_traits_baseILj768EfS2_S2_S2_fjLj128EEEEELb1ELb1ELb0EEEvNS_9BwdParamsE,(.L_x_4954 - _ZN10layer_norm31ln_parallel_residual_bwd_kernelINS_13Kernel_traitsIf13__nv_bfloat16S2_S2_fjLj768ELj1ELj4ELj1ELj16ENS_18Kernel_traits_baseILj768EfS2_S2_S2_fjLj128EEEEELb1ELb1ELb0EEEvNS_9BwdParamsE)
        .other          _ZN10layer_norm31ln_parallel_residual_bwd_kernelINS_13Kernel_traitsIf13__nv_bfloat16S2_S2_fjLj768ELj1ELj4ELj1ELj16ENS_18Kernel_traits_baseILj768EfS2_S2_S2_fjLj128EEEEELb1ELb1ELb0EEEvNS_9BwdParamsE,@"STO_CUDA_ENTRY STV_DEFAULT"
_ZN10layer_norm31ln_parallel_residual_bwd_kernelINS_13Kernel_traitsIf13__nv_bfloat16S2_S2_fjLj768ELj1ELj4ELj1ELj16ENS_18Kernel_traits_baseILj768EfS2_S2_S2_fjLj128EEEEELb1ELb1ELb0EEEvNS_9BwdParamsE:
.text._ZN10layer_norm31ln_parallel_residual_bwd_kernelINS_13Kernel_traitsIf13__nv_bfloat16S2_S2_fjLj768ELj1ELj4ELj1ELj16ENS_18Kernel_traits_baseILj768EfS2_S2_S2_fjLj128EEEEELb1ELb1ELb0EEEvNS_9BwdParamsE:
        /* <DEDUP_REMOVED lines=23> */
[----:B------:R-:W2:Y:S04]  /*0170*/  @P0 LDC.64 R6, c[0x0][0x3d0] ;  /* 0x0000f400ff060b82 */ /* 0x000ea80000000a00 */
[----:B------:R-:W-:-:S04]  /*0180*/  @P3 LOP3.LUT R3, R2, 0x20, RZ, 0xfc, !PT ;  /* 0x0000002002033812 */ /* 0x000fc800078efcff */
[----:B------:R-:W4:Y:S08]  /*0190*/  @P1 LDC.64 R8, c[0x0][0x3d0] ;  /* 0x0000f400ff081b82 */ /* 0x000f300000000a00 */
[----:B------:R-:W1:Y:S01]  /*01a0*/  @P3 LDC.64 R4, c[0x0][0x3d0] ;  /* 0x0000f400ff043b82 */ /* 0x000e620000000a00 */
[C---:B--2---:R-:W-:Y:S01]  /*01b0*/  @P0 IMAD.WIDE.U32 R6, R3.reuse, 0x20, R6 ;  /* 0x0000002003060825 */ /* 0x044fe200078e0006 */
[----:B------:R-:W-:Y:S01]  /*01c0*/  @P0 IADD3 R3, PT, PT, R3, 0x20, RZ ;  /* 0x0000002003030810 */ /* 0x000fe20007ffe0ff */
[----:B---3--:R-:W-:Y:S01]  /*01d0*/  USHF.L.U32 UR6, UR7, 0x2, URZ ;  /* 0x0000000207067899 */ /* 0x008fe200080006ff */
[----:B------:R-:W-:-:S02]  /*01e0*/  SHF.R.U32.HI R111, RZ, 0x5, R111 ;  /* 0x00000005ff6f7819 */ /* 0x000fc4000001166f */
[----:B------:R2:W5:Y:S01]  /*01f0*/  @P0 LDG.E.128 R84, desc[UR8][R6.64] ;  /* 0x0000000806540981 */ /* 0x000562000c1e1d00 */
[----:B----4-:R-:W-:-:S03]  /*0200*/  @P1 IMAD.WIDE.U32 R8, R3, 0x20, R8 ;  /* 0x0000002003081825 */ /* 0x010fc600078e0008 */
[----:B------:R2:W5:Y:S04]  /*0210*/  @P0 LDG.E.128 R80, desc[UR8][R6.64+0x10] ;  /* 0x0000100806500981 */ /* 0x000568000c1e1d00 */
[----:B------:R2:W5:Y:S01]  /*0220*/  @P1 LDG.E.128 R76, desc[UR8][R8.64] ;  /* 0x00000008084c1981 */ /* 0x000562000c1e1d00 */
[----:B-1----:R-:W-:-:S03]  /*0230*/  @P3 IMAD.WIDE.U32 R4, R2, 0x20, R4 ;  /* 0x0000002002043825 */ /* 0x002fc600078e0004 */
[----:B------:R2:W5:Y:S04]  /*0240*/  @P1 LDG.E.128 R72, desc[UR8][R8.64+0x10] ;  /* 0x0000100808481981 */ /* 0x000568000c1e1d00 */
[----:B------:R2:W5:Y:S04]  /*0250*/  @P3 LDG.E.128 R68, desc[UR8][R4.64] ;  /* 0x0000000804443981 */ /* 0x000568000c1e1d00 */
        /* <DEDUP_REMOVED lines=54> */
.L_x_1264:
        /* <DEDUP_REMOVED lines=39> */
[----:B------:R-:W-:Y:S01]  /*0830*/  VIADD R161, R112, 0x20 ;  /* 0x0000002070a17836 */ /* 0x000fe20000000000 */
[C---:B---3--:R-:W-:Y:S01]  /*0840*/  PRMT R3, R96.reuse, 0x7632, R3 ;  /* 0x0000763260037816 */ /* 0x048fe20000000003 */
[----:B------:R-:W-:Y:S01]  /*0850*/  IMAD.U32 R96, R96, 0x10000, RZ ;  /* 0x0001000060607824 */ /* 0x000fe200078e00ff */
[----:B------:R-:W-:Y:S01]  /*0860*/  SHF.L.U32 R156, R99, 0x10, RZ ;  /* 0x00000010639c7819 */ /* 0x000fe200000006ff */
[C---:B------:R-:W-:Y:S01]  /*0870*/  IMAD.U32 R154, R98.reuse, 0x10000, RZ ;  /* 0x00010000629a7824 */ /* 0x040fe200078e00ff */
[----:B------:R-:W-:Y:S01]  /*0880*/  PRMT R147, R98, 0x7632, R147 ;  /* 0x0000763262937816 */ /* 0x000fe20000000093 */
[----:B------:R-:W-:Y:S01]  /*0890*/  IMAD.U32 R98, R3, 0x10000, RZ ;  /* 0x0001000003627824 */ /* 0x000fe200078e00ff */
[----:B------:R-:W-:Y:S02]  /*08a0*/  SHF.L.U32 R152, R97, 0x10, RZ ;  /* 0x0000001061987819 */ /* 0x000fe400000006ff */
[----:B----4-:R-:W-:Y:S01]  /*08b0*/  PRMT R149, R102, 0x7632, R149 ;  /* 0x0000763266957816 */ /* 0x010fe20000000095 */
[----:B------:R-:W-:Y:S01]  /*08c0*/  FADD.FTZ R96, -R159, R96 ;  /* 0x000000609f607221 */ /* 0x000fe20000010100 */
[----:B------:R-:W-:Y:S01]  /*08d0*/  PRMT R145, R97, 0x7632, R145 ;  /* 0x0000763261917816 */ /* 0x000fe20000000091 */
[C---:B------:R-:W-:Y:S01]  /*08e0*/  FADD.FTZ R154, -R159.reuse, R154 ;  /* 0x0000009a9f9a7221 */ /* 0x040fe20000010100 */
[C---:B------:R-:W-:Y:S01]  /*08f0*/  PRMT R97, R100.reuse, 0x7632, R97 ;  /* 0x0000763264617816 */ /* 0x040fe20000000061 */
[----:B------:R-:W-:Y:S01]  /*0900*/  FADD.FTZ R156, -R159, R156 ;  /* 0x0000009c9f9c7221 */ /* 0x000fe20000010100 */
[----:B------:R-:W-:Y:S01]  /*0910*/  PRMT R153, R99, 0x7632, R153 ;  /* 0x0000763263997816 */ /* 0x000fe20000000099 */
[----:B------:R-:W-:Y:S01]  /*0920*/  FADD.FTZ R98, -R159, R98 ;  /* 0x000000629f627221 */ /* 0x000fe20000010100 */
[----:B------:R-:W-:-:S02]  /*0930*/  IMAD.U32 R99, R100, 0x10000, RZ ;  /* 0x0001000064637824 */ /* 0x000fc400078e00ff */
[----:B------:R-:W-:Y:S01]  /*0940*/  FADD.FTZ R152, -R159, R152 ;  /* 0x000000989f987221 */ /* 0x000fe20000010100 */
[----:B------:R-:W-:Y:S02]  /*0950*/  IMAD.U32 R158, R147, 0x10000, RZ ;  /* 0x00010000939e7824 */ /* 0x000fe400078e00ff */
[----:B-----5:R-:W-:Y:S01]  /*0960*/  FMUL.FTZ R3, R113, R96 ;  /* 0x0000006071037220 */ /* 0x020fe20000410000 */
[----:B------:R-:W-:Y:S02]  /*0970*/  IMAD.U32 R162, R149, 0x10000, RZ ;  /* 0x0001000095a27824 */ /* 0x000fe400078e00ff */
[C---:B------:R-:W-:Y:S01]  /*0980*/  FMUL.FTZ R147, R113.reuse, R154 ;  /* 0x0000009a71937220 */ /* 0x040fe20000410000 */
[----:B0-----:R-:W-:Y:S02]  /*0990*/  IMAD.U32 R151, R102, 0x10000, RZ ;  /* 0x0001000066977824 */ /* 0x001fe400078e00ff */
[----:B------:R-:W-:Y:S01]  /*09a0*/  FMUL.FTZ R149, R113, R156 ;  /* 0x0000009c71957220 */ /* 0x000fe20000410000 */
[----:B------:R-:W-:-:S02]  /*09b0*/  IMAD.U32 R96, R97, 0x10000, RZ ;  /* 0x0001000061607824 */ /* 0x000fc400078e00ff */
[----:B------:R-:W-:Y:S01]  /*09c0*/  FMUL.FTZ R156, R113, R98 ;  /* 0x00000062719c7220 */ /* 0x000fe20000410000 */
[----:B------:R-:W-:Y:S01]  /*09d0*/  SHF.L.U32 R102, R145, 0x10, RZ ;  /* 0x0000001091667819 */ /* 0x000fe200000006ff */
[----:B------:R-:W-:Y:S01]  /*09e0*/  FMUL.FTZ R148, R68, R99 ;  /* 0x0000006344947220 */ /* 0x000fe20000410000 */
[----:B------:R-:W-:Y:S01]  /*09f0*/  FMUL.FTZ R145, R113, R152 ;  /* 0x0000009871917220 */ /* 0x000fe20000410000 */
[----:B------:R-:W-:Y:S01]  /*0a00*/  FADD.FTZ R32, R32, R151 ;  /* 0x0000009720207221 */ /* 0x000fe20000010000 */
[-C--:B------:R-:W-:Y:S01]  /*0a10*/  FFMA.FTZ R56, R147, R151.reuse, R56 ;  /* 0x0000009793387223 */ /* 0x080fe20000010038 */
[----:B------:R-:W-:Y:S01]  /*0a20*/  FMUL.FTZ R152, R64, R151 ;  /* 0x0000009740987220 */ /* 0x000fe20000410000 */
[----:B------:R-:W-:Y:S01]  /*0a30*/  PRMT R100, R101, 0x7632, R100 ;  /* 0x0000763265647816 */ /* 0x000fe20000000064 */
[----:B------:R-:W-:Y:S01]  /*0a40*/  FADD.FTZ R37, R37, R96 ;  /* 0x0000006025257221 */ /* 0x000fe20000010000 */
[-C--:B------:R-:W-:Y:S01]  /*0a50*/  FFMA.FTZ R61, R156, R96.reuse, R61 ;  /* 0x000000609c3d7223 */ /* 0x080fe2000001003d */
[----:B------:R-:W-:Y:S01]  /*0a60*/  FMUL.FTZ R151, R69, R96 ;  /* 0x0000006045977220 */ /* 0x000fe20000410000 */
[----:B------:R-:W-:Y:S01]  /*0a70*/  SHF.L.U32 R101, R101, 0x10, RZ ;  /* 0x0000001065657819 */ /* 0x000fe200000006ff */
[----:B------:R-:W-:Y:S01]  /*0a80*/  FADD.FTZ R96, RZ, R148 ;  /* 0x00000094ff607221 */ /* 0x000fe20000010000 */
[C---:B------:R-:W-:Y:S01]  /*0a90*/  FFMA.FTZ R97, R3.reuse, R148, RZ ;  /* 0x0000009403617223 */ /* 0x040fe200000100ff */
[----:B------:R-:W-:Y:S01]  /*0aa0*/  FADD.FTZ R36, R36, R99 ;  /* 0x0000006324247221 */ /* 0x000fe20000010000 */
[----:B------:R-:W-:Y:S01]  /*0ab0*/  FFMA.FTZ R60, R3, R99, R60 ;  /* 0x00000063033c7223 */ /* 0x000fe2000001003c */
        /* <DEDUP_REMOVED lines=11> */
[----:B------:R-:W-:-:S02]  /*0b70*/  PRMT R155, R103, 0x7632, R155 ;  /* 0x00007632679b7816 */ /* 0x000fc4000000009b */
        /* <DEDUP_REMOVED lines=28> */
.L_x_1228:
[----:B------:R-:W-:Y:S05]  /*0d40*/  BSYNC.RECONVERGENT B1 ;  /* 0x0000000000017941 */ /* 0x000fea0003800200 */
.L_x_1227:
        /* <DEDUP_REMOVED lines=22> */
[----:B------:R-:W-:Y:S02]  /*0eb0*/  IADD3 R161, PT, PT, R161, 0x20, RZ ;  /* 0x00000020a1a17810 */ /* 0x000fe40007ffe0ff */
[C---:B---3--:R-:W-:Y:S02]  /*0ec0*/  PRMT R118, R96.reuse, 0x7632, R118 ;  /* 0x0000763260767816 */ /* 0x048fe40000000076 */
[----:B------:R-:W-:Y:S01]  /*0ed0*/  SHF.L.U32 R96, R96, 0x10, RZ ;  /* 0x0000001060607819 */ /* 0x000fe200000006ff */
[C---:B------:R-:W-:Y:S01]  /*0ee0*/  IMAD.U32 R120, R97.reuse, 0x10000, RZ ;  /* 0x0001000061787824 */ /* 0x040fe200078e00ff */
[----:B------:R-:W-:Y:S01]  /*0ef0*/  PRMT R119, R97, 0x7632, R119 ;  /* 0x0000763261777816 */ /* 0x000fe20000000077 */
[C---:B------:R-:W-:Y:S01]  /*0f00*/  IMAD.U32 R128, R99.reuse, 0x10000, RZ ;  /* 0x0001000063807824 */ /* 0x040fe200078e00ff */
[----:B------:R-:W-:Y:S02]  /*0f10*/  PRMT R126, R99, 0x7632, R126 ;  /* 0x00007632637e7816 */ /* 0x000fe4000000007e */
[----:B------:R-:W-:-:S02]  /*0f20*/  PRMT R121, R98, 0x7632, R121 ;  /* 0x0000763262797816 */ /* 0x000fc40000000079 */
[----:B------:R-:W-:Y:S02]  /*0f30*/  SHF.L.U32 R122, R98, 0x10, RZ ;  /* 0x00000010627a7819 */ /* 0x000fe400000006ff */
[C---:B----4-:R-:W-:Y:S02]  /*0f40*/  PRMT R97, R100.reuse, 0x7632, R97 ;  /* 0x0000763264617816 */ /* 0x050fe40000000061 */
[----:B------:R-:W-:Y:S01]  /*0f50*/  SHF.L.U32 R99, R100, 0x10, RZ ;  /* 0x0000001064637819 */ /* 0x000fe200000006ff */
[C---:B------:R-:W-:Y:S01]  /*0f60*/  FADD.FTZ R96, -R159.reuse, R96 ;  /* 0x000000609f607221 */ /* 0x040fe20000010100 */
[----:B------:R-:W-:Y:S01]  /*0f70*/  SHF.L.U32 R98, R118, 0x10, RZ ;  /* 0x0000001076627819 */ /* 0x000fe200000006ff */
[----:B------:R-:W-:Y:S01]  /*0f80*/  FADD.FTZ R122, -R159, R122 ;  /* 0x0000007a9f7a7221 */ /* 0x000fe20000010100 */
[----:B------:R-:W-:Y:S01]  /*0f90*/  PRMT R123, R102, 0x7632, R123 ;  /* 0x00007632667b7816 */ /* 0x000fe2000000007b */
[----:B0-----:R-:W-:Y:S01]  /*0fa0*/  FMUL.FTZ R114, R84, R99 ;  /* 0x0000006354727220 */ /* 0x001fe20000410000 */
[----:B------:R-:W-:Y:S01]  /*0fb0*/  SHF.L.U32 R100, R97, 0x10, RZ ;  /* 0x0000001061647819 */ /* 0x000fe200000006ff */
[----:B-----5:R-:W-:Y:S01]  /*0fc0*/  FMUL.FTZ R115, R113, R96 ;  /* 0x0000006071737220 */ /* 0x020fe20000410000 */
[----:B------:R-:W-:Y:S01]  /*0fd0*/  FADD.FTZ R98, -R159, R98 ;  /* 0x000000629f627221 */ /* 0x000fe20000010100 */
[----:B------:R-:W-:Y:S01]  /*0fe0*/  SHF.L.U32 R125, R102, 0x10, RZ ;  /* 0x00000010667d7819 */ /* 0x000fe200000006ff */
[----:B------:R-:W-:Y:S01]  /*0ff0*/  IMAD.U32 R102, R119, 0x10000, RZ ;  /* 0x0001000077667824 */ /* 0x000fe200078e00ff */
[----:B-1----:R-:W-:Y:S01]  /*1000*/  PRMT R116, R101, 0x7632, R116 ;  /* 0x0000763265747816 */ /* 0x002fe20000000074 */
[----:B------:R-:W-:Y:S01]  /*1010*/  FMUL.FTZ R119, R113, R122 ;  /* 0x0000007a71777220 */ /* 0x000fe20000410000 */
[----:B------:R-:W-:Y:S01]  /*1020*/  SHF.L.U32 R130, R123, 0x10, RZ ;  /* 0x000000107b827819 */ /* 0x000fe200000006ff */
[----:B------:R-:W-:Y:S01]  /*1030*/  FADD.FTZ R96, R163, R114 ;  /* 0x00000072a3607221 */ /* 0x000fe20000010000 */
[----:B------:R-:W-:Y:S01]  /*1040*/  FMUL.FTZ R123, R85, R100 ;  /* 0x00000064557b7220 */ /* 0x000fe20000410000 */
[----:B------:R-:W-:-:S02]  /*1050*/  IMAD.U32 R101, R101, 0x10000, RZ ;  /* 0x0001000065657824 */ /* 0x000fc400078e00ff */
[----:B------:R-:W-:Y:S01]  /*1060*/  FADD.FTZ R120, -R159, R120 ;  /* 0x000000789f787221 */ /* 0x000fe20000010100 */
[----:B------:R-:W-:Y:S01]  /*1070*/  FMUL.FTZ R122, R113, R98 ;  /* 0x00000062717a7220 */ /* 0x000fe20000410000 */
[----:B------:R-:W-:Y:S01]  /*1080*/  FFMA.FTZ R97, R115, R114, R170 ;  /* 0x0000007273617223 */ /* 0x000fe200000100aa */
[----:B------:R-:W-:Y:S01]  /*1090*/  SHF.L.U32 R124, R121, 0x10, RZ ;  /* 0x00000010797c7819 */ /* 0x000fe200000006ff */
[----:B------:R-:W-:Y:S01]  /*10a0*/  FADD.FTZ R128, -R159, R128 ;  /* 0x000000809f807221 */ /* 0x000fe20000010100 */
[----:B------:R-:W-:Y:S02]  /*10b0*/  IMAD.U32 R172, R126, 0x10000, RZ ;  /* 0x000100007eac7824 */ /* 0x000fe400078e00ff */
[----:B------:R-:W-:Y:S01]  /*10c0*/  FADD.FTZ R28, R28, R99 ;  /* 0x000000631c1c7221 */ /* 0x000fe20000010000 */
[----:B------:R-:W-:Y:S01]  /*10d0*/  FFMA.FTZ R52, R115, R99, R52 ;  /* 0x0000006373347223 */ /* 0x000fe20000010034 */
[----:B------:R-:W-:Y:S02]  /*10e0*/  IMAD.U32 R126, R116, 0x10000, RZ ;  /* 0x00010000747e7824 */ /* 0x000fe400078e00ff */
[----:B------:R-:W-:Y:S01]  /*10f0*/  FADD.FTZ R99, R96, R123 ;  /* 0x0000007b60637221 */ /* 0x000fe20000010000 */
[----:B------:R-:W-:Y:S01]  /*1100*/  FMUL.FTZ R117, R113, R120 ;  /* 0x0000007871757220 */ /* 0x000fe20000410000 */
[----:B------:R-:W-:Y:S01]  /*1110*/  FMUL.FTZ R116, R86, R101 ;  /* 0x0000006556747220 */ /* 0x000fe20000410000 */
[----:B------:R-:W-:Y:S01]  /*1120*/  FADD.FTZ R102, -R159, R102 ;  /* 0x000000669f667221 */ /* 0x000fe20000010100 */
[----:B------:R-:W-:Y:S01]  /*1130*/  FFMA.FTZ R96, R122, R123, R97 ;  /* 0x0000007b7a607223 */ /* 0x000fe20000010061 */
[----:B------:R-:W-:Y:S01]  /*1140*/  FMUL.FTZ R121, R113, R128 ;  /* 0x0000008071797220 */ /* 0x000fe20000410000 */
[----:B------:R-:W-:Y:S01]  /*1150*/  FADD.FTZ R24, R24, R125 ;  /* 0x0000007d18187221 */ /* 0x000fe20000010000 */
[-C--:B------:R-:W-:Y:S01]  /*1160*/  FFMA.FTZ R48, R119, R125.reuse, R48 ;  /* 0x0000007d77307223 */ /* 0x080fe20000010030 */
[----:B------:R-:W-:Y:S01]  /*1170*/  FMUL.FTZ R118, R80, R125 ;  /* 0x0000007d50767220 */ /* 0x000fe20000410000 */
[----:B------:R-:W-:Y:S01]  /*1180*/  FADD.FTZ R128, -R159, R124 ;  /* 0x0000007c9f807221 */ /* 0x000fe20000010100 */
[----:B------:R-:W-:Y:S01]  /*1190*/  FMUL.FTZ R124, R113, R102 ;  /* 0x00000066717c7220 */ /* 0x000fe20000410000 */
[----:B------:R-:W-:Y:S01]  /*11a0*/  FMUL.FTZ R125, R87, R126 ;  /* 0x0000007e577d7220 */ /* 0x000fe20000410000 */
[----:B------:R-:W-:Y:S01]  /*11b0*/  FADD.FTZ R98, R99, R116 ;  /* 0x0000007463627221 */ /* 0x000fe20000010000 */
[----:B------:R-:W-:Y:S01]  /*11c0*/  FFMA.FTZ R97, R117, R116, R96 ;  /* 0x0000007475617223 */ /* 0x000fe20000010060 */
[----:B------:R-:W-:-:S02]  /*11d0*/  PRMT R127, R103, 0x7632, R127 ;  /* 0x00007632677f7816 */ /* 0x000fc4000000007f */
[----:B------:R-:W-:Y:S01]  /*11e0*/  FADD.FTZ R99, R98, R125 ;  /* 0x0000007d62637221 */ /* 0x000fe20000010000 */
[C---:B------:R-:W-:Y:S01]  /*11f0*/  FFMA.FTZ R96, R124.reuse, R125, R97 ;  /* 0x0000007d7c607223 */ /* 0x040fe20000010061 */
[----:B------:R-:W-:Y:S01]  /*1200*/  FADD.FTZ R31, R31, R126 ;  /* 0x0000007e1f1f7221 */ /* 0x000fe20000010000 */
[----:B------:R-:W-:Y:S01]  /*1210*/  FFMA.FTZ R55, R124, R126, R55 ;  /* 0x0000007e7c377223 */ /* 0x000fe20000010037 */
[----:B------:R-:W-:Y:S02]  /*1220*/  IMAD.U32 R174, R127, 0x10000, RZ ;  /* 0x000100007fae7824 */ /* 0x000fe400078e00ff */
[----:B------:R-:W-:Y:S01]  /*1230*/  FMUL.FTZ R126, R113, R128 ;  /* 0x00000080717e7220 */ /* 0x000fe20000410000 */
[----:B------:R-:W-:Y:S02]  /*1240*/  IMAD.U32 R103, R103, 0x10000, RZ ;  /* 0x0001000067677824 */ /* 0x000fe400078e00ff */
        /* <DEDUP_REMOVED lines=23> */
.L_x_1230:
[----:B------:R-:W-:Y:S05]  /*13c0*/  BSYNC.RECONVERGENT B1 ;  /* 0x0000000000017941 */ /* 0x000fea0003800200 */
.L_x_1229:
        /* <DEDUP_REMOVED lines=21> */
[C---:B---3--:R-:W-:Y:S02]  /*1520*/  PRMT R131, R101.reuse, 0x7632, R131 ;  /* 0x0000763265837816 */ /* 0x048fe40000000083 */
[----:B------:R-:W-:Y:S02]  /*1530*/  SHF.L.U32 R136, R101, 0x10, RZ ;  /* 0x0000001065887819 */ /* 0x000fe400000006ff */
[C---:B------:R-:W-:Y:S01]  /*1540*/  PRMT R101, R102.reuse, 0x7632, R101 ;  /* 0x0000763266657816 */ /* 0x040fe20000000065 */
[----:B------:R-:W-:Y:S01]  /*1550*/  IMAD.U32 R138, R102, 0x10000, RZ ;  /* 0x00010000668a7824 */ /* 0x000fe200078e00ff */
[C---:B------:R-:W-:Y:S01]  /*1560*/  PRMT R129, R100.reuse, 0x7632, R129 ;  /* 0x0000763264817816 */ /* 0x040fe20000000081 */
[----:B------:R-:W-:Y:S01]  /*1570*/  IMAD.U32 R100, R100, 0x10000, RZ ;  /* 0x0001000064647824 */ /* 0x000fe200078e00ff */
[----:B------:R-:W-:Y:S01]  /*1580*/  SHF.L.U32 R140, R103, 0x10, RZ ;  /* 0x00000010678c7819 */ /* 0x000fe200000006ff */
[----:B0-----:R-:W-:Y:S01]  /*1590*/  IMAD.U32 R134, R101, 0x10000, RZ ;  /* 0x0001000065867824 */ /* 0x001fe200078e00ff */
[----:B------:R-:W-:Y:S01]  /*15a0*/  PRMT R137, R103, 0x7632, R137 ;  /* 0x0000763267897816 */ /* 0x000fe20000000089 */
[----:B------:R-:W-:Y:S01]  /*15b0*/  FADD.FTZ R138, -R159, R138 ;  /* 0x0000008a9f8a7221 */ /* 0x000fe20000010100 */
[----:B-1----:R-:W-:Y:S01]  /*15c0*/  SHF.L.U32 R132, R131, 0x10, RZ ;  /* 0x0000001083847819 */ /* 0x002fe200000006ff */
[----:B------:R-:W-:Y:S01]  /*15d0*/  FADD.FTZ R136, -R159, R136 ;  /* 0x000000889f887221 */ /* 0x000fe20000010100 */
[C---:B----4-:R-:W-:Y:S01]  /*15e0*/  PRMT R101, R96.reuse, 0x7632, R101 ;  /* 0x0000763260657816 */ /* 0x050fe20000000065 */
[----:B------:R-:W-:-:S02]  /*15f0*/  IMAD.U32 R103, R96, 0x10000, RZ ;  /* 0x0001000060677824 */ /* 0x000fc400078e00ff */
[----:B------:R-:W-:Y:S01]  /*1600*/  FADD.FTZ R100, -R159, R100 ;  /* 0x000000649f647221 */ /* 0x000fe20000010100 */
[----:B------:R-:W-:Y:S01]  /*1610*/  IMAD.U32 R102, R129, 0x10000, RZ ;  /* 0x0001000081667824 */ /* 0x000fe200078e00ff */
[----:B------:R-:W-:Y:S01]  /*1620*/  SHF.L.U32 R144, R137, 0x10, RZ ;  /* 0x0000001089907819 */ /* 0x000fe200000006ff */
[----:B------:R-:W-:Y:S01]  /*1630*/  FADD.FTZ R146, -R159, R140 ;  /* 0x0000008c9f927221 */ /* 0x000fe20000010100 */
[----:B------:R-:W-:Y:S01]  /*1640*/  PRMT R96, R97, 0x7632, R96 ;  /* 0x0000763261607816 */ /* 0x000fe20000000060 */
[----:B------:R-:W-:Y:S01]  /*1650*/  FADD.FTZ R140, -R159, R132 ;  /* 0x000000849f8c7221 */ /* 0x000fe20000010100 */
[----:B------:R-:W-:Y:S01]  /*1660*/  SHF.L.U32 R97, R97, 0x10, RZ ;  /* 0x0000001061617819 */ /* 0x000fe200000006ff */
[C---:B------:R-:W-:Y:S01]  /*1670*/  IMAD.U32 R137, R98.reuse, 0x10000, RZ ;  /* 0x0001000062897824 */ /* 0x040fe200078e00ff */
[----:B------:R-:W-:Y:S01]  /*1680*/  PRMT R135, R98, 0x7632, R135 ;  /* 0x0000763262877816 */ /* 0x000fe20000000087 */
[----:B-----5:R-:W-:Y:S01]  /*1690*/  FMUL.FTZ R133, R113, R138 ;  /* 0x0000008a71857220 */ /* 0x020fe20000410000 */
[----:B------:R-:W-:-:S02]  /*16a0*/  IMAD.U32 R98, R101, 0x10000, RZ ;  /* 0x0001000065627824 */ /* 0x000fc400078e00ff */
[----:B------:R-:W-:Y:S01]  /*16b0*/  FMUL.FTZ R132, R76, R103 ;  /* 0x000000674c847220 */ /* 0x000fe20000410000 */
[----:B------:R-:W-:Y:S01]  /*16c0*/  FMUL.FTZ R131, R113, R136 ;  /* 0x0000008871837220 */ /* 0x000fe20000410000 */
[----:B------:R-:W-:Y:S01]  /*16d0*/  FADD.FTZ R102, -R159, R102 ;  /* 0x000000669f667221 */ /* 0x000fe20000010100 */
[----:B------:R-:W-:Y:S01]  /*16e0*/  FMUL.FTZ R129, R113, R100 ;  /* 0x0000006471817220 */ /* 0x000fe20000410000 */
[----:B------:R-:W-:Y:S01]  /*16f0*/  FADD.FTZ R142, -R159, R134 ;  /* 0x000000869f8e7221 */ /* 0x000fe20000010100 */
[----:B------:R-:W-:Y:S01]  /*1700*/  SHF.L.U32 R100, R96, 0x10, RZ ;  /* 0x0000001060647819 */ /* 0x000fe200000006ff */
[----:B------:R-:W-:Y:S01]  /*1710*/  FADD.FTZ R16, R16, R137 ;  /* 0x0000008910107221 */ /* 0x000fe20000010000 */
[-C--:B------:R-:W-:Y:S01]  /*1720*/  FFMA.FTZ R40, R133, R137.reuse, R40 ;  /* 0x0000008985287223 */ /* 0x080fe20000010028 */
[----:B------:R-:W-:Y:S01]  /*1730*/  FMUL.FTZ R136, R72, R137 ;  /* 0x0000008948887220 */ /* 0x000fe20000410000 */
[----:B------:R-:W-:Y:S01]  /*1740*/  FADD.FTZ R22, R22, R97 ;  /* 0x0000006116167221 */ /* 0x000fe20000010000 */
[-C--:B------:R-:W-:Y:S01]  /*1750*/  FFMA.FTZ R46, R131, R97.reuse, R46 ;  /* 0x00000061832e7223 */ /* 0x080fe2000001002e */
[----:B------:R-:W-:Y:S01]  /*1760*/  FMUL.FTZ R134, R78, R97 ;  /* 0x000000614e867220 */ /* 0x000fe20000410000 */
[----:B------:R-:W-:Y:S01]  /*1770*/  FADD.FTZ R96, R163, R132 ;  /* 0x00000084a3607221 */ /* 0x000fe20000010000 */
[----:B------:R-:W-:Y:S01]  /*1780*/  FMUL.FTZ R137, R77, R98 ;  /* 0x000000624d897220 */ /* 0x000fe20000410000 */
[----:B------:R-:W-:Y:S01]  /*1790*/  FMUL.FTZ R138, R113, R102 ;  /* 0x00000066718a7220 */ /* 0x000fe20000410000 */
[----:B------:R-:W-:Y:S01]  /*17a0*/  FFMA.FTZ R97, R129, R132, R170 ;  /* 0x0000008481617223 */ /* 0x000fe200000100aa */
[----:B------:R-:W-:-:S02]  /*17b0*/  PRMT R139, R99, 0x7632, R139 ;  /* 0x00007632638b7816 */ /* 0x000fc4000000008b */
[----:B------:R-:W-:Y:S01]  /*17c0*/  SHF.L.U32 R143, R99, 0x10, RZ ;  /* 0x00000010638f7819 */ /* 0x000fe200000006ff */
[----:B------:R-:W-:Y:S01]  /*17d0*/  FADD.FTZ R99, R96, R137 ;  /* 0x0000008960637221 */ /* 0x000fe20000010000 */
[C---:B------:R-:W-:Y:S01]  /*17e0*/  FFMA.FTZ R96, R138.reuse, R137, R97 ;  /* 0x000000898a607223 */ /* 0x040fe20000010061 */
[----:B------:R-:W-:Y:S01]  /*17f0*/  SHF.L.U32 R174, R139, 0x10, RZ ;  /* 0x000000108bae7819 */ /* 0x000fe200000006ff */
[----:B------:R-:W-:Y:S01]  /*1800*/  FADD.FTZ R21, R21, R98 ;  /* 0x0000006215157221 */ /* 0x000fe20000010000 */
[----:B------:R-:W-:Y:S01]  /*1810*/  FFMA.FTZ R45, R138, R98, R45 ;  /* 0x000000628a2d7223 */ /* 0x000fe2000001002d */
[----:B------:R-:W-:Y:S01]  /*1820*/  FMUL.FTZ R140, R113, R140 ;  /* 0x0000008c718c7220 */ /* 0x000fe20000410000 */
[----:B------:R-:W-:Y:S01]  /*1830*/  FMUL.FTZ R139, R79, R100 ;  /* 0x000000644f8b7220 */ /* 0x000fe20000410000 */
[----:B------:R-:W-:Y:S01]  /*1840*/  FADD.FTZ R98, R99, R134 ;  /* 0x0000008663627221 */ /* 0x000fe20000010000 */
[----:B------:R-:W-:Y:S01]  /*1850*/  FFMA.FTZ R97, R131, R134, R96 ;  /* 0x0000008683617223 */ /* 0x000fe20000010060 */
[----:B------:R-:W-:Y:S01]  /*1860*/  FADD.FTZ R172, -R159, R144 ;  /* 0x000000909fac7221 */ /* 0x000fe20000010100 */
[----:B------:R-:W-:-:S02]  /*1870*/  IMAD.U32 R144, R135, 0x10000, RZ ;  /* 0x0001000087907824 */ /* 0x000fc400078e00ff */
        /* <DEDUP_REMOVED lines=26> */
.L_x_1232:
[----:B------:R-:W-:Y:S05]  /*1a20*/  BSYNC.RECONVERGENT B1 ;  /* 0x0000000000017941 */ /* 0x000fea0003800200 */
.L_x_1231:
[----:B------:R-:W-:Y:S01]  /*1a30*/  UMOV UR6, 0xffffffff ;  /* 0xffffffff00067882 */ /* 0x000fe20000000000 */
[C---:B------:R-:W-:Y:S02]  /*1a40*/  PRMT R171, R15.reuse, 0x7632, R171 ;  /* 0x000076320fab7816 */ /* 0x040fe400000000ab */
[----:B------:R-:W-:Y:S02]  /*1a50*/  PRMT R98, R15, 0x7632, R98 ;  /* 0x000076320f627816 */ /* 0x000fe40000000062 */
[C---:B------:R-:W-:Y:S02]  /*1a60*/  PRMT R173, R14.reuse, 0x7632, R173 ;  /* 0x000076320ead7816 */ /* 0x040fe400000000ad */
[----:B------:R-:W-:Y:S02]  /*1a70*/  PRMT R99, R14, 0x7632, R99 ;  /* 0x000076320e637816 */ /* 0x000fe40000000063 */
[----:B------:R-:W-:Y:S02]  /*1a80*/  PRMT R97, R13, 0x7632, R97 ;  /* 0x000076320d617816 */ /* 0x000fe40000000061 */
[----:B------:R-:W-:-:S02]  /*1a90*/  PRMT R175, R12, 0x7632, R175 ;  /* 0x000076320caf7816 */ /* 0x000fc400000000af */
        /* <DEDUP_REMOVED lines=22> */
.L_x_1276:
        /* <DEDUP_REMOVED lines=18> */
[----:B------:R-:W-:Y:S01]  /*1d20*/  FFMA.FTZ R97, R147, R102, R103 ;  /* 0x0000006693617223 */ /* 0x000fe20000010067 */
        /* <DEDUP_REMOVED lines=17> */
[-CC-:B------:R-:W-:Y:S01]  /*1e40*/  FFMA.FTZ R98, R158, R102.reuse, R103.reuse ;  /* 0x000000669e627223 */ /* 0x180fe20000010067 */
[----:B------:R-:W-:Y:S01]  /*1e50*/  FSEL R161, R96, RZ, P5 ;  /* 0x000000ff60a17208 */ /* 0x000fe20002800000 */
[----:B------:R-:W-:Y:S01]  /*1e60*/  FADD.FTZ R174, R155, -R170 ;  /* 0x800000aa9bae7221 */ /* 0x000fe20000010000 */
[-C--:B------:R-:W-:Y:S01]  /*1e70*/  FFMA.FTZ R96, R156, R102.reuse, R103 ;  /* 0x000000669c607223 */ /* 0x080fe20000010067 */
        /* <DEDUP_REMOVED lines=30> */
.L_x_1238:
[-CC-:B------:R-:W-:Y:S01]  /*2060*/  FFMA.FTZ R91, R149, R102.reuse, R103.reuse ;  /* 0x00000066955b7223 */ /* 0x180fe20000010067 */
[-CC-:B------:R-:W-:Y:S01]  /*2070*/  FFMA.FTZ R88, R162, R102.reuse, R103.reuse ;  /* 0x00000066a2587223 */ /* 0x180fe20000010067 */
[----:B------:R-:W-:Y:S01]  /*2080*/  FFMA.FTZ R89, R147, R102, R103 ;  /* 0x0000006693597223 */ /* 0x000fe20000010067 */
[----:B------:R-:W-:Y:S01]  /*2090*/  ISETP.GE.U32.AND P0, PT, R104, RZ, PT ;  /* 0x000000ff6800720c */ /* 0x000fe20003f06070 */
[----:B------:R-:W-:Y:S01]  /*20a0*/  FADD.FTZ R90, R154, -R91 ;  /* 0x8000005b9a5a7221 */ /* 0x000fe20000010000 */
[----:B------:R-:W-:Y:S01]  /*20b0*/  FADD.FTZ R96, R157, -R88 ;  /* 0x800000589d607221 */ /* 0x000fe20000010000 */
[----:B------:R-:W-:Y:S01]  /*20c0*/  FADD.FTZ R88, R152, -R89 ;  /* 0x8000005998587221 */ /* 0x000fe20000010000 */
[----:B------:R-:W-:Y:S01]  /*20d0*/  LOP3.LUT P5, RZ, R105, 0xff, RZ, 0xc0, !PT ;  /* 0x000000ff69ff7812 */ /* 0x000fe200078ac0ff */
[C---:B-----5:R-:W-:Y:S01]  /*20e0*/  FMUL.FTZ R91, R113.reuse, R90 ;  /* 0x0000005a715b7220 */ /* 0x060fe20000410000 */
[C---:B------:R-:W-:Y:S01]  /*20f0*/  FMUL.FTZ R98, R113.reuse, R96 ;  /* 0x0000006071627220 */ /* 0x040fe20000410000 */
[--C-:B------:R-:W-:Y:S01]  /*2100*/  FFMA.FTZ R96, R160, R102, R103.reuse ;  /* 0x00000066a0607223 */ /* 0x100fe20000010067 */
        /* <DEDUP_REMOVED lines=8> */
[--C-:B------:R-:W-:Y:S01]  /*2190*/  FFMA.FTZ R97, R145, R102, R103.reuse ;  /* 0x0000006691617223 */ /* 0x100fe20000010067 */
[----:B------:R-:W-:Y:S01]  /*21a0*/  FMUL.FTZ R99, R113, R96 ;  /* 0x0000006071637220 */ /* 0x000fe20000410000 */
[----:B------:R-:W-:Y:S01]  /*21b0*/  FSEL R163, R88, RZ, P5 ;  /* 0x000000ff58a37208 */ /* 0x000fe20002800000 */
[-CC-:B------:R-:W-:Y:S01]  /*21c0*/  FFMA.FTZ R88, R158, R102.reuse, R103.reuse ;  /* 0x000000669e587223 */ /* 0x180fe20000010067 */
[----:B------:R-:W-:Y:S01]  /*21d0*/  FSEL R171, R89, RZ, P2 ;  /* 0x000000ff59ab7208 */ /* 0x000fe20001000000 */
[-C--:B------:R-:W-:Y:S01]  /*21e0*/  FFMA.FTZ R89, R3, R102.reuse, R103 ;  /* 0x0000006603597223 */ /* 0x080fe20000010067 */
[----:B------:R-:W-:Y:S01]  /*21f0*/  FSEL R174, R98, RZ, P0 ;  /* 0x000000ff62ae7208 */ /* 0x000fe20000000000 */
[----:B------:R-:W-:Y:S01]  /*2200*/  FADD.FTZ R98, R150, -R97 ;  /* 0x8000006196627221 */ /* 0x000fe20000010000 */
[----:B------:R-:W-:Y:S01]  /*2210*/  FFMA.FTZ R96, R156, R102, R103 ;  /* 0x000000669c607223 */ /* 0x000fe20000010067 */
[----:B------:R-:W-:Y:S01]  /*2220*/  F2FP.BF16.F32.PACK_AB R90, R99, R90 ;  /* 0x0000005a635a723e */ /* 0x000fe200000010ff */
[----:B0-----:R-:W-:Y:S01]  /*2230*/  FADD.FTZ R170, R153, -R88 ;  /* 0x8000005899aa7221 */ /* 0x001fe20000010000 */
        /* <DEDUP_REMOVED lines=25> */
[----:B------:R-:W-:Y:S02]  /*23d0*/  F2FP.BF16.F32.PACK_AB R97, R170, R161 ;  /* 0x000000a1aa61723e */ /* 0x000fe400000010ff */
[----:B------:R-:W-:Y:S01]  /*23e0*/  F2FP.BF16.F32.PACK_AB R96, R159, R96 ;  /* 0x000000609f60723e */ /* 0x000fe200000010ff */
[----:B------:R-:W-:Y:S06]  /*23f0*/  BRA `(.L_x_1239) ;  /* 0x0000001c003c7947 */ /* 0x000fec0003800000 */
.L_x_1237:
[----:B------:R-:W-:-:S04]  /*2400*/  UISETP.NE.U32.AND UP0, UPT, UR4, URZ, UPT ;  /* 0x000000ff0400728c */ /* 0x000fc8000bf05070 */
[----:B------:R-:W-:-:S09]  /*2410*/  UISETP.NE.AND.EX UP0, UPT, UR5, URZ, UPT, UP0 ;  /* 0x000000ff0500728c */ /* 0x000fd2000bf05300 */
[----:B------:R-:W-:Y:S05]  /*2420*/  BRA.U UP0, `(.L_x_1240) ;  /* 0x0000000100f87547 */ /* 0x000fea000b800000 */
[-CC-:B------:R-:W-:Y:S01]  /*2430*/  FFMA.FTZ R180, R162, R102.reuse, R103.reuse ;  /* 0x00000066a2b47223 */ /* 0x180fe20000010067 */
[----:B------:R-:W-:Y:S01]  /*2440*/  SHF.L.U32 R174, R98, 0x10, RZ ;  /* 0x0000001062ae7819 */ /* 0x000fe200000006ff */
[-CC-:B------:R-:W-:Y:S01]  /*2450*/  FFMA.FTZ R159, R149, R102.reuse, R103.reuse ;  /* 0x00000066959f7223 */ /* 0x180fe20000010067 */
[-CC-:B------:R-:W-:Y:S01]  /*2460*/  FFMA.FTZ R178, R160, R102.reuse, R103.reuse ;  /* 0x00000066a0b27223 */ /* 0x180fe20000010067 */
[----:B------:R-:W-:Y:S01]  /*2470*/  FADD.FTZ R163, R157, -R180 ;  /* 0x800000b49da37221 */ /* 0x000fe20000010000 */
[----:B0-----:R-:W-:Y:S02]  /*2480*/  IMAD.U32 R170, R99, 0x10000, RZ ;  /* 0x0001000063aa7824 */ /* 0x001fe400078e00ff */
[-C--:B------:R-:W-:Y:S01]  /*2490*/  FFMA.FTZ R99, R147, R102.reuse, R103 ;  /* 0x0000006693637223 */ /* 0x080fe20000010067 */
[----:B------:R-:W-:Y:S01]  /*24a0*/  FADD.FTZ R161, R154, -R159 ;  /* 0x8000009f9aa17221 */ /* 0x000fe20000010000 */
[----:B------:R-:W-:Y:S02]  /*24b0*/  IMAD.U32 R172, R15, 0x10000, RZ ;  /* 0x000100000fac7824 */ /* 0x000fe400078e00ff */
[----:B------:R-:W-:Y:S01]  /*24c0*/  FADD.FTZ R159, R155, -R178 ;  /* 0x800000b29b9f7221 */ /* 0x000fe20000010000 */
[----:B-----5:R-:W-:Y:S01]  /*24d0*/  FFMA.FTZ R174, R113, R163, R174 ;  /* 0x000000a371ae7223 */ /* 0x020fe200000100ae */
[-C--:B------:R-:W-:Y:S01]  /*24e0*/  FFMA.FTZ R163, R145, R102.reuse, R103 ;  /* 0x0000006691a37223 */ /* 0x080fe20000010067 */
        /* <DEDUP_REMOVED lines=50> */
.L_x_1240:
[-CC-:B------:R-:W-:Y:S01]  /*2810*/  FFMA.FTZ R89, R149, R102.reuse, R103.reuse ;  /* 0x0000006695597223 */ /* 0x180fe20000010067 */
[----:B------:R-:W-:Y:S02]  /*2820*/  IMAD.U32 R96, R15, 0x10000, RZ ;  /* 0x000100000f607824 */ /* 0x000fe400078e00ff */
[-C--:B------:R-:W-:Y:S01]  /*2830*/  FFMA.FTZ R91, R147, R102.reuse, R103 ;  /* 0x00000066935b7223 */ /* 0x080fe20000010067 */
[----:B------:R-:W-:Y:S02]  /*2840*/  IMAD.U32 R88, R171, 0x10000, RZ ;  /* 0x00010000ab587824 */ /* 0x000fe400078e00ff */
[----:B------:R-:W-:Y:S01]  /*2850*/  FADD.FTZ R90, R154, -R89 ;  /* 0x800000599a5a7221 */ /* 0x000fe20000010000 */
[----:B------:R-:W-:Y:S01]  /*2860*/  SHF.L.U32 R159, R14, 0x10, RZ ;  /* 0x000000100e9f7819 */ /* 0x000fe200000006ff */
[--C-:B------:R-:W-:Y:S01]  /*2870*/  FFMA.FTZ R89, R145, R102, R103.reuse ;  /* 0x0000006691597223 */ /* 0x100fe20000010067 */
[----:B0-----:R-:W-:Y:S01]  /*2880*/  SHF.L.U32 R161, R99, 0x10, RZ ;  /* 0x0000001063a17819 */ /* 0x001fe200000006ff */
[----:B-----5:R-:W-:Y:S01]  /*2890*/  FFMA.FTZ R178, R113, R90, R96 ;  /* 0x0000005a71b27223 */ /* 0x020fe20000010060 */
[-CC-:B------:R-:W-:Y:S01]  /*28a0*/  FFMA.FTZ R96, R162, R102.reuse, R103.reuse ;  /* 0x00000066a2607223 */ /* 0x180fe20000010067 */
[-C--:B------:R-:W-:Y:S01]  /*28b0*/  FFMA.FTZ R90, R160, R102.reuse, R103 ;  /* 0x00000066a05a7223 */ /* 0x080fe20000010067 */
[----:B------:R-:W-:Y:S01]  /*28c0*/  IMAD.U32 R99, R13, 0x10000, RZ ;  /* 0x000100000d637824 */ /* 0x000fe200078e00ff */
[----:B------:R-:W-:Y:S01]  /*28d0*/  ISETP.GE.U32.AND P0, PT, R104, RZ, PT ;  /* 0x000000ff6800720c */ /* 0x000fe20003f06070 */
[----:B------:R-:W-:Y:S01]  /*28e0*/  FADD.FTZ R163, R157, -R96 ;  /* 0x800000609da37221 */ /* 0x000fe20000010000 */
[----:B------:R-:W-:Y:S01]  /*28f0*/  FADD.FTZ R96, R152, -R91 ;  /* 0x8000005b98607221 */ /* 0x000fe20000010000 */
[----:B------:R-:W-:Y:S01]  /*2900*/  FADD.FTZ R98, R155, -R90 ;  /* 0x8000005a9b627221 */ /* 0x000fe20000010000 */
[----:B------:R-:W-:Y:S01]  /*2910*/  FADD.FTZ R90, R150, -R89 ;  /* 0x80000059965a7221 */ /* 0x000fe20000010000 */
[C---:B------:R-:W-:Y:S01]  /*2920*/  FFMA.FTZ R91, R113.reuse, R163, R88 ;  /* 0x000000a3715b7223 */ /* 0x040fe20000010058 */
[----:B------:R-:W-:Y:S01]  /*2930*/  FFMA.FTZ R88, R158, R102, R103 ;  /* 0x000000669e587223 */ /* 0x000fe20000010067 */
[----:B------:R-:W-:Y:S01]  /*2940*/  FFMA.FTZ R159, R113, R96, R159 ;  /* 0x00000060719f7223 */ /* 0x000fe2000001009f */
[-CC-:B------:R-:W-:Y:S01]  /*2950*/  FFMA.FTZ R89, R3, R102.reuse, R103.reuse ;  /* 0x0000006603597223 */ /* 0x180fe20000010067 */
[----:B------:R-:W-:Y:S01]  /*2960*/  FFMA.FTZ R96, R156, R102, R103 ;  /* 0x000000669c607223 */ /* 0x000fe20000010067 */
[C---:B------:R-:W-:Y:S01]  /*2970*/  FFMA.FTZ R174, R113.reuse, R98, R161 ;  /* 0x0000006271ae7223 */ /* 0x040fe200000100a1 */
[----:B------:R-:W-:Y:S01]  /*2980*/  FFMA.FTZ R98, R113, R90, R99 ;  /* 0x0000005a71627223 */ /* 0x000fe20000010063 */
[----:B------:R-:W-:Y:S01]  /*2990*/  FADD.FTZ R170, R153, -R88 ;  /* 0x8000005899aa7221 */ /* 0x000fe20000010000 */
[----:B------:R-:W-:Y:S01]  /*29a0*/  FADD.FTZ R90, R148, -R89 ;  /* 0x80000059945a7221 */ /* 0x000fe20000010000 */
[----:B------:R-:W-:Y:S01]  /*29b0*/  SHF.L.U32 R88, R175, 0x10, RZ ;  /* 0x00000010af587819 */ /* 0x000fe200000006ff */
[----:B------:R-:W-:Y:S01]  /*29c0*/  FADD.FTZ R89, R151, -R96 ;  /* 0x8000006097597221 */ /* 0x000fe20000010000 */
[----:B------:R-:W-:Y:S01]  /*29d0*/  SHF.L.U32 R172, R97, 0x10, RZ ;  /* 0x0000001061ac7819 */ /* 0x000fe200000006ff */
[----:B------:R-:W-:Y:S01]  /*29e0*/  IMAD.U32 R97, R12, 0x10000, RZ ;  /* 0x000100000c617824 */ /* 0x000fe200078e00ff */
[----:B------:R-:W-:Y:S01]  /*29f0*/  ISETP.GE.U32.AND.EX P0, PT, R105, 0x1000000, PT, P0 ;  /* 0x010000006900780c */ /* 0x000fe20003f06100 */
[----:B------:R-:W-:Y:S01]  /*2a00*/  FFMA.FTZ R88, R113, R89, R88 ;  /* 0x0000005971587223 */ /* 0x000fe20000010058 */
[C---:B------:R-:W-:Y:S01]  /*2a10*/  FMUL.FTZ R89, R91.reuse, UR14 ;  /* 0x0000000e5b597c20 */ /* 0x040fe20008410000 */
[----:B------:R-:W-:Y:S01]  /*2a20*/  F2FP.BF16.F32.PACK_AB R91, R91, R178 ;  /* 0x000000b25b5b723e */ /* 0x000fe200000010ff */
[----:B------:R-:W-:Y:S01]  /*2a30*/  FMUL.FTZ R178, R178, UR14 ;  /* 0x0000000eb2b27c20 */ /* 0x000fe20008410000 */
[----:B------:R-:W-:Y:S01]  /*2a40*/  LOP3.LUT P2, RZ, R105, 0xff0000, RZ, 0xc0, !PT ;  /* 0x00ff000069ff7812 */ /* 0x000fe2000784c0ff */
[----:B------:R-:W-:Y:S01]  /*2a50*/  FFMA.FTZ R97, R113, R90, R97 ;  /* 0x0000005a71617223 */ /* 0x000fe20000010061 */
[----:B------:R-:W-:Y:S01]  /*2a60*/  FSEL R99, R89, RZ, P0 ;  /* 0x000000ff59637208 */ /* 0x000fe20000000000 */
[----:B------:R-:W-:Y:S01]  /*2a70*/  FMUL.FTZ R89, R159, UR14 ;  /* 0x0000000e9f597c20 */ /* 0x000fe20008410000 */
[----:B------:R-:W-:Y:S01]  /*2a80*/  FFMA.FTZ R161, R113, R170, R172 ;  /* 0x000000aa71a17223 */ /* 0x000fe200000100ac */
[C---:B------:R-:W-:Y:S01]  /*2a90*/  LOP3.LUT P5, RZ, R105.reuse, 0xff, RZ, 0xc0, !PT ;  /* 0x000000ff69ff7812 */ /* 0x040fe200078ac0ff */
[----:B------:R-:W-:Y:S01]  /*2aa0*/  FMUL.FTZ R96, R88, UR14 ;  /* 0x0000000e58607c20 */ /* 0x000fe20008410000 */
[C---:B------:R-:W-:Y:S01]  /*2ab0*/  F2FP.BF16.F32.PACK_AB R90, R174.reuse, R159 ;  /* 0x0000009fae5a723e */ /* 0x040fe200000010ff */
[----:B------:R-:W-:Y:S01]  /*2ac0*/  FMUL.FTZ R174, R174, UR14 ;  /* 0x0000000eaeae7c20 */ /* 0x000fe20008410000 */
[----:B------:R-:W-:Y:S01]  /*2ad0*/  FSEL R178, R178, RZ, P2 ;  /* 0x000000ffb2b27208 */ /* 0x000fe20001000000 */
[----:B------:R-:W-:Y:S01]  /*2ae0*/  FMUL.FTZ R159, R98, UR14 ;  /* 0x0000000e629f7c20 */ /* 0x000fe20008410000 */
[----:B------:R-:W-:Y:S01]  /*2af0*/  LOP3.LUT P0, RZ, R105, 0xff00, RZ, 0xc0, !PT ;  /* 0x0000ff0069ff7812 */ /* 0x000fe2000780c0ff */
[----:B------:R-:W-:Y:S01]  /*2b00*/  FMUL.FTZ R163, R161, UR14 ;  /* 0x0000000ea1a37c20 */ /* 0x000fe20008410000 */
[----:B------:R-:W-:-:S02]  /*2b10*/  LOP3.LUT P2, RZ, R104, 0xff0000, RZ, 0xc0, !PT ;  /* 0x00ff000068ff7812 */ /* 0x000fc4000784c0ff */
[----:B------:R-:W-:Y:S02]  /*2b20*/  FSEL R171, R89, RZ, P5 ;  /* 0x000000ff59ab7208 */ /* 0x000fe40002800000 */
[----:B------:R-:W-:Y:S01]  /*2b30*/  F2FP.BF16.F32.PACK_AB R89, R161, R98 ;  /* 0x00000062a159723e */ /* 0x000fe200000010ff */
[----:B------:R-:W-:Y:S01]  /*2b40*/  FMUL.FTZ R98, R97, UR14 ;  /* 0x0000000e61627c20 */ /* 0x000fe20008410000 */
[----:B------:R-:W-:Y:S02]  /*2b50*/  FSEL R174, R174, RZ, P0 ;  /* 0x000000ffaeae7208 */ /* 0x000fe40000000000 */
        /* <DEDUP_REMOVED lines=13> */
.L_x_1236:
        /* <DEDUP_REMOVED lines=12> */
[----:B------:R-:W-:Y:S01]  /*2cf0*/  FFMA.FTZ R93, R147, R102, R103 ;  /* 0x00000066935d7223 */ /* 0x000fe20000010067 */
        /* <DEDUP_REMOVED lines=30> */
[-CC-:B------:R-:W-:Y:S01]  /*2ee0*/  FFMA.FTZ R92, R156, R102.reuse, R103.reuse ;  /* 0x000000669c5c7223 */ /* 0x180fe20000010067 */
[----:B------:R-:W-:Y:S02]  /*2ef0*/  LOP3.LUT P0, RZ, R105, 0xff00, RZ, 0xc0, !PT ;  /* 0x0000ff0069ff7812 */ /* 0x000fe4000780c0ff */
        /* <DEDUP_REMOVED lines=36> */
.L_x_1242:
[-CC-:B------:R-:W-:Y:S01]  /*3140*/  FFMA.FTZ R89, R149, R102.reuse, R103.reuse ;  /* 0x0000006695597223 */ /* 0x180fe20000010067 */
[-C--:B------:R-:W-:Y:S01]  /*3150*/  FFMA.FTZ R90, R160, R102.reuse, R103 ;  /* 0x00000066a05a7223 */ /* 0x080fe20000010067 */
[----:B------:R-:W-:Y:S02]  /*3160*/  LOP3.LUT P0, RZ, R105, 0xff0000, RZ, 0xc0, !PT ;  /* 0x00ff000069ff7812 */ /* 0x000fe4000780c0ff */
[----:B------:R-:W-:Y:S01]  /*3170*/  FADD.FTZ R88, R154, -R89 ;  /* 0x800000599a587221 */ /* 0x000fe20000010000 */
[--C-:B------:R-:W-:Y:S01]  /*3180*/  FFMA.FTZ R89, R147, R102, R103.reuse ;  /* 0x0000006693597223 */ /* 0x100fe20000010067 */
        /* <DEDUP_REMOVED lines=24> */
[-CC-:B------:R-:W-:Y:S01]  /*3310*/  FFMA.FTZ R89, R145, R102.reuse, R103.reuse ;  /* 0x0000006691597223 */ /* 0x180fe20000010067 */
[----:B------:R-:W-:Y:S02]  /*3320*/  FSEL R98, R94, RZ, P0 ;  /* 0x000000ff5e627208 */ /* 0x000fe40000000000 */
[----:B------:R-:W-:Y:S01]  /*3330*/  F2FP.BF16.F32.PACK_AB R99, R92, R99 ;  /* 0x000000635c63723e */ /* 0x000fe200000010ff */
[-C--:B------:R-:W-:Y:S01]  /*3340*/  FFMA.FTZ R92, R158, R102.reuse, R103 ;  /* 0x000000669e5c7223 */ /* 0x080fe20000010067 */
[----:B------:R-:W-:Y:S01]  /*3350*/  FSEL R94, R96, RZ, P5 ;  /* 0x000000ff605e7208 */ /* 0x000fe20002800000 */
[----:B------:R-:W-:Y:S01]  /*3360*/  FADD.FTZ R88, R150, -R89 ;  /* 0x8000005996587221 */ /* 0x000fe20000010000 */
[----:B------:R-:W-:Y:S01]  /*3370*/  FSEL R93, R97, RZ, P2 ;  /* 0x000000ff615d7208 */ /* 0x000fe20001000000 */
[----:B------:R-:W-:Y:S01]  /*3380*/  FADD.FTZ R92, R153, -R92 ;  /* 0x8000005c995c7221 */ /* 0x000fe20000010000 */
[----:B------:R-:W-:Y:S01]  /*3390*/  F2FP.BF16.F32.PACK_AB R95, R98, R95 ;  /* 0x0000005f625f723e */ /* 0x000fe200000010ff */
[--C-:B------:R-:W-:Y:S01]  /*33a0*/  FFMA.FTZ R89, R3, R102, R103.reuse ;  /* 0x0000006603597223 */ /* 0x100fe20000010067 */
[----:B------:R-:W-:Y:S01]  /*33b0*/  F2FP.BF16.F32.PACK_AB R94, R93, R94 ;  /* 0x0000005e5d5e723e */ /* 0x000fe200000010ff */
[----:B------:R-:W-:Y:S01]  /*33c0*/  FMUL.FTZ R93, R113, R88 ;  /* 0x00000058715d7220 */ /* 0x000fe20000410000 */
[----:B------:R-:W-:Y:S01]  /*33d0*/  FFMA.FTZ R88, R156, R102, R103 ;  /* 0x000000669c587223 */ /* 0x000fe20000010067 */
[----:B------:R-:W-:Y:S01]  /*33e0*/  LOP3.LUT P5, RZ, R105, 0xff, RZ, 0xc0, !PT ;  /* 0x000000ff69ff7812 */ /* 0x000fe200078ac0ff */
[----:B------:R-:W-:Y:S01]  /*33f0*/  FMUL.FTZ R98, R113, R92 ;  /* 0x0000005c71627220 */ /* 0x000fe20000410000 */
[----:B------:R-:W-:Y:S01]  /*3400*/  LOP3.LUT P0, RZ, R105, 0xff00, RZ, 0xc0, !PT ;  /* 0x0000ff0069ff7812 */ /* 0x000fe2000780c0ff */
[----:B------:R-:W-:Y:S01]  /*3410*/  FADD.FTZ R92, R151, -R88 ;  /* 0x80000058975c7221 */ /* 0x000fe20000010000 */
[----:B------:R-:W-:Y:S01]  /*3420*/  FSEL R159, R96, RZ, P5 ;  /* 0x000000ff609f7208 */ /* 0x000fe20002800000 */
[----:B------:R-:W-:Y:S01]  /*3430*/  FMUL.FTZ R96, R93, UR14 ;  /* 0x0000000e5d607c20 */ /* 0x000fe20008410000 */
[----:B------:R-:W-:Y:S01]  /*3440*/  FADD.FTZ R88, R148, -R89 ;  /* 0x8000005994587221 */ /* 0x000fe20000010000 */
[----:B------:R-:W-:-:S02]  /*3450*/  LOP3.LUT P2, RZ, R104, 0xff0000, RZ, 0xc0, !PT ;  /* 0x00ff000068ff7812 */ /* 0x000fc4000784c0ff */
[----:B------:R-:W-:Y:S02]  /*3460*/  LOP3.LUT P5, RZ, R164, 0xff0000, RZ, 0xc0, !PT ;  /* 0x00ff0000a4ff7812 */ /* 0x000fe400078ac0ff */
[C---:B------:R-:W-:Y:S01]  /*3470*/  F2FP.BF16.F32.PACK_AB R89, R98.reuse, R93 ;  /* 0x0000005d6259723e */ /* 0x040fe200000010ff */
[----:B------:R-:W-:Y:S01]  /*3480*/  FMUL.FTZ R93, R113, R92 ;  /* 0x0000005c715d7220 */ /* 0x000fe20000410000 */
[----:B0-----:R-:W-:Y:S01]  /*3490*/  FSEL R170, R97, RZ, P0 ;  /* 0x000000ff61aa7208 */ /* 0x001fe20000000000 */
        /* <DEDUP_REMOVED lines=25> */
.L_x_1241:
[----:B------:R-:W-:-:S04]  /*3630*/  UISETP.NE.U32.AND UP0, UPT, UR4, URZ, UPT ;  /* 0x000000ff0400728c */ /* 0x000fc8000bf05070 */
[----:B------:R-:W-:-:S09]  /*3640*/  UISETP.NE.AND.EX UP0, UPT, UR5, URZ, UPT, UP0 ;  /* 0x000000ff0500728c */ /* 0x000fd2000bf05300 */
[----:B------:R-:W-:Y:S05]  /*3650*/  BRA.U UP0, `(.L_x_1243) ;  /* 0x00000005004c7547 */ /* 0x000fea000b800000 */
[-CC-:B------:R-:W-:Y:S01]  /*3660*/  FFMA.FTZ R92, R162, R102.reuse, R103.reuse ;  /* 0x00000066a25c7223 */ /* 0x180fe20000010067 */
[-CC-:B------:R-:W-:Y:S01]  /*3670*/  FFMA.FTZ R93, R147, R102.reuse, R103.reuse ;  /* 0x00000066935d7223 */ /* 0x180fe20000010067 */
[----:B------:R-:W-:Y:S01]  /*3680*/  FFMA.FTZ R159, R149, R102, R103 ;  /* 0x00000066959f7223 */ /* 0x000fe20000010067 */
[----:B0-----:R-:W-:Y:S02]  /*3690*/  IMAD.U32 R161, R98, 0x10000, RZ ;  /* 0x0001000062a17824 */ /* 0x001fe400078e00ff */
[----:B------:R-:W-:Y:S01]  /*36a0*/  FADD.FTZ R170, R157, -R92 ;  /* 0x8000005c9daa7221 */ /* 0x000fe20000010000 */
[----:B------:R-:W-:Y:S02]  /*36b0*/  IMAD.U32 R95, R14, 0x10000, RZ ;  /* 0x000100000e5f7824 */ /* 0x000fe400078e00ff */
[----:B------:R-:W-:Y:S01]  /*36c0*/  FADD.FTZ R92, R152, -R93 ;  /* 0x8000005d985c7221 */ /* 0x000fe20000010000 */
[----:B------:R-:W-:Y:S01]  /*36d0*/  SHF.L.U32 R98, R15, 0x10, RZ ;  /* 0x000000100f627819 */ /* 0x000fe200000006ff */
[----:B------:R-:W-:Y:S01]  /*36e0*/  FADD.FTZ R94, R154, -R159 ;  /* 0x8000009f9a5e7221 */ /* 0x000fe20000010000 */
[C---:B-----5:R-:W-:Y:S01]  /*36f0*/  FFMA.FTZ R173, R113.reuse, R170, R161 ;  /* 0x000000aa71ad7223 */ /* 0x060fe200000100a1 */
[C---:B------:R-:W-:Y:S01]  /*3700*/  FFMA.FTZ R163, R113.reuse, R92, R95 ;  /* 0x0000005c71a37223 */ /* 0x040fe2000001005f */
[--C-:B------:R-:W-:Y:S01]  /*3710*/  FFMA.FTZ R92, R158, R102, R103.reuse ;  /* 0x000000669e5c7223 */ /* 0x100fe20000010067 */
[----:B------:R-:W-:Y:S01]  /*3720*/  FFMA.FTZ R171, R113, R94, R98 ;  /* 0x0000005e71ab7223 */ /* 0x000fe20000010062 */
[-CC-:B------:R-:W-:Y:S01]  /*3730*/  FFMA.FTZ R93, R3, R102.reuse, R103.reuse ;  /* 0x00000066035d7223 */ /* 0x180fe20000010067 */
[----:B------:R-:W-:Y:S01]  /*3740*/  SHF.L.U32 R161, R97, 0x10, RZ ;  /* 0x0000001061a17819 */ /* 0x000fe200000006ff */
[-CC-:B------:R-:W-:Y:S01]  /*3750*/  FFMA.FTZ R94, R160, R102.reuse, R103.reuse ;  /* 0x00000066a05e7223 */ /* 0x180fe20000010067 */
[----:B------:R-:W-:Y:S01]  /*3760*/  FFMA.FTZ R97, R145, R102, R103 ;  /* 0x0000006691617223 */ /* 0x000fe20000010067 */
[----:B------:R-:W-:Y:S01]  /*3770*/  FADD.FTZ R98, R153, -R92 ;  /* 0x8000005c99627221 */ /* 0x000fe20000010000 */
[----:B------:R-:W-:-:S02]  /*3780*/  IMAD.U32 R172, R99, 0x10000, RZ ;  /* 0x0001000063ac7824 */ /* 0x000fc400078e00ff */
[----:B------:R-:W-:Y:S01]  /*3790*/  FADD.FTZ R92, R148, -R93 ;  /* 0x8000005d945c7221 */ /* 0x000fe20000010000 */
[----:B------:R-:W-:Y:S02]  /*37a0*/  IMAD.U32 R95, R12, 0x10000, RZ ;  /* 0x000100000c5f7824 */ /* 0x000fe400078e00ff */
[----:B------:R-:W-:Y:S01]  /*37b0*/  FMUL.FTZ R171, R171, UR14 ;  /* 0x0000000eabab7c20 */ /* 0x000fe20008410000 */
[----:B------:R-:W-:Y:S01]  /*37c0*/  SHF.L.U32 R99, R13, 0x10, RZ ;  /* 0x000000100d637819 */ /* 0x000fe200000006ff */
[----:B------:R-:W-:Y:S01]  /*37d0*/  FADD.FTZ R170, R155, -R94 ;  /* 0x8000005e9baa7221 */ /* 0x000fe20000010000 */
[----:B------:R-:W-:Y:S01]  /*37e0*/  LOP3.LUT P5, RZ, R165, 0xff0000, RZ, 0xc0, !PT ;  /* 0x00ff0000a5ff7812 */ /* 0x000fe200078ac0ff */
[----:B------:R-:W-:Y:S01]  /*37f0*/  FADD.FTZ R94, R150, -R97 ;  /* 0x80000061965e7221 */ /* 0x000fe20000010000 */
[----:B------:R-:W-:Y:S01]  /*3800*/  ISETP.GE.U32.AND P2, PT, R104, RZ, PT ;  /* 0x000000ff6800720c */ /* 0x000fe20003f46070 */
[----:B------:R-:W-:Y:S01]  /*3810*/  FFMA.FTZ R97, R113, R92, R95 ;  /* 0x0000005c71617223 */ /* 0x000fe2000001005f */
[----:B------:R-:W-:Y:S01]  /*3820*/  LOP3.LUT P0, RZ, R105, 0xff0000, RZ, 0xc0, !PT ;  /* 0x00ff000069ff7812 */ /* 0x000fe2000780c0ff */
[----:B------:R-:W-:Y:S01]  /*3830*/  FMUL.FTZ R173, R173, UR14 ;  /* 0x0000000eadad7c20 */ /* 0x000fe20008410000 */
[----:B------:R-:W-:Y:S01]  /*3840*/  FSEL R95, R171, RZ, P5 ;  /* 0x000000ffab5f7208 */ /* 0x000fe20002800000 */
[----:B------:R-:W-:Y:S01]  /*3850*/  FMUL.FTZ R163, R163, UR14 ;  /* 0x0000000ea3a37c20 */ /* 0x000fe20008410000 */
[C---:B------:R-:W-:Y:S01]  /*3860*/  FFMA.FTZ R170, R113.reuse, R170, R172 ;  /* 0x000000aa71aa7223 */ /* 0x040fe200000100ac */
[----:B------:R-:W-:Y:S01]  /*3870*/  FFMA.FTZ R159, R113, R94, R99 ;  /* 0x0000005e719f7223 */ /* 0x000fe20000010063 */
[----:B------:R-:W-:Y:S01]  /*3880*/  LOP3.LUT P5, RZ, R165, 0xff, RZ, 0xc0, !PT ;  /* 0x000000ffa5ff7812 */ /* 0x000fe200078ac0ff */
[----:B------:R-:W-:Y:S01]  /*3890*/  FFMA.FTZ R92, R156, R102, R103 ;  /* 0x000000669c5c7223 */ /* 0x000fe20000010067 */
[----:B------:R-:W-:Y:S01]  /*38a0*/  ISETP.GE.U32.AND.EX P2, PT, R105, 0x1000000, PT, P2 ;  /* 0x010000006900780c */ /* 0x000fe20003f46120 */
[----:B------:R-:W-:Y:S01]  /*38b0*/  FFMA.FTZ R161, R113, R98, R161 ;  /* 0x0000006271a17223 */ /* 0x000fe200000100a1 */
[----:B------:R-:W-:Y:S01]  /*38c0*/  FSEL R99, R171, RZ, P0 ;  /* 0x000000ffab637208 */ /* 0x000fe20000000000 */
[----:B------:R-:W-:Y:S01]  /*38d0*/  FMUL.FTZ R170, R170, UR14 ;  /* 0x0000000eaaaa7c20 */ /* 0x000fe20008410000 */
[----:B------:R-:W-:Y:S01]  /*38e0*/  ISETP.GE.U32.AND P0, PT, R164, RZ, PT ;  /* 0x000000ffa400720c */ /* 0x000fe20003f06070 */
[----:B------:R-:W-:Y:S01]  /*38f0*/  FMUL.FTZ R159, R159, UR14 ;  /* 0x0000000e9f9f7c20 */ /* 0x000fe20008410000 */
[----:B------:R-:W-:Y:S01]  /*3900*/  SHF.L.U32 R98, R96, 0x10, RZ ;  /* 0x0000001060627819 */ /* 0x000fe200000006ff */
[----:B------:R-:W-:Y:S01]  /*3910*/  FADD.FTZ R96, R151, -R92 ;  /* 0x8000005c97607221 */ /* 0x000fe20000010000 */
[----:B------:R-:W-:Y:S01]  /*3920*/  FSEL R172, R173, RZ, P2 ;  /* 0x000000ffadac7208 */ /* 0x000fe20001000000 */
[----:B------:R-:W-:Y:S01]  /*3930*/  FMUL.FTZ R161, R161, UR14 ;  /* 0x0000000ea1a17c20 */ /* 0x000fe20008410000 */
[----:B------:R-:W-:Y:S01]  /*3940*/  FSEL R94, R163, RZ, P5 ;  /* 0x000000ffa35e7208 */ /* 0x000fe20002800000 */
[----:B------:R-:W-:Y:S01]  /*3950*/  FFMA.FTZ R96, R113, R96, R98 ;  /* 0x0000006071607223 */ /* 0x000fe20000010062 */
[----:B------:R-:W-:Y:S01]  /*3960*/  LOP3.LUT P2, RZ, R165, 0xff00, RZ, 0xc0, !PT ;  /* 0x0000ff00a5ff7812 */ /* 0x000fe2000784c0ff */
[----:B------:R-:W-:Y:S01]  /*3970*/  FMUL.FTZ R97, R97, UR14 ;  /* 0x0000000e61617c20 */ /* 0x000fe20008410000 */
[----:B------:R-:W-:-:S02]  /*3980*/  LOP3.LUT P5, RZ, R105, 0xff, RZ, 0xc0, !PT ;  /* 0x000000ff69ff7812 */ /* 0x000fc400078ac0ff */
[----:B------:R-:W-:Y:S02]  /*3990*/  ISETP.GE.U32.AND.EX P0, PT, R165, 0x1000000, PT, P0 ;  /* 0x01000000a500780c */ /* 0x000fe40003f06100 */
[----:B------:R-:W-:Y:S02]  /*39a0*/  FSEL R93, R170, RZ, P2 ;  /* 0x000000ffaa5d7208 */ /* 0x000fe40001000000 */
[----:B------:R-:W-:Y:S02]  /*39b0*/  FSEL R98, R163, RZ, P5 ;  /* 0x000000ffa3627208 */ /* 0x000fe40002800000 */
[----:B------:R-:W-:Y:S02]  /*39c0*/  FSEL R92, R173, RZ, P0 ;  /* 0x000000ffad5c7208 */ /* 0x000fe40000000000 */
[----:B------:R-:W-:Y:S02]  /*39d0*/  LOP3.LUT P2, RZ, R104, 0xff0000, RZ, 0xc0, !PT ;  /* 0x00ff000068ff7812 */ /* 0x000fe4000784c0ff */
[----:B------:R-:W-:-:S02]  /*39e0*/  LOP3.LUT P5, RZ, R164, 0xff0000, RZ, 0xc0, !PT ;  /* 0x00ff0000a4ff7812 */ /* 0x000fc400078ac0ff */
[----:B------:R-:W-:Y:S02]  /*39f0*/  LOP3.LUT P0, RZ, R105, 0xff00, RZ, 0xc0, !PT ;  /* 0x0000ff0069ff7812 */ /* 0x000fe4000780c0ff */
[----:B------:R-:W-:Y:S02]  /*3a00*/  F2FP.BF16.F32.PACK_AB R94, R93, R94 ;  /* 0x0000005e5d5e723e */ /* 0x000fe400000010ff */
[C---:B------:R-:W-:Y:S02]  /*3a10*/  FSEL R163, R159.reuse, RZ, P2 ;  /* 0x000000ff9fa37208 */ /* 0x040fe40001000000 */
[----:B------:R-:W-:Y:S01]  /*3a20*/  FSEL R93, R159, RZ, P5 ;  /* 0x000000ff9f5d7208 */ /* 0x000fe20002800000 */
[----:B------:R-:W-:Y:S01]  /*3a30*/  FMUL.FTZ R159, R96, UR14 ;  /* 0x0000000e609f7c20 */ /* 0x000fe20008410000 */
[----:B------:R-:W-:Y:S02]  /*3a40*/  FSEL R171, R170, RZ, P0 ;  /* 0x000000ffaaab7208 */ /* 0x000fe40000000000 */
[----:B------:R-:W-:-:S02]  /*3a50*/  LOP3.LUT P0, RZ, R104, 0xff000000, RZ, 0xc0, !PT ;  /* 0xff00000068ff7812 */ /* 0x000fc4000780c0ff */
[----:B------:R-:W-:Y:S02]  /*3a60*/  LOP3.LUT P2, RZ, R164, 0xff000000, RZ, 0xc0, !PT ;  /* 0xff000000a4ff7812 */ /* 0x000fe4000784c0ff */
        /* <DEDUP_REMOVED lines=18> */
.L_x_1243:
[-CC-:B------:R-:W-:Y:S01]  /*3b90*/  FFMA.FTZ R92, R162, R102.reuse, R103.reuse ;  /* 0x00000066a25c7223 */ /* 0x180fe20000010067 */
[-C--:B------:R-:W-:Y:S01]  /*3ba0*/  FFMA.FTZ R89, R149, R102.reuse, R103 ;  /* 0x0000006695597223 */ /* 0x080fe20000010067 */
[----:B------:R-:W-:Y:S01]  /*3bb0*/  SHF.L.U32 R171, R171, 0x10, RZ ;  /* 0x00000010abab7819 */ /* 0x000fe200000006ff */
[----:B------:R-:W-:Y:S02]  /*3bc0*/  IMAD.U32 R90, R15, 0x10000, RZ ;  /* 0x000100000f5a7824 */ /* 0x000fe400078e00ff */
[----:B------:R-:W-:Y:S01]  /*3bd0*/  FADD.FTZ R92, R157, -R92 ;  /* 0x8000005c9d5c7221 */ /* 0x000fe20000010000 */
[----:B------:R-:W-:Y:S01]  /*3be0*/  FADD.FTZ R88, R154, -R89 ;  /* 0x800000599a587221 */ /* 0x000fe20000010000 */
[----:B------:R-:W-:Y:S01]  /*3bf0*/  FFMA.FTZ R91, R147, R102, R103 ;  /* 0x00000066935b7223 */ /* 0x000fe20000010067 */
[----:B------:R-:W-:Y:S01]  /*3c00*/  SHF.L.U32 R94, R14, 0x10, RZ ;  /* 0x000000100e5e7819 */ /* 0x000fe200000006ff */
[C---:B-----5:R-:W-:Y:S01]  /*3c10*/  FFMA.FTZ R174, R113.reuse, R92, R171 ;  /* 0x0000005c71ae7223 */ /* 0x060fe200000100ab */
[----:B------:R-:W-:Y:S01]  /*3c20*/  FFMA.FTZ R95, R113, R88, R90 ;  /* 0x00000058715f7223 */ /* 0x000fe2000001005a */
[----:B------:R-:W-:Y:S01]  /*3c30*/  FADD.FTZ R92, R152, -R91 ;  /* 0x8000005b985c7221 */ /* 0x000fe20000010000 */
[-CC-:B------:R-:W-:Y:S01]  /*3c40*/  FFMA.FTZ R90, R160, R102.reuse, R103.reuse ;  /* 0x00000066a05a7223 */ /* 0x180fe20000010067 */
[----:B------:R-:W-:Y:S01]  /*3c50*/  FFMA.FTZ R89, R145, R102, R103 ;  /* 0x0000006691597223 */ /* 0x000fe20000010067 */
[----:B------:R-:W-:-:S02]  /*3c60*/  IMAD.U32 R91, R13, 0x10000, RZ ;  /* 0x000100000d5b7824 */ /* 0x000fc400078e00ff */
[----:B------:R-:W-:Y:S01]  /*3c70*/  FFMA.FTZ R99, R113, R92, R94 ;  /* 0x0000005c71637223 */ /* 0x000fe2000001005e */
[----:B------:R-:W-:Y:S01]  /*3c80*/  FADD.FTZ R93, R155, -R90 ;  /* 0x8000005a9b5d7221 */ /* 0x000fe20000010000 */
[-C--:B------:R-:W-:Y:S01]  /*3c90*/  FFMA.FTZ R92, R158, R102.reuse, R103 ;  /* 0x000000669e5c7223 */ /* 0x080fe20000010067 */
[----:B------:R-:W-:Y:S01]  /*3ca0*/  FADD.FTZ R90, R150, -R89 ;  /* 0x80000059965a7221 */ /* 0x000fe20000010000 */
[----:B------:R-:W-:Y:S01]  /*3cb0*/  FFMA.FTZ R89, R3, R102, R103 ;  /* 0x0000006603597223 */ /* 0x000fe20000010067 */
[----:B------:R-:W-:Y:S01]  /*3cc0*/  SHF.L.U32 R98, R97, 0x10, RZ ;  /* 0x0000001061627819 */ /* 0x000fe200000006ff */
[----:B------:R-:W-:Y:S01]  /*3cd0*/  FADD.FTZ R94, R153, -R92 ;  /* 0x8000005c995e7221 */ /* 0x000fe20000010000 */
[C---:B------:R-:W-:Y:S01]  /*3ce0*/  FFMA.FTZ R159, R113.reuse, R90, R91 ;  /* 0x0000005a719f7223 */ /* 0x040fe2000001005b */
[----:B------:R-:W-:Y:S01]  /*3cf0*/  FFMA.FTZ R92, R156, R102, R103 ;  /* 0x000000669c5c7223 */ /* 0x000fe20000010067 */
[----:B------:R-:W-:Y:S02]  /*3d00*/  IMAD.U32 R91, R12, 0x10000, RZ ;  /* 0x000100000c5b7824 */ /* 0x000fe400078e00ff */
[----:B------:R-:W-:Y:S01]  /*3d10*/  FADD.FTZ R90, R148, -R89 ;  /* 0x80000059945a7221 */ /* 0x000fe20000010000 */
[----:B0-----:R-:W-:Y:S01]  /*3d20*/  FFMA.FTZ R170, R113, R94, R98 ;  /* 0x0000005e71aa7223 */ /* 0x001fe20000010062 */
[----:B------:R-:W-:Y:S01]  /*3d30*/  FADD.FTZ R94, R151, -R92 ;  /* 0x8000005c975e7221 */ /* 0x000fe20000010000 */
[----:B------:R-:W-:Y:S01]  /*3d40*/  LOP3.LUT P0, RZ, R105, 0xff0000, RZ, 0xc0, !PT ;  /* 0x00ff000069ff7812 */ /* 0x000fe2000780c0ff */
[----:B------:R-:W-:Y:S01]  /*3d50*/  FFMA.FTZ R92, R113, R90, R91 ;  /* 0x0000005a715c7223 */ /* 0x000fe2000001005b */
[----:B------:R-:W-:Y:S01]  /*3d60*/  FMUL.FTZ R90, R95, UR14 ;  /* 0x0000000e5f5a7c20 */ /* 0x000fe20008410000 */
[----:B------:R-:W-:Y:S01]  /*3d70*/  LOP3.LUT P5, RZ, R165, 0xff0000, RZ, 0xc0, !PT ;  /* 0x00ff0000a5ff7812 */ /* 0x000fe200078ac0ff */
[----:B------:R-:W-:Y:S01]  /*3d80*/  IMAD.U32 R88, R173, 0x10000, RZ ;  /* 0x00010000ad587824 */ /* 0x000fe200078e00ff */
[----:B------:R-:W-:-:S02]  /*3d90*/  ISETP.GE.U32.AND P2, PT, R104, RZ, PT ;  /* 0x000000ff6800720c */ /* 0x000fc40003f46070 */
[----:B------:R-:W-:Y:S01]  /*3da0*/  FSEL R98, R90, RZ, P0 ;  /* 0x000000ff5a627208 */ /* 0x000fe20000000000 */
[----:B------:R-:W-:Y:S01]  /*3db0*/  FFMA.FTZ R88, R113, R93, R88 ;  /* 0x0000005d71587223 */ /* 0x000fe20000010058 */
[----:B------:R-:W-:Y:S01]  /*3dc0*/  SHF.L.U32 R89, R96, 0x10, RZ ;  /* 0x0000001060597819 */ /* 0x000fe200000006ff */
[----:B------:R-:W-:Y:S01]  /*3dd0*/  FMUL.FTZ R96, R99, UR14 ;  /* 0x0000000e63607c20 */ /* 0x000fe20008410000 */
[----:B------:R-:W-:Y:S02]  /*3de0*/  ISETP.GE.U32.AND P0, PT, R164, RZ, PT ;  /* 0x000000ffa400720c */ /* 0x000fe40003f06070 */
[C---:B------:R-:W-:Y:S01]  /*3df0*/  F2FP.BF16.F32.PACK_AB R91, R174.reuse, R95 ;  /* 0x0000005fae5b723e */ /* 0x040fe200000010ff */
[----:B------:R-:W-:Y:S01]  /*3e00*/  FMUL.FTZ R95, R174, UR14 ;  /* 0x0000000eae5f7c20 */ /* 0x000fe20008410000 */
[----:B------:R-:W-:Y:S01]  /*3e10*/  FSEL R172, R90, RZ, P5 ;  /* 0x000000ff5aac7208 */ /* 0x000fe20002800000 */
[----:B------:R-:W-:Y:S01]  /*3e20*/  FFMA.FTZ R93, R113, R94, R89 ;  /* 0x0000005e715d7223 */ /* 0x000fe20000010059 */
[----:B------:R-:W-:Y:S01]  /*3e30*/  LOP3.LUT P5, RZ, R165, 0xff, RZ, 0xc0, !PT ;  /* 0x000000ffa5ff7812 */ /* 0x000fe200078ac0ff */
[----:B------:R-:W-:Y:S01]  /*3e40*/  FMUL.FTZ R89, R88, UR14 ;  /* 0x0000000e58597c20 */ /* 0x000fe20008410000 */
[----:B------:R-:W-:-:S02]  /*3e50*/  ISETP.GE.U32.AND.EX P2, PT, R105, 0x1000000, PT, P2 ;  /* 0x010000006900780c */ /* 0x000fc40003f46120 */
[----:B------:R-:W-:Y:S02]  /*3e60*/  ISETP.GE.U32.AND.EX P0, PT, R165, 0x1000000, PT, P0 ;  /* 0x01000000a500780c */ /* 0x000fe40003f06100 */
[----:B------:R-:W-:Y:S02]  /*3e70*/  FSEL R161, R95, RZ, P2 ;  /* 0x000000ff5fa17208 */ /* 0x000fe40001000000 */
[----:B------:R-:W-:Y:S02]  /*3e80*/  FSEL R97, R96, RZ, P5 ;  /* 0x000000ff60617208 */ /* 0x000fe40002800000 */
[----:B------:R-:W-:Y:S02]  /*3e90*/  LOP3.LUT P2, RZ, R165, 0xff00, RZ, 0xc0, !PT ;  /* 0x0000ff00a5ff7812 */ /* 0x000fe4000784c0ff */
[----:B------:R-:W-:Y:S02]  /*3ea0*/  LOP3.LUT P5, RZ, R105, 0xff, RZ, 0xc0, !PT ;  /* 0x000000ff69ff7812 */ /* 0x000fe400078ac0ff */
[----:B------:R-:W-:-:S02]  /*3eb0*/  FSEL R95, R95, RZ, P0 ;  /* 0x000000ff5f5f7208 */ /* 0x000fc40000000000 */
[----:B------:R-:W-:Y:S02]  /*3ec0*/  LOP3.LUT P0, RZ, R105, 0xff00, RZ, 0xc0, !PT ;  /* 0x0000ff0069ff7812 */ /* 0x000fe4000780c0ff */
[----:B------:R-:W-:Y:S01]  /*3ed0*/  F2FP.BF16.F32.PACK_AB R90, R88, R99 ;  /* 0x00000063585a723e */ /* 0x000fe200000010ff */
[----:B------:R-:W-:Y:S01]  /*3ee0*/  FMUL.FTZ R88, R159, UR14 ;  /* 0x0000000e9f587c20 */ /* 0x000fe20008410000 */
[----:B------:R-:W-:Y:S02]  /*3ef0*/  FSEL R94, R89, RZ, P2 ;  /* 0x000000ff595e7208 */ /* 0x000fe40001000000 */
[----:B------:R-:W-:Y:S01]  /*3f00*/  FSEL R171, R96, RZ, P5 ;  /* 0x000000ff60ab7208 */ /* 0x000fe20002800000 */
[----:B------:R-:W-:Y:S01]  /*3f10*/  FMUL.FTZ R96, R93, UR14 ;  /* 0x0000000e5d607c20 */ /* 0x000fe20008410000 */
[----:B------:R-:W-:Y:S02]  /*3f20*/  F2FP.BF16.F32.PACK_AB R99, R161, R98 ;  /* 0x00000062a163723e */ /* 0x000fe400000010ff */
[----:B------:R-:W-:-:S02]  /*3f30*/  LOP3.LUT P2, RZ, R104, 0xff0000, RZ, 0xc0, !PT ;  /* 0x00ff000068ff7812 */ /* 0x000fc4000784c0ff */
[----:B------:R-:W-:Y:S02]  /*3f40*/  LOP3.LUT P5, RZ, R164, 0xff0000, RZ, 0xc0, !PT ;  /* 0x00ff0000a4ff7812 */ /* 0x000fe400078ac0ff */
[----:B------:R-:W-:Y:S02]  /*3f50*/  FSEL R98, R89, RZ, P0 ;  /* 0x000000ff59627208 */ /* 0x000fe40000000000 */
[C---:B------:R-:W-:Y:S01]  /*3f60*/  F2FP.BF16.F32.PACK_AB R89, R170.reuse, R159 ;  /* 0x0000009faa59723e */ /* 0x040fe200000010ff */
[----:B------:R-:W-:Y:S01]  /*3f70*/  FMUL.FTZ R170, R170, UR14 ;  /* 0x0000000eaaaa7c20 */ /* 0x000fe20008410000 */
[----:B------:R-:W-:Y:S02]  /*3f80*/  F2FP.BF16.F32.PACK_AB R94, R94, R97 ;  /* 0x000000615e5e723e */ /* 0x000fe400000010ff */
[----:B------:R-:W-:Y:S02]  /*3f90*/  LOP3.LUT P0, RZ, R104, 0xff000000, RZ, 0xc0, !PT ;  /* 0xff00000068ff7812 */ /* 0x000fe4000780c0ff */
[----:B------:R-:W-:-:S02]  /*3fa0*/  FSEL R97, R88, RZ, P2 ;  /* 0x000000ff58617208 */ /* 0x000fc40001000000 */
[----:B------:R-:W-:Y:S02]  /*3fb0*/  FSEL R163, R88, RZ, P5 ;  /* 0x000000ff58a37208 */ /* 0x000fe40002800000 */
        /* <DEDUP_REMOVED lines=11> */
[----:B------:R-:W-:Y:S02]  /*4070*/  FSEL R170, R96, RZ, P0 ;  /* 0x000000ff60aa7208 */ /* 0x000fe40000000000 */
[----:B------:R-:W-:-:S02]  /*4080*/  FSEL R159, R92, RZ, P2 ;  /* 0x000000ff5c9f7208 */ /* 0x000fc40001000000 */
[----:B------:R-:W-:Y:S02]  /*4090*/  FSEL R96, R92, RZ, P5 ;  /* 0x000000ff5c607208 */ /* 0x000fe40002800000 */
[----:B------:R-:W-:Y:S02]  /*40a0*/  F2FP.BF16.F32.PACK_AB R98, R98, R171 ;  /* 0x000000ab6262723e */ /* 0x000fe400000010ff */
[----:B------:R-:W-:Y:S02]  /*40b0*/  F2FP.BF16.F32.PACK_AB R93, R174, R163 ;  /* 0x000000a3ae5d723e */ /* 0x000fe400000010ff */
[----:B------:R-:W-:Y:S02]  /*40c0*/  F2FP.BF16.F32.PACK_AB R97, R172, R97 ;  /* 0x00000061ac61723e */ /* 0x000fe400000010ff */
[----:B------:R-:W-:Y:S02]  /*40d0*/  F2FP.BF16.F32.PACK_AB R92, R170, R159 ;  /* 0x0000009faa5c723e */ /* 0x000fe400000010ff */
[----:B------:R-:W-:-:S07]  /*40e0*/  F2FP.BF16.F32.PACK_AB R96, R161, R96 ;  /* 0x00000060a160723e */ /* 0x000fce00000010ff */
.L_x_1239:
        /* <DEDUP_REMOVED lines=14> */
.L_x_1235:
[----:B------:R-:W-:Y:S05]  /*41d0*/  BSYNC.RECONVERGENT B1 ;  /* 0x0000000000017941 */ /* 0x000fea0003800200 */
.L_x_1234:
        /* <DEDUP_REMOVED lines=15> */
[----:B------:R-:W-:Y:S01]  /*42d0*/  SHF.L.U32 R92, R11, 0x10, RZ ;  /* 0x000000100b5c7819 */ /* 0x000fe200000006ff */
[----:B------:R-:W-:Y:S01]  /*42e0*/  FFMA.FTZ R89, R119, R102, R103 ;  /* 0x0000006677597223 */ /* 0x000fe20000010067 */
        /* <DEDUP_REMOVED lines=10> */
[-CC-:B------:R-:W-:Y:S01]  /*4390*/  FFMA.FTZ R94, R126, R102.reuse, R103.reuse ;  /* 0x000000667e5e7223 */ /* 0x180fe20000010067 */
        /* <DEDUP_REMOVED lines=38> */
[----:B------:R-:W-:Y:S01]  /*4600*/  FSEL R98, R88, RZ, P2 ;  /* 0x000000ff58627208 */ /* 0x000fe20001000000 */
[----:B------:R-:W-:Y:S01]  /*4610*/  FMUL.FTZ R96, R94, UR14 ;  /* 0x0000000e5e607c20 */ /* 0x000fe20008410000 */
        /* <DEDUP_REMOVED lines=35> */
.L_x_1248:
        /* <DEDUP_REMOVED lines=14> */
[----:B------:R-:W-:Y:S01]  /*4930*/  ISETP.GE.U32.AND P2, PT, R166, RZ, PT ;  /* 0x000000ffa600720c */ /* 0x000fe20003f46070 */
[----:B------:R-:W-:Y:S01]  /*4940*/  FFMA.FTZ R98, R113, R92, R95 ;  /* 0x0000005c71627223 */ /* 0x000fe2000001005f */
[-CC-:B------:R-:W-:Y:S01]  /*4950*/  FFMA.FTZ R97, R117, R102.reuse, R103.reuse ;  /* 0x0000006675617223 */ /* 0x180fe20000010067 */
        /* <DEDUP_REMOVED lines=18> */
[-CC-:B------:R-:W-:Y:S01]  /*4a80*/  FFMA.FTZ R94, R122, R102.reuse, R103.reuse ;  /* 0x000000667a5e7223 */ /* 0x180fe20000010067 */
        /* <DEDUP_REMOVED lines=8> */
[----:B------:R-:W-:Y:S01]  /*4b10*/  F2FP.BF16.F32.PACK_AB R95, R172, R95 ;  /* 0x0000005fac5f723e */ /* 0x000fe200000010ff */
[----:B------:R-:W-:Y:S01]  /*4b20*/  FFMA.FTZ R92, R113, R94, R92 ;  /* 0x0000005e715c7223 */ /* 0x000fe2000001005c */
[----:B------:R-:W-:Y:S01]  /*4b30*/  FSEL R159, R159, RZ, P5 ;  /* 0x000000ff9f9f7208 */ /* 0x000fe20002800000 */
[----:B------:R-:W-:Y:S01]  /*4b40*/  FMUL.FTZ R170, R170, UR14 ;  /* 0x0000000eaaaa7c20 */ /* 0x000fe20008410000 */
[----:B------:R-:W-:Y:S01]  /*4b50*/  FSEL R172, R161, RZ, P2 ;  /* 0x000000ffa1ac7208 */ /* 0x000fe20001000000 */
[----:B------:R-:W-:Y:S01]  /*4b60*/  FADD.FTZ R96, R125, -R96 ;  /* 0x800000607d607221 */ /* 0x000fe20000010000 */
        /* <DEDUP_REMOVED lines=19> */
[----:B------:R-:W-:Y:S02]  /*4ca0*/  F2FP.BF16.F32.PACK_AB R99, R172, R159 ;  /* 0x0000009fac63723e */ /* 0x000fe400000010ff */
[C---:B------:R-:W-:Y:S02]  /*4cb0*/  FSEL R170, R96.reuse, RZ, P5 ;  /* 0x000000ff60aa7208 */ /* 0x040fe40002800000 */
[----:B------:R-:W-:Y:S02]  /*4cc0*/  FSEL R172, R96, RZ, P2 ;  /* 0x000000ff60ac7208 */ /* 0x000fe40001000000 */
        /* <DEDUP_REMOVED lines=15> */
.L_x_1247:
[----:B-1----:R-:W1:Y:S02]  /*4dc0*/  LDC.64 R92, c[0x0][0x478] ;  /* 0x00011e00ff5c7b82 */ /* 0x002e640000000a00 */
[----:B-1----:R-:W-:-:S04]  /*4dd0*/  ISETP.NE.U32.AND P1, PT, R92, RZ, PT ;  /* 0x000000ff5c00720c */ /* 0x002fc80003f25070 */
[----:B------:R-:W-:-:S13]  /*4de0*/  ISETP.NE.AND.EX P1, PT, R93, RZ, PT, P1 ;  /* 0x000000ff5d00720c */ /* 0x000fda0003f25310 */
[----:B------:R-:W-:Y:S05]  /*4df0*/  @!P1 BRA `(.L_x_1250) ;  /* 0x00000004003c9947 */ /* 0x000fea0003800000 */
[-CC-:B------:R-:W-:Y:S01]  /*4e00*/  FFMA.FTZ R89, R121, R102.reuse, R103.reuse ;  /* 0x0000006679597223 */ /* 0x180fe20000010067 */
[----:B------:R-:W-:Y:S01]  /*4e10*/  LOP3.LUT P5, RZ, R107, 0xff0000, RZ, 0xc0, !PT ;  /* 0x00ff00006bff7812 */ /* 0x000fe200078ac0ff */
[-C--:B------:R-:W-:Y:S01]  /*4e20*/  FFMA.FTZ R94, R126, R102.reuse, R103 ;  /* 0x000000667e5e7223 */ /* 0x080fe20000010067 */
[----:B------:R-:W-:Y:S01]  /*4e30*/  LOP3.LUT P2, RZ, R167, 0xff0000, RZ, 0xc0, !PT ;  /* 0x00ff0000a7ff7812 */ /* 0x000fe2000784c0ff */
[----:B------:R-:W-:Y:S01]  /*4e40*/  FADD.FTZ R88, R120, -R89 ;  /* 0x8000005978587221 */ /* 0x000fe20000010000 */
[-CC-:B------:R-:W-:Y:S01]  /*4e50*/  FFMA.FTZ R89, R130, R102.reuse, R103.reuse ;  /* 0x0000006682597223 */ /* 0x180fe20000010067 */
[----:B------:R-:W-:Y:S01]  /*4e60*/  FADD.FTZ R94, R127, -R94 ;  /* 0x8000005e7f5e7221 */ /* 0x000fe20000010000 */
[----:B------:R-:W-:Y:S01]  /*4e70*/  FFMA.FTZ R93, R117, R102, R103 ;  /* 0x00000066755d7223 */ /* 0x000fe20000010067 */
[----:B-----5:R-:W-:Y:S01]  /*4e80*/  FMUL.FTZ R91, R113, R88 ;  /* 0x00000058715b7220 */ /* 0x020fe20000410000 */
[----:B------:R-:W-:Y:S01]  /*4e90*/  FADD.FTZ R90, R128, -R89 ;  /* 0x80000059805a7221 */ /* 0x000fe20000010000 */
[-CC-:B------:R-:W-:Y:S01]  /*4ea0*/  FFMA.FTZ R89, R119, R102.reuse, R103.reuse ;  /* 0x0000006677597223 */ /* 0x180fe20000010067 */
[----:B0-----:R-:W-:Y:S01]  /*4eb0*/  FFMA.FTZ R161, R115, R102, R103 ;  /* 0x0000006673a17223 */ /* 0x001fe20000010067 */
[----:B------:R-:W-:Y:S01]  /*4ec0*/  FMUL.FTZ R88, R91, UR14 ;  /* 0x0000000e5b587c20 */ /* 0x000fe20008410000 */
[----:B------:R-:W-:-:S04]  /*4ed0*/  FMUL.FTZ R90, R113, R90 ;  /* 0x0000005a715a7220 */ /* 0x000fc80000410000 */
[----:B------:R-:W-:Y:S02]  /*4ee0*/  FSEL R99, R88, RZ, P5 ;  /* 0x000000ff58637208 */ /* 0x000fe40002800000 */
[----:B------:R-:W-:Y:S02]  /*4ef0*/  ISETP.GE.U32.AND P5, PT, R166, RZ, PT ;  /* 0x000000ffa600720c */ /* 0x000fe40003fa6070 */
[----:B------:R-:W-:Y:S01]  /*4f00*/  FSEL R95, R88, RZ, P2 ;  /* 0x000000ff585f7208 */ /* 0x000fe20001000000 */
[----:B------:R-:W-:Y:S01]  /*4f10*/  FMUL.FTZ R88, R90, UR14 ;  /* 0x0000000e5a587c20 */ /* 0x000fe20008410000 */
[----:B------:R-:W-:Y:S02]  /*4f20*/  ISETP.GE.U32.AND P2, PT, R106, RZ, PT ;  /* 0x000000ff6a00720c */ /* 0x000fe40003f46070 */
[----:B------:R-:W-:Y:S02]  /*4f30*/  ISETP.GE.U32.AND.EX P5, PT, R167, 0x1000000, PT, P5 ;  /* 0x01000000a700780c */ /* 0x000fe40003fa6150 */
[----:B------:R-:W-:-:S02]  /*4f40*/  ISETP.GE.U32.AND.EX P2, PT, R107, 0x1000000, PT, P2 ;  /* 0x010000006b00780c */ /* 0x000fc40003f46120 */
[----:B------:R-:W-:Y:S01]  /*4f50*/  F2FP.BF16.F32.PACK_AB R91, R90, R91 ;  /* 0x0000005b5a5b723e */ /* 0x000fe200000010ff */
[----:B------:R-:W-:Y:S01]  /*4f60*/  FADD.FTZ R90, R118, -R89 ;  /* 0x80000059765a7221 */ /* 0x000fe20000010000 */
[C---:B------:R-:W-:Y:S01]  /*4f70*/  FSEL R92, R88.reuse, RZ, P5 ;  /* 0x000000ff585c7208 */ /* 0x040fe20002800000 */
[C---:B------:R-:W-:Y:S01]  /*4f80*/  FMUL.FTZ R89, R113.reuse, R94 ;  /* 0x0000005e71597220 */ /* 0x040fe20000410000 */
[----:B------:R-:W-:Y:S01]  /*4f90*/  FSEL R88, R88, RZ, P2 ;  /* 0x000000ff58587208 */ /* 0x000fe20001000000 */
[----:B------:R-:W-:Y:S01]  /*4fa0*/  FMUL.FTZ R90, R113, R90 ;  /* 0x0000005a715a7220 */ /* 0x000fe20000410000 */
[----:B------:R-:W-:Y:S01]  /*4fb0*/  LOP3.LUT P2, RZ, R107, 0xff, RZ, 0xc0, !PT ;  /* 0x000000ff6bff7812 */ /* 0x000fe2000784c0ff */
[----:B------:R-:W-:Y:S01]  /*4fc0*/  FADD.FTZ R94, R116, -R93 ;  /* 0x8000005d745e7221 */ /* 0x000fe20000010000 */
[----:B------:R-:W-:Y:S01]  /*4fd0*/  F2FP.BF16.F32.PACK_AB R99, R88, R99 ;  /* 0x000000635863723e */ /* 0x000fe200000010ff */
[----:B------:R-:W-:Y:S01]  /*4fe0*/  FMUL.FTZ R88, R90, UR14 ;  /* 0x0000000e5a587c20 */ /* 0x000fe20008410000 */
[----:B------:R-:W-:-:S02]  /*4ff0*/  LOP3.LUT P5, RZ, R167, 0xff, RZ, 0xc0, !PT ;  /* 0x000000ffa7ff7812 */ /* 0x000fc400078ac0ff */
[----:B------:R-:W-:Y:S01]  /*5000*/  F2FP.BF16.F32.PACK_AB R95, R92, R95 ;  /* 0x0000005f5c5f723e */ /* 0x000fe200000010ff */
[----:B------:R-:W-:Y:S01]  /*5010*/  FMUL.FTZ R92, R89, UR14 ;  /* 0x0000000e595c7c20 */ /* 0x000fe20008410000 */
[C---:B------:R-:W-:Y:S02]  /*5020*/  FSEL R98, R88.reuse, RZ, P2 ;  /* 0x000000ff58627208 */ /* 0x040fe40001000000 */
[----:B------:R-:W-:Y:S01]  /*5030*/  FSEL R159, R88, RZ, P5 ;  /* 0x000000ff589f7208 */ /* 0x000fe20002800000 */
[--C-:B------:R-:W-:Y:S01]  /*5040*/  FFMA.FTZ R88, R124, R102, R103.reuse ;  /* 0x000000667c587223 */ /* 0x100fe20000010067 */
[----:B------:R-:W-:Y:S02]  /*5050*/  LOP3.LUT P2, RZ, R107, 0xff00, RZ, 0xc0, !PT ;  /* 0x0000ff006bff7812 */ /* 0x000fe4000784c0ff */
        /* <DEDUP_REMOVED lines=41> */
.L_x_1250:
[-C--:B------:R-:W-:Y:S01]  /*52f0*/  FFMA.FTZ R93, R121, R102.reuse, R103 ;  /* 0x00000066795d7223 */ /* 0x080fe20000010067 */
[----:B------:R-:W-:Y:S02]  /*5300*/  LOP3.LUT P5, RZ, R107, 0xff0000, RZ, 0xc0, !PT ;  /* 0x00ff00006bff7812 */ /* 0x000fe400078ac0ff */
[----:B------:R-:W-:Y:S01]  /*5310*/  LOP3.LUT P2, RZ, R167, 0xff0000, RZ, 0xc0, !PT ;  /* 0x00ff0000a7ff7812 */ /* 0x000fe2000784c0ff */
[----:B------:R-:W-:Y:S01]  /*5320*/  FADD.FTZ R92, R120, -R93 ;  /* 0x8000005d785c7221 */ /* 0x000fe20000010000 */
[----:B------:R-:W-:-:S03]  /*5330*/  FFMA.FTZ R93, R130, R102, R103 ;  /* 0x00000066825d7223 */ /* 0x000fc60000010067 */
[----:B-----5:R-:W-:Y:S01]  /*5340*/  FMUL.FTZ R92, R113, R92 ;  /* 0x0000005c715c7220 */ /* 0x020fe20000410000 */
[----:B------:R-:W-:Y:S01]  /*5350*/  FADD.FTZ R94, R128, -R93 ;  /* 0x8000005d805e7221 */ /* 0x000fe20000010000 */
[----:B------:R-:W-:Y:S02]  /*5360*/  FFMA.FTZ R93, R119, R102, R103 ;  /* 0x00000066775d7223 */ /* 0x000fe40000010067 */
[----:B------:R-:W-:Y:S01]  /*5370*/  FMUL.FTZ R92, R92, UR14 ;  /* 0x0000000e5c5c7c20 */ /* 0x000fe20008410000 */
[----:B------:R-:W-:-:S04]  /*5380*/  FMUL.FTZ R94, R113, R94 ;  /* 0x0000005e715e7220 */ /* 0x000fc80000410000 */
[----:B------:R-:W-:Y:S01]  /*5390*/  FSEL R99, R92, RZ, P5 ;  /* 0x000000ff5c637208 */ /* 0x000fe20002800000 */
[----:B------:R-:W-:Y:S01]  /*53a0*/  FMUL.FTZ R94, R94, UR14 ;  /* 0x0000000e5e5e7c20 */ /* 0x000fe20008410000 */
        /* <DEDUP_REMOVED lines=19> */
[----:B------:R-:W-:Y:S01]  /*54e0*/  FSEL R159, R94, RZ, P2 ;  /* 0x000000ff5e9f7208 */ /* 0x000fe20001000000 */
[----:B------:R-:W-:Y:S01]  /*54f0*/  FMUL.FTZ R97, R96, UR14 ;  /* 0x0000000e60617c20 */ /* 0x000fe20008410000 */
[----:B------:R-:W-:Y:S01]  /*5500*/  FSEL R171, R94, RZ, P5 ;  /* 0x000000ff5eab7208 */ /* 0x000fe20002800000 */
[--C-:B------:R-:W-:Y:S01]  /*5510*/  FFMA.FTZ R94, R124, R102, R103.reuse ;  /* 0x000000667c5e7223 */ /* 0x100fe20000010067 */
[----:B------:R-:W-:Y:S01]  /*5520*/  LOP3.LUT P2, RZ, R107, 0xff00, RZ, 0xc0, !PT ;  /* 0x0000ff006bff7812 */ /* 0x000fe2000784c0ff */
[----:B------:R-:W-:Y:S01]  /*5530*/  FMUL.FTZ R93, R113, R92 ;  /* 0x0000005c715d7220 */ /* 0x000fe20000410000 */
[----:B------:R-:W-:Y:S01]  /*5540*/  LOP3.LUT P5, RZ, R167, 0xff00, RZ, 0xc0, !PT ;  /* 0x0000ff00a7ff7812 */ /* 0x000fe200078ac0ff */
[----:B------:R-:W-:Y:S01]  /*5550*/  FADD.FTZ R94, R125, -R94 ;  /* 0x8000005e7d5e7221 */ /* 0x000fe20000010000 */
[--C-:B------:R-:W-:Y:S01]  /*5560*/  FFMA.FTZ R92, R122, R102, R103.reuse ;  /* 0x000000667a5c7223 */ /* 0x100fe20000010067 */
        /* <DEDUP_REMOVED lines=22> */
[C---:B0-----:R-:W-:Y:S02]  /*56d0*/  FSEL R161, R94.reuse, RZ, P2 ;  /* 0x000000ff5ea17208 */ /* 0x041fe40001000000 */
        /* <DEDUP_REMOVED lines=12> */
.L_x_1246:
        /* <DEDUP_REMOVED lines=12> */
[-CC-:B------:R-:W-:Y:S01]  /*5860*/  FFMA.FTZ R89, R117, R102.reuse, R103.reuse ;  /* 0x0000006675597223 */ /* 0x180fe20000010067 */
[----:B------:R-:W-:Y:S01]  /*5870*/  FFMA.FTZ R159, R130, R102, R103 ;  /* 0x00000066829f7223 */ /* 0x000fe20000010067 */
[C---:B------:R-:W-:Y:S02]  /*5880*/  IMAD.U32 R99, R10.reuse, 0x10000, RZ ;  /* 0x000100000a637824 */ /* 0x040fe400078e00ff */
[----:B0----5:R-:W-:Y:S01]  /*5890*/  FFMA.FTZ R161, R113, R88, R96 ;  /* 0x0000005871a17223 */ /* 0x021fe20000010060 */
[----:B------:R-:W-:Y:S01]  /*58a0*/  PRMT R88, R10, 0x7632, R88 ;  /* 0x000076320a587816 */ /* 0x000fe20000000058 */
[----:B------:R-:W-:-:S02]  /*58b0*/  IMAD.U32 R170, R90, 0x10000, RZ ;  /* 0x000100005aaa7824 */ /* 0x000fc400078e00ff */
[----:B------:R-:W-:Y:S01]  /*58c0*/  FADD.FTZ R90, R118, -R97 ;  /* 0x80000061765a7221 */ /* 0x000fe20000010000 */
[----:B------:R-:W-:Y:S01]  /*58d0*/  FFMA.FTZ R96, R126, R102, R103 ;  /* 0x000000667e607223 */ /* 0x000fe20000010067 */
[----:B------:R-:W-:Y:S01]  /*58e0*/  SHF.L.U32 R91, R9, 0x10, RZ ;  /* 0x00000010095b7819 */ /* 0x000fe200000006ff */
[----:B------:R-:W-:Y:S01]  /*58f0*/  FADD.FTZ R98, R128, -R159 ;  /* 0x8000009f80627221 */ /* 0x000fe20000010000 */
[----:B------:R-:W-:Y:S01]  /*5900*/  SHF.L.U32 R97, R88, 0x10, RZ ;  /* 0x0000001058617819 */ /* 0x000fe200000006ff */
[----:B------:R-:W-:Y:S01]  /*5910*/  FADD.FTZ R88, R116, -R89 ;  /* 0x8000005974587221 */ /* 0x000fe20000010000 */
[----:B------:R-:W-:Y:S01]  /*5920*/  FADD.FTZ R96, R127, -R96 ;  /* 0x800000607f607221 */ /* 0x000fe20000010000 */
[----:B------:R-:W-:Y:S01]  /*5930*/  FFMA.FTZ R159, R113, R90, R99 ;  /* 0x0000005a719f7223 */ /* 0x000fe20000010063 */
[----:B------:R-:W-:Y:S01]  /*5940*/  FFMA.FTZ R89, R115, R102, R103 ;  /* 0x0000006673597223 */ /* 0x000fe20000010067 */
[----:B------:R-:W-:Y:S01]  /*5950*/  FFMA.FTZ R99, R113, R88, R91 ;  /* 0x0000005871637223 */ /* 0x000fe2000001005b */
[----:B------:R-:W-:Y:S01]  /*5960*/  PRMT R88, R9, 0x7632, R88 ;  /* 0x0000763209587816 */ /* 0x000fe20000000058 */
[C---:B------:R-:W-:Y:S01]  /*5970*/  FFMA.FTZ R172, R113.reuse, R96, R97 ;  /* 0x0000006071ac7223 */ /* 0x040fe20000010061 */
[----:B------:R-:W-:Y:S01]  /*5980*/  PRMT R90, R8, 0x7632, R90 ;  /* 0x00007632085a7816 */ /* 0x000fe2000000005a */
[----:B------:R-:W-:Y:S01]  /*5990*/  FFMA.FTZ R174, R113, R98, R170 ;  /* 0x0000006271ae7223 */ /* 0x000fe200000100aa */
[-C--:B------:R-:W-:Y:S01]  /*59a0*/  FFMA.FTZ R96, R122, R102.reuse, R103 ;  /* 0x000000667a607223 */ /* 0x080fe20000010067 */
[----:B------:R-:W-:Y:S01]  /*59b0*/  SHF.L.U32 R170, R88, 0x10, RZ ;  /* 0x0000001058aa7819 */ /* 0x000fe200000006ff */
[----:B------:R-:W-:Y:S01]  /*59c0*/  FADD.FTZ R88, R114, -R89 ;  /* 0x8000005972587221 */ /* 0x000fe20000010000 */
[----:B------:R-:W-:Y:S01]  /*59d0*/  IMAD.U32 R91, R8, 0x10000, RZ ;  /* 0x00010000085b7824 */ /* 0x000fe200078e00ff */
[----:B------:R-:W-:Y:S01]  /*59e0*/  SHF.L.U32 R89, R90, 0x10, RZ ;  /* 0x000000105a597819 */ /* 0x000fe200000006ff */
[----:B------:R-:W-:Y:S01]  /*59f0*/  FADD.FTZ R96, R123, -R96 ;  /* 0x800000607b607221 */ /* 0x000fe20000010000 */
[----:B------:R-:W-:Y:S01]  /*5a00*/  ISETP.GE.U32.AND P2, PT, R106, RZ, PT ;  /* 0x000000ff6a00720c */ /* 0x000fe20003f46070 */
[----:B------:R-:W-:Y:S01]  /*5a10*/  FFMA.FTZ R98, R124, R102, R103 ;  /* 0x000000667c627223 */ /* 0x000fe20000010067 */
[C---:B------:R-:W-:Y:S01]  /*5a20*/  FFMA.FTZ R88, R113.reuse, R88, R91 ;  /* 0x0000005871587223 */ /* 0x040fe2000001005b */
[----:B------:R-:W-:Y:S01]  /*5a30*/  FFMA.FTZ R97, R113, R96, R89 ;  /* 0x0000006071617223 */ /* 0x000fe20000010059 */
[C---:B------:R-:W-:Y:S01]  /*5a40*/  F2FP.BF16.F32.PACK_AB R91, R174.reuse, R161 ;  /* 0x000000a1ae5b723e */ /* 0x040fe200000010ff */
[----:B------:R-:W-:Y:S01]  /*5a50*/  FMUL.FTZ R89, R174, UR14 ;  /* 0x0000000eae597c20 */ /* 0x000fe20008410000 */
[----:B------:R-:W-:Y:S01]  /*5a60*/  FMUL.FTZ R161, R161, UR14 ;  /* 0x0000000ea1a17c20 */ /* 0x000fe20008410000 */
[----:B------:R-:W-:Y:S01]  /*5a70*/  ISETP.GE.U32.AND.EX P2, PT, R107, 0x1000000, PT, P2 ;  /* 0x010000006b00780c */ /* 0x000fe20003f46120 */
[----:B------:R-:W-:Y:S01]  /*5a80*/  FADD.FTZ R98, R125, -R98 ;  /* 0x800000627d627221 */ /* 0x000fe20000010000 */
[----:B------:R-:W-:Y:S01]  /*5a90*/  LOP3.LUT P5, RZ, R107, 0xff0000, RZ, 0xc0, !PT ;  /* 0x00ff00006bff7812 */ /* 0x000fe200078ac0ff */
[----:B------:R-:W-:Y:S01]  /*5aa0*/  FMUL.FTZ R96, R159, UR14 ;  /* 0x0000000e9f607c20 */ /* 0x000fe20008410000 */
[C---:B------:R-:W-:Y:S01]  /*5ab0*/  F2FP.BF16.F32.PACK_AB R90, R172.reuse, R159 ;  /* 0x0000009fac5a723e */ /* 0x040fe200000010ff */
[----:B------:R-:W-:Y:S01]  /*5ac0*/  FMUL.FTZ R172, R172, UR14 ;  /* 0x0000000eacac7c20 */ /* 0x000fe20008410000 */
[----:B------:R-:W-:Y:S01]  /*5ad0*/  FSEL R178, R89, RZ, P2 ;  /* 0x000000ff59b27208 */ /* 0x000fe20001000000 */
[----:B------:R-:W-:Y:S01]  /*5ae0*/  FFMA.FTZ R170, R113, R98, R170 ;  /* 0x0000006271aa7223 */ /* 0x000fe200000100aa */
[----:B------:R-:W-:Y:S01]  /*5af0*/  FSEL R171, R161, RZ, P5 ;  /* 0x000000ffa1ab7208 */ /* 0x000fe20002800000 */
[----:B------:R-:W-:Y:S01]  /*5b00*/  FMUL.FTZ R89, R99, UR14 ;  /* 0x0000000e63597c20 */ /* 0x000fe20008410000 */
[C---:B------:R-:W-:Y:S01]  /*5b10*/  LOP3.LUT P2, RZ, R107.reuse, 0xff, RZ, 0xc0, !PT ;  /* 0x000000ff6bff7812 */ /* 0x040fe2000784c0ff */
        /* <DEDUP_REMOVED lines=8> */
[----:B------:R-:W-:Y:S02]  /*5ba0*/  FSEL R161, R89, RZ, P2 ;  /* 0x000000ff59a17208 */ /* 0x000fe40001000000 */
[----:B------:R-:W-:Y:S02]  /*5bb0*/  FSEL R172, R159, RZ, P5 ;  /* 0x000000ff9fac7208 */ /* 0x000fe40002800000 */
[C---:B------:R-:W-:Y:S02]  /*5bc0*/  LOP3.LUT P2, RZ, R106.reuse, 0xff, RZ, 0xc0, !PT ;  /* 0x000000ff6aff7812 */ /* 0x040fe4000784c0ff */
[----:B------:R-:W-:-:S02]  /*5bd0*/  LOP3.LUT P5, RZ, R106, 0xff00, RZ, 0xc0, !PT ;  /* 0x0000ff006aff7812 */ /* 0x000fc400078ac0ff */
[----:B------:R-:W-:Y:S02]  /*5be0*/  FSEL R96, R96, RZ, P2 ;  /* 0x000000ff60607208 */ /* 0x000fe40001000000 */
[----:B------:R-:W-:Y:S02]  /*5bf0*/  FSEL R159, R98, RZ, P5 ;  /* 0x000000ff629f7208 */ /* 0x000fe40002800000 */
[----:B------:R-:W-:Y:S02]  /*5c00*/  F2FP.BF16.F32.PACK_AB R89, R170, R99 ;  /* 0x00000063aa59723e */ /* 0x000fe400000010ff */
[----:B------:R-:W-:Y:S02]  /*5c10*/  F2FP.BF16.F32.PACK_AB R88, R97, R88 ;  /* 0x000000586158723e */ /* 0x000fe400000010ff */
[----:B------:R-:W-:Y:S02]  /*5c20*/  F2FP.BF16.F32.PACK_AB R99, R178, R171 ;  /* 0x000000abb263723e */ /* 0x000fe400000010ff */
[----:B------:R-:W-:-:S02]  /*5c30*/  F2FP.BF16.F32.PACK_AB R98, R174, R163 ;  /* 0x000000a3ae62723e */ /* 0x000fc400000010ff */
[----:B------:R-:W-:Y:S02]  /*5c40*/  F2FP.BF16.F32.PACK_AB R97, R172, R161 ;  /* 0x000000a1ac61723e */ /* 0x000fe400000010ff */
[----:B------:R-:W-:Y:S01]  /*5c50*/  F2FP.BF16.F32.PACK_AB R96, R159, R96 ;  /* 0x000000609f60723e */ /* 0x000fe200000010ff */
[----:B------:R-:W-:Y:S06]  /*5c60*/  BRA `(.L_x_1249) ;  /* 0x0000000800d47947 */ /* 0x000fec0003800000 */
.L_x_1252:
[-CC-:B------:R-:W-:Y:S01]  /*5c70*/  FFMA.FTZ R97, R121, R102.reuse, R103.reuse ;  /* 0x0000006679617223 */ /* 0x180fe20000010067 */
[C---:B0-----:R-:W-:Y:S01]  /*5c80*/  IMAD.U32 R170, R11.reuse, 0x10000, RZ ;  /* 0x000100000baa7824 */ /* 0x041fe200078e00ff */
[----:B------:R-:W-:Y:S01]  /*5c90*/  PRMT R98, R11, 0x7632, R98 ;  /* 0x000076320b627816 */ /* 0x000fe20000000062 */
[-C--:B------:R-:W-:Y:S01]  /*5ca0*/  FFMA.FTZ R159, R119, R102.reuse, R103 ;  /* 0x00000066779f7223 */ /* 0x080fe20000010067 */
[----:B------:R-:W-:Y:S01]  /*5cb0*/  FADD.FTZ R96, R120, -R97 ;  /* 0x8000006178607221 */ /* 0x000fe20000010000 */
[-CC-:B------:R-:W-:Y:S01]  /*5cc0*/  FFMA.FTZ R97, R117, R102.reuse, R103.reuse ;  /* 0x0000006675617223 */ /* 0x180fe20000010067 */
[--C-:B------:R-:W-:Y:S01]  /*5cd0*/  FFMA.FTZ R163, R130, R102, R103.reuse ;  /* 0x0000006682a37223 */ /* 0x100fe20000010067 */
[----:B------:R-:W-:Y:S02]  /*5ce0*/  IMAD.U32 R174, R98, 0x10000, RZ ;  /* 0x0001000062ae7824 */ /* 0x000fe400078e00ff */
[----:B-----5:R-:W-:Y:S01]  /*5cf0*/  FFMA.FTZ R171, R113, R96, R170 ;  /* 0x0000006071ab7223 */ /* 0x020fe200000100aa */
[----:B------:R-:W-:Y:S01]  /*5d00*/  PRMT R96, R10, 0x7632, R96 ;  /* 0x000076320a607816 */ /* 0x000fe20000000060 */
[-C--:B------:R-:W-:Y:S01]  /*5d10*/  FFMA.FTZ R170, R126, R102.reuse, R103 ;  /* 0x000000667eaa7223 */ /* 0x080fe20000010067 */
[----:B------:R-:W-:Y:S01]  /*5d20*/  FADD.FTZ R98, R118, -R159 ;  /* 0x8000009f76627221 */ /* 0x000fe20000010000 */
[----:B------:R-:W-:Y:S01]  /*5d30*/  SHF.L.U32 R99, R9, 0x10, RZ ;  /* 0x0000001009637819 */ /* 0x000fe200000006ff */
[----:B------:R-:W-:Y:S01]  /*5d40*/  FADD.FTZ R172, R128, -R163 ;  /* 0x800000a380ac7221 */ /* 0x000fe20000010000 */
[----:B------:R-:W-:Y:S01]  /*5d50*/  SHF.L.U32 R159, R96, 0x10, RZ ;  /* 0x00000010609f7819 */ /* 0x000fe200000006ff */
[----:B------:R-:W-:Y:S01]  /*5d60*/  FADD.FTZ R170, R127, -R170 ;  /* 0x800000aa7faa7221 */ /* 0x000fe20000010000 */
[----:B------:R-:W-:Y:S01]  /*5d70*/  FADD.FTZ R96, R116, -R97 ;  /* 0x8000006174607221 */ /* 0x000fe20000010000 */
[----:B------:R-:W-:Y:S01]  /*5d80*/  SHF.L.U32 R161, R10, 0x10, RZ ;  /* 0x000000100aa17819 */ /* 0x000fe200000006ff */
[----:B------:R-:W-:Y:S01]  /*5d90*/  FFMA.FTZ R97, R115, R102, R103 ;  /* 0x0000006673617223 */ /* 0x000fe20000010067 */
[C---:B------:R-:W-:Y:S01]  /*5da0*/  FFMA.FTZ R163, R113.reuse, R170, R159 ;  /* 0x000000aa71a37223 */ /* 0x040fe2000001009f */
[----:B------:R-:W-:Y:S01]  /*5db0*/  FFMA.FTZ R159, R113, R96, R99 ;  /* 0x00000060719f7223 */ /* 0x000fe20000010063 */
[----:B------:R-:W-:Y:S01]  /*5dc0*/  PRMT R96, R9, 0x7632, R96 ;  /* 0x0000763209607816 */ /* 0x000fe20000000060 */
[C---:B------:R-:W-:Y:S01]  /*5dd0*/  FFMA.FTZ R161, R113.reuse, R98, R161 ;  /* 0x0000006271a17223 */ /* 0x040fe200000100a1 */
[----:B------:R-:W-:Y:S01]  /*5de0*/  FFMA.FTZ R98, R124, R102, R103 ;  /* 0x000000667c627223 */ /* 0x000fe20000010067 */
[----:B------:R-:W-:Y:S01]  /*5df0*/  FFMA.FTZ R174, R113, R172, R174 ;  /* 0x000000ac71ae7223 */ /* 0x000fe200000100ae */
[----:B------:R-:W-:Y:S01]  /*5e00*/  ISETP.GE.U32.AND P2, PT, R106, RZ, PT ;  /* 0x000000ff6a00720c */ /* 0x000fe20003f46070 */
[----:B------:R-:W-:Y:S01]  /*5e10*/  IMAD.U32 R172, R96, 0x10000, RZ ;  /* 0x0001000060ac7824 */ /* 0x000fe200078e00ff */
[----:B------:R-:W-:Y:S01]  /*5e20*/  SHF.L.U32 R99, R8, 0x10, RZ ;  /* 0x0000001008637819 */ /* 0x000fe200000006ff */
[----:B------:R-:W-:Y:S01]  /*5e30*/  FADD.FTZ R170, R125, -R98 ;  /* 0x800000627daa7221 */ /* 0x000fe20000010000 */
[--C-:B------:R-:W-:Y:S01]  /*5e40*/  FADD.FTZ R96, R114, -R97.reuse ;  /* 0x8000006172607221 */ /* 0x100fe20000010000 */
[----:B------:R-:W-:Y:S01]  /*5e50*/  PRMT R97, R8, 0x7632, R97 ;  /* 0x0000763208617816 */ /* 0x000fe20000000061 */
[----:B------:R-:W-:Y:S01]  /*5e60*/  FMUL.FTZ R171, R171, UR14 ;  /* 0x0000000eabab7c20 */ /* 0x000fe20008410000 */
[----:B------:R-:W-:Y:S01]  /*5e70*/  FMUL.FTZ R174, R174, UR14 ;  /* 0x0000000eaeae7c20 */ /* 0x000fe20008410000 */
[----:B------:R-:W-:Y:S01]  /*5e80*/  FFMA.FTZ R98, R122, R102, R103 ;  /* 0x000000667a627223 */ /* 0x000fe20000010067 */
[----:B------:R-:W-:Y:S01]  /*5e90*/  LOP3.LUT P5, RZ, R107, 0xff0000, RZ, 0xc0, !PT ;  /* 0x00ff00006bff7812 */ /* 0x000fe200078ac0ff */
[----:B------:R-:W-:Y:S01]  /*5ea0*/  FFMA.FTZ R172, R113, R170, R172 ;  /* 0x000000aa71ac7223 */ /* 0x000fe200000100ac */
[----:B------:R-:W-:Y:S01]  /*5eb0*/  ISETP.GE.U32.AND.EX P2, PT, R107, 0x1000000, PT, P2 ;  /* 0x010000006b00780c */ /* 0x000fe20003f46120 */
[----:B------:R-:W-:Y:S01]  /*5ec0*/  FFMA.FTZ R96, R113, R96, R99 ;  /* 0x0000006071607223 */ /* 0x000fe20000010063 */
[----:B------:R-:W-:Y:S01]  /*5ed0*/  SHF.L.U32 R170, R97, 0x10, RZ ;  /* 0x0000001061aa7819 */ /* 0x000fe200000006ff */
[----:B------:R-:W-:Y:S01]  /*5ee0*/  FADD.FTZ R98, R123, -R98 ;  /* 0x800000627b627221 */ /* 0x000fe20000010000 */
[----:B------:R-:W-:Y:S01]  /*5ef0*/  FSEL R99, R171, RZ, P5 ;  /* 0x000000ffab637208 */ /* 0x000fe20002800000 */
[----:B------:R-:W-:Y:S01]  /*5f00*/  FMUL.FTZ R161, R161, UR14 ;  /* 0x0000000ea1a17c20 */ /* 0x000fe20008410000 */
        /* <DEDUP_REMOVED lines=15> */
[C---:B------:R-:W-:Y:S02]  /*6000*/  LOP3.LUT P5, RZ, R106.reuse, 0xff00, RZ, 0xc0, !PT ;  /* 0x0000ff006aff7812 */ /* 0x040fe400078ac0ff */
[----:B------:R-:W-:Y:S02]  /*6010*/  LOP3.LUT P2, RZ, R106, 0xff, RZ, 0xc0, !PT ;  /* 0x000000ff6aff7812 */ /* 0x000fe4000784c0ff */
[----:B------:R-:W-:-:S02]  /*6020*/  FSEL R159, R98, RZ, P5 ;  /* 0x000000ff629f7208 */ /* 0x000fc40002800000 */
[----:B------:R-:W-:Y:S02]  /*6030*/  FSEL R96, R96, RZ, P2 ;  /* 0x000000ff60607208 */ /* 0x000fe40001000000 */
[----:B------:R-:W-:Y:S02]  /*6040*/  F2FP.BF16.F32.PACK_AB R99, R174, R99 ;  /* 0x00000063ae63723e */ /* 0x000fe400000010ff */
[----:B------:R-:W-:Y:S02]  /*6050*/  F2FP.BF16.F32.PACK_AB R98, R170, R161 ;  /* 0x000000a1aa62723e */ /* 0x000fe400000010ff */
[----:B------:R-:W-:Y:S02]  /*6060*/  F2FP.BF16.F32.PACK_AB R97, R172, R97 ;  /* 0x00000061ac61723e */ /* 0x000fe400000010ff */
[----:B------:R-:W-:Y:S01]  /*6070*/  F2FP.BF16.F32.PACK_AB R96, R159, R96 ;  /* 0x000000609f60723e */ /* 0x000fe200000010ff */
[----:B------:R-:W-:Y:S06]  /*6080*/  BRA `(.L_x_1249) ;  /* 0x0000000400cc7947 */ /* 0x000fec0003800000 */
.L_x_1251:
        /* <DEDUP_REMOVED lines=9> */
[----:B------:R-:W-:Y:S01]  /*6120*/  FFMA.FTZ R89, R119, R102, R103 ;  /* 0x0000006677597223 */ /* 0x000fe20000010067 */
        /* <DEDUP_REMOVED lines=8> */
[--C-:B------:R-:W-:Y:S01]  /*61b0*/  FFMA.FTZ R90, R126, R102, R103.reuse ;  /* 0x000000667e5a7223 */ /* 0x100fe20000010067 */
[----:B------:R-:W-:Y:S01]  /*61c0*/  FMUL.FTZ R97, R113, R88 ;  /* 0x0000005871617220 */ /* 0x000fe20000410000 */
[----:B------:R-:W-:Y:S01]  /*61d0*/  FSEL R171, R89, RZ, P5 ;  /* 0x000000ff59ab7208 */ /* 0x000fe20002800000 */
[-CC-:B------:R-:W-:Y:S01]  /*61e0*/  FFMA.FTZ R89, R117, R102.reuse, R103.reuse ;  /* 0x0000006675597223 */ /* 0x180fe20000010067 */
[----:B------:R-:W-:Y:S01]  /*61f0*/  FSEL R178, R96, RZ, P2 ;  /* 0x000000ff60b27208 */ /* 0x000fe20001000000 */
[----:B------:R-:W-:Y:S01]  /*6200*/  FADD.FTZ R96, R127, -R90 ;  /* 0x8000005a7f607221 */ /* 0x000fe20000010000 */
[----:B------:R-:W-:Y:S01]  /*6210*/  FMUL.FTZ R88, R97, UR14 ;  /* 0x0000000e61587c20 */ /* 0x000fe20008410000 */
[----:B------:R-:W-:Y:S01]  /*6220*/  LOP3.LUT P5, RZ, R107, 0xff, RZ, 0xc0, !PT ;  /* 0x000000ff6bff7812 */ /* 0x000fe200078ac0ff */
[--C-:B------:R-:W-:Y:S01]  /*6230*/  FFMA.FTZ R90, R124, R102, R103.reuse ;  /* 0x000000667c5a7223 */ /* 0x100fe20000010067 */
        /* <DEDUP_REMOVED lines=35> */
.L_x_1253:
[-CC-:B------:R-:W-:Y:S01]  /*6470*/  FFMA.FTZ R99, R121, R102.reuse, R103.reuse ;  /* 0x0000006679637223 */ /* 0x180fe20000010067 */
[-CC-:B------:R-:W-:Y:S01]  /*6480*/  FFMA.FTZ R159, R130, R102.reuse, R103.reuse ;  /* 0x00000066829f7223 */ /* 0x180fe20000010067 */
[----:B------:R-:W-:Y:S01]  /*6490*/  FFMA.FTZ R97, R119, R102, R103 ;  /* 0x0000006677617223 */ /* 0x000fe20000010067 */
        /* <DEDUP_REMOVED lines=14> */
[-CC-:B------:R-:W-:Y:S01]  /*6580*/  FFMA.FTZ R98, R126, R102.reuse, R103.reuse ;  /* 0x000000667e627223 */ /* 0x180fe20000010067 */
[----:B------:R-:W-:Y:S02]  /*6590*/  LOP3.LUT P5, RZ, R107, 0xff, RZ, 0xc0, !PT ;  /* 0x000000ff6bff7812 */ /* 0x000fe400078ac0ff */
[----:B------:R-:W-:Y:S01]  /*65a0*/  FSEL R174, R170, RZ, P2 ;  /* 0x000000ffaaae7208 */ /* 0x000fe20001000000 */
[----:B------:R-:W-:Y:S01]  /*65b0*/  FADD.FTZ R172, R127, -R98 ;  /* 0x800000627fac7221 */ /* 0x000fe20000010000 */
[----:B------:R-:W-:Y:S01]  /*65c0*/  FFMA.FTZ R170, R124, R102, R103 ;  /* 0x000000667caa7223 */ /* 0x000fe20000010067 */
[----:B------:R-:W-:Y:S01]  /*65d0*/  FSEL R161, R96, RZ, P5 ;  /* 0x000000ff60a17208 */ /* 0x000fe20002800000 */
[----:B------:R-:W-:Y:S01]  /*65e0*/  FADD.FTZ R98, R116, -R97 ;  /* 0x8000006174627221 */ /* 0x000fe20000010000 */
[----:B------:R-:W-:Y:S01]  /*65f0*/  FMUL.FTZ R172, R113, R172 ;  /* 0x000000ac71ac7220 */ /* 0x000fe20000410000 */
[-CC-:B------:R-:W-:Y:S01]  /*6600*/  FFMA.FTZ R96, R122, R102.reuse, R103.reuse ;  /* 0x000000667a607223 */ /* 0x180fe20000010067 */
        /* <DEDUP_REMOVED lines=27> */
.L_x_1249:
        /* <DEDUP_REMOVED lines=10> */
.L_x_1245:
[----:B------:R-:W-:Y:S05]  /*6860*/  BSYNC.RECONVERGENT B1 ;  /* 0x0000000000017941 */ /* 0x000fea0003800200 */
.L_x_1244:
        /* <DEDUP_REMOVED lines=12> */
[----:B-1-3--:R-:W-:Y:S01]  /*6930*/  PRMT R88, R7, 0x7632, R88 ;  /* 0x0000763207587816 */ /* 0x00afe20000000058 */
[-CC-:B------:R-:W-:Y:S01]  /*6940*/  FFMA.FTZ R90, R146, R102.reuse, R103.reuse ;  /* 0x00000066925a7223 */ /* 0x180fe20000010067 */
[-CC-:B------:R-:W-:Y:S01]  /*6950*/  FFMA.FTZ R95, R133, R102.reuse, R103.reuse ;  /* 0x00000066855f7223 */ /* 0x180fe20000010067 */
[-CC-:B------:R-:W-:Y:S01]  /*6960*/  FFMA.FTZ R91, R131, R102.reuse, R103.reuse ;  /* 0x00000066835b7223 */ /* 0x180fe20000010067 */
[-CC-:B------:R-:W-:Y:S01]  /*6970*/  FFMA.FTZ R99, R135, R102.reuse, R103.reuse ;  /* 0x0000006687637223 */ /* 0x180fe20000010067 */
[----:B------:R-:W-:Y:S02]  /*6980*/  IMAD.U32 R92, R88, 0x10000, RZ ;  /* 0x00010000585c7824 */ /* 0x000fe400078e00ff */
[----:B------:R-:W-:Y:S01]  /*6990*/  FADD.FTZ R88, R143, -R90 ;  /* 0x8000005a8f587221 */ /* 0x000fe20000010000 */
[----:B------:R-:W-:Y:S01]  /*69a0*/  SHF.L.U32 R97, R6, 0x10, RZ ;  /* 0x0000001006617819 */ /* 0x000fe200000006ff */
[----:B------:R-:W-:Y:S01]  /*69b0*/  FFMA.FTZ R90, R140, R102, R103 ;  /* 0x000000668c5a7223 */ /* 0x000fe20000010067 */
[----:B------:R-:W-:-:S02]  /*69c0*/  IMAD.U32 R93, R5, 0x10000, RZ ;  /* 0x00010000055d7824 */ /* 0x000fc400078e00ff */
[----:B-----5:R-:W-:Y:S01]  /*69d0*/  FFMA.FTZ R101, R113, R88, R92 ;  /* 0x0000005871657223 */ /* 0x020fe2000001005c */
[----:B------:R-:W-:Y:S01]  /*69e0*/  PRMT R88, R6, 0x7632, R88 ;  /* 0x0000763206587816 */ /* 0x000fe20000000058 */
[----:B------:R-:W-:Y:S01]  /*69f0*/  FADD.FTZ R92, R136, -R95 ;  /* 0x8000005f885c7221 */ /* 0x000fe20000010000 */
[----:B------:R-:W-:Y:S01]  /*6a00*/  FFMA.FTZ R89, R129, R102, R103 ;  /* 0x0000006681597223 */ /* 0x000fe20000010067 */
[----:B------:R-:W-:Y:S01]  /*6a10*/  SHF.L.U32 R98, R7, 0x10, RZ ;  /* 0x0000001007627819 */ /* 0x000fe200000006ff */
[----:B------:R-:W-:Y:S01]  /*6a20*/  FADD.FTZ R96, R144, -R99 ;  /* 0x8000006390607221 */ /* 0x000fe20000010000 */
[----:B------:R-:W-:Y:S01]  /*6a30*/  SHF.L.U32 R95, R88, 0x10, RZ ;  /* 0x00000010585f7819 */ /* 0x000fe200000006ff */
[----:B------:R-:W-:Y:S01]  /*6a40*/  FADD.FTZ R88, R134, -R91 ;  /* 0x8000005b86587221 */ /* 0x000fe20000010000 */
[----:B------:R-:W-:Y:S01]  /*6a50*/  FFMA.FTZ R97, R113, R92, R97 ;  /* 0x0000005c71617223 */ /* 0x000fe20000010061 */
[----:B------:R-:W-:Y:S01]  /*6a60*/  SHF.L.U32 R100, R100, 0x10, RZ ;  /* 0x0000001064647819 */ /* 0x000fe200000006ff */
[----:B------:R-:W-:Y:S01]  /*6a70*/  FADD.FTZ R92, R139, -R90 ;  /* 0x8000005a8b5c7221 */ /* 0x000fe20000010000 */
[----:B------:R-:W-:Y:S01]  /*6a80*/  FFMA.FTZ R93, R113, R88, R93 ;  /* 0x00000058715d7223 */ /* 0x000fe2000001005d */
[----:B------:R-:W-:-:S02]  /*6a90*/  IMAD.U32 R91, R4, 0x10000, RZ ;  /* 0x00010000045b7824 */ /* 0x000fc400078e00ff */
[----:B------:R-:W-:Y:S01]  /*6aa0*/  FADD.FTZ R88, R132, -R89 ;  /* 0x8000005984587221 */ /* 0x000fe20000010000 */
[C---:B------:R-:W-:Y:S01]  /*6ab0*/  FFMA.FTZ R96, R113.reuse, R96, R98 ;  /* 0x0000006071607223 */ /* 0x040fe20000010062 */
[C---:B------:R-:W-:Y:S01]  /*6ac0*/  FFMA.FTZ R100, R113.reuse, R92, R100 ;  /* 0x0000005c71647223 */ /* 0x040fe20000010064 */
[----:B------:R-:W-:Y:S01]  /*6ad0*/  FFMA.FTZ R94, R142, R102, R103 ;  /* 0x000000668e5e7223 */ /* 0x000fe20000010067 */
[----:B------:R-:W-:Y:S01]  /*6ae0*/  FFMA.FTZ R92, R113, R88, R91 ;  /* 0x00000058715c7223 */ /* 0x000fe2000001005b */
[----:B------:R-:W-:Y:S01]  /*6af0*/  FMUL.FTZ R88, R96, UR14 ;  /* 0x0000000e60587c20 */ /* 0x000fe20008410000 */
[----:B------:R-:W-:Y:S01]  /*6b00*/  LOP3.LUT P2, RZ, R109, 0xff0000, RZ, 0xc0, !PT ;  /* 0x00ff00006dff7812 */ /* 0x000fe2000784c0ff */
[----:B------:R-:W-:Y:S01]  /*6b10*/  FADD.FTZ R94, R141, -R94 ;  /* 0x8000005e8d5e7221 */ /* 0x000fe20000010000 */
[----:B------:R-:W-:Y:S01]  /*6b20*/  PRMT R90, R4, 0x7632, R90 ;  /* 0x00007632045a7816 */ /* 0x000fe2000000005a */
[----:B------:R-:W-:Y:S01]  /*6b30*/  FFMA.FTZ R102, R138, R102, R103 ;  /* 0x000000668a667223 */ /* 0x000fe20000010067 */
[----:B------:R-:W-:Y:S01]  /*6b40*/  LOP3.LUT P6, RZ, R169, 0xff0000, RZ, 0xc0, !PT ;  /* 0x00ff0000a9ff7812 */ /* 0x000fe200078cc0ff */
[----:B------:R-:W-:Y:S01]  /*6b50*/  FFMA.FTZ R94, R113, R94, R95 ;  /* 0x0000005e715e7223 */ /* 0x000fe2000001005f */
[----:B------:R-:W-:Y:S01]  /*6b60*/  FSEL R99, R88, RZ, P2 ;  /* 0x000000ff58637208 */ /* 0x000fe20001000000 */
[----:B------:R-:W-:Y:S01]  /*6b70*/  FADD.FTZ R102, R137, -R102 ;  /* 0x8000006689667221 */ /* 0x000fe20000010000 */
[----:B------:R-:W-:-:S02]  /*6b80*/  ISETP.GE.U32.AND P2, PT, R168, RZ, PT ;  /* 0x000000ffa800720c */ /* 0x000fc40003f46070 */
[----:B------:R-:W-:Y:S02]  /*6b90*/  SHF.L.U32 R89, R90, 0x10, RZ ;  /* 0x000000105a597819 */ /* 0x000fe400000006ff */
[----:B------:R-:W-:Y:S02]  /*6ba0*/  ISETP.GE.U32.AND P5, PT, R108, RZ, PT ;  /* 0x000000ff6c00720c */ /* 0x000fe40003fa6070 */
[----:B------:R-:W-:Y:S01]  /*6bb0*/  FSEL R95, R88, RZ, P6 ;  /* 0x000000ff585f7208 */ /* 0x000fe20003000000 */
[----:B------:R-:W-:Y:S01]  /*6bc0*/  FMUL.FTZ R88, R97, UR14 ;  /* 0x0000000e61587c20 */ /* 0x000fe20008410000 */
[C---:B------:R-:W-:Y:S01]  /*6bd0*/  F2FP.BF16.F32.PACK_AB R91, R101.reuse, R96 ;  /* 0x00000060655b723e */ /* 0x040fe200000010ff */
[----:B------:R-:W-:Y:S01]  /*6be0*/  FMUL.FTZ R101, R101, UR14 ;  /* 0x0000000e65657c20 */ /* 0x000fe20008410000 */
[----:B------:R-:W-:Y:S01]  /*6bf0*/  LOP3.LUT P6, RZ, R169, 0xff, RZ, 0xc0, !PT ;  /* 0x000000ffa9ff7812 */ /* 0x000fe200078cc0ff */
[----:B------:R-:W-:Y:S01]  /*6c00*/  FFMA.FTZ R113, R113, R102, R89 ;  /* 0x0000006671717223 */ /* 0x000fe20000010059 */
[----:B------:R-:W-:Y:S01]  /*6c10*/  ISETP.GE.U32.AND.EX P2, PT, R169, 0x1000000, PT, P2 ;  /* 0x01000000a900780c */ /* 0x000fe20003f46120 */
[----:B------:R-:W-:Y:S01]  /*6c20*/  FMUL.FTZ R89, R94, UR14 ;  /* 0x0000000e5e597c20 */ /* 0x000fe20008410000 */
[----:B------:R-:W-:-:S02]  /*6c30*/  ISETP.GE.U32.AND.EX P5, PT, R109, 0x1000000, PT, P5 ;  /* 0x010000006d00780c */ /* 0x000fc40003fa6150 */
[----:B------:R-:W-:Y:S02]  /*6c40*/  F2FP.BF16.F32.PACK_AB R90, R94, R97 ;  /* 0x000000615e5a723e */ /* 0x000fe400000010ff */
[C---:B------:R-:W-:Y:S02]  /*6c50*/  FSEL R98, R101.reuse, RZ, P2 ;  /* 0x000000ff65627208 */ /* 0x040fe40001000000 */
[----:B------:R-:W-:Y:S02]  /*6c60*/  FSEL R94, R88, RZ, P6 ;  /* 0x000000ff585e7208 */ /* 0x000fe40003000000 */
[----:B------:R-:W-:Y:S02]  /*6c70*/  FSEL R96, R101, RZ, P5 ;  /* 0x000000ff65607208 */ /* 0x000fe40002800000 */
[----:B------:R-:W-:Y:S02]  /*6c80*/  LOP3.LUT P6, RZ, R109, 0xff, RZ, 0xc0, !PT ;  /* 0x000000ff6dff7812 */ /* 0x000fe400078cc0ff */
[----:B------:R-:W-:-:S02]  /*6c90*/  LOP3.LUT P5, RZ, R169, 0xff00, RZ, 0xc0, !PT ;  /* 0x0000ff00a9ff7812 */ /* 0x000fc400078ac0ff */
        /* <DEDUP_REMOVED lines=9> */
[C---:B------:R-:W-:Y:S01]  /*6d30*/  F2FP.BF16.F32.PACK_AB R89, R100.reuse, R93 ;  /* 0x0000005d6459723e */ /* 0x040fe200000010ff */
[----:B------:R-:W-:Y:S01]  /*6d40*/  FMUL.FTZ R100, R100, UR14 ;  /* 0x0000000e64647c20 */ /* 0x000fe20008410000 */
[C---:B------:R-:W-:Y:S01]  /*6d50*/  FSEL R97, R88.reuse, RZ, P5 ;  /* 0x000000ff58617208 */ /* 0x040fe20002800000 */
[----:B------:R-:W-:Y:S01]  /*6d60*/  FMUL.FTZ R93, R113, UR14 ;  /* 0x0000000e715d7c20 */ /* 0x000fe20008410000 */
[----:B------:R-:W-:Y:S02]  /*6d70*/  FSEL R102, R88, RZ, P6 ;  /* 0x000000ff58667208 */ /* 0x000fe40003000000 */
[----:B------:R-:W-:-:S02]  /*6d80*/  LOP3.LUT P2, RZ, R108, 0xff000000, RZ, 0xc0, !PT ;  /* 0xff0000006cff7812 */ /* 0x000fc4000784c0ff */
[----:B------:R-:W-:Y:S02]  /*6d90*/  LOP3.LUT P5, RZ, R168, 0xff000000, RZ, 0xc0, !PT ;  /* 0xff000000a8ff7812 */ /* 0x000fe400078ac0ff */
[----:B------:R-:W-:Y:S02]  /*6da0*/  LOP3.LUT P6, RZ, R108, 0xff00, RZ, 0xc0, !PT ;  /* 0x0000ff006cff7812 */ /* 0x000fe400078cc0ff */
[----:B------:R-:W-:Y:S01]  /*6db0*/  F2FP.BF16.F32.PACK_AB R88, R113, R92 ;  /* 0x0000005c7158723e */ /* 0x000fe200000010ff */
[----:B------:R-:W-:Y:S01]  /*6dc0*/  FMUL.FTZ R92, R92, UR14 ;  /* 0x0000000e5c5c7c20 */ /* 0x000fe20008410000 */
[C---:B0-----:R-:W-:Y:S02]  /*6dd0*/  FSEL R170, R100.reuse, RZ, P2 ;  /* 0x000000ff64aa7208 */ /* 0x041fe40001000000 */
[----:B------:R-:W-:Y:S02]  /*6de0*/  FSEL R159, R100, RZ, P5 ;  /* 0x000000ff649f7208 */ /* 0x000fe40002800000 */
[----:B------:R-:W-:-:S02]  /*6df0*/  FSEL R101, R93, RZ, P6 ;  /* 0x000000ff5d657208 */ /* 0x000fc40003000000 */
[C---:B------:R-:W-:Y:S02]  /*6e00*/  LOP3.LUT P2, RZ, R168.reuse, 0xff00, RZ, 0xc0, !PT ;  /* 0x0000ff00a8ff7812 */ /* 0x040fe4000784c0ff */
[----:B------:R-:W-:Y:S02]  /*6e10*/  LOP3.LUT P5, RZ, R168, 0xff, RZ, 0xc0, !PT ;  /* 0x000000ffa8ff7812 */ /* 0x000fe400078ac0ff */
[----:B------:R-:W-:Y:S02]  /*6e20*/  LOP3.LUT P6, RZ, R108, 0xff, RZ, 0xc0, !PT ;  /* 0x000000ff6cff7812 */ /* 0x000fe400078cc0ff */
[----:B------:R-:W-:Y:S02]  /*6e30*/  F2FP.BF16.F32.PACK_AB R99, R96, R99 ;  /* 0x000000636063723e */ /* 0x000fe400000010ff */
        /* <DEDUP_REMOVED lines=9> */
.L_x_1258:
[----:B-1-3--:R-:W-:Y:S01]  /*6ed0*/  PRMT R94, R7, 0x7632, R94 ;  /* 0x00007632075e7816 */ /* 0x00afe2000000005e */
[-CC-:B------:R-:W-:Y:S01]  /*6ee0*/  FFMA.FTZ R95, R133, R102.reuse, R103.reuse ;  /* 0x00000066855f7223 */ /* 0x180fe20000010067 */
[-CC-:B------:R-:W-:Y:S01]  /*6ef0*/  FFMA.FTZ R98, R146, R102.reuse, R103.reuse ;  /* 0x0000006692627223 */ /* 0x180fe20000010067 */
[-C--:B------:R-:W-:Y:S01]  /*6f00*/  FFMA.FTZ R101, R135, R102.reuse, R103 ;  /* 0x0000006687657223 */ /* 0x080fe20000010067 */
[----:B------:R-:W-:Y:S01]  /*6f10*/  SHF.L.U32 R172, R94, 0x10, RZ ;  /* 0x000000105eac7819 */ /* 0x000fe200000006ff */
[----:B------:R-:W-:Y:S02]  /*6f20*/  IMAD.U32 R99, R6, 0x10000, RZ ;  /* 0x0001000006637824 */ /* 0x000fe400078e00ff */
[----:B------:R-:W-:Y:S01]  /*6f30*/  FADD.FTZ R94, R136, -R95 ;  /* 0x8000005f885e7221 */ /* 0x000fe20000010000 */
[----:B------:R-:W-:Y:S01]  /*6f40*/  SHF.L.U32 R159, R7, 0x10, RZ ;  /* 0x00000010079f7819 */ /* 0x000fe200000006ff */
[-CC-:B------:R-:W-:Y:S01]  /*6f50*/  FFMA.FTZ R96, R142, R102.reuse, R103.reuse ;  /* 0x000000668e607223 */ /* 0x180fe20000010067 */
[-CC-:B------:R-:W-:Y:S01]  /*6f60*/  FFMA.FTZ R97, R131, R102.reuse, R103.reuse ;  /* 0x0000006683617223 */ /* 0x180fe20000010067 */
[-CC-:B------:R-:W-:Y:S01]  /*6f70*/  FFMA.FTZ R92, R140, R102.reuse, R103.reuse ;  /* 0x000000668c5c7223 */ /* 0x180fe20000010067 */
[-C--:B------:R-:W-:Y:S01]  /*6f80*/  FFMA.FTZ R93, R129, R102.reuse, R103 ;  /* 0x00000066815d7223 */ /* 0x080fe20000010067 */
[----:B0-----:R-:W-:Y:S01]  /*6f90*/  FADD.FTZ R170, R143, -R98 ;  /* 0x800000628faa7221 */ /* 0x001fe20000010000 */
[----:B------:R-:W-:Y:S01]  /*6fa0*/  FADD.FTZ R98, R144, -R101 ;  /* 0x8000006590627221 */ /* 0x000fe20000010000 */
[----:B------:R-:W-:Y:S01]  /*6fb0*/  FFMA.FTZ R102, R138, R102, R103 ;  /* 0x000000668a667223 */ /* 0x000fe20000010067 */
[C---:B-----5:R-:W-:Y:S01]  /*6fc0*/  FFMA.FTZ R103, R113.reuse, R94, R99 ;  /* 0x0000005e71677223 */ /* 0x060fe20000010063 */
        /* <DEDUP_REMOVED lines=8> */
[----:B------:R-:W-:-:S02]  /*7050*/  IMAD.U32 R99, R5, 0x10000, RZ ;  /* 0x0001000005637824 */ /* 0x000fc400078e00ff */
[----:B------:R-:W-:Y:S01]  /*7060*/  FADD.FTZ R94, R134, -R97 ;  /* 0x80000061865e7221 */ /* 0x000fe20000010000 */
[----:B------:R-:W-:Y:S01]  /*7070*/  FADD.FTZ R92, R132, -R93 ;  /* 0x8000005d845c7221 */ /* 0x000fe20000010000 */
[----:B------:R-:W-:Y:S01]  /*7080*/  FMUL.FTZ R159, R159, UR14 ;  /* 0x0000000e9f9f7c20 */ /* 0x000fe20008410000 */
[----:B------:R-:W-:Y:S01]  /*7090*/  ISETP.GE.U32.AND P2, PT, R108, RZ, PT ;  /* 0x000000ff6c00720c */ /* 0x000fe20003f46070 */
[----:B------:R-:W-:Y:S01]  /*70a0*/  FFMA.FTZ R100, R113, R96, R100 ;  /* 0x0000006071647223 */ /* 0x000fe20000010064 */
[----:B------:R-:W-:Y:S01]  /*70b0*/  LOP3.LUT P5, RZ, R109, 0xff0000, RZ, 0xc0, !PT ;  /* 0x00ff00006dff7812 */ /* 0x000fe200078ac0ff */
[----:B------:R-:W-:Y:S01]  /*70c0*/  FFMA.FTZ R96, R113, R94, R99 ;  /* 0x0000005e71607223 */ /* 0x000fe20000010063 */
[----:B------:R-:W-:Y:S01]  /*70d0*/  LOP3.LUT P6, RZ, R169, 0xff0000, RZ, 0xc0, !PT ;  /* 0x00ff0000a9ff7812 */ /* 0x000fe200078cc0ff */
[----:B------:R-:W-:Y:S01]  /*70e0*/  FFMA.FTZ R93, R113, R92, R95 ;  /* 0x0000005c715d7223 */ /* 0x000fe2000001005f */
[----:B------:R-:W-:Y:S01]  /*70f0*/  FMUL.FTZ R170, R170, UR14 ;  /* 0x0000000eaaaa7c20 */ /* 0x000fe20008410000 */
[----:B------:R-:W-:Y:S01]  /*7100*/  ISETP.GE.U32.AND.EX P2, PT, R109, 0x1000000, PT, P2 ;  /* 0x010000006d00780c */ /* 0x000fe20003f46120 */
[----:B------:R-:W-:Y:S01]  /*7110*/  FMUL.FTZ R103, R103, UR14 ;  /* 0x0000000e67677c20 */ /* 0x000fe20008410000 */
[C---:B------:R-:W-:Y:S01]  /*7120*/  FSEL R99, R159.reuse, RZ, P5 ;  /* 0x000000ff9f637208 */ /* 0x040fe20002800000 */
[----:B------:R-:W-:Y:S01]  /*7130*/  FMUL.FTZ R100, R100, UR14 ;  /* 0x0000000e64647c20 */ /* 0x000fe20008410000 */
[----:B------:R-:W-:Y:S01]  /*7140*/  FSEL R95, R159, RZ, P6 ;  /* 0x000000ff9f5f7208 */ /* 0x000fe20003000000 */
[----:B------:R-:W-:Y:S01]  /*7150*/  FADD.FTZ R102, R137, -R102 ;  /* 0x8000006689667221 */ /* 0x000fe20000010000 */
[----:B------:R-:W-:Y:S01]  /*7160*/  ISETP.GE.U32.AND P5, PT, R168, RZ, PT ;  /* 0x000000ffa800720c */ /* 0x000fe20003fa6070 */
[----:B------:R-:W-:Y:S01]  /*7170*/  FFMA.FTZ R98, R113, R98, R101 ;  /* 0x0000006271627223 */ /* 0x000fe20000010065 */
[----:B------:R-:W-:Y:S01]  /*7180*/  LOP3.LUT P6, RZ, R169, 0xff, RZ, 0xc0, !PT ;  /* 0x000000ffa9ff7812 */ /* 0x000fe200078cc0ff */
[----:B------:R-:W-:Y:S01]  /*7190*/  FMUL.FTZ R96, R96, UR14 ;  /* 0x0000000e60607c20 */ /* 0x000fe20008410000 */
[----:B------:R-:W-:Y:S01]  /*71a0*/  PRMT R92, R4, 0x7632, R92 ;  /* 0x00007632045c7816 */ /* 0x000fe2000000005c */
[----:B------:R-:W-:Y:S01]  /*71b0*/  FMUL.FTZ R98, R98, UR14 ;  /* 0x0000000e62627c20 */ /* 0x000fe20008410000 */
[----:B------:R-:W-:Y:S01]  /*71c0*/  FSEL R172, R170, RZ, P2 ;  /* 0x000000ffaaac7208 */ /* 0x000fe20001000000 */
[----:B------:R-:W-:Y:S01]  /*71d0*/  FMUL.FTZ R93, R93, UR14 ;  /* 0x0000000e5d5d7c20 */ /* 0x000fe20008410000 */
[C---:B------:R-:W-:Y:S01]  /*71e0*/  LOP3.LUT P2, RZ, R169.reuse, 0xff00, RZ, 0xc0, !PT ;  /* 0x0000ff00a9ff7812 */ /* 0x040fe2000784c0ff */
[----:B------:R-:W-:Y:S01]  /*71f0*/  IMAD.U32 R92, R92, 0x10000, RZ ;  /* 0x000100005c5c7824 */ /* 0x000fe200078e00ff */
[----:B------:R-:W-:-:S02]  /*7200*/  ISETP.GE.U32.AND.EX P5, PT, R169, 0x1000000, PT, P5 ;  /* 0x01000000a900780c */ /* 0x000fc40003fa6150 */
[----:B------:R-:W-:Y:S01]  /*7210*/  FSEL R94, R103, RZ, P6 ;  /* 0x000000ff675e7208 */ /* 0x000fe20003000000 */
[----:B------:R-:W-:Y:S01]  /*7220*/  FFMA.FTZ R92, R113, R102, R92 ;  /* 0x00000066715c7223 */ /* 0x000fe2000001005c */
[C---:B------:R-:W-:Y:S02]  /*7230*/  LOP3.LUT P6, RZ, R109.reuse, 0xff, RZ, 0xc0, !PT ;  /* 0x000000ff6dff7812 */ /* 0x040fe400078cc0ff */
[----:B------:R-:W-:Y:S01]  /*7240*/  FSEL R170, R170, RZ, P5 ;  /* 0x000000ffaaaa7208 */ /* 0x000fe20002800000 */
[----:B------:R-:W-:Y:S01]  /*7250*/  FMUL.FTZ R92, R92, UR14 ;  /* 0x0000000e5c5c7c20 */ /* 0x000fe20008410000 */
[----:B------:R-:W-:Y:S02]  /*7260*/  FSEL R97, R100, RZ, P2 ;  /* 0x000000ff64617208 */ /* 0x000fe40001000000 */
[----:B------:R-:W-:Y:S02]  /*7270*/  LOP3.LUT P2, RZ, R109, 0xff00, RZ, 0xc0, !PT ;  /* 0x0000ff006dff7812 */ /* 0x000fe4000784c0ff */
[----:B------:R-:W-:-:S02]  /*7280*/  FSEL R103, R103, RZ, P6 ;  /* 0x000000ff67677208 */ /* 0x000fc40003000000 */
[----:B------:R-:W-:Y:S02]  /*7290*/  LOP3.LUT P5, RZ, R108, 0xff0000, RZ, 0xc0, !PT ;  /* 0x00ff00006cff7812 */ /* 0x000fe400078ac0ff */
[----:B------:R-:W-:Y:S02]  /*72a0*/  LOP3.LUT P6, RZ, R168, 0xff0000, RZ, 0xc0, !PT ;  /* 0x00ff0000a8ff7812 */ /* 0x000fe400078cc0ff */
[----:B------:R-:W-:Y:S02]  /*72b0*/  F2FP.BF16.F32.PACK_AB R95, R170, R95 ;  /* 0x0000005faa5f723e */ /* 0x000fe400000010ff */
[----:B------:R-:W-:Y:S02]  /*72c0*/  F2FP.BF16.F32.PACK_AB R94, R97, R94 ;  /* 0x0000005e615e723e */ /* 0x000fe400000010ff */
        /* <DEDUP_REMOVED lines=22> */
.L_x_1257:
        /* <DEDUP_REMOVED lines=83> */
.L_x_1260:
        /* <DEDUP_REMOVED lines=11> */
[----:B------:R-:W-:Y:S01]  /*7a10*/  LOP3.LUT P5, RZ, R109, 0xff0000, RZ, 0xc0, !PT ;  /* 0x00ff00006dff7812 */ /* 0x000fe200078ac0ff */
[----:B------:R-:W-:Y:S01]  /*7a20*/  FMUL.FTZ R97, R100, UR14 ;  /* 0x0000000e64617c20 */ /* 0x000fe20008410000 */
[----:B------:R-:W-:Y:S01]  /*7a30*/  FADD.FTZ R100, R136, -R95 ;  /* 0x8000005f88647221 */ /* 0x000fe20000010000 */
[----:B------:R-:W-:Y:S01]  /*7a40*/  FMUL.FTZ R98, R98, UR14 ;  /* 0x0000000e62627c20 */ /* 0x000fe20008410000 */
[----:B------:R-:W-:Y:S01]  /*7a50*/  LOP3.LUT P6, RZ, R169, 0xff0000, RZ, 0xc0, !PT ;  /* 0x00ff0000a9ff7812 */ /* 0x000fe200078cc0ff */
[----:B------:R-:W-:Y:S01]  /*7a60*/  FFMA.FTZ R103, R129, R102, R103 ;  /* 0x0000006681677223 */ /* 0x000fe20000010067 */
[----:B------:R-:W-:Y:S01]  /*7a70*/  ISETP.GE.U32.AND P2, PT, R108, RZ, PT ;  /* 0x000000ff6c00720c */ /* 0x000fe20003f46070 */
[----:B------:R-:W-:Y:S01]  /*7a80*/  FADD.FTZ R102, R141, -R96 ;  /* 0x800000608d667221 */ /* 0x000fe20000010000 */
[----:B------:R-:W-:Y:S01]  /*7a90*/  FMUL.FTZ R100, R113, R100 ;  /* 0x0000006471647220 */ /* 0x000fe20000410000 */
[----:B------:R-:W-:Y:S01]  /*7aa0*/  FSEL R99, R98, RZ, P5 ;  /* 0x000000ff62637208 */ /* 0x000fe20002800000 */
[----:B------:R-:W-:Y:S01]  /*7ab0*/  FADD.FTZ R96, R134, -R93 ;  /* 0x8000005d86607221 */ /* 0x000fe20000010000 */
[----:B------:R-:W-:Y:S01]  /*7ac0*/  FSEL R101, R98, RZ, P6 ;  /* 0x000000ff62657208 */ /* 0x000fe20003000000 */
[----:B------:R-:W-:Y:S01]  /*7ad0*/  FADD.FTZ R98, R139, -R94 ;  /* 0x8000005e8b627221 */ /* 0x000fe20000010000 */
[----:B------:R-:W-:Y:S01]  /*7ae0*/  ISETP.GE.U32.AND.EX P2, PT, R109, 0x1000000, PT, P2 ;  /* 0x010000006d00780c */ /* 0x000fe20003f46120 */
[----:B------:R-:W-:Y:S01]  /*7af0*/  FADD.FTZ R94, R137, -R92 ;  /* 0x8000005c895e7221 */ /* 0x000fe20000010000 */
[----:B------:R-:W-:Y:S01]  /*7b00*/  ISETP.GE.U32.AND P5, PT, R168, RZ, PT ;  /* 0x000000ffa800720c */ /* 0x000fe20003fa6070 */
[----:B------:R-:W-:Y:S01]  /*7b10*/  FMUL.FTZ R102, R113, R102 ;  /* 0x0000006671667220 */ /* 0x000fe20000410000 */
[----:B------:R-:W-:Y:S01]  /*7b20*/  FMUL.FTZ R100, R100, UR14 ;  /* 0x0000000e64647c20 */ /* 0x000fe20008410000 */
[----:B------:R-:W-:Y:S01]  /*7b30*/  LOP3.LUT P6, RZ, R169, 0xff, RZ, 0xc0, !PT ;  /* 0x000000ffa9ff7812 */ /* 0x000fe200078cc0ff */
[----:B------:R-:W-:Y:S01]  /*7b40*/  FMUL.FTZ R93, R113, R94 ;  /* 0x0000005e715d7220 */ /* 0x000fe20000410000 */
[----:B0-----:R-:W-:Y:S01]  /*7b50*/  FSEL R170, R97, RZ, P2 ;  /* 0x000000ff61aa7208 */ /* 0x001fe20001000000 */
[----:B------:R-:W-:Y:S01]  /*7b60*/  FMUL.FTZ R102, R102, UR14 ;  /* 0x0000000e66667c20 */ /* 0x000fe20008410000 */
[----:B------:R-:W-:Y:S01]  /*7b70*/  ISETP.GE.U32.AND.EX P5, PT, R169, 0x1000000, PT, P5 ;  /* 0x01000000a900780c */ /* 0x000fe20003fa6150 */
[----:B------:R-:W-:Y:S01]  /*7b80*/  FMUL.FTZ R96, R113, R96 ;  /* 0x0000006071607220 */ /* 0x000fe20000410000 */
[----:B------:R-:W-:Y:S01]  /*7b90*/  LOP3.LUT P2, RZ, R169, 0xff00, RZ, 0xc0, !PT ;  /* 0x0000ff00a9ff7812 */ /* 0x000fe2000784c0ff */
[----:B------:R-:W-:Y:S01]  /*7ba0*/  FMUL.FTZ R98, R113, R98 ;  /* 0x0000006271627220 */ /* 0x000fe20000410000 */
[----:B------:R-:W-:Y:S01]  /*7bb0*/  FSEL R94, R100, RZ, P6 ;  /* 0x000000ff645e7208 */ /* 0x000fe20003000000 */
[----:B------:R-:W-:Y:S01]  /*7bc0*/  FMUL.FTZ R96, R96, UR14 ;  /* 0x0000000e60607c20 */ /* 0x000fe20008410000 */
[----:B------:R-:W-:Y:S01]  /*7bd0*/  LOP3.LUT P6, RZ, R109, 0xff, RZ, 0xc0, !PT ;  /* 0x000000ff6dff7812 */ /* 0x000fe200078cc0ff */
[----:B------:R-:W-:Y:S01]  /*7be0*/  FADD.FTZ R92, R132, -R103 ;  /* 0x80000067845c7221 */ /* 0x000fe20000010000 */
[----:B------:R-:W-:Y:S01]  /*7bf0*/  FSEL R172, R97, RZ, P5 ;  /* 0x000000ff61ac7208 */ /* 0x000fe20002800000 */
[----:B------:R-:W-:Y:S01]  /*7c00*/  FMUL.FTZ R98, R98, UR14 ;  /* 0x0000000e62627c20 */ /* 0x000fe20008410000 */
[----:B------:R-:W-:Y:S01]  /*7c10*/  FSEL R97, R102, RZ, P2 ;  /* 0x000000ff66617208 */ /* 0x000fe20001000000 */
[----:B------:R-:W-:Y:S01]  /*7c20*/  FMUL.FTZ R93, R93, UR14 ;  /* 0x0000000e5d5d7c20 */ /* 0x000fe20008410000 */
[----:B------:R-:W-:Y:S01]  /*7c30*/  LOP3.LUT P2, RZ, R109, 0xff00, RZ, 0xc0, !PT ;  /* 0x0000ff006dff7812 */ /* 0x000fe2000784c0ff */
[----:B------:R-:W-:Y:S01]  /*7c40*/  FMUL.FTZ R92, R113, R92 ;  /* 0x0000005c715c7220 */ /* 0x000fe20000410000 */
[----:B------:R-:W-:-:S02]  /*7c50*/  FSEL R100, R100, RZ, P6 ;  /* 0x000000ff64647208 */ /* 0x000fc40003000000 */
[----:B------:R-:W-:Y:S01]  /*7c60*/  LOP3.LUT P5, RZ, R108, 0xff0000, RZ, 0xc0, !PT ;  /* 0x00ff00006cff7812 */ /* 0x000fe200078ac0ff */
[----:B------:R-:W-:Y:S01]  /*7c70*/  FMUL.FTZ R92, R92, UR14 ;  /* 0x0000000e5c5c7c20 */ /* 0x000fe20008410000 */
[----:B------:R-:W-:Y:S02]  /*7c80*/  LOP3.LUT P6, RZ, R168, 0xff0000, RZ, 0xc0, !PT ;  /* 0x00ff0000a8ff7812 */ /* 0x000fe400078cc0ff */
[----:B------:R-:W-:Y:S02]  /*7c90*/  F2FP.BF16.F32.PACK_AB R94, R97, R94 ;  /* 0x0000005e615e723e */ /* 0x000fe400000010ff */
[----:B------:R-:W-:Y:S02]  /*7ca0*/  FSEL R103, R102, RZ, P2 ;  /* 0x000000ff66677208 */ /* 0x000fe40001000000 */
[C---:B------:R-:W-:Y:S02]  /*7cb0*/  FSEL R97, R96.reuse, RZ, P5 ;  /* 0x000000ff60617208 */ /* 0x040fe40002800000 */
[----:B------:R-:W-:-:S02]  /*7cc0*/  FSEL R102, R96, RZ, P6 ;  /* 0x000000ff60667208 */ /* 0x000fc40003000000 */
[----:B------:R-:W-:Y:S02]  /*7cd0*/  LOP3.LUT P2, RZ, R108, 0xff000000, RZ, 0xc0, !PT ;  /* 0xff0000006cff7812 */ /* 0x000fe4000784c0ff */
        /* <DEDUP_REMOVED lines=19> */
.L_x_1256:
[----:B------:R-:W-:-:S04]  /*7e10*/  UISETP.NE.U32.AND UP0, UPT, UR20, URZ, UPT ;  /* 0x000000ff1400728c */ /* 0x000fc8000bf05070 */
[----:B------:R-:W-:-:S09]  /*7e20*/  UISETP.NE.AND.EX UP0, UPT, UR21, URZ, UPT, UP0 ;  /* 0x000000ff1500728c */ /* 0x000fd2000bf05300 */
[----:B------:R-:W-:Y:S05]  /*7e30*/  BRA.U !UP0, `(.L_x_1261) ;  /* 0x0000000908287547 */ /* 0x000fea000b800000 */
[----:B-1-3--:R-:W1:Y:S02]  /*7e40*/  LDC.64 R96, c[0x0][0x478] ;  /* 0x00011e00ff607b82 */ /* 0x00ae640000000a00 */
[----:B-1----:R-:W-:-:S04]  /*7e50*/  ISETP.NE.U32.AND P1, PT, R96, RZ, PT ;  /* 0x000000ff6000720c */ /* 0x002fc80003f25070 */
[----:B------:R-:W-:-:S13]  /*7e60*/  ISETP.NE.AND.EX P1, PT, R97, RZ, PT, P1 ;  /* 0x000000ff6100720c */ /* 0x000fda0003f25310 */
[----:B------:R-:W-:Y:S05]  /*7e70*/  @!P1 BRA `(.L_x_1262) ;  /* 0x0000000400149947 */ /* 0x000fea0003800000 */
[----:B------:R-:W-:Y:S01]  /*7e80*/  PRMT R88, R7, 0x7632, R88 ;  /* 0x0000763207587816 */ /* 0x000fe20000000058 */
[-CC-:B------:R-:W-:Y:S01]  /*7e90*/  FFMA.FTZ R90, R146, R102.reuse, R103.reuse ;  /* 0x00000066925a7223 */ /* 0x180fe20000010067 */
[-CC-:B------:R-:W-:Y:S01]  /*7ea0*/  FFMA.FTZ R159, R135, R102.reuse, R103.reuse ;  /* 0x00000066879f7223 */ /* 0x180fe20000010067 */
[-CC-:B------:R-:W-:Y:S01]  /*7eb0*/  FFMA.FTZ R99, R133, R102.reuse, R103.reuse ;  /* 0x0000006685637223 */ /* 0x180fe20000010067 */
[----:B------:R-:W-:Y:S01]  /*7ec0*/  SHF.L.U32 R88, R88, 0x10, RZ ;  /* 0x0000001058587819 */ /* 0x000fe200000006ff */
[----:B------:R-:W-:Y:S01]  /*7ed0*/  FADD.FTZ R90, R143, -R90 ;  /* 0x8000005a8f5a7221 */ /* 0x000fe20000010000 */
[-CC-:B------:R-:W-:Y:S01]  /*7ee0*/  FFMA.FTZ R98, R142, R102.reuse, R103.reuse ;  /* 0x000000668e627223 */ /* 0x180fe20000010067 */
[-CC-:B------:R-:W-:Y:S01]  /*7ef0*/  FFMA.FTZ R91, R131, R102.reuse, R103.reuse ;  /* 0x00000066835b7223 */ /* 0x180fe20000010067 */
[-CC-:B------:R-:W-:Y:S01]  /*7f00*/  FFMA.FTZ R96, R140, R102.reuse, R103.reuse ;  /* 0x000000668c607223 */ /* 0x180fe20000010067 */
[-CC-:B------:R-:W-:Y:S01]  /*7f10*/  FFMA.FTZ R89, R129, R102.reuse, R103.reuse ;  /* 0x0000006681597223 */ /* 0x180fe20000010067 */
[----:B------:R-:W-:Y:S01]  /*7f20*/  FFMA.FTZ R102, R138, R102, R103 ;  /* 0x000000668a667223 */ /* 0x000fe20000010067 */
[--C-:B-----5:R-:W-:Y:S01]  /*7f30*/  FFMA.FTZ R103, R113, R90, R88.reuse ;  /* 0x0000005a71677223 */ /* 0x120fe20000010058 */
[C---:B------:R-:W-:Y:S01]  /*7f40*/  PRMT R88, R6.reuse, 0x7632, R88 ;  /* 0x0000763206587816 */ /* 0x040fe20000000058 */
[----:B------:R-:W-:-:S02]  /*7f50*/  IMAD.U32 R101, R6, 0x10000, RZ ;  /* 0x0001000006657824 */ /* 0x000fc400078e00ff */
[----:B------:R-:W-:Y:S01]  /*7f60*/  FADD.FTZ R90, R136, -R99 ;  /* 0x80000063885a7221 */ /* 0x000fe20000010000 */
[----:B------:R-:W-:Y:S01]  /*7f70*/  SHF.L.U32 R97, R5, 0x10, RZ ;  /* 0x0000001005617819 */ /* 0x000fe200000006ff */
[----:B0-----:R-:W-:Y:S01]  /*7f80*/  FADD.FTZ R170, R144, -R159 ;  /* 0x8000009f90aa7221 */ /* 0x001fe20000010000 */
[----:B------:R-:W-:Y:S01]  /*7f90*/  SHF.L.U32 R99, R88, 0x10, RZ ;  /* 0x0000001058637819 */ /* 0x000fe200000006ff */
[----:B------:R-:W-:Y:S01]  /*7fa0*/  FADD.FTZ R88, R134, -R91 ;  /* 0x8000005b86587221 */ /* 0x000fe20000010000 */
[----:B------:R-:W-:Y:S01]  /*7fb0*/  FFMA.FTZ R101, R113, R90, R101 ;  /* 0x0000005a71657223 */ /* 0x000fe20000010065 */
[----:B------:R-:W-:Y:S01]  /*7fc0*/  PRMT R90, R4, 0x7632, R90 ;  /* 0x00007632045a7816 */ /* 0x000fe2000000005a */
[----:B------:R-:W-:Y:S01]  /*7fd0*/  FADD.FTZ R98, R141, -R98 ;  /* 0x800000628d627221 */ /* 0x000fe20000010000 */
[----:B------:R-:W-:Y:S01]  /*7fe0*/  FFMA.FTZ R97, R113, R88, R97 ;  /* 0x0000005871617223 */ /* 0x000fe20000010061 */
[----:B------:R-:W-:Y:S01]  /*7ff0*/  SHF.L.U32 R172, R7, 0x10, RZ ;  /* 0x0000001007ac7819 */ /* 0x000fe200000006ff */
[----:B------:R-:W-:Y:S01]  /*8000*/  FADD.FTZ R88, R132, -R89 ;  /* 0x8000005984587221 */ /* 0x000fe20000010000 */
[----:B------:R-:W-:Y:S01]  /*8010*/  SHF.L.U32 R91, R4, 0x10, RZ ;  /* 0x00000010045b7819 */ /* 0x000fe200000006ff */
[----:B------:R-:W-:-:S02]  /*8020*/  IMAD.U32 R100, R100, 0x10000, RZ ;  /* 0x0001000064647824 */ /* 0x000fc400078e00ff */
[----:B------:R-:W-:Y:S01]  /*8030*/  FADD.FTZ R96, R139, -R96 ;  /* 0x800000608b607221 */ /* 0x000fe20000010000 */
[----:B------:R-:W-:Y:S01]  /*8040*/  SHF.L.U32 R89, R90, 0x10, RZ ;  /* 0x000000105a597819 */ /* 0x000fe200000006ff */
[----:B------:R-:W-:Y:S01]  /*8050*/  FADD.FTZ R102, R137, -R102 ;  /* 0x8000006689667221 */ /* 0x000fe20000010000 */
[----:B------:R-:W-:Y:S01]  /*8060*/  ISETP.GE.U32.AND P2, PT, R108, RZ, PT ;  /* 0x000000ff6c00720c */ /* 0x000fe20003f46070 */
[C---:B------:R-:W-:Y:S01]  /*8070*/  FFMA.FTZ R170, R113.reuse, R170, R172 ;  /* 0x000000aa71aa7223 */ /* 0x040fe200000100ac */
[C---:B------:R-:W-:Y:S01]  /*8080*/  FFMA.FTZ R98, R113.reuse, R98, R99 ;  /* 0x0000006271627223 */ /* 0x040fe20000010063 */
[C---:B------:R-:W-:Y:S01]  /*8090*/  FFMA.FTZ R96, R113.reuse, R96, R100 ;  /* 0x0000006071607223 */ /* 0x040fe20000010064 */
[C---:B------:R-:W-:Y:S01]  /*80a0*/  FFMA.FTZ R88, R113.reuse, R88, R91 ;  /* 0x0000005871587223 */ /* 0x040fe2000001005b */
[----:B------:R-:W-:Y:S01]  /*80b0*/  FFMA.FTZ R113, R113, R102, R89 ;  /* 0x0000006671717223 */ /* 0x000fe20000010059 */
[----:B------:R-:W-:Y:S01]  /*80c0*/  FMUL.FTZ R89, R103, UR14 ;  /* 0x0000000e67597c20 */ /* 0x000fe20008410000 */
[----:B------:R-:W-:Y:S01]  /*80d0*/  ISETP.GE.U32.AND.EX P2, PT, R109, 0x1000000, PT, P2 ;  /* 0x010000006d00780c */ /* 0x000fe20003f46120 */
[----:B------:R-:W-:Y:S01]  /*80e0*/  FMUL.FTZ R99, R96, UR14 ;  /* 0x0000000e60637c20 */ /* 0x000fe20008410000 */
[C---:B------:R-:W-:Y:S01]  /*80f0*/  F2FP.BF16.F32.PACK_AB R90, R98.reuse, R101 ;  /* 0x00000065625a723e */ /* 0x040fe200000010ff */
        /* <DEDUP_REMOVED lines=8> */
[----:B------:R-:W-:Y:S01]  /*8180*/  FSEL R159, R98, RZ, P2 ;  /* 0x000000ff629f7208 */ /* 0x000fe20001000000 */
[----:B------:R-:W-:Y:S01]  /*8190*/  FMUL.FTZ R98, R97, UR14 ;  /* 0x0000000e61627c20 */ /* 0x000fe20008410000 */
[----:B------:R-:W-:Y:S02]  /*81a0*/  FSEL R170, R170, RZ, P5 ;  /* 0x000000ffaaaa7208 */ /* 0x000fe40002800000 */
[----:B------:R-:W-:Y:S02]  /*81b0*/  LOP3.LUT P5, RZ, R108, 0xff0000, RZ, 0xc0, !PT ;  /* 0x00ff00006cff7812 */ /* 0x000fe400078ac0ff */
[----:B------:R-:W-:-:S02]  /*81c0*/  FSEL R102, R89, RZ, P6 ;  /* 0x000000ff59667208 */ /* 0x000fc40003000000 */
[----:B------:R-:W-:Y:S01]  /*81d0*/  F2FP.BF16.F32.PACK_AB R89, R96, R97 ;  /* 0x000000616059723e */ /* 0x000fe200000010ff */
[----:B------:R-:W-:Y:S01]  /*81e0*/  FMUL.FTZ R96, R88, UR14 ;  /* 0x0000000e58607c20 */ /* 0x000fe20008410000 */
[----:B------:R-:W-:Y:S01]  /*81f0*/  FMUL.FTZ R97, R113, UR14 ;  /* 0x0000000e71617c20 */ /* 0x000fe20008410000 */
        /* <DEDUP_REMOVED lines=13> */
.L_x_1262:
[-CC-:B0-----:R-:W-:Y:S01]  /*82d0*/  FFMA.FTZ R170, R146, R102.reuse, R103.reuse ;  /* 0x0000006692aa7223 */ /* 0x181fe20000010067 */
[----:B------:R-:W-:Y:S01]  /*82e0*/  PRMT R96, R7, 0x7632, R96 ;  /* 0x0000763207607816 */ /* 0x000fe20000000060 */
[-CC-:B------:R-:W-:Y:S01]  /*82f0*/  FFMA.FTZ R163, R135, R102.reuse, R103.reuse ;  /* 0x0000006687a37223 */ /* 0x180fe20000010067 */
[-C--:B------:R-:W-:Y:S01]  /*8300*/  FFMA.FTZ R99, R133, R102.reuse, R103 ;  /* 0x0000006685637223 */ /* 0x080fe20000010067 */
[----:B------:R-:W-:Y:S01]  /*8310*/  PRMT R161, R6, 0x7632, R161 ;  /* 0x0000763206a17816 */ /* 0x000fe200000000a1 */
[-C--:B------:R-:W-:Y:S01]  /*8320*/  FFMA.FTZ R100, R142, R102.reuse, R103 ;  /* 0x000000668e647223 */ /* 0x080fe20000010067 */
[----:B------:R-:W-:Y:S01]  /*8330*/  FADD.FTZ R172, R143, -R170 ;  /* 0x800000aa8fac7221 */ /* 0x000fe20000010000 */
[----:B------:R-:W-:Y:S01]  /*8340*/  SHF.L.U32 R174, R96, 0x10, RZ ;  /* 0x0000001060ae7819 */ /* 0x000fe200000006ff */
[----:B------:R-:W-:Y:S02]  /*8350*/  IMAD.U32 R171, R7, 0x10000, RZ ;  /* 0x0001000007ab7824 */ /* 0x000fe400078e00ff */
[----:B------:R-:W-:Y:S01]  /*8360*/  FADD.FTZ R170, R144, -R163 ;  /* 0x800000a390aa7221 */ /* 0x000fe20000010000 */
[----:B------:R-:W-:Y:S01]  /*8370*/  FADD.FTZ R96, R136, -R99 ;  /* 0x8000006388607221 */ /* 0x000fe20000010000 */
[-CC-:B------:R-:W-:Y:S01]  /*8380*/  FFMA.FTZ R159, R131, R102.reuse, R103.reuse ;  /* 0x00000066839f7223 */ /* 0x180fe20000010067 */
[-CC-:B------:R-:W-:Y:S01]  /*8390*/  FFMA.FTZ R98, R140, R102.reuse, R103.reuse ;  /* 0x000000668c627223 */ /* 0x180fe20000010067 */
[----:B------:R-:W-:Y:S01]  /*83a0*/  FFMA.FTZ R97, R129, R102, R103 ;  /* 0x0000006681617223 */ /* 0x000fe20000010067 */
[----:B------:R-:W-:-:S02]  /*83b0*/  IMAD.U32 R99, R161, 0x10000, RZ ;  /* 0x00010000a1637824 */ /* 0x000fc400078e00ff */
[----:B------:R-:W-:Y:S01]  /*83c0*/  FADD.FTZ R100, R141, -R100 ;  /* 0x800000648d647221 */ /* 0x000fe20000010000 */
[----:B------:R-:W-:Y:S01]  /*83d0*/  FFMA.FTZ R102, R138, R102, R103 ;  /* 0x000000668a667223 */ /* 0x000fe20000010067 */
[----:B------:R-:W-:Y:S01]  /*83e0*/  SHF.L.U32 R103, R6, 0x10, RZ ;  /* 0x0000001006677819 */ /* 0x000fe200000006ff */
[C---:B-----5:R-:W-:Y:S01]  /*83f0*/  FFMA.FTZ R171, R113.reuse, R170, R171 ;  /* 0x000000aa71ab7223 */ /* 0x060fe200000100ab */
[C---:B------:R-:W-:Y:S01]  /*8400*/  FFMA.FTZ R172, R113.reuse, R172, R174 ;  /* 0x000000ac71ac7223 */ /* 0x040fe200000100ae */
[----:B------:R-:W-:Y:S01]  /*8410*/  FFMA.FTZ R163, R113, R100, R99 ;  /* 0x0000006471a37223 */ /* 0x000fe20000010063 */
[----:B------:R-:W-:Y:S01]  /*8420*/  SHF.L.U32 R170, R5, 0x10, RZ ;  /* 0x0000001005aa7819 */ /* 0x000fe200000006ff */
[----:B------:R-:W-:Y:S01]  /*8430*/  FADD.FTZ R100, R134, -R159 ;  /* 0x8000009f86647221 */ /* 0x000fe20000010000 */
[----:B------:R-:W-:Y:S01]  /*8440*/  PRMT R99, R4, 0x7632, R99 ;  /* 0x0000763204637816 */ /* 0x000fe20000000063 */
[----:B------:R-:W-:Y:S01]  /*8450*/  FFMA.FTZ R161, R113, R96, R103 ;  /* 0x0000006071a17223 */ /* 0x000fe20000010067 */
[----:B------:R-:W-:Y:S01]  /*8460*/  ISETP.GE.U32.AND P2, PT, R108, RZ, PT ;  /* 0x000000ff6c00720c */ /* 0x000fe20003f46070 */
[----:B------:R-:W-:Y:S01]  /*8470*/  FMUL.FTZ R171, R171, UR14 ;  /* 0x0000000eabab7c20 */ /* 0x000fe20008410000 */
[----:B------:R-:W-:Y:S01]  /*8480*/  SHF.L.U32 R96, R101, 0x10, RZ ;  /* 0x0000001065607819 */ /* 0x000fe200000006ff */
[----:B------:R-:W-:Y:S01]  /*8490*/  FMUL.FTZ R172, R172, UR14 ;  /* 0x0000000eacac7c20 */ /* 0x000fe20008410000 */
[----:B------:R-:W-:Y:S01]  /*84a0*/  FADD.FTZ R103, R139, -R98 ;  /* 0x800000628b677221 */ /* 0x000fe20000010000 */
[----:B------:R-:W-:Y:S01]  /*84b0*/  SHF.L.U32 R99, R99, 0x10, RZ ;  /* 0x0000001063637819 */ /* 0x000fe200000006ff */
[----:B------:R-:W-:Y:S01]  /*84c0*/  FFMA.FTZ R100, R113, R100, R170 ;  /* 0x0000006471647223 */ /* 0x000fe200000100aa */
[C---:B------:R-:W-:Y:S01]  /*84d0*/  LOP3.LUT P5, RZ, R109.reuse, 0xff0000, RZ, 0xc0, !PT ;  /* 0x00ff00006dff7812 */ /* 0x040fe200078ac0ff */
[----:B------:R-:W-:Y:S01]  /*84e0*/  IMAD.U32 R101, R4, 0x10000, RZ ;  /* 0x0001000004657824 */ /* 0x000fe200078e00ff */
[----:B------:R-:W-:Y:S01]  /*84f0*/  ISETP.GE.U32.AND.EX P2, PT, R109, 0x1000000, PT, P2 ;  /* 0x010000006d00780c */ /* 0x000fe20003f46120 */
[----:B------:R-:W-:Y:S01]  /*8500*/  FADD.FTZ R98, R132, -R97 ;  /* 0x8000006184627221 */ /* 0x000fe20000010000 */
[----:B------:R-:W-:Y:S01]  /*8510*/  FADD.FTZ R102, R137, -R102 ;  /* 0x8000006689667221 */ /* 0x000fe20000010000 */
[----:B------:R-:W-:Y:S01]  /*8520*/  FMUL.FTZ R161, R161, UR14 ;  /* 0x0000000ea1a17c20 */ /* 0x000fe20008410000 */
[----:B------:R-:W-:Y:S01]  /*8530*/  FFMA.FTZ R96, R113, R103, R96 ;  /* 0x0000006771607223 */ /* 0x000fe20000010060 */
        /* <DEDUP_REMOVED lines=26> */
.L_x_1261:
        /* <DEDUP_REMOVED lines=11> */
[----:B------:R-:W-:Y:S01]  /*8790*/  FFMA.FTZ R89, R129, R102, R103 ;  /* 0x0000006681597223 */ /* 0x000fe20000010067 */
[----:B0-----:R-:W-:Y:S01]  /*87a0*/  FADD.FTZ R170, R144, -R99 ;  /* 0x8000006390aa7221 */ /* 0x001fe20000010000 */
[----:B------:R-:W-:Y:S01]  /*87b0*/  FADD.FTZ R100, R141, -R90 ;  /* 0x8000005a8d647221 */ /* 0x000fe20000010000 */
        /* <DEDUP_REMOVED lines=48> */
.L_x_1263:
[-CC-:B0-----:R-:W-:Y:S01]  /*8ac0*/  FFMA.FTZ R170, R146, R102.reuse, R103.reuse ;  /* 0x0000006692aa7223 */ /* 0x181fe20000010067 */
[-CC-:B------:R-:W-:Y:S01]  /*8ad0*/  FFMA.FTZ R101, R135, R102.reuse, R103.reuse ;  /* 0x0000006687657223 */ /* 0x180fe20000010067 */
[-CC-:B------:R-:W-:Y:S01]  /*8ae0*/  FFMA.FTZ R100, R142, R102.reuse, R103.reuse ;  /* 0x000000668e647223 */ /* 0x180fe20000010067 */
[-C--:B------:R-:W-:Y:S01]  /*8af0*/  FFMA.FTZ R99, R133, R102.reuse, R103 ;  /* 0x0000006685637223 */ /* 0x080fe20000010067 */
[----:B------:R-:W-:Y:S01]  /*8b00*/  FADD.FTZ R178, R143, -R170 ;  /* 0x800000aa8fb27221 */ /* 0x000fe20000010000 */
[----:B------:R-:W-:Y:S01]  /*8b10*/  FADD.FTZ R174, R144, -R101 ;  /* 0x8000006590ae7221 */ /* 0x000fe20000010000 */
[-CC-:B------:R-:W-:Y:S01]  /*8b20*/  FFMA.FTZ R97, R131, R102.reuse, R103.reuse ;  /* 0x0000006683617223 */ /* 0x180fe20000010067 */
[--C-:B------:R-:W-:Y:S01]  /*8b30*/  FFMA.FTZ R98, R140, R102, R103.reuse ;  /* 0x000000668c627223 */ /* 0x100fe20000010067 */
[----:B------:R-:W-:Y:S01]  /*8b40*/  FADD.FTZ R172, R141, -R100 ;  /* 0x800000648dac7221 */ /* 0x000fe20000010000 */
[C---:B-----5:R-:W-:Y:S01]  /*8b50*/  FMUL.FTZ R178, R113.reuse, R178 ;  /* 0x000000b271b27220 */ /* 0x060fe20000410000 */
        /* <DEDUP_REMOVED lines=43> */
.L_x_1259:
        /* <DEDUP_REMOVED lines=9> */
.L_x_1255:
[----:B------:R-:W-:Y:S05]  /*8ea0*/  BSYNC.RECONVERGENT B1 ;  /* 0x0000000000017941 */ /* 0x000fea0003800200 */
.L_x_1254:
[----:B-1-34-:R-:W1:Y:S02]  /*8eb0*/  LDC.64 R96, c[0x0][0x380] ;  /* 0x0000e000ff607b82 */ /* 0x01ae640000000a00 */
[----:B-1----:R-:W-:-:S04]  /*8ec0*/  LEA R111, R96, R111, 0x2 ;  /* 0x0000006f606f7211 */ /* 0x002fc800078e10ff */
[----:B------:R-:W-:-:S13]  /*8ed0*/  ISETP.GE.AND P0, PT, R111, R97, PT ;  /* 0x000000616f00720c */ /* 0x000fda0003f06270 */
[----:B------:R-:W-:Y:S05]  /*8ee0*/  @!P0 BRA `(.L_x_1264) ;  /* 0xffffff7400b48947 */ /* 0x000fea000383ffff */
.L_x_1226:
[----:B------:R-:W-:Y:S05]  /*8ef0*/  BSYNC B0 ;  /* 0x0000000000007941 */ /* 0x000fea0003800000 */
.L_x_1225:
        /* <DEDUP_REMOVED lines=9> */
[C---:B------:R-:W-:Y:S02]  /*8f90*/  LOP3.LUT R5, R4.reuse, 0x7f, RZ, 0x3c, !PT ;  /* 0x0000007f04057812 */ /* 0x040fe400078e3cff */
[----:B------:R-:W-:Y:S01]  /*8fa0*/  IMAD.X R65, RZ, RZ, RZ, P0 ;  /* 0x000000ffff417224 */ /* 0x000fe200000e06ff */
[----:B--2---:R-:W-:Y:S02]  /*8fb0*/  LEA R3, R3, R0, 0x18 ;  /* 0x0000000003037211 */ /* 0x004fe400078ec0ff */
[----:B------:R-:W-:Y:S02]  /*8fc0*/  IADD3 R110, PT, PT, R5, R110, RZ ;  /* 0x0000006e056e7210 */ /* 0x000fe40007ffe0ff */
[----:B------:R-:W-:Y:S01]  /*8fd0*/  LEA R0, R4, R3, 0x2 ;  /* 0x0000000304007211 */ /* 0x000fe200078e10ff */
[----:B------:R-:W-:Y:S01]  /*8fe0*/  IMAD R2, R2, 0x20, R3 ;  /* 0x0000002002027824 */ /* 0x000fe200078e0203 */
[----:B------:R-:W-:-:S02]  /*8ff0*/  ISETP.GE.U32.AND P5, PT, R110, 0x80, PT ;  /* 0x000000806e00780c */ /* 0x000fc40003fa6070 */
[C---:B------:R-:W-:Y:S02]  /*9000*/  ISETP.GE.U32.AND P4, PT, R110.reuse, 0x100, PT ;  /* 0x000001006e00780c */ /* 0x040fe40003f86070 */
[----:B------:R-:W-:Y:S01]  /*9010*/  STS.128 [R2], R36 ;  /* 0x0000002402007388 */ /* 0x000fe20000000c00 */
[C---:B------:R-:W-:Y:S02]  /*9020*/  ISETP.GE.U32.AND P3, PT, R110.reuse, 0x180, PT ;  /* 0x000001806e00780c */ /* 0x040fe40003f66070 */
[C---:B------:R-:W-:Y:S01]  /*9030*/  ISETP.GE.U32.AND P2, PT, R110.reuse, 0x200, PT ;  /* 0x000002006e00780c */ /* 0x040fe20003f46070 */
[----:B------:R1:W-:Y:S01]  /*9040*/  STS.128 [R2+0x10], R32 ;  /* 0x0000102002007388 */ /* 0x0003e20000000c00 */
[C---:B------:R-:W-:Y:S02]  /*9050*/  ISETP.GE.U32.AND P1, PT, R110.reuse, 0x280, PT ;  /* 0x000002806e00780c */ /* 0x040fe40003f26070 */
[----:B------:R-:W-:Y:S01]  /*9060*/  ISETP.GE.U32.AND P0, PT, R110, 0x300, PT ;  /* 0x000003006e00780c */ /* 0x000fe20003f06070 */
[----:B------:R-:W-:Y:S04]  /*9070*/  STS.128 [R2+0x400], R28 ;  /* 0x0004001c02007388 */ /* 0x000fe80000000c00 */
[----:B------:R-:W-:Y:S04]  /*9080*/  STS.128 [R2+0x410], R24 ;  /* 0x0004101802007388 */ /* 0x000fe80000000c00 */
[----:B------:R-:W-:Y:S04]  /*9090*/  STS.128 [R2+0x800], R20 ;  /* 0x0008001402007388 */ /* 0x000fe80000000c00 */
[----:B------:R-:W-:Y:S01]  /*90a0*/  STS.128 [R2+0x810], R16 ;  /* 0x0008101002007388 */ /* 0x000fe20000000c00 */
[----:B-1----:R-:W-:-:S02]  /*90b0*/  SHF.L.U32 R32, R64, 0x2, RZ ;  /* 0x0000000240207819 */ /* 0x002fc400000006ff */
        /* <DEDUP_REMOVED lines=60> */
[----:B------:R-:W-:-:S03]  /*9480*/  IADD3 R32, P6, PT, R32, UR16, RZ ;  /* 0x0000001020207c10 */ /* 0x000fc6000ffde0ff */
[----:B------:R-:W-:Y:S01]  /*9490*/  @P5 IMAD.MOV.U32 R3, RZ, RZ, R43 ;  /* 0x000000ffff035224 */ /* 0x000fe200078e002b */
        /* <DEDUP_REMOVED lines=25> */
[----:B------:R-:W-:Y:S01]  /*9630*/  @P5 IADD3 R34, P6, PT, R34, 0x200, RZ ;  /* 0x0000020022225810 */ /* 0x000fe20007fde0ff */
[----:B------:R-:W-:Y:S02]  /*9640*/  FADD.FTZ R28, R28, R31 ;  /* 0x0000001f1c1c7221 */ /* 0x000fe40000010000 */
[----:B------:R-:W4:Y:S01]  /*9650*/  LDS R17, [R0+0x1400] ;  /* 0x0014000000117984 */ /* 0x000f220000000800 */
[----:B------:R-:W-:Y:S01]  /*9660*/  FADD.FTZ R10, RZ, R10 ;  /* 0x0000000aff0a7221 */ /* 0x000fe20000010000 */
[----:B------:R-:W-:-:S02]  /*9670*/  @P5 IMAD.X R43, RZ, RZ, R43, P6 ;  /* 0x000000ffff2b5224 */ /* 0x000fc400030e062b */
[----:B------:R-:W4:Y:S01]  /*9680*/  LDS R27, [R0+0x2000] ;  /* 0x00200000001b7984 */ /* 0x000f220000000800 */
[----:B------:R-:W-:-:S03]  /*9690*/  FADD.FTZ R10, R10, R13 ;  /* 0x0000000d0a0a7221 */ /* 0x000fc60000010000 */
[----:B------:R-:W4:Y:S01]  /*96a0*/  LDS R7, [R0+0xa00] ;  /* 0x000a000000077984 */ /* 0x000f220000000800 */
[----:B------:R-:W-:-:S03]  /*96b0*/  FADD.FTZ R37, R28, R37 ;  /* 0x000000251c257221 */ /* 0x000fc60000010000 */
[----:B------:R2:W-:Y:S01]  /*96c0*/  @P5 STG.E desc[UR8][R2.64], R35 ;  /* 0x0000002302005986 */ /* 0x0005e2000c101908 */
[----:B------:R-:W-:-:S03]  /*96d0*/  FADD.FTZ R10, R10, R33 ;  /* 0x000000210a0a7221 */ /* 0x000fc60000010000 */
[----:B------:R-:W4:Y:S01]  /*96e0*/  LDS R31, [R0+0x2c00] ;  /* 0x002c0000001f7984 */ /* 0x000f220000000800 */
[----:B0-----:R-:W-:-:S03]  /*96f0*/  FADD.FTZ R39, R10, R39 ;  /* 0x000000270a277221 */ /* 0x001fc60000010000 */
[----:B------:R-:W0:Y:S01]  /*9700*/  LDS R8, [R0+0x1600] ;  /* 0x0016000000087984 */ /* 0x000e220000000800 */
[----:B-1----:R-:W-:Y:S01]  /*9710*/  FADD.FTZ R4, RZ, R4 ;  /* 0x00000004ff047221 */ /* 0x002fe20000010000 */
[----:B--2---:R-:W-:Y:S02]  /*9720*/  @P5 MOV R2, R32 ;  /* 0x0000002000025202 */ /* 0x004fe40000000f00 */
[----:B------:R-:W1:Y:S01]  /*9730*/  LDS R13, [R0+0x2200] ;  /* 0x00220000000d7984 */ /* 0x000e620000000800 */
[-C--:B------:R-:W-:Y:S01]  /*9740*/  @P5 MOV R3, R41.reuse ;  /* 0x0000002900035202 */ /* 0x080fe20000000f00 */
[----:B------:R-:W-:Y:S01]  /*9750*/  FADD.FTZ R4, R4, R15 ;  /* 0x0000000f04047221 */ /* 0x000fe20000010000 */
[----:B------:R-:W-:Y:S01]  /*9760*/  @P5 IADD3 R32, P6, PT, R32, 0x200, RZ ;  /* 0x0000020020205810 */ /* 0x000fe20007fde0ff */
[----:B------:R-:W2:Y:S02]  /*9770*/  LDS R33, [R0+0x2e00] ;  /* 0x002e000000217984 */ /* 0x000ea40000000800 */
[----:B---3--:R-:W-:Y:S01]  /*9780*/  FADD.FTZ R4, R4, R19 ;  /* 0x0000001304047221 */ /* 0x008fe20000010000 */
[----:B------:R-:W-:Y:S01]  /*9790*/  @P5 IADD3.X R41, PT, PT, RZ, R41, RZ, P6, !PT ;  /* 0x00000029ff295210 */ /* 0x000fe200037fe4ff */
[----:B------:R3:W-:Y:S01]  /*97a0*/  @P5 STG.E desc[UR8][R2.64], R9 ;  /* 0x0000000902005986 */ /* 0x0007e2000c101908 */
[----:B----4-:R-:W-:Y:S01]  /*97b0*/  FADD.FTZ R6, RZ, R6 ;  /* 0x00000006ff067221 */ /* 0x010fe20000010000 */
[----:B------:R-:W-:-:S03]  /*97c0*/  FADD.FTZ R29, R4, R29 ;  /* 0x0000001d041d7221 */ /* 0x000fc60000010000 */
[----:B------:R-:W-:-:S04]  /*97d0*/  FADD.FTZ R6, R6, R17 ;  /* 0x0000001106067221 */ /* 0x000fc80000010000 */
[----:B------:R-:W-:Y:S01]  /*97e0*/  FADD.FTZ R6, R6, R27 ;  /* 0x0000001b06067221 */ /* 0x000fe20000010000 */
[----:B---3--:R-:W-:Y:S01]  /*97f0*/  @P4 MOV R2, R34 ;  /* 0x0000002200024202 */ /* 0x008fe20000000f00 */
[----:B------:R-:W-:Y:S01]  /*9800*/  @P4 IMAD.MOV.U32 R3, RZ, RZ, R43 ;  /* 0x000000ffff034224 */ /* 0x000fe200078e002b */
[----:B------:R-:W-:Y:S01]  /*9810*/  @P4 IADD3 R34, P5, PT, R34, 0x200, RZ ;  /* 0x0000020022224810 */ /* 0x000fe20007fbe0ff */
[----:B------:R-:W-:-:S03]  /*9820*/  FADD.FTZ R7, RZ, R7 ;  /* 0x00000007ff077221 */ /* 0x000fc60000010000 */
[----:B------:R3:W-:Y:S01]  /*9830*/  @P4 STG.E desc[UR8][R2.64], R37 ;  /* 0x0000002502004986 */ /* 0x0007e2000c101908 */
[----:B------:R-:W-:Y:S02]  /*9840*/  @P4 IMAD.X R43, RZ, RZ, R43, P5 ;  /* 0x000000ffff2b4224 */ /* 0x000fe400028e062b */
[----:B------:R-:W-:Y:S01]  /*9850*/  FADD.FTZ R31, R6, R31 ;  /* 0x0000001f061f7221 */ /* 0x000fe20000010000 */
[----:B0-----:R-:W-:Y:S01]  /*9860*/  FADD.FTZ R8, R7, R8 ;  /* 0x0000000807087221 */ /* 0x001fe20000010000 */
[----:B---3--:R-:W-:Y:S02]  /*9870*/  @P4 MOV R2, R32 ;  /* 0x0000002000024202 */ /* 0x008fe40000000f00 */
[----:B------:R-:W-:Y:S01]  /*9880*/  @P4 MOV R3, R41 ;  /* 0x0000002900034202 */ /* 0x000fe20000000f00 */
[----:B-1----:R-:W-:Y:S01]  /*9890*/  FADD.FTZ R8, R8, R13 ;  /* 0x0000000d08087221 */ /* 0x002fe20000010000 */
[----:B------:R-:W-:-:S03]  /*98a0*/  @P4 IADD3 R32, P6, PT, R32, 0x200, RZ ;  /* 0x0000020020204810 */ /* 0x000fc60007fde0ff */
[----:B------:R0:W-:Y:S01]  /*98b0*/  @P4 STG.E desc[UR8][R2.64], R21 ;  /* 0x0000001502004986 */ /* 0x0001e2000c101908 */
[----:B------:R-:W-:Y:S01]  /*98c0*/  @P4 IADD3.X R41, PT, PT, RZ, R41, RZ, P6, !PT ;  /* 0x00000029ff294210 */ /* 0x000fe200037fe4ff */
[----:B--2---:R-:W-:Y:S01]  /*98d0*/  FADD.FTZ R33, R8, R33 ;  /* 0x0000002108217221 */ /* 0x004fe20000010000 */
[----:B0-----:R-:W-:Y:S01]  /*98e0*/  @P3 MOV R2, R34 ;  /* 0x0000002200023202 */ /* 0x001fe20000000f00 */
[----:B------:R-:W-:Y:S01]  /*98f0*/  @P3 IMAD.MOV.U32 R3, RZ, RZ, R43 ;  /* 0x000000ffff033224 */ /* 0x000fe200078e002b */
[----:B------:R-:W-:-:S04]  /*9900*/  @P3 IADD3 R34, P4, PT, R34, 0x200, RZ ;  /* 0x0000020022223810 */ /* 0x000fc80007f9e0ff */
[----:B------:R0:W-:Y:S01]  /*9910*/  @P3 STG.E desc[UR8][R2.64], R39 ;  /* 0x0000002702003986 */ /* 0x0001e2000c101908 */
[----:B------:R-:W-:Y:S01]  /*9920*/  @P3 IMAD.X R43, RZ, RZ, R43, P4 ;  /* 0x000000ffff2b3224 */ /* 0x000fe200020e062b */
        /* <DEDUP_REMOVED lines=8> */
[----:B0-----:R-:W-:Y:S01]  /*99b0*/  @P2 MOV R2, R34 ;  /* 0x0000002200022202 */ /* 0x001fe20000000f00 */
[--C-:B------:R-:W-:Y:S01]  /*99c0*/  @P2 IMAD.MOV.U32 R3, RZ, RZ, R43.reuse ;  /* 0x000000ffff032224 */ /* 0x100fe200078e002b */
[----:B------:R-:W-:Y:S02]  /*99d0*/  @P2 IADD3 R34, P3, PT, R34, 0x200, RZ ;  /* 0x0000020022222810 */ /* 0x000fe40007f7e0ff */
[-C--:B------:R-:W-:Y:S02]  /*99e0*/  @P2 MOV R5, R41.reuse ;  /* 0x0000002900052202 */ /* 0x080fe40000000f00 */
[----:B------:R-:W-:Y:S01]  /*99f0*/  @P2 IADD3.X R41, PT, PT, RZ, R41, RZ, P4, !PT ;  /* 0x00000029ff292210 */ /* 0x000fe200027fe4ff */
[----:B------:R-:W-:Y:S01]  /*9a00*/  @P2 IMAD.X R43, RZ, RZ, R43, P3 ;  /* 0x000000ffff2b2224 */ /* 0x000fe200018e062b */
[----:B------:R0:W-:Y:S01]  /*9a10*/  @P2 STG.E desc[UR8][R2.64], R29 ;  /* 0x0000001d02002986 */ /* 0x0001e2000c101908 */
[----:B------:R-:W-:-:S02]  /*9a20*/  @P1 IADD3 R32, P4, PT, R32, 0x200, RZ ;  /* 0x0000020020201810 */ /* 0x000fc40007f9e0ff */
[-C--:B------:R-:W-:Y:S01]  /*9a30*/  @P1 MOV R7, R41.reuse ;  /* 0x0000002900071202 */ /* 0x080fe20000000f00 */
[----:B------:R1:W-:Y:S01]  /*9a40*/  @P2 STG.E desc[UR8][R4.64], R23 ;  /* 0x0000001704002986 */ /* 0x0003e2000c101908 */
[----:B------:R-:W-:Y:S02]  /*9a50*/  @P1 IADD3.X R41, PT, PT, RZ, R41, RZ, P4, !PT ;  /* 0x00000029ff291210 */ /* 0x000fe400027fe4ff */
[----:B0-----:R-:W-:Y:S01]  /*9a60*/  @P1 MOV R2, R34 ;  /* 0x0000002200021202 */ /* 0x001fe20000000f00 */
[--C-:B------:R-:W-:Y:S01]  /*9a70*/  @P1 IMAD.MOV.U32 R3, RZ, RZ, R43.reuse ;  /* 0x000000ffff031224 */ /* 0x100fe200078e002b */
[----:B------:R-:W-:Y:S02]  /*9a80*/  @P1 IADD3 R34, P3, PT, R34, 0x200, RZ ;  /* 0x0000020022221810 */ /* 0x000fe40007f7e0ff */
[----:B-1----:R-:W-:Y:S02]  /*9a90*/  MOV R4, R32 ;  /* 0x0000002000047202 */ /* 0x002fe40000000f00 */
[----:B------:R0:W-:Y:S01]  /*9aa0*/  @P1 STG.E desc[UR8][R2.64], R31 ;  /* 0x0000001f02001986 */ /* 0x0001e2000c101908 */
[----:B------:R-:W-:Y:S01]  /*9ab0*/  @P1 IMAD.X R43, RZ, RZ, R43, P3 ;  /* 0x000000ffff2b1224 */ /* 0x000fe200018e062b */
[----:B------:R-:W-:-:S02]  /*9ac0*/  MOV R5, R41 ;  /* 0x0000002900057202 */ /* 0x000fc40000000f00 */
[----:B------:R1:W-:Y:S01]  /*9ad0*/  @P1 STG.E desc[UR8][R6.64], R11 ;  /* 0x0000000b06001986 */ /* 0x0003e2000c101908 */
[----:B0-----:R-:W-:Y:S01]  /*9ae0*/  MOV R2, R34 ;  /* 0x0000002200027202 */ /* 0x001fe20000000f00 */
[----:B------:R-:W-:Y:S01]  /*9af0*/  IMAD.MOV.U32 R3, RZ, RZ, R43 ;  /* 0x000000ffff037224 */ /* 0x000fe200078e002b */
[----:B------:R-:W-:Y:S06]  /*9b00*/  @!P0 EXIT ;  /* 0x000000000000894d */ /* 0x000fec0003800000 */
[----:B------:R-:W-:Y:S04]  /*9b10*/  STG.E desc[UR8][R2.64], R33 ;  /* 0x0000002102007986 */ /* 0x000fe8000c101908 */
[----:B------:R-:W-:Y:S01]  /*9b20*/  STG.E desc[UR8][R4.64], R25 ;  /* 0x0000001904007986 */ /* 0x000fe2000c101908 */
[----:B------:R-:W-:Y:S05]  /*9b30*/  EXIT ;  /* 0x000000000000794d */ /* 0x000fea0003800000 */
.L_x_1233:
[----:B------:R-:W-:Y:S01]  /*9b40*/  HFMA2 R179, -RZ, RZ, 0, 5.9604644775390625e-08 ;  /* 0x00000001ffb37431 */ /* 0x000fe200000001ff */
[----:B------:R-:W-:Y:S01]  /*9b50*/  BSSY B1, `(.L_x_1265) ;  /* 0x0000007000017945 */ /* 0x000fe20003800000 */
[----:B------:R-:W-:Y:S01]  /*9b60*/  IMAD.MOV.U32 R180, RZ, RZ, R163 ;  /* 0x000000ffffb47224 */ /* 0x000fe200078e00a3 */
[----:B------:R-:W-:Y:S01]  /*9b70*/  MOV R182, 0x1f ;  /* 0x0000001f00b67802 */ /* 0x000fe20000000f00 */
[----:B------:R-:W-:-:S07]  /*9b80*/  IMAD.MOV.U32 R177, RZ, RZ, -0x1 ;  /* 0xffffffffffb17424 */ /* 0x000fce00078e00ff */
[----:B-----5:R-:W-:Y:S05]  /*9b90*/  WARPSYNC.COLLECTIVE R177, `(.L_x_1266) ;  /* 0x00000000b1087348 */ /* 0x020fea0003c00000 */
[----:B------:R0:W1:Y:S02]  /*9ba0*/  SHFL.BFLY P0, R178, R180, R179, R182 ;  /* 0x0c0000b3b4b27389 */ /* 0x00006400000000b6 */
[----:B01---5:R-:W-:Y:S05]  /*9bb0*/  ENDCOLLECTIVE ;  /* 0x000000000000791b */ /* 0x023fea0003800000 */
.L_x_1266:
[----:B------:R-:W-:Y:S05]  /*9bc0*/  BSYNC B1 ;  /* 0x0000000000017941 */ /* 0x000fea0003800000 */
.L_x_1265:
[----:B------:R-:W-:Y:S01]  /*9bd0*/  MOV R180, R170 ;  /* 0x000000aa00b47202 */ /* 0x000fe20000000f00 */
[----:B------:R-:W-:Y:S02]  /*9be0*/  IMAD.MOV.U32 R179, RZ, RZ, 0x1 ;  /* 0x00000001ffb37424 */ /* 0x000fe400078e00ff */
[----:B------:R-:W-:Y:S01]  /*9bf0*/  HFMA2 R182, -RZ, RZ, 0, 1.847743988037109375e-06 ;  /* 0x0000001fffb67431 */ /* 0x000fe200000001ff */
[----:B------:R-:W-:Y:S02]  /*9c00*/  MOV R177, 0xffffffff ;  /* 0xffffffff00b17802 */ /* 0x000fe40000000f00 */
[----:B------:R-:W-:-:S07]  /*9c10*/  MOV R100, R178 ;  /* 0x000000b200647202 */ /* 0x000fce0000000f00 */
[----:B------:R-:W-:Y:S05]  /*9c20*/  WARPSYNC.COLLECTIVE R177, `(.L_x_1267) ;  /* 0x00000000b1087348 */ /* 0x000fea0003c00000 */
[----:B------:R0:W1:Y:S02]  /*9c30*/  SHFL.BFLY P0, R178, R180, R179, R182 ;  /* 0x0c0000b3b4b27389 */ /* 0x00006400000000b6 */
[----:B01----:R-:W-:Y:S05]  /*9c40*/  ENDCOLLECTIVE ;  /* 0x000000000000791b */ /* 0x003fea0003800000 */
.L_x_1267:
[----:B------:R-:W-:-:S05]  /*9c50*/  FADD.FTZ R100, R100, R163 ;  /* 0x000000a364647221 */ /* 0x000fca0000010000 */
[----:B------:R-:W-:Y:S01]  /*9c60*/  MOV R180, R100 ;  /* 0x0000006400b47202 */ /* 0x000fe20000000f00 */
[----:B------:R-:W-:Y:S02]  /*9c70*/  HFMA2 R179, -RZ, RZ, 0, 1.1920928955078125e-07 ;  /* 0x00000002ffb37431 */ /* 0x000fe400000001ff */
[----:B------:R-:W-:-:S07]  /*9c80*/  IMAD.MOV.U32 R101, RZ, RZ, R178 ;  /* 0x000000ffff657224 */ /* 0x000fce00078e00b2 */
[----:B------:R-:W-:Y:S05]  /*9c90*/  WARPSYNC.COLLECTIVE R177, `(.L_x_1268) ;  /* 0x00000000b1087348 */ /* 0x000fea0003c00000 */
[----:B------:R0:W1:Y:S02]  /*9ca0*/  SHFL.BFLY P0, R178, R180, R179, R182 ;  /* 0x0c0000b3b4b27389 */ /* 0x00006400000000b6 */
[----:B01----:R-:W-:Y:S05]  /*9cb0*/  ENDCOLLECTIVE ;  /* 0x000000000000791b */ /* 0x003fea0003800000 */
.L_x_1268:
[----:B------:R-:W-:-:S05]  /*9cc0*/  FADD.FTZ R101, R101, R170 ;  /* 0x000000aa65657221 */ /* 0x000fca0000010000 */
[----:B------:R-:W-:Y:S01]  /*9cd0*/  MOV R180, R101 ;  /* 0x0000006500b47202 */ /* 0x000fe20000000f00 */
[----:B------:R-:W-:-:S07]  /*9ce0*/  IMAD.MOV.U32 R103, RZ, RZ, R178 ;  /* 0x000000ffff677224 */ /* 0x000fce00078e00b2 */
[----:B------:R-:W-:Y:S05]  /*9cf0*/  WARPSYNC.COLLECTIVE R177, `(.L_x_1269) ;  /* 0x00000000b1087348 */ /* 0x000fea0003c00000 */
[----:B------:R0:W1:Y:S02]  /*9d00*/  SHFL.BFLY P0, R178, R180, R179, R182 ;  /* 0x0c0000b3b4b27389 */ /* 0x00006400000000b6 */
[----:B01----:R-:W-:Y:S05]  /*9d10*/  ENDCOLLECTIVE ;  /* 0x000000000000791b */ /* 0x003fea0003800000 */
.L_x_1269:
[----:B------:R-:W-:Y:S01]  /*9d20*/  FADD.FTZ R103, R100, R103 ;  /* 0x0000006764677221 */ /* 0x000fe20000010000 */
[----:B------:R-:W-:-:S03]  /*9d30*/  PRMT R100, R5, 0x7632, R100 ;  /* 0x0000763205647816 */ /* 0x000fc60000000064 */
[----:B------:R-:W-:Y:S02]  /*9d40*/  IMAD.MOV.U32 R180, RZ, RZ, R103 ;  /* 0x000000ffffb47224 */ /* 0x000fe400078e0067 */
[----:B------:R-:W-:Y:S01]  /*9d50*/  HFMA2 R179, -RZ, RZ, 0, 2.384185791015625e-07 ;  /* 0x00000004ffb37431 */ /* 0x000fe200000001ff */
[----:B------:R-:W-:-:S07]  /*9d60*/  MOV R102, R178 ;  /* 0x000000b200667202 */ /* 0x000fce0000000f00 */
[----:B------:R-:W-:Y:S05]  /*9d70*/  WARPSYNC.COLLECTIVE R177, `(.L_x_1270) ;  /* 0x00000000b1087348 */ /* 0x000fea0003c00000 */
[----:B------:R0:W1:Y:S02]  /*9d80*/  SHFL.BFLY P0, R178, R180, R179, R182 ;  /* 0x0c0000b3b4b27389 */ /* 0x00006400000000b6 */
[----:B01----:R-:W-:Y:S05]  /*9d90*/  ENDCOLLECTIVE ;  /* 0x000000000000791b */ /* 0x003fea0003800000 */
.L_x_1270:
[----:B------:R-:W-:Y:S01]  /*9da0*/  FADD.FTZ R102, R101, R102 ;  /* 0x0000006665667221 */ /* 0x000fe20000010000 */
[----:B------:R-:W-:-:S03]  /*9db0*/  PRMT R101, R5, 0x7632, R101 ;  /* 0x0000763205657816 */ /* 0x000fc60000000065 */
[----:B------:R-:W-:Y:S01]  /*9dc0*/  IMAD.MOV.U32 R180, RZ, RZ, R102 ;  /* 0x000000ffffb47224 */ /* 0x000fe200078e0066 */
[----:B------:R-:W-:-:S07]  /*9dd0*/  MOV R172, R178 ;  /* 0x000000b200ac7202 */ /* 0x000fce0000000f00 */
[----:B------:R-:W-:Y:S05]  /*9de0*/  WARPSYNC.COLLECTIVE R177, `(.L_x_1271) ;  /* 0x00000000b1087348 */ /* 0x000fea0003c00000 */
[----:B------:R0:W1:Y:S02]  /*9df0*/  SHFL.BFLY P0, R178, R180, R179, R182 ;  /* 0x0c0000b3b4b27389 */ /* 0x00006400000000b6 */
[----:B01----:R-:W-:Y:S05]  /*9e00*/  ENDCOLLECTIVE ;  /* 0x000000000000791b */ /* 0x003fea0003800000 */
.L_x_1271:
[----:B------:R-:W-:-:S05]  /*9e10*/  FADD.FTZ R172, R103, R172 ;  /* 0x000000ac67ac7221 */ /* 0x000fca0000010000 */
[----:B------:R-:W-:Y:S01]  /*9e20*/  MOV R180, R172 ;  /* 0x000000ac00b47202 */ /* 0x000fe20000000f00 */
[----:B------:R-:W-:Y:S01]  /*9e30*/  IMAD.MOV.U32 R179, RZ, RZ, 0x8 ;  /* 0x00000008ffb37424 */ /* 0x000fe200078e00ff */
[----:B------:R-:W-:-:S07]  /*9e40*/  MOV R159, R178 ;  /* 0x000000b2009f7202 */ /* 0x000fce0000000f00 */
[----:B------:R-:W-:Y:S05]  /*9e50*/  WARPSYNC.COLLECTIVE R177, `(.L_x_1272) ;  /* 0x00000000b1087348 */ /* 0x000fea0003c00000 */
[----:B------:R0:W1:Y:S02]  /*9e60*/  SHFL.BFLY P0, R178, R180, R179, R182 ;  /* 0x0c0000b3b4b27389 */ /* 0x00006400000000b6 */
[----:B01----:R-:W-:Y:S05]  /*9e70*/  ENDCOLLECTIVE ;  /* 0x000000000000791b */ /* 0x003fea0003800000 */
.L_x_1272:
[----:B------:R-:W-:-:S05]  /*9e80*/  FADD.FTZ R159, R102, R159 ;  /* 0x0000009f669f7221 */ /* 0x000fca0000010000 */
[----:B------:R-:W-:Y:S02]  /*9e90*/  MOV R180, R159 ;  /* 0x0000009f00b47202 */ /* 0x000fe40000000f00 */
[----:B------:R-:W-:-:S07]  /*9ea0*/  MOV R161, R178 ;  /* 0x000000b200a17202 */ /* 0x000fce0000000f00 */
[----:B------:R-:W-:Y:S05]  /*9eb0*/  WARPSYNC.COLLECTIVE R177, `(.L_x_1273) ;  /* 0x00000000b1087348 */ /* 0x000fea0003c00000 */
[----:B------:R0:W1:Y:S02]  /*9ec0*/  SHFL.BFLY P0, R178, R180, R179, R182 ;  /* 0x0c0000b3b4b27389 */ /* 0x00006400000000b6 */
[----:B01----:R-:W-:Y:S05]  /*9ed0*/  ENDCOLLECTIVE ;  /* 0x000000000000791b */ /* 0x003fea0003800000 */
.L_x_1273:
[----:B------:R-:W-:-:S05]  /*9ee0*/  FADD.FTZ R161, R172, R161 ;  /* 0x000000a1aca17221 */ /* 0x000fca0000010000 */
[----:B------:R-:W-:Y:S01]  /*9ef0*/  MOV R180, R161 ;  /* 0x000000a100b47202 */ /* 0x000fe20000000f00 */
[----:B------:R-:W-:Y:S02]  /*9f00*/  HFMA2 R179, -RZ, RZ, 0, 9.5367431640625e-07 ;  /* 0x00000010ffb37431 */ /* 0x000fe400000001ff */
[----:B------:R-:W-:-:S07]  /*9f10*/  IMAD.MOV.U32 R170, RZ, RZ, R178 ;  /* 0x000000ffffaa7224 */ /* 0x000fce00078e00b2 */
[----:B------:R-:W-:Y:S05]  /*9f20*/  WARPSYNC.COLLECTIVE R177, `(.L_x_1274) ;  /* 0x00000000b1087348 */ /* 0x000fea0003c00000 */
[----:B------:R0:W1:Y:S02]  /*9f30*/  SHFL.BFLY P0, R178, R180, R179, R182 ;  /* 0x0c0000b3b4b27389 */ /* 0x00006400000000b6 */
[----:B01----:R-:W-:Y:S05]  /*9f40*/  ENDCOLLECTIVE ;  /* 0x000000000000791b */ /* 0x003fea0003800000 */
.L_x_1274:
[----:B------:R-:W-:-:S05]  /*9f50*/  FADD.FTZ R170, R159, R170 ;  /* 0x000000aa9faa7221 */ /* 0x000fca0000010000 */
[----:B------:R-:W-:Y:S01]  /*9f60*/  MOV R180, R170 ;  /* 0x000000aa00b47202 */ /* 0x000fe20000000f00 */
[----:B------:R-:W-:-:S07]  /*9f70*/  IMAD.MOV.U32 R174, RZ, RZ, R178 ;  /* 0x000000ffffae7224 */ /* 0x000fce00078e00b2 */
[----:B------:R-:W-:Y:S05]  /*9f80*/  WARPSYNC.COLLECTIVE R177, `(.L_x_1275) ;  /* 0x00000000b1087348 */ /* 0x000fea0003c00000 */
[----:B------:R0:W1:Y:S02]  /*9f90*/  SHFL.BFLY P0, R178, R180, R179, R182 ;  /* 0x0c0000b3b4b27389 */ /* 0x00006400000000b6 */
[----:B01----:R-:W-:Y:S05]  /*9fa0*/  ENDCOLLECTIVE ;  /* 0x000000000000791b */ /* 0x003fea0003800000 */
.L_x_1275:
[----:B------:R-:W-:Y:S01]  /*9fb0*/  MOV R163, R178 ;  /* 0x000000b200a37202 */ /* 0x000fe20000000f00 */
[----:B------:R-:W-:Y:S06]  /*9fc0*/  BRA `(.L_x_1276) ;  /* 0xffffff7c000c7947 */ /* 0x000fec000383ffff */
.L_x_1277:
        /* <DEDUP_REMOVED lines=11> */
.L_x_4954:


//--------------------- .text._ZN10layer_norm22ln_bwd_finalize_kernelINS_22Kernel_traits_finalizeILj768Ef13__nv_bfloat16S2_S2_fjLb0ELj1024ELj4ENS_18Kernel_traits_baseILj768EfS2_S2_S2_fjLj1024EEEEELb0ELb1EEEvNS_9BwdParamsE --------------------------
	.section	.text._ZN10layer_norm22ln_bwd_finalize_kernelINS_22Kernel_traits_finalizeILj768Ef13__nv_bfloat16S2_S2_fjLb0ELj1024ELj4ENS_18Kernel_traits_baseILj768EfS2_S2_S2_fjLj1024EEEEELb0ELb1EEEvNS_9BwdParamsE,"ax",@progbits
	.align	128
        .global         _ZN10layer_norm22ln_bwd_finalize_kernelINS_22Kernel_traits_finalizeILj768Ef13__nv_bfloat16S2_S2_fjLb0ELj1024ELj4ENS_18Kernel_traits_baseILj768EfS2_S2_S2_fjLj1024EEEEELb0ELb1EEEvNS_9BwdParamsE
        .type           _ZN10layer_norm22ln_bwd_finalize_kernelINS_22Kernel_traits_finalizeILj768Ef13__nv_bfloat16S2_S2_fjLb0ELj1024ELj4ENS_18Kernel_traits_baseILj768EfS2_S2_S2_fjLj1024EEEEELb0ELb1EEEvNS_9BwdParamsE,@function
        .size           _ZN10layer_norm22ln_bwd_finalize_kernelINS_22Kernel_traits_finalizeILj768Ef13__nv_bfloat16S2_S2_fjLb0ELj1024ELj4ENS_18Kernel_traits_baseILj768EfS2_S2_S2_fjLj1024EEEEELb0ELb1EEEvNS_9BwdParamsE,(.L_x_4955 - _ZN10layer_norm22ln_bwd_finalize_kernelINS_22Kernel_traits_finalizeILj768Ef13__nv_bfloat16S2_S2_fjLb0ELj1024ELj4ENS_18Kernel_traits_baseILj768EfS2_S2_S2_fjLj1024EEEEELb0ELb1EEEvNS_9BwdParamsE)
        .other          _ZN10layer_norm22ln_bwd_finalize_kernelINS_22Kernel_traits_finalizeILj768Ef13__nv_bfloat16S2_S2_fjLb0ELj1024ELj4ENS_18Kernel_traits_baseILj768EfS2_S2_S2_fjLj1024EEEEELb0ELb1EEEvNS_9BwdParamsE,@"STO_CUDA_ENTRY STV_DEFAULT"
_ZN10layer_norm22ln_bwd_finalize_kernelINS_22Kernel_traits_finalizeILj768Ef13__nv_bfloat16S2_S2_fjLb0ELj1024ELj4ENS_18Kernel_traits_baseILj768EfS2_S2_S2_fjLj1024EEEEELb0ELb1EEEvNS_9BwdParamsE:
.text._ZN10layer_norm22ln_bwd_finalize_kernelINS_22Kernel_traits_finalizeILj768Ef13__nv_bfloat16S2_S2_fjLb0ELj1024ELj4ENS_18Kernel_traits_baseILj768EfS2_S2_S2_fjLj1024EEEEELb0ELb1EEEvNS_9BwdParamsE:
        /* <DEDUP_REMOVED lines=21> */
[----:B------:R-:W-:Y:S02]  /*0150*/  LOP3.LUT R3, RZ, R0, RZ, 0x33, !PT ;  /* 0x00000000ff037212 */ /* 0x000fe400078e33ff */
[----:B------:R-:W-:Y:S02]  /*0160*/  VIMNMX.U32 R2, PT, PT, R8, UR10, !PT ;  /* 0x0000000a08027c48 */ /* 0x000fe4000ffe0000 */
[----:B------:R-:W-:Y:S02]  /*0170*/  MOV R26, RZ ;  /* 0x000000ff001a7202 */ /* 0x000fe40000000f00 */
[----:B------:R-:W-:Y:S02]  /*0180*/  IADD3 R5, PT, PT, R2, R3, RZ ;  /* 0x0000000302057210 */ /* 0x000fe40007ffe0ff */
[----:B------:R-:W-:-:S02]  /*0190*/  MOV R2, RZ ;  /* 0x000000ff00027202 */ /* 0x000fc40000000f00 */
[C---:B------:R-:W-:Y:S02]  /*01a0*/  ISETP.GE.U32.AND P0, PT, R5.reuse, 0x1e0, PT ;  /* 0x000001e00500780c */ /* 0x040fe40003f06070 */
[----:B------:R-:W-:Y:S02]  /*01b0*/  MOV R3, R0 ;  /* 0x0000000000037202 */ /* 0x000fe40000000f00 */
        /* <DEDUP_REMOVED lines=25> */
[-C--:B------:R-:W-:Y:S01]  /*0350*/  IMAD R29, R28, R5.reuse, UR7 ;  /* 0x000000071c1d7e24 */ /* 0x080fe2000f8e0205 */
[C---:B------:R-:W-:Y:S01]  /*0360*/  IADD3 R8, PT, PT, R4.reuse, R8, RZ ;  /* 0x0000000804087210 */ /* 0x040fe20007ffe0ff */
[-C--:B------:R-:W-:Y:S01]  /*0370*/  IMAD R27, R27, R5.reuse, UR7 ;  /* 0x000000071b1b7e24 */ /* 0x080fe2000f8e0205 */
[C---:B------:R-:W-:Y:S01]  /*0380*/  IADD3 R10, PT, PT, R4.reuse, R10, RZ ;  /* 0x0000000a040a7210 */ /* 0x040fe20007ffe0ff */
[-C--:B------:R-:W-:Y:S01]  /*0390*/  IMAD R23, R23, R5.reuse, UR7 ;  /* 0x0000000717177e24 */ /* 0x080fe2000f8e0205 */
[----:B------:R-:W-:Y:S01]  /*03a0*/  IADD3 R12, PT, PT, R4, R12, RZ ;  /* 0x0000000c040c7210 */ /* 0x000fe20007ffe0ff */
[-C--:B------:R-:W-:Y:S01]  /*03b0*/  IMAD R7, R7, R5.reuse, UR7 ;  /* 0x0000000707077e24 */ /* 0x080fe2000f8e0205 */
[----:B------:R-:W-:Y:S01]  /*03c0*/  IADD3 R24, PT, PT, -R24, RZ, RZ ;  /* 0x000000ff18187210 */ /* 0x000fe20007ffe1ff */
[----:B------:R-:W-:-:S02]  /*03d0*/  IMAD R19, R19, R5, UR7 ;  /* 0x0000000713137e24 */ /* 0x000fc4000f8e0205 */
        /* <DEDUP_REMOVED lines=11> */
[C---:B------:R-:W-:Y:S01]  /*0490*/  IADD3 R9, PT, PT, R4.reuse, R9, RZ ;  /* 0x0000000904097210 */ /* 0x040fe20007ffe0ff */
[----:B------:R-:W-:Y:S01]  /*04a0*/  HFMA2 R2, -RZ, RZ, 0, 0 ;  /* 0x00000000ff027431 */ /* 0x000fe200000001ff */
[----:B------:R-:W-:-:S02]  /*04b0*/  IADD3 R11, PT, PT, R4, R11, RZ ;  /* 0x0000000b040b7210 */ /* 0x000fc40007ffe0ff */
[C---:B------:R-:W-:Y:S02]  /*04c0*/  IADD3 R13, PT, PT, R4.reuse, R13, RZ ;  /* 0x0000000d040d7210 */ /* 0x040fe40007ffe0ff */
[C---:B------:R-:W-:Y:S02]  /*04d0*/  IADD3 R6, PT, PT, R4.reuse, R21, RZ ;  /* 0x0000001504067210 */ /* 0x040fe40007ffe0ff */
[C---:B------:R-:W-:Y:S02]  /*04e0*/  IADD3 R17, PT, PT, R4.reuse, R17, RZ ;  /* 0x0000001104117210 */ /* 0x040fe40007ffe0ff */
[----:B------:R-:W-:Y:S02]  /*04f0*/  IADD3 R4, PT, PT, R4, R3, RZ ;  /* 0x0000000304047210 */ /* 0x000fe40007ffe0ff */
[----:B------:R-:W-:-:S07]  /*0500*/  MOV R3, R0 ;  /* 0x0000000000037202 */ /* 0x000fce0000000f00 */
.L_x_1282:
        /* <DEDUP_REMOVED lines=118> */
.L_x_1281:
[----:B------:R-:W-:Y:S05]  /*0c70*/  BSYNC.RECONVERGENT B1 ;  /* 0x0000000000017941 */ /* 0x000fea0003800200 */
.L_x_1280:
        /* <DEDUP_REMOVED lines=25> */
[----:B--2---:R-:W-:Y:S01]  /*0e10*/  IMAD.WIDE.U32 R20, R19, 0x4, R14 ;  /* 0x0000000413147825 */ /* 0x004fe200078e000e */
[----:B------:R0:W2:Y:S04]  /*0e20*/  LDG.E R22, desc[UR8][R12.64] ;  /* 0x000000080c167981 */ /* 0x0000a8000c1e1900 */
[----:B------:R1:W4:Y:S01]  /*0e30*/  LDG.E R23, desc[UR8][R20.64] ;  /* 0x0000000814177981 */ /* 0x000322000c1e1900 */
[----:B------:R-:W-:-:S04]  /*0e40*/  LEA R17, R18, R19, 0x6 ;  /* 0x0000001312117211 */ /* 0x000fc800078e30ff */
[C---:B------:R-:W-:Y:S02]  /*0e50*/  LEA R27, R18.reuse, R17, 0x5 ;  /* 0x00000011121b7211 */ /* 0x040fe400078e28ff */
[----:B------:R-:W-:Y:S01]  /*0e60*/  LEA R19, R18, R19, 0x7 ;  /* 0x0000001312137211 */ /* 0x000fe200078e38ff */
[----:B------:R-:W-:-:S04]  /*0e70*/  IMAD.WIDE.U32 R24, R25, 0x4, R14 ;  /* 0x0000000419187825 */ /* 0x000fc800078e000e */
[----:B0-----:R-:W-:-:S04]  /*0e80*/  IMAD.WIDE.U32 R12, R27, 0x4, R10 ;  /* 0x000000041b0c7825 */ /* 0x001fc800078e000a */
[--C-:B-1----:R-:W-:Y:S02]  /*0e90*/  IMAD.WIDE.U32 R20, R19, 0x4, R10.reuse ;  /* 0x0000000413147825 */ /* 0x102fe400078e000a */
[----:B------:R-:W5:Y:S02]  /*0ea0*/  LDG.E R13, desc[UR8][R12.64] ;  /* 0x000000080c0d7981 */ /* 0x000f64000c1e1900 */
[----:B------:R-:W-:Y:S02]  /*0eb0*/  IMAD.WIDE.U32 R28, R17, 0x4, R10 ;  /* 0x00000004111c7825 */ /* 0x000fe400078e000a */
[----:B------:R0:W5:Y:S04]  /*0ec0*/  LDG.E R8, desc[UR8][R20.64] ;  /* 0x0000000814087981 */ /* 0x000168000c1e1900 */
[----:B------:R1:W5:Y:S04]  /*0ed0*/  LDG.E R9, desc[UR8][R28.64] ;  /* 0x000000081c097981 */ /* 0x000368000c1e1900 */
[----:B------:R1:W5:Y:S01]  /*0ee0*/  LDG.E R12, desc[UR8][R24.64] ;  /* 0x00000008180c7981 */ /* 0x000362000c1e1900 */
[CC--:B0-----:R-:W-:Y:S01]  /*0ef0*/  LEA R21, R18.reuse, R19.reuse, 0x5 ;  /* 0x0000001312157211 */ /* 0x0c1fe200078e28ff */
[----:B-1----:R-:W-:Y:S01]  /*0f00*/  IMAD.WIDE.U32 R28, R19, 0x4, R14 ;  /* 0x00000004131c7825 */ /* 0x002fe200078e000e */
[----:B------:R-:W-:-:S03]  /*0f10*/  LEA R19, R18, R19, 0x6 ;  /* 0x0000001312137211 */ /* 0x000fc600078e30ff */
[----:B------:R-:W-:-:S04]  /*0f20*/  IMAD.WIDE.U32 R24, R21, 0x4, R10 ;  /* 0x0000000415187825 */ /* 0x000fc800078e000a */
[----:B------:R-:W-:-:S06]  /*0f30*/  IMAD.WIDE.U32 R20, R21, 0x4, R14 ;  /* 0x0000000415147825 */ /* 0x000fcc00078e000e */
[----:B------:R-:W5:Y:S01]  /*0f40*/  LDG.E R20, desc[UR8][R20.64] ;  /* 0x0000000814147981 */ /* 0x000f62000c1e1900 */
[----:B---3--:R-:W-:Y:S01]  /*0f50*/  FADD.FTZ R26, R26, R16 ;  /* 0x000000101a1a7221 */ /* 0x008fe20000010000 */
[----:B------:R-:W-:-:S04]  /*0f60*/  IMAD.WIDE.U32 R16, R17, 0x4, R14 ;  /* 0x0000000411107825 */ /* 0x000fc800078e000e */
[----:B--2---:R-:W-:Y:S01]  /*0f70*/  FADD.FTZ R22, R26, R22 ;  /* 0x000000161a167221 */ /* 0x004fe20000010000 */
[----:B------:R-:W-:Y:S01]  /*0f80*/  IMAD.WIDE.U32 R26, R27, 0x4, R14 ;  /* 0x000000041b1a7825 */ /* 0x000fe200078e000e */
[----:B------:R-:W2:Y:S03]  /*0f90*/  LDG.E R16, desc[UR8][R16.64] ;  /* 0x0000000810107981 */ /* 0x000ea6000c1e1900 */
[----:B----4-:R-:W-:Y:S02]  /*0fa0*/  FADD.FTZ R23, R2, R23 ;  /* 0x0000001702177221 */ /* 0x010fe40000010000 */
[----:B------:R-:W3:Y:S04]  /*0fb0*/  LDG.E R26, desc[UR8][R26.64] ;  /* 0x000000081a1a7981 */ /* 0x000ee8000c1e1900 */
[----:B------:R0:W4:Y:S04]  /*0fc0*/  LDG.E R2, desc[UR8][R24.64] ;  /* 0x0000000818027981 */ /* 0x000128000c1e1900 */
[----:B------:R1:W4:Y:S01]  /*0fd0*/  LDG.E R17, desc[UR8][R28.64] ;  /* 0x000000081c117981 */ /* 0x000322000c1e1900 */
[----:B0-----:R-:W-:Y:S01]  /*0fe0*/  LEA R25, R18, R19, 0x5 ;  /* 0x0000001312197211 */ /* 0x001fe200078e28ff */
[----:B-1----:R-:W-:-:S04]  /*0ff0*/  IMAD.WIDE.U32 R28, R19, 0x4, R10 ;  /* 0x00000004131c7825 */ /* 0x002fc800078e000a */
[----:B------:R-:W-:Y:S01]  /*1000*/  IMAD.WIDE.U32 R18, R19, 0x4, R14 ;  /* 0x0000000413127825 */ /* 0x000fe200078e000e */
[----:B------:R-:W4:Y:S03]  /*1010*/  LDG.E R24, desc[UR8][R28.64] ;  /* 0x000000081c187981 */ /* 0x000f26000c1e1900 */
[C---:B------:R-:W-:Y:S02]  /*1020*/  IMAD.WIDE.U32 R10, R25.reuse, 0x4, R10 ;  /* 0x00000004190a7825 */ /* 0x040fe400078e000a */
[----:B------:R-:W4:Y:S02]  /*1030*/  LDG.E R18, desc[UR8][R18.64] ;  /* 0x0000000812127981 */ /* 0x000f24000c1e1900 */
[----:B------:R-:W-:Y:S02]  /*1040*/  IMAD.WIDE.U32 R14, R25, 0x4, R14 ;  /* 0x00000004190e7825 */ /* 0x000fe400078e000e */
[----:B------:R-:W4:Y:S04]  /*1050*/  LDG.E R10, desc[UR8][R10.64] ;  /* 0x000000080a0a7981 */ /* 0x000f28000c1e1900 */
[----:B------:R-:W4:Y:S01]  /*1060*/  LDG.E R14, desc[UR8][R14.64] ;  /* 0x000000080e0e7981 */ /* 0x000f22000c1e1900 */
[----:B-----5:R-:W-:Y:S01]  /*1070*/  FADD.FTZ R23, R23, R12 ;  /* 0x0000000c17177221 */ /* 0x020fe20000010000 */
[----:B------:R-:W-:-:S04]  /*1080*/  FADD.FTZ R22, R22, R9 ;  /* 0x0000000916167221 */ /* 0x000fc80000010000 */
[----:B------:R-:W-:-:S04]  /*1090*/  FADD.FTZ R13, R22, R13 ;  /* 0x0000000d160d7221 */ /* 0x000fc80000010000 */
[----:B------:R-:W-:Y:S01]  /*10a0*/  FADD.FTZ R13, R13, R8 ;  /* 0x000000080d0d7221 */ /* 0x000fe20000010000 */
[----:B------:R-:W-:Y:S01]  /*10b0*/  IADD3 R3, PT, PT, R3, 0x100, RZ ;  /* 0x0000010003037810 */ /* 0x000fe20007ffe0ff */
[----:B--2---:R-:W-:-:S04]  /*10c0*/  FADD.FTZ R23, R23, R16 ;  /* 0x0000001017177221 */ /* 0x004fc80000010000 */
[----:B---3--:R-:W-:Y:S01]  /*10d0*/  FADD.FTZ R26, R23, R26 ;  /* 0x0000001a171a7221 */ /* 0x008fe20000010000 */
[----:B----4-:R-:W-:-:S03]  /*10e0*/  FADD.FTZ R13, R13, R2 ;  /* 0x000000020d0d7221 */ /* 0x010fc60000010000 */
[----:B------:R-:W-:-:S04]  /*10f0*/  FADD.FTZ R17, R26, R17 ;  /* 0x000000111a117221 */ /* 0x000fc80000010000 */
[----:B------:R-:W-:Y:S01]  /*1100*/  FADD.FTZ R17, R17, R20 ;  /* 0x0000001411117221 */ /* 0x000fe20000010000 */
[----:B------:R-:W-:-:S03]  /*1110*/  FADD.FTZ R13, R13, R24 ;  /* 0x000000180d0d7221 */ /* 0x000fc60000010000 */
[----:B------:R-:W-:Y:S01]  /*1120*/  FADD.FTZ R17, R17, R18 ;  /* 0x0000001211117221 */ /* 0x000fe20000010000 */
[----:B------:R-:W-:-:S03]  /*1130*/  FADD.FTZ R26, R13, R10 ;  /* 0x0000000a0d1a7221 */ /* 0x000fc60000010000 */
[----:B------:R-:W-:-:S07]  /*1140*/  FADD.FTZ R2, R17, R14 ;  /* 0x0000000e11027221 */ /* 0x000fce0000010000 */
.L_x_1284:
[----:B------:R-:W-:Y:S05]  /*1150*/  BSYNC.RECONVERGENT B1 ;  /* 0x0000000000017941 */ /* 0x000fea0003800200 */
.L_x_1283:
        /* <DEDUP_REMOVED lines=16> */
[----:B------:R-:W3:Y:S01]  /*1260*/  LDG.E R7, desc[UR8][R22.64] ;  /* 0x0000000816077981 */ /* 0x000ee2000c1e1900 */
[----:B------:R-:W-:Y:S01]  /*1270*/  LEA R25, R12, R15, 0x5 ;  /* 0x0000000f0c197211 */ /* 0x000fe200078e28ff */
[----:B------:R-:W-:Y:S02]  /*1280*/  IMAD.WIDE.U32 R16, R17, 0x4, R8 ;  /* 0x0000000411107825 */ /* 0x000fe400078e0008 */
        /* <DEDUP_REMOVED lines=19> */
.L_x_1286:
[----:B------:R-:W-:Y:S05]  /*13c0*/  BSYNC.RECONVERGENT B1 ;  /* 0x0000000000017941 */ /* 0x000fea0003800200 */
.L_x_1285:
[----:B------:R-:W-:Y:S05]  /*13d0*/  @!P1 BRA `(.L_x_1279) ;  /* 0x0000000000449947 */ /* 0x000fea0003800000 */
[----:B------:R-:W0:Y:S01]  /*13e0*/  LDC R14, c[0x0][0x388] ;  /* 0x0000e200ff0e7b82 */ /* 0x000e220000000800 */
[----:B------:R-:W-:Y:S02]  /*13f0*/  LOP3.LUT R6, R6, 0x1f, RZ, 0xc0, !PT ;  /* 0x0000001f06067812 */ /* 0x000fe400078ec0ff */
[----:B------:R-:W-:-:S05]  /*1400*/  IADD3 R12, PT, PT, -R5, RZ, RZ ;  /* 0x000000ff050c7210 */ /* 0x000fca0007ffe1ff */
[----:B------:R-:W1:Y:S08]  /*1410*/  LDC.64 R8, c[0x0][0x440] ;  /* 0x00011000ff087b82 */ /* 0x000e700000000a00 */
[----:B------:R-:W2:Y:S01]  /*1420*/  LDC.64 R10, c[0x0][0x448] ;  /* 0x00011200ff0a7b82 */ /* 0x000ea20000000a00 */
[----:B0-----:R-:W-:-:S05]  /*1430*/  IMAD R3, R3, R14, UR7 ;  /* 0x0000000703037e24 */ /* 0x001fca000f8e020e */
[----:B------:R-:W-:-:S07]  /*1440*/  IADD3 R3, PT, PT, R6, R3, RZ ;  /* 0x0000000306037210 */ /* 0x000fce0007ffe0ff */
.L_x_1287:
        /* <DEDUP_REMOVED lines=10> */
.L_x_1279:
[----:B------:R-:W-:Y:S05]  /*14f0*/  BSYNC.RECONVERGENT B0 ;  /* 0x0000000000007941 */ /* 0x000fea0003800200 */
.L_x_1278:
        /* <DEDUP_REMOVED lines=55> */
.L_x_1288:
        /* <DEDUP_REMOVED lines=9> */
.L_x_4955:


//--------------------- .text._ZN10layer_norm40ln_parallel_residual_bwd_finalize_kernelINS_22Kernel_traits_finalizeILj768Ef13__nv_bfloat16S2_S2_fjLb0ELj1024ELj4ENS_18Kernel_traits_baseILj768EfS2_S2_S2_fjLj1024EEEEELb1EEEvNS_9BwdParamsE --------------------------
	.section	.text._ZN10layer_norm40ln_parallel_residual_bwd_finalize_kernelINS_22Kernel_traits_finalizeILj768Ef13__nv_bfloat16S2_S2_fjLb0ELj1024ELj4ENS_18Kernel_traits_baseILj768EfS2_S2_S2_fjLj1024EEEEELb1EEEvNS_9BwdParamsE,"ax",@progbits
	.align	128
        .global         _ZN10layer_norm40ln_parallel_residual_bwd_finalize_kernelINS_22Kernel_traits_finalizeILj768Ef13__nv_bfloat16S2_S2_fjLb0ELj1024ELj4ENS_18Kernel_traits_baseILj768EfS2_S2_S2_fjLj1024EEEEELb1EEEvNS_9BwdParamsE
        .type           _ZN10layer_norm40ln_parallel_residual_bwd_finalize_kernelINS_22Kernel_traits_finalizeILj768Ef13__nv_bfloat16S2_S2_fjLb0ELj1024ELj4ENS_18Kernel_traits_baseILj768EfS2_S2_S2_fjLj1024EEEEELb1EEEvNS_9BwdParamsE,@function
        .size           _ZN10layer_norm40ln_parallel_residual_bwd_finalize_kernelINS_22Kernel_traits_finalizeILj768Ef13__nv_bfloat16S2_S2_fjLb0ELj1024ELj4ENS_18Kernel_traits_baseILj768EfS2_S2_S2_fjLj1024EEEEELb1EEEvNS_9BwdParamsE,(.L_x_4956 - _ZN10layer_norm40ln_parallel_residual_bwd_finalize_kernelINS_22Kernel_traits_finalizeILj768Ef13__nv_bfloat16S2_S2_fjLb0ELj1024ELj4ENS_18Kernel_traits_baseILj768EfS2_S2_S2_fjLj1024EEEEELb1EEEvNS_9BwdParamsE)
        .other          _ZN10layer_norm40ln_parallel_residual_bwd_finalize_kernelINS_22Kernel_traits_finalizeILj768Ef13__nv_bfloat16S2_S2_fjLb0ELj1024ELj4ENS_18Kernel_traits_baseILj768EfS2_S2_S2_fjLj1024EEEEELb1EEEvNS_9BwdParamsE,@"STO_CUDA_ENTRY STV_DEFAULT"
_ZN10layer_norm40ln_parallel_residual_bwd_finalize_kernelINS_22Kernel_traits_finalizeILj768Ef13__nv_bfloat16S2_S2_fjLb0ELj1024ELj4ENS_18Kernel_traits_baseILj768EfS2_S2_S2_fjLj1024EEEEELb1EEEvNS_9BwdParamsE:
.text._ZN10layer_norm40ln_parallel_residual_bwd_finalize_kernelINS_22Kernel_traits_finalizeILj768Ef13__nv_bfloat16S2_S2_fjLb0ELj1024ELj4ENS_18Kernel_traits_baseILj768EfS2_S2_S2_fjLj1024EEEEELb1EEEvNS_9BwdParamsE:
        /* <DEDUP_REMOVED lines=60> */
.L_x_1293:
        /* <DEDUP_REMOVED lines=112> */
.L_x_1292:
[----:B------:R-:W-:Y:S05]  /*0ac0*/  BSYNC.RECONVERGENT B1 ;  /* 0x0000000000017941 */ /* 0x000fea0003800200 */
.L_x_1291:
        /* <DEDUP_REMOVED lines=17> */
[C---:B---3--:R-:W-:Y:S02]  /*0be0*/  IMAD.WIDE.U32 R28, R19.reuse, 0x4, R14 ;  /* 0x00000004131c7825 */ /* 0x048fe400078e000e */
[----:B------:R-:W2:Y:S02]  /*0bf0*/  LDG.E R26, desc[UR6][R26.64] ;  /* 0x000000061a1a7981 */ /* 0x000ea4000c1e1900 */
[----:B0-----:R-:W-:Y:S02]  /*0c00*/  IMAD.WIDE.U32 R24, R19, 0x4, R22 ;  /* 0x0000000413187825 */ /* 0x001fe400078e0016 */
[----:B------:R-:W3:Y:S04]  /*0c10*/  LDG.E R29, desc[UR6][R28.64] ;  /* 0x000000061c1d7981 */ /* 0x000ee8000c1e1900 */
[----:B------:R2:W5:Y:S01]  /*0c20*/  LDG.E R28, desc[UR6][R24.64] ;  /* 0x00000006181c7981 */ /* 0x000562000c1e1900 */
[----:B------:R-:W-:Y:S01]  /*0c30*/  LEA R21, R9, R19, 0x5 ;  /* 0x0000001309157211 */ /* 0x000fe200078e28ff */
[----:B----4-:R-:W-:Y:S01]  /*0c40*/  FADD.FTZ R5, R5, R10 ;  /* 0x0000000a05057221 */ /* 0x010fe20000010000 */
[----:B--2---:R-:W-:-:S03]  /*0c50*/  FADD.FTZ R25, R11, R26 ;  /* 0x0000001a0b197221 */ /* 0x004fc60000010000 */
[----:B------:R-:W-:-:S04]  /*0c60*/  IMAD.WIDE.U32 R10, R21, 0x4, R12 ;  /* 0x00000004150a7825 */ /* 0x000fc800078e000c */
[----:B---3--:R-:W-:Y:S01]  /*0c70*/  FADD.FTZ R24, R20, R29 ;  /* 0x0000001d14187221 */ /* 0x008fe20000010000 */
[----:B-----5:R-:W-:Y:S02]  /*0c80*/  FADD.FTZ R26, R18, R28 ;  /* 0x0000001c121a7221 */ /* 0x020fe40000010000 */
[----:B------:R0:W2:Y:S01]  /*0c90*/  LDG.E R18, desc[UR6][R10.64] ;  /* 0x000000060a127981 */ /* 0x0000a2000c1e1900 */
[----:B------:R-:W-:-:S05]  /*0ca0*/  IMAD.WIDE.U32 R28, R21, 0x4, R14 ;  /* 0x00000004151c7825 */ /* 0x000fca00078e000e */
[----:B------:R1:W3:Y:S01]  /*0cb0*/  LDG.E R27, desc[UR6][R28.64] ;  /* 0x000000061c1b7981 */ /* 0x0002e2000c1e1900 */
[----:B0-----:R-:W-:-:S04]  /*0cc0*/  IMAD.WIDE.U32 R10, R21, 0x4, R16 ;  /* 0x00000004150a7825 */ /* 0x001fc800078e0010 */
[----:B------:R-:W-:Y:S02]  /*0cd0*/  IMAD.WIDE.U32 R20, R21, 0x4, R22 ;  /* 0x0000000415147825 */ /* 0x000fe400078e0016 */
[----:B------:R-:W4:Y:S04]  /*0ce0*/  LDG.E R10, desc[UR6][R10.64] ;  /* 0x000000060a0a7981 */ /* 0x000f28000c1e1900 */
[----:B------:R-:W5:Y:S01]  /*0cf0*/  LDG.E R21, desc[UR6][R20.64] ;  /* 0x0000000614157981 */ /* 0x000f62000c1e1900 */
[----:B-1----:R-:W-:Y:S01]  /*0d00*/  LEA R29, R9, R19, 0x6 ;  /* 0x00000013091d7211 */ /* 0x002fe200078e30ff */
[----:B--2---:R-:W-:-:S04]  /*0d10*/  FADD.FTZ R5, R5, R18 ;  /* 0x0000001205057221 */ /* 0x004fc80000010000 */
[----:B------:R-:W-:-:S04]  /*0d20*/  IMAD.WIDE.U32 R18, R29, 0x4, R12 ;  /* 0x000000041d127825 */ /* 0x000fc800078e000c */
[----:B---3--:R-:W-:Y:S01]  /*0d30*/  FADD.FTZ R24, R24, R27 ;  /* 0x0000001b18187221 */ /* 0x008fe20000010000 */
[----:B------:R-:W-:Y:S01]  /*0d40*/  LEA R27, R9, R29, 0x5 ;  /* 0x0000001d091b7211 */ /* 0x000fe200078e28ff */
[----:B------:R-:W2:Y:S01]  /*0d50*/  LDG.E R18, desc[UR6][R18.64] ;  /* 0x0000000612127981 */ /* 0x000ea2000c1e1900 */
[----:B----4-:R-:W-:Y:S01]  /*0d60*/  FADD.FTZ R25, R25, R10 ;  /* 0x0000000a19197221 */ /* 0x010fe20000010000 */
[----:B------:R-:W-:-:S04]  /*0d70*/  IMAD.WIDE.U32 R10, R29, 0x4, R14 ;  /* 0x000000041d0a7825 */ /* 0x000fc800078e000e */
[----:B-----5:R-:W-:Y:S01]  /*0d80*/  FADD.FTZ R26, R26, R21 ;  /* 0x000000151a1a7221 */ /* 0x020fe20000010000 */
[----:B------:R-:W-:Y:S01]  /*0d90*/  IMAD.WIDE.U32 R20, R29, 0x4, R16 ;  /* 0x000000041d147825 */ /* 0x000fe200078e0010 */
[----:B------:R0:W3:Y:S03]  /*0da0*/  LDG.E R9, desc[UR6][R10.64] ;  /* 0x000000060a097981 */ /* 0x0000e6000c1e1900 */
[C---:B------:R-:W-:Y:S02]  /*0db0*/  IMAD.WIDE.U32 R12, R27.reuse, 0x4, R12 ;  /* 0x000000041b0c7825 */ /* 0x040fe400078e000c */
[----:B------:R-:W4:Y:S02]  /*0dc0*/  LDG.E R20, desc[UR6][R20.64] ;  /* 0x0000000614147981 */ /* 0x000f24000c1e1900 */
[----:B------:R-:W-:Y:S02]  /*0dd0*/  IMAD.WIDE.U32 R14, R27, 0x4, R14 ;  /* 0x000000041b0e7825 */ /* 0x000fe400078e000e */
[----:B------:R-:W5:Y:S02]  /*0de0*/  LDG.E R12, desc[UR6][R12.64] ;  /* 0x000000060c0c7981 */ /* 0x000f64000c1e1900 */
[----:B0-----:R-:W-:-:S02]  /*0df0*/  IMAD.WIDE.U32 R10, R29, 0x4, R22 ;  /* 0x000000041d0a7825 */ /* 0x001fc400078e0016 */
[----:B------:R-:W5:Y:S02]  /*0e00*/  LDG.E R14, desc[UR6][R14.64] ;  /* 0x000000060e0e7981 */ /* 0x000f64000c1e1900 */
[C---:B------:R-:W-:Y:S02]  /*0e10*/  IMAD.WIDE.U32 R16, R27.reuse, 0x4, R16 ;  /* 0x000000041b107825 */ /* 0x040fe400078e0010 */
[----:B------:R-:W5:Y:S02]  /*0e20*/  LDG.E R19, desc[UR6][R10.64] ;  /* 0x000000060a137981 */ /* 0x000f64000c1e1900 */
[----:B------:R-:W-:Y:S02]  /*0e30*/  IMAD.WIDE.U32 R22, R27, 0x4, R22 ;  /* 0x000000041b167825 */ /* 0x000fe400078e0016 */
[----:B------:R-:W5:Y:S04]  /*0e40*/  LDG.E R16, desc[UR6][R16.64] ;  /* 0x0000000610107981 */ /* 0x000f68000c1e1900 */
[----:B------:R-:W5:Y:S01]  /*0e50*/  LDG.E R22, desc[UR6][R22.64] ;  /* 0x0000000616167981 */ /* 0x000f62000c1e1900 */
[----:B------:R-:W-:Y:S01]  /*0e60*/  IADD3 R7, PT, PT, R7, 0x80, RZ ;  /* 0x0000008007077810 */ /* 0x000fe20007ffe0ff */
[----:B--2---:R-:W-:Y:S01]  /*0e70*/  FADD.FTZ R5, R5, R18 ;  /* 0x0000001205057221 */ /* 0x004fe20000010000 */
[----:B---3--:R-:W-:Y:S01]  /*0e80*/  FADD.FTZ R9, R24, R9 ;  /* 0x0000000918097221 */ /* 0x008fe20000010000 */
[----:B----4-:R-:W-:-:S02]  /*0e90*/  FADD.FTZ R25, R25, R20 ;  /* 0x0000001419197221 */ /* 0x010fc40000010000 */
[----:B-----5:R-:W-:Y:S01]  /*0ea0*/  FADD.FTZ R5, R5, R12 ;  /* 0x0000000c05057221 */ /* 0x020fe20000010000 */
[----:B------:R-:W-:Y:S01]  /*0eb0*/  FADD.FTZ R20, R9, R14 ;  /* 0x0000000e09147221 */ /* 0x000fe20000010000 */
[----:B------:R-:W-:Y:S01]  /*0ec0*/  FADD.FTZ R19, R26, R19 ;  /* 0x000000131a137221 */ /* 0x000fe20000010000 */
[----:B------:R-:W-:-:S03]  /*0ed0*/  FADD.FTZ R11, R25, R16 ;  /* 0x00000010190b7221 */ /* 0x000fc60000010000 */
[----:B------:R-:W-:-:S07]  /*0ee0*/  FADD.FTZ R18, R19, R22 ;  /* 0x0000001613127221 */ /* 0x000fce0000010000 */
.L_x_1295:
[----:B------:R-:W-:Y:S05]  /*0ef0*/  BSYNC.RECONVERGENT B1 ;  /* 0x0000000000017941 */ /* 0x000fea0003800200 */
.L_x_1294:
        /* <DEDUP_REMOVED lines=37> */
.L_x_1297:
[----:B------:R-:W-:Y:S05]  /*1150*/  BSYNC.RECONVERGENT B1 ;  /* 0x0000000000017941 */ /* 0x000fea0003800200 */
.L_x_1296:
        /* <DEDUP_REMOVED lines=19> */
.L_x_1290:
[----:B------:R-:W-:Y:S05]  /*1290*/  BSYNC.RECONVERGENT B0 ;  /* 0x0000000000007941 */ /* 0x000fea0003800200 */
.L_x_1289:
[----:B------:R-:W0:Y:S01]  /*12a0*/  S2R R7, SR_TID.X ;  /* 0x0000000000077919 */ /* 0x000e220000002100 */
[----:B------:R-:W1:Y:S01]  /*12b0*/  S2UR UR5, SR_CgaCtaId ;  /* 0x00000000000579c3 */ /* 0x000e620000008800 */
[----:B------:R-:W-:Y:S01]  /*12c0*/  UMOV UR4, 0x400 ;  /* 0x0000040000047882 */ /* 0x000fe20000000000 */
[C---:B------:R-:W-:Y:S02]  /*12d0*/  ISETP.NE.AND P1, PT, R3.reuse, RZ, PT ;  /* 0x000000ff0300720c */ /* 0x040fe40003f25270 */
[----:B------:R-:W-:-:S04]  /*12e0*/  ISETP.GT.U32.AND P0, PT, R3, 0xf, PT ;  /* 0x0000000f0300780c */ /* 0x000fc80003f04070 */
[C---:B------:R-:W-:Y:S01]  /*12f0*/  ISETP.NE.OR P0, PT, R2.reuse, 0x1f, P0 ;  /* 0x0000001f0200780c */ /* 0x040fe20000705670 */
[----:B-1----:R-:W-:Y:S01]  /*1300*/  ULEA UR4, UR5, UR4, 0x18 ;  /* 0x0000000405047291 */ /* 0x002fe2000f8ec0ff */
[----:B0-----:R-:W-:-:S05]  /*1310*/  LOP3.LUT R0, R2, 0x1f, R7, 0x78, !PT ;  /* 0x0000001f02007812 */ /* 0x001fca00078e7807 */
[----:B------:R-:W-:Y:S02]  /*1320*/  @!P1 LEA R2, R2, UR4, 0x2 ;  /* 0x0000000402029c11 */ /* 0x000fe4000f8e10ff */
[----:B------:R-:W-:Y:S02]  /*1330*/  LOP3.LUT R4, R0, 0x3e0, R7, 0xf8, !PT ;  /* 0x000003e000047812 */ /* 0x000fe400078ef807 */
[----:B------:R-:W-:Y:S02]  /*1340*/  SHF.L.U32 R7, R3, 0x7, RZ ;  /* 0x0000000703077819 */ /* 0x000fe400000006ff */
[----:B------:R-:W-:Y:S02]  /*1350*/  LEA R4, R4, UR4, 0x2 ;  /* 0x0000000404047c11 */ /* 0x000fe4000f8e10ff */
[----:B------:R-:W-:-:S03]  /*1360*/  SHF.L.U32 R0, R0, 0x2, RZ ;  /* 0x0000000200007819 */ /* 0x000fc600000006ff */
[----:B------:R-:W-:Y:S01]  /*1370*/  STS [R4], R20 ;  /* 0x0000001404007388 */ /* 0x000fe20000000800 */
[----:B------:R-:W-:-:S03]  /*1380*/  LOP3.LUT R0, R7, R0, RZ, 0xfc, !PT ;  /* 0x0000000007007212 */ /* 0x000fc600078efcff */
        /* <DEDUP_REMOVED lines=73> */
.L_x_1298:
        /* <DEDUP_REMOVED lines=14> */
.L_x_4956:


//--------------------- .text._ZN10layer_norm31ln_parallel_residual_bwd_kernelINS_13Kernel_traitsIf13__nv_bfloat16S2_S2_fjLj768ELj1ELj4ELj1ELj16ENS_18Kernel_traits_baseILj768EfS2_S2_S2_fjLj128EEEEELb1ELb1ELb1EEEvNS_9BwdParamsE --------------------------
	.section	.text._ZN10layer_norm31ln_parallel_residual_bwd_kernelINS_13Kernel_traitsIf13__nv_bfloat16S2_S2_fjLj768ELj1ELj4ELj1ELj16ENS_18Kernel_traits_baseILj768EfS2_S2_S2_fjLj128EEEEELb1ELb1ELb1EEEvNS_9BwdParamsE,"ax",@progbits
	.align	128
        .global         _ZN10layer_norm31ln_parallel_residual_bwd_kernelINS_13Kernel_traitsIf13__nv_bfloat16S2_S2_fjLj768ELj1ELj4ELj1ELj16ENS_18Kernel_traits_baseILj768EfS2_S2_S2_fjLj128EEEEELb1ELb1ELb1EEEvNS_9BwdParamsE
        .type           _ZN10layer_norm31ln_parallel_residual_bwd_kernelINS_13Kernel_traitsIf13__nv_bfloat16S2_S2_fjLj768ELj1ELj4ELj1ELj16ENS_18Kernel_traits_baseILj768EfS2_S2_S2_fjLj128EEEEELb1ELb1ELb1EEEvNS_9BwdParamsE,@function
        .size           _ZN10layer_norm31ln_parallel_residual_bwd_kernelINS_13Kernel_traitsIf13__nv_bfloat16S2_S2_fjLj768ELj1ELj4ELj1ELj16ENS_18Kernel_traits_baseILj768EfS2_S2_S2_fjLj128EEEEELb1ELb1ELb1EEEvNS_9BwdParamsE,(.L_x_4957 - _ZN10layer_norm31ln_parallel_residual_bwd_kernelINS_13Kernel_traitsIf13__nv_bfloat16S2_S2_fjLj768ELj1ELj4ELj1ELj16ENS_18Kernel_traits_baseILj768EfS2_S2_S2_fjLj128EEEEELb1ELb1ELb1EEEvNS_9BwdParamsE)
        .other          _ZN10layer_norm31ln_parallel_residual_bwd_kernelINS_13Kernel_traitsIf13__nv_bfloat16S2_S2_fjLj768ELj1ELj4ELj1ELj16ENS_18Kernel_traits_baseILj768EfS2_S2_S2_fjLj128EEEEELb1ELb1ELb1EEEvNS_9BwdParamsE,@"STO_CUDA_ENTRY STV_DEFAULT"
_ZN10layer_norm31ln_parallel_residual_bwd_kernelINS_13Kernel_traitsIf13__nv_bfloat16S2_S2_fjLj768ELj1ELj4ELj1ELj16ENS_18Kernel_traits_baseILj768EfS2_S2_S2_fjLj128EEEEELb1ELb1ELb1EEEvNS_9BwdParamsE:
.text._ZN10layer_norm31ln_parallel_residual_bwd_kernelINS_13Kernel_traitsIf13__nv_bfloat16S2_S2_fjLj768ELj1ELj4ELj1ELj16ENS_18Kernel_traits_baseILj768EfS2_S2_S2_fjLj128EEEEELb1ELb1ELb1EEEvNS_9BwdParamsE:
        /* <DEDUP_REMOVED lines=46> */
[----:B------:R0:W5:Y:S04]  /*02e0*/  LDG.E.128 R24, desc[UR12][R2.64] ;  /* 0x0000000c02187981 */ /* 0x000168000c1e1d00 */
[----:B------:R0:W5:Y:S04]  /*02f0*/  LDG.E.128 R20, desc[UR12][R2.64+0x10] ;  /* 0x0000100c02147981 */ /* 0x000168000c1e1d00 */
[----:B------:R0:W5:Y:S04]  /*0300*/  LDG.E.128 R16, desc[UR12][R2.64+0x400] ;  /* 0x0004000c02107981 */ /* 0x000168000c1e1d00 */
[----:B------:R0:W5:Y:S04]  /*0310*/  LDG.E.128 R12, desc[UR12][R2.64+0x410] ;  /* 0x0004100c020c7981 */ /* 0x000168000c1e1d00 */
[----:B------:R0:W5:Y:S04]  /*0320*/  LDG.E.128 R8, desc[UR12][R2.64+0x800] ;  /* 0x0008000c02087981 */ /* 0x000168000c1e1d00 */
[----:B------:R0:W5:Y:S01]  /*0330*/  LDG.E.128 R4, desc[UR12][R2.64+0x810] ;  /* 0x0008100c02047981 */ /* 0x000162000c1e1d00 */
[----:B-1----:R-:W-:Y:S01]  /*0340*/  UISETP.NE.U32.AND UP0, UPT, UR14, URZ, UPT ;  /* 0x000000ff0e00728c */ /* 0x002fe2000bf05070 */
[----:B------:R-:W-:Y:S01]  /*0350*/  HFMA2 R83, -RZ, RZ, 0, 0 ;  /* 0x00000000ff537431 */ /* 0x000fe200000001ff */
[----:B------:R-:W-:Y:S01]  /*0360*/  BSSY B1, `(.L_x_1301) ;  /* 0x0000861000017945 */ /* 0x000fe20003800000 */
[----:B------:R-:W-:Y:S01]  /*0370*/  MOV R130, R0 ;  /* 0x0000000000827202 */ /* 0x000fe20000000f00 */
        /* <DEDUP_REMOVED lines=24> */
[----:B--2---:R-:W-:Y:S01]  /*0500*/  ISETP.NE.AND P3, PT, R131, RZ, PT ;  /* 0x000000ff8300720c */ /* 0x004fe20003f65270 */
[----:B------:R-:W-:Y:S01]  /*0510*/  IMAD.MOV.U32 R133, RZ, RZ, RZ ;  /* 0x000000ffff857224 */ /* 0x000fe200078e00ff */
[----:B0-----:R-:W-:-:S13]  /*0520*/  PLOP3.LUT P4, PT, PT, PT, UP0, 0x80, 0x8 ;  /* 0x000000000008781c */ /* 0x001fda0003f8f008 */
.L_x_1327:
        /* <DEDUP_REMOVED lines=8> */
[C---:B------:R-:W-:Y:S01]  /*05b0*/  IADD3 R135, PT, PT, R139.reuse, 0x20, RZ ;  /* 0x000000208b877810 */ /* 0x040fe20007ffe0ff */
[C---:B0-----:R-:W-:Y:S01]  /*05c0*/  IMAD.WIDE.U32 R48, R139.reuse, 0x10, R64 ;  /* 0x000000108b307825 */ /* 0x041fe200078e0040 */
[----:B------:R-:W-:-:S03]  /*05d0*/  IADD3 R137, PT, PT, R139, 0x40, RZ ;  /* 0x000000408b897810 */ /* 0x000fc60007ffe0ff */
[----:B------:R-:W-:Y:S02]  /*05e0*/  IMAD.WIDE.U32 R56, R135, 0x10, R64 ;  /* 0x0000001087387825 */ /* 0x000fe400078e0040 */
[----:B------:R-:W4:Y:S01]  /*05f0*/  LDG.E.128 R48, desc[UR12][R48.64] ;  /* 0x0000000c30307981 */ /* 0x000f22000c1e1d00 */
[----:B------:R-:W0:Y:S01]  /*0600*/  @P4 LDC.64 R80, c[0x0][0x438] ;  /* 0x00010e00ff504b82 */ /* 0x000e220000000a00 */
[----:B-1----:R-:W-:Y:S02]  /*0610*/  IMAD.WIDE R76, R130, 0x4, R76 ;  /* 0x00000004824c7825 */ /* 0x002fe400078e024c */
[----:B------:R-:W4:Y:S02]  /*0620*/  LDG.E.128 R56, desc[UR12][R56.64] ;  /* 0x0000000c38387981 */ /* 0x000f24000c1e1d00 */
[----:B------:R-:W-:Y:S02]  /*0630*/  IMAD.WIDE.U32 R64, R137, 0x10, R64 ;  /* 0x0000001089407825 */ /* 0x000fe400078e0040 */
[----:B------:R-:W4:Y:S01]  /*0640*/  LDG.E R0, desc[UR12][R76.64] ;  /* 0x0000000c4c007981 */ /* 0x000f22000c1e1900 */
[----:B------:R-:W1:Y:S01]  /*0650*/  @P4 LDC.64 R140, c[0x0][0x438] ;  /* 0x00010e00ff8c4b82 */ /* 0x000e620000000a00 */
[----:B--2---:R-:W-:-:S02]  /*0660*/  IMAD.WIDE.U32 R52, R139, 0x10, R68 ;  /* 0x000000108b347825 */ /* 0x004fc400078e0044 */
[----:B------:R-:W2:Y:S02]  /*0670*/  LDG.E.128 R64, desc[UR12][R64.64] ;  /* 0x0000000c40407981 */ /* 0x000ea4000c1e1d00 */
[----:B------:R-:W-:Y:S02]  /*0680*/  IMAD.WIDE.U32 R60, R135, 0x10, R68 ;  /* 0x00000010873c7825 */ /* 0x000fe400078e0044 */
[----:B------:R-:W2:Y:S01]  /*0690*/  LDG.E.128 R52, desc[UR12][R52.64] ;  /* 0x0000000c34347981 */ /* 0x000ea2000c1e1d00 */
[----:B------:R-:W1:Y:S01]  /*06a0*/  LDC.64 R144, c[0x0][0x3b0] ;  /* 0x0000ec00ff907b82 */ /* 0x000e620000000a00 */
[----:B---3--:R-:W-:Y:S02]  /*06b0*/  IMAD.WIDE R78, R130, 0x4, R78 ;  /* 0x00000004824e7825 */ /* 0x008fe400078e024e */
[----:B------:R-:W3:Y:S02]  /*06c0*/  LDG.E.128 R60, desc[UR12][R60.64] ;  /* 0x0000000c3c3c7981 */ /* 0x000ee4000c1e1d00 */
[----:B------:R-:W-:-:S02]  /*06d0*/  IMAD.WIDE.U32 R68, R137, 0x10, R68 ;  /* 0x0000001089447825 */ /* 0x000fc400078e0044 */
[----:B------:R1:W3:Y:S01]  /*06e0*/  LDG.E R132, desc[UR12][R78.64] ;  /* 0x0000000c4e847981 */ /* 0x0002e2000c1e1900 */
[----:B------:R-:W-:Y:S01]  /*06f0*/  ISETP.NE.U32.AND P0, PT, RZ, UR18, PT ;  /* 0x00000012ff007c0c */ /* 0x000fe2000bf05070 */
[----:B------:R-:W1:Y:S02]  /*0700*/  @P4 LDC.64 R148, c[0x0][0x438] ;  /* 0x00010e00ff944b82 */ /* 0x000e640000000a00 */
[----:B------:R-:W3:Y:S01]  /*0710*/  LDG.E.128 R68, desc[UR12][R68.64] ;  /* 0x0000000c44447981 */ /* 0x000ee2000c1e1d00 */
[----:B0-----:R-:W-:-:S04]  /*0720*/  @P4 IMAD.WIDE.U32 R80, R139, 0x10, R80 ;  /* 0x000000108b504825 */ /* 0x001fc800078e0050 */
[----:B-1----:R-:W-:Y:S01]  /*0730*/  @P4 IMAD.WIDE.U32 R140, R137, 0x10, R140 ;  /* 0x00000010898c4825 */ /* 0x002fe200078e008c */
[----:B------:R0:W3:Y:S04]  /*0740*/  @P4 LDG.E.128 R28, desc[UR12][R80.64] ;  /* 0x0000000c501c4981 */ /* 0x0000e8000c1e1d00 */
[----:B------:R1:W3:Y:S01]  /*0750*/  @P4 LDG.E.128 R32, desc[UR12][R140.64] ;  /* 0x0000000c8c204981 */ /* 0x0002e2000c1e1d00 */
[----:B------:R-:W-:-:S04]  /*0760*/  IMAD.WIDE.U32 R78, R135, 0x8, R144 ;  /* 0x00000008874e7825 */ /* 0x000fc800078e0090 */
[----:B0-----:R-:W-:Y:S02]  /*0770*/  IMAD.WIDE.U32 R80, R139, 0x8, R144 ;  /* 0x000000088b507825 */ /* 0x001fe400078e0090 */
[----:B-----5:R-:W5:Y:S04]  /*0780*/  LDG.E.64 R78, desc[UR12][R78.64] ;  /* 0x0000000c4e4e7981 */ /* 0x020f68000c1e1b00 */
[----:B------:R-:W5:Y:S01]  /*0790*/  LDG.E.64 R80, desc[UR12][R80.64] ;  /* 0x0000000c50507981 */ /* 0x000f62000c1e1b00 */
[----:B------:R-:W-:-:S13]  /*07a0*/  ISETP.NE.AND.EX P0, PT, RZ, UR19, PT, P0 ;  /* 0x00000013ff007c0c */ /* 0x000fda000bf05300 */
[----:B------:R-:W0:Y:S08]  /*07b0*/  @P0 LDC.64 R146, c[0x0][0x3b8] ;  /* 0x0000ee00ff920b82 */ /* 0x000e300000000a00 */
[----:B------:R-:W1:Y:S08]  /*07c0*/  @P0 LDC.64 R76, c[0x0][0x3b8] ;  /* 0x0000ee00ff4c0b82 */ /* 0x000e700000000a00 */
[----:B------:R-:W1:Y:S01]  /*07d0*/  @P0 LDC.64 R142, c[0x0][0x3b8] ;  /* 0x0000ee00ff8e0b82 */ /* 0x000e620000000a00 */
[----:B------:R-:W-:-:S04]  /*07e0*/  IMAD.WIDE.U32 R144, R137, 0x8, R144 ;  /* 0x0000000889907825 */ /* 0x000fc800078e0090 */
[----:B0-----:R-:W-:-:S04]  /*07f0*/  @P0 IMAD.WIDE.U32 R146, R137, 0x8, R146 ;  /* 0x0000000889920825 */ /* 0x001fc800078e0092 */
[----:B-1----:R-:W-:Y:S01]  /*0800*/  @P4 IMAD.WIDE.U32 R140, R135, 0x10, R148 ;  /* 0x00000010878c4825 */ /* 0x002fe200078e0094 */
[----:B------:R4:W5:Y:S03]  /*0810*/  @P0 LDG.E.64 R2, desc[UR12][R146.64] ;  /* 0x0000000c92020981 */ /* 0x000966000c1e1b00 */
[----:B------:R-:W-:Y:S01]  /*0820*/  @P0 IMAD.WIDE.U32 R76, R139, 0x8, R76 ;  /* 0x000000088b4c0825 */ /* 0x000fe200078e004c */
[----:B------:R0:W5:Y:S04]  /*0830*/  @P4 LDG.E.128 R36, desc[UR12][R140.64] ;  /* 0x0000000c8c244981 */ /* 0x000168000c1e1d00 */
[----:B------:R-:W5:Y:S01]  /*0840*/  @P0 LDG.E.64 R74, desc[UR12][R76.64] ;  /* 0x0000000c4c4a0981 */ /* 0x000f62000c1e1b00 */
[----:B------:R-:W-:-:S05]  /*0850*/  @P0 IMAD.WIDE.U32 R142, R135, 0x8, R142 ;  /* 0x00000008878e0825 */ /* 0x000fca00078e008e */
[----:B------:R1:W5:Y:S04]  /*0860*/  @P0 LDG.E.64 R72, desc[UR12][R142.64] ;  /* 0x0000000c8e480981 */ /* 0x000368000c1e1b00 */
[----:B------:R3:W5:Y:S01]  /*0870*/  LDG.E.64 R76, desc[UR12][R144.64] ;  /* 0x0000000c904c7981 */ /* 0x000762000c1e1b00 */
[----:B------:R-:W-:Y:S01]  /*0880*/  UMOV UR7, 0xffffffff ;  /* 0xffffffff00077882 */ /* 0x000fe20000000000 */
[----:B------:R-:W-:-:S04]  /*0890*/  ISETP.NE.U32.AND P1, PT, RZ, UR18, PT ;  /* 0x00000012ff007c0c */ /* 0x000fc8000bf25070 */
[----:B------:R-:W-:Y:S02]  /*08a0*/  ISETP.NE.AND.EX P1, PT, RZ, UR19, PT, P1 ;  /* 0x00000013ff007c0c */ /* 0x000fe4000bf25310 */
[----:B----4-:R-:W-:Y:S02]  /*08b0*/  PRMT R146, R51, 0x7632, R146 ;  /* 0x0000763233927816 */ /* 0x010fe40000000092 */
[C---:B------:R-:W-:Y:S02]  /*08c0*/  PRMT R134, R48.reuse, 0x7632, R134 ;  /* 0x0000763230867816 */ /* 0x040fe40000000086 */
[----:B------:R-:W-:Y:S01]  /*08d0*/  PRMT R151, R59, 0x7632, R151 ;  /* 0x000076323b977816 */ /* 0x000fe20000000097 */
[----:B------:R-:W-:Y:S01]  /*08e0*/  IMAD.U32 R48, R48, 0x10000, RZ ;  /* 0x0001000030307824 */ /* 0x000fe200078e00ff */
[----:B------:R-:W-:Y:S02]  /*08f0*/  SHF.L.U32 R146, R146, 0x10, RZ ;  /* 0x0000001092927819 */ /* 0x000fe400000006ff */
[----:B------:R-:W-:-:S02]  /*0900*/  FSEL R161, R0, RZ, !P3 ;  /* 0x000000ff00a17208 */ /* 0x000fc40005800000 */
[----:B--2---:R-:W-:Y:S01]  /*0910*/  PRMT R0, R64, 0x7632, R0 ;  /* 0x0000763240007816 */ /* 0x004fe20000000000 */
[----:B------:R-:W-:Y:S01]  /*0920*/  IMAD.U32 R151, R151, 0x10000, RZ ;  /* 0x0001000097977824 */ /* 0x000fe200078e00ff */
[----:B0-----:R-:W-:Y:S02]  /*0930*/  PRMT R141, R57, 0x7632, R141 ;  /* 0x00007632398d7816 */ /* 0x001fe4000000008d */
[C---:B------:R-:W-:Y:S02]  /*0940*/  PRMT R136, R52.reuse, 0x7632, R136 ;  /* 0x0000763234887816 */ /* 0x040fe40000000088 */
[----:B-1----:R-:W-:Y:S02]  /*0950*/  SHF.L.U32 R143, R52, 0x10, RZ ;  /* 0x00000010348f7819 */ /* 0x002fe400000006ff */
[C---:B------:R-:W-:Y:S01]  /*0960*/  PRMT R52, R53.reuse, 0x7632, R52 ;  /* 0x0000763235347816 */ /* 0x040fe20000000034 */
[----:B---3--:R-:W-:Y:S01]  /*0970*/  IMAD.U32 R167, R60, 0x10000, RZ ;  /* 0x000100003ca77824 */ /* 0x008fe200078e00ff */
[----:B------:R-:W-:Y:S01]  /*0980*/  SHF.L.U32 R145, R53, 0x10, RZ ;  /* 0x0000001035917819 */ /* 0x000fe200000006ff */
[----:B------:R-:W-:Y:S01]  /*0990*/  IMAD.U32 R179, R63, 0x10000, RZ ;  /* 0x000100003fb37824 */ /* 0x000fe200078e00ff */
[----:B------:R-:W-:-:S02]  /*09a0*/  PRMT R53, R56, 0x7632, R53 ;  /* 0x0000763238357816 */ /* 0x000fc40000000035 */
[----:B------:R-:W-:Y:S02]  /*09b0*/  SHF.L.U32 R59, R59, 0x10, RZ ;  /* 0x000000103b3b7819 */ /* 0x000fe400000006ff */
[----:B------:R-:W-:Y:S02]  /*09c0*/  PRMT R152, R60, 0x7632, R152 ;  /* 0x000076323c987816 */ /* 0x000fe40000000098 */
[C---:B------:R-:W-:Y:S02]  /*09d0*/  PRMT R162, R62.reuse, 0x7632, R162 ;  /* 0x000076323ea27816 */ /* 0x040fe400000000a2 */
[----:B------:R-:W-:Y:S02]  /*09e0*/  SHF.L.U32 R164, R62, 0x10, RZ ;  /* 0x000000103ea47819 */ /* 0x000fe400000006ff */
[----:B------:R-:W-:Y:S01]  /*09f0*/  PRMT R166, R63, 0x7632, R166 ;  /* 0x000076323fa67816 */ /* 0x000fe200000000a6 */
[----:B------:R-:W-:Y:S01]  /*0a00*/  IMAD.U32 R148, R57, 0x10000, RZ ;  /* 0x0001000039947824 */ /* 0x000fe200078e00ff */
[----:B------:R-:W-:-:S02]  /*0a10*/  PRMT R138, R49, 0x7632, R138 ;  /* 0x00007632318a7816 */ /* 0x000fc4000000008a */
[----:B------:R-:W-:Y:S02]  /*0a20*/  PRMT R142, R50, 0x7632, R142 ;  /* 0x00007632328e7816 */ /* 0x000fe4000000008e */
[----:B------:R-:W-:Y:S02]  /*0a30*/  PRMT R150, R58, 0x7632, R150 ;  /* 0x000076323a967816 */ /* 0x000fe40000000096 */
[----:B------:R-:W-:Y:S02]  /*0a40*/  PRMT R60, R65, 0x7632, R60 ;  /* 0x00007632413c7816 */ /* 0x000fe4000000003c */
[----:B------:R-:W-:Y:S02]  /*0a50*/  PRMT R62, R66, 0x7632, R62 ;  /* 0x00007632423e7816 */ /* 0x000fe4000000003e */
[----:B------:R-:W-:Y:S02]  /*0a60*/  PRMT R63, R67, 0x7632, R63 ;  /* 0x00007632433f7816 */ /* 0x000fe4000000003f */
[----:B------:R-:W-:Y:S01]  /*0a70*/  SHF.L.U32 R0, R0, 0x10, RZ ;  /* 0x0000001000007819 */ /* 0x000fe200000006ff */
[----:B------:R-:W-:Y:S01]  /*0a80*/  IMAD.U32 R51, R51, 0x10000, RZ ;  /* 0x0001000033337824 */ /* 0x000fe200078e00ff */
[----:B------:R-:W-:Y:S01]  /*0a90*/  PRMT R144, R55, 0x7632, R144 ;  /* 0x0000763237907816 */ /* 0x000fe20000000090 */
[----:B------:R-:W-:Y:S01]  /*0aa0*/  FADD.FTZ R157, -R161, R146 ;  /* 0x00000092a19d7221 */ /* 0x000fe20000010100 */
[----:B------:R-:W-:Y:S01]  /*0ab0*/  SHF.L.U32 R155, R55, 0x10, RZ ;  /* 0x00000010379b7819 */ /* 0x000fe200000006ff */
[----:B------:R-:W-:Y:S01]  /*0ac0*/  FADD.FTZ R55, -R161, R48 ;  /* 0x00000030a1377221 */ /* 0x000fe20000010100 */
[----:B------:R-:W-:Y:S01]  /*0ad0*/  PRMT R154, R61, 0x7632, R154 ;  /* 0x000076323d9a7816 */ /* 0x000fe2000000009a */
[----:B------:R-:W-:Y:S01]  /*0ae0*/  IMAD.U32 R53, R53, 0x10000, RZ ;  /* 0x0001000035357824 */ /* 0x000fe200078e00ff */
[----:B------:R-:W-:Y:S01]  /*0af0*/  SHF.L.U32 R158, R61, 0x10, RZ ;  /* 0x000000103d9e7819 */ /* 0x000fe200000006ff */
[C---:B------:R-:W-:Y:S01]  /*0b00*/  FADD.FTZ R177, -R161.reuse, R59 ;  /* 0x0000003ba1b17221 */ /* 0x040fe20000010100 */
[----:B------:R-:W-:Y:S01]  /*0b10*/  SHF.L.U32 R134, R134, 0x10, RZ ;  /* 0x0000001086867819 */ /* 0x000fe200000006ff */
[----:B------:R-:W-:Y:S01]  /*0b20*/  FADD.FTZ R163, -R161, R151 ;  /* 0x00000097a1a37221 */ /* 0x000fe20000010100 */
[----:B------:R-:W-:Y:S01]  /*0b30*/  SHF.L.U32 R141, R141, 0x10, RZ ;  /* 0x000000108d8d7819 */ /* 0x000fe200000006ff */
[----:B------:R-:W-:Y:S01]  /*0b40*/  IMAD.U32 R66, R66, 0x10000, RZ ;  /* 0x0001000042427824 */ /* 0x000fe200078e00ff */
[----:B------:R-:W-:Y:S01]  /*0b50*/  SHF.L.U32 R49, R49, 0x10, RZ ;  /* 0x0000001031317819 */ /* 0x000fe200000006ff */
[----:B------:R-:W-:Y:S01]  /*0b60*/  IMAD.U32 R138, R138, 0x10000, RZ ;  /* 0x000100008a8a7824 */ /* 0x000fe200078e00ff */
[----:B------:R-:W-:Y:S01]  /*0b70*/  SHF.L.U32 R50, R50, 0x10, RZ ;  /* 0x0000001032327819 */ /* 0x000fe200000006ff */
[C---:B------:R-:W-:Y:S01]  /*0b80*/  FADD.FTZ R169, -R161.reuse, R148 ;  /* 0x00000094a1a97221 */ /* 0x040fe20000010100 */
[----:B------:R-:W-:Y:S01]  /*0b90*/  SHF.L.U32 R56, R56, 0x10, RZ ;  /* 0x0000001038387819 */ /* 0x000fe200000006ff */
[----:B------:R-:W-:Y:S01]  /*0ba0*/  IMAD.U32 R59, R62, 0x10000, RZ ;  /* 0x000100003e3b7824 */ /* 0x000fe200078e00ff */
        /* <DEDUP_REMOVED lines=8> */
[----:B------:R-:W-:Y:S01]  /*0c30*/  SHF.L.U32 R63, R63, 0x10, RZ ;  /* 0x000000103f3f7819 */ /* 0x000fe200000006ff */
[----:B------:R-:W-:Y:S01]  /*0c40*/  FADD.FTZ R149, -R161, R51 ;  /* 0x00000033a1957221 */ /* 0x000fe20000010100 */
[----:B------:R-:W-:Y:S01]  /*0c50*/  FMUL.FTZ R0, R132, R55 ;  /* 0x0000003784007220 */ /* 0x000fe20000410000 */
[----:B------:R-:W-:-:S02]  /*0c60*/  IMAD.U32 R144, R144, 0x10000, RZ ;  /* 0x0001000090907824 */ /* 0x000fc400078e00ff */
[----:B------:R-:W-:Y:S01]  /*0c70*/  FMUL.FTZ R148, R132, R157 ;  /* 0x0000009d84947220 */ /* 0x000fe20000410000 */
[----:B------:R-:W-:Y:S02]  /*0c80*/  IMAD.U32 R136, R136, 0x10000, RZ ;  /* 0x0001000088887824 */ /* 0x000fe400078e00ff */
[----:B------:R-:W-:Y:S01]  /*0c90*/  FMUL.FTZ R55, R24, R143 ;  /* 0x0000008f18377220 */ /* 0x000fe20000410000 */
[----:B------:R-:W-:Y:S01]  /*0ca0*/  PRMT R140, R54, 0x7632, R140 ;  /* 0x00007632368c7816 */ /* 0x000fe2000000008c */
        /* <DEDUP_REMOVED lines=18> */
[----:B------:R-:W-:Y:S01]  /*0dd0*/  FADD.FTZ R117, R144, R117 ;  /* 0x0000007590757221 */ /* 0x000fe20000010000 */
[-C--:B------:R-:W-:Y:S01]  /*0de0*/  FFMA.FTZ R115, R148, R144.reuse, R115 ;  /* 0x0000009094737223 */ /* 0x080fe20000010073 */
[----:B------:R-:W-:Y:S01]  /*0df0*/  FMUL.FTZ R161, R23, R144 ;  /* 0x0000009017a17220 */ /* 0x000fe20000410000 */
[----:B------:R-:W-:Y:S01]  /*0e00*/  PRMT R174, R71, 0x7632, R174 ;  /* 0x0000763247ae7816 */ /* 0x000fe200000000ae */
[----:B------:R-:W-:Y:S01]  /*0e10*/  FMUL.FTZ R149, R25, R136 ;  /* 0x0000008819957220 */ /* 0x000fe20000410000 */
[----:B------:R-:W-:Y:S01]  /*0e20*/  SHF.L.U32 R191, R71, 0x10, RZ ;  /* 0x0000001047bf7819 */ /* 0x000fe200000006ff */
[----:B------:R-:W-:Y:S01]  /*0e30*/  FADD.FTZ R144, RZ, R55 ;  /* 0x00000037ff907221 */ /* 0x000fe20000010000 */
[----:B------:R-:W-:Y:S01]  /*0e40*/  SHF.L.U32 R150, R140, 0x10, RZ ;  /* 0x000000108c967819 */ /* 0x000fe200000006ff */
[----:B------:R-:W-:Y:S01]  /*0e50*/  FMUL.FTZ R58, R132, R65 ;  /* 0x00000041843a7220 */ /* 0x000fe20000410000 */
[----:B------:R-:W-:Y:S01]  /*0e60*/  FFMA.FTZ R71, R0, R55, RZ ;  /* 0x0000003700477223 */ /* 0x000fe200000100ff */
[C---:B------:R-:W-:Y:S01]  /*0e70*/  FMUL.FTZ R57, R132.reuse, R57 ;  /* 0x0000003984397220 */ /* 0x040fe20000410000 */
[C---:B------:R-:W-:Y:S01]  /*0e80*/  FMUL.FTZ R140, R132.reuse, R67 ;  /* 0x00000043848c7220 */ /* 0x040fe20000410000 */
[----:B------:R-:W-:Y:S01]  /*0e90*/  FMUL.FTZ R138, R132, R175 ;  /* 0x000000af848a7220 */ /* 0x000fe20000410000 */
[----:B------:R-:W-:Y:S01]  /*0ea0*/  PRMT R146, R68, 0x7632, R146 ;  /* 0x0000763244927816 */ /* 0x000fe20000000092 */
[----:B------:R-:W-:Y:S01]  /*0eb0*/  FMUL.FTZ R67, R132, R159 ;  /* 0x0000009f84437220 */ /* 0x000fe20000410000 */
[----:B------:R-:W-:Y:S01]  /*0ec0*/  SHF.L.U32 R66, R52, 0x10, RZ ;  /* 0x0000001034427819 */ /* 0x000fe200000006ff */
[C---:B------:R-:W-:Y:S01]  /*0ed0*/  IMAD.U32 R185, R69.reuse, 0x10000, RZ ;  /* 0x0001000045b97824 */ /* 0x040fe200078e00ff */
[----:B------:R-:W-:Y:S01]  /*0ee0*/  PRMT R168, R69, 0x7632, R168 ;  /* 0x0000763245a87816 */ /* 0x000fe200000000a8 */
        /* <DEDUP_REMOVED lines=29> */
[----:B------:R-:W-:Y:S01]  /*10c0*/  SHF.L.U32 R156, R152, 0x10, RZ ;  /* 0x00000010989c7819 */ /* 0x000fe200000006ff */
[----:B------:R-:W-:Y:S01]  /*10d0*/  FADD.FTZ R167, R167, R54 ;  /* 0x00000036a7a77221 */ /* 0x000fe20000010000 */
[----:B------:R-:W-:Y:S01]  /*10e0*/  FFMA.FTZ R152, R69, R54, R146 ;  /* 0x0000003645987223 */ /* 0x000fe20000010092 */
[----:B------:R-:W-:-:S02]  /*10f0*/  SHF.L.U32 R160, R154, 0x10, RZ ;  /* 0x000000109aa07819 */ /* 0x000fc400000006ff */
[----:B------:R-:W-:Y:S01]  /*1100*/  FADD.FTZ R154, R167, R150 ;  /* 0x00000096a79a7221 */ /* 0x000fe20000010000 */
[----:B------:R-:W-:Y:S01]  /*1110*/  FFMA.FTZ R167, R153, R150, R152 ;  /* 0x0000009699a77223 */ /* 0x000fe20000010098 */
[----:B------:R-:W-:Y:S01]  /*1120*/  FADD.FTZ R127, R136, R127 ;  /* 0x0000007f887f7221 */ /* 0x000fe20000010000 */
[----:B------:R-:W-:Y:S01]  /*1130*/  FFMA.FTZ R129, R58, R136, R129 ;  /* 0x000000883a817223 */ /* 0x000fe20000010081 */
[----:B------:R-:W-:Y:S01]  /*1140*/  FMUL.FTZ R136, R132, R169 ;  /* 0x000000a984887220 */ /* 0x000fe20000410000 */
        /* <DEDUP_REMOVED lines=21> */
[----:B------:R-:W-:-:S02]  /*12a0*/  IMAD.U32 R162, R162, 0x10000, RZ ;  /* 0x00010000a2a27824 */ /* 0x000fc400078e00ff */
[----:B------:R-:W-:Y:S01]  /*12b0*/  FADD.FTZ R160, R173, R154 ;  /* 0x0000009aada07221 */ /* 0x000fe20000010000 */
[----:B------:R-:W-:Y:S01]  /*12c0*/  FFMA.FTZ R171, R169, R154, R156 ;  /* 0x0000009aa9ab7223 */ /* 0x000fe2000001009c */
[----:B------:R-:W-:Y:S01]  /*12d0*/  FADD.FTZ R109, R158, R109 ;  /* 0x0000006d9e6d7221 */ /* 0x000fe20000010000 */
[----:B------:R-:W-:Y:S01]  /*12e0*/  FFMA.FTZ R113, R136, R158, R113 ;  /* 0x0000009e88717223 */ /* 0x000fe20000010071 */
[----:B------:R-:W-:Y:S01]  /*12f0*/  FMUL.FTZ R158, R13, R162 ;  /* 0x000000a20d9e7220 */ /* 0x000fe20000410000 */
[----:B------:R-:W-:Y:S01]  /*1300*/  FADD.FTZ R173, R160, R147 ;  /* 0x00000093a0ad7221 */ /* 0x000fe20000010000 */
[----:B------:R-:W-:Y:S01]  /*1310*/  FMUL.FTZ R165, R132, R165 ;  /* 0x000000a584a57220 */ /* 0x000fe20000410000 */
[----:B------:R-:W-:Y:S01]  /*1320*/  FFMA.FTZ R156, R138, R147, R171 ;  /* 0x000000938a9c7223 */ /* 0x000fe200000100ab */
[----:B------:R-:W-:Y:S01]  /*1330*/  SHF.L.U32 R166, R166, 0x10, RZ ;  /* 0x00000010a6a67819 */ /* 0x000fe200000006ff */
[----:B------:R-:W-:Y:S01]  /*1340*/  FMUL.FTZ R157, R14, R179 ;  /* 0x000000b30e9d7220 */ /* 0x000fe20000410000 */
[----:B------:R-:W-:Y:S01]  /*1350*/  FADD.FTZ R160, R173, R158 ;  /* 0x0000009eada07221 */ /* 0x000fe20000010000 */
[----:B------:R-:W-:Y:S01]  /*1360*/  FMUL.FTZ R142, R132, R177 ;  /* 0x000000b1848e7220 */ /* 0x000fe20000410000 */
[C---:B------:R-:W-:Y:S01]  /*1370*/  FFMA.FTZ R171, R165.reuse, R158, R156 ;  /* 0x0000009ea5ab7223 */ /* 0x040fe2000001009c */
        /* <DEDUP_REMOVED lines=8> */
[----:B------:R-:W-:Y:S01]  /*1400*/  FMUL.FTZ R71, R132, R187 ;  /* 0x000000bb84477220 */ /* 0x000fe20000410000 */
[----:B------:R-:W-:Y:S01]  /*1410*/  PRMT R170, R70, 0x7632, R170 ;  /* 0x0000763246aa7816 */ /* 0x000fe200000000aa */
[----:B------:R-:W-:Y:S01]  /*1420*/  FMUL.FTZ R70, R8, R68 ;  /* 0x0000004408467220 */ /* 0x000fe20000410000 */
[----:B------:R-:W-:Y:S01]  /*1430*/  FMUL.FTZ R156, R132, R151 ;  /* 0x00000097849c7220 */ /* 0x000fe20000410000 */
[----:B------:R-:W-:Y:S01]  /*1440*/  FADD.FTZ R173, R160, R163 ;  /* 0x000000a3a0ad7221 */ /* 0x000fe20000010000 */
[----:B------:R-:W-:Y:S01]  /*1450*/  FMUL.FTZ R65, R132, R181 ;  /* 0x000000b584417220 */ /* 0x000fe20000410000 */
[----:B------:R-:W-:Y:S01]  /*1460*/  FFMA.FTZ R160, R162, R163, R171 ;  /* 0x000000a3a2a07223 */ /* 0x000fe200000100ab */
[----:B------:R-:W-:Y:S01]  /*1470*/  SHF.L.U32 R178, R174, 0x10, RZ ;  /* 0x00000010aeb27819 */ /* 0x000fe200000006ff */
[----:B------:R-:W-:-:S02]  /*1480*/  IMAD.U32 R168, R168, 0x10000, RZ ;  /* 0x00010000a8a87824 */ /* 0x000fc400078e00ff */
[----:B------:R-:W-:Y:S01]  /*1490*/  FADD.FTZ R99, R172, R99 ;  /* 0x00000063ac637221 */ /* 0x000fe20000010000 */
[-C--:B------:R-:W-:Y:S01]  /*14a0*/  FFMA.FTZ R94, R71, R172.reuse, R94 ;  /* 0x000000ac475e7223 */ /* 0x080fe2000001005e */
[----:B------:R-:W-:Y:S01]  /*14b0*/  FMUL.FTZ R144, R4, R172 ;  /* 0x000000ac04907220 */ /* 0x000fe20000410000 */
[----:B------:R-:W-:Y:S01]  /*14c0*/  FADD.FTZ R174, R164, R86 ;  /* 0x00000056a4ae7221 */ /* 0x000fe20000010000 */
[-C--:B------:R-:W-:Y:S01]  /*14d0*/  FFMA.FTZ R172, R156, R164.reuse, R91 ;  /* 0x000000a49cac7223 */ /* 0x080fe2000001005b */
[----:B------:R-:W-:Y:S01]  /*14e0*/  FMUL.FTZ R151, R9, R164 ;  /* 0x000000a409977220 */ /* 0x000fe20000410000 */
[----:B------:R-:W-:Y:S01]  /*14f0*/  FADD.FTZ R86, R173, R70 ;  /* 0x00000046ad567221 */ /* 0x000fe20000010000 */
[C---:B------:R-:W-:Y:S01]  /*1500*/  FFMA.FTZ R91, R65.reuse, R70, R160 ;  /* 0x00000046415b7223 */ /* 0x040fe200000100a0 */
[----:B------:R-:W-:Y:S01]  /*1510*/  FADD.FTZ R123, R66, R123 ;  /* 0x0000007b427b7221 */ /* 0x000fe20000010000 */
[----:B------:R-:W-:Y:S01]  /*1520*/  FFMA.FTZ R125, R140, R66, R125 ;  /* 0x000000428c7d7223 */ /* 0x000fe2000001007d */
[----:B------:R-:W-:Y:S01]  /*1530*/  FADD.FTZ R175, R168, R85 ;  /* 0x00000055a8af7221 */ /* 0x000fe20000010000 */
[----:B------:R-:W-:Y:S01]  /*1540*/  FADD.FTZ R101, R68, R101 ;  /* 0x0000006544657221 */ /* 0x000fe20000010000 */
        /* <DEDUP_REMOVED lines=9> */
[----:B------:R-:W-:Y:S01]  /*15e0*/  SHF.L.U32 R170, R170, 0x10, RZ ;  /* 0x00000010aaaa7819 */ /* 0x000fe200000006ff */
[----:B------:R-:W-:-:S02]  /*15f0*/  FADD.FTZ R85, R85, R160 ;  /* 0x000000a055557221 */ /* 0x000fc40000010000 */
[----:B------:R-:W-:Y:S01]  /*1600*/  FFMA.FTZ R86, R141, R160, R86 ;  /* 0x000000a08d567223 */ /* 0x000fe20000010056 */
[----:B------:R-:W-:Y:S01]  /*1610*/  FMUL.FTZ R164, R132, R59 ;  /* 0x0000003b84a47220 */ /* 0x000fe20000410000 */
[----:B------:R-:W-:Y:S01]  /*1620*/  FADD.FTZ R176, R170, R84 ;  /* 0x00000054aab07221 */ /* 0x000fe20000010000 */
        /* <DEDUP_REMOVED lines=31> */
[C---:B------:R-:W-:Y:S01]  /*1820*/  PRMT R60, R32.reuse, 0x7632, R60 ;  /* 0x00007632203c7816 */ /* 0x040fe2000000003c */
[----:B------:R-:W-:Y:S01]  /*1830*/  FADD.FTZ R53, R53, R166 ;  /* 0x000000a635357221 */ /* 0x000fe20000010000 */
[----:B------:R-:W-:Y:S01]  /*1840*/  PRMT R64, R32, 0x7632, R64 ;  /* 0x0000763220407816 */ /* 0x000fe20000000040 */
[----:B------:R-:W-:Y:S01]  /*1850*/  FFMA.FTZ R84, R173, R166, R84 ;  /* 0x000000a6ad547223 */ /* 0x000fe20000010054 */
        /* <DEDUP_REMOVED lines=20> */
[----:B------:R-:W-:Y:S02]  /*19a0*/  IMAD.MOV.U32 R91, RZ, RZ, R172 ;  /* 0x000000ffff5b7224 */ /* 0x000fe400078e00ac */
[----:B-1----:R-:W-:Y:S02]  /*19b0*/  FADD.FTZ R179, R53, R84 ;  /* 0x0000005435b37221 */ /* 0x002fe40000010000 */
[----:B------:R0:W1:Y:S01]  /*19c0*/  SHFL.BFLY PT, R182, R177, 0x10, 0x1f ;  /* 0x0e001f00b1b67f89 */ /* 0x00006200000e0000 */
[----:B------:R-:W-:-:S03]  /*19d0*/  IMAD.MOV.U32 R84, RZ, RZ, R176 ;  /* 0x000000ffff547224 */ /* 0x000fc600078e00b0 */
[----:B------:R0:W2:Y:S04]  /*19e0*/  SHFL.BFLY PT, R184, R179, 0x10, 0x1f ;  /* 0x0e001f00b3b87f89 */ /* 0x0000a800000e0000 */
.L_x_1339:
        /* <DEDUP_REMOVED lines=68> */
.L_x_1305:
        /* <DEDUP_REMOVED lines=58> */
.L_x_1304:
[----:B------:R-:W-:-:S04]  /*21d0*/  UISETP.NE.U32.AND UP0, UPT, UR4, URZ, UPT ;  /* 0x000000ff0400728c */ /* 0x000fc8000bf05070 */
[----:B------:R-:W-:-:S09]  /*21e0*/  UISETP.NE.AND.EX UP0, UPT, UR5, URZ, UPT, UP0 ;  /* 0x000000ff0500728c */ /* 0x000fd2000bf05300 */
[----:B------:R-:W-:Y:S05]  /*21f0*/  BRA.U UP0, `(.L_x_1307) ;  /* 0x0000000100f87547 */ /* 0x000fea000b800000 */
[-CC-:B------:R-:W-:Y:S01]  /*2200*/  FFMA.FTZ R56, R56, R175.reuse, R172.reuse ;  /* 0x000000af38387223 */ /* 0x180fe200000100ac */
[-C--:B------:R-:W-:Y:S01]  /*2210*/  FFMA.FTZ R69, R69, R175.reuse, R172 ;  /* 0x000000af45457223 */ /* 0x080fe200000100ac */
[----:B------:R-:W-:Y:S01]  /*2220*/  SHF.L.U32 R59, R51, 0x10, RZ ;  /* 0x00000010333b7819 */ /* 0x000fe200000006ff */
[----:B------:R-:W-:Y:S01]  /*2230*/  IMAD.U32 R51, R30, 0x10000, RZ ;  /* 0x000100001e337824 */ /* 0x000fe200078e00ff */
[----:B------:R-:W-:Y:S01]  /*2240*/  SHF.L.U32 R53, R31, 0x10, RZ ;  /* 0x000000101f357819 */ /* 0x000fe200000006ff */
[----:B------:R-:W-:Y:S01]  /*2250*/  FADD.FTZ R56, R145, -R56 ;  /* 0x8000003891387221 */ /* 0x000fe20000010000 */
[----:B------:R-:W-:Y:S01]  /*2260*/  FADD.FTZ R54, R54, -R69 ;  /* 0x8000004536367221 */ /* 0x000fe20000010000 */
[-CC-:B------:R-:W-:Y:S01]  /*2270*/  FFMA.FTZ R148, R148, R175.reuse, R172.reuse ;  /* 0x000000af94947223 */ /* 0x180fe200000100ac */
[-CC-:B------:R-:W-:Y:S01]  /*2280*/  FFMA.FTZ R0, R0, R175.reuse, R172.reuse ;  /* 0x000000af00007223 */ /* 0x180fe200000100ac */
[C---:B------:R-:W-:Y:S01]  /*2290*/  FFMA.FTZ R53, R132.reuse, R56, R53 ;  /* 0x0000003884357223 */ /* 0x040fe20000010035 */
[----:B------:R-:W-:Y:S01]  /*22a0*/  FFMA.FTZ R51, R132, R54, R51 ;  /* 0x0000003684337223 */ /* 0x000fe20000010033 */
[----:B-----5:R-:W-:Y:S01]  /*22b0*/  LOP3.LUT P5, RZ, R81, 0xff0000, RZ, 0xc0, !PT ;  /* 0x00ff000051ff7812 */ /* 0x020fe200078ac0ff */
[-C--:B------:R-:W-:Y:S01]  /*22c0*/  FFMA.FTZ R57, R57, R175.reuse, R172 ;  /* 0x000000af39397223 */ /* 0x080fe200000100ac */
[----:B------:R-:W-:Y:S01]  /*22d0*/  FMUL.FTZ R53, R53, UR6 ;  /* 0x0000000635357c20 */ /* 0x000fe20008410000 */
[----:B------:R-:W-:Y:S01]  /*22e0*/  FMUL.FTZ R51, R51, UR6 ;  /* 0x0000000633337c20 */ /* 0x000fe20008410000 */
[----:B------:R-:W-:Y:S01]  /*22f0*/  LOP3.LUT P4, RZ, R81, 0xff, RZ, 0xc0, !PT ;  /* 0x000000ff51ff7812 */ /* 0x000fe2000788c0ff */
[----:B------:R-:W-:Y:S01]  /*2300*/  FADD.FTZ R148, R161, -R148 ;  /* 0x80000094a1947221 */ /* 0x000fe20000010000 */
[-CC-:B------:R-:W-:Y:S01]  /*2310*/  FFMA.FTZ R58, R58, R175.reuse, R172.reuse ;  /* 0x000000af3a3a7223 */ /* 0x180fe200000100ac */
[-CC-:B------:R-:W-:Y:S01]  /*2320*/  FFMA.FTZ R140, R140, R175.reuse, R172.reuse ;  /* 0x000000af8c8c7223 */ /* 0x180fe200000100ac */
[----:B------:R-:W-:Y:S01]  /*2330*/  FFMA.FTZ R153, R153, R175, R172 ;  /* 0x000000af99997223 */ /* 0x000fe200000100ac */
[----:B------:R-:W-:Y:S01]  /*2340*/  FADD.FTZ R0, R55, -R0 ;  /* 0x8000000037007221 */ /* 0x000fe20000010000 */
[----:B------:R-:W-:Y:S01]  /*2350*/  FSEL R56, R53, RZ, P5 ;  /* 0x000000ff35387208 */ /* 0x000fe20002800000 */
[----:B------:R-:W-:Y:S01]  /*2360*/  FADD.FTZ R52, R52, -R57 ;  /* 0x8000003934347221 */ /* 0x000fe20000010000 */
[----:B------:R-:W-:Y:S01]  /*2370*/  FSEL R54, R51, RZ, P4 ;  /* 0x000000ff33367208 */ /* 0x000fe20002000000 */
[----:B------:R-:W-:Y:S01]  /*2380*/  FFMA.FTZ R59, R132, R148, R59 ;  /* 0x00000094843b7223 */ /* 0x000fe2000001003b */
[----:B------:R-:W-:Y:S01]  /*2390*/  SHF.L.U32 R55, R49, 0x10, RZ ;  /* 0x0000001031377819 */ /* 0x000fe200000006ff */
[----:B------:R-:W-:Y:S01]  /*23a0*/  IMAD.U32 R53, R29, 0x10000, RZ ;  /* 0x000100001d357824 */ /* 0x000fe200078e00ff */
[----:B------:R-:W-:Y:S01]  /*23b0*/  SHF.L.U32 R51, R48, 0x10, RZ ;  /* 0x0000001030337819 */ /* 0x000fe200000006ff */
[----:B------:R-:W-:Y:S01]  /*23c0*/  FADD.FTZ R58, R149, -R58 ;  /* 0x8000003a953a7221 */ /* 0x000fe20000010000 */
[----:B------:R-:W-:Y:S01]  /*23d0*/  SHF.L.U32 R57, R50, 0x10, RZ ;  /* 0x0000001032397819 */ /* 0x000fe200000006ff */
[----:B------:R-:W-:Y:S01]  /*23e0*/  FADD.FTZ R140, R155, -R140 ;  /* 0x8000008c9b8c7221 */ /* 0x000fe20000010000 */
[----:B------:R-:W-:Y:S01]  /*23f0*/  SHF.L.U32 R49, R28, 0x10, RZ ;  /* 0x000000101c317819 */ /* 0x000fe200000006ff */
[----:B------:R-:W-:Y:S01]  /*2400*/  FADD.FTZ R150, R150, -R153 ;  /* 0x8000009996967221 */ /* 0x000fe20000010000 */
[----:B------:R-:W-:Y:S01]  /*2410*/  ISETP.GE.U32.AND P1, PT, R80, RZ, PT ;  /* 0x000000ff5000720c */ /* 0x000fe20003f26070 */
[----:B------:R-:W-:Y:S01]  /*2420*/  FMUL.FTZ R59, R59, UR6 ;  /* 0x000000063b3b7c20 */ /* 0x000fe20008410000 */
[C---:B------:R-:W-:Y:S01]  /*2430*/  FFMA.FTZ R53, R132.reuse, R52, R53 ;  /* 0x0000003484357223 */ /* 0x040fe20000010035 */
        /* <DEDUP_REMOVED lines=26> */
.L_x_1307:
[-CC-:B------:R-:W-:Y:S01]  /*25e0*/  FFMA.FTZ R148, R148, R175.reuse, R172.reuse ;  /* 0x000000af94947223 */ /* 0x180fe200000100ac */
[-CC-:B------:R-:W-:Y:S01]  /*25f0*/  FFMA.FTZ R69, R69, R175.reuse, R172.reuse ;  /* 0x000000af45457223 */ /* 0x180fe200000100ac */
[----:B------:R-:W-:Y:S01]  /*2600*/  FFMA.FTZ R56, R56, R175, R172 ;  /* 0x000000af38387223 */ /* 0x000fe200000100ac */
        /* <DEDUP_REMOVED lines=10> */
[----:B------:R-:W-:Y:S01]  /*26b0*/  FMUL.FTZ R42, R54, UR6 ;  /* 0x00000006362a7c20 */ /* 0x000fe20008410000 */
[----:B------:R-:W-:Y:S01]  /*26c0*/  FMUL.FTZ R40, R69, UR6 ;  /* 0x0000000645287c20 */ /* 0x000fe20008410000 */
[----:B------:R-:W-:Y:S01]  /*26d0*/  ISETP.GE.U32.AND.EX P1, PT, R81, 0x1000000, PT, P1 ;  /* 0x010000005100780c */ /* 0x000fe20003f26110 */
[----:B------:R-:W-:Y:S01]  /*26e0*/  FMUL.FTZ R41, R43, UR6 ;  /* 0x000000062b297c20 */ /* 0x000fe20008410000 */
[C---:B------:R-:W-:Y:S01]  /*26f0*/  LOP3.LUT P4, RZ, R81.reuse, 0xff, RZ, 0xc0, !PT ;  /* 0x000000ff51ff7812 */ /* 0x040fe2000788c0ff */
[-CC-:B------:R-:W-:Y:S01]  /*2700*/  FFMA.FTZ R0, R0, R175.reuse, R172.reuse ;  /* 0x000000af00007223 */ /* 0x180fe200000100ac */
[----:B------:R-:W-:Y:S01]  /*2710*/  LOP3.LUT P5, RZ, R81, 0xff0000, RZ, 0xc0, !PT ;  /* 0x00ff000051ff7812 */ /* 0x000fe200078ac0ff */
[-CC-:B------:R-:W-:Y:S01]  /*2720*/  FFMA.FTZ R57, R57, R175.reuse, R172.reuse ;  /* 0x000000af39397223 */ /* 0x180fe200000100ac */
[-CC-:B------:R-:W-:Y:S01]  /*2730*/  FFMA.FTZ R140, R140, R175.reuse, R172.reuse ;  /* 0x000000af8c8c7223 */ /* 0x180fe200000100ac */
[-CC-:B------:R-:W-:Y:S01]  /*2740*/  FFMA.FTZ R58, R58, R175.reuse, R172.reuse ;  /* 0x000000af3a3a7223 */ /* 0x180fe200000100ac */
[----:B------:R-:W-:Y:S01]  /*2750*/  FFMA.FTZ R153, R153, R175, R172 ;  /* 0x000000af99997223 */ /* 0x000fe200000100ac */
[----:B------:R-:W-:Y:S01]  /*2760*/  FSEL R56, R42, RZ, P1 ;  /* 0x000000ff2a387208 */ /* 0x000fe20000800000 */
[----:B------:R-:W-:Y:S01]  /*2770*/  FADD.FTZ R55, R55, -R0 ;  /* 0x8000000037377221 */ /* 0x000fe20000010000 */
[----:B------:R-:W-:Y:S01]  /*2780*/  FSEL R53, R40, RZ, P4 ;  /* 0x000000ff28357208 */ /* 0x000fe20002000000 */
[----:B------:R-:W-:Y:S01]  /*2790*/  FADD.FTZ R57, R52, -R57 ;  /* 0x8000003934397221 */ /* 0x000fe20000010000 */
[----:B------:R-:W-:Y:S01]  /*27a0*/  SHF.L.U32 R42, R49, 0x10, RZ ;  /* 0x00000010312a7819 */ /* 0x000fe200000006ff */
[----:B------:R-:W-:Y:S01]  /*27b0*/  FADD.FTZ R155, R155, -R140 ;  /* 0x8000008c9b9b7221 */ /* 0x000fe20000010000 */
[----:B------:R-:W-:Y:S01]  /*27c0*/  FSEL R51, R41, RZ, P5 ;  /* 0x000000ff29337208 */ /* 0x000fe20002800000 */
[----:B------:R-:W-:Y:S01]  /*27d0*/  IMAD.U32 R40, R29, 0x10000, RZ ;  /* 0x000100001d287824 */ /* 0x000fe200078e00ff */
        /* <DEDUP_REMOVED lines=34> */
.L_x_1303:
        /* <DEDUP_REMOVED lines=23> */
[----:B------:R-:W-:Y:S01]  /*2b70*/  FFMA.FTZ R140, R140, R175, R172 ;  /* 0x000000af8c8c7223 */ /* 0x000fe200000100ac */
        /* <DEDUP_REMOVED lines=59> */
.L_x_1309:
[-CC-:B------:R-:W-:Y:S01]  /*2f30*/  FFMA.FTZ R56, R56, R175.reuse, R172.reuse ;  /* 0x000000af38387223 */ /* 0x180fe200000100ac */
[-CC-:B------:R-:W-:Y:S01]  /*2f40*/  FFMA.FTZ R69, R69, R175.reuse, R172.reuse ;  /* 0x000000af45457223 */ /* 0x180fe200000100ac */
[-CC-:B------:R-:W-:Y:S01]  /*2f50*/  FFMA.FTZ R153, R153, R175.reuse, R172.reuse ;  /* 0x000000af99997223 */ /* 0x180fe200000100ac */
[----:B------:R-:W-:Y:S01]  /*2f60*/  FFMA.FTZ R148, R148, R175, R172 ;  /* 0x000000af94947223 */ /* 0x000fe200000100ac */
        /* <DEDUP_REMOVED lines=75> */
.L_x_1308:
[----:B------:R-:W-:-:S04]  /*3420*/  UISETP.NE.U32.AND UP0, UPT, UR4, URZ, UPT ;  /* 0x000000ff0400728c */ /* 0x000fc8000bf05070 */
[----:B------:R-:W-:-:S09]  /*3430*/  UISETP.NE.AND.EX UP0, UPT, UR5, URZ, UPT, UP0 ;  /* 0x000000ff0500728c */ /* 0x000fd2000bf05300 */
[----:B------:R-:W-:Y:S05]  /*3440*/  BRA.U UP0, `(.L_x_1310) ;  /* 0x00000005004c7547 */ /* 0x000fea000b800000 */
[-CC-:B------:R-:W-:Y:S01]  /*3450*/  FFMA.FTZ R56, R56, R175.reuse, R172.reuse ;  /* 0x000000af38387223 */ /* 0x180fe200000100ac */
[-CC-:B------:R-:W-:Y:S01]  /*3460*/  FFMA.FTZ R148, R148, R175.reuse, R172.reuse ;  /* 0x000000af94947223 */ /* 0x180fe200000100ac */
[----:B------:R-:W-:Y:S02]  /*3470*/  IMAD.U32 R46, R31, 0x10000, RZ ;  /* 0x000100001f2e7824 */ /* 0x000fe400078e00ff */
[----:B------:R-:W-:Y:S01]  /*3480*/  FFMA.FTZ R153, R153, R175, R172 ;  /* 0x000000af99997223 */ /* 0x000fe200000100ac */
[----:B------:R-:W-:Y:S01]  /*3490*/  FADD.FTZ R145, R145, -R56 ;  /* 0x8000003891917221 */ /* 0x000fe20000010000 */
[----:B------:R-:W-:Y:S01]  /*34a0*/  SHF.L.U32 R51, R51, 0x10, RZ ;  /* 0x0000001033337819 */ /* 0x000fe200000006ff */
[----:B------:R-:W-:Y:S01]  /*34b0*/  FADD.FTZ R161, R161, -R148 ;  /* 0x80000094a1a17221 */ /* 0x000fe20000010000 */
[----:B------:R-:W-:Y:S01]  /*34c0*/  SHF.L.U32 R45, R50, 0x10, RZ ;  /* 0x00000010322d7819 */ /* 0x000fe200000006ff */
[----:B------:R-:W-:Y:S01]  /*34d0*/  FFMA.FTZ R46, R132, R145, R46 ;  /* 0x00000091842e7223 */ /* 0x000fe2000001002e */
[--C-:B------:R-:W-:Y:S01]  /*34e0*/  FFMA.FTZ R69, R69, R175, R172.reuse ;  /* 0x000000af45457223 */ /* 0x100fe200000100ac */
[----:B------:R-:W-:Y:S01]  /*34f0*/  FADD.FTZ R153, R150, -R153 ;  /* 0x8000009996997221 */ /* 0x000fe20000010000 */
[----:B------:R-:W-:Y:S01]  /*3500*/  SHF.L.U32 R44, R30, 0x10, RZ ;  /* 0x000000101e2c7819 */ /* 0x000fe200000006ff */
[----:B------:R-:W-:Y:S01]  /*3510*/  FFMA.FTZ R51, R132, R161, R51 ;  /* 0x000000a184337223 */ /* 0x000fe20000010033 */
[----:B-----5:R-:W-:Y:S01]  /*3520*/  ISETP.GE.U32.AND P1, PT, R80, RZ, PT ;  /* 0x000000ff5000720c */ /* 0x020fe20003f26070 */
[----:B------:R-:W-:Y:S01]  /*3530*/  FMUL.FTZ R47, R46, UR6 ;  /* 0x000000062e2f7c20 */ /* 0x000fe20008410000 */
[----:B------:R-:W-:Y:S01]  /*3540*/  FADD.FTZ R69, R54, -R69 ;  /* 0x8000004536457221 */ /* 0x000fe20000010000 */
[----:B------:R-:W-:Y:S01]  /*3550*/  LOP3.LUT P2, RZ, R81, 0xff0000, RZ, 0xc0, !PT ;  /* 0x00ff000051ff7812 */ /* 0x000fe2000784c0ff */
[----:B------:R-:W-:Y:S01]  /*3560*/  FFMA.FTZ R153, R132, R153, R45 ;  /* 0x0000009984997223 */ /* 0x000fe2000001002d */
[-CC-:B------:R-:W-:Y:S01]  /*3570*/  FFMA.FTZ R57, R57, R175.reuse, R172.reuse ;  /* 0x000000af39397223 */ /* 0x180fe200000100ac */
[----:B------:R-:W-:Y:S01]  /*3580*/  FMUL.FTZ R50, R51, UR6 ;  /* 0x0000000633327c20 */ /* 0x000fe20008410000 */
[----:B------:R-:W-:Y:S01]  /*3590*/  ISETP.GE.U32.AND.EX P5, PT, R81, 0x1000000, PT, P1 ;  /* 0x010000005100780c */ /* 0x000fe20003fa6110 */
[----:B------:R-:W-:Y:S01]  /*35a0*/  FFMA.FTZ R140, R140, R175, R172 ;  /* 0x000000af8c8c7223 */ /* 0x000fe200000100ac */
[----:B------:R-:W-:Y:S01]  /*35b0*/  FFMA.FTZ R44, R132, R69, R44 ;  /* 0x00000045842c7223 */ /* 0x000fe2000001002c */
[----:B------:R-:W-:Y:S01]  /*35c0*/  ISETP.GE.U32.AND P1, PT, R74, RZ, PT ;  /* 0x000000ff4a00720c */ /* 0x000fe20003f26070 */
[----:B------:R-:W-:Y:S01]  /*35d0*/  IMAD.U32 R45, R48, 0x10000, RZ ;  /* 0x00010000302d7824 */ /* 0x000fe200078e00ff */
[----:B------:R-:W-:Y:S01]  /*35e0*/  FSEL R51, R47, RZ, P2 ;  /* 0x000000ff2f337208 */ /* 0x000fe20001000000 */
[----:B------:R-:W-:Y:S01]  /*35f0*/  FMUL.FTZ R153, R153, UR6 ;  /* 0x0000000699997c20 */ /* 0x000fe20008410000 */
[-CC-:B------:R-:W-:Y:S01]  /*3600*/  FFMA.FTZ R58, R58, R175.reuse, R172.reuse ;  /* 0x000000af3a3a7223 */ /* 0x180fe200000100ac */
[----:B------:R-:W-:Y:S01]  /*3610*/  LOP3.LUT P2, RZ, R81, 0xff00, RZ, 0xc0, !PT ;  /* 0x0000ff0051ff7812 */ /* 0x000fe2000784c0ff */
[----:B------:R-:W-:Y:S01]  /*3620*/  FADD.FTZ R57, R52, -R57 ;  /* 0x8000003934397221 */ /* 0x000fe20000010000 */
[----:B------:R-:W-:Y:S01]  /*3630*/  SHF.L.U32 R48, R29, 0x10, RZ ;  /* 0x000000101d307819 */ /* 0x000fe200000006ff */
[----:B------:R-:W-:Y:S01]  /*3640*/  FFMA.FTZ R0, R0, R175, R172 ;  /* 0x000000af00007223 */ /* 0x000fe200000100ac */
[----:B------:R-:W-:Y:S01]  /*3650*/  SHF.L.U32 R49, R49, 0x10, RZ ;  /* 0x0000001031317819 */ /* 0x000fe200000006ff */
[----:B------:R-:W-:Y:S01]  /*3660*/  FADD.FTZ R155, R155, -R140 ;  /* 0x8000008c9b9b7221 */ /* 0x000fe20000010000 */
[----:B------:R-:W-:Y:S01]  /*3670*/  ISETP.GE.U32.AND.EX P1, PT, R75, 0x1000000, PT, P1 ;  /* 0x010000004b00780c */ /* 0x000fe20003f26110 */
[----:B------:R-:W-:Y:S01]  /*3680*/  FMUL.FTZ R46, R44, UR6 ;  /* 0x000000062c2e7c20 */ /* 0x000fe20008410000 */
[----:B------:R-:W-:Y:S01]  /*3690*/  LOP3.LUT P4, RZ, R81, 0xff, RZ, 0xc0, !PT ;  /* 0x000000ff51ff7812 */ /* 0x000fe2000788c0ff */
[----:B------:R-:W-:Y:S01]  /*36a0*/  FADD.FTZ R149, R149, -R58 ;  /* 0x8000003a95957221 */ /* 0x000fe20000010000 */
[----:B------:R-:W-:Y:S01]  /*36b0*/  FSEL R54, R50, RZ, P5 ;  /* 0x000000ff32367208 */ /* 0x000fe20002800000 */
[C---:B------:R-:W-:Y:S01]  /*36c0*/  FFMA.FTZ R48, R132.reuse, R57, R48 ;  /* 0x0000003984307223 */ /* 0x040fe20000010030 */
[----:B------:R-:W-:Y:S01]  /*36d0*/  FSEL R53, R153, RZ, P2 ;  /* 0x000000ff99357208 */ /* 0x000fe20001000000 */
[----:B------:R-:W-:Y:S01]  /*36e0*/  FADD.FTZ R55, R55, -R0 ;  /* 0x8000000037377221 */ /* 0x000fe20000010000 */
[C---:B------:R-:W-:Y:S01]  /*36f0*/  LOP3.LUT P6, RZ, R75.reuse, 0xff0000, RZ, 0xc0, !PT ;  /* 0x00ff00004bff7812 */ /* 0x040fe200078cc0ff */
[----:B------:R-:W-:Y:S01]  /*3700*/  FFMA.FTZ R155, R132, R155, R49 ;  /* 0x0000009b849b7223 */ /* 0x000fe20000010031 */
[C---:B------:R-:W-:Y:S01]  /*3710*/  LOP3.LUT P5, RZ, R75.reuse, 0xff, RZ, 0xc0, !PT ;  /* 0x000000ff4bff7812 */ /* 0x040fe200078ac0ff */
        /* <DEDUP_REMOVED lines=9> */
[----:B------:R-:W-:Y:S01]  /*37b0*/  FSEL R46, R46, RZ, P5 ;  /* 0x000000ff2e2e7208 */ /* 0x000fe20002800000 */
[----:B------:R-:W-:Y:S01]  /*37c0*/  FMUL.FTZ R149, R149, UR6 ;  /* 0x0000000695957c20 */ /* 0x000fe20008410000 */
[----:B------:R-:W-:-:S02]  /*37d0*/  FSEL R45, R153, RZ, P2 ;  /* 0x000000ff992d7208 */ /* 0x000fc40001000000 */
[----:B------:R-:W-:Y:S02]  /*37e0*/  LOP3.LUT P6, RZ, R80, 0xff0000, RZ, 0xc0, !PT ;  /* 0x00ff000050ff7812 */ /* 0x000fe400078cc0ff */
[----:B------:R-:W-:Y:S02]  /*37f0*/  LOP3.LUT P2, RZ, R74, 0xff0000, RZ, 0xc0, !PT ;  /* 0x00ff00004aff7812 */ /* 0x000fe4000784c0ff */
[----:B------:R-:W-:Y:S02]  /*3800*/  LOP3.LUT P1, RZ, R80, 0xff000000, RZ, 0xc0, !PT ;  /* 0xff00000050ff7812 */ /* 0x000fe4000782c0ff */
[----:B------:R-:W-:Y:S02]  /*3810*/  F2FP.BF16.F32.PACK_AB R46, R45, R46 ;  /* 0x0000002e2d2e723e */ /* 0x000fe400000010ff */
        /* <DEDUP_REMOVED lines=11> */
[C---:B------:R-:W-:Y:S02]  /*38d0*/  FSEL R44, R48.reuse, RZ, P1 ;  /* 0x000000ff302c7208 */ /* 0x040fe40000800000 */
[----:B------:R-:W-:Y:S02]  /*38e0*/  FSEL R0, R155, RZ, P6 ;  /* 0x000000ff9b007208 */ /* 0x000fe40003000000 */
[C---:B------:R-:W-:Y:S02]  /*38f0*/  FSEL R55, R149.reuse, RZ, P4 ;  /* 0x000000ff95377208 */ /* 0x040fe40002000000 */
        /* <DEDUP_REMOVED lines=8> */
.L_x_1310:
[-CC-:B------:R-:W-:Y:S01]  /*3980*/  FFMA.FTZ R148, R148, R175.reuse, R172.reuse ;  /* 0x000000af94947223 */ /* 0x180fe200000100ac */
[-CC-:B------:R-:W-:Y:S01]  /*3990*/  FFMA.FTZ R69, R69, R175.reuse, R172.reuse ;  /* 0x000000af45457223 */ /* 0x180fe200000100ac */
[----:B------:R-:W-:Y:S01]  /*39a0*/  SHF.L.U32 R51, R51, 0x10, RZ ;  /* 0x0000001033337819 */ /* 0x000fe200000006ff */
[----:B------:R-:W-:Y:S01]  /*39b0*/  FFMA.FTZ R56, R56, R175, R172 ;  /* 0x000000af38387223 */ /* 0x000fe200000100ac */
[----:B------:R-:W-:Y:S01]  /*39c0*/  FADD.FTZ R161, R161, -R148 ;  /* 0x80000094a1a17221 */ /* 0x000fe20000010000 */
[----:B------:R-:W-:Y:S01]  /*39d0*/  FADD.FTZ R69, R54, -R69 ;  /* 0x8000004536457221 */ /* 0x000fe20000010000 */
[----:B-----5:R-:W-:Y:S01]  /*39e0*/  ISETP.GE.U32.AND P1, PT, R80, RZ, PT ;  /* 0x000000ff5000720c */ /* 0x020fe20003f26070 */
[----:B------:R-:W-:Y:S01]  /*39f0*/  FADD.FTZ R145, R145, -R56 ;  /* 0x8000003891917221 */ /* 0x000fe20000010000 */
[----:B------:R-:W-:Y:S01]  /*3a00*/  FFMA.FTZ R54, R132, R161, R51 ;  /* 0x000000a184367223 */ /* 0x000fe20000010033 */
[----:B------:R-:W-:Y:S01]  /*3a10*/  ISETP.GE.U32.AND P2, PT, R74, RZ, PT ;  /* 0x000000ff4a00720c */ /* 0x000fe20003f46070 */
[----:B------:R-:W-:Y:S01]  /*3a20*/  IMAD.U32 R40, R30, 0x10000, RZ ;  /* 0x000100001e287824 */ /* 0x000fe200078e00ff */
[----:B------:R-:W-:Y:S01]  /*3a30*/  SHF.L.U32 R42, R31, 0x10, RZ ;  /* 0x000000101f2a7819 */ /* 0x000fe200000006ff */
[----:B------:R-:W-:Y:S01]  /*3a40*/  FMUL.FTZ R41, R54, UR6 ;  /* 0x0000000636297c20 */ /* 0x000fe20008410000 */
[----:B------:R-:W-:Y:S01]  /*3a50*/  ISETP.GE.U32.AND.EX P1, PT, R81, 0x1000000, PT, P1 ;  /* 0x010000005100780c */ /* 0x000fe20003f26110 */
[----:B------:R-:W-:Y:S01]  /*3a60*/  FFMA.FTZ R153, R153, R175, R172 ;  /* 0x000000af99997223 */ /* 0x000fe200000100ac */
[----:B------:R-:W-:Y:S01]  /*3a70*/  ISETP.GE.U32.AND.EX P2, PT, R75, 0x1000000, PT, P2 ;  /* 0x010000004b00780c */ /* 0x000fe20003f46120 */
[C---:B------:R-:W-:Y:S01]  /*3a80*/  FFMA.FTZ R43, R132.reuse, R145, R42 ;  /* 0x00000091842b7223 */ /* 0x040fe2000001002a */
[C---:B------:R-:W-:Y:S01]  /*3a90*/  FSEL R56, R41.reuse, RZ, P1 ;  /* 0x000000ff29387208 */ /* 0x040fe20000800000 */
[----:B------:R-:W-:Y:S01]  /*3aa0*/  FFMA.FTZ R69, R132, R69, R40 ;  /* 0x0000004584457223 */ /* 0x000fe20000010028 */
[----:B------:R-:W-:Y:S01]  /*3ab0*/  FSEL R148, R41, RZ, P2 ;  /* 0x000000ff29947208 */ /* 0x000fe20001000000 */
[----:B------:R-:W-:Y:S01]  /*3ac0*/  FADD.FTZ R153, R150, -R153 ;  /* 0x8000009996997221 */ /* 0x000fe20000010000 */
[----:B------:R-:W-:Y:S01]  /*3ad0*/  SHF.L.U32 R41, R50, 0x10, RZ ;  /* 0x0000001032297819 */ /* 0x000fe200000006ff */
[----:B------:R-:W-:Y:S01]  /*3ae0*/  FMUL.FTZ R40, R43, UR6 ;  /* 0x000000062b287c20 */ /* 0x000fe20008410000 */
[----:B------:R-:W-:Y:S01]  /*3af0*/  LOP3.LUT P6, RZ, R81, 0xff0000, RZ, 0xc0, !PT ;  /* 0x00ff000051ff7812 */ /* 0x000fe200078cc0ff */
[--C-:B------:R-:W-:Y:S01]  /*3b00*/  FFMA.FTZ R58, R58, R175, R172.reuse ;  /* 0x000000af3a3a7223 */ /* 0x100fe200000100ac */
        /* <DEDUP_REMOVED lines=9> */
[-C--:B------:R-:W-:Y:S01]  /*3ba0*/  FFMA.FTZ R140, R140, R175.reuse, R172 ;  /* 0x000000af8c8c7223 */ /* 0x080fe200000100ac */
[----:B------:R-:W-:Y:S01]  /*3bb0*/  LOP3.LUT P4, RZ, R81, 0xff00, RZ, 0xc0, !PT ;  /* 0x0000ff0051ff7812 */ /* 0x000fe2000788c0ff */
[----:B------:R-:W-:Y:S01]  /*3bc0*/  FADD.FTZ R149, R149, -R58 ;  /* 0x8000003a95957221 */ /* 0x000fe20000010000 */
[----:B------:R-:W-:Y:S01]  /*3bd0*/  FSEL R45, R40, RZ, P5 ;  /* 0x000000ff282d7208 */ /* 0x000fe20002800000 */
[----:B------:R-:W-:Y:S01]  /*3be0*/  FFMA.FTZ R0, R0, R175, R172 ;  /* 0x000000af00007223 */ /* 0x000fe200000100ac */
[----:B------:R-:W-:Y:S01]  /*3bf0*/  FSEL R46, R40, RZ, P6 ;  /* 0x000000ff282e7208 */ /* 0x000fe20003000000 */
[----:B------:R-:W-:Y:S01]  /*3c00*/  FADD.FTZ R57, R52, -R57 ;  /* 0x8000003934397221 */ /* 0x000fe20000010000 */
[----:B------:R-:W-:Y:S01]  /*3c10*/  SHF.L.U32 R41, R48, 0x10, RZ ;  /* 0x0000001030297819 */ /* 0x000fe200000006ff */
[----:B------:R-:W-:Y:S01]  /*3c20*/  FADD.FTZ R155, R155, -R140 ;  /* 0x8000008c9b9b7221 */ /* 0x000fe20000010000 */
[----:B------:R-:W-:Y:S01]  /*3c30*/  SHF.L.U32 R40, R29, 0x10, RZ ;  /* 0x000000101d287819 */ /* 0x000fe200000006ff */
[----:B------:R-:W-:Y:S01]  /*3c40*/  IMAD.U32 R42, R49, 0x10000, RZ ;  /* 0x00010000312a7824 */ /* 0x000fe200078e00ff */
[----:B------:R-:W-:Y:S01]  /*3c50*/  FSEL R50, R47, RZ, P4 ;  /* 0x000000ff2f327208 */ /* 0x000fe20002000000 */
[----:B------:R-:W-:Y:S01]  /*3c60*/  FADD.FTZ R55, R55, -R0 ;  /* 0x8000000037377221 */ /* 0x000fe20000010000 */
[----:B------:R-:W-:Y:S01]  /*3c70*/  LOP3.LUT P4, RZ, R75, 0xff00, RZ, 0xc0, !PT ;  /* 0x0000ff004bff7812 */ /* 0x000fe2000788c0ff */
[----:B------:R-:W-:Y:S01]  /*3c80*/  FFMA.FTZ R149, R132, R149, R41 ;  /* 0x0000009584957223 */ /* 0x000fe20000010029 */
[----:B------:R-:W-:Y:S01]  /*3c90*/  SHF.L.U32 R0, R28, 0x10, RZ ;  /* 0x000000101c007819 */ /* 0x000fe200000006ff */
[C---:B------:R-:W-:Y:S01]  /*3ca0*/  FFMA.FTZ R155, R132.reuse, R155, R42 ;  /* 0x0000009b849b7223 */ /* 0x040fe2000001002a */
[----:B------:R-:W-:Y:S01]  /*3cb0*/  FFMA.FTZ R40, R132, R57, R40 ;  /* 0x0000003984287223 */ /* 0x000fe20000010028 */
[----:B------:R-:W-:-:S02]  /*3cc0*/  FSEL R41, R47, RZ, P4 ;  /* 0x000000ff2f297208 */ /* 0x000fc40002000000 */
[----:B------:R-:W-:Y:S01]  /*3cd0*/  F2FP.BF16.F32.PACK_AB R42, R44, R69 ;  /* 0x000000452c2a723e */ /* 0x000fe200000010ff */
[----:B------:R-:W-:Y:S01]  /*3ce0*/  FMUL.FTZ R44, R40, UR6 ;  /* 0x00000006282c7c20 */ /* 0x000fe20008410000 */
[----:B------:R-:W-:Y:S01]  /*3cf0*/  F2FP.BF16.F32.PACK_AB R46, R41, R46 ;  /* 0x0000002e292e723e */ /* 0x000fe200000010ff */
[----:B------:R-:W-:Y:S01]  /*3d00*/  FFMA.FTZ R0, R132, R55, R0 ;  /* 0x0000003784007223 */ /* 0x000fe20000010000 */
[----:B------:R-:W-:Y:S02]  /*3d10*/  LOP3.LUT P1, RZ, R80, 0xff0000, RZ, 0xc0, !PT ;  /* 0x00ff000050ff7812 */ /* 0x000fe4000782c0ff */
[----:B------:R-:W-:Y:S02]  /*3d20*/  LOP3.LUT P4, RZ, R74, 0xff0000, RZ, 0xc0, !PT ;  /* 0x00ff00004aff7812 */ /* 0x000fe4000788c0ff */
[C---:B------:R-:W-:Y:S01]  /*3d30*/  F2FP.BF16.F32.PACK_AB R41, R155.reuse, R40 ;  /* 0x000000289b29723e */ /* 0x040fe200000010ff */
[----:B------:R-:W-:Y:S01]  /*3d40*/  FMUL.FTZ R155, R155, UR6 ;  /* 0x000000069b9b7c20 */ /* 0x000fe20008410000 */
[----:B------:R-:W-:-:S02]  /*3d50*/  LOP3.LUT P2, RZ, R80, 0xff000000, RZ, 0xc0, !PT ;  /* 0xff00000050ff7812 */ /* 0x000fc4000784c0ff */
[----:B------:R-:W-:Y:S02]  /*3d60*/  F2FP.BF16.F32.PACK_AB R50, R50, R45 ;  /* 0x0000002d3232723e */ /* 0x000fe400000010ff */
[C---:B------:R-:W-:Y:S02]  /*3d70*/  FSEL R49, R44.reuse, RZ, P1 ;  /* 0x000000ff2c317208 */ /* 0x040fe40000800000 */
[----:B------:R-:W-:Y:S01]  /*3d80*/  FSEL R45, R44, RZ, P4 ;  /* 0x000000ff2c2d7208 */ /* 0x000fe20002000000 */
[C---:B------:R-:W-:Y:S01]  /*3d90*/  FMUL.FTZ R44, R149.reuse, UR6 ;  /* 0x00000006952c7c20 */ /* 0x040fe20008410000 */
[----:B------:R-:W-:Y:S01]  /*3da0*/  F2FP.BF16.F32.PACK_AB R40, R149, R0 ;  /* 0x000000009528723e */ /* 0x000fe200000010ff */
[----:B------:R-:W-:Y:S01]  /*3db0*/  FMUL.FTZ R0, R0, UR6 ;  /* 0x0000000600007c20 */ /* 0x000fe20008410000 */
[----:B------:R-:W-:Y:S02]  /*3dc0*/  LOP3.LUT P5, RZ, R80, 0xff00, RZ, 0xc0, !PT ;  /* 0x0000ff0050ff7812 */ /* 0x000fe400078ac0ff */
[----:B------:R-:W-:-:S02]  /*3dd0*/  LOP3.LUT P4, RZ, R74, 0xff00, RZ, 0xc0, !PT ;  /* 0x0000ff004aff7812 */ /* 0x000fc4000788c0ff */
        /* <DEDUP_REMOVED lines=8> */
[----:B------:R-:W-:Y:S02]  /*3e60*/  FSEL R54, R155, RZ, P1 ;  /* 0x000000ff9b367208 */ /* 0x000fe40000800000 */
[C---:B------:R-:W-:Y:S02]  /*3e70*/  FSEL R44, R0.reuse, RZ, P2 ;  /* 0x000000ff002c7208 */ /* 0x040fe40001000000 */
[----:B------:R-:W-:Y:S02]  /*3e80*/  FSEL R48, R0, RZ, P6 ;  /* 0x000000ff00307208 */ /* 0x000fe40003000000 */
[----:B------:R-:W-:-:S02]  /*3e90*/  F2FP.BF16.F32.PACK_AB R51, R56, R51 ;  /* 0x000000333833723e */ /* 0x000fc400000010ff */
[----:B------:R-:W-:Y:S02]  /*3ea0*/  F2FP.BF16.F32.PACK_AB R45, R54, R45 ;  /* 0x0000002d362d723e */ /* 0x000fe400000010ff */
[----:B------:R-:W-:Y:S02]  /*3eb0*/  F2FP.BF16.F32.PACK_AB R49, R52, R49 ;  /* 0x000000313431723e */ /* 0x000fe400000010ff */
[----:B------:R-:W-:Y:S02]  /*3ec0*/  F2FP.BF16.F32.PACK_AB R44, R55, R44 ;  /* 0x0000002c372c723e */ /* 0x000fe400000010ff */
[----:B------:R-:W-:-:S07]  /*3ed0*/  F2FP.BF16.F32.PACK_AB R48, R53, R48 ;  /* 0x000000303530723e */ /* 0x000fce00000010ff */
.L_x_1306:
        /* <DEDUP_REMOVED lines=17> */
[-C--:B------:R-:W-:Y:S01]  /*3ff0*/  FFMA.FTZ R142, R142, R175.reuse, R172 ;  /* 0x000000af8e8e7223 */ /* 0x080fe200000100ac */
[C---:B-1----:R-:W-:Y:S01]  /*4000*/  IMAD.U32 R41, R39.reuse, 0x10000, RZ ;  /* 0x0001000027297824 */ /* 0x042fe200078e00ff */
[----:B------:R-:W-:Y:S01]  /*4010*/  PRMT R0, R39, 0x7632, R0 ;  /* 0x0000763227007816 */ /* 0x000fe20000000000 */
[-C--:B------:R-:W-:Y:S01]  /*4020*/  FFMA.FTZ R162, R162, R175.reuse, R172 ;  /* 0x000000afa2a27223 */ /* 0x080fe200000100ac */
[----:B------:R-:W-:Y:S01]  /*4030*/  FADD.FTZ R157, R157, -R142 ;  /* 0x8000008e9d9d7221 */ /* 0x000fe20000010000 */
[----:B------:R-:W-:Y:S01]  /*4040*/  FFMA.FTZ R138, R138, R175, R172 ;  /* 0x000000af8a8a7223 */ /* 0x000fe200000100ac */
[----:B------:R-:W-:Y:S01]  /*4050*/  SHF.L.U32 R42, R38, 0x10, RZ ;  /* 0x00000010262a7819 */ /* 0x000fe200000006ff */
[----:B------:R-:W-:Y:S01]  /*4060*/  FADD.FTZ R163, R163, -R162 ;  /* 0x800000a2a3a37221 */ /* 0x000fe20000010000 */
[----:B------:R-:W-:Y:S01]  /*4070*/  FFMA.FTZ R43, R132, R157, R41 ;  /* 0x0000009d842b7223 */ /* 0x000fe20000010029 */
[----:B------:R-:W-:Y:S01]  /*4080*/  SHF.L.U32 R41, R0, 0x10, RZ ;  /* 0x0000001000297819 */ /* 0x000fe200000006ff */
[----:B------:R-:W-:Y:S01]  /*4090*/  FADD.FTZ R147, R147, -R138 ;  /* 0x8000008a93937221 */ /* 0x000fe20000010000 */
[----:B------:R-:W-:Y:S01]  /*40a0*/  PRMT R0, R37, 0x7632, R0 ;  /* 0x0000763225007816 */ /* 0x000fe20000000000 */
[----:B------:R-:W-:Y:S01]  /*40b0*/  FFMA.FTZ R169, R169, R175, R172 ;  /* 0x000000afa9a97223 */ /* 0x000fe200000100ac */
[----:B------:R-:W-:Y:S01]  /*40c0*/  ISETP.GE.U32.AND P2, PT, R78, RZ, PT ;  /* 0x000000ff4e00720c */ /* 0x000fe20003f46070 */
[----:B------:R-:W-:Y:S01]  /*40d0*/  FFMA.FTZ R54, R132, R163, R41 ;  /* 0x000000a384367223 */ /* 0x000fe20000010029 */
[----:B------:R-:W-:Y:S01]  /*40e0*/  FMUL.FTZ R41, R43, UR6 ;  /* 0x000000062b297c20 */ /* 0x000fe20008410000 */
[----:B------:R-:W-:Y:S01]  /*40f0*/  PRMT R40, R38, 0x7632, R40 ;  /* 0x0000763226287816 */ /* 0x000fe20000000028 */
[----:B------:R-:W-:Y:S01]  /*4100*/  FFMA.FTZ R147, R132, R147, R42 ;  /* 0x0000009384937223 */ /* 0x000fe2000001002a */
[----:B------:R-:W-:Y:S01]  /*4110*/  SHF.L.U32 R0, R0, 0x10, RZ ;  /* 0x0000001000007819 */ /* 0x000fe200000006ff */
[----:B------:R-:W-:Y:S01]  /*4120*/  FFMA.FTZ R165, R165, R175, R172 ;  /* 0x000000afa5a57223 */ /* 0x000fe200000100ac */
[----:B------:R-:W-:Y:S01]  /*4130*/  LOP3.LUT P5, RZ, R79, 0xff0000, RZ, 0xc0, !PT ;  /* 0x00ff00004fff7812 */ /* 0x000fe200078ac0ff */
[----:B------:R-:W-:Y:S01]  /*4140*/  FADD.FTZ R169, R154, -R169 ;  /* 0x800000a99aa97221 */ /* 0x000fe20000010000 */
[----:B------:R-:W-:Y:S01]  /*4150*/  FMUL.FTZ R42, R54, UR6 ;  /* 0x00000006362a7c20 */ /* 0x000fe20008410000 */
[----:B------:R-:W-:Y:S01]  /*4160*/  LOP3.LUT P6, RZ, R73, 0xff0000, RZ, 0xc0, !PT ;  /* 0x00ff000049ff7812 */ /* 0x000fe200078cc0ff */
[----:B------:R-:W-:Y:S01]  /*4170*/  FADD.FTZ R165, R158, -R165 ;  /* 0x800000a59ea57221 */ /* 0x000fe20000010000 */
[----:B------:R-:W-:Y:S01]  /*4180*/  ISETP.GE.U32.AND.EX P2, PT, R79, 0x1000000, PT, P2 ;  /* 0x010000004f00780c */ /* 0x000fe20003f46120 */
[----:B------:R-:W-:Y:S01]  /*4190*/  IMAD.U32 R44, R40, 0x10000, RZ ;  /* 0x00010000282c7824 */ /* 0x000fe200078e00ff */
[C---:B------:R-:W-:Y:S01]  /*41a0*/  FSEL R51, R41.reuse, RZ, P5 ;  /* 0x000000ff29337208 */ /* 0x040fe20002800000 */
[----:B------:R-:W-:Y:S01]  /*41b0*/  FFMA.FTZ R169, R132, R169, R0 ;  /* 0x000000a984a97223 */ /* 0x000fe20000010000 */
[----:B------:R-:W-:Y:S01]  /*41c0*/  ISETP.GE.U32.AND P5, PT, R72, RZ, PT ;  /* 0x000000ff4800720c */ /* 0x000fe20003fa6070 */
[----:B------:R-:W-:Y:S01]  /*41d0*/  FFMA.FTZ R136, R136, R175, R172 ;  /* 0x000000af88887223 */ /* 0x000fe200000100ac */
[----:B------:R-:W-:Y:S01]  /*41e0*/  FSEL R47, R41, RZ, P6 ;  /* 0x000000ff292f7208 */ /* 0x000fe20003000000 */
[----:B------:R-:W-:Y:S01]  /*41f0*/  FMUL.FTZ R0, R147, UR6 ;  /* 0x0000000693007c20 */ /* 0x000fe20008410000 */
[----:B------:R-:W-:Y:S01]  /*4200*/  FSEL R56, R42, RZ, P2 ;  /* 0x000000ff2a387208 */ /* 0x000fe20001000000 */
[----:B------:R-:W-:Y:S01]  /*4210*/  FFMA.FTZ R44, R132, R165, R44 ;  /* 0x000000a5842c7223 */ /* 0x000fe2000001002c */
[----:B------:R-:W-:Y:S01]  /*4220*/  LOP3.LUT P6, RZ, R79, 0xff, RZ, 0xc0, !PT ;  /* 0x000000ff4fff7812 */ /* 0x000fe200078cc0ff */
[----:B------:R-:W-:Y:S01]  /*4230*/  FADD.FTZ R143, R143, -R136 ;  /* 0x800000888f8f7221 */ /* 0x000fe20000010000 */
[----:B------:R-:W-:Y:S01]  /*4240*/  LOP3.LUT P2, RZ, R73, 0xff, RZ, 0xc0, !PT ;  /* 0x000000ff49ff7812 */ /* 0x000fe2000784c0ff */
[-CC-:B------:R-:W-:Y:S01]  /*4250*/  FFMA.FTZ R167, R167, R175.reuse, R172.reuse ;  /* 0x000000afa7a77223 */ /* 0x180fe200000100ac */
[----:B------:R-:W-:Y:S01]  /*4260*/  SHF.L.U32 R40, R37, 0x10, RZ ;  /* 0x0000001025287819 */ /* 0x000fe200000006ff */
[----:B------:R-:W-:Y:S01]  /*4270*/  FMUL.FTZ R41, R44, UR6 ;  /* 0x000000062c297c20 */ /* 0x000fe20008410000 */
[----:B------:R-:W-:Y:S01]  /*4280*/  ISETP.GE.U32.AND.EX P5, PT, R73, 0x1000000, PT, P5 ;  /* 0x010000004900780c */ /* 0x000fe20003fa6150 */
[----:B------:R-:W-:Y:S01]  /*4290*/  FFMA.FTZ R67, R67, R175, R172 ;  /* 0x000000af43437223 */ /* 0x000fe200000100ac */
[----:B------:R-:W-:Y:S01]  /*42a0*/  FSEL R50, R0, RZ, P6 ;  /* 0x000000ff00327208 */ /* 0x000fe20003000000 */
        /* <DEDUP_REMOVED lines=8> */
[----:B------:R-:W-:Y:S01]  /*4330*/  FADD.FTZ R67, R134, -R67 ;  /* 0x8000004386437221 */ /* 0x000fe20000010000 */
[----:B------:R-:W-:-:S02]  /*4340*/  LOP3.LUT P6, RZ, R73, 0xff00, RZ, 0xc0, !PT ;  /* 0x0000ff0049ff7812 */ /* 0x000fc400078cc0ff */
[----:B------:R-:W-:Y:S02]  /*4350*/  SHF.L.U32 R0, R0, 0x10, RZ ;  /* 0x0000001000007819 */ /* 0x000fe400000006ff */
[C---:B------:R-:W-:Y:S02]  /*4360*/  FSEL R57, R41.reuse, RZ, P5 ;  /* 0x000000ff29397208 */ /* 0x040fe40002800000 */
[----:B------:R-:W-:Y:S01]  /*4370*/  LOP3.LUT P2, RZ, R78, 0xff0000, RZ, 0xc0, !PT ;  /* 0x00ff00004eff7812 */ /* 0x000fe2000784c0ff */
[----:B------:R-:W-:Y:S01]  /*4380*/  FFMA.FTZ R0, R132, R167, R0 ;  /* 0x000000a784007223 */ /* 0x000fe20000010000 */
[----:B------:R-:W-:Y:S02]  /*4390*/  LOP3.LUT P5, RZ, R72, 0xff0000, RZ, 0xc0, !PT ;  /* 0x00ff000048ff7812 */ /* 0x000fe400078ac0ff */
[----:B------:R-:W-:Y:S01]  /*43a0*/  FSEL R59, R41, RZ, P6 ;  /* 0x000000ff293b7208 */ /* 0x000fe20003000000 */
[----:B------:R-:W-:Y:S01]  /*43b0*/  IMAD.U32 R41, R36, 0x10000, RZ ;  /* 0x0001000024297824 */ /* 0x000fe200078e00ff */
[----:B------:R-:W-:-:S02]  /*43c0*/  LOP3.LUT P6, RZ, R78, 0xff000000, RZ, 0xc0, !PT ;  /* 0xff0000004eff7812 */ /* 0x000fc400078cc0ff */
[----:B------:R-:W-:Y:S01]  /*43d0*/  FSEL R49, R42, RZ, P2 ;  /* 0x000000ff2a317208 */ /* 0x000fe20001000000 */
[----:B------:R-:W-:Y:S01]  /*43e0*/  FFMA.FTZ R67, R132, R67, R41 ;  /* 0x0000004384437223 */ /* 0x000fe20000010029 */
[----:B------:R-:W-:Y:S02]  /*43f0*/  FSEL R45, R42, RZ, P5 ;  /* 0x000000ff2a2d7208 */ /* 0x000fe40002800000 */
[----:B------:R-:W-:Y:S02]  /*4400*/  F2FP.BF16.F32.PACK_AB R43, R54, R43 ;  /* 0x0000002b362b723e */ /* 0x000fe400000010ff */
[----:B------:R-:W-:Y:S01]  /*4410*/  F2FP.BF16.F32.PACK_AB R42, R44, R147 ;  /* 0x000000932c2a723e */ /* 0x000fe200000010ff */
[----:B------:R-:W-:Y:S01]  /*4420*/  FMUL.FTZ R44, R0, UR6 ;  /* 0x00000006002c7c20 */ /* 0x000fe20008410000 */
[----:B------:R-:W-:Y:S02]  /*4430*/  FSEL R54, R46, RZ, P6 ;  /* 0x000000ff2e367208 */ /* 0x000fe40003000000 */
[----:B------:R-:W-:-:S02]  /*4440*/  LOP3.LUT P6, RZ, R72, 0xff000000, RZ, 0xc0, !PT ;  /* 0xff00000048ff7812 */ /* 0x000fc400078cc0ff */
[----:B------:R-:W-:Y:S02]  /*4450*/  LOP3.LUT P2, RZ, R78, 0xff00, RZ, 0xc0, !PT ;  /* 0x0000ff004eff7812 */ /* 0x000fe4000784c0ff */
[----:B------:R-:W-:Y:S02]  /*4460*/  F2FP.BF16.F32.PACK_AB R41, R169, R40 ;  /* 0x00000028a929723e */ /* 0x000fe400000010ff */
[----:B------:R-:W-:Y:S02]  /*4470*/  F2FP.BF16.F32.PACK_AB R51, R56, R51 ;  /* 0x000000333833723e */ /* 0x000fe400000010ff */
[----:B------:R-:W-:Y:S02]  /*4480*/  FSEL R56, R46, RZ, P6 ;  /* 0x000000ff2e387208 */ /* 0x000fe40003000000 */
[----:B------:R-:W-:Y:S01]  /*4490*/  F2FP.BF16.F32.PACK_AB R40, R0, R67 ;  /* 0x000000430028723e */ /* 0x000fe200000010ff */
        /* <DEDUP_REMOVED lines=16> */
.L_x_1313:
[-CC-:B------:R-:W-:Y:S01]  /*45a0*/  FFMA.FTZ R142, R142, R175.reuse, R172.reuse ;  /* 0x000000af8e8e7223 */ /* 0x180fe200000100ac */
[C---:B-1----:R-:W-:Y:S01]  /*45b0*/  SHF.L.U32 R45, R39.reuse, 0x10, RZ ;  /* 0x00000010272d7819 */ /* 0x042fe200000006ff */
[-C--:B------:R-:W-:Y:S01]  /*45c0*/  FFMA.FTZ R162, R162, R175.reuse, R172 ;  /* 0x000000afa2a27223 */ /* 0x080fe200000100ac */
[----:B------:R-:W-:Y:S01]  /*45d0*/  PRMT R0, R39, 0x7632, R0 ;  /* 0x0000763227007816 */ /* 0x000fe20000000000 */
[----:B------:R-:W-:Y:S01]  /*45e0*/  FADD.FTZ R157, R157, -R142 ;  /* 0x8000008e9d9d7221 */ /* 0x000fe20000010000 */
[-CC-:B------:R-:W-:Y:S01]  /*45f0*/  FFMA.FTZ R169, R169, R175.reuse, R172.reuse ;  /* 0x000000afa9a97223 */ /* 0x180fe200000100ac */
[----:B------:R-:W-:Y:S01]  /*4600*/  FFMA.FTZ R138, R138, R175, R172 ;  /* 0x000000af8a8a7223 */ /* 0x000fe200000100ac */
[----:B------:R-:W-:Y:S01]  /*4610*/  FADD.FTZ R163, R163, -R162 ;  /* 0x800000a2a3a37221 */ /* 0x000fe20000010000 */
[----:B------:R-:W-:Y:S01]  /*4620*/  FFMA.FTZ R45, R132, R157, R45 ;  /* 0x0000009d842d7223 */ /* 0x000fe2000001002d */
[----:B------:R-:W-:Y:S01]  /*4630*/  IMAD.U32 R47, R0, 0x10000, RZ ;  /* 0x00010000002f7824 */ /* 0x000fe200078e00ff */
[----:B------:R-:W-:Y:S01]  /*4640*/  PRMT R0, R37, 0x7632, R0 ;  /* 0x0000763225007816 */ /* 0x000fe20000000000 */
[----:B------:R-:W-:Y:S01]  /*4650*/  FADD.FTZ R169, R154, -R169 ;  /* 0x800000a99aa97221 */ /* 0x000fe20000010000 */
[----:B------:R-:W-:Y:S01]  /*4660*/  FMUL.FTZ R45, R45, UR6 ;  /* 0x000000062d2d7c20 */ /* 0x000fe20008410000 */
[----:B------:R-:W-:Y:S01]  /*4670*/  LOP3.LUT P5, RZ, R79, 0xff0000, RZ, 0xc0, !PT ;  /* 0x00ff00004fff7812 */ /* 0x000fe200078ac0ff */
[----:B------:R-:W-:Y:S01]  /*4680*/  FADD.FTZ R147, R147, -R138 ;  /* 0x8000008a93937221 */ /* 0x000fe20000010000 */
[----:B------:R-:W-:Y:S01]  /*4690*/  SHF.L.U32 R0, R0, 0x10, RZ ;  /* 0x0000001000007819 */ /* 0x000fe200000006ff */
[----:B------:R-:W-:Y:S01]  /*46a0*/  FFMA.FTZ R47, R132, R163, R47 ;  /* 0x000000a3842f7223 */ /* 0x000fe2000001002f */
[C---:B------:R-:W-:Y:S01]  /*46b0*/  SHF.L.U32 R46, R38.reuse, 0x10, RZ ;  /* 0x00000010262e7819 */ /* 0x040fe200000006ff */
[----:B------:R-:W-:Y:S01]  /*46c0*/  FFMA.FTZ R165, R165, R175, R172 ;  /* 0x000000afa5a57223 */ /* 0x000fe200000100ac */
[----:B------:R-:W-:Y:S01]  /*46d0*/  PRMT R44, R38, 0x7632, R44 ;  /* 0x00007632262c7816 */ /* 0x000fe2000000002c */
[C---:B------:R-:W-:Y:S01]  /*46e0*/  FFMA.FTZ R169, R132.reuse, R169, R0 ;  /* 0x000000a984a97223 */ /* 0x040fe20000010000 */
[----:B------:R-:W-:Y:S01]  /*46f0*/  FSEL R51, R45, RZ, P5 ;  /* 0x000000ff2d337208 */ /* 0x000fe20002800000 */
[----:B------:R-:W-:Y:S01]  /*4700*/  FFMA.FTZ R46, R132, R147, R46 ;  /* 0x00000093842e7223 */ /* 0x000fe2000001002e */
[----:B------:R-:W-:Y:S01]  /*4710*/  ISETP.GE.U32.AND P2, PT, R78, RZ, PT ;  /* 0x000000ff4e00720c */ /* 0x000fe20003f46070 */
[----:B------:R-:W-:Y:S01]  /*4720*/  FMUL.FTZ R0, R47, UR6 ;  /* 0x000000062f007c20 */ /* 0x000fe20008410000 */
[----:B------:R-:W-:Y:S01]  /*4730*/  ISETP.GE.U32.AND P5, PT, R72, RZ, PT ;  /* 0x000000ff4800720c */ /* 0x000fe20003fa6070 */
[----:B------:R-:W-:Y:S01]  /*4740*/  FADD.FTZ R165, R158, -R165 ;  /* 0x800000a59ea57221 */ /* 0x000fe20000010000 */
[----:B------:R-:W-:Y:S01]  /*4750*/  SHF.L.U32 R48, R44, 0x10, RZ ;  /* 0x000000102c307819 */ /* 0x000fe200000006ff */
[----:B------:R-:W-:Y:S01]  /*4760*/  FFMA.FTZ R136, R136, R175, R172 ;  /* 0x000000af88887223 */ /* 0x000fe200000100ac */
[----:B------:R-:W-:Y:S01]  /*4770*/  LOP3.LUT P6, RZ, R73, 0xff0000, RZ, 0xc0, !PT ;  /* 0x00ff000049ff7812 */ /* 0x000fe200078cc0ff */
[----:B------:R-:W-:Y:S01]  /*4780*/  FMUL.FTZ R46, R46, UR6 ;  /* 0x000000062e2e7c20 */ /* 0x000fe20008410000 */
[----:B------:R-:W-:Y:S01]  /*4790*/  ISETP.GE.U32.AND.EX P2, PT, R79, 0x1000000, PT, P2 ;  /* 0x010000004f00780c */ /* 0x000fe20003f46120 */
[----:B------:R-:W-:Y:S01]  /*47a0*/  FFMA.FTZ R48, R132, R165, R48 ;  /* 0x000000a584307223 */ /* 0x000fe20000010030 */
[----:B------:R-:W-:Y:S01]  /*47b0*/  ISETP.GE.U32.AND.EX P5, PT, R73, 0x1000000, PT, P5 ;  /* 0x010000004900780c */ /* 0x000fe20003fa6150 */
[----:B------:R-:W-:Y:S01]  /*47c0*/  FADD.FTZ R143, R143, -R136 ;  /* 0x800000888f8f7221 */ /* 0x000fe20000010000 */
[----:B------:R-:W-:Y:S01]  /*47d0*/  FSEL R47, R45, RZ, P6 ;  /* 0x000000ff2d2f7208 */ /* 0x000fe20003000000 */
[----:B------:R-:W-:Y:S01]  /*47e0*/  IMAD.U32 R44, R37, 0x10000, RZ ;  /* 0x00010000252c7824 */ /* 0x000fe200078e00ff */
[----:B------:R-:W-:Y:S01]  /*47f0*/  LOP3.LUT P6, RZ, R79, 0xff, RZ, 0xc0, !PT ;  /* 0x000000ff4fff7812 */ /* 0x000fe200078cc0ff */
[----:B------:R-:W-:Y:S01]  /*4800*/  FFMA.FTZ R167, R167, R175, R172 ;  /* 0x000000afa7a77223 */ /* 0x000fe200000100ac */
[----:B------:R-:W-:Y:S01]  /*4810*/  FSEL R58, R0, RZ, P2 ;  /* 0x000000ff003a7208 */ /* 0x000fe20001000000 */
[----:B------:R-:W-:Y:S01]  /*4820*/  FMUL.FTZ R48, R48, UR6 ;  /* 0x0000000630307c20 */ /* 0x000fe20008410000 */
[----:B------:R-:W-:Y:S01]  /*4830*/  FSEL R80, R0, RZ, P5 ;  /* 0x000000ff00507208 */ /* 0x000fe20002800000 */
[----:B------:R-:W-:Y:S01]  /*4840*/  FFMA.FTZ R44, R132, R143, R44 ;  /* 0x0000008f842c7223 */ /* 0x000fe2000001002c */
[----:B------:R-:W-:Y:S01]  /*4850*/  PRMT R0, R36, 0x7632, R0 ;  /* 0x0000763224007816 */ /* 0x000fe20000000000 */
[----:B------:R-:W-:Y:S01]  /*4860*/  FADD.FTZ R167, R152, -R167 ;  /* 0x800000a798a77221 */ /* 0x000fe20000010000 */
[----:B------:R-:W-:Y:S01]  /*4870*/  FSEL R50, R46, RZ, P6 ;  /* 0x000000ff2e327208 */ /* 0x000fe20003000000 */
[----:B------:R-:W-:Y:S01]  /*4880*/  FFMA.FTZ R67, R67, R175, R172 ;  /* 0x000000af43437223 */ /* 0x000fe200000100ac */
[C---:B------:R-:W-:Y:S01]  /*4890*/  LOP3.LUT P2, RZ, R73.reuse, 0xff, RZ, 0xc0, !PT ;  /* 0x000000ff49ff7812 */ /* 0x040fe2000784c0ff */
[----:B------:R-:W-:Y:S01]  /*48a0*/  FMUL.FTZ R44, R44, UR6 ;  /* 0x000000062c2c7c20 */ /* 0x000fe20008410000 */
[----:B------:R-:W-:Y:S01]  /*48b0*/  LOP3.LUT P6, RZ, R73, 0xff00, RZ, 0xc0, !PT ;  /* 0x0000ff0049ff7812 */ /* 0x000fe200078cc0ff */
[----:B------:R-:W-:Y:S01]  /*48c0*/  FMUL.FTZ R169, R169, UR6 ;  /* 0x00000006a9a97c20 */ /* 0x000fe20008410000 */
[----:B------:R-:W-:Y:S01]  /*48d0*/  SHF.L.U32 R0, R0, 0x10, RZ ;  /* 0x0000001000007819 */ /* 0x000fe200000006ff */
[----:B------:R-:W-:Y:S01]  /*48e0*/  FADD.FTZ R67, R134, -R67 ;  /* 0x8000004386437221 */ /* 0x000fe20000010000 */
[----:B------:R-:W-:-:S02]  /*48f0*/  FSEL R46, R46, RZ, P2 ;  /* 0x000000ff2e2e7208 */ /* 0x000fc40001000000 */
[----:B------:R-:W-:Y:S01]  /*4900*/  FSEL R59, R48, RZ, P6 ;  /* 0x000000ff303b7208 */ /* 0x000fe20003000000 */
[----:B------:R-:W-:Y:S01]  /*4910*/  FFMA.FTZ R0, R132, R167, R0 ;  /* 0x000000a784007223 */ /* 0x000fe20000010000 */
[----:B------:R-:W-:Y:S02]  /*4920*/  LOP3.LUT P5, RZ, R79, 0xff00, RZ, 0xc0, !PT ;  /* 0x0000ff004fff7812 */ /* 0x000fe400078ac0ff */
[----:B------:R-:W-:Y:S01]  /*4930*/  LOP3.LUT P2, RZ, R78, 0xff0000, RZ, 0xc0, !PT ;  /* 0x00ff00004eff7812 */ /* 0x000fe2000784c0ff */
[----:B------:R-:W-:Y:S01]  /*4940*/  FMUL.FTZ R0, R0, UR6 ;  /* 0x0000000600007c20 */ /* 0x000fe20008410000 */
[----:B------:R-:W-:Y:S02]  /*4950*/  LOP3.LUT P6, RZ, R78, 0xff000000, RZ, 0xc0, !PT ;  /* 0xff0000004eff7812 */ /* 0x000fe400078cc0ff */
[----:B------:R-:W-:Y:S02]  /*4960*/  SHF.L.U32 R45, R36, 0x10, RZ ;  /* 0x00000010242d7819 */ /* 0x000fe400000006ff */
[----:B------:R-:W-:-:S02]  /*4970*/  FSEL R57, R48, RZ, P5 ;  /* 0x000000ff30397208 */ /* 0x000fc40002800000 */
[----:B------:R-:W-:Y:S01]  /*4980*/  FSEL R49, R44, RZ, P2 ;  /* 0x000000ff2c317208 */ /* 0x000fe20001000000 */
[----:B------:R-:W-:Y:S01]  /*4990*/  FFMA.FTZ R45, R132, R67, R45 ;  /* 0x00000043842d7223 */ /* 0x000fe2000001002d */
[----:B------:R-:W-:Y:S02]  /*49a0*/  FSEL R56, R169, RZ, P6 ;  /* 0x000000ffa9387208 */ /* 0x000fe40003000000 */
[----:B------:R-:W-:Y:S01]  /*49b0*/  LOP3.LUT P5, RZ, R72, 0xff0000, RZ, 0xc0, !PT ;  /* 0x00ff000048ff7812 */ /* 0x000fe200078ac0ff */
[----:B------:R-:W-:Y:S01]  /*49c0*/  FMUL.FTZ R45, R45, UR6 ;  /* 0x000000062d2d7c20 */ /* 0x000fe20008410000 */
        /* <DEDUP_REMOVED lines=17> */
[----:B------:R-:W-:Y:S02]  /*4ae0*/  F2FP.BF16.F32.PACK_AB R44, R57, R44 ;  /* 0x0000002c392c723e */ /* 0x000fe400000010ff */
[----:B------:R-:W-:Y:S01]  /*4af0*/  F2FP.BF16.F32.PACK_AB R48, R55, R48 ;  /* 0x000000303730723e */ /* 0x000fe200000010ff */
[----:B------:R-:W-:Y:S06]  /*4b00*/  BRA `(.L_x_1314) ;  /* 0x0000001800607947 */ /* 0x000fec0003800000 */
.L_x_1312:
[----:B------:R-:W-:Y:S05]  /*4b10*/  @!P1 BRA `(.L_x_1315) ;  /* 0x00000004003c9947 */ /* 0x000fea0003800000 */
[-CC-:B------:R-:W-:Y:S01]  /*4b20*/  FFMA.FTZ R142, R142, R175.reuse, R172.reuse ;  /* 0x000000af8e8e7223 */ /* 0x180fe200000100ac */
[-CC-:B------:R-:W-:Y:S01]  /*4b30*/  FFMA.FTZ R162, R162, R175.reuse, R172.reuse ;  /* 0x000000afa2a27223 */ /* 0x180fe200000100ac */
[----:B------:R-:W-:Y:S01]  /*4b40*/  LOP3.LUT P5, RZ, R79, 0xff0000, RZ, 0xc0, !PT ;  /* 0x00ff00004fff7812 */ /* 0x000fe200078ac0ff */
[-C--:B------:R-:W-:Y:S01]  /*4b50*/  FFMA.FTZ R138, R138, R175.reuse, R172 ;  /* 0x000000af8a8a7223 */ /* 0x080fe200000100ac */
[----:B-1----:R-:W-:Y:S01]  /*4b60*/  FADD.FTZ R43, R157, -R142 ;  /* 0x8000008e9d2b7221 */ /* 0x002fe20000010000 */
[----:B------:R-:W-:Y:S01]  /*4b70*/  FADD.FTZ R163, R163, -R162 ;  /* 0x800000a2a3a37221 */ /* 0x000fe20000010000 */
[----:B------:R-:W-:Y:S01]  /*4b80*/  FFMA.FTZ R165, R165, R175, R172 ;  /* 0x000000afa5a57223 */ /* 0x000fe200000100ac */
[----:B------:R-:W-:Y:S01]  /*4b90*/  FADD.FTZ R147, R147, -R138 ;  /* 0x8000008a93937221 */ /* 0x000fe20000010000 */
[C---:B------:R-:W-:Y:S01]  /*4ba0*/  FMUL.FTZ R43, R132.reuse, R43 ;  /* 0x0000002b842b7220 */ /* 0x040fe20000410000 */
[----:B------:R-:W-:Y:S01]  /*4bb0*/  FMUL.FTZ R44, R132, R163 ;  /* 0x000000a3842c7220 */ /* 0x000fe20000410000 */
[----:B------:R-:W-:Y:S01]  /*4bc0*/  ISETP.GE.U32.AND P2, PT, R78, RZ, PT ;  /* 0x000000ff4e00720c */ /* 0x000fe20003f46070 */
[----:B------:R-:W-:Y:S01]  /*4bd0*/  FADD.FTZ R45, R158, -R165 ;  /* 0x800000a59e2d7221 */ /* 0x000fe20000010000 */
[----:B------:R-:W-:Y:S01]  /*4be0*/  FMUL.FTZ R0, R43, UR6 ;  /* 0x000000062b007c20 */ /* 0x000fe20008410000 */
[----:B------:R-:W-:Y:S01]  /*4bf0*/  FFMA.FTZ R136, R136, R175, R172 ;  /* 0x000000af88887223 */ /* 0x000fe200000100ac */
        /* <DEDUP_REMOVED lines=13> */
[-CC-:B------:R-:W-:Y:S01]  /*4cd0*/  FFMA.FTZ R169, R169, R175.reuse, R172.reuse ;  /* 0x000000afa9a97223 */ /* 0x180fe200000100ac */
        /* <DEDUP_REMOVED lines=51> */
.L_x_1315:
[-CC-:B------:R-:W-:Y:S01]  /*5010*/  FFMA.FTZ R162, R162, R175.reuse, R172.reuse ;  /* 0x000000afa2a27223 */ /* 0x180fe200000100ac */
[-CC-:B------:R-:W-:Y:S01]  /*5020*/  FFMA.FTZ R142, R142, R175.reuse, R172.reuse ;  /* 0x000000af8e8e7223 */ /* 0x180fe200000100ac */
[----:B------:R-:W-:Y:S01]  /*5030*/  ISETP.GE.U32.AND P2, PT, R78, RZ, PT ;  /* 0x000000ff4e00720c */ /* 0x000fe20003f46070 */
[----:B------:R-:W-:Y:S01]  /*5040*/  FFMA.FTZ R138, R138, R175, R172 ;  /* 0x000000af8a8a7223 */ /* 0x000fe200000100ac */
[----:B------:R-:W-:Y:S01]  /*5050*/  FADD.FTZ R163, R163, -R162 ;  /* 0x800000a2a3a37221 */ /* 0x000fe20000010000 */
[----:B------:R-:W-:Y:S01]  /*5060*/  FADD.FTZ R157, R157, -R142 ;  /* 0x8000008e9d9d7221 */ /* 0x000fe20000010000 */
[----:B------:R-:W-:Y:S01]  /*5070*/  ISETP.GE.U32.AND.EX P2, PT, R79, 0x1000000, PT, P2 ;  /* 0x010000004f00780c */ /* 0x000fe20003f46120 */
[----:B------:R-:W-:Y:S01]  /*5080*/  FADD.FTZ R147, R147, -R138 ;  /* 0x8000008a93937221 */ /* 0x000fe20000010000 */
[C---:B------:R-:W-:Y:S01]  /*5090*/  FMUL.FTZ R163, R132.reuse, R163 ;  /* 0x000000a384a37220 */ /* 0x040fe20000410000 */
[----:B------:R-:W-:Y:S01]  /*50a0*/  FMUL.FTZ R157, R132, R157 ;  /* 0x0000009d849d7220 */ /* 0x000fe20000410000 */
[--C-:B------:R-:W-:Y:S01]  /*50b0*/  FFMA.FTZ R165, R165, R175, R172.reuse ;  /* 0x000000afa5a57223 */ /* 0x100fe200000100ac */
[----:B------:R-:W-:Y:S01]  /*50c0*/  LOP3.LUT P5, RZ, R79, 0xff0000, RZ, 0xc0, !PT ;  /* 0x00ff00004fff7812 */ /* 0x000fe200078ac0ff */
[----:B------:R-:W-:Y:S01]  /*50d0*/  FMUL.FTZ R163, R163, UR6 ;  /* 0x00000006a3a37c20 */ /* 0x000fe20008410000 */
[----:B------:R-:W-:Y:S01]  /*50e0*/  FMUL.FTZ R157, R157, UR6 ;  /* 0x000000069d9d7c20 */ /* 0x000fe20008410000 */
[----:B------:R-:W-:Y:S01]  /*50f0*/  FADD.FTZ R165, R158, -R165 ;  /* 0x800000a59ea57221 */ /* 0x000fe20000010000 */
[----:B------:R-:W-:Y:S01]  /*5100*/  FMUL.FTZ R147, R132, R147 ;  /* 0x0000009384937220 */ /* 0x000fe20000410000 */
[-CC-:B------:R-:W-:Y:S01]  /*5110*/  FFMA.FTZ R136, R136, R175.reuse, R172.reuse ;  /* 0x000000af88887223 */ /* 0x180fe200000100ac */
[----:B-1----:R-:W-:Y:S01]  /*5120*/  FSEL R44, R163, RZ, P2 ;  /* 0x000000ffa32c7208 */ /* 0x002fe20001000000 */
[----:B------:R-:W-:Y:S01]  /*5130*/  FFMA.FTZ R169, R169, R175, R172 ;  /* 0x000000afa9a97223 */ /* 0x000fe200000100ac */
[----:B------:R-:W-:Y:S01]  /*5140*/  ISETP.GE.U32.AND P2, PT, R72, RZ, PT ;  /* 0x000000ff4800720c */ /* 0x000fe20003f46070 */
        /* <DEDUP_REMOVED lines=8> */
[--C-:B------:R-:W-:Y:S01]  /*51d0*/  FFMA.FTZ R167, R167, R175, R172.reuse ;  /* 0x000000afa7a77223 */ /* 0x100fe200000100ac */
        /* <DEDUP_REMOVED lines=46> */
.L_x_1311:
        /* <DEDUP_REMOVED lines=8> */
[-C--:B------:R-:W-:Y:S01]  /*5540*/  FFMA.FTZ R138, R138, R175.reuse, R172 ;  /* 0x000000af8a8a7223 */ /* 0x080fe200000100ac */
[----:B------:R-:W-:Y:S01]  /*5550*/  PRMT R0, R38, 0x7632, R0 ;  /* 0x0000763226007816 */ /* 0x000fe20000000000 */
[-C--:B------:R-:W-:Y:S01]  /*5560*/  FFMA.FTZ R165, R165, R175.reuse, R172 ;  /* 0x000000afa5a57223 */ /* 0x080fe200000100ac */
[----:B------:R-:W-:Y:S01]  /*5570*/  SHF.L.U32 R48, R40, 0x10, RZ ;  /* 0x0000001028307819 */ /* 0x000fe200000006ff */
[----:B------:R-:W-:Y:S01]  /*5580*/  FADD.FTZ R163, R163, -R162 ;  /* 0x800000a2a3a37221 */ /* 0x000fe20000010000 */
[----:B------:R-:W-:Y:S01]  /*5590*/  FFMA.FTZ R136, R136, R175, R172 ;  /* 0x000000af88887223 */ /* 0x000fe200000100ac */
[----:B------:R-:W-:Y:S01]  /*55a0*/  FADD.FTZ R157, R157, -R142 ;  /* 0x8000008e9d9d7221 */ /* 0x000fe20000010000 */
[----:B------:R-:W-:Y:S01]  /*55b0*/  IMAD.U32 R41, R39, 0x10000, RZ ;  /* 0x0001000027297824 */ /* 0x000fe200078e00ff */
[----:B------:R-:W-:Y:S01]  /*55c0*/  SHF.L.U32 R40, R38, 0x10, RZ ;  /* 0x0000001026287819 */ /* 0x000fe200000006ff */
[----:B------:R-:W-:Y:S01]  /*55d0*/  FADD.FTZ R147, R147, -R138 ;  /* 0x8000008a93937221 */ /* 0x000fe20000010000 */
[----:B------:R-:W-:Y:S01]  /*55e0*/  SHF.L.U32 R42, R0, 0x10, RZ ;  /* 0x00000010002a7819 */ /* 0x000fe200000006ff */
[----:B------:R-:W-:Y:S01]  /*55f0*/  FADD.FTZ R165, R158, -R165 ;  /* 0x800000a59ea57221 */ /* 0x000fe20000010000 */
[C---:B------:R-:W-:Y:S01]  /*5600*/  FFMA.FTZ R54, R132.reuse, R163, R48 ;  /* 0x000000a384367223 */ /* 0x040fe20000010030 */
[----:B------:R-:W-:Y:S01]  /*5610*/  FADD.FTZ R143, R143, -R136 ;  /* 0x800000888f8f7221 */ /* 0x000fe20000010000 */
[----:B------:R-:W-:Y:S01]  /*5620*/  FFMA.FTZ R157, R132, R157, R41 ;  /* 0x0000009d849d7223 */ /* 0x000fe20000010029 */
[----:B------:R-:W-:Y:S01]  /*5630*/  IMAD.U32 R0, R37, 0x10000, RZ ;  /* 0x0001000025007824 */ /* 0x000fe200078e00ff */
[----:B------:R-:W-:Y:S01]  /*5640*/  ISETP.GE.U32.AND P2, PT, R78, RZ, PT ;  /* 0x000000ff4e00720c */ /* 0x000fe20003f46070 */
[C---:B------:R-:W-:Y:S01]  /*5650*/  FFMA.FTZ R147, R132.reuse, R147, R40 ;  /* 0x0000009384937223 */ /* 0x040fe20000010028 */
[----:B------:R-:W-:Y:S01]  /*5660*/  FFMA.FTZ R48, R132, R165, R42 ;  /* 0x000000a584307223 */ /* 0x000fe2000001002a */
[----:B------:R-:W-:Y:S01]  /*5670*/  FMUL.FTZ R42, R54, UR6 ;  /* 0x00000006362a7c20 */ /* 0x000fe20008410000 */
[----:B------:R-:W-:Y:S01]  /*5680*/  FFMA.FTZ R41, R132, R143, R0 ;  /* 0x0000008f84297223 */ /* 0x000fe20000010000 */
[----:B------:R-:W-:Y:S01]  /*5690*/  ISETP.GE.U32.AND.EX P2, PT, R79, 0x1000000, PT, P2 ;  /* 0x010000004f00780c */ /* 0x000fe20003f46120 */
[----:B------:R-:W-:Y:S01]  /*56a0*/  FMUL.FTZ R40, R157, UR6 ;  /* 0x000000069d287c20 */ /* 0x000fe20008410000 */
[----:B------:R-:W-:Y:S01]  /*56b0*/  LOP3.LUT P5, RZ, R79, 0xff0000, RZ, 0xc0, !PT ;  /* 0x00ff00004fff7812 */ /* 0x000fe200078ac0ff */
[----:B------:R-:W-:Y:S01]  /*56c0*/  FMUL.FTZ R0, R147, UR6 ;  /* 0x0000000693007c20 */ /* 0x000fe20008410000 */
[----:B------:R-:W-:Y:S01]  /*56d0*/  LOP3.LUT P6, RZ, R79, 0xff, RZ, 0xc0, !PT ;  /* 0x000000ff4fff7812 */ /* 0x000fe200078cc0ff */
[----:B------:R-:W-:Y:S01]  /*56e0*/  FMUL.FTZ R43, R48, UR6 ;  /* 0x00000006302b7c20 */ /* 0x000fe20008410000 */
[----:B------:R-:W-:Y:S01]  /*56f0*/  FSEL R59, R42, RZ, P2 ;  /* 0x000000ff2a3b7208 */ /* 0x000fe20001000000 */
[-CC-:B------:R-:W-:Y:S01]  /*5700*/  FFMA.FTZ R167, R167, R175.reuse, R172.reuse ;  /* 0x000000afa7a77223 */ /* 0x180fe200000100ac */
[----:B------:R-:W-:Y:S01]  /*5710*/  LOP3.LUT P2, RZ, R79, 0xff00, RZ, 0xc0, !PT ;  /* 0x0000ff004fff7812 */ /* 0x000fe2000784c0ff */
[-CC-:B------:R-:W-:Y:S01]  /*5720*/  FFMA.FTZ R169, R169, R175.reuse, R172.reuse ;  /* 0x000000afa9a97223 */ /* 0x180fe200000100ac */
[----:B------:R-:W-:Y:S01]  /*5730*/  FSEL R58, R40, RZ, P5 ;  /* 0x000000ff283a7208 */ /* 0x000fe20002800000 */
[----:B------:R-:W-:Y:S01]  /*5740*/  FFMA.FTZ R67, R67, R175, R172 ;  /* 0x000000af43437223 */ /* 0x000fe200000100ac */
[----:B------:R-:W-:Y:S01]  /*5750*/  FSEL R56, R0, RZ, P6 ;  /* 0x000000ff00387208 */ /* 0x000fe20003000000 */
[----:B------:R-:W-:Y:S01]  /*5760*/  FADD.FTZ R167, R152, -R167 ;  /* 0x800000a798a77221 */ /* 0x000fe20000010000 */
[----:B------:R-:W-:Y:S01]  /*5770*/  PRMT R40, R37, 0x7632, R40 ;  /* 0x0000763225287816 */ /* 0x000fe20000000028 */
[----:B------:R-:W-:Y:S01]  /*5780*/  FADD.FTZ R169, R154, -R169 ;  /* 0x800000a99aa97221 */ /* 0x000fe20000010000 */
[----:B------:R-:W-:Y:S01]  /*5790*/  PRMT R0, R36, 0x7632, R0 ;  /* 0x0000763224007816 */ /* 0x000fe20000000000 */
[----:B------:R-:W-:Y:S01]  /*57a0*/  FADD.FTZ R67, R134, -R67 ;  /* 0x8000004386437221 */ /* 0x000fe20000010000 */
[----:B------:R-:W-:Y:S01]  /*57b0*/  FSEL R57, R43, RZ, P2 ;  /* 0x000000ff2b397208 */ /* 0x000fe20001000000 */
[----:B------:R-:W-:Y:S01]  /*57c0*/  FMUL.FTZ R42, R41, UR6 ;  /* 0x00000006292a7c20 */ /* 0x000fe20008410000 */
[----:B------:R-:W-:-:S02]  /*57d0*/  SHF.L.U32 R43, R40, 0x10, RZ ;  /* 0x00000010282b7819 */ /* 0x000fc400000006ff */
[----:B------:R-:W-:Y:S02]  /*57e0*/  SHF.L.U32 R40, R36, 0x10, RZ ;  /* 0x0000001024287819 */ /* 0x000fe400000006ff */
[----:B------:R-:W-:Y:S01]  /*57f0*/  SHF.L.U32 R0, R0, 0x10, RZ ;  /* 0x0000001000007819 */ /* 0x000fe200000006ff */
[----:B------:R-:W-:Y:S01]  /*5800*/  FFMA.FTZ R50, R132, R169, R43 ;  /* 0x000000a984327223 */ /* 0x000fe2000001002b */
[----:B------:R-:W-:Y:S01]  /*5810*/  LOP3.LUT P5, RZ, R78, 0xff0000, RZ, 0xc0, !PT ;  /* 0x00ff00004eff7812 */ /* 0x000fe200078ac0ff */
[----:B------:R-:W-:Y:S01]  /*5820*/  FFMA.FTZ R40, R132, R67, R40 ;  /* 0x0000004384287223 */ /* 0x000fe20000010028 */
[----:B------:R-:W-:Y:S01]  /*5830*/  LOP3.LUT P6, RZ, R78, 0xff000000, RZ, 0xc0, !PT ;  /* 0xff0000004eff7812 */ /* 0x000fe200078cc0ff */
[----:B------:R-:W-:Y:S01]  /*5840*/  FFMA.FTZ R167, R132, R167, R0 ;  /* 0x000000a784a77223 */ /* 0x000fe20000010000 */
[----:B------:R-:W-:Y:S01]  /*5850*/  FSEL R49, R42, RZ, P5 ;  /* 0x000000ff2a317208 */ /* 0x000fe20002800000 */
[----:B------:R-:W-:Y:S01]  /*5860*/  FMUL.FTZ R51, R50, UR6 ;  /* 0x0000000632337c20 */ /* 0x000fe20008410000 */
[----:B------:R-:W-:Y:S01]  /*5870*/  F2FP.BF16.F32.PACK_AB R42, R48, R147 ;  /* 0x00000093302a723e */ /* 0x000fe200000010ff */
[----:B------:R-:W-:Y:S01]  /*5880*/  FMUL.FTZ R0, R40, UR6 ;  /* 0x0000000628007c20 */ /* 0x000fe20008410000 */
[----:B------:R-:W-:Y:S01]  /*5890*/  FMUL.FTZ R48, R167, UR6 ;  /* 0x00000006a7307c20 */ /* 0x000fe20008410000 */
[----:B------:R-:W-:-:S02]  /*58a0*/  LOP3.LUT P2, RZ, R78, 0xff, RZ, 0xc0, !PT ;  /* 0x000000ff4eff7812 */ /* 0x000fc4000784c0ff */
[----:B------:R-:W-:Y:S02]  /*58b0*/  LOP3.LUT P5, RZ, R78, 0xff00, RZ, 0xc0, !PT ;  /* 0x0000ff004eff7812 */ /* 0x000fe400078ac0ff */
[----:B------:R-:W-:Y:S02]  /*58c0*/  F2FP.BF16.F32.PACK_AB R43, R54, R157 ;  /* 0x0000009d362b723e */ /* 0x000fe400000010ff */
        /* <DEDUP_REMOVED lines=8> */
[----:B------:R-:W-:Y:S01]  /*5950*/  F2FP.BF16.F32.PACK_AB R48, R55, R0 ;  /* 0x000000003730723e */ /* 0x000fe200000010ff */
[----:B------:R-:W-:Y:S06]  /*5960*/  BRA `(.L_x_1314) ;  /* 0x0000000800c87947 */ /* 0x000fec0003800000 */
.L_x_1317:
[----:B------:R-:W-:Y:S01]  /*5970*/  PRMT R0, R39, 0x7632, R0 ;  /* 0x0000763227007816 */ /* 0x000fe20000000000 */
[-CC-:B------:R-:W-:Y:S01]  /*5980*/  FFMA.FTZ R162, R162, R175.reuse, R172.reuse ;  /* 0x000000afa2a27223 */ /* 0x180fe200000100ac */
[-CC-:B------:R-:W-:Y:S01]  /*5990*/  FFMA.FTZ R142, R142, R175.reuse, R172.reuse ;  /* 0x000000af8e8e7223 */ /* 0x180fe200000100ac */
[-CC-:B------:R-:W-:Y:S01]  /*59a0*/  FFMA.FTZ R165, R165, R175.reuse, R172.reuse ;  /* 0x000000afa5a57223 */ /* 0x180fe200000100ac */
[-C--:B------:R-:W-:Y:S01]  /*59b0*/  FFMA.FTZ R136, R136, R175.reuse, R172 ;  /* 0x000000af88887223 */ /* 0x080fe200000100ac */
[----:B-1----:R-:W-:Y:S02]  /*59c0*/  IMAD.U32 R49, R0, 0x10000, RZ ;  /* 0x0001000000317824 */ /* 0x002fe400078e00ff */
[----:B------:R-:W-:Y:S01]  /*59d0*/  FADD.FTZ R163, R163, -R162 ;  /* 0x800000a2a3a37221 */ /* 0x000fe20000010000 */
[----:B------:R-:W-:Y:S01]  /*59e0*/  SHF.L.U32 R0, R39, 0x10, RZ ;  /* 0x0000001027007819 */ /* 0x000fe200000006ff */
[----:B------:R-:W-:Y:S01]  /*59f0*/  FADD.FTZ R157, R157, -R142 ;  /* 0x8000008e9d9d7221 */ /* 0x000fe20000010000 */
[----:B------:R-:W-:Y:S01]  /*5a00*/  FFMA.FTZ R138, R138, R175, R172 ;  /* 0x000000af8a8a7223 */ /* 0x000fe200000100ac */
[--C-:B------:R-:W-:Y:S01]  /*5a10*/  FFMA.FTZ R163, R132, R163, R49.reuse ;  /* 0x000000a384a37223 */ /* 0x100fe20000010031 */
        /* <DEDUP_REMOVED lines=8> */
[----:B------:R-:W-:Y:S01]  /*5aa0*/  PRMT R0, R36, 0x7632, R0 ;  /* 0x0000763224007816 */ /* 0x000fe20000000000 */
[----:B------:R-:W-:Y:S01]  /*5ab0*/  IMAD.U32 R50, R37, 0x10000, RZ ;  /* 0x0001000025327824 */ /* 0x000fe200078e00ff */
[----:B------:R-:W-:Y:S01]  /*5ac0*/  ISETP.GE.U32.AND P2, PT, R78, RZ, PT ;  /* 0x000000ff4e00720c */ /* 0x000fe20003f46070 */
[-CC-:B------:R-:W-:Y:S01]  /*5ad0*/  FFMA.FTZ R167, R167, R175.reuse, R172.reuse ;  /* 0x000000afa7a77223 */ /* 0x180fe200000100ac */
[-CC-:B------:R-:W-:Y:S01]  /*5ae0*/  FFMA.FTZ R169, R169, R175.reuse, R172.reuse ;  /* 0x000000afa9a97223 */ /* 0x180fe200000100ac */
[----:B------:R-:W-:Y:S01]  /*5af0*/  FFMA.FTZ R67, R67, R175, R172 ;  /* 0x000000af43437223 */ /* 0x000fe200000100ac */
[----:B------:R-:W-:Y:S01]  /*5b00*/  SHF.L.U32 R54, R48, 0x10, RZ ;  /* 0x0000001030367819 */ /* 0x000fe200000006ff */
        /* <DEDUP_REMOVED lines=40> */
.L_x_1316:
        /* <DEDUP_REMOVED lines=8> */
[----:B------:R-:W-:Y:S01]  /*5e10*/  FFMA.FTZ R136, R136, R175, R172 ;  /* 0x000000af88887223 */ /* 0x000fe200000100ac */
        /* <DEDUP_REMOVED lines=50> */
.L_x_1318:
        /* <DEDUP_REMOVED lines=53> */
.L_x_1314:
        /* <DEDUP_REMOVED lines=13> */
[----:B-1----:R-:W-:Y:S01]  /*6560*/  FFMA.FTZ R41, R68, R175, R172 ;  /* 0x000000af44297223 */ /* 0x002fe200000100ac */
[----:B------:R-:W-:Y:S01]  /*6570*/  SHF.L.U32 R42, R35, 0x10, RZ ;  /* 0x00000010232a7819 */ /* 0x000fe200000006ff */
[----:B------:R-:W-:Y:S01]  /*6580*/  FADD.FTZ R159, R159, -R146 ;  /* 0x800000929f9f7221 */ /* 0x000fe20000010000 */
[----:B------:R-:W-:Y:S01]  /*6590*/  FADD.FTZ R71, R144, -R71 ;  /* 0x8000004790477221 */ /* 0x000fe20000010000 */
[----:B------:R-:W-:Y:S01]  /*65a0*/  IMAD.U32 R40, R34, 0x10000, RZ ;  /* 0x0001000022287824 */ /* 0x000fe200078e00ff */
[----:B------:R-:W-:Y:S01]  /*65b0*/  SHF.L.U32 R0, R33, 0x10, RZ ;  /* 0x0000001021007819 */ /* 0x000fe200000006ff */
[----:B------:R-:W-:Y:S01]  /*65c0*/  FADD.FTZ R41, R66, -R41 ;  /* 0x8000002942297221 */ /* 0x000fe20000010000 */
[C---:B------:R-:W-:Y:S01]  /*65d0*/  FFMA.FTZ R159, R132.reuse, R159, R42 ;  /* 0x0000009f849f7223 */ /* 0x040fe2000001002a */
[----:B------:R-:W-:Y:S01]  /*65e0*/  FFMA.FTZ R173, R173, R175, R172 ;  /* 0x000000afadad7223 */ /* 0x000fe200000100ac */
[C---:B------:R-:W-:Y:S01]  /*65f0*/  FFMA.FTZ R71, R132.reuse, R71, R40 ;  /* 0x0000004784477223 */ /* 0x040fe20000010028 */
[----:B------:R-:W-:Y:S01]  /*6600*/  FFMA.FTZ R40, R132, R41, R0 ;  /* 0x0000002984287223 */ /* 0x000fe20000010000 */
[----:B------:R-:W-:Y:S01]  /*6610*/  SHF.L.U32 R170, R170, 0x10, RZ ;  /* 0x00000010aaaa7819 */ /* 0x000fe200000006ff */
[----:B------:R-:W-:Y:S01]  /*6620*/  FMUL.FTZ R0, R159, UR6 ;  /* 0x000000069f007c20 */ /* 0x000fe20008410000 */
[----:B------:R-:W-:Y:S01]  /*6630*/  FADD.FTZ R173, R166, -R173 ;  /* 0x800000ada6ad7221 */ /* 0x000fe20000010000 */
[----:B------:R-:W-:Y:S01]  /*6640*/  LOP3.LUT P5, RZ, R77, 0xff0000, RZ, 0xc0, !PT ;  /* 0x00ff00004dff7812 */ /* 0x000fe200078ac0ff */
[----:B------:R-:W-:Y:S01]  /*6650*/  FFMA.FTZ R164, R164, R175, R172 ;  /* 0x000000afa4a47223 */ /* 0x000fe200000100ac */
[----:B------:R-:W-:Y:S01]  /*6660*/  SHF.L.U32 R43, R62, 0x10, RZ ;  /* 0x000000103e2b7819 */ /* 0x000fe200000006ff */
[----:B------:R-:W-:Y:S01]  /*6670*/  FFMA.FTZ R170, R132, R173, R170 ;  /* 0x000000ad84aa7223 */ /* 0x000fe200000100aa */
[----:B------:R-:W-:Y:S01]  /*6680*/  LOP3.LUT P6, RZ, R3, 0xff0000, RZ, 0xc0, !PT ;  /* 0x00ff000003ff7812 */ /* 0x000fe200078cc0ff */
[----:B------:R-:W-:Y:S01]  /*6690*/  FADD.FTZ R171, R171, -R164 ;  /* 0x800000a4abab7221 */ /* 0x000fe20000010000 */
[----:B------:R-:W-:Y:S01]  /*66a0*/  FSEL R51, R0, RZ, P5 ;  /* 0x000000ff00337208 */ /* 0x000fe20002800000 */
[--C-:B------:R-:W-:Y:S01]  /*66b0*/  FFMA.FTZ R141, R141, R175, R172.reuse ;  /* 0x000000af8d8d7223 */ /* 0x100fe200000100ac */
[----:B------:R-:W-:Y:S01]  /*66c0*/  ISETP.GE.U32.AND P2, PT, R76, RZ, PT ;  /* 0x000000ff4c00720c */ /* 0x000fe20003f46070 */
[----:B------:R-:W-:Y:S01]  /*66d0*/  FMUL.FTZ R42, R170, UR6 ;  /* 0x00000006aa2a7c20 */ /* 0x000fe20008410000 */
[----:B------:R-:W-:Y:S01]  /*66e0*/  ISETP.GE.U32.AND P5, PT, R2, RZ, PT ;  /* 0x000000ff0200720c */ /* 0x000fe20003fa6070 */
[----:B------:R-:W-:Y:S01]  /*66f0*/  FFMA.FTZ R44, R132, R171, R43 ;  /* 0x000000ab842c7223 */ /* 0x000fe2000001002b */
[----:B------:R-:W-:Y:S01]  /*6700*/  FSEL R47, R0, RZ, P6 ;  /* 0x000000ff002f7208 */ /* 0x000fe20003000000 */
[----:B------:R-:W-:Y:S01]  /*6710*/  FMUL.FTZ R0, R71, UR6 ;  /* 0x0000000647007c20 */ /* 0x000fe20008410000 */
[----:B------:R-:W-:Y:S01]  /*6720*/  ISETP.GE.U32.AND.EX P2, PT, R77, 0x1000000, PT, P2 ;  /* 0x010000004d00780c */ /* 0x000fe20003f46120 */
[----:B------:R-:W-:Y:S01]  /*6730*/  FADD.FTZ R141, R160, -R141 ;  /* 0x8000008da08d7221 */ /* 0x000fe20000010000 */
[----:B------:R-:W-:Y:S01]  /*6740*/  ISETP.GE.U32.AND.EX P5, PT, R3, 0x1000000, PT, P5 ;  /* 0x010000000300780c */ /* 0x000fe20003fa6150 */
[----:B------:R-:W-:Y:S01]  /*6750*/  IMAD.U32 R61, R61, 0x10000, RZ ;  /* 0x000100003d3d7824 */ /* 0x000fe200078e00ff */
[----:B------:R-:W-:Y:S01]  /*6760*/  LOP3.LUT P6, RZ, R77, 0xff, RZ, 0xc0, !PT ;  /* 0x000000ff4dff7812 */ /* 0x000fe200078cc0ff */
[--C-:B------:R-:W-:Y:S01]  /*6770*/  FFMA.FTZ R156, R156, R175, R172.reuse ;  /* 0x000000af9c9c7223 */ /* 0x100fe200000100ac */
[----:B------:R-:W-:Y:S01]  /*6780*/  FSEL R56, R42, RZ, P2 ;  /* 0x000000ff2a387208 */ /* 0x000fe20001000000 */
[----:B------:R-:W-:Y:S01]  /*6790*/  FMUL.FTZ R43, R44, UR6 ;  /* 0x000000062c2b7c20 */ /* 0x000fe20008410000 */
[----:B------:R-:W-:Y:S01]  /*67a0*/  FSEL R58, R42, RZ, P5 ;  /* 0x000000ff2a3a7208 */ /* 0x000fe20002800000 */
[----:B------:R-:W-:Y:S01]  /*67b0*/  FFMA.FTZ R61, R132, R141, R61 ;  /* 0x0000008d843d7223 */ /* 0x000fe2000001003d */
[----:B------:R-:W-:Y:S01]  /*67c0*/  LOP3.LUT P2, RZ, R3, 0xff, RZ, 0xc0, !PT ;  /* 0x000000ff03ff7812 */ /* 0x000fe2000784c0ff */
[----:B------:R-:W-:Y:S01]  /*67d0*/  FFMA.FTZ R65, R65, R175, R172 ;  /* 0x000000af41417223 */ /* 0x000fe200000100ac */
[----:B------:R-:W-:Y:S01]  /*67e0*/  LOP3.LUT P5, RZ, R77, 0xff00, RZ, 0xc0, !PT ;  /* 0x0000ff004dff7812 */ /* 0x000fe200078ac0ff */
[----:B------:R-:W-:Y:S01]  /*67f0*/  FADD.FTZ R151, R151, -R156 ;  /* 0x8000009c97977221 */ /* 0x000fe20000010000 */
[----:B------:R-:W-:Y:S01]  /*6800*/  FSEL R50, R0, RZ, P6 ;  /* 0x000000ff00327208 */ /* 0x000fe20003000000 */
[----:B------:R-:W-:Y:S01]  /*6810*/  FMUL.FTZ R42, R40, UR6 ;  /* 0x00000006282a7c20 */ /* 0x000fe20008410000 */
[----:B------:R-:W-:Y:S01]  /*6820*/  LOP3.LUT P6, RZ, R3, 0xff00, RZ, 0xc0, !PT ;  /* 0x0000ff0003ff7812 */ /* 0x000fe200078cc0ff */
[----:B------:R-:W-:Y:S01]  /*6830*/  FMUL.FTZ R46, R61, UR6 ;  /* 0x000000063d2e7c20 */ /* 0x000fe20008410000 */
[----:B------:R-:W-:Y:S01]  /*6840*/  SHF.L.U32 R41, R60, 0x10, RZ ;  /* 0x000000103c297819 */ /* 0x000fe200000006ff */
[----:B------:R-:W-:Y:S01]  /*6850*/  FADD.FTZ R65, R70, -R65 ;  /* 0x8000004146417221 */ /* 0x000fe20000010000 */
[----:B------:R-:W-:-:S02]  /*6860*/  FSEL R48, R0, RZ, P2 ;  /* 0x000000ff00307208 */ /* 0x000fc40001000000 */
[C---:B------:R-:W-:Y:S01]  /*6870*/  FSEL R57, R43.reuse, RZ, P5 ;  /* 0x000000ff2b397208 */ /* 0x040fe20002800000 */
[----:B------:R-:W-:Y:S01]  /*6880*/  FFMA.FTZ R151, R132, R151, R41 ;  /* 0x0000009784977223 */ /* 0x000fe20000010029 */
[----:B------:R-:W-:Y:S02]  /*6890*/  LOP3.LUT P2, RZ, R76, 0xff0000, RZ, 0xc0, !PT ;  /* 0x00ff00004cff7812 */ /* 0x000fe4000784c0ff */
[----:B------:R-:W-:Y:S02]  /*68a0*/  LOP3.LUT P5, RZ, R2, 0xff0000, RZ, 0xc0, !PT ;  /* 0x00ff000002ff7812 */ /* 0x000fe400078ac0ff */
[----:B------:R-:W-:Y:S02]  /*68b0*/  FSEL R59, R43, RZ, P6 ;  /* 0x000000ff2b3b7208 */ /* 0x000fe40003000000 */
[----:B------:R-:W-:Y:S02]  /*68c0*/  SHF.L.U32 R0, R32, 0x10, RZ ;  /* 0x0000001020007819 */ /* 0x000fe400000006ff */
[----:B------:R-:W-:-:S02]  /*68d0*/  LOP3.LUT P6, RZ, R76, 0xff000000, RZ, 0xc0, !PT ;  /* 0xff0000004cff7812 */ /* 0x000fc400078cc0ff */
[----:B------:R-:W-:Y:S01]  /*68e0*/  FSEL R49, R42, RZ, P2 ;  /* 0x000000ff2a317208 */ /* 0x000fe20001000000 */
[----:B------:R-:W-:Y:S01]  /*68f0*/  FFMA.FTZ R0, R132, R65, R0 ;  /* 0x0000004184007223 */ /* 0x000fe20000010000 */
[----:B------:R-:W-:Y:S02]  /*6900*/  FSEL R45, R42, RZ, P5 ;  /* 0x000000ff2a2d7208 */ /* 0x000fe40002800000 */
[----:B------:R-:W-:Y:S01]  /*6910*/  F2FP.BF16.F32.PACK_AB R42, R44, R71 ;  /* 0x000000472c2a723e */ /* 0x000fe200000010ff */
[----:B------:R-:W-:Y:S01]  /*6920*/  FMUL.FTZ R44, R151, UR6 ;  /* 0x00000006972c7c20 */ /* 0x000fe20008410000 */
[----:B------:R-:W-:Y:S02]  /*6930*/  FSEL R54, R46, RZ, P6 ;  /* 0x000000ff2e367208 */ /* 0x000fe40003000000 */
[----:B------:R-:W-:Y:S02]  /*6940*/  LOP3.LUT P6, RZ, R2, 0xff000000, RZ, 0xc0, !PT ;  /* 0xff00000002ff7812 */ /* 0x000fe400078cc0ff */
[----:B------:R-:W-:-:S02]  /*6950*/  LOP3.LUT P2, RZ, R76, 0xff00, RZ, 0xc0, !PT ;  /* 0x0000ff004cff7812 */ /* 0x000fc4000784c0ff */
[----:B------:R-:W-:Y:S02]  /*6960*/  F2FP.BF16.F32.PACK_AB R41, R61, R40 ;  /* 0x000000283d29723e */ /* 0x000fe400000010ff */
[----:B------:R-:W-:Y:S02]  /*6970*/  F2FP.BF16.F32.PACK_AB R51, R56, R51 ;  /* 0x000000333833723e */ /* 0x000fe400000010ff */
[----:B------:R-:W-:Y:S02]  /*6980*/  FSEL R56, R46, RZ, P6 ;  /* 0x000000ff2e387208 */ /* 0x000fe40003000000 */
[----:B------:R-:W-:Y:S01]  /*6990*/  F2FP.BF16.F32.PACK_AB R40, R151, R0 ;  /* 0x000000009728723e */ /* 0x000fe200000010ff */
[----:B------:R-:W-:Y:S01]  /*69a0*/  FMUL.FTZ R0, R0, UR6 ;  /* 0x0000000600007c20 */ /* 0x000fe20008410000 */
[----:B------:R-:W-:Y:S02]  /*69b0*/  LOP3.LUT P6, RZ, R2, 0xff00, RZ, 0xc0, !PT ;  /* 0x0000ff0002ff7812 */ /* 0x000fe400078cc0ff */
[----:B------:R-:W-:-:S02]  /*69c0*/  FSEL R55, R44, RZ, P2 ;  /* 0x000000ff2c377208 */ /* 0x000fc40001000000 */
[----:B------:R-:W-:Y:S02]  /*69d0*/  LOP3.LUT P5, RZ, R76, 0xff, RZ, 0xc0, !PT ;  /* 0x000000ff4cff7812 */ /* 0x000fe400078ac0ff */
[----:B------:R-:W-:Y:S02]  /*69e0*/  LOP3.LUT P2, RZ, R2, 0xff, RZ, 0xc0, !PT ;  /* 0x000000ff02ff7812 */ /* 0x000fe4000784c0ff */
[----:B------:R-:W-:Y:S02]  /*69f0*/  F2FP.BF16.F32.PACK_AB R50, R57, R50 ;  /* 0x000000323932723e */ /* 0x000fe400000010ff */
        /* <DEDUP_REMOVED lines=11> */
.L_x_1321:
[-CC-:B------:R-:W-:Y:S01]  /*6ab0*/  FFMA.FTZ R173, R173, R175.reuse, R172.reuse ;  /* 0x000000afadad7223 */ /* 0x180fe200000100ac */
[-CC-:B------:R-:W-:Y:S01]  /*6ac0*/  FFMA.FTZ R146, R146, R175.reuse, R172.reuse ;  /* 0x000000af92927223 */ /* 0x180fe200000100ac */
[----:B------:R-:W-:Y:S01]  /*6ad0*/  SHF.L.U32 R170, R170, 0x10, RZ ;  /* 0x00000010aaaa7819 */ /* 0x000fe200000006ff */
[----:B------:R-:W-:Y:S01]  /*6ae0*/  FFMA.FTZ R71, R71, R175, R172 ;  /* 0x000000af47477223 */ /* 0x000fe200000100ac */
[----:B------:R-:W-:Y:S01]  /*6af0*/  FADD.FTZ R173, R166, -R173 ;  /* 0x800000ada6ad7221 */ /* 0x000fe20000010000 */
[----:B-1----:R-:W-:Y:S01]  /*6b00*/  SHF.L.U32 R46, R35, 0x10, RZ ;  /* 0x00000010232e7819 */ /* 0x002fe200000006ff */
[----:B------:R-:W-:Y:S01]  /*6b10*/  FADD.FTZ R159, R159, -R146 ;  /* 0x800000929f9f7221 */ /* 0x000fe20000010000 */
[----:B------:R-:W-:Y:S01]  /*6b20*/  ISETP.GE.U32.AND P2, PT, R76, RZ, PT ;  /* 0x000000ff4c00720c */ /* 0x000fe20003f46070 */
[----:B------:R-:W-:Y:S01]  /*6b30*/  FFMA.FTZ R170, R132, R173, R170 ;  /* 0x000000ad84aa7223 */ /* 0x000fe200000100aa */
[----:B------:R-:W-:Y:S01]  /*6b40*/  FADD.FTZ R71, R144, -R71 ;  /* 0x8000004790477221 */ /* 0x000fe20000010000 */
[----:B------:R-:W-:Y:S01]  /*6b50*/  FFMA.FTZ R46, R132, R159, R46 ;  /* 0x0000009f842e7223 */ /* 0x000fe2000001002e */
[----:B------:R-:W-:-:S02]  /*6b60*/  IMAD.U32 R44, R34, 0x10000, RZ ;  /* 0x00010000222c7824 */ /* 0x000fc400078e00ff */
[----:B------:R-:W-:Y:S01]  /*6b70*/  FFMA.FTZ R164, R164, R175, R172 ;  /* 0x000000afa4a47223 */ /* 0x000fe200000100ac */
[----:B------:R-:W-:Y:S01]  /*6b80*/  FMUL.FTZ R170, R170, UR6 ;  /* 0x00000006aaaa7c20 */ /* 0x000fe20008410000 */
[C---:B------:R-:W-:Y:S01]  /*6b90*/  ISETP.GE.U32.AND.EX P6, PT, R77.reuse, 0x1000000, PT, P2 ;  /* 0x010000004d00780c */ /* 0x040fe20003fc6120 */
[----:B------:R-:W-:Y:S01]  /*6ba0*/  FMUL.FTZ R46, R46, UR6 ;  /* 0x000000062e2e7c20 */ /* 0x000fe20008410000 */
[----:B------:R-:W-:Y:S01]  /*6bb0*/  SHF.L.U32 R47, R62, 0x10, RZ ;  /* 0x000000103e2f7819 */ /* 0x000fe200000006ff */
[----:B------:R-:W-:Y:S01]  /*6bc0*/  FFMA.FTZ R44, R132, R71, R44 ;  /* 0x00000047842c7223 */ /* 0x000fe2000001002c */
[----:B------:R-:W-:Y:S01]  /*6bd0*/  LOP3.LUT P5, RZ, R77, 0xff0000, RZ, 0xc0, !PT ;  /* 0x00ff00004dff7812 */ /* 0x000fe200078ac0ff */
[-C--:B------:R-:W-:Y:S01]  /*6be0*/  FFMA.FTZ R45, R68, R175.reuse, R172 ;  /* 0x000000af442d7223 */ /* 0x080fe200000100ac */
[----:B------:R-:W-:Y:S01]  /*6bf0*/  FADD.FTZ R171, R171, -R164 ;  /* 0x800000a4abab7221 */ /* 0x000fe20000010000 */
[--C-:B------:R-:W-:Y:S01]  /*6c00*/  FFMA.FTZ R141, R141, R175, R172.reuse ;  /* 0x000000af8d8d7223 */ /* 0x100fe200000100ac */
[----:B------:R-:W-:Y:S01]  /*6c10*/  FSEL R58, R170, RZ, P6 ;  /* 0x000000ffaa3a7208 */ /* 0x000fe20003000000 */
[----:B------:R-:W-:Y:S01]  /*6c20*/  FMUL.FTZ R44, R44, UR6 ;  /* 0x000000062c2c7c20 */ /* 0x000fe20008410000 */
[----:B------:R-:W-:Y:S01]  /*6c30*/  SHF.L.U32 R0, R33, 0x10, RZ ;  /* 0x0000001021007819 */ /* 0x000fe200000006ff */
[----:B------:R-:W-:Y:S01]  /*6c40*/  FADD.FTZ R45, R66, -R45 ;  /* 0x8000002d422d7221 */ /* 0x000fe20000010000 */
[----:B------:R-:W-:Y:S01]  /*6c50*/  LOP3.LUT P6, RZ, R3, 0xff0000, RZ, 0xc0, !PT ;  /* 0x00ff000003ff7812 */ /* 0x000fe200078cc0ff */
[----:B------:R-:W-:Y:S01]  /*6c60*/  FFMA.FTZ R47, R132, R171, R47 ;  /* 0x000000ab842f7223 */ /* 0x000fe2000001002f */
[----:B------:R-:W-:Y:S01]  /*6c70*/  FSEL R51, R46, RZ, P5 ;  /* 0x000000ff2e337208 */ /* 0x000fe20002800000 */
[----:B------:R-:W-:Y:S01]  /*6c80*/  FADD.FTZ R141, R160, -R141 ;  /* 0x8000008da08d7221 */ /* 0x000fe20000010000 */
[----:B------:R-:W-:Y:S01]  /*6c90*/  LOP3.LUT P5, RZ, R77, 0xff, RZ, 0xc0, !PT ;  /* 0x000000ff4dff7812 */ /* 0x000fe200078ac0ff */
[----:B------:R-:W-:Y:S01]  /*6ca0*/  IMAD.U32 R61, R61, 0x10000, RZ ;  /* 0x000100003d3d7824 */ /* 0x000fe200078e00ff */
[----:B------:R-:W-:Y:S01]  /*6cb0*/  ISETP.GE.U32.AND P2, PT, R2, RZ, PT ;  /* 0x000000ff0200720c */ /* 0x000fe20003f46070 */
[----:B------:R-:W-:Y:S01]  /*6cc0*/  FFMA.FTZ R156, R156, R175, R172 ;  /* 0x000000af9c9c7223 */ /* 0x000fe200000100ac */
[----:B------:R-:W-:Y:S01]  /*6cd0*/  FSEL R48, R46, RZ, P6 ;  /* 0x000000ff2e307208 */ /* 0x000fe20003000000 */
[----:B------:R-:W-:Y:S01]  /*6ce0*/  FFMA.FTZ R0, R132, R45, R0 ;  /* 0x0000002d84007223 */ /* 0x000fe20000010000 */
[----:B------:R-:W-:Y:S01]  /*6cf0*/  LOP3.LUT P6, RZ, R3, 0xff, RZ, 0xc0, !PT ;  /* 0x000000ff03ff7812 */ /* 0x000fe200078cc0ff */
[----:B------:R-:W-:Y:S01]  /*6d00*/  FMUL.FTZ R47, R47, UR6 ;  /* 0x000000062f2f7c20 */ /* 0x000fe20008410000 */
[----:B------:R-:W-:Y:S01]  /*6d10*/  FSEL R50, R44, RZ, P5 ;  /* 0x000000ff2c327208 */ /* 0x000fe20002800000 */
[----:B------:R-:W-:Y:S01]  /*6d20*/  FFMA.FTZ R61, R132, R141, R61 ;  /* 0x0000008d843d7223 */ /* 0x000fe2000001003d */
[----:B------:R-:W-:Y:S01]  /*6d30*/  SHF.L.U32 R45, R64, 0x10, RZ ;  /* 0x00000010402d7819 */ /* 0x000fe200000006ff */
[----:B------:R-:W-:Y:S01]  /*6d40*/  FADD.FTZ R156, R151, -R156 ;  /* 0x8000009c979c7221 */ /* 0x000fe20000010000 */
[----:B------:R-:W-:Y:S01]  /*6d50*/  ISETP.GE.U32.AND.EX P2, PT, R3, 0x1000000, PT, P2 ;  /* 0x010000000300780c */ /* 0x000fe20003f46120 */
[----:B------:R-:W-:Y:S01]  /*6d60*/  FFMA.FTZ R65, R65, R175, R172 ;  /* 0x000000af41417223 */ /* 0x000fe200000100ac */
[----:B------:R-:W-:Y:S01]  /*6d70*/  LOP3.LUT P5, RZ, R3, 0xff00, RZ, 0xc0, !PT ;  /* 0x0000ff0003ff7812 */ /* 0x000fe200078ac0ff */
[----:B------:R-:W-:Y:S01]  /*6d80*/  FMUL.FTZ R61, R61, UR6 ;  /* 0x000000063d3d7c20 */ /* 0x000fe20008410000 */
[----:B------:R-:W-:Y:S01]  /*6d90*/  FSEL R46, R44, RZ, P6 ;  /* 0x000000ff2c2e7208 */ /* 0x000fe20003000000 */
[----:B------:R-:W-:Y:S01]  /*6da0*/  FMUL.FTZ R44, R0, UR6 ;  /* 0x00000006002c7c20 */ /* 0x000fe20008410000 */
[----:B------:R-:W-:Y:S01]  /*6db0*/  FSEL R59, R170, RZ, P2 ;  /* 0x000000ffaa3b7208 */ /* 0x000fe20001000000 */
[----:B------:R-:W-:Y:S01]  /*6dc0*/  FFMA.FTZ R45, R132, R156, R45 ;  /* 0x0000009c842d7223 */ /* 0x000fe2000001002d */
[----:B------:R-:W-:Y:S01]  /*6dd0*/  FSEL R57, R47, RZ, P5 ;  /* 0x000000ff2f397208 */ /* 0x000fe20002800000 */
[----:B------:R-:W-:Y:S01]  /*6de0*/  FADD.FTZ R65, R70, -R65 ;  /* 0x8000004146417221 */ /* 0x000fe20000010000 */
[----:B------:R-:W-:Y:S01]  /*6df0*/  LOP3.LUT P2, RZ, R77, 0xff00, RZ, 0xc0, !PT ;  /* 0x0000ff004dff7812 */ /* 0x000fe2000784c0ff */
[----:B------:R-:W-:Y:S01]  /*6e00*/  FMUL.FTZ R45, R45, UR6 ;  /* 0x000000062d2d7c20 */ /* 0x000fe20008410000 */
[----:B------:R-:W-:-:S02]  /*6e10*/  LOP3.LUT P6, RZ, R76, 0xff0000, RZ, 0xc0, !PT ;  /* 0x00ff00004cff7812 */ /* 0x000fc400078cc0ff */
[----:B------:R-:W-:Y:S02]  /*6e20*/  LOP3.LUT P5, RZ, R76, 0xff000000, RZ, 0xc0, !PT ;  /* 0xff0000004cff7812 */ /* 0x000fe400078ac0ff */
[----:B------:R-:W-:Y:S02]  /*6e30*/  SHF.L.U32 R0, R32, 0x10, RZ ;  /* 0x0000001020007819 */ /* 0x000fe400000006ff */
[----:B------:R-:W-:Y:S02]  /*6e40*/  FSEL R55, R47, RZ, P2 ;  /* 0x000000ff2f377208 */ /* 0x000fe40001000000 */
[----:B------:R-:W-:Y:S01]  /*6e50*/  FSEL R49, R44, RZ, P6 ;  /* 0x000000ff2c317208 */ /* 0x000fe20003000000 */
[----:B------:R-:W-:Y:S01]  /*6e60*/  FFMA.FTZ R0, R132, R65, R0 ;  /* 0x0000004184007223 */ /* 0x000fe20000010000 */
[----:B------:R-:W-:Y:S02]  /*6e70*/  FSEL R56, R61, RZ, P5 ;  /* 0x000000ff3d387208 */ /* 0x000fe40002800000 */
[----:B------:R-:W-:Y:S01]  /*6e80*/  LOP3.LUT P2, RZ, R2, 0xff0000, RZ, 0xc0, !PT ;  /* 0x00ff000002ff7812 */ /* 0x000fe2000784c0ff */
[----:B------:R-:W-:Y:S01]  /*6e90*/  FMUL.FTZ R0, R0, UR6 ;  /* 0x0000000600007c20 */ /* 0x000fe20008410000 */
[----:B------:R-:W-:-:S02]  /*6ea0*/  LOP3.LUT P6, RZ, R76, 0xff00, RZ, 0xc0, !PT ;  /* 0x0000ff004cff7812 */ /* 0x000fc400078cc0ff */
[----:B------:R-:W-:Y:S02]  /*6eb0*/  LOP3.LUT P5, RZ, R2, 0xff000000, RZ, 0xc0, !PT ;  /* 0xff00000002ff7812 */ /* 0x000fe400078ac0ff */
[----:B------:R-:W-:Y:S02]  /*6ec0*/  F2FP.BF16.F32.PACK_AB R47, R59, R48 ;  /* 0x000000303b2f723e */ /* 0x000fe400000010ff */
[----:B------:R-:W-:Y:S02]  /*6ed0*/  FSEL R54, R44, RZ, P2 ;  /* 0x000000ff2c367208 */ /* 0x000fe40001000000 */
[----:B------:R-:W-:Y:S02]  /*6ee0*/  FSEL R61, R61, RZ, P5 ;  /* 0x000000ff3d3d7208 */ /* 0x000fe40002800000 */
[----:B------:R-:W-:Y:S02]  /*6ef0*/  FSEL R48, R45, RZ, P6 ;  /* 0x000000ff2d307208 */ /* 0x000fe40003000000 */
        /* <DEDUP_REMOVED lines=14> */
.L_x_1320:
        /* <DEDUP_REMOVED lines=8> */
[----:B------:R-:W-:Y:S01]  /*7060*/  FFMA.FTZ R164, R164, R175, R172 ;  /* 0x000000afa4a47223 */ /* 0x000fe200000100ac */
        /* <DEDUP_REMOVED lines=9> */
[--C-:B------:R-:W-:Y:S01]  /*7100*/  FFMA.FTZ R41, R68, R175, R172.reuse ;  /* 0x000000af44297223 */ /* 0x100fe200000100ac */
[----:B------:R-:W-:Y:S01]  /*7110*/  FSEL R51, R0, RZ, P5 ;  /* 0x000000ff00337208 */ /* 0x000fe20002800000 */
[----:B------:R-:W-:Y:S01]  /*7120*/  FMUL.FTZ R47, R132, R47 ;  /* 0x0000002f842f7220 */ /* 0x000fe20000410000 */
[----:B------:R-:W-:Y:S01]  /*7130*/  ISETP.GE.U32.AND P5, PT, R2, RZ, PT ;  /* 0x000000ff0200720c */ /* 0x000fe20003fa6070 */
[-CC-:B------:R-:W-:Y:S01]  /*7140*/  FFMA.FTZ R141, R141, R175.reuse, R172.reuse ;  /* 0x000000af8d8d7223 */ /* 0x180fe200000100ac */
[----:B------:R-:W-:Y:S01]  /*7150*/  FSEL R48, R0, RZ, P6 ;  /* 0x000000ff00307208 */ /* 0x000fe20003000000 */
[----:B------:R-:W-:Y:S01]  /*7160*/  FMUL.FTZ R0, R42, UR6 ;  /* 0x000000062a007c20 */ /* 0x000fe20008410000 */
[----:B------:R-:W-:Y:S01]  /*7170*/  ISETP.GE.U32.AND.EX P5, PT, R3, 0x1000000, PT, P5 ;  /* 0x010000000300780c */ /* 0x000fe20003fa6150 */
[----:B------:R-:W-:Y:S01]  /*7180*/  FADD.FTZ R41, R66, -R41 ;  /* 0x8000002942297221 */ /* 0x000fe20000010000 */
[----:B------:R-:W-:Y:S01]  /*7190*/  LOP3.LUT P6, RZ, R77, 0xff, RZ, 0xc0, !PT ;  /* 0x000000ff4dff7812 */ /* 0x000fe200078cc0ff */
[----:B------:R-:W-:Y:S01]  /*71a0*/  FADD.FTZ R141, R160, -R141 ;  /* 0x8000008da08d7221 */ /* 0x000fe20000010000 */
[----:B------:R-:W-:Y:S01]  /*71b0*/  FSEL R58, R40, RZ, P2 ;  /* 0x000000ff283a7208 */ /* 0x000fe20001000000 */
[--C-:B------:R-:W-:Y:S01]  /*71c0*/  FFMA.FTZ R156, R156, R175, R172.reuse ;  /* 0x000000af9c9c7223 */ /* 0x100fe200000100ac */
        /* <DEDUP_REMOVED lines=49> */
.L_x_1323:
        /* <DEDUP_REMOVED lines=17> */
[-CC-:B-1----:R-:W-:Y:S01]  /*75f0*/  FFMA.FTZ R45, R68, R175.reuse, R172.reuse ;  /* 0x000000af442d7223 */ /* 0x182fe200000100ac */
[--C-:B------:R-:W-:Y:S01]  /*7600*/  FFMA.FTZ R141, R141, R175, R172.reuse ;  /* 0x000000af8d8d7223 */ /* 0x100fe200000100ac */
[----:B------:R-:W-:Y:S01]  /*7610*/  FSEL R44, R173, RZ, P6 ;  /* 0x000000ffad2c7208 */ /* 0x000fe20003000000 */
        /* <DEDUP_REMOVED lines=55> */
.L_x_1319:
[----:B------:R-:W-:Y:S05]  /*7990*/  @!P4 BRA `(.L_x_1324) ;  /* 0x000000080004c947 */ /* 0x000fea0003800000 */
[----:B------:R-:W-:Y:S05]  /*79a0*/  @!P1 BRA `(.L_x_1325) ;  /* 0x0000000400089947 */ /* 0x000fea0003800000 */
[-CC-:B------:R-:W-:Y:S01]  /*79b0*/  FFMA.FTZ R173, R173, R175.reuse, R172.reuse ;  /* 0x000000afadad7223 */ /* 0x180fe200000100ac */
[-CC-:B------:R-:W-:Y:S01]  /*79c0*/  FFMA.FTZ R71, R71, R175.reuse, R172.reuse ;  /* 0x000000af47477223 */ /* 0x180fe200000100ac */
[-CC-:B-1----:R-:W-:Y:S01]  /*79d0*/  FFMA.FTZ R41, R68, R175.reuse, R172.reuse ;  /* 0x000000af44297223 */ /* 0x182fe200000100ac */
[----:B------:R-:W-:Y:S01]  /*79e0*/  SHF.L.U32 R170, R170, 0x10, RZ ;  /* 0x00000010aaaa7819 */ /* 0x000fe200000006ff */
[----:B------:R-:W-:Y:S01]  /*79f0*/  FADD.FTZ R173, R166, -R173 ;  /* 0x800000ada6ad7221 */ /* 0x000fe20000010000 */
[----:B------:R-:W-:Y:S01]  /*7a00*/  SHF.L.U32 R40, R34, 0x10, RZ ;  /* 0x0000001022287819 */ /* 0x000fe200000006ff */
[----:B------:R-:W-:Y:S01]  /*7a10*/  FADD.FTZ R71, R144, -R71 ;  /* 0x8000004790477221 */ /* 0x000fe20000010000 */
[----:B------:R-:W-:Y:S01]  /*7a20*/  FADD.FTZ R41, R66, -R41 ;  /* 0x8000002942297221 */ /* 0x000fe20000010000 */
[----:B------:R-:W-:Y:S02]  /*7a30*/  IMAD.U32 R0, R33, 0x10000, RZ ;  /* 0x0001000021007824 */ /* 0x000fe400078e00ff */
[----:B------:R-:W-:Y:S01]  /*7a40*/  FFMA.FTZ R146, R146, R175, R172 ;  /* 0x000000af92927223 */ /* 0x000fe200000100ac */
[----:B------:R-:W-:Y:S01]  /*7a50*/  FFMA.FTZ R170, R132, R173, R170 ;  /* 0x000000ad84aa7223 */ /* 0x000fe200000100aa */
[----:B------:R-:W-:Y:S01]  /*7a60*/  ISETP.GE.U32.AND P2, PT, R76, RZ, PT ;  /* 0x000000ff4c00720c */ /* 0x000fe20003f46070 */
[C---:B------:R-:W-:Y:S01]  /*7a70*/  FFMA.FTZ R71, R132.reuse, R71, R40 ;  /* 0x0000004784477223 */ /* 0x040fe20000010028 */
[----:B------:R-:W-:Y:S01]  /*7a80*/  SHF.L.U32 R42, R35, 0x10, RZ ;  /* 0x00000010232a7819 */ /* 0x000fe200000006ff */
[----:B------:R-:W-:Y:S01]  /*7a90*/  FFMA.FTZ R40, R132, R41, R0 ;  /* 0x0000002984287223 */ /* 0x000fe20000010000 */
[----:B------:R-:W-:Y:S01]  /*7aa0*/  FADD.FTZ R159, R159, -R146 ;  /* 0x800000929f9f7221 */ /* 0x000fe20000010000 */
[----:B------:R-:W-:Y:S01]  /*7ab0*/  FMUL.FTZ R0, R170, UR6 ;  /* 0x00000006aa007c20 */ /* 0x000fe20008410000 */
[C---:B------:R-:W-:Y:S01]  /*7ac0*/  ISETP.GE.U32.AND.EX P2, PT, R77.reuse, 0x1000000, PT, P2 ;  /* 0x010000004d00780c */ /* 0x040fe20003f46120 */
[----:B------:R-:W-:Y:S01]  /*7ad0*/  FFMA.FTZ R164, R164, R175, R172 ;  /* 0x000000afa4a47223 */ /* 0x000fe200000100ac */
[----:B------:R-:W-:Y:S01]  /*7ae0*/  FFMA.FTZ R159, R132, R159, R42 ;  /* 0x0000009f849f7223 */ /* 0x000fe2000001002a */
[----:B------:R-:W-:Y:S01]  /*7af0*/  LOP3.LUT P5, RZ, R77, 0xff, RZ, 0xc0, !PT ;  /* 0x000000ff4dff7812 */ /* 0x000fe200078ac0ff */
[----:B------:R-:W-:Y:S01]  /*7b00*/  FFMA.FTZ R156, R156, R175, R172 ;  /* 0x000000af9c9c7223 */ /* 0x000fe200000100ac */
[----:B------:R-:W-:Y:S01]  /*7b10*/  FSEL R58, R0, RZ, P2 ;  /* 0x000000ff003a7208 */ /* 0x000fe20001000000 */
[----:B------:R-:W-:Y:S01]  /*7b20*/  FMUL.FTZ R0, R71, UR6 ;  /* 0x0000000647007c20 */ /* 0x000fe20008410000 */
[----:B------:R-:W-:Y:S01]  /*7b30*/  FADD.FTZ R171, R171, -R164 ;  /* 0x800000a4abab7221 */ /* 0x000fe20000010000 */
[----:B------:R-:W-:-:S02]  /*7b40*/  IMAD.U32 R43, R62, 0x10000, RZ ;  /* 0x000100003e2b7824 */ /* 0x000fc400078e00ff */
[----:B------:R-:W-:Y:S01]  /*7b50*/  FMUL.FTZ R42, R159, UR6 ;  /* 0x000000069f2a7c20 */ /* 0x000fe20008410000 */
[-CC-:B------:R-:W-:Y:S01]  /*7b60*/  FFMA.FTZ R141, R141, R175.reuse, R172.reuse ;  /* 0x000000af8d8d7223 */ /* 0x180fe200000100ac */
[----:B------:R-:W-:Y:S01]  /*7b70*/  FFMA.FTZ R65, R65, R175, R172 ;  /* 0x000000af41417223 */ /* 0x000fe200000100ac */
[----:B------:R-:W-:Y:S01]  /*7b80*/  LOP3.LUT P6, RZ, R77, 0xff0000, RZ, 0xc0, !PT ;  /* 0x00ff00004dff7812 */ /* 0x000fe200078cc0ff */
[----:B------:R-:W-:Y:S01]  /*7b90*/  FADD.FTZ R151, R151, -R156 ;  /* 0x8000009c97977221 */ /* 0x000fe20000010000 */
[----:B------:R-:W-:Y:S01]  /*7ba0*/  SHF.L.U32 R41, R60, 0x10, RZ ;  /* 0x000000103c297819 */ /* 0x000fe200000006ff */
[----:B------:R-:W-:Y:S01]  /*7bb0*/  FFMA.FTZ R50, R132, R171, R43 ;  /* 0x000000ab84327223 */ /* 0x000fe2000001002b */
[----:B------:R-:W-:Y:S01]  /*7bc0*/  FSEL R56, R0, RZ, P5 ;  /* 0x000000ff00387208 */ /* 0x000fe20002800000 */
[----:B------:R-:W-:Y:S01]  /*7bd0*/  FADD.FTZ R141, R160, -R141 ;  /* 0x8000008da08d7221 */ /* 0x000fe20000010000 */
[----:B------:R-:W-:Y:S01]  /*7be0*/  SHF.L.U32 R48, R61, 0x10, RZ ;  /* 0x000000103d307819 */ /* 0x000fe200000006ff */
[----:B------:R-:W-:Y:S01]  /*7bf0*/  FADD.FTZ R65, R70, -R65 ;  /* 0x8000004146417221 */ /* 0x000fe20000010000 */
[----:B------:R-:W-:Y:S01]  /*7c00*/  SHF.L.U32 R0, R32, 0x10, RZ ;  /* 0x0000001020007819 */ /* 0x000fe200000006ff */
[----:B------:R-:W-:Y:S01]  /*7c10*/  FMUL.FTZ R43, R50, UR6 ;  /* 0x00000006322b7c20 */ /* 0x000fe20008410000 */
[----:B------:R-:W-:Y:S01]  /*7c20*/  FSEL R51, R42, RZ, P6 ;  /* 0x000000ff2a337208 */ /* 0x000fe20003000000 */
[----:B------:R-:W-:Y:S01]  /*7c30*/  FMUL.FTZ R42, R40, UR6 ;  /* 0x00000006282a7c20 */ /* 0x000fe20008410000 */
[----:B------:R-:W-:Y:S01]  /*7c40*/  LOP3.LUT P6, RZ, R76, 0xff0000, RZ, 0xc0, !PT ;  /* 0x00ff00004cff7812 */ /* 0x000fe200078cc0ff */
[C---:B------:R-:W-:Y:S01]  /*7c50*/  FFMA.FTZ R151, R132.reuse, R151, R41 ;  /* 0x0000009784977223 */ /* 0x040fe20000010029 */
        /* <DEDUP_REMOVED lines=23> */
.L_x_1325:
[-CC-:B-1----:R-:W-:Y:S01]  /*7dd0*/  FFMA.FTZ R49, R68, R175.reuse, R172.reuse ;  /* 0x000000af44317223 */ /* 0x182fe200000100ac */
[-CC-:B------:R-:W-:Y:S01]  /*7de0*/  FFMA.FTZ R156, R156, R175.reuse, R172.reuse ;  /* 0x000000af9c9c7223 */ /* 0x180fe200000100ac */
[-CC-:B------:R-:W-:Y:S01]  /*7df0*/  FFMA.FTZ R146, R146, R175.reuse, R172.reuse ;  /* 0x000000af92927223 */ /* 0x180fe200000100ac */
[-C--:B------:R-:W-:Y:S01]  /*7e00*/  FFMA.FTZ R173, R173, R175.reuse, R172 ;  /* 0x000000afadad7223 */ /* 0x080fe200000100ac */
[----:B------:R-:W-:Y:S01]  /*7e10*/  FADD.FTZ R51, R66, -R49 ;  /* 0x8000003142337221 */ /* 0x000fe20000010000 */
[----:B------:R-:W-:Y:S01]  /*7e20*/  FADD.FTZ R151, R151, -R156 ;  /* 0x8000009c97977221 */ /* 0x000fe20000010000 */
[----:B------:R-:W-:Y:S02]  /*7e30*/  IMAD.U32 R49, R60, 0x10000, RZ ;  /* 0x000100003c317824 */ /* 0x000fe400078e00ff */
[-CC-:B------:R-:W-:Y:S01]  /*7e40*/  FFMA.FTZ R141, R141, R175.reuse, R172.reuse ;  /* 0x000000af8d8d7223 */ /* 0x180fe200000100ac */
[----:B------:R-:W-:Y:S01]  /*7e50*/  FFMA.FTZ R71, R71, R175, R172 ;  /* 0x000000af47477223 */ /* 0x000fe200000100ac */
[----:B------:R-:W-:Y:S01]  /*7e60*/  FADD.FTZ R159, R159, -R146 ;  /* 0x800000929f9f7221 */ /* 0x000fe20000010000 */
[----:B------:R-:W-:Y:S01]  /*7e70*/  FFMA.FTZ R151, R132, R151, R49 ;  /* 0x0000009784977223 */ /* 0x000fe20000010031 */
[----:B------:R-:W-:Y:S01]  /*7e80*/  SHF.L.U32 R49, R168, 0x10, RZ ;  /* 0x00000010a8317819 */ /* 0x000fe200000006ff */
[----:B------:R-:W-:Y:S01]  /*7e90*/  FADD.FTZ R173, R166, -R173 ;  /* 0x800000ada6ad7221 */ /* 0x000fe20000010000 */
[----:B------:R-:W-:-:S02]  /*7ea0*/  IMAD.U32 R54, R35, 0x10000, RZ ;  /* 0x0001000023367824 */ /* 0x000fc400078e00ff */
[----:B------:R-:W-:Y:S01]  /*7eb0*/  FFMA.FTZ R164, R164, R175, R172 ;  /* 0x000000afa4a47223 */ /* 0x000fe200000100ac */
[----:B------:R-:W-:Y:S01]  /*7ec0*/  SHF.L.U32 R0, R61, 0x10, RZ ;  /* 0x000000103d007819 */ /* 0x000fe200000006ff */
[----:B------:R-:W-:Y:S01]  /*7ed0*/  FADD.FTZ R141, R160, -R141 ;  /* 0x8000008da08d7221 */ /* 0x000fe20000010000 */
[----:B------:R-:W-:Y:S01]  /*7ee0*/  SHF.L.U32 R50, R34, 0x10, RZ ;  /* 0x0000001022327819 */ /* 0x000fe200000006ff */
[----:B------:R-:W-:Y:S01]  /*7ef0*/  FADD.FTZ R71, R144, -R71 ;  /* 0x8000004790477221 */ /* 0x000fe20000010000 */
[----:B------:R-:W-:Y:S01]  /*7f00*/  SHF.L.U32 R63, R63, 0x10, RZ ;  /* 0x000000103f3f7819 */ /* 0x000fe200000006ff */
[C---:B------:R-:W-:Y:S01]  /*7f10*/  FFMA.FTZ R49, R132.reuse, R173, R49 ;  /* 0x000000ad84317223 */ /* 0x040fe20000010031 */
[----:B------:R-:W-:Y:S01]  /*7f20*/  SHF.L.U32 R48, R33, 0x10, RZ ;  /* 0x0000001021307819 */ /* 0x000fe200000006ff */
[----:B------:R-:W-:Y:S01]  /*7f30*/  FFMA.FTZ R54, R132, R159, R54 ;  /* 0x0000009f84367223 */ /* 0x000fe20000010036 */
[----:B------:R-:W-:Y:S01]  /*7f40*/  FADD.FTZ R164, R171, -R164 ;  /* 0x800000a4aba47221 */ /* 0x000fe20000010000 */
[----:B------:R-:W-:Y:S01]  /*7f50*/  ISETP.GE.U32.AND P2, PT, R76, RZ, PT ;  /* 0x000000ff4c00720c */ /* 0x000fe20003f46070 */
[----:B------:R-:W-:Y:S01]  /*7f60*/  FFMA.FTZ R65, R65, R175, R172 ;  /* 0x000000af41417223 */ /* 0x000fe200000100ac */
[C---:B------:R-:W-:Y:S01]  /*7f70*/  FFMA.FTZ R141, R132.reuse, R141, R0 ;  /* 0x0000008d848d7223 */ /* 0x040fe20000010000 */
[----:B------:R-:W-:Y:S01]  /*7f80*/  FFMA.FTZ R50, R132, R71, R50 ;  /* 0x0000004784327223 */ /* 0x000fe20000010032 */
[----:B------:R-:W-:Y:S01]  /*7f90*/  FMUL.FTZ R49, R49, UR6 ;  /* 0x0000000631317c20 */ /* 0x000fe20008410000 */
[----:B------:R-:W-:Y:S01]  /*7fa0*/  FMUL.FTZ R54, R54, UR6 ;  /* 0x0000000636367c20 */ /* 0x000fe20008410000 */
[----:B------:R-:W-:Y:S01]  /*7fb0*/  FFMA.FTZ R63, R132, R164, R63 ;  /* 0x000000a4843f7223 */ /* 0x000fe2000001003f */
[----:B------:R-:W-:Y:S01]  /*7fc0*/  SHF.L.U32 R0, R32, 0x10, RZ ;  /* 0x0000001020007819 */ /* 0x000fe200000006ff */
[----:B------:R-:W-:Y:S01]  /*7fd0*/  FFMA.FTZ R48, R132, R51, R48 ;  /* 0x0000003384307223 */ /* 0x000fe20000010030 */
[C---:B------:R-:W-:Y:S01]  /*7fe0*/  LOP3.LUT P5, RZ, R77.reuse, 0xff0000, RZ, 0xc0, !PT ;  /* 0x00ff00004dff7812 */ /* 0x040fe200078ac0ff */
[----:B------:R-:W-:Y:S01]  /*7ff0*/  FADD.FTZ R65, R70, -R65 ;  /* 0x8000004146417221 */ /* 0x000fe20000010000 */
[C---:B------:R-:W-:Y:S01]  /*8000*/  ISETP.GE.U32.AND.EX P2, PT, R77.reuse, 0x1000000, PT, P2 ;  /* 0x010000004d00780c */ /* 0x040fe20003f46120 */
[----:B------:R-:W-:Y:S01]  /*8010*/  FMUL.FTZ R50, R50, UR6 ;  /* 0x0000000632327c20 */ /* 0x000fe20008410000 */
        /* <DEDUP_REMOVED lines=25> */
.L_x_1324:
        /* <DEDUP_REMOVED lines=8> */
[----:B-1----:R-:W-:Y:S01]  /*8230*/  FFMA.FTZ R41, R68, R175, R172 ;  /* 0x000000af44297223 */ /* 0x002fe200000100ac */
[----:B------:R-:W-:Y:S01]  /*8240*/  FMUL.FTZ R48, R132, R173 ;  /* 0x000000ad84307220 */ /* 0x000fe20000410000 */
        /* <DEDUP_REMOVED lines=49> */
.L_x_1326:
[-CC-:B------:R-:W-:Y:S01]  /*8560*/  FFMA.FTZ R146, R146, R175.reuse, R172.reuse ;  /* 0x000000af92927223 */ /* 0x180fe200000100ac */
[-CC-:B------:R-:W-:Y:S01]  /*8570*/  FFMA.FTZ R173, R173, R175.reuse, R172.reuse ;  /* 0x000000afadad7223 */ /* 0x180fe200000100ac */
[-CC-:B-1----:R-:W-:Y:S01]  /*8580*/  FFMA.FTZ R49, R68, R175.reuse, R172.reuse ;  /* 0x000000af44317223 */ /* 0x182fe200000100ac */
        /* <DEDUP_REMOVED lines=50> */
.L_x_1322:
        /* <DEDUP_REMOVED lines=13> */
.L_x_1301:
        /* <DEDUP_REMOVED lines=46> */
.L_x_1300:
[----:B------:R-:W-:Y:S05]  /*8c60*/  BSYNC B0 ;  /* 0x0000000000007941 */ /* 0x000fea0003800000 */
.L_x_1299:
        /* <DEDUP_REMOVED lines=17> */
[----:B------:R-:W1:Y:S04]  /*8d80*/  LDS R2, [R0] ;  /* 0x0000000000027984 */ /* 0x000e680000000800 */
[----:B------:R-:W2:Y:S04]  /*8d90*/  LDS R32, [R0+0x600] ;  /* 0x0006000000207984 */ /* 0x000ea80000000800 */
[----:B------:R-:W4:Y:S04]  /*8da0*/  LDS R29, [R0+0xa00] ;  /* 0x000a0000001d7984 */ /* 0x000f280000000800 */
[----:B------:R-:W5:Y:S04]  /*8db0*/  LDS R45, [R0+0xc00] ;  /* 0x000c0000002d7984 */ /* 0x000f680000000800 */
[----:B------:R-:W0:Y:S04]  /*8dc0*/  LDS R33, [R0+0x1200] ;  /* 0x0012000000217984 */ /* 0x000e280000000800 */
        /* <DEDUP_REMOVED lines=9> */
[----:B----4-:R-:W-:-:S03]  /*8e60*/  FADD.FTZ R29, RZ, R29 ;  /* 0x0000001dff1d7221 */ /* 0x010fc60000010000 */
[----:B------:R-:W4:Y:S01]  /*8e70*/  LDS R37, [R0+0x1800] ;  /* 0x0018000000257984 */ /* 0x000f220000000800 */
[----:B-----5:R-:W-:-:S03]  /*8e80*/  FADD.FTZ R2, R2, R45 ;  /* 0x0000002d02027221 */ /* 0x020fc60000010000 */
[----:B------:R-:W5:Y:S01]  /*8e90*/  LDS R34, [R0+0x1a00] ;  /* 0x001a000000227984 */ /* 0x000f620000000800 */
[----:B0-----:R-:W-:-:S03]  /*8ea0*/  FADD.FTZ R32, R32, R33 ;  /* 0x0000002120207221 */ /* 0x001fc60000010000 */
[----:B------:R-:W0:Y:S01]  /*8eb0*/  LDS R38, [R0+0x1c00] ;  /* 0x001c000000267984 */ /* 0x000e220000000800 */
[----:B---3--:R-:W-:-:S03]  /*8ec0*/  FADD.FTZ R29, R29, R30 ;  /* 0x0000001e1d1d7221 */ /* 0x008fc60000010000 */
[----:B------:R-:W3:Y:S01]  /*8ed0*/  LDS R39, [R0+0x1e00] ;  /* 0x001e000000277984 */ /* 0x000ee20000000800 */
[----:B------:R-:W-:-:S03]  /*8ee0*/  FADD.FTZ R3, RZ, R3 ;  /* 0x00000003ff037221 */ /* 0x000fc60000010000 */
        /* <DEDUP_REMOVED lines=42> */
[C---:B------:R-:W-:Y:S02]  /*9190*/  SHF.L.U32 R3, R22.reuse, 0x2, RZ ;  /* 0x0000000216037819 */ /* 0x040fe400000006ff */
[----:B------:R-:W-:Y:S01]  /*91a0*/  SHF.L.U64.HI R22, R22, 0x2, R41 ;  /* 0x0000000216167819 */ /* 0x000fe20000010229 */
[----:B------:R-:W5:Y:S01]  /*91b0*/  LDS R8, [R0+0x600] ;  /* 0x0006000000087984 */ /* 0x000f620000000800 */
[----:B------:R-:W-:-:S03]  /*91c0*/  IADD3 R2, P0, PT, R3, UR22, RZ ;  /* 0x0000001603027c10 */ /* 0x000fc6000ff1e0ff */
        /* <DEDUP_REMOVED lines=13> */
[----:B----4-:R-:W-:-:S03]  /*92a0*/  FADD.FTZ R5, R36, R5 ;  /* 0x0000000524057221 */ /* 0x010fc60000010000 */
[----:B------:R-:W4:Y:S01]  /*92b0*/  LDS R25, [R0+0x2600] ;  /* 0x0026000000197984 */ /* 0x000f220000000800 */
[----:B-----5:R-:W-:-:S03]  /*92c0*/  FADD.FTZ R8, RZ, R8 ;  /* 0x00000008ff087221 */ /* 0x020fc60000010000 */
[----:B------:R-:W5:Y:S01]  /*92d0*/  LDS R21, [R0+0x1e00] ;  /* 0x001e000000157984 */ /* 0x000f620000000800 */
[----:B------:R-:W-:Y:S01]  /*92e0*/  FADD.FTZ R17, R4, R17 ;  /* 0x0000001104117221 */ /* 0x000fe20000010000 */
[----:B------:R-:W-:Y:S02]  /*92f0*/  IADD3 R4, P1, PT, R3, UR20, RZ ;  /* 0x0000001403047c10 */ /* 0x000fe4000ff3e0ff */
[----:B------:R-:W5:Y:S01]  /*9300*/  LDS R15, [R0+0x1600] ;  /* 0x00160000000f7984 */ /* 0x000f620000000800 */
[----:B------:R-:W-:Y:S01]  /*9310*/  FADD.FTZ R6, R6, R11 ;  /* 0x0000000b06067221 */ /* 0x000fe20000010000 */
[----:B------:R-:W-:Y:S02]  /*9320*/  IADD3.X R3, PT, PT, R22, UR23, RZ, P0, !PT ;  /* 0x0000001716037c10 */ /* 0x000fe400087fe4ff */
[----:B------:R-:W5:Y:S01]  /*9330*/  LDS R27, [R0+0x2800] ;  /* 0x00280000001b7984 */ /* 0x000f620000000800 */
[----:B------:R-:W-:-:S03]  /*9340*/  FADD.FTZ R9, RZ, R9 ;  /* 0x00000009ff097221 */ /* 0x000fc60000010000 */
[----:B------:R-:W5:Y:S01]  /*9350*/  LDS R16, [R0+0x2000] ;  /* 0x0020000000107984 */ /* 0x000f620000000800 */
[----:B------:R-:W-:Y:S01]  /*9360*/  FADD.FTZ R14, R5, R14 ;  /* 0x0000000e050e7221 */ /* 0x000fe20000010000 */
[----:B------:R-:W-:Y:S02]  /*9370*/  IADD3.X R5, PT, PT, R22, UR21, RZ, P1, !PT ;  /* 0x0000001516057c10 */ /* 0x000fe40008ffe4ff */
[----:B------:R-:W5:Y:S01]  /*9380*/  LDS R37, [R0+0x2a00] ;  /* 0x002a000000257984 */ /* 0x000f620000000800 */
[----:B------:R-:W-:-:S03]  /*9390*/  FADD.FTZ R8, R8, R13 ;  /* 0x0000000d08087221 */ /* 0x000fc60000010000 */
[----:B------:R-:W5:Y:S01]  /*93a0*/  LDS R23, [R0+0x2200] ;  /* 0x0022000000177984 */ /* 0x000f620000000800 */
[----:B-1----:R-:W-:-:S03]  /*93b0*/  FADD.FTZ R10, RZ, R10 ;  /* 0x0000000aff0a7221 */ /* 0x002fc60000010000 */
[----:B------:R-:W1:Y:S01]  /*93c0*/  LDS R20, [R0+0x2c00] ;  /* 0x002c000000147984 */ /* 0x000e620000000800 */
[----:B---3--:R-:W-:-:S03]  /*93d0*/  FADD.FTZ R17, R17, R18 ;  /* 0x0000001211117221 */ /* 0x008fc60000010000 */
        /* <DEDUP_REMOVED lines=25> */
.L_x_1302:
[----:B------:R-:W-:Y:S01]  /*9570*/  HFMA2 R188, -RZ, RZ, 0, 1.847743988037109375e-06 ;  /* 0x0000001fffbc7431 */ /* 0x000fe200000001ff */
[----:B------:R-:W-:Y:S01]  /*9580*/  BSSY B2, `(.L_x_1328) ;  /* 0x0000007000027945 */ /* 0x000fe20003800000 */
[----:B------:R-:W-:Y:S01]  /*9590*/  MOV R186, R53 ;  /* 0x0000003500ba7202 */ /* 0x000fe20000000f00 */
[----:B------:R-:W-:Y:S01]  /*95a0*/  IMAD.MOV.U32 R183, RZ, RZ, 0x1 ;  /* 0x00000001ffb77424 */ /* 0x000fe200078e00ff */
[----:B------:R-:W-:-:S07]  /*95b0*/  MOV R181, 0xffffffff ;  /* 0xffffffff00b57802 */ /* 0x000fce0000000f00 */
[----:B-----5:R-:W-:Y:S05]  /*95c0*/  WARPSYNC.COLLECTIVE R181, `(.L_x_1329) ;  /* 0x00000000b5087348 */ /* 0x020fea0003c00000 */
[----:B------:R0:W1:Y:S02]  /*95d0*/  SHFL.BFLY P2, R184, R186, R183, R188 ;  /* 0x0c0000b7bab87389 */ /* 0x00006400000400bc */
[----:B01---5:R-:W-:Y:S05]  /*95e0*/  ENDCOLLECTIVE ;  /* 0x000000000000791b */ /* 0x023fea0003800000 */
.L_x_1329:
[----:B------:R-:W-:Y:S05]  /*95f0*/  BSYNC B2 ;  /* 0x0000000000027941 */ /* 0x000fea0003800000 */
.L_x_1328:
[----:B------:R-:W-:Y:S02]  /*9600*/  IMAD.MOV.U32 R186, RZ, RZ, R84 ;  /* 0x000000ffffba7224 */ /* 0x000fe400078e0054 */
[----:B------:R-:W-:Y:S01]  /*9610*/  HFMA2 R183, -RZ, RZ, 0, 5.9604644775390625e-08 ;  /* 0x00000001ffb77431 */ /* 0x000fe200000001ff */
[----:B------:R-:W-:Y:S02]  /*9620*/  MOV R188, 0x1f ;  /* 0x0000001f00bc7802 */ /* 0x000fe40000000f00 */
[----:B------:R-:W-:Y:S02]  /*9630*/  MOV R181, 0xffffffff ;  /* 0xffffffff00b57802 */ /* 0x000fe40000000f00 */
[----:B------:R-:W-:-:S07]  /*9640*/  MOV R86, R184 ;  /* 0x000000b800567202 */ /* 0x000fce0000000f00 */
[----:B------:R-:W-:Y:S05]  /*9650*/  WARPSYNC.COLLECTIVE R181, `(.L_x_1330) ;  /* 0x00000000b5087348 */ /* 0x000fea0003c00000 */
[----:B------:R0:W1:Y:S02]  /*9660*/  SHFL.BFLY P2, R184, R186, R183, R188 ;  /* 0x0c0000b7bab87389 */ /* 0x00006400000400bc */
[----:B01----:R-:W-:Y:S05]  /*9670*/  ENDCOLLECTIVE ;  /* 0x000000000000791b */ /* 0x003fea0003800000 */
.L_x_1330:
[----:B------:R-:W-:-:S05]  /*9680*/  FADD.FTZ R86, R53, R86 ;  /* 0x0000005635567221 */ /* 0x000fca0000010000 */
[----:B------:R-:W-:Y:S01]  /*9690*/  MOV R186, R86 ;  /* 0x0000005600ba7202 */ /* 0x000fe20000000f00 */
[----:B------:R-:W-:Y:S02]  /*96a0*/  HFMA2 R183, -RZ, RZ, 0, 1.1920928955078125e-07 ;  /* 0x00000002ffb77431 */ /* 0x000fe400000001ff */
[----:B------:R-:W-:-:S07]  /*96b0*/  IMAD.MOV.U32 R59, RZ, RZ, R184 ;  /* 0x000000ffff3b7224 */ /* 0x000fce00078e00b8 */
[----:B------:R-:W-:Y:S05]  /*96c0*/  WARPSYNC.COLLECTIVE R181, `(.L_x_1331) ;  /* 0x00000000b5087348 */ /* 0x000fea0003c00000 */
[----:B------:R0:W1:Y:S02]  /*96d0*/  SHFL.BFLY P2, R184, R186, R183, R188 ;  /* 0x0c0000b7bab87389 */ /* 0x00006400000400bc */
[----:B01----:R-:W-:Y:S05]  /*96e0*/  ENDCOLLECTIVE ;  /* 0x000000000000791b */ /* 0x003fea0003800000 */
.L_x_1331:
[----:B------:R-:W-:-:S04]  /*96f0*/  FADD.FTZ R59, R84, R59 ;  /* 0x0000003b543b7221 */ /* 0x000fc80000010000 */
[----:B------:R-:W-:Y:S01]  /*9700*/  IMAD.MOV.U32 R186, RZ, RZ, R59 ;  /* 0x000000ffffba7224 */ /* 0x000fe200078e003b */
[----:B------:R-:W-:-:S07]  /*9710*/  MOV R85, R184 ;  /* 0x000000b800557202 */ /* 0x000fce0000000f00 */
[----:B------:R-:W-:Y:S05]  /*9720*/  WARPSYNC.COLLECTIVE R181, `(.L_x_1332) ;  /* 0x00000000b5087348 */ /* 0x000fea0003c00000 */
[----:B------:R0:W1:Y:S02]  /*9730*/  SHFL.BFLY P2, R184, R186, R183, R188 ;  /* 0x0c0000b7bab87389 */ /* 0x00006400000400bc */
[----:B01----:R-:W-:Y:S05]  /*9740*/  ENDCOLLECTIVE ;  /* 0x000000000000791b */ /* 0x003fea0003800000 */
.L_x_1332:
[----:B------:R-:W-:Y:S01]  /*9750*/  FADD.FTZ R85, R86, R85 ;  /* 0x0000005556557221 */ /* 0x000fe20000010000 */
[----:B------:R-:W-:-:S04]  /*9760*/  MOV R86, R174 ;  /* 0x000000ae00567202 */ /* 0x000fc80000000f00 */
[----:B------:R-:W-:Y:S01]  /*9770*/  MOV R186, R85 ;  /* 0x0000005500ba7202 */ /* 0x000fe20000000f00 */
[----:B------:R-:W-:Y:S01]  /*9780*/  HFMA2 R183, -RZ, RZ, 0, 2.384185791015625e-07 ;  /* 0x00000004ffb77431 */ /* 0x000fe200000001ff */
[----:B------:R-:W-:-:S07]  /*9790*/  MOV R178, R184 ;  /* 0x000000b800b27202 */ /* 0x000fce0000000f00 */
[----:B------:R-:W-:Y:S05]  /*97a0*/  WARPSYNC.COLLECTIVE R181, `(.L_x_1333) ;  /* 0x00000000b5087348 */ /* 0x000fea0003c00000 */
[----:B------:R0:W1:Y:S02]  /*97b0*/  SHFL.BFLY P2, R184, R186, R183, R188 ;  /* 0x0c0000b7bab87389 */ /* 0x00006400000400bc */
[----:B01----:R-:W-:Y:S05]  /*97c0*/  ENDCOLLECTIVE ;  /* 0x000000000000791b */ /* 0x003fea0003800000 */
.L_x_1333:
[----:B------:R-:W-:-:S05]  /*97d0*/  FADD.FTZ R178, R59, R178 ;  /* 0x000000b23bb27221 */ /* 0x000fca0000010000 */
[----:B------:R-:W-:Y:S01]  /*97e0*/  MOV R186, R178 ;  /* 0x000000b200ba7202 */ /* 0x000fe20000000f00 */
[----:B------:R-:W-:-:S07]  /*97f0*/  IMAD.MOV.U32 R180, RZ, RZ, R184 ;  /* 0x000000ffffb47224 */ /* 0x000fce00078e00b8 */
[----:B------:R-:W-:Y:S05]  /*9800*/  WARPSYNC.COLLECTIVE R181, `(.L_x_1334) ;  /* 0x00000000b5087348 */ /* 0x000fea0003c00000 */
[----:B------:R0:W1:Y:S02]  /*9810*/  SHFL.BFLY P2, R184, R186, R183, R188 ;  /* 0x0c0000b7bab87389 */ /* 0x00006400000400bc */
[----:B01----:R-:W-:Y:S05]  /*9820*/  ENDCOLLECTIVE ;  /* 0x000000000000791b */ /* 0x003fea0003800000 */
.L_x_1334:
[----:B------:R-:W-:Y:S01]  /*9830*/  FADD.FTZ R180, R85, R180 ;  /* 0x000000b455b47221 */ /* 0x000fe20000010000 */
[----:B------:R-:W-:-:S04]  /*9840*/  MOV R85, R175 ;  /* 0x000000af00557202 */ /* 0x000fc80000000f00 */
[----:B------:R-:W-:Y:S01]  /*9850*/  MOV R186, R180 ;  /* 0x000000b400ba7202 */ /* 0x000fe20000000f00 */
[----:B------:R-:W-:Y:S01]  /*9860*/  IMAD.MOV.U32 R183, RZ, RZ, 0x8 ;  /* 0x00000008ffb77424 */ /* 0x000fe200078e00ff */
[----:B------:R-:W-:-:S07]  /*9870*/  MOV R91, R184 ;  /* 0x000000b8005b7202 */ /* 0x000fce0000000f00 */
[----:B------:R-:W-:Y:S05]  /*9880*/  WARPSYNC.COLLECTIVE R181, `(.L_x_1335) ;  /* 0x00000000b5087348 */ /* 0x000fea0003c00000 */
[----:B------:R0:W1:Y:S02]  /*9890*/  SHFL.BFLY P2, R184, R186, R183, R188 ;  /* 0x0c0000b7bab87389 */ /* 0x00006400000400bc */
[----:B01----:R-:W-:Y:S05]  /*98a0*/  ENDCOLLECTIVE ;  /* 0x000000000000791b */ /* 0x003fea0003800000 */
.L_x_1335:
[----:B------:R-:W-:-:S05]  /*98b0*/  FADD.FTZ R53, R178, R91 ;  /* 0x0000005bb2357221 */ /* 0x000fca0000010000 */
[----:B------:R-:W-:Y:S02]  /*98c0*/  MOV R186, R53 ;  /* 0x0000003500ba7202 */ /* 0x000fe40000000f00 */
[----:B------:R-:W-:-:S07]  /*98d0*/  MOV R91, R184 ;  /* 0x000000b8005b7202 */ /* 0x000fce0000000f00 */
[----:B------:R-:W-:Y:S05]  /*98e0*/  WARPSYNC.COLLECTIVE R181, `(.L_x_1336) ;  /* 0x00000000b5087348 */ /* 0x000fea0003c00000 */
[----:B------:R0:W1:Y:S02]  /*98f0*/  SHFL.BFLY P2, R184, R186, R183, R188 ;  /* 0x0c0000b7bab87389 */ /* 0x00006400000400bc */
[----:B01----:R-:W-:Y:S05]  /*9900*/  ENDCOLLECTIVE ;  /* 0x000000000000791b */ /* 0x003fea0003800000 */
.L_x_1336:
[----:B------:R-:W-:Y:S01]  /*9910*/  FADD.FTZ R177, R180, R91 ;  /* 0x0000005bb4b17221 */ /* 0x000fe20000010000 */
[----:B------:R-:W-:-:S03]  /*9920*/  IMAD.MOV.U32 R91, RZ, RZ, R172 ;  /* 0x000000ffff5b7224 */ /* 0x000fc600078e00ac */
[----:B------:R-:W-:Y:S02]  /*9930*/  IMAD.MOV.U32 R186, RZ, RZ, R177 ;  /* 0x000000ffffba7224 */ /* 0x000fe400078e00b1 */
[----:B------:R-:W-:Y:S01]  /*9940*/  HFMA2 R183, -RZ, RZ, 0, 9.5367431640625e-07 ;  /* 0x00000010ffb77431 */ /* 0x000fe200000001ff */
[----:B------:R-:W-:-:S07]  /*9950*/  MOV R84, R184 ;  /* 0x000000b800547202 */ /* 0x000fce0000000f00 */
[----:B------:R-:W-:Y:S05]  /*9960*/  WARPSYNC.COLLECTIVE R181, `(.L_x_1337) ;  /* 0x00000000b5087348 */ /* 0x000fea0003c00000 */
[----:B------:R0:W1:Y:S02]  /*9970*/  SHFL.BFLY P2, R184, R186, R183, R188 ;  /* 0x0c0000b7bab87389 */ /* 0x00006400000400bc */
[----:B01----:R-:W-:Y:S05]  /*9980*/  ENDCOLLECTIVE ;  /* 0x000000000000791b */ /* 0x003fea0003800000 */
.L_x_1337:
[----:B------:R-:W-:Y:S01]  /*9990*/  FADD.FTZ R179, R53, R84 ;  /* 0x0000005435b37221 */ /* 0x000fe20000010000 */
[----:B------:R-:W-:-:S04]  /*99a0*/  MOV R84, R176 ;  /* 0x000000b000547202 */ /* 0x000fc80000000f00 */
[----:B------:R-:W-:Y:S02]  /*99b0*/  MOV R186, R179 ;  /* 0x000000b300ba7202 */ /* 0x000fe40000000f00 */
[----:B------:R-:W-:-:S07]  /*99c0*/  MOV R182, R184 ;  /* 0x000000b800b67202 */ /* 0x000fce0000000f00 */
[----:B------:R-:W-:Y:S05]  /*99d0*/  WARPSYNC.COLLECTIVE R181, `(.L_x_1338) ;  /* 0x00000000b5087348 */ /* 0x000fea0003c00000 */
[----:B------:R0:W1:Y:S02]  /*99e0*/  SHFL.BFLY P2, R184, R186, R183, R188 ;  /* 0x0c0000b7bab87389 */ /* 0x00006400000400bc */
[----:B01----:R-:W-:Y:S05]  /*99f0*/  ENDCOLLECTIVE ;  /* 0x000000000000791b */ /* 0x003fea0003800000 */
.L_x_1338:
[----:B------:R-:W-:Y:S05]  /*9a00*/  BRA `(.L_x_1339) ;  /* 0xffffff7c00f87947 */ /* 0x000fea000383ffff */
.L_x_1340:
        /* <DEDUP_REMOVED lines=15> */
.L_x_4957:


//--------------------- .text._ZN10layer_norm31ln_parallel_residual_bwd_kernelINS_13Kernel_traitsI13__nv_bfloat16S2_fS2_fjLj768ELj1ELj4ELj1ELj16ENS_18Kernel_traits_baseILj768ES2_S2_fS2_fjLj128EEEEELb0ELb0ELb0EEEvNS_9BwdParamsE --------------------------
	.section	.text._ZN10layer_norm31ln_parallel_residual_bwd_kernelINS_13Kernel_traitsI13__nv_bfloat16S2_fS2_fjLj768ELj1ELj4ELj1ELj16ENS_18Kernel_traits_baseILj768ES2_S2_fS2_fjLj128EEEEELb0ELb0ELb0EEEvNS_9BwdParamsE,"ax",@progbits
	.align	128
        .global         _ZN10layer_norm31ln_parallel_residual_bwd_kernelINS_13Kernel_traitsI13__nv_bfloat16S2_fS2_fjLj768ELj1ELj4ELj1ELj16ENS_18Kernel_traits_baseILj768ES2_S2_fS2_fjLj128EEEEELb0ELb0ELb0EEEvNS_9BwdParamsE
        .type           _ZN10layer_norm31ln_parallel_residual_bwd_kernelINS_13Kernel_traitsI13__nv_bfloat16S2_fS2_fjLj768ELj1ELj4ELj1ELj16ENS_18Kernel_traits_baseILj768ES2_S2_fS2_fjLj128EEEEELb0ELb0ELb0EEEvNS_9BwdParamsE,@function
        .size           _ZN10layer_norm31ln_parallel_residual_bwd_kernelINS_13Kernel_traitsI13__nv_bfloat16S2_fS2_fjLj768ELj1ELj4ELj1ELj16ENS_18Kernel_traits_baseILj768ES2_S2_fS2_fjLj128EEEEELb0ELb0ELb0EEEvNS_9BwdParamsE,(.L_x_4958 - _ZN10layer_norm31ln_parallel_residual_bwd_kernelINS_13Kernel_traitsI13__nv_bfloat16S2_fS2_fjLj768ELj1ELj4ELj1ELj16ENS_18Kernel_traits_baseILj768ES2_S2_fS2_fjLj128EEEEELb0ELb0ELb0EEEvNS_9BwdParamsE)
        .other          _ZN10layer_norm31ln_parallel_residual_bwd_kernelINS_13Kernel_traitsI13__nv_bfloat16S2_fS2_fjLj768ELj1ELj4ELj1ELj16ENS_18Kernel_traits_baseILj768ES2_S2_fS2_fjLj128EEEEELb0ELb0ELb0EEEvNS_9BwdParamsE,@"STO_CUDA_ENTRY STV_DEFAULT"
_ZN10layer_norm31ln_parallel_residual_bwd_kernelINS_13Kernel_traitsI13__nv_bfloat16S2_fS2_fjLj768ELj1ELj4ELj1ELj16ENS_18Kernel_traits_baseILj768ES2_S2_fS2_fjLj128EEEEELb0ELb0ELb0EEEvNS_9BwdParamsE:
.text._ZN10layer_norm31ln_parallel_residual_bwd_kernelINS_13Kernel_traitsI13__nv_bfloat16S2_fS2_fjLj768ELj1ELj4ELj1ELj16ENS_18Kernel_traits_baseILj768ES2_S2_fS2_fjLj128EEEEELb0ELb0ELb0EEEvNS_9BwdParamsE:
[----:B------:R-:W0:Y:S01]  /*0000*/  LDC R1, c[0x0][0x37c] ;  /* 0x0000df00ff017b82 */ /* 0x000e220000000800 */
[----:B------:R-:W1:Y:S01]  /*0010*/  S2R R18, SR_TID.X ;  /* 0x0000000000127919 */ /* 0x000e620000002100 */
[----:B------:R-:W2:Y:S06]  /*0020*/  LDCU UR4, c[0x0][0x388] ;  /* 0x00007100ff0477ac */ /* 0x000eac0008000800 */
[----:B------:R-:W3:Y:S01]  /*0030*/  LDC.64 R2, c[0x0][0x3d0] ;  /* 0x0000f400ff027b82 */ /* 0x000ee20000000a00 */
[----:B0-----:R-:W-:Y:S01]  /*0040*/  IADD3 R1, PT, PT, R1, -0x8, RZ ;  /* 0xfffffff801017810 */ /* 0x001fe20007ffe0ff */
[----:B------:R-:W0:Y:S01]  /*0050*/  LDCU.64 UR10, c[0x0][0x358] ;  /* 0x00006b00ff0a77ac */ /* 0x000e220008000a00 */
[----:B------:R-:W4:Y:S05]  /*0060*/  LDCU UR5, c[0x0][0x384] ;  /* 0x00007080ff0577ac */ /* 0x000f2a0008000800 */
[----:B------:R-:W0:Y:S01]  /*0070*/  LDC.64 R4, c[0x0][0x3d8] ;  /* 0x0000f600ff047b82 */ /* 0x000e220000000a00 */
[----:B------:R-:W0:Y:S01]  /*0080*/  LDCU UR24, c[0x0][0x388] ;  /* 0x00007100ff1877ac */ /* 0x000e220008000800 */
[----:B------:R-:W0:Y:S06]  /*0090*/  LDCU.U8 UR15, c[0x0][0x410] ;  /* 0x00008200ff0f77ac */ /* 0x000e2c0008000000 */
[----:B------:R-:W4:Y:S01]  /*00a0*/  LDC.64 R6, c[0x0][0x3d0] ;  /* 0x0000f400ff067b82 */ /* 0x000f220000000a00 */
[----:B--2---:R-:W-:Y:S01]  /*00b0*/  MOV R229, UR4 ;  /* 0x0000000400e57c02 */ /* 0x004fe20008000f00 */
[----:B------:R-:W2:Y:S03]  /*00c0*/  LDCU UR14, c[0x0][0x400] ;  /* 0x00008000ff0e77ac */ /* 0x000ea60008000800 */
[----:B------:R-:W-:Y:S01]  /*00d0*/  SHF.R.S32.HI R0, RZ, 0x1f, R229 ;  /* 0x0000001fff007819 */ /* 0x000fe200000114e5 */
[----:B------:R-:W0:Y:S02]  /*00e0*/  LDCU.64 UR6, c[0x0][0x470] ;  /* 0x00008e00ff0677ac */ /* 0x000e240008000a00 */
[----:B------:R-:W2:Y:S01]  /*00f0*/  LDC.64 R8, c[0x0][0x3d8] ;  /* 0x0000f600ff087b82 */ /* 0x000ea20000000a00 */
[----:B------:R-:W-:Y:S01]  /*0100*/  LEA.HI R0, R0, R229, RZ, 0x3 ;  /* 0x000000e500007211 */ /* 0x000fe200078f18ff */
[----:B------:R-:W0:Y:S01]  /*0110*/  LDCU.64 UR12, c[0x0][0x438] ;  /* 0x00008700ff0c77ac */ /* 0x000e220008000a00 */
[C---:B-1----:R-:W-:Y:S01]  /*0120*/  LOP3.LUT R221, R18.reuse, 0x1f, RZ, 0xc, !PT ;  /* 0x0000001f12dd7812 */ /* 0x042fe200078e0cff */
[----:B------:R-:W1:Y:S04]  /*0130*/  LDCU.64 UR8, c[0x0][0x478] ;  /* 0x00008f00ff0877ac */ /* 0x000e680008000a00 */
[----:B------:R-:W1:Y:S01]  /*0140*/  LDC.64 R14, c[0x0][0x3d0] ;  /* 0x0000f400ff0e7b82 */ /* 0x000e620000000a00 */
[----:B------:R-:W-:-:S02]  /*0150*/  LOP3.LUT R10, R18, 0x1f, RZ, 0xc0, !PT ;  /* 0x0000001f120a7812 */ /* 0x000fc400078ec0ff */
[----:B------:R-:W-:Y:S02]  /*0160*/  LEA.HI.SX32 R221, R0, R221, 0x1d ;  /* 0x000000dd00dd7211 */ /* 0x000fe400078feaff */
[----:B------:R-:W-:Y:S02]  /*0170*/  MOV R19, R10 ;  /* 0x0000000a00137202 */ /* 0x000fe40000000f00 */
[C---:B------:R-:W-:Y:S01]  /*0180*/  ISETP.GE.U32.AND P4, PT, R221.reuse, 0x20, PT ;  /* 0x00000020dd00780c */ /* 0x040fe20003f86070 */
[----:B------:R-:W1:Y:S01]  /*0190*/  LDC.64 R16, c[0x0][0x3d8] ;  /* 0x0000f600ff107b82 */ /* 0x000e620000000a00 */
[C---:B------:R-:W-:Y:S02]  /*01a0*/  ISETP.GE.U32.AND P0, PT, R221.reuse, 0x40, PT ;  /* 0x00000040dd00780c */ /* 0x040fe40003f06070 */
[----:B------:R-:W-:-:S09]  /*01b0*/  ISETP.GE.U32.AND P1, PT, R221, 0x60, PT ;  /* 0x00000060dd00780c */ /* 0x000fd20003f26070 */
[----:B---3--:R-:W-:-:S04]  /*01c0*/  @P4 IMAD.WIDE.U32 R2, R19, 0x10, R2 ;  /* 0x0000001013024825 */ /* 0x008fc800078e0002 */
[C---:B0-----:R-:W-:Y:S01]  /*01d0*/  @P4 IMAD.WIDE.U32 R4, R19.reuse, 0x10, R4 ;  /* 0x0000001013044825 */ /* 0x041fe200078e0004 */
[----:B------:R-:W-:Y:S01]  /*01e0*/  @P4 LOP3.LUT R19, R19, 0x20, RZ, 0xfc, !PT ;  /* 0x0000002013134812 */ /* 0x000fe200078efcff */
[----:B------:R-:W0:Y:S01]  /*01f0*/  S2UR UR4, SR_CTAID.X ;  /* 0x00000000000479c3 */ /* 0x000e220000002500 */
[----:B------:R3:W5:Y:S03]  /*0200*/  @P4 LDG.E.128 R224, desc[UR10][R2.64] ;  /* 0x0000000a02e04981 */ /* 0x000766000c1e1d00 */
[C---:B----4-:R-:W-:Y:S01]  /*0210*/  @P0 IMAD.WIDE.U32 R10, R19.reuse, 0x10, R6 ;  /* 0x00000010130a0825 */ /* 0x050fe200078e0006 */
[----:B------:R4:W5:Y:S03]  /*0220*/  @P4 LDG.E.128 R216, desc[UR10][R4.64] ;  /* 0x0000000a04d84981 */ /* 0x000966000c1e1d00 */
[C---:B--2---:R-:W-:Y:S01]  /*0230*/  @P0 IMAD.WIDE.U32 R12, R19.reuse, 0x10, R8 ;  /* 0x00000010130c0825 */ /* 0x044fe200078e0008 */
[----:B------:R-:W-:Y:S01]  /*0240*/  @P0 IADD3 R19, PT, PT, R19, 0x20, RZ ;  /* 0x0000002013130810 */ /* 0x000fe20007ffe0ff */
[----:B------:R4:W5:Y:S04]  /*0250*/  @P0 LDG.E.128 R212, desc[UR10][R10.64] ;  /* 0x0000000a0ad40981 */ /* 0x000968000c1e1d00 */
[C---:B-1----:R-:W-:Y:S01]  /*0260*/  @P1 IMAD.WIDE.U32 R6, R19.reuse, 0x10, R14 ;  /* 0x0000001013061825 */ /* 0x042fe200078e000e */
[----:B---3--:R-:W-:Y:S01]  /*0270*/  SHF.R.U32.HI R3, RZ, 0x5, R18 ;  /* 0x00000005ff037819 */ /* 0x008fe20000011612 */
[----:B------:R4:W5:Y:S02]  /*0280*/  @P0 LDG.E.128 R144, desc[UR10][R12.64] ;  /* 0x0000000a0c900981 */ /* 0x000964000c1e1d00 */
[----:B------:R-:W-:-:S02]  /*0290*/  @P1 IMAD.WIDE.U32 R8, R19, 0x10, R16 ;  /* 0x0000001013081825 */ /* 0x000fc400078e0010 */
        /* <DEDUP_REMOVED lines=53> */
[----:B----4-:R-:W-:Y:S06]  /*05f0*/  @P0 BRA `(.L_x_1341) ;  /* 0x00000058000c0947 */ /* 0x010fec0003800000 */
[----:B-----5:R-:W-:Y:S01]  /*0600*/  PRMT R0, R219, 0x7632, R0 ;  /* 0x00007632db007816 */ /* 0x020fe20000000000 */
[----:B------:R-:W0:Y:S01]  /*0610*/  LDCU.U8 UR4, c[0x0][0x410] ;  /* 0x00008200ff0477ac */ /* 0x000e220008000000 */
[----:B------:R-:W-:Y:S02]  /*0620*/  PRMT R252, R227, 0x7632, R252 ;  /* 0x00007632e3fc7816 */ /* 0x000fe400000000fc */
[----:B------:R-:W-:Y:S02]  /*0630*/  CS2R R132, SRZ ;  /* 0x0000000000847805 */ /* 0x000fe4000001ff00 */
[----:B------:R-:W-:Y:S01]  /*0640*/  PRMT R251, R218, 0x7632, R251 ;  /* 0x00007632dafb7816 */ /* 0x000fe200000000fb */
[----:B------:R1:W-:Y:S01]  /*0650*/  STL.S16 [R1], R0 ;  /* 0x0000000001007387 */ /* 0x0003e20000100600 */
        /* <DEDUP_REMOVED lines=69> */
[----:B-1----:R-:W-:-:S07]  /*0ab0*/  CS2R R42, SRZ ;  /* 0x00000000002a7805 */ /* 0x002fce000001ff00 */
.L_x_1379:
[----:B0-----:R-:W0:Y:S02]  /*0ac0*/  LDC.64 R168, c[0x0][0x3c0] ;  /* 0x0000f000ffa87b82 */ /* 0x001e240000000a00 */
[----:B0-----:R-:W-:-:S05]  /*0ad0*/  IMAD.WIDE R168, R3, 0x4, R168 ;  /* 0x0000000403a87825 */ /* 0x001fca00078e02a8 */
[----:B------:R0:W2:Y:S02]  /*0ae0*/  LDG.E R220, desc[UR10][R168.64] ;  /* 0x0000000aa8dc7981 */ /* 0x0000a4000c1e1900 */
[----:B0-----:R-:W0:Y:S02]  /*0af0*/  LDC.64 R168, c[0x0][0x3c8] ;  /* 0x0000f200ffa87b82 */ /* 0x001e240000000a00 */
[----:B0-----:R-:W-:-:S05]  /*0b00*/  IMAD.WIDE R168, R3, 0x4, R168 ;  /* 0x0000000403a87825 */ /* 0x001fca00078e02a8 */
[----:B-----5:R0:W5:Y:S01]  /*0b10*/  LDG.E R7, desc[UR10][R168.64] ;  /* 0x0000000aa8077981 */ /* 0x020162000c1e1900 */
[----:B------:R-:W-:Y:S01]  /*0b20*/  MOV R229, UR24 ;  /* 0x0000001800e57c02 */ /* 0x000fe20008000f00 */
[----:B------:R-:W-:Y:S01]  /*0b30*/  BSSY.RECONVERGENT B0, `(.L_x_1342) ;  /* 0x0000097000007945 */ /* 0x000fe20003800200 */
[C---:B------:R-:W-:Y:S01]  /*0b40*/  ISETP.GE.U32.AND P3, PT, R221.reuse, 0x40, PT ;  /* 0x00000040dd00780c */ /* 0x040fe20003f66070 */
[----:B------:R-:W1:Y:S01]  /*0b50*/  S2R R170, SR_TID.X ;  /* 0x0000000000aa7919 */ /* 0x000e620000002100 */
[----:B------:R-:W-:Y:S01]  /*0b60*/  ISETP.GE.U32.AND P2, PT, R221, 0x60, PT ;  /* 0x00000060dd00780c */ /* 0x000fe20003f46070 */
[----:B------:R-:W-:Y:S01]  /*0b70*/  IMAD R2, R3, R229, RZ ;  /* 0x000000e503027224 */ /* 0x000fe200078e02ff */
[----:B------:R-:W-:-:S04]  /*0b80*/  CS2R R222, SRZ ;  /* 0x0000000000de7805 */ /* 0x000fc8000001ff00 */
[----:B------:R-:W-:-:S04]  /*0b90*/  SHF.R.S32.HI R171, RZ, 0x1f, R2 ;  /* 0x0000001fffab7819 */ /* 0x000fc80000011402 */
[----:B------:R-:W-:Y:S02]  /*0ba0*/  LEA.HI R2, R171, R2, RZ, 0x3 ;  /* 0x00000002ab027211 */ /* 0x000fe400078f18ff */
[----:B-1----:R-:W-:-:S04]  /*0bb0*/  LOP3.LUT R170, R170, 0x1f, RZ, 0xc0, !PT ;  /* 0x0000001faaaa7812 */ /* 0x002fc800078ec0ff */
[----:B------:R-:W-:-:S04]  /*0bc0*/  LEA.HI.SX32 R2, R2, R170, 0x1d ;  /* 0x000000aa02027211 */ /* 0x000fc800078feaff */
[----:B------:R-:W-:Y:S02]  /*0bd0*/  MOV R228, R2 ;  /* 0x0000000200e47202 */ /* 0x000fe40000000f00 */
[----:B--2---:R-:W-:Y:S01]  /*0be0*/  FSEL R220, R220, RZ, !P5 ;  /* 0x000000ffdcdc7208 */ /* 0x004fe20006800000 */
[----:B0-----:R-:W-:Y:S06]  /*0bf0*/  @!P4 BRA `(.L_x_1343) ;  /* 0x000000080028c947 */ /* 0x001fec0003800000 */
[----:B------:R-:W0:Y:S01]  /*0c00*/  LDC.64 R168, c[0x0][0x430] ;  /* 0x00010c00ffa87b82 */ /* 0x000e220000000a00 */
[----:B------:R-:W2:Y:S07]  /*0c10*/  LDL R208, [R1] ;  /* 0x0000000001d07983 */ /* 0x000eae0000100800 */
[----:B------:R-:W1:Y:S08]  /*0c20*/  LDC.64 R176, c[0x0][0x3a8] ;  /* 0x0000ea00ffb07b82 */ /* 0x000e700000000a00 */
[----:B------:R-:W3:Y:S01]  /*0c30*/  LDC.64 R172, c[0x0][0x428] ;  /* 0x00010a00ffac7b82 */ /* 0x000ee20000000a00 */
[----:B0-----:R-:W-:-:S06]  /*0c40*/  IMAD.WIDE.U32 R168, R2, 0x10, R168 ;  /* 0x0000001002a87825 */ /* 0x001fcc00078e00a8 */
[----:B------:R-:W4:Y:S01]  /*0c50*/  LDG.E.128 R168, desc[UR10][R168.64] ;  /* 0x0000000aa8a87981 */ /* 0x000f22000c1e1d00 */
[----:B-1----:R-:W-:-:S05]  /*0c60*/  IMAD.WIDE.U32 R176, R2, 0x20, R176 ;  /* 0x0000002002b07825 */ /* 0x002fca00078e00b0 */
[----:B------:R-:W2:Y:S01]  /*0c70*/  LDG.E.128 R188, desc[UR10][R176.64] ;  /* 0x0000000ab0bc7981 */ /* 0x000ea2000c1e1d00 */
[----:B---3--:R-:W-:-:S06]  /*0c80*/  IMAD.WIDE.U32 R172, R2, 0x10, R172 ;  /* 0x0000001002ac7825 */ /* 0x008fcc00078e00ac */
[----:B------:R-:W3:Y:S04]  /*0c90*/  LDG.E.128 R172, desc[UR10][R172.64] ;  /* 0x0000000aacac7981 */ /* 0x000ee8000c1e1d00 */
[----:B------:R-:W3:Y:S01]  /*0ca0*/  LDG.E.128 R176, desc[UR10][R176.64+0x10] ;  /* 0x0000100ab0b07981 */ /* 0x000ee2000c1e1d00 */
[----:B------:R-:W-:-:S04]  /*0cb0*/  ISETP.NE.U32.AND P0, PT, RZ, UR12, PT ;  /* 0x0000000cff007c0c */ /* 0x000fc8000bf05070 */
[----:B------:R-:W-:-:S13]  /*0cc0*/  ISETP.NE.AND.EX P0, PT, RZ, UR13, PT, P0 ;  /* 0x0000000dff007c0c */ /* 0x000fda000bf05300 */
[----:B------:R-:W0:Y:S01]  /*0cd0*/  @P0 LDC.64 R8, c[0x0][0x438] ;  /* 0x00010e00ff080b82 */ /* 0x000e220000000a00 */
[----:B------:R-:W-:Y:S01]  /*0ce0*/  SHF.L.U32 R6, R216, 0x10, RZ ;  /* 0x00000010d8067819 */ /* 0x000fe200000006ff */
[----:B0-----:R-:W-:-:S05]  /*0cf0*/  @P0 IMAD.WIDE.U32 R8, R2, 0x20, R8 ;  /* 0x0000002002080825 */ /* 0x001fca00078e0008 */
[----:B------:R-:W5:Y:S04]  /*0d00*/  @P0 LDG.E.128 R36, desc[UR10][R8.64] ;  /* 0x0000000a08240981 */ /* 0x000f68000c1e1d00 */
[----:B------:R0:W5:Y:S02]  /*0d10*/  @P0 LDG.E.128 R32, desc[UR10][R8.64+0x10] ;  /* 0x0000100a08200981 */ /* 0x000164000c1e1d00 */
[----:B0-----:R-:W-:Y:S02]  /*0d20*/  SHF.L.U32 R9, R247, 0x10, RZ ;  /* 0x00000010f7097819 */ /* 0x001fe400000006ff */
[----:B------:R-:W-:Y:S02]  /*0d30*/  SHF.L.U32 R194, R250, 0x10, RZ ;  /* 0x00000010fac27819 */ /* 0x000fe400000006ff */
[----:B------:R-:W-:-:S02]  /*0d40*/  SHF.L.U32 R201, R227, 0x10, RZ ;  /* 0x00000010e3c97819 */ /* 0x000fc400000006ff */
[----:B------:R-:W-:Y:S02]  /*0d50*/  IADD3 R228, PT, PT, R2, 0x20, RZ ;  /* 0x0000002002e47810 */ /* 0x000fe40007ffe0ff */
[C---:B----4-:R-:W-:Y:S02]  /*0d60*/  SHF.L.U32 R17, R168.reuse, 0x10, RZ ;  /* 0x00000010a8117819 */ /* 0x050fe400000006ff */
[----:B------:R-:W-:-:S04]  /*0d70*/  PRMT R168, R168, 0x7632, R168 ;  /* 0x00007632a8a87816 */ /* 0x000fc800000000a8 */
[----:B------:R-:W-:Y:S01]  /*0d80*/  SHF.L.U32 R168, R168, 0x10, RZ ;  /* 0x00000010a8a87819 */ /* 0x000fe200000006ff */
[----:B--2---:R-:W-:Y:S01]  /*0d90*/  FADD.FTZ R0, -R220, R188 ;  /* 0x000000bcdc007221 */ /* 0x004fe20000010100 */
[----:B------:R-:W-:Y:S01]  /*0da0*/  FMUL.FTZ R21, R6, R17 ;  /* 0x0000001106157220 */ /* 0x000fe20000410000 */
[----:B------:R-:W-:Y:S02]  /*0db0*/  SHF.L.U32 R6, R224, 0x10, RZ ;  /* 0x00000010e0067819 */ /* 0x000fe400000006ff */
[----:B-----5:R-:W-:Y:S01]  /*0dc0*/  FMUL.FTZ R0, R7, R0 ;  /* 0x0000000007007220 */ /* 0x020fe20000410000 */
[----:B------:R-:W-:Y:S01]  /*0dd0*/  FMUL.FTZ R10, R9, R168 ;  /* 0x000000a8090a7220 */ /* 0x000fe20000410000 */
[C---:B---3--:R-:W-:Y:S02]  /*0de0*/  SHF.L.U32 R11, R172.reuse, 0x10, RZ ;  /* 0x00000010ac0b7819 */ /* 0x048fe400000006ff */
[----:B------:R-:W-:Y:S02]  /*0df0*/  PRMT R172, R172, 0x7632, R172 ;  /* 0x00007632acac7816 */ /* 0x000fe400000000ac */
[----:B------:R-:W-:-:S02]  /*0e00*/  SHF.L.U32 R9, R246, 0x10, RZ ;  /* 0x00000010f6097819 */ /* 0x000fc400000006ff */
[----:B------:R-:W-:Y:S01]  /*0e10*/  SHF.L.U32 R172, R172, 0x10, RZ ;  /* 0x00000010acac7819 */ /* 0x000fe200000006ff */
[-C--:B------:R-:W-:Y:S01]  /*0e20*/  FFMA.FTZ R6, R6, R11.reuse, R21 ;  /* 0x0000000b06067223 */ /* 0x080fe20000010015 */
[----:B------:R-:W-:Y:S01]  /*0e30*/  FADD.FTZ R108, R108, R11 ;  /* 0x0000000b6c6c7221 */ /* 0x000fe20000010000 */
[----:B------:R-:W-:Y:S01]  /*0e40*/  FFMA.FTZ R132, R0, R11, R132 ;  /* 0x0000000b00847223 */ /* 0x000fe20000010084 */
[----:B------:R-:W-:Y:S02]  /*0e50*/  SHF.L.U32 R11, R217, 0x10, RZ ;  /* 0x00000010d90b7819 */ /* 0x000fe400000006ff */
[----:B------:R-:W-:Y:S01]  /*0e60*/  SHF.L.U32 R21, R169, 0x10, RZ ;  /* 0x00000010a9157819 */ /* 0x000fe200000006ff */
[----:B------:R-:W-:Y:S01]  /*0e70*/  FFMA.FTZ R9, R9, R172, R10 ;  /* 0x000000ac09097223 */ /* 0x000fe2000001000a */
[C---:B------:R-:W-:Y:S01]  /*0e80*/  FADD.FTZ R8, -R220.reuse, R189 ;  /* 0x000000bddc087221 */ /* 0x040fe20000010100 */
[----:B------:R-:W-:Y:S01]  /*0e90*/  FADD.FTZ R10, -R220, R190 ;  /* 0x000000bedc0a7221 */ /* 0x000fe20000010100 */
[----:B------:R-:W-:Y:S01]  /*0ea0*/  FADD.FTZ R60, R60, R17 ;  /* 0x000000113c3c7221 */ /* 0x000fe20000010000 */
[----:B------:R-:W-:Y:S01]  /*0eb0*/  FFMA.FTZ R84, R0, R17, R84 ;  /* 0x0000001100547223 */ /* 0x000fe20000010054 */
[----:B------:R-:W-:Y:S01]  /*0ec0*/  FMUL.FTZ R16, R11, R21 ;  /* 0x000000150b107220 */ /* 0x000fe20000410000 */
[----:B------:R-:W-:Y:S01]  /*0ed0*/  SHF.L.U32 R11, R225, 0x10, RZ ;  /* 0x00000010e10b7819 */ /* 0x000fe200000006ff */
[----:B------:R-:W-:Y:S01]  /*0ee0*/  FMUL.FTZ R8, R7, R8 ;  /* 0x0000000807087220 */ /* 0x000fe20000410000 */
[----:B------:R-:W-:Y:S01]  /*0ef0*/  SHF.L.U32 R17, R173, 0x10, RZ ;  /* 0x00000010ad117819 */ /* 0x000fe200000006ff */
[----:B------:R-:W-:Y:S01]  /*0f00*/  FMUL.FTZ R10, R7, R10 ;  /* 0x0000000a070a7220 */ /* 0x000fe20000410000 */
[----:B------:R-:W-:Y:S01]  /*0f10*/  PRMT R169, R169, 0x7632, R169 ;  /* 0x00007632a9a97816 */ /* 0x000fe200000000a9 */
[----:B------:R-:W-:Y:S01]  /*0f20*/  FADD.FTZ R61, R61, R168 ;  /* 0x000000a83d3d7221 */ /* 0x000fe20000010000 */
[----:B------:R-:W-:Y:S01]  /*0f30*/  FFMA.FTZ R85, R8, R168, R85 ;  /* 0x000000a808557223 */ /* 0x000fe20000010055 */
[-C--:B------:R-:W-:Y:S01]  /*0f40*/  FFMA.FTZ R11, R11, R17.reuse, R16 ;  /* 0x000000110b0b7223 */ /* 0x080fe20000010010 */
[----:B------:R-:W-:Y:S01]  /*0f50*/  FADD.FTZ R110, R110, R17 ;  /* 0x000000116e6e7221 */ /* 0x000fe20000010000 */
[----:B------:R-:W-:Y:S01]  /*0f60*/  FFMA.FTZ R134, R10, R17, R134 ;  /* 0x000000110a867223 */ /* 0x000fe20000010086 */
[----:B------:R-:W-:-:S02]  /*0f70*/  SHF.L.U32 R168, R169, 0x10, RZ ;  /* 0x00000010a9a87819 */ /* 0x000fc400000006ff */
[----:B------:R-:W-:Y:S01]  /*0f80*/  SHF.L.U32 R17, R249, 0x10, RZ ;  /* 0x00000010f9117819 */ /* 0x000fe200000006ff */
[----:B------:R-:W-:Y:S01]  /*0f90*/  FADD.FTZ R16, -R220, R191 ;  /* 0x000000bfdc107221 */ /* 0x000fe20000010100 */
[----:B------:R-:W-:Y:S01]  /*0fa0*/  PRMT R173, R173, 0x7632, R173 ;  /* 0x00007632adad7816 */ /* 0x000fe200000000ad */
[----:B------:R-:W-:Y:S01]  /*0fb0*/  FADD.FTZ R109, R109, R172 ;  /* 0x000000ac6d6d7221 */ /* 0x000fe20000010000 */
[----:B------:R-:W-:Y:S01]  /*0fc0*/  FFMA.FTZ R133, R8, R172, R133 ;  /* 0x000000ac08857223 */ /* 0x000fe20000010085 */
[----:B------:R-:W-:Y:S01]  /*0fd0*/  FMUL.FTZ R172, R17, R168 ;  /* 0x000000a811ac7220 */ /* 0x000fe20000410000 */
[----:B------:R-:W-:Y:S01]  /*0fe0*/  SHF.L.U32 R20, R173, 0x10, RZ ;  /* 0x00000010ad147819 */ /* 0x000fe200000006ff */
[----:B------:R-:W-:Y:S01]  /*0ff0*/  FMUL.FTZ R16, R7, R16 ;  /* 0x0000001007107220 */ /* 0x000fe20000410000 */
[----:B------:R-:W-:Y:S01]  /*1000*/  SHF.L.U32 R17, R248, 0x10, RZ ;  /* 0x00000010f8117819 */ /* 0x000fe200000006ff */
[----:B------:R-:W-:Y:S01]  /*1010*/  FADD.FTZ R62, R62, R21 ;  /* 0x000000153e3e7221 */ /* 0x000fe20000010000 */
[----:B------:R-:W-:Y:S01]  /*1020*/  FFMA.FTZ R86, R10, R21, R86 ;  /* 0x000000150a567223 */ /* 0x000fe20000010056 */
[----:B------:R-:W-:-:S02]  /*1030*/  SHF.L.U32 R21, R218, 0x10, RZ ;  /* 0x00000010da157819 */ /* 0x000fc400000006ff */
[----:B------:R-:W-:Y:S01]  /*1040*/  SHF.L.U32 R173, R170, 0x10, RZ ;  /* 0x00000010aaad7819 */ /* 0x000fe200000006ff */
[-C--:B------:R-:W-:Y:S01]  /*1050*/  FFMA.FTZ R17, R17, R20.reuse, R172 ;  /* 0x0000001411117223 */ /* 0x080fe200000100ac */
[----:B------:R-:W-:Y:S01]  /*1060*/  FADD.FTZ R111, R111, R20 ;  /* 0x000000146f6f7221 */ /* 0x000fe20000010000 */
[----:B------:R-:W-:Y:S01]  /*1070*/  FFMA.FTZ R135, R16, R20, R135 ;  /* 0x0000001410877223 */ /* 0x000fe20000010087 */
[----:B------:R-:W-:Y:S01]  /*1080*/  FADD.FTZ R20, -R220, R176 ;  /* 0x000000b0dc147221 */ /* 0x000fe20000010100 */
[----:B------:R-:W-:Y:S01]  /*1090*/  FADD.FTZ R63, R63, R168 ;  /* 0x000000a83f3f7221 */ /* 0x000fe20000010000 */
[----:B------:R-:W-:Y:S01]  /*10a0*/  FFMA.FTZ R87, R16, R168, R87 ;  /* 0x000000a810577223 */ /* 0x000fe20000010057 */
[----:B------:R-:W-:Y:S01]  /*10b0*/  FMUL.FTZ R168, R21, R173 ;  /* 0x000000ad15a87220 */ /* 0x000fe20000410000 */
[----:B------:R-:W-:Y:S01]  /*10c0*/  SHF.L.U32 R21, R226, 0x10, RZ ;  /* 0x00000010e2157819 */ /* 0x000fe200000006ff */
[----:B------:R-:W-:Y:S01]  /*10d0*/  FMUL.FTZ R20, R7, R20 ;  /* 0x0000001407147220 */ /* 0x000fe20000410000 */
[----:B------:R-:W-:-:S02]  /*10e0*/  SHF.L.U32 R169, R174, 0x10, RZ ;  /* 0x00000010aea97819 */ /* 0x000fc400000006ff */
[----:B------:R-:W-:Y:S02]  /*10f0*/  PRMT R170, R170, 0x7632, R170 ;  /* 0x00007632aaaa7816 */ /* 0x000fe400000000aa */
[----:B------:R-:W-:Y:S01]  /*1100*/  PRMT R174, R174, 0x7632, R174 ;  /* 0x00007632aeae7816 */ /* 0x000fe200000000ae */
[-C--:B------:R-:W-:Y:S01]  /*1110*/  FFMA.FTZ R21, R21, R169.reuse, R168 ;  /* 0x000000a915157223 */ /* 0x080fe200000100a8 */
[----:B------:R-:W-:Y:S01]  /*1120*/  FADD.FTZ R104, R104, R169 ;  /* 0x000000a968687221 */ /* 0x000fe20000010000 */
[----:B------:R-:W-:Y:S01]  /*1130*/  FFMA.FTZ R128, R20, R169, R128 ;  /* 0x000000a914807223 */ /* 0x000fe20000010080 */
[----:B------:R-:W-:Y:S01]  /*1140*/  SHF.L.U32 R170, R170, 0x10, RZ ;  /* 0x00000010aaaa7819 */ /* 0x000fe200000006ff */
[----:B------:R-:W-:Y:S01]  /*1150*/  FADD.FTZ R168, -R220, R177 ;  /* 0x000000b1dca87221 */ /* 0x000fe20000010100 */
[----:B------:R-:W-:Y:S01]  /*1160*/  SHF.L.U32 R169, R251, 0x10, RZ ;  /* 0x00000010fba97819 */ /* 0x000fe200000006ff */
[----:B------:R-:W-:Y:S01]  /*1170*/  FADD.FTZ R56, R56, R173 ;  /* 0x000000ad38387221 */ /* 0x000fe20000010000 */
[----:B------:R-:W-:Y:S01]  /*1180*/  SHF.L.U32 R174, R174, 0x10, RZ ;  /* 0x00000010aeae7819 */ /* 0x000fe200000006ff */
[----:B------:R-:W-:Y:S01]  /*1190*/  FFMA.FTZ R80, R20, R173, R80 ;  /* 0x000000ad14507223 */ /* 0x000fe20000010050 */
[----:B------:R-:W-:Y:S01]  /*11a0*/  FMUL.FTZ R193, R7, R168 ;  /* 0x000000a807c17220 */ /* 0x000fe20000410000 */
[----:B------:R-:W-:Y:S01]  /*11b0*/  FMUL.FTZ R169, R169, R170 ;  /* 0x000000aaa9a97220 */ /* 0x000fe20000410000 */
[----:B------:R-:W-:Y:S01]  /*11c0*/  SHF.L.U32 R168, R219, 0x10, RZ ;  /* 0x00000010dba87819 */ /* 0x000fe200000006ff */
[----:B------:R-:W-:Y:S01]  /*11d0*/  FADD.FTZ R178, -R220, R178 ;  /* 0x000000b2dcb27221 */ /* 0x000fe20000010100 */
[----:B------:R-:W-:Y:S01]  /*11e0*/  SHF.L.U32 R173, R171, 0x10, RZ ;  /* 0x00000010abad7819 */ /* 0x000fe200000006ff */
[----:B------:R-:W-:Y:S01]  /*11f0*/  FFMA.FTZ R194, R194, R174, R169 ;  /* 0x000000aec2c27223 */ /* 0x000fe200000100a9 */
[----:B------:R-:W-:Y:S01]  /*1200*/  SHF.L.U32 R169, R175, 0x10, RZ ;  /* 0x00000010afa97819 */ /* 0x000fe200000006ff */
[----:B------:R-:W-:Y:S01]  /*1210*/  FMUL.FTZ R200, R7, R178 ;  /* 0x000000b207c87220 */ /* 0x000fe20000410000 */
[----:B------:R-:W-:Y:S01]  /*1220*/  PRMT R171, R171, 0x7632, R171 ;  /* 0x00007632abab7816 */ /* 0x000fe200000000ab */
[----:B------:R-:W-:Y:S01]  /*1230*/  FMUL.FTZ R168, R168, R173 ;  /* 0x000000ada8a87220 */ /* 0x000fe20000410000 */
[----:B------:R-:W-:Y:S01]  /*1240*/  PRMT R175, R175, 0x7632, R175 ;  /* 0x00007632afaf7816 */ /* 0x000fe200000000af */
[----:B------:R-:W-:Y:S01]  /*1250*/  FADD.FTZ R106, R106, R169 ;  /* 0x000000a96a6a7221 */ /* 0x000fe20000010000 */
[-C--:B------:R-:W-:Y:S01]  /*1260*/  FFMA.FTZ R130, R200, R169.reuse, R130 ;  /* 0x000000a9c8827223 */ /* 0x080fe20000010082 */
[----:B------:R-:W-:Y:S01]  /*1270*/  FFMA.FTZ R201, R201, R169, R168 ;  /* 0x000000a9c9c97223 */ /* 0x000fe200000100a8 */
[----:B------:R-:W-:-:S02]  /*1280*/  SHF.L.U32 R172, R171, 0x10, RZ ;  /* 0x00000010abac7819 */ /* 0x000fc400000006ff */
[----:B------:R-:W-:Y:S01]  /*1290*/  SHF.L.U32 R169, R208, 0x10, RZ ;  /* 0x00000010d0a97819 */ /* 0x000fe200000006ff */
[----:B------:R-:W-:Y:S01]  /*12a0*/  FADD.FTZ R57, R57, R170 ;  /* 0x000000aa39397221 */ /* 0x000fe20000010000 */
[----:B------:R-:W-:Y:S01]  /*12b0*/  FFMA.FTZ R81, R193, R170, R81 ;  /* 0x000000aac1517223 */ /* 0x000fe20000010051 */
[----:B------:R-:W-:Y:S01]  /*12c0*/  FADD.FTZ R168, -R220, R179 ;  /* 0x000000b3dca87221 */ /* 0x000fe20000010100 */
[----:B------:R-:W-:Y:S01]  /*12d0*/  SHF.L.U32 R170, R175, 0x10, RZ ;  /* 0x00000010afaa7819 */ /* 0x000fe200000006ff */
[----:B------:R-:W-:Y:S01]  /*12e0*/  FMUL.FTZ R169, R169, R172 ;  /* 0x000000aca9a97220 */ /* 0x000fe20000410000 */
[----:B------:R-:W-:Y:S01]  /*12f0*/  SHF.L.U32 R208, R252, 0x10, RZ ;  /* 0x00000010fcd07819 */ /* 0x000fe200000006ff */
[----:B------:R-:W-:Y:S01]  /*1300*/  FMUL.FTZ R207, R7, R168 ;  /* 0x000000a807cf7220 */ /* 0x000fe20000410000 */
[----:B------:R-:W-:-:S03]  /*1310*/  FADD.FTZ R168, RZ, R6 ;  /* 0x00000006ffa87221 */ /* 0x000fc60000010000 */
[----:B------:R-:W-:Y:S01]  /*1320*/  FFMA.FTZ R208, R208, R170, R169 ;  /* 0x000000aad0d07223 */ /* 0x000fe200000100a9 */
[----:B------:R-:W-:Y:S01]  /*1330*/  FFMA.FTZ R169, R0, R6, RZ ;  /* 0x0000000600a97223 */ /* 0x000fe200000100ff */
        /* <DEDUP_REMOVED lines=22> */
.L_x_1343:
[----:B------:R-:W-:Y:S05]  /*14a0*/  BSYNC.RECONVERGENT B0 ;  /* 0x0000000000007941 */ /* 0x000fea0003800200 */
.L_x_1342:
[----:B------:R-:W-:Y:S04]  /*14b0*/  BSSY.RECONVERGENT B0, `(.L_x_1344) ;  /* 0x000008b000007945 */ /* 0x000fe80003800200 */
[----:B------:R-:W-:Y:S05]  /*14c0*/  @!P3 BRA `(.L_x_1345) ;  /* 0x000000080024b947 */ /* 0x000fea0003800000 */
[----:B------:R-:W0:Y:S08]  /*14d0*/  LDC.64 R168, c[0x0][0x430] ;  /* 0x00010c00ffa87b82 */ /* 0x000e300000000a00 */
[----:B------:R-:W1:Y:S08]  /*14e0*/  LDC.64 R176, c[0x0][0x3a8] ;  /* 0x0000ea00ffb07b82 */ /* 0x000e700000000a00 */
[----:B------:R-:W2:Y:S01]  /*14f0*/  LDC.64 R172, c[0x0][0x428] ;  /* 0x00010a00ffac7b82 */ /* 0x000ea20000000a00 */
[----:B0-----:R-:W-:-:S06]  /*1500*/  IMAD.WIDE.U32 R168, R228, 0x10, R168 ;  /* 0x00000010e4a87825 */ /* 0x001fcc00078e00a8 */
[----:B------:R-:W3:Y:S01]  /*1510*/  LDG.E.128 R168, desc[UR10][R168.64] ;  /* 0x0000000aa8a87981 */ /* 0x000ee2000c1e1d00 */
[----:B-1----:R-:W-:-:S05]  /*1520*/  IMAD.WIDE.U32 R176, R228, 0x20, R176 ;  /* 0x00000020e4b07825 */ /* 0x002fca00078e00b0 */
[----:B------:R-:W4:Y:S01]  /*1530*/  LDG.E.128 R188, desc[UR10][R176.64] ;  /* 0x0000000ab0bc7981 */ /* 0x000f22000c1e1d00 */
[----:B--2---:R-:W-:-:S06]  /*1540*/  IMAD.WIDE.U32 R172, R228, 0x10, R172 ;  /* 0x00000010e4ac7825 */ /* 0x004fcc00078e00ac */
[----:B------:R-:W2:Y:S04]  /*1550*/  LDG.E.128 R172, desc[UR10][R172.64] ;  /* 0x0000000aacac7981 */ /* 0x000ea8000c1e1d00 */
[----:B------:R-:W2:Y:S01]  /*1560*/  LDG.E.128 R176, desc[UR10][R176.64+0x10] ;  /* 0x0000100ab0b07981 */ /* 0x000ea2000c1e1d00 */
[----:B------:R-:W-:-:S04]  /*1570*/  ISETP.NE.U32.AND P0, PT, RZ, UR12, PT ;  /* 0x0000000cff007c0c */ /* 0x000fc8000bf05070 */
[----:B------:R-:W-:-:S13]  /*1580*/  ISETP.NE.AND.EX P0, PT, RZ, UR13, PT, P0 ;  /* 0x0000000dff007c0c */ /* 0x000fda000bf05300 */
[----:B------:R-:W0:Y:S01]  /*1590*/  @P0 LDC.64 R4, c[0x0][0x438] ;  /* 0x00010e00ff040b82 */ /* 0x000e220000000a00 */
[----:B------:R-:W-:Y:S01]  /*15a0*/  SHF.L.U32 R12, R144, 0x10, RZ ;  /* 0x00000010900c7819 */ /* 0x000fe200000006ff */
[----:B0-----:R-:W-:-:S05]  /*15b0*/  @P0 IMAD.WIDE.U32 R4, R228, 0x20, R4 ;  /* 0x00000020e4040825 */ /* 0x001fca00078e0004 */
[----:B------:R-:W5:Y:S04]  /*15c0*/  @P0 LDG.E.128 R28, desc[UR10][R4.64] ;  /* 0x0000000a041c0981 */ /* 0x000f68000c1e1d00 */
[----:B------:R0:W5:Y:S01]  /*15d0*/  @P0 LDG.E.128 R24, desc[UR10][R4.64+0x10] ;  /* 0x0000100a04180981 */ /* 0x000162000c1e1d00 */
[----:B------:R-:W-:Y:S02]  /*15e0*/  SHF.L.U32 R196, R242, 0x10, RZ ;  /* 0x00000010f2c47819 */ /* 0x000fe400000006ff */
[----:B------:R-:W-:Y:S02]  /*15f0*/  SHF.L.U32 R203, R215, 0x10, RZ ;  /* 0x00000010d7cb7819 */ /* 0x000fe400000006ff */
[----:B------:R-:W-:Y:S02]  /*1600*/  SHF.L.U32 R210, R244, 0x10, RZ ;  /* 0x00000010f4d27819 */ /* 0x000fe400000006ff */
[----:B------:R-:W-:-:S02]  /*1610*/  IADD3 R228, PT, PT, R228, 0x20, RZ ;  /* 0x00000020e4e47810 */ /* 0x000fc40007ffe0ff */
[C---:B---3--:R-:W-:Y:S02]  /*1620*/  SHF.L.U32 R15, R168.reuse, 0x10, RZ ;  /* 0x00000010a80f7819 */ /* 0x048fe400000006ff */
[----:B------:R-:W-:-:S03]  /*1630*/  PRMT R168, R168, 0x7632, R168 ;  /* 0x00007632a8a87816 */ /* 0x000fc600000000a8 */
[----:B------:R-:W-:Y:S01]  /*1640*/  FMUL.FTZ R19, R12, R15 ;  /* 0x0000000f0c137220 */ /* 0x000fe20000410000 */
[----:B----4-:R-:W-:Y:S01]  /*1650*/  FADD.FTZ R188, -R220, R188 ;  /* 0x000000bcdcbc7221 */ /* 0x010fe20000010100 */
[----:B------:R-:W-:-:S03]  /*1660*/  SHF.L.U32 R12, R212, 0x10, RZ ;  /* 0x00000010d40c7819 */ /* 0x000fc600000006ff */
[----:B0----5:R-:W-:Y:S01]  /*1670*/  FMUL.FTZ R5, R7, R188 ;  /* 0x000000bc07057220 */ /* 0x021fe20000410000 */
[----:B--2---:R-:W-:Y:S02]  /*1680*/  SHF.L.U32 R13, R172, 0x10, RZ ;  /* 0x00000010ac0d7819 */ /* 0x004fe400000006ff */
[----:B------:R-:W-:-:S03]  /*1690*/  SHF.L.U32 R168, R168, 0x10, RZ ;  /* 0x00000010a8a87819 */ /* 0x000fc600000006ff */
[-C--:B------:R-:W-:Y:S01]  /*16a0*/  FFMA.FTZ R4, R12, R13.reuse, R19 ;  /* 0x0000000d0c047223 */ /* 0x080fe20000010013 */
[----:B------:R-:W-:Y:S01]  /*16b0*/  FADD.FTZ R100, R100, R13 ;  /* 0x0000000d64647221 */ /* 0x000fe20000010000 */
[----:B------:R-:W-:Y:S01]  /*16c0*/  FFMA.FTZ R124, R5, R13, R124 ;  /* 0x0000000d057c7223 */ /* 0x000fe2000001007c */
[----:B------:R-:W-:Y:S02]  /*16d0*/  SHF.L.U32 R13, R239, 0x10, RZ ;  /* 0x00000010ef0d7819 */ /* 0x000fe400000006ff */
[----:B------:R-:W-:-:S03]  /*16e0*/  PRMT R172, R172, 0x7632, R172 ;  /* 0x00007632acac7816 */ /* 0x000fc600000000ac */
[----:B------:R-:W-:Y:S01]  /*16f0*/  FMUL.FTZ R14, R13, R168 ;  /* 0x000000a80d0e7220 */ /* 0x000fe20000410000 */
[----:B------:R-:W-:Y:S02]  /*1700*/  SHF.L.U32 R172, R172, 0x10, RZ ;  /* 0x00000010acac7819 */ /* 0x000fe400000006ff */
[----:B------:R-:W-:Y:S01]  /*1710*/  SHF.L.U32 R13, R238, 0x10, RZ ;  /* 0x00000010ee0d7819 */ /* 0x000fe200000006ff */
[----:B------:R-:W-:Y:S01]  /*1720*/  FADD.FTZ R52, R52, R15 ;  /* 0x0000000f34347221 */ /* 0x000fe20000010000 */
[----:B------:R-:W-:Y:S01]  /*1730*/  FFMA.FTZ R76, R5, R15, R76 ;  /* 0x0000000f054c7223 */ /* 0x000fe2000001004c */
[----:B------:R-:W-:Y:S02]  /*1740*/  SHF.L.U32 R15, R145, 0x10, RZ ;  /* 0x00000010910f7819 */ /* 0x000fe400000006ff */
[----:B------:R-:W-:Y:S01]  /*1750*/  SHF.L.U32 R23, R169, 0x10, RZ ;  /* 0x00000010a9177819 */ /* 0x000fe200000006ff */
[----:B------:R-:W-:Y:S01]  /*1760*/  FFMA.FTZ R13, R13, R172, R14 ;  /* 0x000000ac0d0d7223 */ /* 0x000fe2000001000e */
[C---:B------:R-:W-:Y:S01]  /*1770*/  FADD.FTZ R12, -R220.reuse, R189 ;  /* 0x000000bddc0c7221 */ /* 0x040fe20000010100 */
[----:B------:R-:W-:Y:S01]  /*1780*/  FADD.FTZ R14, -R220, R190 ;  /* 0x000000bedc0e7221 */ /* 0x000fe20000010100 */
[----:B------:R-:W-:Y:S01]  /*1790*/  SHF.L.U32 R19, R173, 0x10, RZ ;  /* 0x00000010ad137819 */ /* 0x000fe200000006ff */
[----:B------:R-:W-:Y:S01]  /*17a0*/  FMUL.FTZ R18, R15, R23 ;  /* 0x000000170f127220 */ /* 0x000fe20000410000 */
[----:B------:R-:W-:Y:S01]  /*17b0*/  SHF.L.U32 R15, R213, 0x10, RZ ;  /* 0x00000010d50f7819 */ /* 0x000fe200000006ff */
[C---:B------:R-:W-:Y:S01]  /*17c0*/  FMUL.FTZ R12, R7.reuse, R12 ;  /* 0x0000000c070c7220 */ /* 0x040fe20000410000 */
        /* <DEDUP_REMOVED lines=49> */
[----:B------:R-:W-:Y:S01]  /*1ae0*/  FADD.FTZ R222, R222, R4 ;  /* 0x00000004dede7221 */ /* 0x000fe20000010000 */
[----:B------:R-:W-:Y:S01]  /*1af0*/  FMUL.FTZ R202, R7, R178 ;  /* 0x000000b207ca7220 */ /* 0x000fe20000410000 */
[----:B------:R-:W-:Y:S01]  /*1b00*/  FMUL.FTZ R168, R168, R173 ;  /* 0x000000ada8a87220 */ /* 0x000fe20000410000 */
[----:B------:R-:W-:Y:S01]  /*1b10*/  FFMA.FTZ R223, R5, R4, R223 ;  /* 0x0000000405df7223 */ /* 0x000fe200000100df */
[----:B------:R-:W-:Y:S01]  /*1b20*/  PRMT R171, R171, 0x7632, R171 ;  /* 0x00007632abab7816 */ /* 0x000fe200000000ab */
[----:B------:R-:W-:Y:S01]  /*1b30*/  FADD.FTZ R222, R222, R13 ;  /* 0x0000000ddede7221 */ /* 0x000fe20000010000 */
[-C--:B------:R-:W-:Y:S01]  /*1b40*/  FFMA.FTZ R203, R203, R169.reuse, R168 ;  /* 0x000000a9cbcb7223 */ /* 0x080fe200000100a8 */
[----:B------:R-:W-:Y:S01]  /*1b50*/  FADD.FTZ R98, R98, R169 ;  /* 0x000000a962627221 */ /* 0x000fe20000010000 */
[----:B------:R-:W-:Y:S01]  /*1b60*/  FFMA.FTZ R122, R202, R169, R122 ;  /* 0x000000a9ca7a7223 */ /* 0x000fe2000001007a */
[----:B------:R-:W-:Y:S01]  /*1b70*/  FFMA.FTZ R223, R12, R13, R223 ;  /* 0x0000000d0cdf7223 */ /* 0x000fe200000100df */
[----:B------:R-:W-:-:S02]  /*1b80*/  PRMT R175, R175, 0x7632, R175 ;  /* 0x00007632afaf7816 */ /* 0x000fc400000000af */
[----:B------:R-:W-:Y:S02]  /*1b90*/  SHF.L.U32 R172, R171, 0x10, RZ ;  /* 0x00000010abac7819 */ /* 0x000fe400000006ff */
[----:B------:R-:W-:Y:S01]  /*1ba0*/  SHF.L.U32 R169, R245, 0x10, RZ ;  /* 0x00000010f5a97819 */ /* 0x000fe200000006ff */
[----:B------:R-:W-:Y:S01]  /*1bb0*/  FADD.FTZ R222, R222, R15 ;  /* 0x0000000fdede7221 */ /* 0x000fe20000010000 */
[----:B------:R-:W-:Y:S01]  /*1bc0*/  FADD.FTZ R49, R49, R170 ;  /* 0x000000aa31317221 */ /* 0x000fe20000010000 */
[----:B------:R-:W-:Y:S01]  /*1bd0*/  FFMA.FTZ R73, R195, R170, R73 ;  /* 0x000000aac3497223 */ /* 0x000fe20000010049 */
[----:B------:R-:W-:Y:S01]  /*1be0*/  FFMA.FTZ R223, R14, R15, R223 ;  /* 0x0000000f0edf7223 */ /* 0x000fe200000100df */
[----:B------:R-:W-:Y:S01]  /*1bf0*/  SHF.L.U32 R170, R175, 0x10, RZ ;  /* 0x00000010afaa7819 */ /* 0x000fe200000006ff */
[----:B------:R-:W-:Y:S01]  /*1c00*/  FADD.FTZ R168, -R220, R179 ;  /* 0x000000b3dca87221 */ /* 0x000fe20000010100 */
[----:B------:R-:W-:Y:S01]  /*1c10*/  FMUL.FTZ R169, R169, R172 ;  /* 0x000000aca9a97220 */ /* 0x000fe20000410000 */
[----:B------:R-:W-:Y:S01]  /*1c20*/  FADD.FTZ R222, R222, R19 ;  /* 0x00000013dede7221 */ /* 0x000fe20000010000 */
[----:B------:R-:W-:Y:S01]  /*1c30*/  FFMA.FTZ R223, R18, R19, R223 ;  /* 0x0000001312df7223 */ /* 0x000fe200000100df */
[----:B------:R-:W-:Y:S01]  /*1c40*/  FMUL.FTZ R209, R7, R168 ;  /* 0x000000a807d17220 */ /* 0x000fe20000410000 */
[-C--:B------:R-:W-:Y:S01]  /*1c50*/  FFMA.FTZ R210, R210, R170.reuse, R169 ;  /* 0x000000aad2d27223 */ /* 0x080fe200000100a9 */
[----:B------:R-:W-:Y:S01]  /*1c60*/  FADD.FTZ R169, R222, R23 ;  /* 0x00000017dea97221 */ /* 0x000fe20000010000 */
        /* <DEDUP_REMOVED lines=15> */
.L_x_1345:
[----:B------:R-:W-:Y:S05]  /*1d60*/  BSYNC.RECONVERGENT B0 ;  /* 0x0000000000007941 */ /* 0x000fea0003800200 */
.L_x_1344:
[----:B------:R-:W-:Y:S04]  /*1d70*/  BSSY.RECONVERGENT B0, `(.L_x_1346) ;  /* 0x000008a000007945 */ /* 0x000fe80003800200 */
[----:B------:R-:W-:Y:S05]  /*1d80*/  @!P2 BRA `(.L_x_1347) ;  /* 0x000000080020a947 */ /* 0x000fea0003800000 */
[----:B------:R-:W0:Y:S08]  /*1d90*/  LDC.64 R172, c[0x0][0x3a8] ;  /* 0x0000ea00ffac7b82 */ /* 0x000e300000000a00 */
[----:B------:R-:W1:Y:S08]  /*1da0*/  LDC.64 R176, c[0x0][0x430] ;  /* 0x00010c00ffb07b82 */ /* 0x000e700000000a00 */
[----:B------:R-:W2:Y:S01]  /*1db0*/  LDC.64 R180, c[0x0][0x428] ;  /* 0x00010a00ffb47b82 */ /* 0x000ea20000000a00 */
[----:B0-----:R-:W-:-:S05]  /*1dc0*/  IMAD.WIDE.U32 R172, R228, 0x20, R172 ;  /* 0x00000020e4ac7825 */ /* 0x001fca00078e00ac */
[----:B------:R-:W3:Y:S01]  /*1dd0*/  LDG.E.128 R168, desc[UR10][R172.64] ;  /* 0x0000000aaca87981 */ /* 0x000ee2000c1e1d00 */
[----:B-1----:R-:W-:-:S06]  /*1de0*/  IMAD.WIDE.U32 R176, R228, 0x10, R176 ;  /* 0x00000010e4b07825 */ /* 0x002fcc00078e00b0 */
[----:B------:R-:W4:Y:S01]  /*1df0*/  LDG.E.128 R176, desc[UR10][R176.64] ;  /* 0x0000000ab0b07981 */ /* 0x000f22000c1e1d00 */
[----:B--2---:R-:W-:-:S03]  /*1e00*/  IMAD.WIDE.U32 R180, R228, 0x10, R180 ;  /* 0x00000010e4b47825 */ /* 0x004fc600078e00b4 */
[----:B------:R-:W2:Y:S04]  /*1e10*/  LDG.E.128 R172, desc[UR10][R172.64+0x10] ;  /* 0x0000100aacac7981 */ /* 0x000ea8000c1e1d00 */
[----:B------:R-:W2:Y:S01]  /*1e20*/  LDG.E.128 R180, desc[UR10][R180.64] ;  /* 0x0000000ab4b47981 */ /* 0x000ea2000c1e1d00 */
[----:B------:R-:W-:-:S04]  /*1e30*/  ISETP.NE.U32.AND P0, PT, RZ, UR12, PT ;  /* 0x0000000cff007c0c */ /* 0x000fc8000bf05070 */
[----:B------:R-:W-:-:S13]  /*1e40*/  ISETP.NE.AND.EX P0, PT, RZ, UR13, PT, P0 ;  /* 0x0000000dff007c0c */ /* 0x000fda000bf05300 */
[----:B------:R-:W0:Y:S02]  /*1e50*/  @P0 LDC.64 R184, c[0x0][0x438] ;  /* 0x00010e00ffb80b82 */ /* 0x000e240000000a00 */
[----:B0-----:R-:W-:-:S05]  /*1e60*/  @P0 IMAD.WIDE.U32 R184, R228, 0x20, R184 ;  /* 0x00000020e4b80825 */ /* 0x001fca00078e00b8 */
[----:B------:R-:W5:Y:S04]  /*1e70*/  @P0 LDG.E.128 R148, desc[UR10][R184.64] ;  /* 0x0000000ab8940981 */ /* 0x000f68000c1e1d00 */
[----:B------:R0:W5:Y:S02]  /*1e80*/  @P0 LDG.E.128 R152, desc[UR10][R184.64+0x10] ;  /* 0x0000100ab8980981 */ /* 0x000164000c1e1d00 */
[----:B0-----:R-:W-:Y:S02]  /*1e90*/  SHF.L.U32 R185, R140, 0x10, RZ ;  /* 0x000000108cb97819 */ /* 0x001fe400000006ff */
[----:B------:R-:W-:Y:S02]  /*1ea0*/  SHF.L.U32 R199, R142, 0x10, RZ ;  /* 0x000000108ec77819 */ /* 0x000fe400000006ff */
[----:B------:R-:W-:-:S02]  /*1eb0*/  SHF.L.U32 R204, R234, 0x10, RZ ;  /* 0x00000010eacc7819 */ /* 0x000fc400000006ff */
[----:B------:R-:W-:Y:S02]  /*1ec0*/  SHF.L.U32 R206, R143, 0x10, RZ ;  /* 0x000000108fce7819 */ /* 0x000fe400000006ff */
[----:B------:R-:W-:Y:S02]  /*1ed0*/  SHF.L.U32 R211, R236, 0x10, RZ ;  /* 0x00000010ecd37819 */ /* 0x000fe400000006ff */
[----:B------:R-:W-:Y:S01]  /*1ee0*/  SHF.L.U32 R197, R232, 0x10, RZ ;  /* 0x00000010e8c57819 */ /* 0x000fe200000006ff */
[C---:B---3--:R-:W-:Y:S01]  /*1ef0*/  FADD.FTZ R188, -R220.reuse, R170 ;  /* 0x000000aadcbc7221 */ /* 0x048fe20000010100 */
[C---:B------:R-:W-:Y:S01]  /*1f00*/  FADD.FTZ R186, -R220.reuse, R169 ;  /* 0x000000a9dcba7221 */ /* 0x040fe20000010100 */
[----:B------:R-:W-:Y:S01]  /*1f10*/  FADD.FTZ R170, -R220, R171 ;  /* 0x000000abdcaa7221 */ /* 0x000fe20000010100 */
[----:B------:R-:W-:Y:S01]  /*1f20*/  SHF.L.U32 R169, R136, 0x10, RZ ;  /* 0x0000001088a97819 */ /* 0x000fe200000006ff */
[----:B------:R-:W-:Y:S01]  /*1f30*/  FADD.FTZ R190, -R220, R168 ;  /* 0x000000a8dcbe7221 */ /* 0x000fe20000010100 */
[----:B----4-:R-:W-:-:S03]  /*1f40*/  SHF.L.U32 R171, R176, 0x10, RZ ;  /* 0x00000010b0ab7819 */ /* 0x010fc600000006ff */
[----:B-----5:R-:W-:Y:S01]  /*1f50*/  FMUL.FTZ R184, R7, R190 ;  /* 0x000000be07b87220 */ /* 0x020fe20000410000 */
[----:B------:R-:W-:Y:S01]  /*1f60*/  PRMT R176, R176, 0x7632, R176 ;  /* 0x00007632b0b07816 */ /* 0x000fe200000000b0 */
[----:B------:R-:W-:Y:S01]  /*1f70*/  FMUL.FTZ R192, R169, R171 ;  /* 0x000000aba9c07220 */ /* 0x000fe20000410000 */
        /* <DEDUP_REMOVED lines=10> */
[----:B------:R-:W-:Y:S01]  /*2020*/  FMUL.FTZ R180, R7, R186 ;  /* 0x000000ba07b47220 */ /* 0x000fe20000410000 */
[----:B------:R-:W-:Y:S01]  /*2030*/  FADD.FTZ R44, R44, R171 ;  /* 0x000000ab2c2c7221 */ /* 0x000fe20000010000 */
[----:B------:R-:W-:Y:S01]  /*2040*/  FFMA.FTZ R68, R184, R171, R68 ;  /* 0x000000abb8447223 */ /* 0x000fe20000010044 */
[----:B------:R-:W-:Y:S01]  /*2050*/  SHF.L.U32 R171, R177, 0x10, RZ ;  /* 0x00000010b1ab7819 */ /* 0x000fe200000006ff */
[----:B------:R-:W-:Y:S01]  /*2060*/  FFMA.FTZ R186, R169, R176, R192 ;  /* 0x000000b0a9ba7223 */ /* 0x000fe200000100c0 */
[----:B------:R-:W-:Y:S01]  /*2070*/  SHF.L.U32 R169, R137, 0x10, RZ ;  /* 0x0000001089a97819 */ /* 0x000fe200000006ff */
[----:B------:R-:W-:Y:S01]  /*2080*/  FADD.FTZ R168, -R220, R173 ;  /* 0x000000addca87221 */ /* 0x000fe20000010100 */
[----:B------:R-:W-:Y:S01]  /*2090*/  SHF.L.U32 R192, R141, 0x10, RZ ;  /* 0x000000108dc07819 */ /* 0x000fe200000006ff */
[----:B------:R-:W-:-:S02]  /*20a0*/  FMUL.FTZ R187, R7, R188 ;  /* 0x000000bc07bb7220 */ /* 0x000fc40000410000 */
[----:B------:R-:W-:Y:S01]  /*20b0*/  FMUL.FTZ R173, R169, R171 ;  /* 0x000000aba9ad7220 */ /* 0x000fe20000410000 */
[----:B------:R-:W-:Y:S02]  /*20c0*/  SHF.L.U32 R169, R181, 0x10, RZ ;  /* 0x00000010b5a97819 */ /* 0x000fe400000006ff */
[----:B------:R-:W-:-:S03]  /*20d0*/  PRMT R177, R177, 0x7632, R177 ;  /* 0x00007632b1b17816 */ /* 0x000fc600000000b1 */
[-C--:B------:R-:W-:Y:S01]  /*20e0*/  FFMA.FTZ R192, R192, R169.reuse, R173 ;  /* 0x000000a9c0c07223 */ /* 0x080fe200000100ad */
[----:B------:R-:W-:Y:S01]  /*20f0*/  FADD.FTZ R94, R94, R169 ;  /* 0x000000a95e5e7221 */ /* 0x000fe20000010000 */
[----:B------:R-:W-:Y:S01]  /*2100*/  FFMA.FTZ R118, R187, R169, R118 ;  /* 0x000000a9bb767223 */ /* 0x000fe20000010076 */
[----:B------:R-:W-:Y:S02]  /*2110*/  SHF.L.U32 R188, R177, 0x10, RZ ;  /* 0x00000010b1bc7819 */ /* 0x000fe400000006ff */
[----:B------:R-:W-:Y:S01]  /*2120*/  SHF.L.U32 R169, R233, 0x10, RZ ;  /* 0x00000010e9a97819 */ /* 0x000fe200000006ff */
[----:B------:R-:W-:Y:S01]  /*2130*/  FADD.FTZ R45, R45, R190 ;  /* 0x000000be2d2d7221 */ /* 0x000fe20000010000 */
[----:B------:R-:W-:Y:S01]  /*2140*/  FFMA.FTZ R69, R180, R190, R69 ;  /* 0x000000beb4457223 */ /* 0x000fe20000010045 */
[----:B------:R-:W-:Y:S01]  /*2150*/  PRMT R181, R181, 0x7632, R181 ;  /* 0x00007632b5b57816 */ /* 0x000fe200000000b5 */
[----:B------:R-:W-:Y:S01]  /*2160*/  FADD.FTZ R46, R46, R171 ;  /* 0x000000ab2e2e7221 */ /* 0x000fe20000010000 */
[----:B------:R-:W-:Y:S01]  /*2170*/  FMUL.FTZ R190, R169, R188 ;  /* 0x000000bca9be7220 */ /* 0x000fe20000410000 */
[----:B------:R-:W-:Y:S01]  /*2180*/  FFMA.FTZ R70, R187, R171, R70 ;  /* 0x000000abbb467223 */ /* 0x000fe20000010046 */
[----:B------:R-:W-:-:S02]  /*2190*/  SHF.L.U32 R169, R138, 0x10, RZ ;  /* 0x000000108aa97819 */ /* 0x000fc400000006ff */
[----:B------:R-:W-:Y:S01]  /*21a0*/  SHF.L.U32 R171, R178, 0x10, RZ ;  /* 0x00000010b2ab7819 */ /* 0x000fe200000006ff */
[----:B------:R-:W-:Y:S01]  /*21b0*/  FADD.FTZ R93, R93, R176 ;  /* 0x000000b05d5d7221 */ /* 0x000fe20000010000 */
[----:B------:R-:W-:Y:S01]  /*21c0*/  FFMA.FTZ R117, R180, R176, R117 ;  /* 0x000000b0b4757223 */ /* 0x000fe20000010075 */
[----:B------:R-:W-:Y:S01]  /*21d0*/  SHF.L.U32 R176, R181, 0x10, RZ ;  /* 0x00000010b5b07819 */ /* 0x000fe200000006ff */
[----:B------:R-:W-:Y:S01]  /*21e0*/  FMUL.FTZ R181, R7, R170 ;  /* 0x000000aa07b57220 */ /* 0x000fe20000410000 */
[----:B------:R-:W-:Y:S01]  /*21f0*/  FMUL.FTZ R170, R169, R171 ;  /* 0x000000aba9aa7220 */ /* 0x000fe20000410000 */
[----:B------:R-:W-:Y:S01]  /*2200*/  SHF.L.U32 R169, R182, 0x10, RZ ;  /* 0x00000010b6a97819 */ /* 0x000fe200000006ff */
[----:B------:R-:W-:Y:S01]  /*2210*/  FADD.FTZ R172, -R220, R172 ;  /* 0x000000acdcac7221 */ /* 0x000fe20000010100 */
[----:B------:R-:W-:Y:S02]  /*2220*/  PRMT R178, R178, 0x7632, R178 ;  /* 0x00007632b2b27816 */ /* 0x000fe400000000b2 */
[----:B------:R-:W-:Y:S01]  /*2230*/  PRMT R182, R182, 0x7632, R182 ;  /* 0x00007632b6b67816 */ /* 0x000fe200000000b6 */
[----:B------:R-:W-:Y:S01]  /*2240*/  FMUL.FTZ R198, R7, R172 ;  /* 0x000000ac07c67220 */ /* 0x000fe20000410000 */
[----:B------:R-:W-:Y:S01]  /*2250*/  FFMA.FTZ R199, R199, R169, R170 ;  /* 0x000000a9c7c77223 */ /* 0x000fe200000100aa */
[----:B------:R-:W-:-:S02]  /*2260*/  SHF.L.U32 R178, R178, 0x10, RZ ;  /* 0x00000010b2b27819 */ /* 0x000fc400000006ff */
        /* <DEDUP_REMOVED lines=8> */
[----:B------:R-:W-:Y:S02]  /*22f0*/  SHF.L.U32 R168, R139, 0x10, RZ ;  /* 0x000000108ba87819 */ /* 0x000fe400000006ff */
[-C--:B------:R-:W-:Y:S01]  /*2300*/  FFMA.FTZ R204, R204, R169.reuse, R171 ;  /* 0x000000a9cccc7223 */ /* 0x080fe200000100ab */
[----:B------:R-:W-:Y:S01]  /*2310*/  SHF.L.U32 R171, R179, 0x10, RZ ;  /* 0x00000010b3ab7819 */ /* 0x000fe200000006ff */
[----:B------:R-:W-:Y:S01]  /*2320*/  FADD.FTZ R174, -R220, R174 ;  /* 0x000000aedcae7221 */ /* 0x000fe20000010100 */
[----:B------:R-:W-:Y:S01]  /*2330*/  FADD.FTZ R89, R89, R169 ;  /* 0x000000a959597221 */ /* 0x000fe20000010000 */
[----:B------:R-:W-:Y:S01]  /*2340*/  FFMA.FTZ R113, R182, R169, R113 ;  /* 0x000000a9b6717223 */ /* 0x000fe20000010071 */
[----:B------:R-:W-:Y:S01]  /*2350*/  SHF.L.U32 R169, R183, 0x10, RZ ;  /* 0x00000010b7a97819 */ /* 0x000fe200000006ff */
[----:B------:R-:W-:Y:S01]  /*2360*/  FMUL.FTZ R173, R168, R171 ;  /* 0x000000aba8ad7220 */ /* 0x000fe20000410000 */
[----:B------:R-:W-:Y:S01]  /*2370*/  FMUL.FTZ R205, R7, R174 ;  /* 0x000000ae07cd7220 */ /* 0x000fe20000410000 */
[----:B------:R-:W-:-:S02]  /*2380*/  PRMT R179, R179, 0x7632, R179 ;  /* 0x00007632b3b37816 */ /* 0x000fc400000000b3 */
[-C--:B------:R-:W-:Y:S01]  /*2390*/  FFMA.FTZ R206, R206, R169.reuse, R173 ;  /* 0x000000a9cece7223 */ /* 0x080fe200000100ad */
[----:B------:R-:W-:Y:S01]  /*23a0*/  FADD.FTZ R90, R90, R169 ;  /* 0x000000a95a5a7221 */ /* 0x000fe20000010000 */
[----:B------:R-:W-:Y:S01]  /*23b0*/  FFMA.FTZ R114, R205, R169, R114 ;  /* 0x000000a9cd727223 */ /* 0x000fe20000010072 */
[----:B------:R-:W-:Y:S01]  /*23c0*/  PRMT R183, R183, 0x7632, R183 ;  /* 0x00007632b7b77816 */ /* 0x000fe200000000b7 */
[----:B------:R-:W-:Y:S01]  /*23d0*/  FADD.FTZ R220, -R220, R175 ;  /* 0x000000afdcdc7221 */ /* 0x000fe20000010100 */
[----:B------:R-:W-:Y:S02]  /*23e0*/  SHF.L.U32 R170, R179, 0x10, RZ ;  /* 0x00000010b3aa7819 */ /* 0x000fe400000006ff */
[----:B------:R-:W-:Y:S02]  /*23f0*/  SHF.L.U32 R169, R237, 0x10, RZ ;  /* 0x00000010eda97819 */ /* 0x000fe400000006ff */
[----:B------:R-:W-:Y:S01]  /*2400*/  SHF.L.U32 R168, R183, 0x10, RZ ;  /* 0x00000010b7a87819 */ /* 0x000fe200000006ff */
[----:B------:R-:W-:Y:S01]  /*2410*/  FMUL.FTZ R183, R7, R220 ;  /* 0x000000dc07b77220 */ /* 0x000fe20000410000 */
[----:B------:R-:W-:Y:S01]  /*2420*/  FFMA.FTZ R223, R184, R185, R223 ;  /* 0x000000b9b8df7223 */ /* 0x000fe200000100df */
[----:B------:R-:W-:Y:S01]  /*2430*/  FMUL.FTZ R172, R169, R170 ;  /* 0x000000aaa9ac7220 */ /* 0x000fe20000410000 */
[----:B------:R-:W-:Y:S01]  /*2440*/  FADD.FTZ R169, R222, R185 ;  /* 0x000000b9dea97221 */ /* 0x000fe20000010000 */
[----:B------:R-:W-:Y:S01]  /*2450*/  FADD.FTZ R91, R91, R168 ;  /* 0x000000a85b5b7221 */ /* 0x000fe20000010000 */
[-C--:B------:R-:W-:Y:S01]  /*2460*/  FFMA.FTZ R115, R183, R168.reuse, R115 ;  /* 0x000000a8b7737223 */ /* 0x080fe20000010073 */
[----:B------:R-:W-:Y:S01]  /*2470*/  FFMA.FTZ R211, R211, R168, R172 ;  /* 0x000000a8d3d37223 */ /* 0x000fe200000100ac */
[----:B------:R-:W-:Y:S01]  /*2480*/  FADD.FTZ R169, R169, R186 ;  /* 0x000000baa9a97221 */ /* 0x000fe20000010000 */
[----:B------:R-:W-:Y:S01]  /*2490*/  FFMA.FTZ R168, R180, R186, R223 ;  /* 0x000000bab4a87223 */ /* 0x000fe200000100df */
[----:B------:R-:W-:Y:S01]  /*24a0*/  FADD.FTZ R43, R43, R170 ;  /* 0x000000aa2b2b7221 */ /* 0x000fe20000010000 */
[----:B------:R-:W-:Y:S01]  /*24b0*/  FFMA.FTZ R67, R183, R170, R67 ;  /* 0x000000aab7437223 */ /* 0x000fe20000010043 */
        /* <DEDUP_REMOVED lines=21> */
.L_x_1347:
[----:B------:R-:W-:Y:S05]  /*2610*/  BSYNC.RECONVERGENT B0 ;  /* 0x0000000000007941 */ /* 0x000fea0003800200 */
.L_x_1346:
        /* <DEDUP_REMOVED lines=23> */
.L_x_1401:
        /* <DEDUP_REMOVED lines=20> */
[-CC-:B0-----:R-:W-:Y:S01]  /*28d0*/  FFMA.FTZ R174, R20, R177.reuse, R176.reuse ;  /* 0x000000b114ae7223 */ /* 0x181fe200000100b0 */
[-C--:B------:R-:W-:Y:S01]  /*28e0*/  FFMA.FTZ R172, R16, R177.reuse, R176 ;  /* 0x000000b110ac7223 */ /* 0x080fe200000100b0 */
[----:B------:R-:W-:Y:S01]  /*28f0*/  FADD.FTZ R168, R6, -R169 ;  /* 0x800000a906a87221 */ /* 0x000fe20000010000 */
[----:B------:R-:W-:Y:S01]  /*2900*/  FADD.FTZ R170, R9, -R170 ;  /* 0x800000aa09aa7221 */ /* 0x000fe20000010000 */
[-CC-:B------:R-:W-:Y:S01]  /*2910*/  FFMA.FTZ R188, R200, R177.reuse, R176.reuse ;  /* 0x000000b1c8bc7223 */ /* 0x180fe200000100b0 */
[-CC-:B------:R-:W-:Y:S01]  /*2920*/  FFMA.FTZ R171, R207, R177.reuse, R176.reuse ;  /* 0x000000b1cfab7223 */ /* 0x180fe200000100b0 */
[C---:B-----5:R-:W-:Y:S01]  /*2930*/  FMUL.FTZ R168, R7.reuse, R168 ;  /* 0x000000a807a87220 */ /* 0x060fe20000410000 */
[----:B------:R-:W-:Y:S01]  /*2940*/  FMUL.FTZ R169, R7, R170 ;  /* 0x000000aa07a97220 */ /* 0x000fe20000410000 */
[-C--:B------:R-:W-:Y:S01]  /*2950*/  FFMA.FTZ R170, R10, R177.reuse, R176 ;  /* 0x000000b10aaa7223 */ /* 0x080fe200000100b0 */
[----:B------:R-:W-:Y:S01]  /*2960*/  FADD.FTZ R174, R21, -R174 ;  /* 0x800000ae15ae7221 */ /* 0x000fe20000010000 */
[----:B------:R-:W-:Y:S01]  /*2970*/  FADD.FTZ R172, R17, -R172 ;  /* 0x800000ac11ac7221 */ /* 0x000fe20000010000 */
[----:B------:R-:W-:Y:S01]  /*2980*/  FADD.FTZ R188, R201, -R188 ;  /* 0x800000bcc9bc7221 */ /* 0x000fe20000010000 */
[----:B------:R-:W-:Y:S01]  /*2990*/  F2FP.BF16.F32.PACK_AB R168, R169, R168 ;  /* 0x000000a8a9a8723e */ /* 0x000fe200000010ff */
[----:B------:R-:W-:Y:S01]  /*29a0*/  FFMA.FTZ R169, R193, R177, R176 ;  /* 0x000000b1c1a97223 */ /* 0x000fe200000100b0 */
[----:B------:R-:W-:Y:S01]  /*29b0*/  FADD.FTZ R170, R11, -R170 ;  /* 0x800000aa0baa7221 */ /* 0x000fe20000010000 */
[----:B------:R-:W-:Y:S01]  /*29c0*/  FADD.FTZ R190, R208, -R171 ;  /* 0x800000abd0be7221 */ /* 0x000fe20000010000 */
[C---:B------:R-:W-:Y:S01]  /*29d0*/  FMUL.FTZ R172, R7.reuse, R172 ;  /* 0x000000ac07ac7220 */ /* 0x040fe20000410000 */
[----:B------:R-:W-:Y:S01]  /*29e0*/  FADD.FTZ R178, R194, -R169 ;  /* 0x800000a9c2b27221 */ /* 0x000fe20000010000 */
[C---:B------:R-:W-:Y:S01]  /*29f0*/  FMUL.FTZ R169, R7.reuse, R170 ;  /* 0x000000aa07a97220 */ /* 0x040fe20000410000 */
[C---:B------:R-:W-:Y:S01]  /*2a00*/  FMUL.FTZ R170, R7.reuse, R174 ;  /* 0x000000ae07aa7220 */ /* 0x040fe20000410000 */
[C---:B------:R-:W-:Y:S01]  /*2a10*/  FMUL.FTZ R188, R7.reuse, R188 ;  /* 0x000000bc07bc7220 */ /* 0x040fe20000410000 */
[C---:B------:R-:W-:Y:S01]  /*2a20*/  FMUL.FTZ R171, R7.reuse, R178 ;  /* 0x000000b207ab7220 */ /* 0x040fe20000410000 */
[----:B------:R-:W-:Y:S01]  /*2a30*/  FMUL.FTZ R173, R7, R190 ;  /* 0x000000be07ad7220 */ /* 0x000fe20000410000 */
[----:B------:R-:W-:-:S03]  /*2a40*/  F2FP.BF16.F32.PACK_AB R169, R172, R169 ;  /* 0x000000a9aca9723e */ /* 0x000fc600000010ff */
[----:B------:R-:W-:Y:S02]  /*2a50*/  F2FP.BF16.F32.PACK_AB R170, R171, R170 ;  /* 0x000000aaabaa723e */ /* 0x000fe400000010ff */
[----:B------:R-:W-:Y:S01]  /*2a60*/  F2FP.BF16.F32.PACK_AB R171, R173, R188 ;  /* 0x000000bcadab723e */ /* 0x000fe200000010ff */
[----:B------:R-:W-:Y:S06]  /*2a70*/  BRA `(.L_x_1354) ;  /* 0x0000000c00a07947 */ /* 0x000fec0003800000 */
.L_x_1353:
[-CC-:B------:R-:W-:Y:S01]  /*2a80*/  FFMA.FTZ R156, R200, R177.reuse, R176.reuse ;  /* 0x000000b1c89c7223 */ /* 0x180fe200000100b0 */
[-CC-:B------:R-:W-:Y:S01]  /*2a90*/  FFMA.FTZ R157, R207, R177.reuse, R176.reuse ;  /* 0x000000b1cf9d7223 */ /* 0x180fe200000100b0 */
[-CC-:B------:R-:W-:Y:S01]  /*2aa0*/  FFMA.FTZ R168, R10, R177.reuse, R176.reuse ;  /* 0x000000b10aa87223 */ /* 0x180fe200000100b0 */
        /* <DEDUP_REMOVED lines=12> */
[----:B------:R-:W-:Y:S01]  /*2b70*/  FADD.FTZ R156, R6, -R157 ;  /* 0x8000009d069c7221 */ /* 0x000fe20000010000 */
[----:B------:R-:W-:Y:S01]  /*2b80*/  FFMA.FTZ R157, R193, R177, R176 ;  /* 0x000000b1c19d7223 */ /* 0x000fe200000100b0 */
[----:B------:R-:W-:Y:S01]  /*2b90*/  FADD.FTZ R158, R9, -R158 ;  /* 0x8000009e099e7221 */ /* 0x000fe20000010000 */
[C---:B------:R-:W-:Y:S01]  /*2ba0*/  FMUL.FTZ R168, R7.reuse, R168 ;  /* 0x000000a807a87220 */ /* 0x040fe20000410000 */
[C---:B------:R-:W-:Y:S01]  /*2bb0*/  FMUL.FTZ R169, R7.reuse, R170 ;  /* 0x000000aa07a97220 */ /* 0x040fe20000410000 */
[----:B0-----:R-:W-:Y:S01]  /*2bc0*/  FADD.FTZ R174, R194, -R157 ;  /* 0x8000009dc2ae7221 */ /* 0x001fe20000010000 */
[C---:B------:R-:W-:Y:S01]  /*2bd0*/  FMUL.FTZ R156, R7.reuse, R156 ;  /* 0x0000009c079c7220 */ /* 0x040fe20000410000 */
[C---:B------:R-:W-:Y:S01]  /*2be0*/  FMUL.FTZ R172, R7.reuse, R172 ;  /* 0x000000ac07ac7220 */ /* 0x040fe20000410000 */
[C---:B------:R-:W-:Y:S01]  /*2bf0*/  FMUL.FTZ R157, R7.reuse, R158 ;  /* 0x0000009e079d7220 */ /* 0x040fe20000410000 */
[----:B------:R-:W-:Y:S01]  /*2c00*/  FMUL.FTZ R159, R7, R174 ;  /* 0x000000ae079f7220 */ /* 0x000fe20000410000 */
[----:B------:R-:W-:-:S03]  /*2c10*/  F2FP.BF16.F32.PACK_AB R169, R169, R168 ;  /* 0x000000a8a9a9723e */ /* 0x000fc600000010ff */
[----:B------:R-:W-:Y:S02]  /*2c20*/  F2FP.BF16.F32.PACK_AB R168, R157, R156 ;  /* 0x0000009c9da8723e */ /* 0x000fe400000010ff */
[----:B------:R-:W-:Y:S02]  /*2c30*/  F2FP.BF16.F32.PACK_AB R170, R159, R172 ;  /* 0x000000ac9faa723e */ /* 0x000fe400000010ff */
[----:B------:R-:W-:Y:S02]  /*2c40*/  MOV R159, R171 ;  /* 0x000000ab009f7202 */ /* 0x000fe40000000f00 */
[----:B------:R-:W-:Y:S02]  /*2c50*/  MOV R158, R170 ;  /* 0x000000aa009e7202 */ /* 0x000fe40000000f00 */
[----:B------:R-:W-:Y:S02]  /*2c60*/  MOV R157, R169 ;  /* 0x000000a9009d7202 */ /* 0x000fe40000000f00 */
[----:B------:R-:W-:Y:S01]  /*2c70*/  MOV R156, R168 ;  /* 0x000000a8009c7202 */ /* 0x000fe20000000f00 */
[----:B------:R-:W-:Y:S06]  /*2c80*/  BRA `(.L_x_1354) ;  /* 0x0000000c001c7947 */ /* 0x000fec0003800000 */
.L_x_1352:
        /* <DEDUP_REMOVED lines=32> */
.L_x_1355:
        /* <DEDUP_REMOVED lines=33> */
.L_x_1351:
        /* <DEDUP_REMOVED lines=14> */
[----:B------:R-:W-:Y:S01]  /*3180*/  FADD.FTZ R171, R21, -R174 ;  /* 0x800000ae15ab7221 */ /* 0x000fe20000010000 */
[-C--:B------:R-:W-:Y:S01]  /*3190*/  FFMA.FTZ R173, R193, R177.reuse, R176 ;  /* 0x000000b1c1ad7223 */ /* 0x080fe200000100b0 */
[C---:B-----5:R-:W-:Y:S01]  /*31a0*/  FFMA.FTZ R168, R7.reuse, R168, R36 ;  /* 0x000000a807a87223 */ /* 0x060fe20000010024 */
[----:B------:R-:W-:Y:S01]  /*31b0*/  FFMA.FTZ R169, R7, R170, R37 ;  /* 0x000000aa07a97223 */ /* 0x000fe20000010025 */
[-CC-:B------:R-:W-:Y:S01]  /*31c0*/  FFMA.FTZ R170, R10, R177.reuse, R176.reuse ;  /* 0x000000b10aaa7223 */ /* 0x180fe200000100b0 */
[-CC-:B------:R-:W-:Y:S01]  /*31d0*/  FFMA.FTZ R174, R200, R177.reuse, R176.reuse ;  /* 0x000000b1c8ae7223 */ /* 0x180fe200000100b0 */
[----:B------:R-:W-:Y:S01]  /*31e0*/  FFMA.FTZ R175, R207, R177, R176 ;  /* 0x000000b1cfaf7223 */ /* 0x000fe200000100b0 */
[----:B------:R-:W-:Y:S01]  /*31f0*/  FFMA.FTZ R171, R7, R171, R32 ;  /* 0x000000ab07ab7223 */ /* 0x000fe20000010020 */
[----:B------:R-:W-:Y:S01]  /*3200*/  F2FP.BF16.F32.PACK_AB R168, R169, R168 ;  /* 0x000000a8a9a8723e */ /* 0x000fe200000010ff */
[----:B------:R-:W-:Y:S01]  /*3210*/  FADD.FTZ R169, R11, -R170 ;  /* 0x800000aa0ba97221 */ /* 0x000fe20000010000 */
        /* <DEDUP_REMOVED lines=11> */
[----:B------:R-:W-:Y:S01]  /*32d0*/  F2FP.BF16.F32.PACK_AB R171, R174, R173 ;  /* 0x000000adaeab723e */ /* 0x000fe200000010ff */
[----:B------:R-:W-:Y:S06]  /*32e0*/  BRA `(.L_x_1354) ;  /* 0x0000000400847947 */ /* 0x000fec0003800000 */
.L_x_1357:
        /* <DEDUP_REMOVED lines=8> */
[C---:B-----5:R-:W-:Y:S01]  /*3370*/  FFMA.FTZ R156, R7.reuse, R156, R34 ;  /* 0x0000009c079c7223 */ /* 0x060fe20000010022 */
[C---:B------:R-:W-:Y:S01]  /*3380*/  FFMA.FTZ R171, R7.reuse, R158, R35 ;  /* 0x0000009e07ab7223 */ /* 0x040fe20000010023 */
[----:B------:R-:W-:Y:S01]  /*3390*/  FFMA.FTZ R158, R10, R177, R176 ;  /* 0x000000b10a9e7223 */ /* 0x000fe200000100b0 */
[----:B------:R-:W-:Y:S01]  /*33a0*/  FADD.FTZ R168, R194, -R173 ;  /* 0x800000adc2a87221 */ /* 0x000fe20000010000 */
[----:B------:R-:W-:Y:S01]  /*33b0*/  FADD.FTZ R157, R6, -R157 ;  /* 0x8000009d069d7221 */ /* 0x000fe20000010000 */
[----:B------:R-:W-:Y:S01]  /*33c0*/  FFMA.FTZ R169, R7, R169, R32 ;  /* 0x000000a907a97223 */ /* 0x000fe20000010020 */
[----:B------:R-:W-:Y:S01]  /*33d0*/  F2FP.BF16.F32.PACK_AB R171, R171, R156 ;  /* 0x0000009cabab723e */ /* 0x000fe200000010ff */
[----:B------:R-:W-:Y:S01]  /*33e0*/  FADD.FTZ R159, R11, -R158 ;  /* 0x8000009e0b9f7221 */ /* 0x000fe20000010000 */
[-CC-:B------:R-:W-:Y:S01]  /*33f0*/  FFMA.FTZ R156, R8, R177.reuse, R176.reuse ;  /* 0x000000b1089c7223 */ /* 0x180fe200000100b0 */
[----:B------:R-:W-:Y:S01]  /*3400*/  FFMA.FTZ R158, R16, R177, R176 ;  /* 0x000000b1109e7223 */ /* 0x000fe200000100b0 */
[C---:B------:R-:W-:Y:S01]  /*3410*/  FFMA.FTZ R168, R7.reuse, R168, R33 ;  /* 0x000000a807a87223 */ /* 0x040fe20000010021 */
[----:B------:R-:W-:Y:S01]  /*3420*/  FFMA.FTZ R157, R7, R157, R36 ;  /* 0x0000009d079d7223 */ /* 0x000fe20000010024 */
[----:B------:R-:W-:Y:S01]  /*3430*/  FADD.FTZ R156, R9, -R156 ;  /* 0x8000009c099c7221 */ /* 0x000fe20000010000 */
[----:B------:R-:W-:Y:S01]  /*3440*/  FADD.FTZ R158, R17, -R158 ;  /* 0x8000009e119e7221 */ /* 0x000fe20000010000 */
[C---:B------:R-:W-:Y:S01]  /*3450*/  FFMA.FTZ R159, R7.reuse, R159, R38 ;  /* 0x0000009f079f7223 */ /* 0x040fe20000010026 */
[----:B------:R-:W-:Y:S01]  /*3460*/  F2FP.BF16.F32.PACK_AB R170, R168, R169 ;  /* 0x000000a9a8aa723e */ /* 0x000fe200000010ff */
[C---:B------:R-:W-:Y:S01]  /*3470*/  FFMA.FTZ R156, R7.reuse, R156, R37 ;  /* 0x0000009c079c7223 */ /* 0x040fe20000010025 */
[----:B------:R-:W-:-:S04]  /*3480*/  FFMA.FTZ R158, R7, R158, R39 ;  /* 0x0000009e079e7223 */ /* 0x000fc80000010027 */
[----:B------:R-:W-:Y:S02]  /*3490*/  F2FP.BF16.F32.PACK_AB R168, R156, R157 ;  /* 0x0000009d9ca8723e */ /* 0x000fe400000010ff */
[----:B------:R-:W-:Y:S02]  /*34a0*/  F2FP.BF16.F32.PACK_AB R169, R158, R159 ;  /* 0x0000009f9ea9723e */ /* 0x000fe400000010ff */
[----:B------:R-:W-:Y:S02]  /*34b0*/  MOV R159, R171 ;  /* 0x000000ab009f7202 */ /* 0x000fe40000000f00 */
[----:B------:R-:W-:Y:S02]  /*34c0*/  MOV R158, R170 ;  /* 0x000000aa009e7202 */ /* 0x000fe40000000f00 */
[----:B------:R-:W-:Y:S02]  /*34d0*/  MOV R157, R169 ;  /* 0x000000a9009d7202 */ /* 0x000fe40000000f00 */
[----:B------:R-:W-:Y:S01]  /*34e0*/  MOV R156, R168 ;  /* 0x000000a8009c7202 */ /* 0x000fe20000000f00 */
[----:B------:R-:W-:Y:S06]  /*34f0*/  BRA `(.L_x_1354) ;  /* 0x0000000400007947 */ /* 0x000fec0003800000 */
.L_x_1356:
        /* <DEDUP_REMOVED lines=19> */
[C---:B-----5:R-:W-:Y:S01]  /*3630*/  FFMA.FTZ R164, R7.reuse, R161, R36 ;  /* 0x000000a107a47223 */ /* 0x060fe20000010024 */
        /* <DEDUP_REMOVED lines=12> */
.L_x_1358:
        /* <DEDUP_REMOVED lines=31> */
[----:B------:R-:W-:-:S07]  /*38f0*/  MOV R156, R168 ;  /* 0x000000a8009c7202 */ /* 0x000fce0000000f00 */
.L_x_1354:
[----:B------:R-:W-:Y:S01]  /*3900*/  ISETP.NE.U32.AND P0, PT, RZ, UR4, PT ;  /* 0x00000004ff007c0c */ /* 0x000fe2000bf05070 */
[----:B------:R-:W1:Y:S01]  /*3910*/  LDC.64 R178, c[0x0][0x468] ;  /* 0x00011a00ffb27b82 */ /* 0x000e620000000a00 */
[----:B------:R-:W-:Y:S02]  /*3920*/  ISETP.NE.U32.AND P1, PT, RZ, UR6, PT ;  /* 0x00000006ff007c0c */ /* 0x000fe4000bf25070 */
[----:B------:R-:W-:Y:S02]  /*3930*/  ISETP.NE.AND.EX P0, PT, RZ, UR5, PT, P0 ;  /* 0x00000005ff007c0c */ /* 0x000fe4000bf05300 */
[----:B------:R-:W-:-:S11]  /*3940*/  ISETP.NE.AND.EX P1, PT, RZ, UR7, PT, P1 ;  /* 0x00000007ff007c0c */ /* 0x000fd6000bf25310 */
[----:B------:R-:W2:Y:S08]  /*3950*/  @P0 LDC.64 R172, c[0x0][0x478] ;  /* 0x00011e00ffac0b82 */ /* 0x000eb00000000a00 */
[----:B0-----:R-:W0:Y:S01]  /*3960*/  @P1 LDC.64 R174, c[0x0][0x470] ;  /* 0x00011c00ffae1b82 */ /* 0x001e220000000a00 */
[----:B--2---:R-:W-:-:S05]  /*3970*/  @P0 IMAD.WIDE.U32 R172, R2, 0x20, R172 ;  /* 0x0000002002ac0825 */ /* 0x004fca00078e00ac */
[----:B------:R-:W-:Y:S04]  /*3980*/  @P0 STG.E.128 desc[UR10][R172.64], R164 ;  /* 0x000000a4ac000986 */ /* 0x000fe8000c101d0a */
[----:B------:R1:W-:Y:S02]  /*3990*/  @P0 STG.E.128 desc[UR10][R172.64+0x10], R160 ;  /* 0x000010a0ac000986 */ /* 0x0003e4000c101d0a */
[----:B-1----:R-:W-:-:S05]  /*39a0*/  IMAD.WIDE.U32 R172, R2, 0x10, R178 ;  /* 0x0000001002ac7825 */ /* 0x002fca00078e00b2 */
[----:B------:R0:W-:Y:S02]  /*39b0*/  STG.E.128 desc[UR10][R172.64], R168 ;  /* 0x000000a8ac007986 */ /* 0x0001e4000c101d0a */
[C---:B0-----:R-:W-:Y:S01]  /*39c0*/  @P1 IMAD.WIDE.U32 R168, R2.reuse, 0x10, R174 ;  /* 0x0000001002a81825 */ /* 0x041fe200078e00ae */
[----:B------:R-:W-:-:S04]  /*39d0*/  IADD3 R2, PT, PT, R2, 0x20, RZ ;  /* 0x0000002002027810 */ /* 0x000fc80007ffe0ff */
[----:B------:R1:W-:Y:S03]  /*39e0*/  @P1 STG.E.128 desc[UR10][R168.64], R156 ;  /* 0x0000009ca8001986 */ /* 0x0003e6000c101d0a */
.L_x_1350:
[----:B------:R-:W-:Y:S05]  /*39f0*/  BSYNC.RECONVERGENT B0 ;  /* 0x0000000000007941 */ /* 0x000fea0003800200 */
.L_x_1349:
        /* <DEDUP_REMOVED lines=13> */
[-CC-:B------:R-:W-:Y:S01]  /*3ad0*/  FFMA.FTZ R163, R195, R177.reuse, R176.reuse ;  /* 0x000000b1c3a37223 */ /* 0x180fe200000100b0 */
[-CC-:B-1----:R-:W-:Y:S01]  /*3ae0*/  FFMA.FTZ R158, R14, R177.reuse, R176.reuse ;  /* 0x000000b10e9e7223 */ /* 0x182fe200000100b0 */
        /* <DEDUP_REMOVED lines=31> */
.L_x_1363:
[-CC-:B------:R-:W-:Y:S01]  /*3ce0*/  FFMA.FTZ R160, R12, R177.reuse, R176.reuse ;  /* 0x000000b10ca07223 */ /* 0x180fe200000100b0 */
[-CC-:B------:R-:W-:Y:S01]  /*3cf0*/  FFMA.FTZ R167, R195, R177.reuse, R176.reuse ;  /* 0x000000b1c3a77223 */ /* 0x180fe200000100b0 */
[-CC-:B------:R-:W-:Y:S01]  /*3d00*/  FFMA.FTZ R161, R5, R177.reuse, R176.reuse ;  /* 0x000000b105a17223 */ /* 0x180fe200000100b0 */
[-C--:B------:R-:W-:Y:S01]  /*3d10*/  FFMA.FTZ R162, R14, R177.reuse, R176 ;  /* 0x000000b10ea27223 */ /* 0x080fe200000100b0 */
[----:B-1----:R-:W-:Y:S01]  /*3d20*/  FADD.FTZ R168, R13, -R160 ;  /* 0x800000a00da87221 */ /* 0x002fe20000010000 */
        /* <DEDUP_REMOVED lines=24> */
.L_x_1362:
        /* <DEDUP_REMOVED lines=37> */
.L_x_1365:
[-CC-:B------:R-:W-:Y:S01]  /*4100*/  FFMA.FTZ R169, R5, R177.reuse, R176.reuse ;  /* 0x000000b105a97223 */ /* 0x180fe200000100b0 */
[-CC-:B------:R-:W-:Y:S01]  /*4110*/  FFMA.FTZ R168, R12, R177.reuse, R176.reuse ;  /* 0x000000b10ca87223 */ /* 0x180fe200000100b0 */
[-CC-:B0-----:R-:W-:Y:S01]  /*4120*/  FFMA.FTZ R174, R22, R177.reuse, R176.reuse ;  /* 0x000000b116ae7223 */ /* 0x181fe200000100b0 */
[-C--:B------:R-:W-:Y:S01]  /*4130*/  FFMA.FTZ R178, R202, R177.reuse, R176 ;  /* 0x000000b1cab27223 */ /* 0x080fe200000100b0 */
[----:B------:R-:W-:Y:S01]  /*4140*/  FADD.FTZ R169, R4, -R169 ;  /* 0x800000a904a97221 */ /* 0x000fe20000010000 */
[----:B------:R-:W-:Y:S01]  /*4150*/  FADD.FTZ R170, R13, -R168 ;  /* 0x800000a80daa7221 */ /* 0x000fe20000010000 */
[-CC-:B------:R-:W-:Y:S01]  /*4160*/  FFMA.FTZ R172, R18, R177.reuse, R176.reuse ;  /* 0x000000b112ac7223 */ /* 0x180fe200000100b0 */
[----:B------:R-:W-:Y:S01]  /*4170*/  FFMA.FTZ R175, R209, R177, R176 ;  /* 0x000000b1d1af7223 */ /* 0x000fe200000100b0 */
[C---:B-----5:R-:W-:Y:S01]  /*4180*/  FFMA.FTZ R168, R7.reuse, R169, R28 ;  /* 0x000000a907a87223 */ /* 0x060fe2000001001c */
[----:B------:R-:W-:Y:S01]  /*4190*/  FFMA.FTZ R169, R7, R170, R29 ;  /* 0x000000aa07a97223 */ /* 0x000fe2000001001d */
        /* <DEDUP_REMOVED lines=8> */
[C---:B------:R-:W-:Y:S01]  /*4220*/  FFMA.FTZ R172, R7.reuse, R172, R31 ;  /* 0x000000ac07ac7223 */ /* 0x040fe2000001001f */
[----:B------:R-:W-:Y:S01]  /*4230*/  FADD.FTZ R174, R196, -R169 ;  /* 0x800000a9c4ae7221 */ /* 0x000fe20000010000 */
[C---:B------:R-:W-:Y:S01]  /*4240*/  FFMA.FTZ R169, R7.reuse, R170, R30 ;  /* 0x000000aa07a97223 */ /* 0x040fe2000001001e */
[C---:B------:R-:W-:Y:S01]  /*4250*/  FFMA.FTZ R170, R7.reuse, R171, R24 ;  /* 0x000000ab07aa7223 */ /* 0x040fe20000010018 */
[C---:B------:R-:W-:Y:S01]  /*4260*/  FFMA.FTZ R173, R7.reuse, R173, R26 ;  /* 0x000000ad07ad7223 */ /* 0x040fe2000001001a */
[C---:B------:R-:W-:Y:S01]  /*4270*/  FFMA.FTZ R171, R7.reuse, R174, R25 ;  /* 0x000000ae07ab7223 */ /* 0x040fe20000010019 */
[----:B------:R-:W-:Y:S01]  /*4280*/  FFMA.FTZ R178, R7, R178, R27 ;  /* 0x000000b207b27223 */ /* 0x000fe2000001001b */
[----:B------:R-:W-:-:S03]  /*4290*/  F2FP.BF16.F32.PACK_AB R169, R172, R169 ;  /* 0x000000a9aca9723e */ /* 0x000fc600000010ff */
[----:B------:R-:W-:Y:S02]  /*42a0*/  F2FP.BF16.F32.PACK_AB R170, R171, R170 ;  /* 0x000000aaabaa723e */ /* 0x000fe400000010ff */
[----:B------:R-:W-:Y:S01]  /*42b0*/  F2FP.BF16.F32.PACK_AB R171, R178, R173 ;  /* 0x000000adb2ab723e */ /* 0x000fe200000010ff */
[----:B------:R-:W-:Y:S06]  /*42c0*/  BRA `(.L_x_1364) ;  /* 0x00000008001c7947 */ /* 0x000fec0003800000 */
.L_x_1361:
        /* <DEDUP_REMOVED lines=41> */
.L_x_1367:
        /* <DEDUP_REMOVED lines=29> */
.L_x_1366:
[----:B------:R-:W1:Y:S02]  /*4730*/  LDC.64 R168, c[0x0][0x470] ;  /* 0x00011c00ffa87b82 */ /* 0x000e640000000a00 */
        /* <DEDUP_REMOVED lines=36> */
.L_x_1368:
        /* <DEDUP_REMOVED lines=27> */
[----:B------:R-:W-:-:S07]  /*4b30*/  F2FP.BF16.F32.PACK_AB R171, R173, R188 ;  /* 0x000000bcadab723e */ /* 0x000fce00000010ff */
.L_x_1364:
[----:B------:R-:W1:Y:S08]  /*4b40*/  @P0 LDC.64 R172, c[0x0][0x478] ;  /* 0x00011e00ffac0b82 */ /* 0x000e700000000a00 */
[----:B------:R-:W2:Y:S08]  /*4b50*/  LDC.64 R178, c[0x0][0x468] ;  /* 0x00011a00ffb27b82 */ /* 0x000eb00000000a00 */
[----:B0-----:R-:W0:Y:S01]  /*4b60*/  @P1 LDC.64 R174, c[0x0][0x470] ;  /* 0x00011c00ffae1b82 */ /* 0x001e220000000a00 */
[----:B-1----:R-:W-:-:S05]  /*4b70*/  @P0 IMAD.WIDE.U32 R172, R2, 0x20, R172 ;  /* 0x0000002002ac0825 */ /* 0x002fca00078e00ac */
[----:B------:R-:W-:Y:S04]  /*4b80*/  @P0 STG.E.128 desc[UR10][R172.64], R164 ;  /* 0x000000a4ac000986 */ /* 0x000fe8000c101d0a */
[----:B------:R2:W-:Y:S02]  /*4b90*/  @P0 STG.E.128 desc[UR10][R172.64+0x10], R160 ;  /* 0x000010a0ac000986 */ /* 0x0005e4000c101d0a */
[----:B--2---:R-:W-:-:S05]  /*4ba0*/  IMAD.WIDE.U32 R172, R2, 0x10, R178 ;  /* 0x0000001002ac7825 */ /* 0x004fca00078e00b2 */
[----:B------:R0:W-:Y:S02]  /*4bb0*/  STG.E.128 desc[UR10][R172.64], R168 ;  /* 0x000000a8ac007986 */ /* 0x0001e4000c101d0a */
[C---:B0-----:R-:W-:Y:S01]  /*4bc0*/  @P1 IMAD.WIDE.U32 R168, R2.reuse, 0x10, R174 ;  /* 0x0000001002a81825 */ /* 0x041fe200078e00ae */
[----:B------:R-:W-:-:S04]  /*4bd0*/  IADD3 R2, PT, PT, R2, 0x20, RZ ;  /* 0x0000002002027810 */ /* 0x000fc80007ffe0ff */
[----:B------:R2:W-:Y:S03]  /*4be0*/  @P1 STG.E.128 desc[UR10][R168.64], R156 ;  /* 0x0000009ca8001986 */ /* 0x0005e6000c101d0a */
.L_x_1360:
[----:B------:R-:W-:Y:S05]  /*4bf0*/  BSYNC.RECONVERGENT B0 ;  /* 0x0000000000007941 */ /* 0x000fea0003800200 */
.L_x_1359:
        /* <DEDUP_REMOVED lines=13> */
[-CC-:B-12---:R-:W-:Y:S01]  /*4cd0*/  FFMA.FTZ R156, R184, R177.reuse, R176.reuse ;  /* 0x000000b1b89c7223 */ /* 0x186fe200000100b0 */
        /* <DEDUP_REMOVED lines=32> */
.L_x_1373:
[-CC-:B------:R-:W-:Y:S01]  /*4ee0*/  FFMA.FTZ R166, R183, R177.reuse, R176.reuse ;  /* 0x000000b1b7a67223 */ /* 0x180fe200000100b0 */
[-CC-:B------:R-:W-:Y:S01]  /*4ef0*/  FFMA.FTZ R160, R184, R177.reuse, R176.reuse ;  /* 0x000000b1b8a07223 */ /* 0x180fe200000100b0 */
[-CC-:B------:R-:W-:Y:S01]  /*4f00*/  FFMA.FTZ R163, R180, R177.reuse, R176.reuse ;  /* 0x000000b1b4a37223 */ /* 0x180fe200000100b0 */
[-CC-:B------:R-:W-:Y:S01]  /*4f10*/  FFMA.FTZ R165, R187, R177.reuse, R176.reuse ;  /* 0x000000b1bba57223 */ /* 0x180fe200000100b0 */
[-CC-:B------:R-:W-:Y:S01]  /*4f20*/  FFMA.FTZ R162, R181, R177.reuse, R176.reuse ;  /* 0x000000b1b5a27223 */ /* 0x180fe200000100b0 */
[-CC-:B------:R-:W-:Y:S01]  /*4f30*/  FFMA.FTZ R164, R198, R177.reuse, R176.reuse ;  /* 0x000000b1c6a47223 */ /* 0x180fe200000100b0 */
[-CC-:B-12---:R-:W-:Y:S01]  /*4f40*/  FFMA.FTZ R169, R182, R177.reuse, R176.reuse ;  /* 0x000000b1b6a97223 */ /* 0x186fe200000100b0 */
        /* <DEDUP_REMOVED lines=22> */
.L_x_1372:
[----:B-12---:R-:W1:Y:S02]  /*50b0*/  LDC.64 R168, c[0x0][0x470] ;  /* 0x00011c00ffa87b82 */ /* 0x006e640000000a00 */
        /* <DEDUP_REMOVED lines=36> */
.L_x_1375:
        /* <DEDUP_REMOVED lines=29> */
.L_x_1371:
[----:B-12---:R-:W1:Y:S02]  /*54d0*/  LDC.64 R168, c[0x0][0x478] ;  /* 0x00011e00ffa87b82 */ /* 0x006e640000000a00 */
        /* <DEDUP_REMOVED lines=40> */
.L_x_1377:
        /* <DEDUP_REMOVED lines=29> */
.L_x_1376:
        /* <DEDUP_REMOVED lines=37> */
.L_x_1378:
        /* <DEDUP_REMOVED lines=28> */
.L_x_1374:
        /* <DEDUP_REMOVED lines=8> */
[----:B0-----:R-:W-:-:S05]  /*5dc0*/  @P1 IMAD.WIDE.U32 R168, R2, 0x10, R174 ;  /* 0x0000001002a81825 */ /* 0x001fca00078e00ae */
[----:B------:R3:W-:Y:S02]  /*5dd0*/  @P1 STG.E.128 desc[UR10][R168.64], R156 ;  /* 0x0000009ca8001986 */ /* 0x0007e4000c101d0a */
.L_x_1370:
[----:B------:R-:W-:Y:S05]  /*5de0*/  BSYNC.RECONVERGENT B0 ;  /* 0x0000000000007941 */ /* 0x000fea0003800200 */
.L_x_1369:
[----:B-123--:R-:W1:Y:S02]  /*5df0*/  LDC.64 R168, c[0x0][0x380] ;  /* 0x0000e000ffa87b82 */ /* 0x00ee640000000a00 */
[----:B-1----:R-:W-:-:S04]  /*5e00*/  LEA R3, R168, R3, 0x2 ;  /* 0x00000003a8037211 */ /* 0x002fc800078e10ff */
[----:B------:R-:W-:-:S13]  /*5e10*/  ISETP.GE.AND P0, PT, R3, R169, PT ;  /* 0x000000a90300720c */ /* 0x000fda0003f06270 */
[----:B------:R-:W-:Y:S05]  /*5e20*/  @!P0 BRA `(.L_x_1379) ;  /* 0xffffffac00248947 */ /* 0x000fea000383ffff */
.L_x_1341:
        /* <DEDUP_REMOVED lines=13> */
[----:B---3--:R-:W-:Y:S01]  /*5f00*/  IMAD R5, R229, UR4, RZ ;  /* 0x00000004e5057c24 */ /* 0x008fe2000f8e02ff */
[----:B------:R-:W-:Y:S02]  /*5f10*/  IADD3 R4, PT, PT, R4, R229, RZ ;  /* 0x000000e504047210 */ /* 0x000fe40007ffe0ff */
[-C--:B-----5:R-:W-:Y:S02]  /*5f20*/  LEA R7, R0, R3.reuse, 0x5 ;  /* 0x0000000300077211 */ /* 0x0a0fe400078e28ff */
[----:B------:R-:W-:Y:S02]  /*5f30*/  LEA R0, R8, R3, 0x2 ;  /* 0x0000000308007211 */ /* 0x000fe400078e10ff */
[----:B------:R-:W-:Y:S01]  /*5f40*/  IADD3 R8, P6, PT, R5, R8, RZ ;  /* 0x0000000805087210 */ /* 0x000fe20007fde0ff */
[----:B------:R-:W-:Y:S01]  /*5f50*/  STS.128 [R7], R108 ;  /* 0x0000006c07007388 */ /* 0x000fe20000000c00 */
[----:B------:R-:W-:-:S02]  /*5f60*/  ISETP.GE.U32.AND P5, PT, R4, 0x80, PT ;  /* 0x000000800400780c */ /* 0x000fc40003fa6070 */
[C---:B------:R-:W-:Y:S01]  /*5f70*/  ISETP.GE.U32.AND P0, PT, R4.reuse, 0x100, PT ;  /* 0x000001000400780c */ /* 0x040fe20003f06070 */
[----:B------:R1:W-:Y:S01]  /*5f80*/  STS.128 [R7+0x10], R104 ;  /* 0x0000106807007388 */ /* 0x0003e20000000c00 */
[C---:B------:R-:W-:Y:S02]  /*5f90*/  ISETP.GE.U32.AND P1, PT, R4.reuse, 0x180, PT ;  /* 0x000001800400780c */ /* 0x040fe40003f26070 */
[C---:B------:R-:W-:Y:S01]  /*5fa0*/  ISETP.GE.U32.AND P2, PT, R4.reuse, 0x200, PT ;  /* 0x000002000400780c */ /* 0x040fe20003f46070 */
[----:B------:R-:W-:Y:S01]  /*5fb0*/  STS.128 [R7+0x400], R100 ;  /* 0x0004006407007388 */ /* 0x000fe20000000c00 */
[C---:B------:R-:W-:Y:S02]  /*5fc0*/  ISETP.GE.U32.AND P3, PT, R4.reuse, 0x280, PT ;  /* 0x000002800400780c */ /* 0x040fe40003f66070 */
[----:B------:R-:W-:Y:S01]  /*5fd0*/  ISETP.GE.U32.AND P4, PT, R4, 0x300, PT ;  /* 0x000003000400780c */ /* 0x000fe20003f86070 */
[----:B------:R-:W-:Y:S04]  /*5fe0*/  STS.128 [R7+0x410], R96 ;  /* 0x0004106007007388 */ /* 0x000fe80000000c00 */
[----:B------:R-:W-:Y:S04]  /*5ff0*/  STS.128 [R7+0x800], R92 ;  /* 0x0008005c07007388 */ /* 0x000fe80000000c00 */
[----:B------:R-:W-:Y:S01]  /*6000*/  STS.128 [R7+0x810], R88 ;  /* 0x0008105807007388 */ /* 0x000fe20000000c00 */
[----:B-1----:R-:W-:Y:S01]  /*6010*/  IADD3.X R107, PT, PT, RZ, RZ, RZ, P6, !PT ;  /* 0x000000ffff6b7210 */ /* 0x002fe200037fe4ff */
[----:B------:R-:W-:Y:S03]  /*6020*/  BAR.SYNC.DEFER_BLOCKING 0x0 ;  /* 0x0000000000007b1d */ /* 0x000fe60000010000 */
[----:B------:R-:W-:-:S02]  /*6030*/  SHF.L.U64.HI R107, R8, 0x2, R107 ;  /* 0x00000002086b7819 */ /* 0x000fc4000001026b */
        /* <DEDUP_REMOVED lines=242> */
.L_x_1381:
[----:B------:R-:W-:Y:S05]  /*6f60*/  BSYNC.RECONVERGENT B0 ;  /* 0x0000000000007941 */ /* 0x000fea0003800200 */
.L_x_1380:
        /* <DEDUP_REMOVED lines=23> */
.L_x_1383:
[----:B------:R-:W-:Y:S05]  /*70e0*/  BSYNC.RECONVERGENT B0 ;  /* 0x0000000000007941 */ /* 0x000fea0003800200 */
.L_x_1382:
        /* <DEDUP_REMOVED lines=23> */
.L_x_1385:
[----:B------:R-:W-:Y:S05]  /*7260*/  BSYNC.RECONVERGENT B0 ;  /* 0x0000000000007941 */ /* 0x000fea0003800200 */
.L_x_1384:
        /* <DEDUP_REMOVED lines=23> */
.L_x_1387:
[----:B------:R-:W-:Y:S05]  /*73e0*/  BSYNC.RECONVERGENT B0 ;  /* 0x0000000000007941 */ /* 0x000fea0003800200 */
.L_x_1386:
        /* <DEDUP_REMOVED lines=23> */
.L_x_1389:
[----:B------:R-:W-:Y:S05]  /*7560*/  BSYNC.RECONVERGENT B0 ;  /* 0x0000000000007941 */ /* 0x000fea0003800200 */
.L_x_1388:
        /* <DEDUP_REMOVED lines=8> */
.L_x_1348:
        /* <DEDUP_REMOVED lines=8> */
.L_x_1391:
[----:B------:R-:W-:Y:S05]  /*7670*/  BSYNC B0 ;  /* 0x0000000000007941 */ /* 0x000fea0003800000 */
.L_x_1390:
        /* <DEDUP_REMOVED lines=8> */
.L_x_1392:
[----:B------:R-:W-:-:S05]  /*7700*/  FADD.FTZ R169, R169, R222 ;  /* 0x000000dea9a97221 */ /* 0x000fca0000010000 */
[----:B------:R-:W-:Y:S01]  /*7710*/  MOV R179, R169 ;  /* 0x000000a900b37202 */ /* 0x000fe20000000f00 */
[----:B------:R-:W-:Y:S01]  /*7720*/  HFMA2 R178, -RZ, RZ, 0, 1.1920928955078125e-07 ;  /* 0x00000002ffb27431 */ /* 0x000fe200000001ff */
[----:B------:R-:W-:-:S07]  /*7730*/  MOV R168, R177 ;  /* 0x000000b100a87202 */ /* 0x000fce0000000f00 */
[----:B------:R-:W-:Y:S05]  /*7740*/  WARPSYNC.COLLECTIVE R176, `(.L_x_1393) ;  /* 0x00000000b0087348 */ /* 0x000fea0003c00000 */
[----:B------:R0:W1:Y:S02]  /*7750*/  SHFL.BFLY P0, R177, R179, R178, R189 ;  /* 0x0c0000b2b3b17389 */ /* 0x00006400000000bd */
[----:B01----:R-:W-:Y:S05]  /*7760*/  ENDCOLLECTIVE ;  /* 0x000000000000791b */ /* 0x003fea0003800000 */
.L_x_1393:
[----:B------:R-:W-:-:S05]  /*7770*/  FADD.FTZ R168, R168, R223 ;  /* 0x000000dfa8a87221 */ /* 0x000fca0000010000 */
[----:B------:R-:W-:Y:S02]  /*7780*/  MOV R179, R168 ;  /* 0x000000a800b37202 */ /* 0x000fe40000000f00 */
[----:B------:R-:W-:-:S07]  /*7790*/  MOV R170, R177 ;  /* 0x000000b100aa7202 */ /* 0x000fce0000000f00 */
[----:B------:R-:W-:Y:S05]  /*77a0*/  WARPSYNC.COLLECTIVE R176, `(.L_x_1394) ;  /* 0x00000000b0087348 */ /* 0x000fea0003c00000 */
[----:B------:R0:W1:Y:S02]  /*77b0*/  SHFL.BFLY P0, R177, R179, R178, R189 ;  /* 0x0c0000b2b3b17389 */ /* 0x00006400000000bd */
[----:B01----:R-:W-:Y:S05]  /*77c0*/  ENDCOLLECTIVE ;  /* 0x000000000000791b */ /* 0x003fea0003800000 */
.L_x_1394:
[----:B------:R-:W-:-:S05]  /*77d0*/  FADD.FTZ R170, R169, R170 ;  /* 0x000000aaa9aa7221 */ /* 0x000fca0000010000 */
[----:B------:R-:W-:Y:S01]  /*77e0*/  MOV R179, R170 ;  /* 0x000000aa00b37202 */ /* 0x000fe20000000f00 */
[----:B------:R-:W-:Y:S01]  /*77f0*/  HFMA2 R178, -RZ, RZ, 0, 2.384185791015625e-07 ;  /* 0x00000004ffb27431 */ /* 0x000fe200000001ff */
[----:B------:R-:W-:-:S07]  /*7800*/  MOV R171, R177 ;  /* 0x000000b100ab7202 */ /* 0x000fce0000000f00 */
[----:B------:R-:W-:Y:S05]  /*7810*/  WARPSYNC.COLLECTIVE R176, `(.L_x_1395) ;  /* 0x00000000b0087348 */ /* 0x000fea0003c00000 */
[----:B------:R0:W1:Y:S02]  /*7820*/  SHFL.BFLY P0, R177, R179, R178, R189 ;  /* 0x0c0000b2b3b17389 */ /* 0x00006400000000bd */
[----:B01----:R-:W-:Y:S05]  /*7830*/  ENDCOLLECTIVE ;  /* 0x000000000000791b */ /* 0x003fea0003800000 */
.L_x_1395:
[----:B------:R-:W-:-:S05]  /*7840*/  FADD.FTZ R171, R168, R171 ;  /* 0x000000aba8ab7221 */ /* 0x000fca0000010000 */
[----:B------:R-:W-:Y:S02]  /*7850*/  MOV R179, R171 ;  /* 0x000000ab00b37202 */ /* 0x000fe40000000f00 */
[----:B------:R-:W-:-:S07]  /*7860*/  MOV R173, R177 ;  /* 0x000000b100ad7202 */ /* 0x000fce0000000f00 */
[----:B------:R-:W-:Y:S05]  /*7870*/  WARPSYNC.COLLECTIVE R176, `(.L_x_1396) ;  /* 0x00000000b0087348 */ /* 0x000fea0003c00000 */
[----:B------:R0:W1:Y:S02]  /*7880*/  SHFL.BFLY P0, R177, R179, R178, R189 ;  /* 0x0c0000b2b3b17389 */ /* 0x00006400000000bd */
[----:B01----:R-:W-:Y:S05]  /*7890*/  ENDCOLLECTIVE ;  /* 0x000000000000791b */ /* 0x003fea0003800000 */
.L_x_1396:
[----:B------:R-:W-:-:S05]  /*78a0*/  FADD.FTZ R173, R170, R173 ;  /* 0x000000adaaad7221 */ /* 0x000fca0000010000 */
[----:B------:R-:W-:Y:S01]  /*78b0*/  MOV R179, R173 ;  /* 0x000000ad00b37202 */ /* 0x000fe20000000f00 */
[----:B------:R-:W-:Y:S01]  /*78c0*/  HFMA2 R178, -RZ, RZ, 0, 4.76837158203125e-07 ;  /* 0x00000008ffb27431 */ /* 0x000fe200000001ff */
[----:B------:R-:W-:-:S07]  /*78d0*/  MOV R172, R177 ;  /* 0x000000b100ac7202 */ /* 0x000fce0000000f00 */
[----:B------:R-:W-:Y:S05]  /*78e0*/  WARPSYNC.COLLECTIVE R176, `(.L_x_1397) ;  /* 0x00000000b0087348 */ /* 0x000fea0003c00000 */
[----:B------:R0:W1:Y:S02]  /*78f0*/  SHFL.BFLY P0, R177, R179, R178, R189 ;  /* 0x0c0000b2b3b17389 */ /* 0x00006400000000bd */
[----:B01----:R-:W-:Y:S05]  /*7900*/  ENDCOLLECTIVE ;  /* 0x000000000000791b */ /* 0x003fea0003800000 */
.L_x_1397:
[----:B------:R-:W-:-:S05]  /*7910*/  FADD.FTZ R172, R171, R172 ;  /* 0x000000acabac7221 */ /* 0x000fca0000010000 */
[----:B------:R-:W-:Y:S02]  /*7920*/  MOV R179, R172 ;  /* 0x000000ac00b37202 */ /* 0x000fe40000000f00 */
[----:B------:R-:W-:-:S07]  /*7930*/  MOV R174, R177 ;  /* 0x000000b100ae7202 */ /* 0x000fce0000000f00 */
[----:B------:R-:W-:Y:S05]  /*7940*/  WARPSYNC.COLLECTIVE R176, `(.L_x_1398) ;  /* 0x00000000b0087348 */ /* 0x000fea0003c00000 */
[----:B------:R0:W1:Y:S02]  /*7950*/  SHFL.BFLY P0, R177, R179, R178, R189 ;  /* 0x0c0000b2b3b17389 */ /* 0x00006400000000bd */
[----:B01----:R-:W-:Y:S05]  /*7960*/  ENDCOLLECTIVE ;  /* 0x000000000000791b */ /* 0x003fea0003800000 */
.L_x_1398:
[----:B------:R-:W-:-:S05]  /*7970*/  FADD.FTZ R174, R173, R174 ;  /* 0x000000aeadae7221 */ /* 0x000fca0000010000 */
[----:B------:R-:W-:Y:S01]  /*7980*/  MOV R179, R174 ;  /* 0x000000ae00b37202 */ /* 0x000fe20000000f00 */
[----:B------:R-:W-:Y:S01]  /*7990*/  HFMA2 R178, -RZ, RZ, 0, 9.5367431640625e-07 ;  /* 0x00000010ffb27431 */ /* 0x000fe200000001ff */
[----:B------:R-:W-:-:S07]  /*79a0*/  MOV R175, R177 ;  /* 0x000000b100af7202 */ /* 0x000fce0000000f00 */
[----:B------:R-:W-:Y:S05]  /*79b0*/  WARPSYNC.COLLECTIVE R176, `(.L_x_1399) ;  /* 0x00000000b0087348 */ /* 0x000fea0003c00000 */
[----:B------:R0:W1:Y:S02]  /*79c0*/  SHFL.BFLY P0, R177, R179, R178, R189 ;  /* 0x0c0000b2b3b17389 */ /* 0x00006400000000bd */
[----:B01----:R-:W-:Y:S05]  /*79d0*/  ENDCOLLECTIVE ;  /* 0x000000000000791b */ /* 0x003fea0003800000 */
.L_x_1399:
[----:B------:R-:W-:-:S05]  /*79e0*/  FADD.FTZ R175, R172, R175 ;  /* 0x000000afacaf7221 */ /* 0x000fca0000010000 */
[----:B------:R-:W-:Y:S02]  /*79f0*/  MOV R179, R175 ;  /* 0x000000af00b37202 */ /* 0x000fe40000000f00 */
[----:B------:R-:W-:-:S07]  /*7a00*/  MOV R169, R177 ;  /* 0x000000b100a97202 */ /* 0x000fce0000000f00 */
[----:B------:R-:W-:Y:S05]  /*7a10*/  WARPSYNC.COLLECTIVE R176, `(.L_x_1400) ;  /* 0x00000000b0087348 */ /* 0x000fea0003c00000 */
[----:B------:R0:W1:Y:S02]  /*7a20*/  SHFL.BFLY P0, R177, R179, R178, R189 ;  /* 0x0c0000b2b3b17389 */ /* 0x00006400000000bd */
[----:B01----:R-:W-:Y:S05]  /*7a30*/  ENDCOLLECTIVE ;  /* 0x000000000000791b */ /* 0x003fea0003800000 */
.L_x_1400:
[----:B------:R-:W-:Y:S01]  /*7a40*/  MOV R168, R177 ;  /* 0x000000b100a87202 */ /* 0x000fe20000000f00 */
[----:B------:R-:W-:Y:S06]  /*7a50*/  BRA `(.L_x_1401) ;  /* 0xffffffac004c7947 */ /* 0x000fec000383ffff */
.L_x_1402:
        /* <DEDUP_REMOVED lines=10> */
.L_x_4958:


//--------------------- .text._ZN10layer_norm31ln_parallel_residual_bwd_kernelINS_13Kernel_traitsI13__nv_bfloat16S2_fS2_fjLj768ELj1ELj4ELj1ELj16ENS_18Kernel_traits_baseILj768ES2_S2_fS2_fjLj128EEEEELb0ELb0ELb1EEEvNS_9BwdParamsE --------------------------
	.section	.text._ZN10layer_norm31ln_parallel_residual_bwd_kernelINS_13Kernel_traitsI13__nv_bfloat16S2_fS2_fjLj768ELj1ELj4ELj1ELj16ENS_18Kernel_traits_baseILj768ES2_S2_fS2_fjLj128EEEEELb0ELb0ELb1EEEvNS_9BwdParamsE,"ax",@progbits
	.align	128
        .global         _ZN10layer_norm31ln_parallel_residual_bwd_kernelINS_13Kernel_traitsI13__nv_bfloat16S2_fS2_fjLj768ELj1ELj4ELj1ELj16ENS_18Kernel_traits_baseILj768ES2_S2_fS2_fjLj128EEEEELb0ELb0ELb1EEEvNS_9BwdParamsE
        .type           _ZN10layer_norm31ln_parallel_residual_bwd_kernelINS_13Kernel_traitsI13__nv_bfloat16S2_fS2_fjLj768ELj1ELj4ELj1ELj16ENS_18Kernel_traits_baseILj768ES2_S2_fS2_fjLj128EEEEELb0ELb0ELb1EEEvNS_9BwdParamsE,@function
        .size           _ZN10layer_norm31ln_parallel_residual_bwd_kernelINS_13Kernel_traitsI13__nv_bfloat16S2_fS2_fjLj768ELj1ELj4ELj1ELj16ENS_18Kernel_traits_baseILj768ES2_S2_fS2_fjLj128EEEEELb0ELb0ELb1EEEvNS_9BwdParamsE,(.L_x_4959 - _ZN10layer_norm31ln_parallel_residual_bwd_kernelINS_13Kernel_traitsI13__nv_bfloat16S2_fS2_fjLj768ELj1ELj4ELj1ELj16ENS_18Kernel_traits_baseILj768ES2_S2_fS2_fjLj128EEEEELb0ELb0ELb1EEEvNS_9BwdParamsE)
        .other          _ZN10layer_norm31ln_parallel_residual_bwd_kernelINS_13Kernel_traitsI13__nv_bfloat16S2_fS2_fjLj768ELj1ELj4ELj1ELj16ENS_18Kernel_traits_baseILj768ES2_S2_fS2_fjLj128EEEEELb0ELb0ELb1EEEvNS_9BwdParamsE,@"STO_CUDA_ENTRY STV_DEFAULT"
_ZN10layer_norm31ln_parallel_residual_bwd_kernelINS_13Kernel_traitsI13__nv_bfloat16S2_fS2_fjLj768ELj1ELj4ELj1ELj16ENS_18Kernel_traits_baseILj768ES2_S2_fS2_fjLj128EEEEELb0ELb0ELb1EEEvNS_9BwdParamsE:
.text._ZN10layer_norm31ln_parallel_residual_bwd_kernelINS_13Kernel_traitsI13__nv_bfloat16S2_fS2_fjLj768ELj1ELj4ELj1ELj16ENS_18Kernel_traits_baseILj768ES2_S2_fS2_fjLj128EEEEELb0ELb0ELb1EEEvNS_9BwdParamsE:
        /* <DEDUP_REMOVED lines=198> */
.L_x_1431:
        /* <DEDUP_REMOVED lines=8> */
[----:B0-----:R-:W-:-:S05]  /*0ce0*/  IMAD.WIDE R96, R208, 0x4, R96 ;  /* 0x00000004d0607825 */ /* 0x001fca00078e0260 */
[----:B------:R-:W4:Y:S02]  /*0cf0*/  LDG.E R237, desc[UR10][R96.64] ;  /* 0x0000000a60ed7981 */ /* 0x000f24000c1e1900 */
[----:B------:R-:W0:Y:S01]  /*0d00*/  LDC.64 R106, c[0x0][0x3c8] ;  /* 0x0000f200ff6a7b82 */ /* 0x000e220000000a00 */
[----:B-1----:R-:W-:-:S05]  /*0d10*/  IMAD.WIDE.U32 R112, R236, 0x20, R124 ;  /* 0x00000020ec707825 */ /* 0x002fca00078e007c */
[----:B------:R-:W4:Y:S01]  /*0d20*/  LDG.E.128 R80, desc[UR10][R112.64] ;  /* 0x0000000a70507981 */ /* 0x000f22000c1e1d00 */
[----:B--2---:R-:W-:-:S03]  /*0d30*/  IMAD.WIDE.U32 R84, R236, 0x10, R116 ;  /* 0x00000010ec547825 */ /* 0x004fc600078e0074 */
[----:B------:R-:W2:Y:S04]  /*0d40*/  LDG.E.128 R92, desc[UR10][R112.64+0x10] ;  /* 0x0000100a705c7981 */ /* 0x000ea8000c1e1d00 */
        /* <DEDUP_REMOVED lines=11> */
[----:B------:R-:W3:Y:S04]  /*0e00*/  LDG.E.128 R104, desc[UR10][R104.64] ;  /* 0x0000000a68687981 */ /* 0x000ee8000c1e1d00 */
[----:B------:R0:W3:Y:S01]  /*0e10*/  LDG.E.128 R108, desc[UR10][R126.64+0x10] ;  /* 0x0000100a7e6c7981 */ /* 0x0000e2000c1e1d00 */
[----:B------:R-:W-:-:S02]  /*0e20*/  IADD3 R182, PT, PT, R236, 0x40, RZ ;  /* 0x00000040ecb67810 */ /* 0x000fc40007ffe0ff */
[----:B------:R-:W-:-:S03]  /*0e30*/  ISETP.NE.U32.AND P0, PT, RZ, UR14, PT ;  /* 0x0000000eff007c0c */ /* 0x000fc6000bf05070 */
[----:B------:R-:W-:Y:S01]  /*0e40*/  IMAD.WIDE.U32 R116, R182, 0x10, R116 ;  /* 0x00000010b6747825 */ /* 0x000fe200078e0074 */
[----:B------:R-:W-:-:S03]  /*0e50*/  ISETP.NE.AND.EX P0, PT, RZ, UR15, PT, P0 ;  /* 0x0000000fff007c0c */ /* 0x000fc6000bf05300 */
[C---:B------:R-:W-:Y:S02]  /*0e60*/  IMAD.WIDE.U32 R124, R182.reuse, 0x20, R124 ;  /* 0x00000020b67c7825 */ /* 0x040fe400078e007c */
[----:B------:R-:W3:Y:S02]  /*0e70*/  LDG.E.128 R116, desc[UR10][R116.64] ;  /* 0x0000000a74747981 */ /* 0x000ee4000c1e1d00 */
[C---:B------:R-:W-:Y:S02]  /*0e80*/  IMAD.WIDE.U32 R120, R182.reuse, 0x10, R120 ;  /* 0x00000010b6787825 */ /* 0x040fe400078e0078 */
[----:B------:R-:W3:Y:S04]  /*0e90*/  LDG.E.128 R112, desc[UR10][R124.64] ;  /* 0x0000000a7c707981 */ /* 0x000ee8000c1e1d00 */
[----:B------:R-:W3:Y:S01]  /*0ea0*/  LDG.E.128 R120, desc[UR10][R120.64] ;  /* 0x0000000a78787981 */ /* 0x000ee2000c1e1d00 */
[----:B0-----:R-:W0:Y:S08]  /*0eb0*/  @P0 LDC.64 R126, c[0x0][0x438] ;  /* 0x00010e00ff7e0b82 */ /* 0x001e300000000a00 */
[----:B------:R-:W1:Y:S08]  /*0ec0*/  @P0 LDC.64 R238, c[0x0][0x438] ;  /* 0x00010e00ffee0b82 */ /* 0x000e700000000a00 */
[----:B------:R-:W1:Y:S01]  /*0ed0*/  @P0 LDC.64 R240, c[0x0][0x438] ;  /* 0x00010e00fff00b82 */ /* 0x000e620000000a00 */
[----:B0-----:R-:W-:-:S02]  /*0ee0*/  @P0 IMAD.WIDE.U32 R242, R182, 0x20, R126 ;  /* 0x00000020b6f20825 */ /* 0x001fc400078e007e */
[----:B------:R-:W3:Y:S01]  /*0ef0*/  LDG.E.128 R124, desc[UR10][R124.64+0x10] ;  /* 0x0000100a7c7c7981 */ /* 0x000ee2000c1e1d00 */
[----:B------:R-:W-:-:S03]  /*0f00*/  ISETP.NE.AND P2, PT, RZ, UR13, PT ;  /* 0x0000000dff007c0c */ /* 0x000fc6000bf45270 */
[----:B-----5:R-:W5:Y:S01]  /*0f10*/  @P0 LDG.E.128 R60, desc[UR10][R242.64] ;  /* 0x0000000af23c0981 */ /* 0x020f62000c1e1d00 */
[----:B-1----:R-:W-:-:S03]  /*0f20*/  @P0 IMAD.WIDE.U32 R238, R234, 0x20, R238 ;  /* 0x00000020eaee0825 */ /* 0x002fc600078e00ee */
[----:B------:R-:W5:Y:S04]  /*0f30*/  @P0 LDG.E.128 R64, desc[UR10][R242.64+0x10] ;  /* 0x0000100af2400981 */ /* 0x000f68000c1e1d00 */
[----:B------:R-:W5:Y:S01]  /*0f40*/  @P0 LDG.E.128 R52, desc[UR10][R238.64] ;  /* 0x0000000aee340981 */ /* 0x000f62000c1e1d00 */
[----:B------:R-:W-:-:S03]  /*0f50*/  @P0 IMAD.WIDE.U32 R240, R236, 0x20, R240 ;  /* 0x00000020ecf00825 */ /* 0x000fc600078e00f0 */
[----:B------:R-:W5:Y:S04]  /*0f60*/  @P0 LDG.E.128 R56, desc[UR10][R238.64+0x10] ;  /* 0x0000100aee380981 */ /* 0x000f68000c1e1d00 */
[----:B------:R-:W5:Y:S04]  /*0f70*/  @P0 LDG.E.128 R44, desc[UR10][R240.64] ;  /* 0x0000000af02c0981 */ /* 0x000f68000c1e1d00 */
[----:B------:R0:W5:Y:S01]  /*0f80*/  @P0 LDG.E.128 R48, desc[UR10][R240.64+0x10] ;  /* 0x0000100af0300981 */ /* 0x000162000c1e1d00 */
[----:B----4-:R-:W-:-:S05]  /*0f90*/  FSEL R237, R237, RZ, !P2 ;  /* 0x000000ffeded7208 */ /* 0x010fca0005000000 */
[C---:B------:R-:W-:Y:S01]  /*0fa0*/  FADD.FTZ R0, -R237.reuse, R80 ;  /* 0x00000050ed007221 */ /* 0x040fe20000010100 */
[----:B------:R-:W-:Y:S01]  /*0fb0*/  FADD.FTZ R82, -R237, R82 ;  /* 0x00000052ed527221 */ /* 0x000fe20000010100 */
[----:B--2---:R-:W-:-:S05]  /*0fc0*/  SHF.L.U32 R80, R84, 0x10, RZ ;  /* 0x0000001054507819 */ /* 0x004fca00000006ff */
[----:B0-----:R-:W-:Y:S01]  /*0fd0*/  FMUL.FTZ R241, R228, R80 ;  /* 0x00000050e4f17220 */ /* 0x001fe20000410000 */
[----:B---3--:R-:W-:Y:S01]  /*0fe0*/  SHF.L.U32 R239, R88, 0x10, RZ ;  /* 0x0000001058ef7819 */ /* 0x008fe200000006ff */
[----:B------:R-:W-:-:S04]  /*0ff0*/  FMUL.FTZ R0, R235, R0 ;  /* 0x00000000eb007220 */ /* 0x000fc80000410000 */
[----:B------:R-:W-:Y:S01]  /*1000*/  FADD.FTZ R180, R239, R180 ;  /* 0x000000b4efb47221 */ /* 0x000fe20000010000 */
[----:B------:R-:W-:Y:S01]  /*1010*/  PRMT R84, R84, 0x7632, R84 ;  /* 0x0000763254547816 */ /* 0x000fe20000000054 */
[-C--:B------:R-:W-:Y:S01]  /*1020*/  FFMA.FTZ R207, R0, R239.reuse, R207 ;  /* 0x000000ef00cf7223 */ /* 0x080fe200000100cf */
[----:B------:R-:W-:Y:S01]  /*1030*/  FFMA.FTZ R239, R232, R239, R241 ;  /* 0x000000efe8ef7223 */ /* 0x000fe200000100f1 */
[----:B------:R-:W-:Y:S01]  /*1040*/  FMUL.FTZ R241, R235, R82 ;  /* 0x00000052ebf17220 */ /* 0x000fe20000410000 */
[----:B------:R-:W-:Y:S01]  /*1050*/  FADD.FTZ R82, -R237, R81 ;  /* 0x00000051ed527221 */ /* 0x000fe20000010100 */
[----:B------:R-:W-:Y:S02]  /*1060*/  SHF.L.U32 R84, R84, 0x10, RZ ;  /* 0x0000001054547819 */ /* 0x000fe400000006ff */
[----:B------:R-:W-:Y:S01]  /*1070*/  SHF.L.U32 R238, R85, 0x10, RZ ;  /* 0x0000001055ee7819 */ /* 0x000fe200000006ff */
[----:B------:R-:W-:Y:S01]  /*1080*/  FMUL.FTZ R243, R235, R82 ;  /* 0x00000052ebf37220 */ /* 0x000fe20000410000 */
[----:B------:R-:W-:Y:S01]  /*1090*/  PRMT R85, R85, 0x7632, R85 ;  /* 0x0000763255557816 */ /* 0x000fe20000000055 */
[----:B------:R-:W-:Y:S01]  /*10a0*/  FADD.FTZ R179, R80, R179 ;  /* 0x000000b350b37221 */ /* 0x000fe20000010000 */
[----:B------:R-:W-:Y:S01]  /*10b0*/  FFMA.FTZ R181, R0, R80, R181 ;  /* 0x0000005000b57223 */ /* 0x000fe200000100b5 */
[----:B------:R-:W-:Y:S01]  /*10c0*/  SHF.L.U32 R80, R89, 0x10, RZ ;  /* 0x0000001059507819 */ /* 0x000fe200000006ff */
[-C--:B------:R-:W-:Y:S01]  /*10d0*/  FFMA.FTZ R176, R243, R84.reuse, R176 ;  /* 0x00000054f3b07223 */ /* 0x080fe200000100b0 */
[----:B------:R-:W-:Y:S01]  /*10e0*/  FADD.FTZ R175, R84, R175 ;  /* 0x000000af54af7221 */ /* 0x000fe20000010000 */
[----:B------:R-:W-:Y:S01]  /*10f0*/  FMUL.FTZ R245, R202, R84 ;  /* 0x00000054caf57220 */ /* 0x000fe20000410000 */
[----:B------:R-:W-:Y:S01]  /*1100*/  FADD.FTZ R82, -R237, R83 ;  /* 0x00000053ed527221 */ /* 0x000fe20000010100 */
[----:B------:R-:W-:-:S02]  /*1110*/  PRMT R89, R89, 0x7632, R89 ;  /* 0x0000763259597816 */ /* 0x000fc40000000059 */
[----:B------:R-:W-:Y:S01]  /*1120*/  SHF.L.U32 R84, R85, 0x10, RZ ;  /* 0x0000001055547819 */ /* 0x000fe200000006ff */
[----:B------:R-:W-:Y:S01]  /*1130*/  FMUL.FTZ R83, R235, R82 ;  /* 0x00000052eb537220 */ /* 0x000fe20000410000 */
[----:B------:R-:W-:Y:S02]  /*1140*/  PRMT R88, R88, 0x7632, R88 ;  /* 0x0000763258587816 */ /* 0x000fe40000000058 */
[----:B------:R-:W-:Y:S01]  /*1150*/  SHF.L.U32 R89, R89, 0x10, RZ ;  /* 0x0000001059597819 */ /* 0x000fe200000006ff */
[-C--:B------:R-:W-:Y:S01]  /*1160*/  FMUL.FTZ R82, R201, R84.reuse ;  /* 0x00000054c9527220 */ /* 0x080fe20000410000 */
[----:B------:R-:W-:Y:S01]  /*1170*/  SHF.L.U32 R81, R88, 0x10, RZ ;  /* 0x0000001058517819 */ /* 0x000fe200000006ff */
[----:B------:R-:W-:Y:S02]  /*1180*/  FADD.FTZ R92, -R237, R92 ;  /* 0x0000005ced5c7221 */ /* 0x000fe40000010100 */
[-C--:B------:R-:W-:Y:S01]  /*1190*/  FFMA.FTZ R170, R83, R89.reuse, R170 ;  /* 0x0000005953aa7223 */ /* 0x080fe200000100aa */
[----:B------:R-:W-:Y:S01]  /*11a0*/  FADD.FTZ R169, R89, R169 ;  /* 0x000000a959a97221 */ /* 0x000fe20000010000 */
[----:B------:R-:W-:Y:S01]  /*11b0*/  FFMA.FTZ R82, R205, R89, R82 ;  /* 0x00000059cd527223 */ /* 0x000fe20000010052 */
[C---:B------:R-:W-:Y:S01]  /*11c0*/  SHF.L.U32 R89, R86.reuse, 0x10, RZ ;  /* 0x0000001056597819 */ /* 0x040fe200000006ff */
[----:B------:R-:W-:Y:S01]  /*11d0*/  FFMA.FTZ R168, R83, R84, R168 ;  /* 0x0000005453a87223 */ /* 0x000fe200000100a8 */
[----:B------:R-:W-:Y:S01]  /*11e0*/  PRMT R86, R86, 0x7632, R86 ;  /* 0x0000763256567816 */ /* 0x000fe20000000056 */
[----:B------:R-:W-:Y:S01]  /*11f0*/  FADD.FTZ R167, R84, R167 ;  /* 0x000000a754a77221 */ /* 0x000fe20000010000 */
[-C--:B------:R-:W-:Y:S01]  /*1200*/  FFMA.FTZ R178, R243, R81.reuse, R178 ;  /* 0x00000051f3b27223 */ /* 0x080fe200000100b2 */
[----:B------:R-:W-:Y:S01]  /*1210*/  FADD.FTZ R177, R81, R177 ;  /* 0x000000b151b17221 */ /* 0x000fe20000010000 */
[----:B------:R-:W-:Y:S01]  /*1220*/  SHF.L.U32 R84, R90, 0x10, RZ ;  /* 0x000000105a547819 */ /* 0x000fe200000006ff */
[----:B------:R-:W-:Y:S01]  /*1230*/  FFMA.FTZ R81, R206, R81, R245 ;  /* 0x00000051ce517223 */ /* 0x000fe200000100f5 */
[----:B------:R-:W-:Y:S01]  /*1240*/  FMUL.FTZ R85, R235, R92 ;  /* 0x0000005ceb557220 */ /* 0x000fe20000410000 */
[----:B------:R-:W-:Y:S01]  /*1250*/  FADD.FTZ R88, -R237, R93 ;  /* 0x0000005ded587221 */ /* 0x000fe20000010100 */
[----:B------:R-:W-:Y:S01]  /*1260*/  FMUL.FTZ R245, R226, R89 ;  /* 0x00000059e2f57220 */ /* 0x000fe20000410000 */
[----:B------:R-:W-:-:S02]  /*1270*/  PRMT R90, R90, 0x7632, R90 ;  /* 0x000076325a5a7816 */ /* 0x000fc4000000005a */
        /* <DEDUP_REMOVED lines=8> */
[-C--:B------:R-:W-:Y:S01]  /*1300*/  FMUL.FTZ R245, R200, R93.reuse ;  /* 0x0000005dc8f57220 */ /* 0x080fe20000410000 */
[----:B------:R-:W-:Y:S02]  /*1310*/  FADD.FTZ R94, -R237, R94 ;  /* 0x0000005eed5e7221 */ /* 0x000fe40000010100 */
[----:B------:R-:W-:Y:S01]  /*1320*/  FADD.FTZ R161, R90, R161 ;  /* 0x000000a15aa17221 */ /* 0x000fe20000010000 */
[-C--:B------:R-:W-:Y:S01]  /*1330*/  FFMA.FTZ R162, R89, R90.reuse, R162 ;  /* 0x0000005a59a27223 */ /* 0x080fe200000100a2 */
[----:B------:R-:W-:Y:S01]  /*1340*/  FFMA.FTZ R86, R204, R90, R245 ;  /* 0x0000005acc567223 */ /* 0x000fe200000100f5 */
[----:B------:R-:W-:Y:S01]  /*1350*/  SHF.L.U32 R90, R87, 0x10, RZ ;  /* 0x00000010575a7819 */ /* 0x000fe200000006ff */
[----:B------:R-:W-:Y:S01]  /*1360*/  FADD.FTZ R159, R93, R159 ;  /* 0x0000009f5d9f7221 */ /* 0x000fe20000010000 */
[----:B------:R-:W-:Y:S01]  /*1370*/  FFMA.FTZ R160, R89, R93, R160 ;  /* 0x0000005d59a07223 */ /* 0x000fe200000100a0 */
[----:B------:R-:W-:Y:S01]  /*1380*/  FMUL.FTZ R93, R235, R94 ;  /* 0x0000005eeb5d7220 */ /* 0x000fe20000410000 */
[----:B------:R-:W-:-:S02]  /*1390*/  SHF.L.U32 R88, R91, 0x10, RZ ;  /* 0x000000105b587819 */ /* 0x000fc400000006ff */
[----:B------:R-:W-:Y:S01]  /*13a0*/  PRMT R87, R87, 0x7632, R87 ;  /* 0x0000763257577816 */ /* 0x000fe20000000057 */
[-C--:B------:R-:W-:Y:S01]  /*13b0*/  FMUL.FTZ R92, R225, R90.reuse ;  /* 0x0000005ae15c7220 */ /* 0x080fe20000410000 */
[----:B------:R-:W-:Y:S01]  /*13c0*/  FADD.FTZ R155, R90, R155 ;  /* 0x0000009b5a9b7221 */ /* 0x000fe20000010000 */
[----:B------:R-:W-:Y:S01]  /*13d0*/  FFMA.FTZ R156, R93, R90, R156 ;  /* 0x0000005a5d9c7223 */ /* 0x000fe2000001009c */
[----:B------:R-:W-:Y:S01]  /*13e0*/  PRMT R91, R91, 0x7632, R91 ;  /* 0x000076325b5b7816 */ /* 0x000fe2000000005b */
[----:B------:R-:W-:Y:S01]  /*13f0*/  FADD.FTZ R90, -R237, R95 ;  /* 0x0000005fed5a7221 */ /* 0x000fe20000010100 */
[----:B------:R-:W-:Y:S01]  /*1400*/  SHF.L.U32 R87, R87, 0x10, RZ ;  /* 0x0000001057577819 */ /* 0x000fe200000006ff */
[----:B------:R-:W-:Y:S01]  /*1410*/  FADD.FTZ R157, R88, R157 ;  /* 0x0000009d589d7221 */ /* 0x000fe20000010000 */
[-C--:B------:R-:W-:Y:S01]  /*1420*/  FFMA.FTZ R158, R93, R88.reuse, R158 ;  /* 0x000000585d9e7223 */ /* 0x080fe2000001009e */
[----:B------:R-:W-:Y:S01]  /*1430*/  FFMA.FTZ R88, R229, R88, R92 ;  /* 0x00000058e5587223 */ /* 0x000fe2000001005c */
[----:B------:R-:W-:Y:S01]  /*1440*/  SHF.L.U32 R92, R91, 0x10, RZ ;  /* 0x000000105b5c7819 */ /* 0x000fe200000006ff */
[----:B------:R-:W-:Y:S01]  /*1450*/  FMUL.FTZ R245, R235, R90 ;  /* 0x0000005aebf57220 */ /* 0x000fe20000410000 */
[----:B------:R-:W-:Y:S01]  /*1460*/  FMUL.FTZ R90, R199, R87 ;  /* 0x00000057c75a7220 */ /* 0x000fe20000410000 */
[----:B------:R-:W-:-:S02]  /*1470*/  FADD.FTZ R96, -R237, R96 ;  /* 0x00000060ed607221 */ /* 0x000fc40000010100 */
[----:B------:R-:W-:Y:S01]  /*1480*/  FADD.FTZ R153, R92, R153 ;  /* 0x000000995c997221 */ /* 0x000fe20000010000 */
[-C--:B------:R-:W-:Y:S01]  /*1490*/  FFMA.FTZ R154, R245, R92.reuse, R154 ;  /* 0x0000005cf59a7223 */ /* 0x080fe2000001009a */
[----:B------:R-:W-:Y:S01]  /*14a0*/  FFMA.FTZ R92, R203, R92, R90 ;  /* 0x0000005ccb5c7223 */ /* 0x000fe2000001005a */
[----:B------:R-:W-:Y:S01]  /*14b0*/  SHF.L.U32 R90, R100, 0x10, RZ ;  /* 0x00000010645a7819 */ /* 0x000fe200000006ff */
[----:B------:R-:W-:Y:S01]  /*14c0*/  FADD.FTZ R151, R87, R151 ;  /* 0x0000009757977221 */ /* 0x000fe20000010000 */
[----:B------:R-:W-:Y:S01]  /*14d0*/  FFMA.FTZ R152, R245, R87, R152 ;  /* 0x00000057f5987223 */ /* 0x000fe20000010098 */
[----:B------:R-:W-:Y:S01]  /*14e0*/  SHF.L.U32 R87, R104, 0x10, RZ ;  /* 0x0000001068577819 */ /* 0x000fe200000006ff */
[----:B------:R-:W-:Y:S01]  /*14f0*/  FMUL.FTZ R91, R235, R96 ;  /* 0x00000060eb5b7220 */ /* 0x000fe20000410000 */
[----:B------:R-:W-:Y:S01]  /*1500*/  FMUL.FTZ R95, R220, R90 ;  /* 0x0000005adc5f7220 */ /* 0x000fe20000410000 */
[----:B------:R-:W-:Y:S01]  /*1510*/  FADD.FTZ R98, -R237, R98 ;  /* 0x00000062ed627221 */ /* 0x000fe20000010100 */
[----:B------:R-:W-:Y:S01]  /*1520*/  SHF.L.U32 R94, R101, 0x10, RZ ;  /* 0x00000010655e7819 */ /* 0x000fe200000006ff */
[----:B------:R-:W-:Y:S01]  /*1530*/  FADD.FTZ R149, R87, R149 ;  /* 0x0000009557957221 */ /* 0x000fe20000010000 */
[-C--:B------:R-:W-:Y:S01]  /*1540*/  FFMA.FTZ R150, R91, R87.reuse, R150 ;  /* 0x000000575b967223 */ /* 0x080fe20000010096 */
[----:B------:R-:W-:Y:S01]  /*1550*/  FFMA.FTZ R87, R224, R87, R95 ;  /* 0x00000057e0577223 */ /* 0x000fe2000001005f */
[----:B------:R-:W-:Y:S01]  /*1560*/  FMUL.FTZ R95, R235, R98 ;  /* 0x00000062eb5f7220 */ /* 0x000fe20000410000 */
[----:B------:R-:W-:Y:S01]  /*1570*/  FADD.FTZ R147, R90, R147 ;  /* 0x000000935a937221 */ /* 0x000fe20000010000 */
[----:B------:R-:W-:Y:S01]  /*1580*/  FFMA.FTZ R148, R91, R90, R148 ;  /* 0x0000005a5b947223 */ /* 0x000fe20000010094 */
[----:B------:R-:W-:Y:S01]  /*1590*/  SHF.L.U32 R90, R105, 0x10, RZ ;  /* 0x00000010695a7819 */ /* 0x000fe200000006ff */
[----:B------:R-:W-:Y:S01]  /*15a0*/  FADD.FTZ R139, R94, R139 ;  /* 0x0000008b5e8b7221 */ /* 0x000fe20000010000 */
[-C--:B------:R-:W-:Y:S01]  /*15b0*/  FFMA.FTZ R140, R95, R94.reuse, R140 ;  /* 0x0000005e5f8c7223 */ /* 0x080fe2000001008c */
[----:B------:R-:W-:Y:S01]  /*15c0*/  FMUL.FTZ R94, R219, R94 ;  /* 0x0000005edb5e7220 */ /* 0x000fe20000410000 */
[----:B------:R-:W-:Y:S01]  /*15d0*/  PRMT R100, R100, 0x7632, R100 ;  /* 0x0000763264647816 */ /* 0x000fe20000000064 */
[----:B------:R-:W-:Y:S01]  /*15e0*/  FADD.FTZ R141, R90, R141 ;  /* 0x0000008d5a8d7221 */ /* 0x000fe20000010000 */
[-C--:B------:R-:W-:Y:S01]  /*15f0*/  FFMA.FTZ R142, R95, R90.reuse, R142 ;  /* 0x0000005a5f8e7223 */ /* 0x080fe2000001008e */
[----:B------:R-:W-:Y:S01]  /*1600*/  FFMA.FTZ R90, R223, R90, R94 ;  /* 0x0000005adf5a7223 */ /* 0x000fe2000001005e */
[----:B------:R-:W-:Y:S01]  /*1610*/  PRMT R104, R104, 0x7632, R104 ;  /* 0x0000763268687816 */ /* 0x000fe20000000068 */
[----:B------:R-:W-:Y:S01]  /*1620*/  FADD.FTZ R94, -R237, R97 ;  /* 0x00000061ed5e7221 */ /* 0x000fe20000010100 */
[----:B------:R-:W-:-:S02]  /*1630*/  SHF.L.U32 R100, R100, 0x10, RZ ;  /* 0x0000001064647819 */ /* 0x000fc400000006ff */
[----:B------:R-:W-:Y:S01]  /*1640*/  PRMT R101, R101, 0x7632, R101 ;  /* 0x0000763265657816 */ /* 0x000fe20000000065 */
[----:B------:R-:W-:Y:S01]  /*1650*/  FADD.FTZ R96, -R237, R99 ;  /* 0x00000063ed607221 */ /* 0x000fe20000010100 */
[----:B------:R-:W-:Y:S01]  /*1660*/  SHF.L.U32 R247, R104, 0x10, RZ ;  /* 0x0000001068f77819 */ /* 0x000fe200000006ff */
[----:B------:R-:W-:Y:S01]  /*1670*/  FMUL.FTZ R97, R235, R94 ;  /* 0x0000005eeb617220 */ /* 0x000fe20000410000 */
[----:B------:R-:W-:Y:S01]  /*1680*/  PRMT R105, R105, 0x7632, R105 ;  /* 0x0000763269697816 */ /* 0x000fe20000000069 */
[----:B------:R-:W-:Y:S01]  /*1690*/  FMUL.FTZ R249, R194, R100 ;  /* 0x00000064c2f97220 */ /* 0x000fe20000410000 */
[----:B------:R-:W-:Y:S01]  /*16a0*/  SHF.L.U32 R98, R101, 0x10, RZ ;  /* 0x0000001065627819 */ /* 0x000fe200000006ff */
[----:B------:R-:W-:Y:S01]  /*16b0*/  FMUL.FTZ R99, R235, R96 ;  /* 0x00000060eb637220 */ /* 0x000fe20000410000 */
[----:B------:R-:W-:Y:S01]  /*16c0*/  SHF.L.U32 R105, R105, 0x10, RZ ;  /* 0x0000001069697819 */ /* 0x000fe200000006ff */
[-C--:B------:R-:W-:Y:S01]  /*16d0*/  FFMA.FTZ R146, R97, R247.reuse, R146 ;  /* 0x000000f761927223 */ /* 0x080fe20000010092 */
[----:B------:R-:W-:Y:S01]  /*16e0*/  FADD.FTZ R145, R247, R145 ;  /* 0x00000091f7917221 */ /* 0x000fe20000010000 */
[----:B------:R-:W-:Y:S01]  /*16f0*/  FFMA.FTZ R94, R198, R247, R249 ;  /* 0x000000f7c65e7223 */ /* 0x000fe200000100f9 */
[----:B------:R-:W-:Y:S01]  /*1700*/  FMUL.FTZ R96, R193, R98 ;  /* 0x00000062c1607220 */ /* 0x000fe20000410000 */
[C---:B------:R-:W-:Y:S01]  /*1710*/  SHF.L.U32 R247, R102.reuse, 0x10, RZ ;  /* 0x0000001066f77819 */ /* 0x040fe200000006ff */
[----:B------:R-:W-:Y:S01]  /*1720*/  FADD.FTZ R108, -R237, R108 ;  /* 0x0000006ced6c7221 */ /* 0x000fe20000010100 */
[----:B------:R-:W-:Y:S01]  /*1730*/  PRMT R102, R102, 0x7632, R102 ;  /* 0x0000763266667816 */ /* 0x000fe20000000066 */
[-C--:B------:R-:W-:Y:S01]  /*1740*/  FFMA.FTZ R138, R99, R105.reuse, R138 ;  /* 0x00000069638a7223 */ /* 0x080fe2000001008a */
[----:B------:R-:W-:Y:S01]  /*1750*/  FADD.FTZ R137, R105, R137 ;  /* 0x0000008969897221 */ /* 0x000fe20000010000 */
[----:B------:R-:W-:Y:S01]  /*1760*/  FFMA.FTZ R96, R197, R105, R96 ;  /* 0x00000069c5607223 */ /* 0x000fe20000010060 */
[----:B------:R-:W-:Y:S01]  /*1770*/  SHF.L.U32 R105, R106, 0x10, RZ ;  /* 0x000000106a697819 */ /* 0x000fe200000006ff */
[----:B------:R-:W-:Y:S01]  /*1780*/  FMUL.FTZ R101, R235, R108 ;  /* 0x0000006ceb657220 */ /* 0x000fe20000410000 */
[----:B------:R-:W-:Y:S01]  /*1790*/  FMUL.FTZ R249, R218, R247 ;  /* 0x000000f7daf97220 */ /* 0x000fe20000410000 */
[----:B------:R-:W-:-:S02]  /*17a0*/  PRMT R106, R106, 0x7632, R106 ;  /* 0x000076326a6a7816 */ /* 0x000fc4000000006a */
[----:B------:R-:W-:Y:S01]  /*17b0*/  SHF.L.U32 R104, R102, 0x10, RZ ;  /* 0x0000001066687819 */ /* 0x000fe200000006ff */
[----:B------:R-:W-:Y:S01]  /*17c0*/  FFMA.FTZ R144, R97, R100, R144 ;  /* 0x0000006461907223 */ /* 0x000fe20000010090 */
[----:B------:R-:W-:Y:S01]  /*17d0*/  FADD.FTZ R143, R100, R143 ;  /* 0x0000008f648f7221 */ /* 0x000fe20000010000 */
[----:B------:R-:W-:Y:S01]  /*17e0*/  FFMA.FTZ R136, R99, R98, R136 ;  /* 0x0000006263887223 */ /* 0x000fe20000010088 */
[----:B------:R-:W-:Y:S01]  /*17f0*/  FADD.FTZ R135, R98, R135 ;  /* 0x0000008762877221 */ /* 0x000fe20000010000 */
[----:B------:R-:W-:Y:S01]  /*1800*/  FADD.FTZ R14, R105, R14 ;  /* 0x0000000e690e7221 */ /* 0x000fe20000010000 */
[-C--:B------:R-:W-:Y:S01]  /*1810*/  FFMA.FTZ R2, R101, R105.reuse, R2 ;  /* 0x0000006965027223 */ /* 0x080fe20000010002 */
[----:B------:R-:W-:Y:S01]  /*1820*/  FFMA.FTZ R98, R222, R105, R249 ;  /* 0x00000069de627223 */ /* 0x000fe200000100f9 */
[----:B------:R-:W-:Y:S01]  /*1830*/  FADD.FTZ R100, -R237, R109 ;  /* 0x0000006ded647221 */ /* 0x000fe20000010100 */
[----:B------:R-:W-:Y:S01]  /*1840*/  SHF.L.U32 R106, R106, 0x10, RZ ;  /* 0x000000106a6a7819 */ /* 0x000fe200000006ff */
[----:B------:R-:W-:-:S02]  /*1850*/  FMUL.FTZ R105, R192, R104 ;  /* 0x00000068c0697220 */ /* 0x000fc40000410000 */
[----:B------:R-:W-:Y:S01]  /*1860*/  FMUL.FTZ R102, R235, R100 ;  /* 0x00000064eb667220 */ /* 0x000fe20000410000 */
[----:B------:R-:W-:Y:S01]  /*1870*/  FADD.FTZ R110, -R237, R110 ;  /* 0x0000006eed6e7221 */ /* 0x000fe20000010100 */
[----:B------:R-:W-:Y:S01]  /*1880*/  FFMA.FTZ R100, R196, R106, R105 ;  /* 0x0000006ac4647223 */ /* 0x000fe20000010069 */
[----:B------:R-:W-:Y:S01]  /*1890*/  SHF.L.U32 R105, R103, 0x10, RZ ;  /* 0x0000001067697819 */ /* 0x000fe200000006ff */
[----:B------:R-:W-:Y:S01]  /*18a0*/  FADD.FTZ R132, R104, R132 ;  /* 0x0000008468847221 */ /* 0x000fe20000010000 */
[----:B------:R-:W-:Y:S01]  /*18b0*/  FFMA.FTZ R27, R102, R104, R27 ;  /* 0x00000068661b7223 */ /* 0x000fe2000001001b */
[----:B------:R-:W-:Y:S01]  /*18c0*/  SHF.L.U32 R104, R107, 0x10, RZ ;  /* 0x000000106b687819 */ /* 0x000fe200000006ff */
[----:B------:R-:W-:Y:S01]  /*18d0*/  FADD.FTZ R15, R106, R15 ;  /* 0x0000000f6a0f7221 */ /* 0x000fe20000010000 */
[----:B------:R-:W-:Y:S01]  /*18e0*/  FFMA.FTZ R3, R102, R106, R3 ;  /* 0x0000006a66037223 */ /* 0x000fe20000010003 */
[----:B------:R-:W-:Y:S01]  /*18f0*/  FMUL.FTZ R109, R235, R110 ;  /* 0x0000006eeb6d7220 */ /* 0x000fe20000410000 */
[-C--:B------:R-:W-:Y:S01]  /*1900*/  FMUL.FTZ R106, R217, R105.reuse ;  /* 0x00000069d96a7220 */ /* 0x080fe20000410000 */
[----:B------:R-:W-:Y:S01]  /*1910*/  PRMT R103, R103, 0x7632, R103 ;  /* 0x0000763267677816 */ /* 0x000fe20000000067 */
[----:B------:R-:W-:Y:S01]  /*1920*/  FADD.FTZ R110, -R237, R111 ;  /* 0x0000006fed6e7221 */ /* 0x000fe20000010100 */
[----:B------:R-:W-:Y:S01]  /*1930*/  FADD.FTZ R16, R104, R16 ;  /* 0x0000001068107221 */ /* 0x000fe20000010000 */
[----:B------:R-:W-:Y:S01]  /*1940*/  FFMA.FTZ R4, R109, R104, R4 ;  /* 0x000000686d047223 */ /* 0x000fe20000010004 */
[----:B------:R-:W-:Y:S01]  /*1950*/  FADD.FTZ R171, R238, R171 ;  /* 0x000000abeeab7221 */ /* 0x000fe20000010000 */
[----:B------:R-:W-:Y:S01]  /*1960*/  FFMA.FTZ R172, R241, R238, R172 ;  /* 0x000000eef1ac7223 */ /* 0x000fe200000100ac */
[----:B------:R-:W-:Y:S01]  /*1970*/  FFMA.FTZ R104, R221, R104, R106 ;  /* 0x00000068dd687223 */ /* 0x000fe2000001006a */
[----:B------:R-:W-:Y:S01]  /*1980*/  FMUL.FTZ R238, R227, R238 ;  /* 0x000000eee3ee7220 */ /* 0x000fe20000410000 */
[----:B------:R-:W-:Y:S01]  /*1990*/  SHF.L.U32 R106, R103, 0x10, RZ ;  /* 0x00000010676a7819 */ /* 0x000fe200000006ff */
[----:B------:R-:W-:Y:S01]  /*19a0*/  FMUL.FTZ R110, R235, R110 ;  /* 0x0000006eeb6e7220 */ /* 0x000fe20000410000 */
[----:B------:R-:W-:Y:S01]  /*19b0*/  FADD.FTZ R173, R80, R173 ;  /* 0x000000ad50ad7221 */ /* 0x000fe20000010000 */
[-C--:B------:R-:W-:Y:S01]  /*19c0*/  FFMA.FTZ R174, R241, R80.reuse, R174 ;  /* 0x00000050f1ae7223 */ /* 0x080fe200000100ae */
[----:B------:R-:W-:Y:S01]  /*19d0*/  FFMA.FTZ R80, R231, R80, R238 ;  /* 0x00000050e7507223 */ /* 0x000fe200000100ee */
[-C--:B------:R-:W-:Y:S01]  /*19e0*/  FMUL.FTZ R238, R191, R106.reuse ;  /* 0x0000006abfee7220 */ /* 0x080fe20000410000 */
        /* <DEDUP_REMOVED lines=10> */
[-C--:B------:R-:W-:Y:S01]  /*1a90*/  FMUL.FTZ R107, R212, R106.reuse ;  /* 0x0000006ad46b7220 */ /* 0x080fe20000410000 */
[----:B------:R-:W-:Y:S01]  /*1aa0*/  FADD.FTZ R114, -R237, R114 ;  /* 0x00000072ed727221 */ /* 0x000fe20000010100 */
[----:B------:R-:W-:Y:S01]  /*1ab0*/  FADD.FTZ R129, R106, R129 ;  /* 0x000000816a817221 */ /* 0x000fe20000010000 */
[----:B------:R-:W-:Y:S01]  /*1ac0*/  FFMA.FTZ R30, R105, R106, R30 ;  /* 0x0000006a691e7223 */ /* 0x000fe2000001001e */
[----:B------:R-:W-:Y:S01]  /*1ad0*/  FADD.FTZ R18, R103, R18 ;  /* 0x0000001267127221 */ /* 0x000fe20000010000 */
[-C--:B------:R-:W-:Y:S01]  /*1ae0*/  FFMA.FTZ R6, R105, R103.reuse, R6 ;  /* 0x0000006769067223 */ /* 0x080fe20000010006 */
[----:B------:R-:W-:Y:S01]  /*1af0*/  FFMA.FTZ R103, R216, R103, R107 ;  /* 0x00000067d8677223 */ /* 0x000fe2000001006b */
[----:B------:R-:W-:Y:S01]  /*1b00*/  SHF.L.U32 R106, R117, 0x10, RZ ;  /* 0x00000010756a7819 */ /* 0x000fe200000006ff */
[----:B------:R-:W-:Y:S01]  /*1b10*/  FMUL.FTZ R107, R235, R114 ;  /* 0x00000072eb6b7220 */ /* 0x000fe20000410000 */
[----:B------:R-:W-:-:S03]  /*1b20*/  SHF.L.U32 R111, R121, 0x10, RZ ;  /* 0x00000010796f7819 */ /* 0x000fc600000006ff */
[----:B------:R-:W-:Y:S01]  /*1b30*/  FADD.FTZ R43, R106, R43 ;  /* 0x0000002b6a2b7221 */ /* 0x000fe20000010000 */
[-C--:B------:R-:W-:Y:S01]  /*1b40*/  FFMA.FTZ R32, R107, R106.reuse, R32 ;  /* 0x0000006a6b207223 */ /* 0x080fe20000010020 */
[----:B------:R-:W-:Y:S01]  /*1b50*/  FMUL.FTZ R106, R211, R106 ;  /* 0x0000006ad36a7220 */ /* 0x000fe20000410000 */
[----:B------:R-:W-:Y:S01]  /*1b60*/  PRMT R116, R116, 0x7632, R116 ;  /* 0x0000763274747816 */ /* 0x000fe20000000074 */
[----:B------:R-:W-:Y:S01]  /*1b70*/  FADD.FTZ R112, -R237, R113 ;  /* 0x00000071ed707221 */ /* 0x000fe20000010100 */
[----:B------:R-:W-:Y:S01]  /*1b80*/  FADD.FTZ R20, R111, R20 ;  /* 0x000000146f147221 */ /* 0x000fe20000010000 */
[-C--:B------:R-:W-:Y:S01]  /*1b90*/  FFMA.FTZ R8, R107, R111.reuse, R8 ;  /* 0x0000006f6b087223 */ /* 0x080fe20000010008 */
[----:B------:R-:W-:Y:S01]  /*1ba0*/  FFMA.FTZ R106, R215, R111, R106 ;  /* 0x0000006fd76a7223 */ /* 0x000fe2000001006a */
[----:B------:R-:W-:Y:S01]  /*1bb0*/  SHF.L.U32 R111, R116, 0x10, RZ ;  /* 0x00000010746f7819 */ /* 0x000fe200000006ff */
[----:B------:R-:W-:Y:S01]  /*1bc0*/  FMUL.FTZ R112, R235, R112 ;  /* 0x00000070eb707220 */ /* 0x000fe20000410000 */
[----:B------:R-:W-:-:S02]  /*1bd0*/  PRMT R120, R120, 0x7632, R120 ;  /* 0x0000763278787816 */ /* 0x000fc40000000078 */
[----:B------:R-:W-:Y:S01]  /*1be0*/  PRMT R117, R117, 0x7632, R117 ;  /* 0x0000763275757816 */ /* 0x000fe20000000075 */
[-C--:B------:R-:W-:Y:S01]  /*1bf0*/  FFMA.FTZ R31, R112, R111.reuse, R31 ;  /* 0x0000006f701f7223 */ /* 0x080fe2000001001f */
[----:B------:R-:W-:Y:S01]  /*1c00*/  SHF.L.U32 R120, R120, 0x10, RZ ;  /* 0x0000001078787819 */ /* 0x000fe200000006ff */
[----:B------:R-:W-:Y:S01]  /*1c10*/  FADD.FTZ R128, R111, R128 ;  /* 0x000000806f807221 */ /* 0x000fe20000010000 */
[----:B------:R-:W-:Y:S01]  /*1c20*/  FMUL.FTZ R111, R186, R111 ;  /* 0x0000006fba6f7220 */ /* 0x000fe20000410000 */
[----:B------:R-:W-:Y:S01]  /*1c30*/  PRMT R121, R121, 0x7632, R121 ;  /* 0x0000763279797816 */ /* 0x000fe20000000079 */
[----:B------:R-:W-:Y:S01]  /*1c40*/  FADD.FTZ R114, -R237, R115 ;  /* 0x00000073ed727221 */ /* 0x000fe20000010100 */
[----:B------:R-:W-:Y:S01]  /*1c50*/  SHF.L.U32 R117, R117, 0x10, RZ ;  /* 0x0000001075757819 */ /* 0x000fe200000006ff */
[-C--:B------:R-:W-:Y:S01]  /*1c60*/  FFMA.FTZ R7, R112, R120.reuse, R7 ;  /* 0x0000007870077223 */ /* 0x080fe20000010007 */
[----:B------:R-:W-:Y:S01]  /*1c70*/  FADD.FTZ R19, R120, R19 ;  /* 0x0000001378137221 */ /* 0x000fe20000010000 */
[----:B------:R-:W-:Y:S01]  /*1c80*/  FFMA.FTZ R111, R190, R120, R111 ;  /* 0x00000078be6f7223 */ /* 0x000fe2000001006f */
[----:B------:R-:W-:Y:S01]  /*1c90*/  SHF.L.U32 R116, R121, 0x10, RZ ;  /* 0x0000001079747819 */ /* 0x000fe200000006ff */
[----:B------:R-:W-:Y:S01]  /*1ca0*/  FMUL.FTZ R114, R235, R114 ;  /* 0x00000072eb727220 */ /* 0x000fe20000410000 */
[----:B------:R-:W-:Y:S01]  /*1cb0*/  FMUL.FTZ R120, R185, R117 ;  /* 0x00000075b9787220 */ /* 0x000fe20000410000 */
[----:B------:R-:W-:-:S02]  /*1cc0*/  SHF.L.U32 R121, R118, 0x10, RZ ;  /* 0x0000001076797819 */ /* 0x000fc400000006ff */
[-C--:B------:R-:W-:Y:S01]  /*1cd0*/  FFMA.FTZ R9, R114, R116.reuse, R9 ;  /* 0x0000007472097223 */ /* 0x080fe20000010009 */
[----:B------:R-:W-:Y:S01]  /*1ce0*/  FADD.FTZ R21, R116, R21 ;  /* 0x0000001574157221 */ /* 0x000fe20000010000 */
[----:B------:R-:W-:Y:S01]  /*1cf0*/  FFMA.FTZ R113, R189, R116, R120 ;  /* 0x00000074bd717223 */ /* 0x000fe20000010078 */
[----:B------:R-:W-:Y:S01]  /*1d00*/  FADD.FTZ R116, -R237, R124 ;  /* 0x0000007ced747221 */ /* 0x000fe20000010100 */
[----:B------:R-:W-:Y:S01]  /*1d10*/  PRMT R118, R118, 0x7632, R118 ;  /* 0x0000763276767816 */ /* 0x000fe20000000076 */
[----:B------:R-:W-:Y:S01]  /*1d20*/  FFMA.FTZ R33, R114, R117, R33 ;  /* 0x0000007572217223 */ /* 0x000fe20000010021 */
[----:B------:R-:W-:Y:S01]  /*1d30*/  FADD.FTZ R42, R117, R42 ;  /* 0x0000002a752a7221 */ /* 0x000fe20000010000 */
[C---:B------:R-:W-:Y:S01]  /*1d40*/  SHF.L.U32 R115, R122.reuse, 0x10, RZ ;  /* 0x000000107a737819 */ /* 0x040fe200000006ff */
[----:B------:R-:W-:Y:S01]  /*1d50*/  FMUL.FTZ R117, R235, R116 ;  /* 0x00000074eb757220 */ /* 0x000fe20000410000 */
[----:B------:R-:W-:Y:S01]  /*1d60*/  PRMT R122, R122, 0x7632, R122 ;  /* 0x000076327a7a7816 */ /* 0x000fe2000000007a */
[----:B------:R-:W-:Y:S01]  /*1d70*/  FADD.FTZ R120, -R237, R125 ;  /* 0x0000007ded787221 */ /* 0x000fe20000010100 */
[----:B------:R-:W-:Y:S01]  /*1d80*/  SHF.L.U32 R116, R118, 0x10, RZ ;  /* 0x0000001076747819 */ /* 0x000fe200000006ff */
[-C--:B------:R-:W-:Y:S01]  /*1d90*/  FMUL.FTZ R125, R210, R121.reuse ;  /* 0x00000079d27d7220 */ /* 0x080fe20000410000 */
[----:B------:R-:W-:Y:S01]  /*1da0*/  FADD.FTZ R41, R121, R41 ;  /* 0x0000002979297221 */ /* 0x000fe20000010000 */
        /* <DEDUP_REMOVED lines=8> */
[C---:B------:R-:W-:Y:S01]  /*1e30*/  SHF.L.U32 R122, R119.reuse, 0x10, RZ ;  /* 0x00000010777a7819 */ /* 0x040fe200000006ff */
[----:B------:R-:W-:Y:S01]  /*1e40*/  FADD.FTZ R40, R116, R40 ;  /* 0x0000002874287221 */ /* 0x000fe20000010000 */
[----:B------:R-:W-:Y:S01]  /*1e50*/  FFMA.FTZ R35, R120, R116, R35 ;  /* 0x0000007478237223 */ /* 0x000fe20000010023 */
[----:B------:R-:W-:Y:S01]  /*1e60*/  PRMT R119, R119, 0x7632, R119 ;  /* 0x0000763277777816 */ /* 0x000fe20000000077 */
[----:B------:R-:W-:Y:S01]  /*1e70*/  FADD.FTZ R17, R108, R17 ;  /* 0x000000116c117221 */ /* 0x000fe20000010000 */
[----:B------:R-:W-:Y:S01]  /*1e80*/  SHF.L.U32 R116, R123, 0x10, RZ ;  /* 0x000000107b747819 */ /* 0x000fe200000006ff */
[----:B------:R-:W-:Y:S01]  /*1e90*/  FFMA.FTZ R5, R110, R108, R5 ;  /* 0x0000006c6e057223 */ /* 0x000fe20000010005 */
[----:B------:R-:W-:Y:S01]  /*1ea0*/  FMUL.FTZ R121, R235, R126 ;  /* 0x0000007eeb797220 */ /* 0x000fe20000410000 */
[----:B------:R-:W-:Y:S01]  /*1eb0*/  FFMA.FTZ R108, R195, R108, R238 ;  /* 0x0000006cc36c7223 */ /* 0x000fe200000100ee */
[----:B------:R-:W-:Y:S01]  /*1ec0*/  FMUL.FTZ R126, R209, R122 ;  /* 0x0000007ad17e7220 */ /* 0x000fe20000410000 */
[----:B------:R-:W-:Y:S01]  /*1ed0*/  FADD.FTZ R124, -R237, R127 ;  /* 0x0000007fed7c7221 */ /* 0x000fe20000010100 */
        /* <DEDUP_REMOVED lines=9> */
[----:B------:R-:W-:-:S03]  /*1f70*/  FMUL.FTZ R124, R183, R238 ;  /* 0x000000eeb77c7220 */ /* 0x000fc60000410000 */
[----:B------:R-:W-:Y:S01]  /*1f80*/  FADD.FTZ R25, R126, R25 ;  /* 0x000000197e197221 */ /* 0x000fe20000010000 */
[-C--:B------:R-:W-:Y:S01]  /*1f90*/  FFMA.FTZ R13, R122, R126.reuse, R13 ;  /* 0x0000007e7a0d7223 */ /* 0x080fe2000001000d */
[----:B------:R-:W-:Y:S01]  /*1fa0*/  FFMA.FTZ R119, R187, R126, R124 ;  /* 0x0000007ebb777223 */ /* 0x000fe2000001007c */
[----:B------:R-:W-:Y:S01]  /*1fb0*/  FADD.FTZ R126, RZ, R239 ;  /* 0x000000efff7e7221 */ /* 0x000fe20000010000 */
[----:B------:R-:W-:-:S03]  /*1fc0*/  FFMA.FTZ R124, R0, R239, RZ ;  /* 0x000000ef007c7223 */ /* 0x000fc600000100ff */
        /* <DEDUP_REMOVED lines=20> */
[----:B------:R-:W-:Y:S02]  /*2110*/  FADD.FTZ R22, R115, R22 ;  /* 0x0000001673167221 */ /* 0x000fe40000010000 */
[----:B------:R-:W-:Y:S01]  /*2120*/  FADD.FTZ R123, R96, R123 ;  /* 0x0000007b607b7221 */ /* 0x000fe20000010000 */
[----:B------:R-:W-:Y:S01]  /*2130*/  FFMA.FTZ R124, R99, R96, R124 ;  /* 0x00000060637c7223 */ /* 0x000fe2000001007c */
[-C--:B------:R-:W-:Y:S01]  /*2140*/  FFMA.FTZ R10, R117, R115.reuse, R10 ;  /* 0x00000073750a7223 */ /* 0x080fe2000001000a */
        /* <DEDUP_REMOVED lines=21> */
[----:B------:R-:W-:Y:S01]  /*22a0*/  UMOV UR8, 0xffffffff ;  /* 0xffffffff00087882 */ /* 0x000fe20000000000 */
[----:B------:R-:W-:Y:S01]  /*22b0*/  ISETP.NE.U32.AND P1, PT, RZ, UR14, PT ;  /* 0x0000000eff007c0c */ /* 0x000fe2000bf25070 */
        /* <DEDUP_REMOVED lines=8> */
[----:B------:R-:W-:Y:S01]  /*2340*/  FFMA.FTZ R123, R122, R119, R123 ;  /* 0x000000777a7b7223 */ /* 0x000fe2000001007b */
        /* <DEDUP_REMOVED lines=19> */
.L_x_1443:
[----:B-1----:R-:W-:Y:S01]  /*2480*/  FADD.FTZ R237, R124, R237 ;  /* 0x000000ed7ced7221 */ /* 0x002fe20000010000 */
[----:B0-2---:R-:W-:-:S03]  /*2490*/  FADD.FTZ R124, R123, R240 ;  /* 0x000000f07b7c7221 */ /* 0x005fc60000010000 */
[----:B------:R-:W-:Y:S01]  /*24a0*/  FMUL.FTZ R126, R237, UR17 ;  /* 0x00000011ed7e7c20 */ /* 0x000fe20008410000 */
[----:B------:R-:W-:-:S04]  /*24b0*/  FMUL.FTZ R124, R124, UR17 ;  /* 0x000000117c7c7c20 */ /* 0x000fc80008410000 */
[----:B------:R-:W-:Y:S01]  /*24c0*/  FSEL R126, R126, RZ, !P2 ;  /* 0x000000ff7e7e7208 */ /* 0x000fe20005000000 */
[----:B------:R-:W-:Y:S06]  /*24d0*/  @P1 BRA `(.L_x_1407) ;  /* 0x0000000800141947 */ /* 0x000fec0003800000 */
        /* <DEDUP_REMOVED lines=35> */
.L_x_1409:
        /* <DEDUP_REMOVED lines=33> */
.L_x_1408:
        /* <DEDUP_REMOVED lines=32> */
.L_x_1411:
        /* <DEDUP_REMOVED lines=33> */
.L_x_1407:
        /* <DEDUP_REMOVED lines=35> */
.L_x_1413:
        /* <DEDUP_REMOVED lines=33> */
.L_x_1412:
        /* <DEDUP_REMOVED lines=32> */
.L_x_1414:
        /* <DEDUP_REMOVED lines=32> */
.L_x_1410:
        /* <DEDUP_REMOVED lines=50> */
.L_x_1417:
        /* <DEDUP_REMOVED lines=29> */
.L_x_1416:
        /* <DEDUP_REMOVED lines=34> */
.L_x_1419:
        /* <DEDUP_REMOVED lines=29> */
.L_x_1415:
        /* <DEDUP_REMOVED lines=35> */
.L_x_1421:
        /* <DEDUP_REMOVED lines=29> */
.L_x_1420:
        /* <DEDUP_REMOVED lines=34> */
.L_x_1422:
        /* <DEDUP_REMOVED lines=28> */
.L_x_1418:
[----:B------:R-:W0:Y:S01]  /*4630*/  @P1 LDC.64 R90, c[0x0][0x478] ;  /* 0x00011e00ff5a1b82 */ /* 0x000e220000000a00 */
[----:B------:R-:W-:-:S07]  /*4640*/  IMAD.WIDE.U32 R86, R234, 0x10, R88 ;  /* 0x00000010ea567825 */ /* 0x000fce00078e0058 */
[----:B------:R-:W1:Y:S01]  /*4650*/  @P2 LDC.64 R84, c[0x0][0x470] ;  /* 0x00011c00ff542b82 */ /* 0x000e620000000a00 */
[----:B0-----:R-:W-:-:S05]  /*4660*/  @P1 IMAD.WIDE.U32 R90, R234, 0x20, R90 ;  /* 0x00000020ea5a1825 */ /* 0x001fca00078e005a */
[----:B------:R0:W-:Y:S01]  /*4670*/  @P1 STG.E.128 desc[UR10][R90.64], R76 ;  /* 0x0000004c5a001986 */ /* 0x0001e2000c101d0a */
[----:B-1----:R-:W-:-:S03]  /*4680*/  @P2 IMAD.WIDE.U32 R84, R234, 0x10, R84 ;  /* 0x00000010ea542825 */ /* 0x002fc600078e0054 */
        /* <DEDUP_REMOVED lines=39> */
.L_x_1425:
        /* <DEDUP_REMOVED lines=29> */
.L_x_1424:
[----:B------:R-:W-:Y:S05]  /*4ad0*/  @!P2 BRA `(.L_x_1427) ;  /* 0x000000000084a947 */ /* 0x000fea0003800000 */
        /* <DEDUP_REMOVED lines=33> */
.L_x_1427:
        /* <DEDUP_REMOVED lines=29> */
.L_x_1423:
        /* <DEDUP_REMOVED lines=35> */
.L_x_1429:
        /* <DEDUP_REMOVED lines=29> */
.L_x_1428:
        /* <DEDUP_REMOVED lines=34> */
.L_x_1430:
        /* <DEDUP_REMOVED lines=28> */
.L_x_1426:
[----:B------:R-:W0:Y:S01]  /*56a0*/  @P1 LDC.64 R90, c[0x0][0x478] ;  /* 0x00011e00ff5a1b82 */ /* 0x000e220000000a00 */
[----:B------:R-:W-:-:S07]  /*56b0*/  IMAD.WIDE.U32 R88, R182, 0x10, R88 ;  /* 0x00000010b6587825 */ /* 0x000fce00078e0058 */
[----:B------:R-:W1:Y:S08]  /*56c0*/  @P2 LDC.64 R86, c[0x0][0x470] ;  /* 0x00011c00ff562b82 */ /* 0x000e700000000a00 */
[----:B------:R-:W2:Y:S01]  /*56d0*/  LDC.64 R84, c[0x0][0x380] ;  /* 0x0000e000ff547b82 */ /* 0x000ea20000000a00 */
[----:B0-----:R-:W-:-:S05]  /*56e0*/  @P1 IMAD.WIDE.U32 R90, R182, 0x20, R90 ;  /* 0x00000020b65a1825 */ /* 0x001fca00078e005a */
[----:B------:R0:W-:Y:S01]  /*56f0*/  @P1 STG.E.128 desc[UR10][R90.64], R76 ;  /* 0x0000004c5a001986 */ /* 0x0001e2000c101d0a */
[----:B-1----:R-:W-:-:S03]  /*5700*/  @P2 IMAD.WIDE.U32 R86, R182, 0x10, R86 ;  /* 0x00000010b6562825 */ /* 0x002fc600078e0056 */
[----:B------:R0:W-:Y:S04]  /*5710*/  @P1 STG.E.128 desc[UR10][R90.64+0x10], R72 ;  /* 0x000010485a001986 */ /* 0x0001e8000c101d0a */
[----:B------:R0:W-:Y:S01]  /*5720*/  STG.E.128 desc[UR10][R88.64], R80 ;  /* 0x0000005058007986 */ /* 0x0001e2000c101d0a */
[----:B--2---:R-:W-:-:S03]  /*5730*/  LEA R208, R84, R208, 0x2 ;  /* 0x000000d054d07211 */ /* 0x004fc600078e10ff */
[----:B------:R0:W-:Y:S01]  /*5740*/  @P2 STG.E.128 desc[UR10][R86.64], R68 ;  /* 0x0000004456002986 */ /* 0x0001e2000c101d0a */
[----:B------:R-:W-:-:S13]  /*5750*/  ISETP.GE.AND P0, PT, R208, R85, PT ;  /* 0x00000055d000720c */ /* 0x000fda0003f06270 */
[----:B------:R-:W-:Y:S05]  /*5760*/  @!P0 BRA `(.L_x_1431) ;  /* 0xffffffb4003c8947 */ /* 0x000fea000383ffff */
[----:B------:R-:W-:Y:S05]  /*5770*/  BSYNC B1 ;  /* 0x0000000000017941 */ /* 0x000fea0003800000 */
.L_x_1405:
        /* <DEDUP_REMOVED lines=24> */
[----:B-----5:R-:W-:Y:S02]  /*5900*/  MOV R44, R207 ;  /* 0x000000cf002c7202 */ /* 0x020fe40000000f00 */
[----:B------:R-:W-:Y:S02]  /*5910*/  MOV R56, R180 ;  /* 0x000000b400387202 */ /* 0x000fe40000000f00 */
[----:B0-----:R-:W-:Y:S02]  /*5920*/  MOV R68, R181 ;  /* 0x000000b500447202 */ /* 0x001fe40000000f00 */
        /* <DEDUP_REMOVED lines=69> */
.L_x_1404:
[----:B------:R-:W-:Y:S05]  /*5d80*/  BSYNC B0 ;  /* 0x0000000000007941 */ /* 0x000fea0003800000 */
.L_x_1403:
[----:B------:R-:W0:Y:S01]  /*5d90*/  S2R R3, SR_CgaCtaId ;  /* 0x0000000000037919 */ /* 0x000e220000008800 */
[----:B------:R-:W-:Y:S01]  /*5da0*/  SHF.R.U32.HI R0, RZ, 0x5, R134 ;  /* 0x00000005ff007819 */ /* 0x000fe20000011686 */
[----:B------:R-:W-:Y:S05]  /*5db0*/  WARPSYNC.ALL ;  /* 0x0000000000007948 */ /* 0x000fea0003800000 */
[----:B------:R-:W-:Y:S01]  /*5dc0*/  LOP3.LUT R13, R134, 0x1f, RZ, 0xc0, !PT ;  /* 0x0000001f860d7812 */ /* 0x000fe200078ec0ff */
[----:B------:R-:W1:Y:S01]  /*5dd0*/  LDCU.128 UR20, c[0x0][0x440] ;  /* 0x00008800ff1477ac */ /* 0x000e620008000c00 */
[----:B------:R-:W-:-:S03]  /*5de0*/  MOV R2, 0x400 ;  /* 0x0000040000027802 */ /* 0x000fc60000000f00 */
[----:B------:R-:W-:Y:S01]  /*5df0*/  IMAD R0, R0, 0x60, R13 ;  /* 0x0000006000007824 */ /* 0x000fe200078e020d */
[----:B------:R-:W2:Y:S01]  /*5e00*/  LDCU.128 UR24, c[0x0][0x450] ;  /* 0x00008a00ff1877ac */ /* 0x000ea20008000c00 */
[----:B0-----:R-:W-:-:S04]  /*5e10*/  LEA R3, R3, R2, 0x18 ;  /* 0x0000000203037211 */ /* 0x001fc800078ec0ff */
        /* <DEDUP_REMOVED lines=10> */
[----:B------:R-:W3:Y:S04]  /*5ec0*/  LDS R12, [R0+0x200] ;  /* 0x00020000000c7984 */ /* 0x000ee80000000800 */
[----:B------:R-:W4:Y:S04]  /*5ed0*/  LDS R14, [R0+0x600] ;  /* 0x00060000000e7984 */ /* 0x000f280000000800 */
[----:B------:R-:W5:Y:S04]  /*5ee0*/  LDS R24, [R0+0xa00] ;  /* 0x000a000000187984 */ /* 0x000f680000000800 */
[----:B------:R-:W1:Y:S04]  /*5ef0*/  LDS R26, [R0+0xc00] ;  /* 0x000c0000001a7984 */ /* 0x000e680000000800 */
        /* <DEDUP_REMOVED lines=8> */
[----:B---3--:R-:W-:-:S03]  /*5f80*/  FADD.FTZ R12, RZ, R12 ;  /* 0x0000000cff0c7221 */ /* 0x008fc60000010000 */
[----:B------:R-:W3:Y:S01]  /*5f90*/  LDS R40, [R0+0x1800] ;  /* 0x0018000000287984 */ /* 0x000ee20000000800 */
[----:B----4-:R-:W-:-:S03]  /*5fa0*/  FADD.FTZ R14, RZ, R14 ;  /* 0x0000000eff0e7221 */ /* 0x010fc60000010000 */
[----:B------:R-:W4:Y:S01]  /*5fb0*/  LDS R39, [R0+0x1a00] ;  /* 0x001a000000277984 */ /* 0x000f220000000800 */
[----:B-----5:R-:W-:-:S03]  /*5fc0*/  FADD.FTZ R24, RZ, R24 ;  /* 0x00000018ff187221 */ /* 0x020fc60000010000 */
[----:B------:R-:W5:Y:S01]  /*5fd0*/  LDS R42, [R0+0x1c00] ;  /* 0x001c0000002a7984 */ /* 0x000f620000000800 */
[----:B-1----:R-:W-:-:S03]  /*5fe0*/  FADD.FTZ R3, R3, R26 ;  /* 0x0000001a03037221 */ /* 0x002fc60000010000 */
[----:B------:R-:W1:Y:S01]  /*5ff0*/  LDS R41, [R0+0x1e00] ;  /* 0x001e000000297984 */ /* 0x000e620000000800 */
[----:B--2---:R-:W-:-:S03]  /*6000*/  FADD.FTZ R12, R12, R25 ;  /* 0x000000190c0c7221 */ /* 0x004fc60000010000 */
        /* <DEDUP_REMOVED lines=10> */
[----:B------:R-:W2:Y:S01]  /*60b0*/  LDS R59, [R0+0x2a00] ;  /* 0x002a0000003b7984 */ /* 0x000ea20000000800 */
[----:B0-----:R-:W-:-:S03]  /*60c0*/  FADD.FTZ R24, R24, R37 ;  /* 0x0000002518187221 */ /* 0x001fc60000010000 */
[----:B------:R-:W0:Y:S01]  /*60d0*/  LDS R62, [R0+0x2c00] ;  /* 0x002c0000003e7984 */ /* 0x000e220000000800 */
[----:B---3--:R-:W-:-:S03]  /*60e0*/  FADD.FTZ R3, R3, R40 ;  /* 0x0000002803037221 */ /* 0x008fc60000010000 */
[----:B------:R-:W3:Y:S01]  /*60f0*/  LDS R61, [R0+0x2e00] ;  /* 0x002e0000003d7984 */ /* 0x000ee20000000800 */
[----:B----4-:R-:W-:Y:S01]  /*6100*/  FADD.FTZ R12, R12, R39 ;  /* 0x000000270c0c7221 */ /* 0x010fe20000010000 */
[----:B------:R-:W-:Y:S01]  /*6110*/  BAR.SYNC.DEFER_BLOCKING 0x0 ;  /* 0x0000000000007b1d */ /* 0x000fe20000010000 */
[----:B-----5:R-:W-:Y:S01]  /*6120*/  FADD.FTZ R13, R13, R42 ;  /* 0x0000002a0d0d7221 */ /* 0x020fe20000010000 */
[----:B-1----:R-:W-:Y:S01]  /*6130*/  FADD.FTZ R14, R14, R41 ;  /* 0x000000290e0e7221 */ /* 0x002fe20000010000 */
        /* <DEDUP_REMOVED lines=11> */
[----:B---3--:R-:W-:-:S03]  /*61f0*/  FADD.FTZ R61, R24, R61 ;  /* 0x0000003d183d7221 */ /* 0x008fc60000010000 */
        /* <DEDUP_REMOVED lines=26> */
[----:B------:R-:W-:-:S03]  /*63a0*/  FADD.FTZ R46, R65, R46 ;  /* 0x0000002e412e7221 */ /* 0x000fc60000010000 */
[----:B------:R-:W5:Y:S01]  /*63b0*/  LDS R33, [R0+0x2200] ;  /* 0x0022000000217984 */ /* 0x000f620000000800 */
[----:B------:R-:W-:-:S03]  /*63c0*/  FADD.FTZ R47, R66, R47 ;  /* 0x0000002f422f7221 */ /* 0x000fc60000010000 */
[----:B------:R-:W-:Y:S01]  /*63d0*/  LDS R26, [R0+0x2400] ;  /* 0x00240000001a7984 */ /* 0x000fe20000000800 */
[----:B------:R-:W-:-:S03]  /*63e0*/  FADD.FTZ R3, RZ, R3 ;  /* 0x00000003ff037221 */ /* 0x000fc60000010000 */
[----:B------:R-:W5:Y:S01]  /*63f0*/  LDS R35, [R0+0x2600] ;  /* 0x0026000000237984 */ /* 0x000f620000000800 */
[----:B------:R-:W-:-:S03]  /*6400*/  FADD.FTZ R3, R3, R6 ;  /* 0x0000000603037221 */ /* 0x000fc60000010000 */
[----:B------:R-:W5:Y:S01]  /*6410*/  LDS R32, [R0+0x2800] ;  /* 0x0028000000207984 */ /* 0x000f620000000800 */
[----:B------:R-:W-:-:S03]  /*6420*/  FADD.FTZ R4, RZ, R4 ;  /* 0x00000004ff047221 */ /* 0x000fc60000010000 */
[----:B------:R-:W5:Y:S01]  /*6430*/  LDS R37, [R0+0x2a00] ;  /* 0x002a000000257984 */ /* 0x000f620000000800 */
[----:B0-----:R-:W-:-:S03]  /*6440*/  FADD.FTZ R4, R4, R5 ;  /* 0x0000000504047221 */ /* 0x001fc60000010000 */
[----:B------:R-:W-:Y:S01]  /*6450*/  LDS R34, [R0+0x2c00] ;  /* 0x002c000000227984 */ /* 0x000fe20000000800 */
[----:B-1----:R-:W-:-:S03]  /*6460*/  FADD.FTZ R7, R44, R7 ;  /* 0x000000072c077221 */ /* 0x002fc60000010000 */
[----:B------:R-:W0:Y:S01]  /*6470*/  LDS R39, [R0+0x2e00] ;  /* 0x002e000000277984 */ /* 0x000e220000000800 */
[----:B--2---:R-:W-:Y:S01]  /*6480*/  FADD.FTZ R12, R45, R12 ;  /* 0x0000000c2d0c7221 */ /* 0x004fe20000010000 */
[----:B------:R-:W-:Y:S01]  /*6490*/  BAR.SYNC.DEFER_BLOCKING 0x0 ;  /* 0x0000000000007b1d */ /* 0x000fe20000010000 */
[----:B---3--:R-:W-:Y:S01]  /*64a0*/  FADD.FTZ R27, R46, R27 ;  /* 0x0000001b2e1b7221 */ /* 0x008fe20000010000 */
[----:B----4-:R-:W-:Y:S01]  /*64b0*/  FADD.FTZ R14, R47, R14 ;  /* 0x0000000e2f0e7221 */ /* 0x010fe20000010000 */
[----:B-----5:R-:W-:Y:S01]  /*64c0*/  FADD.FTZ R3, R3, R24 ;  /* 0x0000001803037221 */ /* 0x020fe20000010000 */
[----:B------:R-:W-:Y:S01]  /*64d0*/  FADD.FTZ R4, R4, R33 ;  /* 0x0000002104047221 */ /* 0x000fe20000010000 */
[----:B------:R-:W-:Y:S01]  /*64e0*/  FADD.FTZ R35, R12, R35 ;  /* 0x000000230c237221 */ /* 0x000fe20000010000 */
[----:B------:R-:W-:Y:S01]  /*64f0*/  STS.128 [R2], R88 ;  /* 0x0000005802007388 */ /* 0x000fe20000000c00 */
[----:B------:R-:W-:-:S03]  /*6500*/  FADD.FTZ R27, R27, R32 ;  /* 0x000000201b1b7221 */ /* 0x000fc60000010000 */
[----:B------:R-:W-:Y:S01]  /*6510*/  STS.128 [R2+0x10], R84 ;  /* 0x0000105402007388 */ /* 0x000fe20000000c00 */
[----:B------:R-:W-:-:S03]  /*6520*/  FADD.FTZ R37, R14, R37 ;  /* 0x000000250e257221 */ /* 0x000fc60000010000 */
[----:B------:R-:W-:Y:S04]  /*6530*/  STS.128 [R2+0x400], R80 ;  /* 0x0004005002007388 */ /* 0x000fe80000000c00 */
        /* <DEDUP_REMOVED lines=63> */
[----:B-1----:R-:W-:Y:S01]  /*6930*/  FADD.FTZ R11, R7, R26 ;  /* 0x0000001a070b7221 */ /* 0x002fe20000010000 */
[----:B------:R-:W1:Y:S04]  /*6940*/  LDS R54, [R0] ;  /* 0x0000000000367984 */ /* 0x000e680000000800 */
[----:B------:R-:W2:Y:S04]  /*6950*/  LDS R7, [R0+0x200] ;  /* 0x0002000000077984 */ /* 0x000ea80000000800 */
[----:B------:R-:W3:Y:S01]  /*6960*/  LDS R5, [R0+0xc00] ;  /* 0x000c000000057984 */ /* 0x000ee20000000800 */
[----:B0-----:R-:W-:-:S03]  /*6970*/  IMAD R3, R3, UR9, RZ ;  /* 0x0000000903037c24 */ /* 0x001fc6000f8e02ff */
[----:B------:R-:W0:Y:S02]  /*6980*/  LDS R19, [R0+0xe00] ;  /* 0x000e000000137984 */ /* 0x000e240000000800 */
[----:B------:R-:W-:Y:S02]  /*6990*/  IADD3 R134, P0, PT, R3, R134, RZ ;  /* 0x0000008603867210 */ /* 0x000fe40007f1e0ff */
[----:B------:R-:W4:Y:S02]  /*69a0*/  LDS R2, [R0+0x1800] ;  /* 0x0018000000027984 */ /* 0x000f240000000800 */
[----:B------:R-:W-:Y:S02]  /*69b0*/  SHF.L.U32 R8, R134, 0x2, RZ ;  /* 0x0000000286087819 */ /* 0x000fe400000006ff */
[----:B------:R-:W5:Y:S02]  /*69c0*/  LDS R9, [R0+0x2400] ;  /* 0x0024000000097984 */ /* 0x000f640000000800 */
[----:B------:R-:W-:-:S02]  /*69d0*/  IADD3 R4, P1, PT, R8, UR20, RZ ;  /* 0x0000001408047c10 */ /* 0x000fc4000ff3e0ff */
[----:B------:R-:W5:Y:S04]  /*69e0*/  LDS R12, [R0+0x400] ;  /* 0x00040000000c7984 */ /* 0x000f680000000800 */
[----:B------:R-:W5:Y:S04]  /*69f0*/  LDS R45, [R0+0x1a00] ;  /* 0x001a0000002d7984 */ /* 0x000f680000000800 */
[----:B------:R-:W5:Y:S04]  /*6a00*/  LDS R23, [R0+0x1000] ;  /* 0x0010000000177984 */ /* 0x000f680000000800 */
[----:B------:R-:W5:Y:S04]  /*6a10*/  LDS R14, [R0+0x600] ;  /* 0x00060000000e7984 */ /* 0x000f680000000800 */
[----:B------:R-:W5:Y:S01]  /*6a20*/  LDS R69, [R0+0x2600] ;  /* 0x0026000000457984 */ /* 0x000f620000000800 */
[----:B-1----:R-:W-:-:S03]  /*6a30*/  FADD.FTZ R54, RZ, R54 ;  /* 0x00000036ff367221 */ /* 0x002fc60000010000 */
[----:B------:R-:W1:Y:S01]  /*6a40*/  LDS R47, [R0+0x1c00] ;  /* 0x001c0000002f7984 */ /* 0x000e620000000800 */
[----:B--2---:R-:W-:-:S03]  /*6a50*/  FADD.FTZ R10, RZ, R7 ;  /* 0x00000007ff0a7221 */ /* 0x004fc60000010000 */
[----:B------:R-:W2:Y:S01]  /*6a60*/  LDS R33, [R0+0x1200] ;  /* 0x0012000000217984 */ /* 0x000ea20000000800 */
[----:B---3--:R-:W-:-:S03]  /*6a70*/  FADD.FTZ R5, R54, R5 ;  /* 0x0000000536057221 */ /* 0x008fc60000010000 */
[----:B------:R-:W3:Y:S01]  /*6a80*/  LDS R16, [R0+0x800] ;  /* 0x0008000000107984 */ /* 0x000ee20000000800 */
[----:B0-----:R-:W-:-:S03]  /*6a90*/  FADD.FTZ R10, R10, R19 ;  /* 0x000000130a0a7221 */ /* 0x001fc60000010000 */
[----:B------:R-:W0:Y:S01]  /*6aa0*/  LDS R71, [R0+0x2800] ;  /* 0x0028000000477984 */ /* 0x000e220000000800 */
[----:B----4-:R-:W-:-:S03]  /*6ab0*/  FADD.FTZ R2, R5, R2 ;  /* 0x0000000205027221 */ /* 0x010fc60000010000 */
[----:B------:R-:W4:Y:S01]  /*6ac0*/  LDS R49, [R0+0x1e00] ;  /* 0x001e000000317984 */ /* 0x000f220000000800 */
[----:B-----5:R-:W-:Y:S01]  /*6ad0*/  FADD.FTZ R55, R2, R9 ;  /* 0x0000000902377221 */ /* 0x020fe20000010000 */
[----:B------:R-:W-:Y:S02]  /*6ae0*/  IADD3.X R9, PT, PT, RZ, RZ, RZ, P0, !PT ;  /* 0x000000ffff097210 */ /* 0x000fe400007fe4ff */
[----:B------:R-:W5:Y:S01]  /*6af0*/  LDS R41, [R0+0x1400] ;  /* 0x0014000000297984 */ /* 0x000f620000000800 */
[----:B------:R-:W-:Y:S01]  /*6b00*/  IADD3 R2, P0, PT, R8, UR22, RZ ;  /* 0x0000001608027c10 */ /* 0x000fe2000ff1e0ff */
[----:B------:R-:W-:Y:S01]  /*6b10*/  FADD.FTZ R12, RZ, R12 ;  /* 0x0000000cff0c7221 */ /* 0x000fe20000010000 */
[----:B------:R-:W-:Y:S01]  /*6b20*/  SHF.L.U64.HI R9, R134, 0x2, R9 ;  /* 0x0000000286097819 */ /* 0x000fe20000010209 */
[----:B------:R-:W5:Y:S01]  /*6b30*/  LDS R18, [R0+0xa00] ;  /* 0x000a000000127984 */ /* 0x000f620000000800 */
[----:B------:R-:W-:Y:S02]  /*6b40*/  FADD.FTZ R10, R10, R45 ;  /* 0x0000002d0a0a7221 */ /* 0x000fe40000010000 */
[C---:B------:R-:W-:Y:S01]  /*6b50*/  IADD3.X R3, PT, PT, R9.reuse, UR23, RZ, P0, !PT ;  /* 0x0000001709037c10 */ /* 0x040fe200087fe4ff */
[----:B------:R-:W5:Y:S01]  /*6b60*/  LDS R73, [R0+0x2a00] ;  /* 0x002a000000497984 */ /* 0x000f620000000800 */
[C---:B------:R-:W-:Y:S01]  /*6b70*/  IADD3.X R5, PT, PT, R9.reuse, UR21, RZ, P1, !PT ;  /* 0x0000001509057c10 */ /* 0x040fe20008ffe4ff */
[----:B------:R-:W-:Y:S01]  /*6b80*/  FADD.FTZ R12, R12, R23 ;  /* 0x000000170c0c7221 */ /* 0x000fe20000010000 */
[C---:B------:R-:W-:Y:S01]  /*6b90*/  IADD3 R6, P0, PT, R8.reuse, UR26, RZ ;  /* 0x0000001a08067c10 */ /* 0x040fe2000ff1e0ff */
[----:B------:R-:W5:Y:S01]  /*6ba0*/  LDS R51, [R0+0x2000] ;  /* 0x0020000000337984 */ /* 0x000f620000000800 */
[----:B------:R-:W-:Y:S01]  /*6bb0*/  IADD3 R8, P1, PT, R8, UR24, RZ ;  /* 0x0000001808087c10 */ /* 0x000fe2000ff3e0ff */
[----:B------:R-:W-:Y:S01]  /*6bc0*/  FADD.FTZ R14, RZ, R14 ;  /* 0x0000000eff0e7221 */ /* 0x000fe20000010000 */
[C---:B------:R-:W-:Y:S01]  /*6bd0*/  IADD3.X R7, PT, PT, R9.reuse, UR27, RZ, P0, !PT ;  /* 0x0000001b09077c10 */ /* 0x040fe200087fe4ff */
[----:B------:R-:W5:Y:S01]  /*6be0*/  LDS R43, [R0+0x1600] ;  /* 0x00160000002b7984 */ /* 0x000f620000000800 */
[----:B------:R-:W-:Y:S01]  /*6bf0*/  IADD3.X R9, PT, PT, R9, UR25, RZ, P1, !PT ;  /* 0x0000001909097c10 */ /* 0x000fe20008ffe4ff */
[----:B------:R-:W-:-:S02]  /*6c00*/  FADD.FTZ R69, R10, R69 ;  /* 0x000000450a457221 */ /* 0x000fc40000010000 */
[----:B------:R-:W5:Y:S01]  /*6c10*/  LDS R75, [R0+0x2c00] ;  /* 0x002c0000004b7984 */ /* 0x000f620000000800 */
[----:B-1----:R-:W-:-:S03]  /*6c20*/  FADD.FTZ R12, R12, R47 ;  /* 0x0000002f0c0c7221 */ /* 0x002fc60000010000 */
[----:B------:R-:W1:Y:S01]  /*6c30*/  LDS R53, [R0+0x2200] ;  /* 0x0022000000357984 */ /* 0x000e620000000800 */
[----:B--2---:R-:W-:-:S03]  /*6c40*/  FADD.FTZ R14, R14, R33 ;  /* 0x000000210e0e7221 */ /* 0x004fc60000010000 */
[----:B------:R-:W2:Y:S01]  /*6c50*/  LDS R19, [R0+0x2e00] ;  /* 0x002e000000137984 */ /* 0x000ea20000000800 */
[----:B---3--:R-:W-:-:S03]  /*6c60*/  FADD.FTZ R16, RZ, R16 ;  /* 0x00000010ff107221 */ /* 0x008fc60000010000 */
[----:B------:R-:W-:Y:S01]  /*6c70*/  STG.E desc[UR10][R2.64], R11 ;  /* 0x0000000b02007986 */ /* 0x000fe2000c10190a */
[----:B0-----:R-:W-:-:S03]  /*6c80*/  FADD.FTZ R71, R12, R71 ;  /* 0x000000470c477221 */ /* 0x001fc60000010000 */
        /* <DEDUP_REMOVED lines=15> */
[----:B-1----:R-:W-:-:S03]  /*6d80*/  FADD.FTZ R18, R18, R53 ;  /* 0x0000003512127221 */ /* 0x002fc60000010000 */
        /* <DEDUP_REMOVED lines=17> */
.L_x_1406:
[----:B------:R-:W-:Y:S01]  /*6ea0*/  HFMA2 R126, -RZ, RZ, 0, 5.9604644775390625e-08 ;  /* 0x00000001ff7e7431 */ /* 0x000fe200000001ff */
[----:B------:R-:W-:Y:S01]  /*6eb0*/  BSSY B2, `(.L_x_1432) ;  /* 0x0000006000027945 */ /* 0x000fe20003800000 */
[----:B------:R-:W-:Y:S02]  /*6ec0*/  MOV R125, 0x1f ;  /* 0x0000001f007d7802 */ /* 0x000fe40000000f00 */
[----:B------:R-:W-:-:S07]  /*6ed0*/  MOV R238, 0xffffffff ;  /* 0xffffffff00ee7802 */ /* 0x000fce0000000f00 */
[----:B-----5:R-:W-:Y:S05]  /*6ee0*/  WARPSYNC.COLLECTIVE R238, `(.L_x_1433) ;  /* 0x00000000ee087348 */ /* 0x020fea0003c00000 */
[----:B------:R0:W1:Y:S02]  /*6ef0*/  SHFL.BFLY P3, R240, R127, R126, R125 ;  /* 0x0c00007e7ff07389 */ /* 0x000064000006007d */
[----:B01---5:R-:W-:Y:S05]  /*6f00*/  ENDCOLLECTIVE ;  /* 0x000000000000791b */ /* 0x023fea0003800000 */
.L_x_1433:
[----:B------:R-:W-:Y:S05]  /*6f10*/  BSYNC B2 ;  /* 0x0000000000027941 */ /* 0x000fea0003800000 */
.L_x_1432:
        /* <DEDUP_REMOVED lines=8> */
.L_x_1434:
[----:B------:R-:W-:Y:S01]  /*6fa0*/  MOV R127, R237 ;  /* 0x000000ed007f7202 */ /* 0x000fe20000000f00 */
[----:B------:R-:W-:Y:S01]  /*6fb0*/  HFMA2 R126, -RZ, RZ, 0, 1.1920928955078125e-07 ;  /* 0x00000002ff7e7431 */ /* 0x000fe200000001ff */
[----:B------:R-:W-:-:S07]  /*6fc0*/  MOV R124, R240 ;  /* 0x000000f0007c7202 */ /* 0x000fce0000000f00 */
[----:B------:R-:W-:Y:S05]  /*6fd0*/  WARPSYNC.COLLECTIVE R238, `(.L_x_1435) ;  /* 0x00000000ee087348 */ /* 0x000fea0003c00000 */
[----:B------:R0:W1:Y:S02]  /*6fe0*/  SHFL.BFLY P3, R240, R127, R126, R125 ;  /* 0x0c00007e7ff07389 */ /* 0x000064000006007d */
[----:B01----:R-:W-:Y:S05]  /*6ff0*/  ENDCOLLECTIVE ;  /* 0x000000000000791b */ /* 0x003fea0003800000 */
.L_x_1435:
[----:B------:R-:W-:-:S05]  /*7000*/  FADD.FTZ R242, R123, R124 ;  /* 0x0000007c7bf27221 */ /* 0x000fca0000010000 */
[----:B------:R-:W-:Y:S01]  /*7010*/  MOV R127, R242 ;  /* 0x000000f2007f7202 */ /* 0x000fe20000000f00 */
[----:B------:R-:W-:-:S07]  /*7020*/  FADD.FTZ R244, R237, R240 ;  /* 0x000000f0edf47221 */ /* 0x000fce0000010000 */
[----:B------:R-:W-:Y:S05]  /*7030*/  WARPSYNC.COLLECTIVE R238, `(.L_x_1436) ;  /* 0x00000000ee087348 */ /* 0x000fea0003c00000 */
[----:B------:R0:W1:Y:S02]  /*7040*/  SHFL.BFLY P3, R240, R127, R126, R125 ;  /* 0x0c00007e7ff07389 */ /* 0x000064000006007d */
[----:B01----:R-:W-:Y:S05]  /*7050*/  ENDCOLLECTIVE ;  /* 0x000000000000791b */ /* 0x003fea0003800000 */
.L_x_1436:
[----:B------:R-:W-:Y:S01]  /*7060*/  MOV R127, R244 ;  /* 0x000000f4007f7202 */ /* 0x000fe20000000f00 */
[----:B------:R-:W-:Y:S01]  /*7070*/  HFMA2 R126, -RZ, RZ, 0, 2.384185791015625e-07 ;  /* 0x00000004ff7e7431 */ /* 0x000fe200000001ff */
[----:B------:R-:W-:-:S07]  /*7080*/  MOV R247, R240 ;  /* 0x000000f000f77202 */ /* 0x000fce0000000f00 */
[----:B------:R-:W-:Y:S05]  /*7090*/  WARPSYNC.COLLECTIVE R238, `(.L_x_1437) ;  /* 0x00000000ee087348 */ /* 0x000fea0003c00000 */
[----:B------:R0:W1:Y:S02]  /*70a0*/  SHFL.BFLY P3, R240, R127, R126, R125 ;  /* 0x0c00007e7ff07389 */ /* 0x000064000006007d */
[----:B01----:R-:W-:Y:S05]  /*70b0*/  ENDCOLLECTIVE ;  /* 0x000000000000791b */ /* 0x003fea0003800000 */
.L_x_1437:
[----:B------:R-:W-:-:S05]  /*70c0*/  FADD.FTZ R247, R242, R247 ;  /* 0x000000f7f2f77221 */ /* 0x000fca0000010000 */
[----:B------:R-:W-:Y:S01]  /*70d0*/  MOV R127, R247 ;  /* 0x000000f7007f7202 */ /* 0x000fe20000000f00 */
[----:B------:R-:W-:-:S07]  /*70e0*/  FADD.FTZ R246, R244, R240 ;  /* 0x000000f0f4f67221 */ /* 0x000fce0000010000 */
[----:B------:R-:W-:Y:S05]  /*70f0*/  WARPSYNC.COLLECTIVE R238, `(.L_x_1438) ;  /* 0x00000000ee087348 */ /* 0x000fea0003c00000 */
[----:B------:R0:W1:Y:S02]  /*7100*/  SHFL.BFLY P3, R240, R127, R126, R125 ;  /* 0x0c00007e7ff07389 */ /* 0x000064000006007d */
[----:B01----:R-:W-:Y:S05]  /*7110*/  ENDCOLLECTIVE ;  /* 0x000000000000791b */ /* 0x003fea0003800000 */
.L_x_1438:
[----:B------:R-:W-:Y:S01]  /*7120*/  MOV R127, R246 ;  /* 0x000000f6007f7202 */ /* 0x000fe20000000f00 */
[----:B------:R-:W-:Y:S01]  /*7130*/  HFMA2 R126, -RZ, RZ, 0, 4.76837158203125e-07 ;  /* 0x00000008ff7e7431 */ /* 0x000fe200000001ff */
[----:B------:R-:W-:-:S07]  /*7140*/  MOV R124, R240 ;  /* 0x000000f0007c7202 */ /* 0x000fce0000000f00 */
[----:B------:R-:W-:Y:S05]  /*7150*/  WARPSYNC.COLLECTIVE R238, `(.L_x_1439) ;  /* 0x00000000ee087348 */ /* 0x000fea0003c00000 */
[----:B------:R0:W1:Y:S02]  /*7160*/  SHFL.BFLY P3, R240, R127, R126, R125 ;  /* 0x0c00007e7ff07389 */ /* 0x000064000006007d */
[----:B01----:R-:W-:Y:S05]  /*7170*/  ENDCOLLECTIVE ;  /* 0x000000000000791b */ /* 0x003fea0003800000 */
.L_x_1439:
[----:B------:R-:W-:-:S05]  /*7180*/  FADD.FTZ R248, R247, R124 ;  /* 0x0000007cf7f87221 */ /* 0x000fca0000010000 */
[----:B------:R-:W-:Y:S01]  /*7190*/  MOV R127, R248 ;  /* 0x000000f8007f7202 */ /* 0x000fe20000000f00 */
[----:B------:R-:W-:-:S07]  /*71a0*/  FADD.FTZ R124, R246, R240 ;  /* 0x000000f0f67c7221 */ /* 0x000fce0000010000 */
[----:B------:R-:W-:Y:S05]  /*71b0*/  WARPSYNC.COLLECTIVE R238, `(.L_x_1440) ;  /* 0x00000000ee087348 */ /* 0x000fea0003c00000 */
[----:B------:R0:W1:Y:S02]  /*71c0*/  SHFL.BFLY P3, R240, R127, R126, R125 ;  /* 0x0c00007e7ff07389 */ /* 0x000064000006007d */
[----:B01----:R-:W-:Y:S05]  /*71d0*/  ENDCOLLECTIVE ;  /* 0x000000000000791b */ /* 0x003fea0003800000 */
.L_x_1440:
[----:B------:R-:W-:Y:S01]  /*71e0*/  MOV R127, R124 ;  /* 0x0000007c007f7202 */ /* 0x000fe20000000f00 */
[----:B------:R-:W-:Y:S01]  /*71f0*/  HFMA2 R126, -RZ, RZ, 0, 9.5367431640625e-07 ;  /* 0x00000010ff7e7431 */ /* 0x000fe200000001ff */
[----:B------:R-:W-:-:S07]  /*7200*/  MOV R123, R240 ;  /* 0x000000f0007b7202 */ /* 0x000fce0000000f00 */
[----:B------:R-:W-:Y:S05]  /*7210*/  WARPSYNC.COLLECTIVE R238, `(.L_x_1441) ;  /* 0x00000000ee087348 */ /* 0x000fea0003c00000 */
[----:B------:R0:W1:Y:S02]  /*7220*/  SHFL.BFLY P3, R240, R127, R126, R125 ;  /* 0x0c00007e7ff07389 */ /* 0x000064000006007d */
[----:B01----:R-:W-:Y:S05]  /*7230*/  ENDCOLLECTIVE ;  /* 0x000000000000791b */ /* 0x003fea0003800000 */
.L_x_1441:
[----:B------:R-:W-:-:S05]  /*7240*/  FADD.FTZ R123, R248, R123 ;  /* 0x0000007bf87b7221 */ /* 0x000fca0000010000 */
[----:B------:R-:W-:Y:S02]  /*7250*/  MOV R127, R123 ;  /* 0x0000007b007f7202 */ /* 0x000fe40000000f00 */
[----:B------:R-:W-:-:S07]  /*7260*/  MOV R237, R240 ;  /* 0x000000f000ed7202 */ /* 0x000fce0000000f00 */
[----:B------:R-:W-:Y:S05]  /*7270*/  WARPSYNC.COLLECTIVE R238, `(.L_x_1442) ;  /* 0x00000000ee087348 */ /* 0x000fea0003c00000 */
[----:B------:R0:W1:Y:S02]  /*7280*/  SHFL.BFLY P3, R240, R127, R126, R125 ;  /* 0x0c00007e7ff07389 */ /* 0x000064000006007d */
[----:B01----:R-:W-:Y:S05]  /*7290*/  ENDCOLLECTIVE ;  /* 0x000000000000791b */ /* 0x003fea0003800000 */
.L_x_1442:
[----:B------:R-:W-:Y:S05]  /*72a0*/  BRA `(.L_x_1443) ;  /* 0xffffffb000747947 */ /* 0x000fea000383ffff */
.L_x_1444:
        /* <DEDUP_REMOVED lines=13> */
.L_x_4959:


//--------------------- .text._ZN10layer_norm31ln_parallel_residual_bwd_kernelINS_13Kernel_traitsI13__nv_bfloat16S2_fS2_fjLj768ELj1ELj4ELj1ELj16ENS_18Kernel_traits_baseILj768ES2_S2_fS2_fjLj128EEEEELb0ELb1ELb0EEEvNS_9BwdParamsE --------------------------
	.section	.text._ZN10layer_norm31ln_parallel_residual_bwd_kernelINS_13Kernel_traitsI13__nv_bfloat16S2_fS2_fjLj768ELj1ELj4ELj1ELj16ENS_18Kernel_traits_baseILj768ES2_S2_fS2_fjLj128EEEEELb0ELb1ELb0EEEvNS_9BwdParamsE,"ax",@progbits
	.align	128
        .global         _ZN10layer_norm31ln_parallel_residual_bwd_kernelINS_13Kernel_traitsI13__nv_bfloat16S2_fS2_fjLj768ELj1ELj4ELj1ELj16ENS_18Kernel_traits_baseILj768ES2_S2_fS2_fjLj128EEEEELb0ELb1ELb0EEEvNS_9BwdParamsE
        .type           _ZN10layer_norm31ln_parallel_residual_bwd_kernelINS_13Kernel_traitsI13__nv_bfloat16S2_fS2_fjLj768ELj1ELj4ELj1ELj16ENS_18Kernel_traits_baseILj768ES2_S2_fS2_fjLj128EEEEELb0ELb1ELb0EEEvNS_9BwdParamsE,@function
        .size           _ZN10layer_norm31ln_parallel_residual_bwd_kernelINS_13Kernel_traitsI13__nv_bfloat16S2_fS2_fjLj768ELj1ELj4ELj1ELj16ENS_18Kernel_traits_baseILj768ES2_S2_fS2_fjLj128EEEEELb0ELb1ELb0EEEvNS_9BwdParamsE,(.L_x_4960 - _ZN10layer_norm31ln_parallel_residual_bwd_kernelINS_13Kernel_traitsI13__nv_bfloat16S2_fS2_fjLj768ELj1ELj4ELj1ELj16ENS_18Kernel_traits_baseILj768ES2_S2_fS2_fjLj128EEEEELb0ELb1ELb0EEEvNS_9BwdParamsE)
        .other          _ZN10layer_norm31ln_parallel_residual_bwd_kernelINS_13Kernel_traitsI13__nv_bfloat16S2_fS2_fjLj768ELj1ELj4ELj1ELj16ENS_18Kernel_traits_baseILj768ES2_S2_fS2_fjLj128EEEEELb0ELb1ELb0EEEvNS_9BwdParamsE,@"STO_CUDA_ENTRY STV_DEFAULT"
_ZN10layer_norm31ln_parallel_residual_bwd_kernelINS_13Kernel_traitsI13__nv_bfloat16S2_fS2_fjLj768ELj1ELj4ELj1ELj16ENS_18Kernel_traits_baseILj768ES2_S2_fS2_fjLj128EEEEELb0ELb1ELb0EEEvNS_9BwdParamsE:
.text._ZN10layer_norm31ln_parallel_residual_bwd_kernelINS_13Kernel_traitsI13__nv_bfloat16S2_fS2_fjLj768ELj1ELj4ELj1ELj16ENS_18Kernel_traits_baseILj768ES2_S2_fS2_fjLj128EEEEELb0ELb1ELb0EEEvNS_9BwdParamsE:
[----:B------:R-:W-:Y:S01]  /*0000*/  LDC R1, c[0x0][0x37c] ;  /* 0x0000df00ff017b82 */ /* 0x000fe20000000800 */
[----:B------:R-:W0:Y:S01]  /*0010*/  S2R R108, SR_TID.X ;  /* 0x00000000006c7919 */ /* 0x000e220000002100 */
[----:B------:R-:W1:Y:S01]  /*0020*/  LDCU UR4, c[0x0][0x388] ;  /* 0x00007100ff0477ac */ /* 0x000e620008000800 */
[----:B------:R-:W2:Y:S01]  /*0030*/  LDCU.64 UR10, c[0x0][0x358] ;  /* 0x00006b00ff0a77ac */ /* 0x000ea20008000a00 */
[----:B------:R-:W3:Y:S01]  /*0040*/  LDCU UR5, c[0x0][0x384] ;  /* 0x00007080ff0577ac */ /* 0x000ee20008000800 */
[----:B------:R-:W4:Y:S01]  /*0050*/  LDCU UR20, c[0x0][0x388] ;  /* 0x00007100ff1477ac */ /* 0x000f220008000800 */
[----:B------:R-:W0:Y:S01]  /*0060*/  LDCU.U8 UR15, c[0x0][0x410] ;  /* 0x00008200ff0f77ac */ /* 0x000e220008000000 */
[----:B-1----:R-:W-:Y:S01]  /*0070*/  MOV R109, UR4 ;  /* 0x00000004006d7c02 */ /* 0x002fe20008000f00 */
[----:B------:R-:W1:Y:S03]  /*0080*/  LDCU UR14, c[0x0][0x400] ;  /* 0x00008000ff0e77ac */ /* 0x000e660008000800 */
        /* <DEDUP_REMOVED lines=12> */
[----:B------:R-:W2:Y:S08]  /*0150*/  @P4 LDC.64 R4, c[0x0][0x3d0] ;  /* 0x0000f400ff044b82 */ /* 0x000eb00000000a00 */
[----:B------:R-:W3:Y:S08]  /*0160*/  @P0 LDC.64 R6, c[0x0][0x3d0] ;  /* 0x0000f400ff060b82 */ /* 0x000ef00000000a00 */
[----:B------:R-:W4:Y:S01]  /*0170*/  @P1 LDC.64 R10, c[0x0][0x3d0] ;  /* 0x0000f400ff0a1b82 */ /* 0x000f220000000a00 */
[C---:B--2---:R-:W-:Y:S01]  /*0180*/  @P4 IMAD.WIDE.U32 R4, R3.reuse, 0x10, R4 ;  /* 0x0000001003044825 */ /* 0x044fe200078e0004 */
[----:B------:R-:W-:-:S04]  /*0190*/  @P4 LOP3.LUT R3, R3, 0x20, RZ, 0xfc, !PT ;  /* 0x0000002003034812 */ /* 0x000fc800078efcff */
[----:B------:R2:W5:Y:S01]  /*01a0*/  @P4 LDG.E.128 R132, desc[UR10][R4.64] ;  /* 0x0000000a04844981 */ /* 0x000562000c1e1d00 */
[C---:B---3--:R-:W-:Y:S01]  /*01b0*/  @P0 IMAD.WIDE.U32 R8, R3.reuse, 0x10, R6 ;  /* 0x0000001003080825 */ /* 0x048fe200078e0006 */
[----:B------:R-:W-:Y:S01]  /*01c0*/  @P0 IADD3 R3, PT, PT, R3, 0x20, RZ ;  /* 0x0000002003030810 */ /* 0x000fe20007ffe0ff */
[----:B------:R-:W3:Y:S01]  /*01d0*/  S2UR UR4, SR_CTAID.X ;  /* 0x00000000000479c3 */ /* 0x000ee20000002500 */
[----:B------:R-:W-:Y:S02]  /*01e0*/  SHF.R.U32.HI R108, RZ, 0x5, R108 ;  /* 0x00000005ff6c7819 */ /* 0x000fe4000001166c */
[----:B------:R2:W5:Y:S01]  /*01f0*/  @P0 LDG.E.128 R64, desc[UR10][R8.64] ;  /* 0x0000000a08400981 */ /* 0x000562000c1e1d00 */
[----:B----4-:R-:W-:-:S05]  /*0200*/  @P1 IMAD.WIDE.U32 R6, R3, 0x10, R10 ;  /* 0x0000001003061825 */ /* 0x010fca00078e000a */
[----:B------:R2:W5:Y:S01]  /*0210*/  @P1 LDG.E.128 R60, desc[UR10][R6.64] ;  /* 0x0000000a063c1981 */ /* 0x000562000c1e1d00 */
[----:B---3--:R-:W-:-:S06]  /*0220*/  USHF.L.U32 UR4, UR4, 0x2, URZ ;  /* 0x0000000204047899 */ /* 0x008fcc00080006ff */
        /* <DEDUP_REMOVED lines=26> */
[----:B012---:R-:W-:Y:S06]  /*03d0*/  @P0 BRA `(.L_x_1445) ;  /* 0x0000004c003c0947 */ /* 0x007fec0003800000 */
        /* <DEDUP_REMOVED lines=39> */
.L_x_1483:
        /* <DEDUP_REMOVED lines=9> */
[----:B------:R-:W-:Y:S02]  /*06e0*/  ISETP.GE.U32.AND P3, PT, R0, 0x40, PT ;  /* 0x000000400000780c */ /* 0x000fe40003f66070 */
        /* <DEDUP_REMOVED lines=11> */
[----:B0-----:R-:W-:-:S05]  /*07a0*/  IMAD.WIDE.U32 R130, R110, 0x20, R130 ;  /* 0x000000206e827825 */ /* 0x001fca00078e0082 */
[----:B------:R-:W2:Y:S01]  /*07b0*/  LDG.E.128 R96, desc[UR10][R130.64] ;  /* 0x0000000a82607981 */ /* 0x000ea2000c1e1d00 */
[----:B-1----:R-:W-:-:S03]  /*07c0*/  IMAD.WIDE.U32 R100, R110, 0x10, R100 ;  /* 0x000000106e647825 */ /* 0x002fc600078e0064 */
[----:B------:R0:W3:Y:S04]  /*07d0*/  LDG.E.128 R104, desc[UR10][R130.64+0x10] ;  /* 0x0000100a82687981 */ /* 0x0000e8000c1e1d00 */
[----:B------:R-:W4:Y:S01]  /*07e0*/  LDG.E.128 R100, desc[UR10][R100.64] ;  /* 0x0000000a64647981 */ /* 0x000f22000c1e1d00 */
[----:B------:R-:W-:-:S04]  /*07f0*/  ISETP.NE.U32.AND P0, PT, RZ, UR12, PT ;  /* 0x0000000cff007c0c */ /* 0x000fc8000bf05070 */
[----:B------:R-:W-:-:S13]  /*0800*/  ISETP.NE.AND.EX P0, PT, RZ, UR13, PT, P0 ;  /* 0x0000000dff007c0c */ /* 0x000fda000bf05300 */
[----:B------:R-:W1:Y:S01]  /*0810*/  @P0 LDC.64 R128, c[0x0][0x438] ;  /* 0x00010e00ff800b82 */ /* 0x000e620000000a00 */
[----:B0-----:R-:W-:Y:S02]  /*0820*/  SHF.L.U32 R130, R132, 0x10, RZ ;  /* 0x0000001084827819 */ /* 0x001fe400000006ff */
[----:B------:R-:W-:Y:S01]  /*0830*/  SHF.L.U32 R138, R133, 0x10, RZ ;  /* 0x00000010858a7819 */ /* 0x000fe200000006ff */
[----:B-1----:R-:W-:-:S05]  /*0840*/  @P0 IMAD.WIDE.U32 R128, R110, 0x20, R128 ;  /* 0x000000206e800825 */ /* 0x002fca00078e0080 */
[----:B------:R-:W5:Y:S04]  /*0850*/  @P0 LDG.E.128 R8, desc[UR10][R128.64] ;  /* 0x0000000a80080981 */ /* 0x000f68000c1e1d00 */
[----:B------:R0:W5:Y:S02]  /*0860*/  @P0 LDG.E.128 R4, desc[UR10][R128.64+0x10] ;  /* 0x0000100a80040981 */ /* 0x000164000c1e1d00 */
[----:B0-----:R-:W-:Y:S02]  /*0870*/  SHF.L.U32 R129, R170, 0x10, RZ ;  /* 0x00000010aa817819 */ /* 0x001fe400000006ff */
[----:B------:R-:W-:Y:S02]  /*0880*/  SHF.L.U32 R137, R169, 0x10, RZ ;  /* 0x00000010a9897819 */ /* 0x000fe400000006ff */
[----:B------:R-:W-:-:S02]  /*0890*/  SHF.L.U32 R147, R167, 0x10, RZ ;  /* 0x00000010a7937819 */ /* 0x000fc400000006ff */
[----:B------:R-:W-:Y:S01]  /*08a0*/  IADD3 R164, PT, PT, R110, 0x20, RZ ;  /* 0x000000206ea47810 */ /* 0x000fe20007ffe0ff */
[C---:B--2---:R-:W-:Y:S01]  /*08b0*/  FADD.FTZ R96, -R162.reuse, R96 ;  /* 0x00000060a2607221 */ /* 0x044fe20000010100 */
[C-C-:B------:R-:W-:Y:S01]  /*08c0*/  FADD.FTZ R136, -R162.reuse, R97.reuse ;  /* 0x00000061a2887221 */ /* 0x140fe20000010100 */
[----:B------:R-:W-:Y:S02]  /*08d0*/  FADD.FTZ R98, -R162, R98 ;  /* 0x00000062a2627221 */ /* 0x000fe40000010100 */
[C---:B-----5:R-:W-:Y:S01]  /*08e0*/  FMUL.FTZ R3, R113.reuse, R96 ;  /* 0x0000006071037220 */ /* 0x060fe20000410000 */
[----:B----4-:R-:W-:Y:S01]  /*08f0*/  PRMT R97, R100, 0x7632, R97 ;  /* 0x0000763264617816 */ /* 0x010fe20000000061 */
[----:B------:R-:W-:Y:S01]  /*0900*/  FMUL.FTZ R128, R113, R136 ;  /* 0x0000008871807220 */ /* 0x000fe20000410000 */
[----:B------:R-:W-:Y:S02]  /*0910*/  FADD.FTZ R140, -R162, R99 ;  /* 0x00000063a28c7221 */ /* 0x000fe40000010100 */
[----:B------:R-:W-:-:S02]  /*0920*/  SHF.L.U32 R96, R97, 0x10, RZ ;  /* 0x0000001061607819 */ /* 0x000fc400000006ff */
[----:B------:R-:W-:Y:S02]  /*0930*/  PRMT R141, R102, 0x7632, R141 ;  /* 0x00007632668d7816 */ /* 0x000fe4000000008d */
[----:B------:R-:W-:Y:S01]  /*0940*/  SHF.L.U32 R99, R100, 0x10, RZ ;  /* 0x0000001064637819 */ /* 0x000fe200000006ff */
[-C--:B------:R-:W-:Y:S01]  /*0950*/  FMUL.FTZ R129, R129, R96.reuse ;  /* 0x0000006081817220 */ /* 0x080fe20000410000 */
[----:B------:R-:W-:Y:S01]  /*0960*/  FFMA.FTZ R57, R128, R96, R57 ;  /* 0x0000006080397223 */ /* 0x000fe20000010039 */
[----:B------:R-:W-:Y:S01]  /*0970*/  FADD.FTZ R33, R33, R96 ;  /* 0x0000006021217221 */ /* 0x000fe20000010000 */
[----:B------:R-:W-:Y:S01]  /*0980*/  FMUL.FTZ R131, R113, R98 ;  /* 0x0000006271837220 */ /* 0x000fe20000410000 */
[----:B------:R-:W-:Y:S02]  /*0990*/  SHF.L.U32 R96, R168, 0x10, RZ ;  /* 0x00000010a8607819 */ /* 0x000fe400000006ff */
[----:B------:R-:W-:Y:S01]  /*09a0*/  SHF.L.U32 R98, R141, 0x10, RZ ;  /* 0x000000108d627819 */ /* 0x000fe200000006ff */
[-C--:B------:R-:W-:Y:S01]  /*09b0*/  FMUL.FTZ R130, R130, R99.reuse ;  /* 0x0000006382827220 */ /* 0x080fe20000410000 */
[C---:B------:R-:W-:Y:S01]  /*09c0*/  PRMT R100, R101.reuse, 0x7632, R100 ;  /* 0x0000763265647816 */ /* 0x040fe20000000064 */
[----:B---3--:R-:W-:Y:S01]  /*09d0*/  FADD.FTZ R142, -R162, R105 ;  /* 0x00000069a28e7221 */ /* 0x008fe20000010100 */
[----:B------:R-:W-:Y:S01]  /*09e0*/  SHF.L.U32 R101, R101, 0x10, RZ ;  /* 0x0000001065657819 */ /* 0x000fe200000006ff */
[----:B------:R-:W-:Y:S01]  /*09f0*/  FMUL.FTZ R141, R96, R98 ;  /* 0x00000062608d7220 */ /* 0x000fe20000410000 */
[----:B------:R-:W-:Y:S01]  /*0a00*/  FADD.FTZ R96, RZ, R130 ;  /* 0x00000082ff607221 */ /* 0x000fe20000010000 */
[C---:B------:R-:W-:Y:S01]  /*0a10*/  FFMA.FTZ R97, R3.reuse, R130, RZ ;  /* 0x0000008203617223 */ /* 0x040fe200000100ff */
[----:B------:R-:W-:Y:S01]  /*0a20*/  FADD.FTZ R32, R32, R99 ;  /* 0x0000006320207221 */ /* 0x000fe20000010000 */
[----:B------:R-:W-:Y:S01]  /*0a30*/  FFMA.FTZ R56, R3, R99, R56 ;  /* 0x0000006303387223 */ /* 0x000fe20000010038 */
[----:B------:R-:W-:Y:S01]  /*0a40*/  SHF.L.U32 R100, R100, 0x10, RZ ;  /* 0x0000001064647819 */ /* 0x000fe200000006ff */
[C---:B------:R-:W-:Y:S01]  /*0a50*/  FMUL.FTZ R142, R113.reuse, R142 ;  /* 0x0000008e718e7220 */ /* 0x040fe20000410000 */
[----:B------:R-:W-:Y:S01]  /*0a60*/  FADD.FTZ R99, R96, R129 ;  /* 0x0000008160637221 */ /* 0x000fe20000010000 */
[----:B------:R-:W-:Y:S01]  /*0a70*/  FMUL.FTZ R138, R138, R101 ;  /* 0x000000658a8a7220 */ /* 0x000fe20000410000 */
[----:B------:R-:W-:Y:S01]  /*0a80*/  FFMA.FTZ R96, R128, R129, R97 ;  /* 0x0000008180607223 */ /* 0x000fe20000010061 */
[----:B------:R-:W-:Y:S01]  /*0a90*/  FADD.FTZ R104, -R162, R104 ;  /* 0x00000068a2687221 */ /* 0x000fe20000010100 */
[----:B------:R-:W-:Y:S01]  /*0aa0*/  FMUL.FTZ R136, R113, R140 ;  /* 0x0000008c71887220 */ /* 0x000fe20000410000 */
[----:B------:R-:W-:Y:S01]  /*0ab0*/  SHF.L.U32 R143, R102, 0x10, RZ ;  /* 0x00000010668f7819 */ /* 0x000fe200000006ff */
[----:B------:R-:W-:Y:S01]  /*0ac0*/  FADD.FTZ R29, R29, R98 ;  /* 0x000000621d1d7221 */ /* 0x000fe20000010000 */
[----:B------:R-:W-:Y:S01]  /*0ad0*/  SHF.L.U32 R140, R134, 0x10, RZ ;  /* 0x00000010868c7819 */ /* 0x000fe200000006ff */
[----:B------:R-:W-:Y:S01]  /*0ae0*/  FFMA.FTZ R53, R142, R98, R53 ;  /* 0x000000628e357223 */ /* 0x000fe20000010035 */
[----:B------:R-:W-:Y:S01]  /*0af0*/  FMUL.FTZ R137, R137, R100 ;  /* 0x0000006489897220 */ /* 0x000fe20000410000 */
[----:B------:R-:W-:Y:S01]  /*0b00*/  FADD.FTZ R98, R99, R138 ;  /* 0x0000008a63627221 */ /* 0x000fe20000010000 */
[----:B------:R-:W-:Y:S01]  /*0b10*/  FFMA.FTZ R97, R131, R138, R96 ;  /* 0x0000008a83617223 */ /* 0x000fe20000010060 */
[----:B------:R-:W-:Y:S01]  /*0b20*/  FMUL.FTZ R139, R113, R104 ;  /* 0x00000068718b7220 */ /* 0x000fe20000410000 */
[----:B------:R-:W-:Y:S01]  /*0b30*/  FMUL.FTZ R140, R140, R143 ;  /* 0x0000008f8c8c7220 */ /* 0x000fe20000410000 */
[----:B------:R-:W-:Y:S01]  /*0b40*/  FADD.FTZ R99, R98, R137 ;  /* 0x0000008962637221 */ /* 0x000fe20000010000 */
[----:B------:R-:W-:Y:S01]  /*0b50*/  FFMA.FTZ R96, R136, R137, R97 ;  /* 0x0000008988607223 */ /* 0x000fe20000010061 */
[----:B------:R-:W-:Y:S01]  /*0b60*/  PRMT R102, R103, 0x7632, R102 ;  /* 0x0000763267667816 */ /* 0x000fe20000000066 */
        /* <DEDUP_REMOVED lines=8> */
[----:B------:R-:W-:Y:S01]  /*0bf0*/  FADD.FTZ R144, -R162, R107 ;  /* 0x0000006ba2907221 */ /* 0x000fe20000010100 */
        /* <DEDUP_REMOVED lines=17> */
[----:B------:R-:W-:-:S07]  /*0d10*/  FFMA.FTZ R166, R144, R147, R96 ;  /* 0x0000009390a67223 */ /* 0x000fce0000010060 */
.L_x_1447:
[----:B------:R-:W-:Y:S05]  /*0d20*/  BSYNC.RECONVERGENT B0 ;  /* 0x0000000000007941 */ /* 0x000fea0003800200 */
.L_x_1446:
[----:B------:R-:W-:Y:S04]  /*0d30*/  BSSY.RECONVERGENT B0, `(.L_x_1448) ;  /* 0x000005c000007945 */ /* 0x000fe80003800200 */
[----:B------:R-:W-:Y:S05]  /*0d40*/  @!P3 BRA `(.L_x_1449) ;  /* 0x000000040068b947 */ /* 0x000fea0003800000 */
        /* <DEDUP_REMOVED lines=11> */
[----:B------:R-:W-:Y:S02]  /*0e00*/  SHF.L.U32 R152, R65, 0x10, RZ ;  /* 0x0000001041987819 */ /* 0x000fe400000006ff */
        /* <DEDUP_REMOVED lines=9> */
[C---:B------:R-:W-:Y:S01]  /*0ea0*/  FADD.FTZ R146, -R162.reuse, R97 ;  /* 0x00000061a2927221 */ /* 0x040fe20000010100 */
[C---:B------:R-:W-:Y:S01]  /*0eb0*/  FADD.FTZ R154, -R162.reuse, R99 ;  /* 0x00000063a29a7221 */ /* 0x040fe20000010100 */
[C---:B------:R-:W-:Y:S01]  /*0ec0*/  FADD.FTZ R98, -R162.reuse, R98 ;  /* 0x00000062a2627221 */ /* 0x040fe20000010100 */
[C---:B-----5:R-:W-:Y:S01]  /*0ed0*/  FMUL.FTZ R149, R113.reuse, R96 ;  /* 0x0000006071957220 */ /* 0x060fe20000410000 */
[----:B---3--:R-:W-:Y:S01]  /*0ee0*/  FADD.FTZ R104, -R162, R104 ;  /* 0x00000068a2687221 */ /* 0x008fe20000010100 */
[C---:B----4-:R-:W-:Y:S02]  /*0ef0*/  PRMT R97, R100.reuse, 0x7632, R97 ;  /* 0x0000763264617816 */ /* 0x050fe40000000061 */
[----:B------:R-:W-:Y:S01]  /*0f00*/  SHF.L.U32 R99, R100, 0x10, RZ ;  /* 0x0000001064637819 */ /* 0x000fe200000006ff */
[----:B------:R-:W-:Y:S01]  /*0f10*/  FMUL.FTZ R146, R113, R146 ;  /* 0x0000009271927220 */ /* 0x000fe20000410000 */
[----:B------:R-:W-:-:S02]  /*0f20*/  PRMT R156, R102, 0x7632, R156 ;  /* 0x00007632669c7816 */ /* 0x000fc4000000009c */
[----:B------:R-:W-:Y:S01]  /*0f30*/  SHF.L.U32 R159, R102, 0x10, RZ ;  /* 0x00000010669f7819 */ /* 0x000fe200000006ff */
[----:B------:R-:W-:Y:S01]  /*0f40*/  FADD.FTZ R102, -R162, R105 ;  /* 0x00000069a2667221 */ /* 0x000fe20000010100 */
[----:B------:R-:W-:Y:S01]  /*0f50*/  SHF.L.U32 R96, R97, 0x10, RZ ;  /* 0x0000001061607819 */ /* 0x000fe200000006ff */
[-C--:B------:R-:W-:Y:S01]  /*0f60*/  FMUL.FTZ R148, R148, R99.reuse ;  /* 0x0000006394947220 */ /* 0x080fe20000410000 */
[----:B------:R-:W-:Y:S01]  /*0f70*/  FMUL.FTZ R150, R113, R154 ;  /* 0x0000009a71967220 */ /* 0x000fe20000410000 */
[----:B------:R-:W-:Y:S01]  /*0f80*/  FADD.FTZ R24, R24, R99 ;  /* 0x0000006318187221 */ /* 0x000fe20000010000 */
[----:B------:R-:W-:Y:S01]  /*0f90*/  FFMA.FTZ R48, R149, R99, R48 ;  /* 0x0000006395307223 */ /* 0x000fe20000010030 */
[C---:B------:R-:W-:Y:S01]  /*0fa0*/  FMUL.FTZ R153, R113.reuse, R98 ;  /* 0x0000006271997220 */ /* 0x040fe20000410000 */
[----:B------:R-:W-:Y:S01]  /*0fb0*/  SHF.L.U32 R154, R66, 0x10, RZ ;  /* 0x00000010429a7819 */ /* 0x000fe200000006ff */
[----:B------:R-:W-:Y:S01]  /*0fc0*/  FMUL.FTZ R157, R113, R104 ;  /* 0x00000068719d7220 */ /* 0x000fe20000410000 */
[----:B------:R-:W-:Y:S01]  /*0fd0*/  SHF.L.U32 R98, R172, 0x10, RZ ;  /* 0x00000010ac627819 */ /* 0x000fe200000006ff */
[-C--:B------:R-:W-:Y:S01]  /*0fe0*/  FMUL.FTZ R151, R151, R96.reuse ;  /* 0x0000006097977220 */ /* 0x080fe20000410000 */
[----:B------:R-:W-:Y:S01]  /*0ff0*/  SHF.L.U32 R99, R156, 0x10, RZ ;  /* 0x000000109c637819 */ /* 0x000fe200000006ff */
[----:B------:R-:W-:Y:S01]  /*1000*/  FFMA.FTZ R49, R146, R96, R49 ;  /* 0x0000006092317223 */ /* 0x000fe20000010031 */
[----:B------:R-:W-:Y:S01]  /*1010*/  PRMT R100, R101, 0x7632, R100 ;  /* 0x0000763265647816 */ /* 0x000fe20000000064 */
[----:B------:R-:W-:Y:S01]  /*1020*/  FADD.FTZ R25, R25, R96 ;  /* 0x0000006019197221 */ /* 0x000fe20000010000 */
[----:B------:R-:W-:Y:S01]  /*1030*/  FMUL.FTZ R156, R113, R102 ;  /* 0x00000066719c7220 */ /* 0x000fe20000410000 */
[----:B------:R-:W-:Y:S01]  /*1040*/  SHF.L.U32 R101, R101, 0x10, RZ ;  /* 0x0000001065657819 */ /* 0x000fe200000006ff */
[----:B------:R-:W-:Y:S01]  /*1050*/  FADD.FTZ R96, R165, R148 ;  /* 0x00000094a5607221 */ /* 0x000fe20000010000 */
[----:B------:R-:W-:Y:S01]  /*1060*/  FFMA.FTZ R97, R149, R148, R166 ;  /* 0x0000009495617223 */ /* 0x000fe200000100a6 */
[-C--:B------:R-:W-:Y:S01]  /*1070*/  FMUL.FTZ R154, R154, R159.reuse ;  /* 0x0000009f9a9a7220 */ /* 0x080fe20000410000 */
[----:B------:R-:W-:Y:S01]  /*1080*/  FADD.FTZ R20, R20, R159 ;  /* 0x0000009f14147221 */ /* 0x000fe20000010000 */
[----:B------:R-:W-:Y:S01]  /*1090*/  FFMA.FTZ R44, R157, R159, R44 ;  /* 0x0000009f9d2c7223 */ /* 0x000fe2000001002c */
[-C--:B------:R-:W-:Y:S01]  /*10a0*/  FMUL.FTZ R159, R98, R99.reuse ;  /* 0x00000063629f7220 */ /* 0x080fe20000410000 */
[----:B------:R-:W-:Y:S01]  /*10b0*/  FADD.FTZ R21, R21, R99 ;  /* 0x0000006315157221 */ /* 0x000fe20000010000 */
[----:B------:R-:W-:Y:S01]  /*10c0*/  FFMA.FTZ R45, R156, R99, R45 ;  /* 0x000000639c2d7223 */ /* 0x000fe2000001002d */
[----:B------:R-:W-:Y:S01]  /*10d0*/  SHF.L.U32 R100, R100, 0x10, RZ ;  /* 0x0000001064647819 */ /* 0x000fe200000006ff */
[----:B------:R-:W-:Y:S01]  /*10e0*/  FADD.FTZ R99, R96, R151 ;  /* 0x0000009760637221 */ /* 0x000fe20000010000 */
[----:B------:R-:W-:Y:S01]  /*10f0*/  FMUL.FTZ R152, R152, R101 ;  /* 0x0000006598987220 */ /* 0x000fe20000410000 */
[----:B------:R-:W-:-:S02]  /*1100*/  FFMA.FTZ R96, R146, R151, R97 ;  /* 0x0000009792607223 */ /* 0x000fc40000010061 */
[----:B------:R-:W-:Y:S01]  /*1110*/  FMUL.FTZ R155, R155, R100 ;  /* 0x000000649b9b7220 */ /* 0x000fe20000410000 */
[----:B------:R-:W-:Y:S01]  /*1120*/  FADD.FTZ R98, R99, R152 ;  /* 0x0000009863627221 */ /* 0x000fe20000010000 */
[----:B------:R-:W-:Y:S01]  /*1130*/  FFMA.FTZ R97, R153, R152, R96 ;  /* 0x0000009899617223 */ /* 0x000fe20000010060 */
[C---:B------:R-:W-:Y:S02]  /*1140*/  PRMT R160, R103.reuse, 0x7632, R160 ;  /* 0x0000763267a07816 */ /* 0x040fe400000000a0 */
[----:B------:R-:W-:Y:S01]  /*1150*/  FADD.FTZ R99, R98, R155 ;  /* 0x0000009b62637221 */ /* 0x000fe20000010000 */
[----:B------:R-:W-:Y:S01]  /*1160*/  FFMA.FTZ R96, R150, R155, R97 ;  /* 0x0000009b96607223 */ /* 0x000fe20000010061 */
[----:B------:R-:W-:Y:S01]  /*1170*/  SHF.L.U32 R103, R103, 0x10, RZ ;  /* 0x0000001067677819 */ /* 0x000fe200000006ff */
[----:B------:R-:W-:Y:S01]  /*1180*/  FADD.FTZ R106, -R162, R106 ;  /* 0x0000006aa26a7221 */ /* 0x000fe20000010100 */
[----:B------:R-:W-:Y:S01]  /*1190*/  FADD.FTZ R98, R99, R154 ;  /* 0x0000009a63627221 */ /* 0x000fe20000010000 */
[----:B------:R-:W-:Y:S01]  /*11a0*/  FFMA.FTZ R97, R157, R154, R96 ;  /* 0x0000009a9d617223 */ /* 0x000fe20000010060 */
[----:B------:R-:W-:Y:S01]  /*11b0*/  FFMA.FTZ R51, R150, R100, R51 ;  /* 0x0000006496337223 */ /* 0x000fe20000010033 */
[----:B------:R-:W-:Y:S01]  /*11c0*/  FADD.FTZ R27, R27, R100 ;  /* 0x000000641b1b7221 */ /* 0x000fe20000010000 */
        /* <DEDUP_REMOVED lines=18> */
.L_x_1449:
[----:B------:R-:W-:Y:S05]  /*12f0*/  BSYNC.RECONVERGENT B0 ;  /* 0x0000000000007941 */ /* 0x000fea0003800200 */
.L_x_1448:
        /* <DEDUP_REMOVED lines=17> */
[----:B------:R0:W5:Y:S01]  /*1410*/  @P0 LDG.E.128 R80, desc[UR10][R114.64+0x10] ;  /* 0x0000100a72500981 */ /* 0x000162000c1e1d00 */
[----:B------:R-:W-:Y:S02]  /*1420*/  SHF.L.U32 R125, R176, 0x10, RZ ;  /* 0x00000010b07d7819 */ /* 0x000fe400000006ff */
[----:B------:R-:W-:Y:S02]  /*1430*/  SHF.L.U32 R121, R177, 0x10, RZ ;  /* 0x00000010b1797819 */ /* 0x000fe400000006ff */
[----:B------:R-:W-:Y:S02]  /*1440*/  SHF.L.U32 R111, R175, 0x10, RZ ;  /* 0x00000010af6f7819 */ /* 0x000fe400000006ff */
[----:B0-----:R-:W-:Y:S01]  /*1450*/  SHF.L.U32 R114, R63, 0x10, RZ ;  /* 0x000000103f727819 */ /* 0x001fe200000006ff */
[C---:B--2---:R-:W-:Y:S01]  /*1460*/  FADD.FTZ R96, -R162.reuse, R96 ;  /* 0x00000060a2607221 */ /* 0x044fe20000010100 */
[C---:B------:R-:W-:Y:S01]  /*1470*/  FADD.FTZ R112, -R162.reuse, R97 ;  /* 0x00000061a2707221 */ /* 0x040fe20000010100 */
[C---:B------:R-:W-:Y:S01]  /*1480*/  FADD.FTZ R120, -R162.reuse, R99 ;  /* 0x00000063a2787221 */ /* 0x040fe20000010100 */
[C---:B------:R-:W-:Y:S01]  /*1490*/  FADD.FTZ R98, -R162.reuse, R98 ;  /* 0x00000062a2627221 */ /* 0x040fe20000010100 */
[C---:B-----5:R-:W-:Y:S01]  /*14a0*/  FMUL.FTZ R115, R113.reuse, R96 ;  /* 0x0000006071737220 */ /* 0x060fe20000410000 */
[C---:B------:R-:W-:Y:S01]  /*14b0*/  FMUL.FTZ R116, R113.reuse, R112 ;  /* 0x0000007071747220 */ /* 0x040fe20000410000 */
[C---:B---3--:R-:W-:Y:S01]  /*14c0*/  FADD.FTZ R124, -R162.reuse, R100 ;  /* 0x00000064a27c7221 */ /* 0x048fe20000010100 */
[C---:B------:R-:W-:Y:S01]  /*14d0*/  FADD.FTZ R126, -R162.reuse, R101 ;  /* 0x00000065a27e7221 */ /* 0x040fe20000010100 */
[----:B------:R-:W-:Y:S01]  /*14e0*/  FADD.FTZ R102, -R162, R102 ;  /* 0x00000066a2667221 */ /* 0x000fe20000010100 */
[----:B----4-:R-:W-:Y:S01]  /*14f0*/  PRMT R97, R104, 0x7632, R97 ;  /* 0x0000763268617816 */ /* 0x010fe20000000061 */
[----:B------:R-:W-:Y:S01]  /*1500*/  FADD.FTZ R162, -R162, R103 ;  /* 0x00000067a2a27221 */ /* 0x000fe20000010100 */
[----:B------:R-:W-:Y:S01]  /*1510*/  SHF.L.U32 R99, R104, 0x10, RZ ;  /* 0x0000001068637819 */ /* 0x000fe200000006ff */
[----:B------:R-:W-:Y:S01]  /*1520*/  FMUL.FTZ R123, R113, R124 ;  /* 0x0000007c717b7220 */ /* 0x000fe20000410000 */
[----:B------:R-:W-:Y:S01]  /*1530*/  SHF.L.U32 R96, R97, 0x10, RZ ;  /* 0x0000001061607819 */ /* 0x000fe200000006ff */
[----:B------:R-:W-:Y:S01]  /*1540*/  FMUL.FTZ R119, R113, R98 ;  /* 0x0000006271777220 */ /* 0x000fe20000410000 */
[----:B------:R-:W-:Y:S01]  /*1550*/  SHF.L.U32 R103, R106, 0x10, RZ ;  /* 0x000000106a677819 */ /* 0x000fe200000006ff */
[----:B------:R-:W-:Y:S01]  /*1560*/  FMUL.FTZ R118, R118, R99 ;  /* 0x0000006376767220 */ /* 0x000fe20000410000 */
[----:B------:R-:W-:Y:S01]  /*1570*/  PRMT R100, R105, 0x7632, R100 ;  /* 0x0000763269647816 */ /* 0x000fe20000000064 */
[-C--:B------:R-:W-:Y:S01]  /*1580*/  FMUL.FTZ R117, R117, R96.reuse ;  /* 0x0000006075757220 */ /* 0x080fe20000410000 */
[----:B------:R-:W-:Y:S01]  /*1590*/  FFMA.FTZ R41, R116, R96, R41 ;  /* 0x0000006074297223 */ /* 0x000fe20000010029 */
[----:B------:R-:W-:Y:S01]  /*15a0*/  FADD.FTZ R17, R17, R96 ;  /* 0x0000006011117221 */ /* 0x000fe20000010000 */
[----:B------:R-:W-:Y:S01]  /*15b0*/  SHF.L.U32 R96, R62, 0x10, RZ ;  /* 0x000000103e607819 */ /* 0x000fe200000006ff */
[----:B------:R-:W-:Y:S01]  /*15c0*/  FFMA.FTZ R97, R115, R118, R166 ;  /* 0x0000007673617223 */ /* 0x000fe200000100a6 */
[----:B------:R-:W-:Y:S01]  /*15d0*/  PRMT R101, R106, 0x7632, R101 ;  /* 0x000076326a657816 */ /* 0x000fe20000000065 */
[----:B------:R-:W-:Y:S01]  /*15e0*/  FADD.FTZ R16, R16, R99 ;  /* 0x0000006310107221 */ /* 0x000fe20000010000 */
[----:B------:R-:W-:Y:S01]  /*15f0*/  SHF.L.U32 R105, R105, 0x10, RZ ;  /* 0x0000001069697819 */ /* 0x000fe200000006ff */
[----:B------:R-:W-:Y:S01]  /*1600*/  FMUL.FTZ R124, R96, R103 ;  /* 0x00000067607c7220 */ /* 0x000fe20000410000 */
[----:B------:R-:W-:Y:S01]  /*1610*/  FADD.FTZ R96, R165, R118 ;  /* 0x00000076a5607221 */ /* 0x000fe20000010000 */
[----:B------:R-:W-:Y:S01]  /*1620*/  FFMA.FTZ R40, R115, R99, R40 ;  /* 0x0000006373287223 */ /* 0x000fe20000010028 */
[----:B------:R-:W-:Y:S01]  /*1630*/  SHF.L.U32 R98, R101, 0x10, RZ ;  /* 0x0000001065627819 */ /* 0x000fe200000006ff */
[----:B------:R-:W-:Y:S01]  /*1640*/  FMUL.FTZ R126, R113, R126 ;  /* 0x0000007e717e7220 */ /* 0x000fe20000410000 */
[----:B------:R-:W-:Y:S01]  /*1650*/  SHF.L.U32 R100, R100, 0x10, RZ ;  /* 0x0000001064647819 */ /* 0x000fe200000006ff */
[----:B------:R-:W-:Y:S01]  /*1660*/  FADD.FTZ R99, R96, R117 ;  /* 0x0000007560637221 */ /* 0x000fe20000010000 */
[----:B------:R-:W-:Y:S01]  /*1670*/  FMUL.FTZ R122, R122, R105 ;  /* 0x000000697a7a7220 */ /* 0x000fe20000410000 */
[----:B------:R-:W-:Y:S01]  /*1680*/  FFMA.FTZ R96, R116, R117, R97 ;  /* 0x0000007574607223 */ /* 0x000fe20000010061 */
[-C--:B------:R-:W-:Y:S01]  /*1690*/  FMUL.FTZ R125, R125, R98.reuse ;  /* 0x000000627d7d7220 */ /* 0x080fe20000410000 */
[----:B------:R-:W-:Y:S01]  /*16a0*/  FFMA.FTZ R37, R126, R98, R37 ;  /* 0x000000627e257223 */ /* 0x000fe20000010025 */
[----:B------:R-:W-:Y:S01]  /*16b0*/  FADD.FTZ R13, R13, R98 ;  /* 0x000000620d0d7221 */ /* 0x000fe20000010000 */
[----:B------:R-:W-:Y:S01]  /*16c0*/  FMUL.FTZ R120, R113, R120 ;  /* 0x0000007871787220 */ /* 0x000fe20000410000 */
[----:B------:R-:W-:Y:S01]  /*16d0*/  FMUL.FTZ R121, R121, R100 ;  /* 0x0000006479797220 */ /* 0x000fe20000410000 */
[----:B------:R-:W-:Y:S01]  /*16e0*/  FADD.FTZ R98, R99, R122 ;  /* 0x0000007a63627221 */ /* 0x000fe20000010000 */
[----:B------:R-:W-:Y:S01]  /*16f0*/  FFMA.FTZ R97, R119, R122, R96 ;  /* 0x0000007a77617223 */ /* 0x000fe20000010060 */
[----:B------:R-:W-:Y:S01]  /*1700*/  PRMT R104, R107, 0x7632, R104 ;  /* 0x000076326b687816 */ /* 0x000fe20000000068 */
[----:B------:R-:W-:Y:S01]  /*1710*/  FMUL.FTZ R127, R113, R102 ;  /* 0x00000066717f7220 */ /* 0x000fe20000410000 */
[----:B------:R-:W-:Y:S01]  /*1720*/  FADD.FTZ R99, R98, R121 ;  /* 0x0000007962637221 */ /* 0x000fe20000010000 */
        /* <DEDUP_REMOVED lines=9> */
[----:B------:R-:W-:Y:S01]  /*17c0*/  FADD.FTZ R18, R18, R105 ;  /* 0x0000006912127221 */ /* 0x000fe20000010000 */
[----:B------:R-:W-:Y:S01]  /*17d0*/  FMUL.FTZ R111, R111, R104 ;  /* 0x000000686f6f7220 */ /* 0x000fe20000410000 */
        /* <DEDUP_REMOVED lines=9> */
[----:B------:R-:W-:Y:S01]  /*1870*/  FFMA.FTZ R39, R112, R104, R39 ;  /* 0x0000006870277223 */ /* 0x000fe20000010027 */
[----:B------:R-:W-:Y:S01]  /*1880*/  FADD.FTZ R15, R15, R104 ;  /* 0x000000680f0f7221 */ /* 0x000fe20000010000 */
[----:B------:R-:W-:Y:S01]  /*1890*/  FADD.FTZ R165, R98, R111 ;  /* 0x0000006f62a57221 */ /* 0x000fe20000010000 */
[----:B------:R-:W-:-:S07]  /*18a0*/  FFMA.FTZ R166, R112, R111, R96 ;  /* 0x0000006f70a67223 */ /* 0x000fce0000010060 */
.L_x_1451:
[----:B------:R-:W-:Y:S05]  /*18b0*/  BSYNC.RECONVERGENT B0 ;  /* 0x0000000000007941 */ /* 0x000fea0003800200 */
.L_x_1450:
        /* <DEDUP_REMOVED lines=23> */
.L_x_1495:
        /* <DEDUP_REMOVED lines=47> */
.L_x_1457:
        /* <DEDUP_REMOVED lines=12> */
[----:B0-----:R-:W-:Y:S01]  /*1de0*/  FADD.FTZ R102, R140, -R97 ;  /* 0x800000618c667221 */ /* 0x001fe20000010000 */
        /* <DEDUP_REMOVED lines=20> */
.L_x_1456:
        /* <DEDUP_REMOVED lines=32> */
.L_x_1459:
        /* <DEDUP_REMOVED lines=33> */
.L_x_1455:
        /* <DEDUP_REMOVED lines=17> */
[----:B------:R-:W-:Y:S01]  /*2450*/  FFMA.FTZ R162, R144, R100, R101 ;  /* 0x0000006490a27223 */ /* 0x000fe20000010065 */
[----:B------:R-:W-:Y:S01]  /*2460*/  FADD.FTZ R102, R137, -R102 ;  /* 0x8000006689667221 */ /* 0x000fe20000010000 */
[----:B------:R-:W-:Y:S01]  /*2470*/  FADD.FTZ R96, R130, -R97 ;  /* 0x8000006182607221 */ /* 0x000fe20000010000 */
[----:B------:R-:W-:Y:S01]  /*2480*/  FADD.FTZ R103, R140, -R103 ;  /* 0x800000678c677221 */ /* 0x000fe20000010000 */
[----:B------:R-:W-:Y:S01]  /*2490*/  FADD.FTZ R104, R141, -R104 ;  /* 0x800000688d687221 */ /* 0x000fe20000010000 */
[----:B-----5:R-:W-:Y:S01]  /*24a0*/  FFMA.FTZ R97, R113, R98, R9 ;  /* 0x0000006271617223 */ /* 0x020fe20000010009 */
[----:B------:R-:W-:Y:S01]  /*24b0*/  FADD.FTZ R105, R143, -R106 ;  /* 0x8000006a8f697221 */ /* 0x000fe20000010000 */
[----:B------:R-:W-:Y:S01]  /*24c0*/  FFMA.FTZ R98, R113, R99, R10 ;  /* 0x0000006371627223 */ /* 0x000fe2000001000a */
        /* <DEDUP_REMOVED lines=12> */
.L_x_1461:
        /* <DEDUP_REMOVED lines=33> */
.L_x_1460:
        /* <DEDUP_REMOVED lines=32> */
.L_x_1462:
        /* <DEDUP_REMOVED lines=32> */
.L_x_1458:
[----:B------:R-:W-:Y:S01]  /*2ba0*/  ISETP.NE.U32.AND P0, PT, RZ, UR4, PT ;  /* 0x00000004ff007c0c */ /* 0x000fe2000bf05070 */
[----:B------:R-:W1:Y:S01]  /*2bb0*/  LDC.64 R104, c[0x0][0x468] ;  /* 0x00011a00ff687b82 */ /* 0x000e620000000a00 */
[----:B------:R-:W-:Y:S02]  /*2bc0*/  ISETP.NE.U32.AND P1, PT, RZ, UR6, PT ;  /* 0x00000006ff007c0c */ /* 0x000fe4000bf25070 */
[----:B------:R-:W-:Y:S02]  /*2bd0*/  ISETP.NE.AND.EX P0, PT, RZ, UR5, PT, P0 ;  /* 0x00000005ff007c0c */ /* 0x000fe4000bf05300 */
[----:B------:R-:W-:-:S11]  /*2be0*/  ISETP.NE.AND.EX P1, PT, RZ, UR7, PT, P1 ;  /* 0x00000007ff007c0c */ /* 0x000fd6000bf25310 */
[----:B0-----:R-:W0:Y:S08]  /*2bf0*/  @P0 LDC.64 R102, c[0x0][0x478] ;  /* 0x00011e00ff660b82 */ /* 0x001e300000000a00 */
[----:B------:R-:W2:Y:S01]  /*2c00*/  @P1 LDC.64 R106, c[0x0][0x470] ;  /* 0x00011c00ff6a1b82 */ /* 0x000ea20000000a00 */
[----:B-1----:R-:W-:-:S04]  /*2c10*/  IMAD.WIDE.U32 R104, R110, 0x10, R104 ;  /* 0x000000106e687825 */ /* 0x002fc800078e0068 */
[----:B0-----:R-:W-:-:S05]  /*2c20*/  @P0 IMAD.WIDE.U32 R102, R110, 0x20, R102 ;  /* 0x000000206e660825 */ /* 0x001fca00078e0066 */
[----:B------:R1:W-:Y:S01]  /*2c30*/  @P0 STG.E.128 desc[UR10][R102.64], R92 ;  /* 0x0000005c66000986 */ /* 0x0003e2000c101d0a */
[----:B--2---:R-:W-:-:S03]  /*2c40*/  @P1 IMAD.WIDE.U32 R106, R110, 0x10, R106 ;  /* 0x000000106e6a1825 */ /* 0x004fc600078e006a */
[----:B------:R1:W-:Y:S01]  /*2c50*/  @P0 STG.E.128 desc[UR10][R102.64+0x10], R88 ;  /* 0x0000105866000986 */ /* 0x0003e2000c101d0a */
[----:B------:R-:W-:-:S03]  /*2c60*/  IADD3 R110, PT, PT, R110, 0x20, RZ ;  /* 0x000000206e6e7810 */ /* 0x000fc60007ffe0ff */
[----:B------:R1:W-:Y:S04]  /*2c70*/  STG.E.128 desc[UR10][R104.64], R96 ;  /* 0x0000006068007986 */ /* 0x0003e8000c101d0a */
[----:B------:R1:W-:Y:S02]  /*2c80*/  @P1 STG.E.128 desc[UR10][R106.64], R84 ;  /* 0x000000546a001986 */ /* 0x0003e4000c101d0a */
.L_x_1454:
[----:B------:R-:W-:Y:S05]  /*2c90*/  BSYNC.RECONVERGENT B0 ;  /* 0x0000000000007941 */ /* 0x000fea0003800200 */
.L_x_1453:
        /* <DEDUP_REMOVED lines=46> */
.L_x_1467:
        /* <DEDUP_REMOVED lines=29> */
.L_x_1466:
[----:B-1----:R-:W1:Y:S02]  /*3150*/  LDC.64 R96, c[0x0][0x470] ;  /* 0x00011c00ff607b82 */ /* 0x002e640000000a00 */
        /* <DEDUP_REMOVED lines=36> */
.L_x_1469:
        /* <DEDUP_REMOVED lines=29> */
.L_x_1465:
        /* <DEDUP_REMOVED lines=41> */
.L_x_1471:
        /* <DEDUP_REMOVED lines=29> */
.L_x_1470:
        /* <DEDUP_REMOVED lines=37> */
.L_x_1472:
        /* <DEDUP_REMOVED lines=28> */
.L_x_1468:
[----:B0-----:R-:W0:Y:S08]  /*3de0*/  @P0 LDC.64 R102, c[0x0][0x478] ;  /* 0x00011e00ff660b82 */ /* 0x001e300000000a00 */
[----:B------:R-:W1:Y:S08]  /*3df0*/  LDC.64 R104, c[0x0][0x468] ;  /* 0x00011a00ff687b82 */ /* 0x000e700000000a00 */
[----:B------:R-:W2:Y:S01]  /*3e00*/  @P1 LDC.64 R106, c[0x0][0x470] ;  /* 0x00011c00ff6a1b82 */ /* 0x000ea20000000a00 */
[----:B0-----:R-:W-:-:S05]  /*3e10*/  @P0 IMAD.WIDE.U32 R102, R110, 0x20, R102 ;  /* 0x000000206e660825 */ /* 0x001fca00078e0066 */
[----:B------:R3:W-:Y:S01]  /*3e20*/  @P0 STG.E.128 desc[UR10][R102.64], R92 ;  /* 0x0000005c66000986 */ /* 0x0007e2000c101d0a */
[----:B-1----:R-:W-:-:S03]  /*3e30*/  IMAD.WIDE.U32 R104, R110, 0x10, R104 ;  /* 0x000000106e687825 */ /* 0x002fc600078e0068 */
[----:B------:R3:W-:Y:S04]  /*3e40*/  @P0 STG.E.128 desc[UR10][R102.64+0x10], R88 ;  /* 0x0000105866000986 */ /* 0x0007e8000c101d0a */
[----:B------:R3:W-:Y:S01]  /*3e50*/  STG.E.128 desc[UR10][R104.64], R96 ;  /* 0x0000006068007986 */ /* 0x0007e2000c101d0a */
[C---:B--2---:R-:W-:Y:S01]  /*3e60*/  @P1 IMAD.WIDE.U32 R106, R110.reuse, 0x10, R106 ;  /* 0x000000106e6a1825 */ /* 0x044fe200078e006a */
[----:B------:R-:W-:-:S04]  /*3e70*/  IADD3 R110, PT, PT, R110, 0x20, RZ ;  /* 0x000000206e6e7810 */ /* 0x000fc80007ffe0ff */
[----:B------:R3:W-:Y:S03]  /*3e80*/  @P1 STG.E.128 desc[UR10][R106.64], R84 ;  /* 0x000000546a001986 */ /* 0x0007e6000c101d0a */
.L_x_1464:
[----:B------:R-:W-:Y:S05]  /*3e90*/  BSYNC.RECONVERGENT B0 ;  /* 0x0000000000007941 */ /* 0x000fea0003800200 */
.L_x_1463:
        /* <DEDUP_REMOVED lines=46> */
.L_x_1477:
        /* <DEDUP_REMOVED lines=29> */
.L_x_1476:
        /* <DEDUP_REMOVED lines=37> */
.L_x_1479:
        /* <DEDUP_REMOVED lines=29> */
.L_x_1475:
        /* <DEDUP_REMOVED lines=41> */
.L_x_1481:
        /* <DEDUP_REMOVED lines=29> */
.L_x_1480:
        /* <DEDUP_REMOVED lines=37> */
.L_x_1482:
        /* <DEDUP_REMOVED lines=28> */
.L_x_1478:
[----:B------:R-:W1:Y:S08]  /*4fe0*/  @P0 LDC.64 R100, c[0x0][0x478] ;  /* 0x00011e00ff640b82 */ /* 0x000e700000000a00 */
[----:B0-----:R-:W0:Y:S08]  /*4ff0*/  LDC.64 R102, c[0x0][0x468] ;  /* 0x00011a00ff667b82 */ /* 0x001e300000000a00 */
[----:B------:R-:W2:Y:S01]  /*5000*/  @P1 LDC.64 R104, c[0x0][0x470] ;  /* 0x00011c00ff681b82 */ /* 0x000ea20000000a00 */
[----:B-1----:R-:W-:-:S05]  /*5010*/  @P0 IMAD.WIDE.U32 R100, R110, 0x20, R100 ;  /* 0x000000206e640825 */ /* 0x002fca00078e0064 */
[----:B------:R4:W-:Y:S01]  /*5020*/  @P0 STG.E.128 desc[UR10][R100.64], R92 ;  /* 0x0000005c64000986 */ /* 0x0009e2000c101d0a */
[----:B0-----:R-:W-:-:S03]  /*5030*/  IMAD.WIDE.U32 R102, R110, 0x10, R102 ;  /* 0x000000106e667825 */ /* 0x001fc600078e0066 */
[----:B------:R4:W-:Y:S04]  /*5040*/  @P0 STG.E.128 desc[UR10][R100.64+0x10], R88 ;  /* 0x0000105864000986 */ /* 0x0009e8000c101d0a */
[----:B------:R4:W-:Y:S01]  /*5050*/  STG.E.128 desc[UR10][R102.64], R96 ;  /* 0x0000006066007986 */ /* 0x0009e2000c101d0a */
[----:B--2---:R-:W-:-:S05]  /*5060*/  @P1 IMAD.WIDE.U32 R104, R110, 0x10, R104 ;  /* 0x000000106e681825 */ /* 0x004fca00078e0068 */
[----:B------:R4:W-:Y:S02]  /*5070*/  @P1 STG.E.128 desc[UR10][R104.64], R84 ;  /* 0x0000005468001986 */ /* 0x0009e4000c101d0a */
.L_x_1474:
[----:B------:R-:W-:Y:S05]  /*5080*/  BSYNC.RECONVERGENT B0 ;  /* 0x0000000000007941 */ /* 0x000fea0003800200 */
.L_x_1473:
[----:B-1-34-:R-:W1:Y:S02]  /*5090*/  LDC.64 R96, c[0x0][0x380] ;  /* 0x0000e000ff607b82 */ /* 0x01ae640000000a00 */
[----:B-1----:R-:W-:-:S04]  /*50a0*/  LEA R108, R96, R108, 0x2 ;  /* 0x0000006c606c7211 */ /* 0x002fc800078e10ff */
[----:B------:R-:W-:-:S13]  /*50b0*/  ISETP.GE.AND P0, PT, R108, R97, PT ;  /* 0x000000616c00720c */ /* 0x000fda0003f06270 */
[----:B------:R-:W-:Y:S05]  /*50c0*/  @!P0 BRA `(.L_x_1483) ;  /* 0xffffffb400608947 */ /* 0x000fea000383ffff */
.L_x_1445:
[----:B-----5:R-:W1:Y:S01]  /*50d0*/  S2R R60, SR_TID.X ;  /* 0x00000000003c7919 */ /* 0x020e620000002100 */
[----:B------:R-:W-:Y:S01]  /*50e0*/  MOV R2, 0x400 ;  /* 0x0000040000027802 */ /* 0x000fe20000000f00 */
[----:B------:R-:W-:Y:S05]  /*50f0*/  WARPSYNC.ALL ;  /* 0x0000000000007948 */ /* 0x000fea0003800000 */
[----:B------:R-:W2:Y:S01]  /*5100*/  S2R R3, SR_CgaCtaId ;  /* 0x0000000000037919 */ /* 0x000ea20000008800 */
[----:B------:R-:W3:Y:S01]  /*5110*/  S2UR UR4, SR_CTAID.X ;  /* 0x00000000000479c3 */ /* 0x000ee20000002500 */
[----:B------:R-:W4:Y:S01]  /*5120*/  LDCU.128 UR16, c[0x0][0x440] ;  /* 0x00008800ff1077ac */ /* 0x000f220008000c00 */
[----:B-1----:R-:W-:-:S02]  /*5130*/  SHF.R.U32.HI R0, RZ, 0x5, R60 ;  /* 0x00000005ff007819 */ /* 0x002fc4000001163c */
[----:B------:R-:W-:-:S05]  /*5140*/  LOP3.LUT R5, R60, 0x1f, RZ, 0xc0, !PT ;  /* 0x0000001f3c057812 */ /* 0x000fca00078ec0ff */
[----:B------:R-:W-:Y:S01]  /*5150*/  IMAD R0, R0, 0x60, R5 ;  /* 0x0000006000007824 */ /* 0x000fe200078e0205 */
[----:B--2---:R-:W-:Y:S01]  /*5160*/  LEA R3, R3, R2, 0x18 ;  /* 0x0000000203037211 */ /* 0x004fe200078ec0ff */
[----:B---3--:R-:W-:Y:S01]  /*5170*/  IMAD R5, R109, UR4, RZ ;  /* 0x000000046d057c24 */ /* 0x008fe2000f8e02ff */
[----:B------:R-:W-:Y:S02]  /*5180*/  LOP3.LUT R2, R60, 0x7f, RZ, 0x3c, !PT ;  /* 0x0000007f3c027812 */ /* 0x000fe400078e3cff */
[-C--:B------:R-:W-:Y:S02]  /*5190*/  LEA R0, R0, R3.reuse, 0x5 ;  /* 0x0000000300007211 */ /* 0x080fe400078e28ff */
[----:B------:R-:W-:Y:S02]  /*51a0*/  LEA R4, R60, R3, 0x2 ;  /* 0x000000033c047211 */ /* 0x000fe400078e10ff */
[----:B------:R-:W-:Y:S01]  /*51b0*/  IADD3 R109, PT, PT, R2, R109, RZ ;  /* 0x0000006d026d7210 */ /* 0x000fe20007ffe0ff */
[----:B------:R1:W-:Y:S01]  /*51c0*/  STS.128 [R0], R32 ;  /* 0x0000002000007388 */ /* 0x0003e20000000c00 */
[----:B------:R-:W-:-:S02]  /*51d0*/  IADD3 R60, P0, PT, R5, R60, RZ ;  /* 0x0000003c053c7210 */ /* 0x000fc40007f1e0ff */
        /* <DEDUP_REMOVED lines=8> */
[----:B------:R-:W-:Y:S01]  /*5260*/  STS.128 [R0+0x800], R16 ;  /* 0x0008001000007388 */ /* 0x000fe20000000c00 */
[----:B-1----:R-:W-:-:S02]  /*5270*/  IADD3.X R33, PT, PT, RZ, RZ, RZ, P0, !PT ;  /* 0x000000ffff217210 */ /* 0x002fc400007fe4ff */
[----:B------:R-:W-:Y:S01]  /*5280*/  ISETP.GE.U32.AND P0, PT, R109, 0x300, PT ;  /* 0x000003006d00780c */ /* 0x000fe20003f06070 */
[----:B------:R-:W-:Y:S01]  /*5290*/  STS.128 [R0+0x810], R12 ;  /* 0x0008100c00007388 */ /* 0x000fe20000000c00 */
[C---:B--2---:R-:W-:Y:S02]  /*52a0*/  SHF.L.U32 R31, R60.reuse, 0x2, RZ ;  /* 0x000000023c1f7819 */ /* 0x044fe400000006ff */
[----:B------:R-:W-:Y:S01]  /*52b0*/  SHF.L.U64.HI R33, R60, 0x2, R33 ;  /* 0x000000023c217819 */ /* 0x000fe20000010221 */
[----:B------:R-:W-:Y:S06]  /*52c0*/  BAR.SYNC.DEFER_BLOCKING 0x0 ;  /* 0x0000000000007b1d */ /* 0x000fec0000010000 */
[----:B------:R-:W1:Y:S04]  /*52d0*/  LDS R2, [R4] ;  /* 0x0000000004027984 */ /* 0x000e680000000800 */
[----:B------:R-:W2:Y:S04]  /*52e0*/  LDS R9, [R4+0xc00] ;  /* 0x000c000004097984 */ /* 0x000ea80000000800 */
[----:B------:R-:W3:Y:S04]  /*52f0*/  LDS R3, [R4+0x200] ;  /* 0x0002000004037984 */ /* 0x000ee80000000800 */
[----:B------:R-:W0:Y:S04]  /*5300*/  LDS R10, [R4+0xe00] ;  /* 0x000e0000040a7984 */ /* 0x000e280000000800 */
        /* <DEDUP_REMOVED lines=9> */
[----:B--2---:R-:W-:-:S03]  /*53a0*/  FADD.FTZ R2, R2, R9 ;  /* 0x0000000902027221 */ /* 0x004fc60000010000 */
[----:B------:R-:W2:Y:S01]  /*53b0*/  LDS R15, [R4+0x1800] ;  /* 0x00180000040f7984 */ /* 0x000ea20000000800 */
[----:B---3--:R-:W-:-:S03]  /*53c0*/  FADD.FTZ R3, RZ, R3 ;  /* 0x00000003ff037221 */ /* 0x008fc60000010000 */
[----:B------:R-:W3:Y:S01]  /*53d0*/  LDS R14, [R4+0x1a00] ;  /* 0x001a0000040e7984 */ /* 0x000ee20000000800 */
[----:B0-----:R-:W-:-:S03]  /*53e0*/  FADD.FTZ R3, R3, R10 ;  /* 0x0000000a03037221 */ /* 0x001fc60000010000 */
[----:B------:R-:W0:Y:S01]  /*53f0*/  LDS R16, [R4+0x1c00] ;  /* 0x001c000004107984 */ /* 0x000e220000000800 */
        /* <DEDUP_REMOVED lines=14> */
[----:B-1----:R-:W-:-:S03]  /*54e0*/  FADD.FTZ R8, R8, R13 ;  /* 0x0000000d08087221 */ /* 0x002fc60000010000 */
[----:B------:R-:W1:Y:S01]  /*54f0*/  LDS R26, [R4+0x2c00] ;  /* 0x002c0000041a7984 */ /* 0x000e620000000800 */
[----:B--2---:R-:W-:-:S03]  /*5500*/  FADD.FTZ R2, R2, R15 ;  /* 0x0000000f02027221 */ /* 0x004fc60000010000 */
[----:B------:R-:W2:Y:S01]  /*5510*/  LDS R25, [R4+0x2e00] ;  /* 0x002e000004197984 */ /* 0x000ea20000000800 */
[----:B---3--:R-:W-:Y:S01]  /*5520*/  FADD.FTZ R3, R3, R14 ;  /* 0x0000000e03037221 */ /* 0x008fe20000010000 */
[----:B------:R-:W-:Y:S01]  /*5530*/  BAR.SYNC.DEFER_BLOCKING 0x0 ;  /* 0x0000000000007b1d */ /* 0x000fe20000010000 */
[----:B0-----:R-:W-:Y:S01]  /*5540*/  FADD.FTZ R5, R5, R16 ;  /* 0x0000001005057221 */ /* 0x001fe20000010000 */
        /* <DEDUP_REMOVED lines=16> */
[----:B0-----:R-:W-:-:S04]  /*5650*/  IADD3 R39, P6, PT, R31, UR18, RZ ;  /* 0x000000121f277c10 */ /* 0x001fc8000ffde0ff */
[----:B------:R-:W-:Y:S02]  /*5660*/  IADD3.X R40, PT, PT, R33, UR19, RZ, P6, !PT ;  /* 0x0000001321287c10 */ /* 0x000fe4000b7fe4ff */
[----:B------:R-:W-:Y:S02]  /*5670*/  IADD3 R37, P6, PT, R31, UR16, RZ ;  /* 0x000000101f257c10 */ /* 0x000fe4000ffde0ff */
[----:B------:R-:W-:Y:S02]  /*5680*/  @P5 MOV R2, R39 ;  /* 0x0000002700025202 */ /* 0x000fe40000000f00 */
[----:B------:R-:W-:Y:S01]  /*5690*/  IADD3.X R38, PT, PT, R33, UR17, RZ, P6, !PT ;  /* 0x0000001121267c10 */ /* 0x000fe2000b7fe4ff */
[----:B------:R-:W0:Y:S01]  /*56a0*/  LDS R0, [R4+0x200] ;  /* 0x0002000004007984 */ /* 0x000e220000000800 */
[-C--:B------:R-:W-:Y:S02]  /*56b0*/  @P5 MOV R3, R40.reuse ;  /* 0x0000002800035202 */ /* 0x080fe40000000f00 */
[----:B------:R-:W-:Y:S01]  /*56c0*/  @P5 IADD3 R39, P6, PT, R39, 0x200, RZ ;  /* 0x0000020027275810 */ /* 0x000fe20007fde0ff */
[----:B------:R-:W1:Y:S03]  /*56d0*/  LDS R27, [R4] ;  /* 0x00000000041b7984 */ /* 0x000e660000000800 */
[----:B------:R-:W-:Y:S01]  /*56e0*/  @P5 IADD3.X R40, PT, PT, RZ, R40, RZ, P6, !PT ;  /* 0x00000028ff285210 */ /* 0x000fe200037fe4ff */
        /* <DEDUP_REMOVED lines=19> */
[----:B------:R-:W-:-:S03]  /*5820*/  FADD.FTZ R27, R27, R34 ;  /* 0x000000221b1b7221 */ /* 0x000fc60000010000 */
        /* <DEDUP_REMOVED lines=25> */
[----:B------:R-:W-:Y:S01]  /*59c0*/  FADD.FTZ R7, R7, R16 ;  /* 0x0000001007077221 */ /* 0x000fe20000010000 */
[----:B------:R-:W-:Y:S01]  /*59d0*/  FADD.FTZ R6, RZ, R6 ;  /* 0x00000006ff067221 */ /* 0x000fe20000010000 */
[----:B---3--:R-:W-:Y:S01]  /*59e0*/  @P4 MOV R2, R39 ;  /* 0x0000002700024202 */ /* 0x008fe20000000f00 */
[----:B------:R-:W-:Y:S01]  /*59f0*/  FADD.FTZ R0, R0, R19 ;  /* 0x0000001300007221 */ /* 0x000fe20000010000 */
[----:B------:R-:W-:-:S02]  /*5a00*/  @P4 MOV R3, R40 ;  /* 0x0000002800034202 */ /* 0x000fc40000000f00 */
[----:B------:R-:W-:Y:S01]  /*5a10*/  @P4 IADD3 R39, P5, PT, R39, 0x200, RZ ;  /* 0x0000020027274810 */ /* 0x000fe20007fbe0ff */
[----:B------:R-:W-:Y:S02]  /*5a20*/  FADD.FTZ R17, R6, R17 ;  /* 0x0000001106117221 */ /* 0x000fe40000010000 */
[----:B------:R3:W-:Y:S01]  /*5a30*/  @P4 STG.E desc[UR10][R2.64], R29 ;  /* 0x0000001d02004986 */ /* 0x0007e2000c10190a */
[----:B------:R-:W-:Y:S01]  /*5a40*/  @P4 IADD3.X R40, PT, PT, RZ, R40, RZ, P5, !PT ;  /* 0x00000028ff284210 */ /* 0x000fe20002ffe4ff */
[----:B0-----:R-:W-:Y:S01]  /*5a50*/  FADD.FTZ R35, R0, R35 ;  /* 0x0000002300237221 */ /* 0x001fe20000010000 */
        /* <DEDUP_REMOVED lines=29> */
[----:B0-----:R-:W-:Y:S02]  /*5c30*/  @P1 MOV R2, R39 ;  /* 0x0000002700021202 */ /* 0x001fe40000000f00 */
[----:B------:R-:W-:Y:S02]  /*5c40*/  @P1 MOV R3, R40 ;  /* 0x0000002800031202 */ /* 0x000fe40000000f00 */
[-C--:B------:R-:W-:Y:S02]  /*5c50*/  @P1 MOV R7, R38.reuse ;  /* 0x0000002600071202 */ /* 0x080fe40000000f00 */
[----:B------:R-:W-:Y:S01]  /*5c60*/  @P1 IADD3 R39, P3, PT, R39, 0x200, RZ ;  /* 0x0000020027271810 */ /* 0x000fe20007f7e0ff */
[----:B------:R0:W-:Y:S01]  /*5c70*/  @P1 STG.E desc[UR10][R2.64], R35 ;  /* 0x0000002302001986 */ /* 0x0001e2000c10190a */
[----:B------:R-:W-:-:S02]  /*5c80*/  @P1 IADD3.X R38, PT, PT, RZ, R38, RZ, P4, !PT ;  /* 0x00000026ff261210 */ /* 0x000fc400027fe4ff */
[----:B------:R-:W-:Y:S01]  /*5c90*/  @P1 IADD3.X R40, PT, PT, RZ, R40, RZ, P3, !PT ;  /* 0x00000028ff281210 */ /* 0x000fe20001ffe4ff */
[----:B------:R2:W-:Y:S01]  /*5ca0*/  @P1 STG.E desc[UR10][R6.64], R11 ;  /* 0x0000000b06001986 */ /* 0x0005e2000c10190a */
[----:B-1----:R-:W-:Y:S02]  /*5cb0*/  MOV R4, R37 ;  /* 0x0000002500047202 */ /* 0x002fe40000000f00 */
[----:B------:R-:W-:Y:S02]  /*5cc0*/  MOV R5, R38 ;  /* 0x0000002600057202 */ /* 0x000fe40000000f00 */
[----:B0-----:R-:W-:Y:S02]  /*5cd0*/  MOV R2, R39 ;  /* 0x0000002700027202 */ /* 0x001fe40000000f00 */
[----:B------:R-:W-:Y:S01]  /*5ce0*/  MOV R3, R40 ;  /* 0x0000002800037202 */ /* 0x000fe20000000f00 */
[----:B------:R-:W-:Y:S06]  /*5cf0*/  @!P0 EXIT ;  /* 0x000000000000894d */ /* 0x000fec0003800000 */
[----:B------:R-:W-:Y:S04]  /*5d00*/  STG.E desc[UR10][R2.64], R13 ;  /* 0x0000000d02007986 */ /* 0x000fe8000c10190a */
[----:B------:R-:W-:Y:S01]  /*5d10*/  STG.E desc[UR10][R4.64], R25 ;  /* 0x0000001904007986 */ /* 0x000fe2000c10190a */
[----:B------:R-:W-:Y:S05]  /*5d20*/  EXIT ;  /* 0x000000000000794d */ /* 0x000fea0003800000 */
.L_x_1452:
        /* <DEDUP_REMOVED lines=8> */
.L_x_1485:
[----:B------:R-:W-:Y:S05]  /*5db0*/  BSYNC B0 ;  /* 0x0000000000007941 */ /* 0x000fea0003800000 */
.L_x_1484:
        /* <DEDUP_REMOVED lines=8> */
.L_x_1486:
[----:B------:R-:W-:-:S05]  /*5e40*/  FADD.FTZ R96, R96, R165 ;  /* 0x000000a560607221 */ /* 0x000fca0000010000 */
[----:B------:R-:W-:Y:S01]  /*5e50*/  MOV R107, R96 ;  /* 0x00000060006b7202 */ /* 0x000fe20000000f00 */
[----:B------:R-:W-:Y:S01]  /*5e60*/  HFMA2 R106, -RZ, RZ, 0, 1.1920928955078125e-07 ;  /* 0x00000002ff6a7431 */ /* 0x000fe200000001ff */
[----:B------:R-:W-:-:S07]  /*5e70*/  MOV R97, R105 ;  /* 0x0000006900617202 */ /* 0x000fce0000000f00 */
[----:B------:R-:W-:Y:S05]  /*5e80*/  WARPSYNC.COLLECTIVE R104, `(.L_x_1487) ;  /* 0x0000000068087348 */ /* 0x000fea0003c00000 */
[----:B------:R0:W1:Y:S02]  /*5e90*/  SHFL.BFLY P0, R105, R107, R106, R179 ;  /* 0x0c00006a6b697389 */ /* 0x00006400000000b3 */
[----:B01----:R-:W-:Y:S05]  /*5ea0*/  ENDCOLLECTIVE ;  /* 0x000000000000791b */ /* 0x003fea0003800000 */
.L_x_1487:
[----:B------:R-:W-:-:S05]  /*5eb0*/  FADD.FTZ R97, R97, R166 ;  /* 0x000000a661617221 */ /* 0x000fca0000010000 */
[----:B------:R-:W-:Y:S02]  /*5ec0*/  MOV R107, R97 ;  /* 0x00000061006b7202 */ /* 0x000fe40000000f00 */
[----:B------:R-:W-:-:S07]  /*5ed0*/  MOV R99, R105 ;  /* 0x0000006900637202 */ /* 0x000fce0000000f00 */
[----:B------:R-:W-:Y:S05]  /*5ee0*/  WARPSYNC.COLLECTIVE R104, `(.L_x_1488) ;  /* 0x0000000068087348 */ /* 0x000fea0003c00000 */
[----:B------:R0:W1:Y:S02]  /*5ef0*/  SHFL.BFLY P0, R105, R107, R106, R179 ;  /* 0x0c00006a6b697389 */ /* 0x00006400000000b3 */
[----:B01----:R-:W-:Y:S05]  /*5f00*/  ENDCOLLECTIVE ;  /* 0x000000000000791b */ /* 0x003fea0003800000 */
.L_x_1488:
[----:B------:R-:W-:-:S05]  /*5f10*/  FADD.FTZ R99, R96, R99 ;  /* 0x0000006360637221 */ /* 0x000fca0000010000 */
[----:B------:R-:W-:Y:S01]  /*5f20*/  MOV R107, R99 ;  /* 0x00000063006b7202 */ /* 0x000fe20000000f00 */
[----:B------:R-:W-:Y:S01]  /*5f30*/  HFMA2 R106, -RZ, RZ, 0, 2.384185791015625e-07 ;  /* 0x00000004ff6a7431 */ /* 0x000fe200000001ff */
[----:B------:R-:W-:-:S07]  /*5f40*/  MOV R98, R105 ;  /* 0x0000006900627202 */ /* 0x000fce0000000f00 */
[----:B------:R-:W-:Y:S05]  /*5f50*/  WARPSYNC.COLLECTIVE R104, `(.L_x_1489) ;  /* 0x0000000068087348 */ /* 0x000fea0003c00000 */
[----:B------:R0:W1:Y:S02]  /*5f60*/  SHFL.BFLY P0, R105, R107, R106, R179 ;  /* 0x0c00006a6b697389 */ /* 0x00006400000000b3 */
[----:B01----:R-:W-:Y:S05]  /*5f70*/  ENDCOLLECTIVE ;  /* 0x000000000000791b */ /* 0x003fea0003800000 */
.L_x_1489:
[----:B------:R-:W-:-:S05]  /*5f80*/  FADD.FTZ R98, R97, R98 ;  /* 0x0000006261627221 */ /* 0x000fca0000010000 */
[----:B------:R-:W-:Y:S02]  /*5f90*/  MOV R107, R98 ;  /* 0x00000062006b7202 */ /* 0x000fe40000000f00 */
[----:B------:R-:W-:-:S07]  /*5fa0*/  MOV R100, R105 ;  /* 0x0000006900647202 */ /* 0x000fce0000000f00 */
[----:B------:R-:W-:Y:S05]  /*5fb0*/  WARPSYNC.COLLECTIVE R104, `(.L_x_1490) ;  /* 0x0000000068087348 */ /* 0x000fea0003c00000 */
[----:B------:R0:W1:Y:S02]  /*5fc0*/  SHFL.BFLY P0, R105, R107, R106, R179 ;  /* 0x0c00006a6b697389 */ /* 0x00006400000000b3 */
[----:B01----:R-:W-:Y:S05]  /*5fd0*/  ENDCOLLECTIVE ;  /* 0x000000000000791b */ /* 0x003fea0003800000 */
.L_x_1490:
[----:B------:R-:W-:-:S05]  /*5fe0*/  FADD.FTZ R100, R99, R100 ;  /* 0x0000006463647221 */ /* 0x000fca0000010000 */
[----:B------:R-:W-:Y:S01]  /*5ff0*/  MOV R107, R100 ;  /* 0x00000064006b7202 */ /* 0x000fe20000000f00 */
[----:B------:R-:W-:Y:S01]  /*6000*/  HFMA2 R106, -RZ, RZ, 0, 4.76837158203125e-07 ;  /* 0x00000008ff6a7431 */ /* 0x000fe200000001ff */
[----:B------:R-:W-:-:S07]  /*6010*/  MOV R101, R105 ;  /* 0x0000006900657202 */ /* 0x000fce0000000f00 */
[----:B------:R-:W-:Y:S05]  /*6020*/  WARPSYNC.COLLECTIVE R104, `(.L_x_1491) ;  /* 0x0000000068087348 */ /* 0x000fea0003c00000 */
[----:B------:R0:W1:Y:S02]  /*6030*/  SHFL.BFLY P0, R105, R107, R106, R179 ;  /* 0x0c00006a6b697389 */ /* 0x00006400000000b3 */
[----:B01----:R-:W-:Y:S05]  /*6040*/  ENDCOLLECTIVE ;  /* 0x000000000000791b */ /* 0x003fea0003800000 */
.L_x_1491:
[----:B------:R-:W-:-:S05]  /*6050*/  FADD.FTZ R101, R98, R101 ;  /* 0x0000006562657221 */ /* 0x000fca0000010000 */
[----:B------:R-:W-:Y:S02]  /*6060*/  MOV R107, R101 ;  /* 0x00000065006b7202 */ /* 0x000fe40000000f00 */
[----:B------:R-:W-:-:S07]  /*6070*/  MOV R103, R105 ;  /* 0x0000006900677202 */ /* 0x000fce0000000f00 */
[----:B------:R-:W-:Y:S05]  /*6080*/  WARPSYNC.COLLECTIVE R104, `(.L_x_1492) ;  /* 0x0000000068087348 */ /* 0x000fea0003c00000 */
[----:B------:R0:W1:Y:S02]  /*6090*/  SHFL.BFLY P0, R105, R107, R106, R179 ;  /* 0x0c00006a6b697389 */ /* 0x00006400000000b3 */
[----:B01----:R-:W-:Y:S05]  /*60a0*/  ENDCOLLECTIVE ;  /* 0x000000000000791b */ /* 0x003fea0003800000 */
.L_x_1492:
[----:B------:R-:W-:-:S05]  /*60b0*/  FADD.FTZ R103, R100, R103 ;  /* 0x0000006764677221 */ /* 0x000fca0000010000 */
[----:B------:R-:W-:Y:S01]  /*60c0*/  MOV R107, R103 ;  /* 0x00000067006b7202 */ /* 0x000fe20000000f00 */
[----:B------:R-:W-:Y:S01]  /*60d0*/  HFMA2 R106, -RZ, RZ, 0, 9.5367431640625e-07 ;  /* 0x00000010ff6a7431 */ /* 0x000fe200000001ff */
[----:B------:R-:W-:-:S07]  /*60e0*/  MOV R102, R105 ;  /* 0x0000006900667202 */ /* 0x000fce0000000f00 */
[----:B------:R-:W-:Y:S05]  /*60f0*/  WARPSYNC.COLLECTIVE R104, `(.L_x_1493) ;  /* 0x0000000068087348 */ /* 0x000fea0003c00000 */
[----:B------:R0:W1:Y:S02]  /*6100*/  SHFL.BFLY P0, R105, R107, R106, R179 ;  /* 0x0c00006a6b697389 */ /* 0x00006400000000b3 */
[----:B01----:R-:W-:Y:S05]  /*6110*/  ENDCOLLECTIVE ;  /* 0x000000000000791b */ /* 0x003fea0003800000 */
.L_x_1493:
[----:B------:R-:W-:-:S05]  /*6120*/  FADD.FTZ R102, R101, R102 ;  /* 0x0000006665667221 */ /* 0x000fca0000010000 */
[----:B------:R-:W-:Y:S02]  /*6130*/  MOV R107, R102 ;  /* 0x00000066006b7202 */ /* 0x000fe40000000f00 */
[----:B------:R-:W-:-:S07]  /*6140*/  MOV R96, R105 ;  /* 0x0000006900607202 */ /* 0x000fce0000000f00 */
[----:B------:R-:W-:Y:S05]  /*6150*/  WARPSYNC.COLLECTIVE R104, `(.L_x_1494) ;  /* 0x0000000068087348 */ /* 0x000fea0003c00000 */
[----:B------:R0:W1:Y:S02]  /*6160*/  SHFL.BFLY P0, R105, R107, R106, R179 ;  /* 0x0c00006a6b697389 */ /* 0x00006400000000b3 */
[----:B01----:R-:W-:Y:S05]  /*6170*/  ENDCOLLECTIVE ;  /* 0x000000000000791b */ /* 0x003fea0003800000 */
.L_x_1494:
[----:B------:R-:W-:Y:S01]  /*6180*/  MOV R97, R105 ;  /* 0x0000006900617202 */ /* 0x000fe20000000f00 */
[----:B------:R-:W-:Y:S06]  /*6190*/  BRA `(.L_x_1495) ;  /* 0xffffffb800247947 */ /* 0x000fec000383ffff */
.L_x_1496:
        /* <DEDUP_REMOVED lines=14> */
.L_x_4960:


//--------------------- .text._ZN10layer_norm31ln_parallel_residual_bwd_kernelINS_13Kernel_traitsI13__nv_bfloat16S2_fS2_fjLj768ELj1ELj4ELj1ELj16ENS_18Kernel_traits_baseILj768ES2_S2_fS2_fjLj128EEEEELb0ELb1ELb1EEEvNS_9BwdParamsE --------------------------
	.section	.text._ZN10layer_norm31ln_parallel_residual_bwd_kernelINS_13Kernel_traitsI13__nv_bfloat16S2_fS2_fjLj768ELj1ELj4ELj1ELj16ENS_18Kernel_traits_baseILj768ES2_S2_fS2_fjLj128EEEEELb0ELb1ELb1EEEvNS_9BwdParamsE,"ax",@progbits
	.align	128
        .global         _ZN10layer_norm31ln_parallel_residual_bwd_kernelINS_13Kernel_traitsI13__nv_bfloat16S2_fS2_fjLj768ELj1ELj4ELj1ELj16ENS_18Kernel_traits_baseILj768ES2_S2_fS2_fjLj128EEEEELb0ELb1ELb1EEEvNS_9BwdParamsE
        .type           _ZN10layer_norm31ln_parallel_residual_bwd_kernelINS_13Kernel_traitsI13__nv_bfloat16S2_fS2_fjLj768ELj1ELj4ELj1ELj16ENS_18Kernel_traits_baseILj768ES2_S2_fS2_fjLj128EEEEELb0ELb1ELb1EEEvNS_9BwdParamsE,@function
        .size           _ZN10layer_norm31ln_parallel_residual_bwd_kernelINS_13Kernel_traitsI13__nv_bfloat16S2_fS2_fjLj768ELj1ELj4ELj1ELj16ENS_18Kernel_traits_baseILj768ES2_S2_fS2_fjLj128EEEEELb0ELb1ELb1EEEvNS_9BwdParamsE,(.L_x_4961 - _ZN10layer_norm31ln_parallel_residual_bwd_kernelINS_13Kernel_traitsI13__nv_bfloat16S2_fS2_fjLj768ELj1ELj4ELj1ELj16ENS_18Kernel_traits_baseILj768ES2_S2_fS2_fjLj128EEEEELb0ELb1ELb1EEEvNS_9BwdParamsE)
        .other          _ZN10layer_norm31ln_parallel_residual_bwd_kernelINS_13Kernel_traitsI13__nv_bfloat16S2_fS2_fjLj768ELj1ELj4ELj1ELj16ENS_18Kernel_traits_baseILj768ES2_S2_fS2_fjLj128EEEEELb0ELb1ELb1EEEvNS_9BwdParamsE,@"STO_CUDA_ENTRY STV_DEFAULT"
_ZN10layer_norm31ln_parallel_residual_bwd_kernelINS_13Kernel_traitsI13__nv_bfloat16S2_fS2_fjLj768ELj1ELj4ELj1ELj16ENS_18Kernel_traits_baseILj768ES2_S2_fS2_fjLj128EEEEELb0ELb1ELb1EEEvNS_9BwdParamsE:
.text._ZN10layer_norm31ln_parallel_residual_bwd_kernelINS_13Kernel_traitsI13__nv_bfloat16S2_fS2_fjLj768ELj1ELj4ELj1ELj16ENS_18Kernel_traits_baseILj768ES2_S2_fS2_fjLj128EEEEELb0ELb1ELb1EEEvNS_9BwdParamsE:
        /* <DEDUP_REMOVED lines=39> */
[----:B--2---:R-:W-:-:S13]  /*0270*/  ISETP.GE.AND P0, PT, R135, UR5, PT ;  /* 0x0000000587007c0c */ /* 0x004fda000bf06270 */
[----:B01-34-:R-:W-:Y:S05]  /*0280*/  @P0 BRA `(.L_x_1498) ;  /* 0x0000004800e80947 */ /* 0x01bfea0003800000 */
[----:B------:R-:W0:Y:S01]  /*0290*/  LDC.64 R2, c[0x0][0x3d0] ;  /* 0x0000f400ff027b82 */ /* 0x000e220000000a00 */
[----:B------:R-:W-:-:S05]  /*02a0*/  LOP3.LUT R120, R40, 0x1f, RZ, 0xc0, !PT ;  /* 0x0000001f28787812 */ /* 0x000fca00078ec0ff */
[----:B0-----:R-:W-:-:S05]  /*02b0*/  IMAD.WIDE.U32 R2, R120, 0x10, R2 ;  /* 0x0000001078027825 */ /* 0x001fca00078e0002 */
[----:B------:R-:W2:Y:S04]  /*02c0*/  LDG.E.128 R12, desc[UR10][R2.64] ;  /* 0x0000000a020c7981 */ /* 0x000ea8000c1e1d00 */
[----:B------:R-:W3:Y:S04]  /*02d0*/  LDG.E.128 R8, desc[UR10][R2.64+0x200] ;  /* 0x0002000a02087981 */ /* 0x000ee8000c1e1d00 */
[----:B------:R-:W4:Y:S01]  /*02e0*/  LDG.E.128 R4, desc[UR10][R2.64+0x400] ;  /* 0x0004000a02047981 */ /* 0x000f22000c1e1d00 */
        /* <DEDUP_REMOVED lines=37> */
[----:B------:R-:W-:Y:S02]  /*0540*/  PRMT R149, R7, 0x7632, R149 ;  /* 0x0000763207957816 */ /* 0x000fe40000000095 */
        /* <DEDUP_REMOVED lines=24> */
.L_x_1525:
[----:B0-----:R-:W0:Y:S01]  /*06d0*/  LDC.64 R2, c[0x0][0x3c0] ;  /* 0x0000f000ff027b82 */ /* 0x001e220000000a00 */
[----:B------:R-:W-:-:S05]  /*06e0*/  IMAD R0, R135, UR13, RZ ;  /* 0x0000000d87007c24 */ /* 0x000fca000f8e02ff */
[----:B------:R-:W-:Y:S02]  /*06f0*/  SHF.R.S32.HI R41, RZ, 0x1f, R0 ;  /* 0x0000001fff297819 */ /* 0x000fe40000011400 */
[----:B------:R-:W1:Y:S02]  /*0700*/  LDC.64 R162, c[0x0][0x3a8] ;  /* 0x0000ea00ffa27b82 */ /* 0x000e640000000a00 */
[----:B------:R-:W-:-:S04]  /*0710*/  LEA.HI R41, R41, R0, RZ, 0x3 ;  /* 0x0000000029297211 */ /* 0x000fc800078f18ff */
[----:B------:R-:W-:Y:S02]  /*0720*/  LEA.HI.SX32 R155, R41, R120, 0x1d ;  /* 0x00000078299b7211 */ /* 0x000fe400078feaff */
[----:B------:R-:W2:Y:S01]  /*0730*/  LDC.64 R74, c[0x0][0x428] ;  /* 0x00010a00ff4a7b82 */ /* 0x000ea20000000a00 */
[----:B0-----:R-:W-:-:S05]  /*0740*/  IMAD.WIDE R2, R135, 0x4, R2 ;  /* 0x0000000487027825 */ /* 0x001fca00078e0202 */
[----:B------:R0:W3:Y:S01]  /*0750*/  LDG.E R0, desc[UR10][R2.64] ;  /* 0x0000000a02007981 */ /* 0x0000e2000c1e1900 */
[C---:B------:R-:W-:Y:S01]  /*0760*/  IADD3 R153, PT, PT, R155.reuse, 0x20, RZ ;  /* 0x000000209b997810 */ /* 0x040fe20007ffe0ff */
[C---:B-1----:R-:W-:Y:S01]  /*0770*/  IMAD.WIDE.U32 R72, R155.reuse, 0x20, R162 ;  /* 0x000000209b487825 */ /* 0x042fe200078e00a2 */
[----:B0-----:R-:W0:Y:S01]  /*0780*/  LDC.64 R2, c[0x0][0x3c8] ;  /* 0x0000f200ff027b82 */ /* 0x001e220000000a00 */
[C---:B------:R-:W-:Y:S02]  /*0790*/  IADD3 R151, PT, PT, R155.reuse, 0x40, RZ ;  /* 0x000000409b977810 */ /* 0x040fe40007ffe0ff */
[----:B--2---:R-:W-:Y:S01]  /*07a0*/  IMAD.WIDE.U32 R44, R155, 0x10, R74 ;  /* 0x000000109b2c7825 */ /* 0x004fe200078e004a */
[----:B------:R-:W2:Y:S03]  /*07b0*/  LDG.E.128 R40, desc[UR10][R72.64] ;  /* 0x0000000a48287981 */ /* 0x000ea6000c1e1d00 */
[--C-:B------:R-:W-:Y:S01]  /*07c0*/  IMAD.WIDE.U32 R158, R153, 0x20, R162.reuse ;  /* 0x00000020999e7825 */ /* 0x100fe200078e00a2 */
[----:B------:R-:W4:Y:S03]  /*07d0*/  LDG.E.128 R48, desc[UR10][R72.64+0x10] ;  /* 0x0000100a48307981 */ /* 0x000f26000c1e1d00 */
[----:B------:R-:W-:Y:S01]  /*07e0*/  IMAD.WIDE.U32 R162, R151, 0x20, R162 ;  /* 0x0000002097a27825 */ /* 0x000fe200078e00a2 */
[----:B------:R-:W4:Y:S03]  /*07f0*/  LDG.E.128 R44, desc[UR10][R44.64] ;  /* 0x0000000a2c2c7981 */ /* 0x000f26000c1e1d00 */
[----:B------:R-:W-:Y:S01]  /*0800*/  IMAD.WIDE.U32 R56, R153, 0x10, R74 ;  /* 0x0000001099387825 */ /* 0x000fe200078e004a */
[----:B------:R-:W4:Y:S04]  /*0810*/  LDG.E.128 R68, desc[UR10][R162.64+0x10] ;  /* 0x0000100aa2447981 */ /* 0x000f28000c1e1d00 */
[----:B------:R-:W4:Y:S01]  /*0820*/  LDG.E.128 R60, desc[UR10][R158.64+0x10] ;  /* 0x0000100a9e3c7981 */ /* 0x000f22000c1e1d00 */
[----:B0-----:R-:W-:-:S03]  /*0830*/  IMAD.WIDE R2, R135, 0x4, R2 ;  /* 0x0000000487027825 */ /* 0x001fc600078e0202 */
[----:B------:R-:W4:Y:S04]  /*0840*/  LDG.E.128 R56, desc[UR10][R56.64] ;  /* 0x0000000a38387981 */ /* 0x000f28000c1e1d00 */
[----:B------:R-:W4:Y:S01]  /*0850*/  LDG.E R157, desc[UR10][R2.64] ;  /* 0x0000000a029d7981 */ /* 0x000f22000c1e1900 */
[----:B------:R-:W-:-:S03]  /*0860*/  IMAD.WIDE.U32 R74, R151, 0x10, R74 ;  /* 0x00000010974a7825 */ /* 0x000fc600078e004a */
[----:B------:R-:W4:Y:S04]  /*0870*/  LDG.E.128 R64, desc[UR10][R162.64] ;  /* 0x0000000aa2407981 */ /* 0x000f28000c1e1d00 */
[----:B------:R0:W4:Y:S04]  /*0880*/  LDG.E.128 R52, desc[UR10][R158.64] ;  /* 0x0000000a9e347981 */ /* 0x000128000c1e1d00 */
[----:B------:R-:W4:Y:S01]  /*0890*/  LDG.E.128 R72, desc[UR10][R74.64] ;  /* 0x0000000a4a487981 */ /* 0x000f22000c1e1d00 */
[----:B------:R-:W-:-:S04]  /*08a0*/  ISETP.NE.U32.AND P0, PT, RZ, UR14, PT ;  /* 0x0000000eff007c0c */ /* 0x000fc8000bf05070 */
[----:B------:R-:W-:Y:S02]  /*08b0*/  ISETP.NE.AND.EX P0, PT, RZ, UR15, PT, P0 ;  /* 0x0000000fff007c0c */ /* 0x000fe4000bf05300 */
[----:B------:R-:W-:-:S11]  /*08c0*/  ISETP.NE.AND P2, PT, RZ, UR12, PT ;  /* 0x0000000cff007c0c */ /* 0x000fd6000bf45270 */
[----:B------:R-:W0:Y:S08]  /*08d0*/  @P0 LDC.64 R160, c[0x0][0x438] ;  /* 0x00010e00ffa00b82 */ /* 0x000e300000000a00 */
[----:B------:R-:W1:Y:S08]  /*08e0*/  @P0 LDC.64 R164, c[0x0][0x438] ;  /* 0x00010e00ffa40b82 */ /* 0x000e700000000a00 */
[----:B------:R-:W1:Y:S01]  /*08f0*/  @P0 LDC.64 R166, c[0x0][0x438] ;  /* 0x00010e00ffa60b82 */ /* 0x000e620000000a00 */
[----:B0-----:R-:W-:-:S05]  /*0900*/  @P0 IMAD.WIDE.U32 R158, R155, 0x20, R160 ;  /* 0x000000209b9e0825 */ /* 0x001fca00078e00a0 */
[----:B-----5:R-:W5:Y:S01]  /*0910*/  @P0 LDG.E.128 R4, desc[UR10][R158.64] ;  /* 0x0000000a9e040981 */ /* 0x020f62000c1e1d00 */
[----:B-1----:R-:W-:-:S03]  /*0920*/  @P0 IMAD.WIDE.U32 R160, R153, 0x20, R164 ;  /* 0x0000002099a00825 */ /* 0x002fc600078e00a4 */
[----:B------:R0:W5:Y:S04]  /*0930*/  @P0 LDG.E.128 R8, desc[UR10][R158.64+0x10] ;  /* 0x0000100a9e080981 */ /* 0x000168000c1e1d00 */
[----:B------:R-:W5:Y:S01]  /*0940*/  @P0 LDG.E.128 R12, desc[UR10][R160.64] ;  /* 0x0000000aa00c0981 */ /* 0x000f62000c1e1d00 */
[----:B------:R-:W-:-:S03]  /*0950*/  @P0 IMAD.WIDE.U32 R162, R151, 0x20, R166 ;  /* 0x0000002097a20825 */ /* 0x000fc600078e00a6 */
[----:B------:R1:W5:Y:S04]  /*0960*/  @P0 LDG.E.128 R16, desc[UR10][R160.64+0x10] ;  /* 0x0000100aa0100981 */ /* 0x000368000c1e1d00 */
[----:B------:R-:W5:Y:S04]  /*0970*/  @P0 LDG.E.128 R20, desc[UR10][R162.64] ;  /* 0x0000000aa2140981 */ /* 0x000f68000c1e1d00 */
[----:B------:R1:W5:Y:S01]  /*0980*/  @P0 LDG.E.128 R24, desc[UR10][R162.64+0x10] ;  /* 0x0000100aa2180981 */ /* 0x000362000c1e1d00 */
[----:B------:R-:W-:Y:S01]  /*0990*/  UMOV UR4, 0xffffffff ;  /* 0xffffffff00047882 */ /* 0x000fe20000000000 */
[----:B------:R-:W-:-:S04]  /*09a0*/  ISETP.NE.U32.AND P1, PT, RZ, UR14, PT ;  /* 0x0000000eff007c0c */ /* 0x000fc8000bf25070 */
[----:B------:R-:W-:Y:S02]  /*09b0*/  ISETP.NE.AND.EX P1, PT, RZ, UR15, PT, P1 ;  /* 0x0000000fff007c0c */ /* 0x000fe4000bf25310 */
[----:B---3--:R-:W-:-:S05]  /*09c0*/  FSEL R2, R0, RZ, !P2 ;  /* 0x000000ff00027208 */ /* 0x008fca0005000000 */
[C---:B--2---:R-:W-:Y:S01]  /*09d0*/  FADD.FTZ R0, -R2.reuse, R40 ;  /* 0x0000002802007221 */ /* 0x044fe20000010100 */
[C---:B------:R-:W-:Y:S01]  /*09e0*/  FADD.FTZ R40, -R2.reuse, R41 ;  /* 0x0000002902287221 */ /* 0x040fe20000010100 */
[C---:B------:R-:W-:Y:S01]  /*09f0*/  FADD.FTZ R42, -R2.reuse, R42 ;  /* 0x0000002a022a7221 */ /* 0x040fe20000010100 */
[----:B------:R-:W-:Y:S01]  /*0a00*/  FADD.FTZ R150, -R2, R43 ;  /* 0x0000002b02967221 */ /* 0x000fe20000010100 */
[C---:B----4-:R-:W-:Y:S02]  /*0a10*/  PRMT R41, R44.reuse, 0x7632, R41 ;  /* 0x000076322c297816 */ /* 0x050fe40000000029 */
[----:B------:R-:W-:Y:S02]  /*0a20*/  SHF.L.U32 R44, R44, 0x10, RZ ;  /* 0x000000102c2c7819 */ /* 0x000fe400000006ff */
[C---:B------:R-:W-:Y:S01]  /*0a30*/  PRMT R43, R45.reuse, 0x7632, R43 ;  /* 0x000076322d2b7816 */ /* 0x040fe2000000002b */
[C---:B------:R-:W-:Y:S01]  /*0a40*/  FADD.FTZ R184, -R2.reuse, R68 ;  /* 0x0000004402b87221 */ /* 0x040fe20000010100 */
[----:B------:R-:W-:Y:S01]  /*0a50*/  SHF.L.U32 R45, R45, 0x10, RZ ;  /* 0x000000102d2d7819 */ /* 0x000fe200000006ff */
[C---:B------:R-:W-:Y:S01]  /*0a60*/  FADD.FTZ R50, -R2.reuse, R50 ;  /* 0x0000003202327221 */ /* 0x040fe20000010100 */
[----:B------:R-:W-:Y:S01]  /*0a70*/  SHF.L.U32 R68, R41, 0x10, RZ ;  /* 0x0000001029447819 */ /* 0x000fe200000006ff */
[----:B------:R-:W-:Y:S01]  /*0a80*/  FADD.FTZ R156, -R2, R49 ;  /* 0x00000031029c7221 */ /* 0x000fe20000010100 */
[----:B------:R-:W-:Y:S01]  /*0a90*/  FMUL.FTZ R41, R123, R44 ;  /* 0x0000002c7b297220 */ /* 0x000fe20000410000 */
[C---:B------:R-:W-:Y:S01]  /*0aa0*/  PRMT R152, R46.reuse, 0x7632, R152 ;  /* 0x000076322e987816 */ /* 0x040fe20000000098 */
[----:B------:R-:W-:Y:S01]  /*0ab0*/  FADD.FTZ R118, R45, R118 ;  /* 0x000000762d767221 */ /* 0x000fe20000010000 */
[----:B------:R-:W-:Y:S01]  /*0ac0*/  SHF.L.U32 R154, R46, 0x10, RZ ;  /* 0x000000102e9a7819 */ /* 0x000fe200000006ff */
[C---:B------:R-:W-:Y:S01]  /*0ad0*/  FMUL.FTZ R3, R157.reuse, R40 ;  /* 0x000000289d037220 */ /* 0x040fe20000410000 */
[C---:B------:R-:W-:Y:S01]  /*0ae0*/  FMUL.FTZ R40, R157.reuse, R42 ;  /* 0x0000002a9d287220 */ /* 0x040fe20000410000 */
[----:B------:R-:W-:Y:S01]  /*0af0*/  FMUL.FTZ R0, R157, R0 ;  /* 0x000000009d007220 */ /* 0x000fe20000410000 */
[----:B------:R-:W-:Y:S01]  /*0b00*/  SHF.L.U32 R49, R43, 0x10, RZ ;  /* 0x000000102b317819 */ /* 0x000fe200000006ff */
[----:B------:R-:W-:Y:S01]  /*0b10*/  FADD.FTZ R46, -R2, R48 ;  /* 0x00000030022e7221 */ /* 0x000fe20000010100 */
[----:B0-----:R-:W-:Y:S01]  /*0b20*/  SHF.L.U32 R159, R47, 0x10, RZ ;  /* 0x000000102f9f7819 */ /* 0x001fe200000006ff */
[-C--:B------:R-:W-:Y:S01]  /*0b30*/  FFMA.FTZ R119, R40, R45.reuse, R119 ;  /* 0x0000002d28777223 */ /* 0x080fe20000010077 */
[----:B------:R-:W-:Y:S01]  /*0b40*/  FMUL.FTZ R43, R124, R45 ;  /* 0x0000002d7c2b7220 */ /* 0x000fe20000410000 */
[C---:B------:R-:W-:Y:S01]  /*0b50*/  PRMT R165, R58.reuse, 0x7632, R165 ;  /* 0x000076323aa57816 */ /* 0x040fe200000000a5 */
[----:B------:R-:W-:Y:S01]  /*0b60*/  FMUL.FTZ R45, R157, R50 ;  /* 0x000000329d2d7220 */ /* 0x000fe20000410000 */
[----:B------:R-:W-:Y:S01]  /*0b70*/  SHF.L.U32 R170, R58, 0x10, RZ ;  /* 0x000000103aaa7819 */ /* 0x000fe200000006ff */
[-C--:B------:R-:W-:Y:S01]  /*0b80*/  FFMA.FTZ R122, R3, R68.reuse, R122 ;  /* 0x00000044037a7223 */ /* 0x080fe2000001007a */
[----:B------:R-:W-:Y:S01]  /*0b90*/  FADD.FTZ R121, R68, R121 ;  /* 0x0000007944797221 */ /* 0x000fe20000010000 */
[----:B------:R-:W-:Y:S01]  /*0ba0*/  FADD.FTZ R62, -R2, R62 ;  /* 0x0000003e023e7221 */ /* 0x000fe20000010100 */
[----:B------:R-:W-:Y:S01]  /*0bb0*/  FMUL.FTZ R68, R138, R68 ;  /* 0x000000448a447220 */ /* 0x000fe20000410000 */
[----:B------:R-:W-:Y:S01]  /*0bc0*/  FFMA.FTZ R58, R0, R41, RZ ;  /* 0x00000029003a7223 */ /* 0x000fe200000100ff */
[----:B------:R-:W-:Y:S01]  /*0bd0*/  FADD.FTZ R136, R44, R136 ;  /* 0x000000882c887221 */ /* 0x000fe20000010000 */
[----:B------:R-:W-:Y:S01]  /*0be0*/  FFMA.FTZ R137, R0, R44, R137 ;  /* 0x0000002c00897223 */ /* 0x000fe20000010089 */
[----:B------:R-:W-:Y:S01]  /*0bf0*/  FADD.FTZ R173, RZ, R41 ;  /* 0x00000029ffad7221 */ /* 0x000fe20000010000 */
[C---:B------:R-:W-:Y:S01]  /*0c00*/  FMUL.FTZ R44, R157.reuse, R46 ;  /* 0x0000002e9d2c7220 */ /* 0x040fe20000410000 */
[----:B------:R-:W-:Y:S01]  /*0c10*/  FADD.FTZ R182, -R2, R67 ;  /* 0x0000004302b67221 */ /* 0x000fe20000010100 */
[----:B------:R-:W-:Y:S01]  /*0c20*/  FMUL.FTZ R42, R157, R150 ;  /* 0x000000969d2a7220 */ /* 0x000fe20000410000 */
[----:B------:R-:W-:Y:S01]  /*0c30*/  FADD.FTZ R111, R159, R111 ;  /* 0x0000006f9f6f7221 */ /* 0x000fe20000010000 */
[-C--:B------:R-:W-:Y:S01]  /*0c40*/  FFMA.FTZ R110, R45, R159.reuse, R110 ;  /* 0x0000009f2d6e7223 */ /* 0x080fe2000001006e */
[----:B------:R-:W-:Y:S01]  /*0c50*/  FMUL.FTZ R46, R126, R159 ;  /* 0x0000009f7e2e7220 */ /* 0x000fe20000410000 */
[----:B------:R-:W-:Y:S01]  /*0c60*/  FMUL.FTZ R67, R157, R62 ;  /* 0x0000003e9d437220 */ /* 0x000fe20000410000 */
[----:B------:R-:W-:Y:S01]  /*0c70*/  FFMA.FTZ R159, R3, R68, R58 ;  /* 0x00000044039f7223 */ /* 0x000fe2000001003a */
[----:B------:R-:W-:Y:S01]  /*0c80*/  FADD.FTZ R62, R68, R173 ;  /* 0x000000ad443e7221 */ /* 0x000fe20000010000 */
[-C--:B------:R-:W-:Y:S01]  /*0c90*/  FFMA.FTZ R117, R42, R49.reuse, R117 ;  /* 0x000000312a757223 */ /* 0x080fe20000010075 */
[----:B------:R-:W-:Y:S01]  /*0ca0*/  FADD.FTZ R116, R49, R116 ;  /* 0x0000007431747221 */ /* 0x000fe20000010000 */
[C---:B-1----:R-:W-:Y:S01]  /*0cb0*/  FADD.FTZ R160, -R2.reuse, R51 ;  /* 0x0000003302a07221 */ /* 0x042fe20000010100 */
        /* <DEDUP_REMOVED lines=12> */
[C---:B------:R-:W-:Y:S01]  /*0d80*/  PRMT R179, R74.reuse, 0x7632, R179 ;  /* 0x000076324ab37816 */ /* 0x040fe200000000b3 */
[----:B------:R-:W-:Y:S01]  /*0d90*/  FMUL.FTZ R49, R139, R49 ;  /* 0x000000318b317220 */ /* 0x000fe20000410000 */
[----:B------:R-:W-:Y:S01]  /*0da0*/  SHF.L.U32 R181, R74, 0x10, RZ ;  /* 0x000000104ab57819 */ /* 0x000fe200000006ff */
[----:B------:R-:W-:Y:S01]  /*0db0*/  FFMA.FTZ R159, R40, R43, R159 ;  /* 0x0000002b289f7223 */ /* 0x000fe2000001009f */
[----:B------:R-:W-:Y:S01]  /*0dc0*/  FADD.FTZ R2, -R2, R71 ;  /* 0x0000004702027221 */ /* 0x000fe20000010100 */
[----:B------:R-:W-:Y:S01]  /*0dd0*/  FADD.FTZ R74, R43, R62 ;  /* 0x0000003e2b4a7221 */ /* 0x000fe20000010000 */
[----:B------:R-:W-:Y:S01]  /*0de0*/  SHF.L.U32 R71, R152, 0x10, RZ ;  /* 0x0000001098477819 */ /* 0x000fe200000006ff */
[----:B------:R-:W-:Y:S01]  /*0df0*/  FMUL.FTZ R60, R157, R156 ;  /* 0x0000009c9d3c7220 */ /* 0x000fe20000410000 */
[----:B------:R-:W-:Y:S01]  /*0e00*/  PRMT R158, R47, 0x7632, R158 ;  /* 0x000076322f9e7816 */ /* 0x000fe2000000009e */
[----:B------:R-:W-:Y:S01]  /*0e10*/  FMUL.FTZ R47, R125, R154 ;  /* 0x0000009a7d2f7220 */ /* 0x000fe20000410000 */
[----:B------:R-:W-:Y:S01]  /*0e20*/  PRMT R161, R57, 0x7632, R161 ;  /* 0x0000763239a17816 */ /* 0x000fe200000000a1 */
[----:B------:R-:W-:Y:S01]  /*0e30*/  FFMA.FTZ R159, R42, R49, R159 ;  /* 0x000000312a9f7223 */ /* 0x000fe2000001009f */
[----:B------:R-:W-:Y:S01]  /*0e40*/  FADD.FTZ R74, R49, R74 ;  /* 0x0000004a314a7221 */ /* 0x000fe20000010000 */
[----:B------:R-:W-:Y:S01]  /*0e50*/  FADD.FTZ R112, R71, R112 ;  /* 0x0000007047707221 */ /* 0x000fe20000010000 */
[-C--:B------:R-:W-:Y:S01]  /*0e60*/  FFMA.FTZ R113, R60, R71.reuse, R113 ;  /* 0x000000473c717223 */ /* 0x080fe20000010071 */
[----:B------:R-:W-:Y:S01]  /*0e70*/  SHF.L.U32 R152, R161, 0x10, RZ ;  /* 0x00000010a1987819 */ /* 0x000fe200000006ff */
[----:B------:R-:W-:Y:S01]  /*0e80*/  FMUL.FTZ R71, R140, R71 ;  /* 0x000000478c477220 */ /* 0x000fe20000410000 */
[----:B------:R-:W-:Y:S01]  /*0e90*/  FFMA.FTZ R161, R44, R47, R159 ;  /* 0x0000002f2ca17223 */ /* 0x000fe2000001009f */
[----:B------:R-:W-:Y:S01]  /*0ea0*/  FADD.FTZ R156, R47, R74 ;  /* 0x0000004a2f9c7221 */ /* 0x000fe20000010000 */
[----:B------:R-:W-:-:S02]  /*0eb0*/  SHF.L.U32 R177, R73, 0x10, RZ ;  /* 0x0000001049b17819 */ /* 0x000fc400000006ff */
[----:B------:R-:W-:Y:S01]  /*0ec0*/  SHF.L.U32 R158, R158, 0x10, RZ ;  /* 0x000000109e9e7819 */ /* 0x000fe200000006ff */
[----:B------:R-:W-:Y:S01]  /*0ed0*/  FFMA.FTZ R74, R60, R71, R161 ;  /* 0x000000473c4a7223 */ /* 0x000fe200000100a1 */
[----:B------:R-:W-:Y:S01]  /*0ee0*/  FADD.FTZ R161, R71, R156 ;  /* 0x0000009c47a17221 */ /* 0x000fe20000010000 */
[C---:B------:R-:W-:Y:S01]  /*0ef0*/  PRMT R54, R56.reuse, 0x7632, R54 ;  /* 0x0000763238367816 */ /* 0x040fe20000000036 */
[C---:B------:R-:W-:Y:S01]  /*0f00*/  FMUL.FTZ R55, R157.reuse, R164 ;  /* 0x000000a49d377220 */ /* 0x040fe20000410000 */
[----:B------:R-:W-:Y:S01]  /*0f10*/  SHF.L.U32 R56, R56, 0x10, RZ ;  /* 0x0000001038387819 */ /* 0x000fe200000006ff */
[----:B------:R-:W-:Y:S01]  /*0f20*/  FMUL.FTZ R61, R157, R180 ;  /* 0x000000b49d3d7220 */ /* 0x000fe20000410000 */
[----:B------:R-:W-:Y:S01]  /*0f30*/  PRMT R175, R73, 0x7632, R175 ;  /* 0x0000763249af7816 */ /* 0x000fe200000000af */
[----:B------:R-:W-:Y:S01]  /*0f40*/  FADD.FTZ R164, R177, R87 ;  /* 0x00000057b1a47221 */ /* 0x000fe20000010000 */
[----:B------:R-:W-:Y:S01]  /*0f50*/  FMUL.FTZ R64, R157, R160 ;  /* 0x000000a09d407220 */ /* 0x000fe20000410000 */
[----:B------:R-:W-:Y:S01]  /*0f60*/  FMUL.FTZ R73, R141, R158 ;  /* 0x0000009e8d497220 */ /* 0x000fe20000410000 */
[----:B------:R-:W-:Y:S01]  /*0f70*/  FFMA.FTZ R87, R45, R46, R74 ;  /* 0x0000002e2d577223 */ /* 0x000fe2000001004a */
[----:B------:R-:W-:Y:S01]  /*0f80*/  FADD.FTZ R156, R46, R161 ;  /* 0x000000a12e9c7221 */ /* 0x000fe20000010000 */
[C---:B------:R-:W-:Y:S01]  /*0f90*/  FMUL.FTZ R53, R157.reuse, R162 ;  /* 0x000000a29d357220 */ /* 0x040fe20000410000 */
[----:B------:R-:W-:Y:S01]  /*0fa0*/  SHF.L.U32 R150, R54, 0x10, RZ ;  /* 0x0000001036967819 */ /* 0x000fe200000006ff */
[----:B------:R-:W-:Y:S01]  /*0fb0*/  FMUL.FTZ R51, R157, R52 ;  /* 0x000000349d337220 */ /* 0x000fe20000410000 */
[----:B------:R-:W-:Y:S01]  /*0fc0*/  FFMA.FTZ R162, R61, R177, R86 ;  /* 0x000000b13da27223 */ /* 0x000fe20000010056 */
[----:B------:R-:W-:Y:S01]  /*0fd0*/  FMUL.FTZ R52, R127, R56 ;  /* 0x000000387f347220 */ /* 0x000fe20000410000 */
[----:B------:R-:W-:Y:S01]  /*0fe0*/  FFMA.FTZ R86, R64, R73, R87 ;  /* 0x0000004940567223 */ /* 0x000fe20000010057 */
[----:B------:R-:W-:Y:S01]  /*0ff0*/  FADD.FTZ R87, R73, R156 ;  /* 0x0000009c49577221 */ /* 0x000fe20000010000 */
[----:B------:R-:W-:Y:S01]  /*1000*/  SHF.L.U32 R163, R57, 0x10, RZ ;  /* 0x0000001039a37819 */ /* 0x000fe200000006ff */
[-C--:B------:R-:W-:Y:S01]  /*1010*/  FFMA.FTZ R108, R53, R150.reuse, R108 ;  /* 0x00000096356c7223 */ /* 0x080fe2000001006c */
[----:B------:R-:W-:Y:S01]  /*1020*/  FADD.FTZ R103, R150, R103 ;  /* 0x0000006796677221 */ /* 0x000fe20000010000 */
[----:B------:R-:W-:Y:S01]  /*1030*/  FMUL.FTZ R150, R142, R150 ;  /* 0x000000968e967220 */ /* 0x000fe20000410000 */
[----:B------:R-:W-:Y:S01]  /*1040*/  FFMA.FTZ R86, R51, R52, R86 ;  /* 0x0000003433567223 */ /* 0x000fe20000010056 */
[----:B------:R-:W-:Y:S01]  /*1050*/  FADD.FTZ R87, R52, R87 ;  /* 0x0000005734577221 */ /* 0x000fe20000010000 */
[----:B------:R-:W-:Y:S01]  /*1060*/  FMUL.FTZ R57, R157, R166 ;  /* 0x000000a69d397220 */ /* 0x000fe20000410000 */
[----:B------:R-:W-:Y:S01]  /*1070*/  FMUL.FTZ R54, R128, R163 ;  /* 0x000000a380367220 */ /* 0x000fe20000410000 */
[----:B------:R-:W-:Y:S01]  /*1080*/  FFMA.FTZ R86, R53, R150, R86 ;  /* 0x0000009635567223 */ /* 0x000fe20000010056 */
[----:B------:R-:W-:Y:S01]  /*1090*/  FADD.FTZ R87, R150, R87 ;  /* 0x0000005796577221 */ /* 0x000fe20000010000 */
[-C--:B------:R-:W-:Y:S01]  /*10a0*/  FFMA.FTZ R104, R57, R152.reuse, R104 ;  /* 0x0000009839687223 */ /* 0x080fe20000010068 */
[----:B------:R-:W-:Y:S01]  /*10b0*/  FADD.FTZ R97, R152, R97 ;  /* 0x0000006198617221 */ /* 0x000fe20000010000 */
[----:B------:R-:W-:Y:S01]  /*10c0*/  FMUL.FTZ R152, R143, R152 ;  /* 0x000000988f987220 */ /* 0x000fe20000410000 */
[----:B------:R-:W-:Y:S01]  /*10d0*/  FFMA.FTZ R86, R55, R54, R86 ;  /* 0x0000003637567223 */ /* 0x000fe20000010056 */
[----:B------:R-:W-:Y:S01]  /*10e0*/  FADD.FTZ R87, R54, R87 ;  /* 0x0000005736577221 */ /* 0x000fe20000010000 */
[----:B------:R-:W-:Y:S01]  /*10f0*/  SHF.L.U32 R165, R165, 0x10, RZ ;  /* 0x00000010a5a57819 */ /* 0x000fe200000006ff */
[----:B------:R-:W-:Y:S01]  /*1100*/  FMUL.FTZ R65, R157, R168 ;  /* 0x000000a89d417220 */ /* 0x000fe20000410000 */
[----:B------:R-:W-:Y:S01]  /*1110*/  FMUL.FTZ R66, R129, R170 ;  /* 0x000000aa81427220 */ /* 0x000fe20000410000 */
[----:B------:R-:W-:Y:S01]  /*1120*/  FFMA.FTZ R86, R57, R152, R86 ;  /* 0x0000009839567223 */ /* 0x000fe20000010056 */
[----:B------:R-:W-:Y:S01]  /*1130*/  FADD.FTZ R87, R152, R87 ;  /* 0x0000005798577221 */ /* 0x000fe20000010000 */
[----:B------:R-:W-:Y:S01]  /*1140*/  PRMT R167, R59, 0x7632, R167 ;  /* 0x000076323ba77816 */ /* 0x000fe200000000a7 */
[----:B------:R-:W-:Y:S01]  /*1150*/  FMUL.FTZ R69, R157, R172 ;  /* 0x000000ac9d457220 */ /* 0x000fe20000410000 */
[----:B------:R-:W-:Y:S01]  /*1160*/  SHF.L.U32 R59, R59, 0x10, RZ ;  /* 0x000000103b3b7819 */ /* 0x000fe200000006ff */
[----:B------:R-:W-:Y:S01]  /*1170*/  FMUL.FTZ R156, R144, R165 ;  /* 0x000000a5909c7220 */ /* 0x000fe20000410000 */
[----:B------:R-:W-:Y:S01]  /*1180*/  FFMA.FTZ R86, R65, R66, R86 ;  /* 0x0000004241567223 */ /* 0x000fe20000010056 */
[----:B------:R-:W-:Y:S01]  /*1190*/  FADD.FTZ R87, R66, R87 ;  /* 0x0000005742577221 */ /* 0x000fe20000010000 */
[----:B------:R-:W-:Y:S01]  /*11a0*/  FADD.FTZ R114, R154, R114 ;  /* 0x000000729a727221 */ /* 0x000fe20000010000 */
[----:B------:R-:W-:Y:S01]  /*11b0*/  FFMA.FTZ R115, R44, R154, R115 ;  /* 0x0000009a2c737223 */ /* 0x000fe20000010073 */
[----:B------:R-:W-:Y:S01]  /*11c0*/  SHF.L.U32 R154, R167, 0x10, RZ ;  /* 0x00000010a79a7819 */ /* 0x000fe200000006ff */
[----:B------:R-:W-:Y:S01]  /*11d0*/  FMUL.FTZ R58, R157, R184 ;  /* 0x000000b89d3a7220 */ /* 0x000fe20000410000 */
[----:B------:R-:W-:Y:S01]  /*11e0*/  FMUL.FTZ R70, R130, R59 ;  /* 0x0000003b82467220 */ /* 0x000fe20000410000 */
[----:B------:R-:W-:Y:S01]  /*11f0*/  FFMA.FTZ R86, R69, R156, R86 ;  /* 0x0000009c45567223 */ /* 0x000fe20000010056 */
[----:B------:R-:W-:Y:S01]  /*1200*/  FADD.FTZ R87, R156, R87 ;  /* 0x000000579c577221 */ /* 0x000fe20000010000 */
[C---:B------:R-:W-:Y:S01]  /*1210*/  PRMT R169, R72.reuse, 0x7632, R169 ;  /* 0x0000763248a97816 */ /* 0x040fe200000000a9 */
[----:B------:R-:W-:Y:S01]  /*1220*/  FADD.FTZ R101, R163, R101 ;  /* 0x00000065a3657221 */ /* 0x000fe20000010000 */
[----:B------:R-:W-:Y:S01]  /*1230*/  SHF.L.U32 R171, R72, 0x10, RZ ;  /* 0x0000001048ab7819 */ /* 0x000fe200000006ff */
[----:B------:R-:W-:Y:S01]  /*1240*/  FFMA.FTZ R102, R55, R163, R102 ;  /* 0x000000a337667223 */ /* 0x000fe20000010066 */
[----:B------:R-:W-:Y:S01]  /*1250*/  FFMA.FTZ R166, R58, R181, R83 ;  /* 0x000000b53aa67223 */ /* 0x000fe20000010053 */
[----:B------:R-:W-:Y:S01]  /*1260*/  FMUL.FTZ R72, R157, R174 ;  /* 0x000000ae9d487220 */ /* 0x000fe20000410000 */
[----:B------:R-:W-:Y:S01]  /*1270*/  FADD.FTZ R168, R181, R82 ;  /* 0x00000052b5a87221 */ /* 0x000fe20000010000 */
[----:B------:R-:W-:Y:S01]  /*1280*/  FMUL.FTZ R163, R145, R154 ;  /* 0x0000009a91a37220 */ /* 0x000fe20000410000 */
[----:B------:R-:W-:Y:S01]  /*1290*/  FFMA.FTZ R83, R67, R70, R86 ;  /* 0x0000004643537223 */ /* 0x000fe20000010056 */
[----:B------:R-:W-:Y:S01]  /*12a0*/  FADD.FTZ R82, R70, R87 ;  /* 0x0000005746527221 */ /* 0x000fe20000010000 */
[----:B------:R-:W-:Y:S01]  /*12b0*/  FMUL.FTZ R50, R157, R176 ;  /* 0x000000b09d327220 */ /* 0x000fe20000410000 */
[----:B------:R-:W-:Y:S01]  /*12c0*/  SHF.L.U32 R169, R169, 0x10, RZ ;  /* 0x00000010a9a97819 */ /* 0x000fe200000006ff */
        /* <DEDUP_REMOVED lines=9> */
[----:B------:R-:W-:Y:S01]  /*1360*/  FMUL.FTZ R154, R146, R169 ;  /* 0x000000a9929a7220 */ /* 0x000fe20000410000 */
[----:B------:R-:W-:Y:S01]  /*1370*/  FADD.FTZ R83, R159, R82 ;  /* 0x000000529f537221 */ /* 0x000fe20000010000 */
[----:B------:R-:W-:Y:S01]  /*1380*/  SHF.L.U32 R175, R175, 0x10, RZ ;  /* 0x00000010afaf7819 */ /* 0x000fe200000006ff */
[----:B------:R-:W-:Y:S01]  /*1390*/  FMUL.FTZ R74, R132, R177 ;  /* 0x000000b1844a7220 */ /* 0x000fe20000410000 */
[----:B------:R-:W-:Y:S01]  /*13a0*/  PRMT R48, R75, 0x7632, R48 ;  /* 0x000076324b307816 */ /* 0x000fe20000000030 */
[----:B------:R-:W-:Y:S01]  /*13b0*/  FFMA.FTZ R86, R59, R154, R86 ;  /* 0x0000009a3b567223 */ /* 0x000fe20000010056 */
[----:B------:R-:W-:Y:S01]  /*13c0*/  FADD.FTZ R83, R83, R154 ;  /* 0x0000009a53537221 */ /* 0x000fe20000010000 */
[----:B------:R-:W-:Y:S01]  /*13d0*/  SHF.L.U32 R75, R75, 0x10, RZ ;  /* 0x000000104b4b7819 */ /* 0x000fe200000006ff */
[----:B------:R-:W-:Y:S01]  /*13e0*/  FADD.FTZ R105, R56, R105 ;  /* 0x0000006938697221 */ /* 0x000fe20000010000 */
[----:B------:R-:W-:Y:S01]  /*13f0*/  FFMA.FTZ R106, R51, R56, R106 ;  /* 0x00000038336a7223 */ /* 0x000fe2000001006a */
[----:B------:R-:W-:Y:S01]  /*1400*/  SHF.L.U32 R179, R179, 0x10, RZ ;  /* 0x00000010b3b37819 */ /* 0x000fe200000006ff */
[----:B------:R-:W-:Y:S01]  /*1410*/  FADD.FTZ R107, R158, R107 ;  /* 0x0000006b9e6b7221 */ /* 0x000fe20000010000 */
[----:B------:R-:W-:Y:S01]  /*1420*/  FFMA.FTZ R109, R64, R158, R109 ;  /* 0x0000009e406d7223 */ /* 0x000fe2000001006d */
[C---:B------:R-:W-:Y:S01]  /*1430*/  FMUL.FTZ R56, R157.reuse, R186 ;  /* 0x000000ba9d387220 */ /* 0x040fe20000410000 */
[----:B------:R-:W-:Y:S01]  /*1440*/  FMUL.FTZ R63, R157, R182 ;  /* 0x000000b69d3f7220 */ /* 0x000fe20000410000 */
[----:B------:R-:W-:Y:S01]  /*1450*/  FMUL.FTZ R158, R147, R175 ;  /* 0x000000af939e7220 */ /* 0x000fe20000410000 */
[----:B------:R-:W-:Y:S01]  /*1460*/  FFMA.FTZ R86, R61, R74, R86 ;  /* 0x0000004a3d567223 */ /* 0x000fe20000010056 */
[----:B------:R-:W-:Y:S01]  /*1470*/  FADD.FTZ R83, R83, R74 ;  /* 0x0000004a53537221 */ /* 0x000fe20000010000 */
[----:B------:R-:W-:Y:S01]  /*1480*/  FFMA.FTZ R90, R59, R169, R90 ;  /* 0x000000a93b5a7223 */ /* 0x000fe2000001005a */
[----:B------:R-:W-:Y:S01]  /*1490*/  FADD.FTZ R85, R169, R85 ;  /* 0x00000055a9557221 */ /* 0x000fe20000010000 */
[----:B------:R-:W-:Y:S01]  /*14a0*/  FADD.FTZ R169, R75, R78 ;  /* 0x0000004e4ba97221 */ /* 0x000fe20000010000 */
[----:B------:R-:W-:Y:S01]  /*14b0*/  SHF.L.U32 R82, R48, 0x10, RZ ;  /* 0x0000001030527819 */ /* 0x000fe200000006ff */
[----:B------:R-:W-:Y:S01]  /*14c0*/  FFMA.FTZ R78, R56, R179, R81 ;  /* 0x000000b3384e7223 */ /* 0x000fe20000010051 */
[----:B------:R-:W-:Y:S01]  /*14d0*/  FMUL.FTZ R161, R133, R181 ;  /* 0x000000b585a17220 */ /* 0x000fe20000410000 */
[----:B------:R-:W-:Y:S01]  /*14e0*/  FFMA.FTZ R81, R63, R158, R86 ;  /* 0x0000009e3f517223 */ /* 0x000fe20000010056 */
[----:B------:R-:W-:Y:S01]  /*14f0*/  FADD.FTZ R48, R83, R158 ;  /* 0x0000009e53307221 */ /* 0x000fe20000010000 */
[----:B------:R-:W-:Y:S01]  /*1500*/  FMUL.FTZ R62, R157, R188 ;  /* 0x000000bc9d3e7220 */ /* 0x000fe20000410000 */
[----:B------:R-:W-:Y:S01]  /*1510*/  FADD.FTZ R94, R165, R94 ;  /* 0x0000005ea55e7221 */ /* 0x000fe20000010000 */
[----:B------:R-:W-:Y:S01]  /*1520*/  FFMA.FTZ R98, R69, R165, R98 ;  /* 0x000000a545627223 */ /* 0x000fe20000010062 */
[----:B------:R-:W-:Y:S01]  /*1530*/  FMUL.FTZ R165, R148, R179 ;  /* 0x000000b394a57220 */ /* 0x000fe20000410000 */
[----:B------:R-:W-:Y:S01]  /*1540*/  FFMA.FTZ R81, R58, R161, R81 ;  /* 0x000000a13a517223 */ /* 0x000fe20000010051 */
[----:B------:R-:W-:Y:S01]  /*1550*/  FADD.FTZ R48, R48, R161 ;  /* 0x000000a130307221 */ /* 0x000fe20000010000 */
[-C--:B------:R-:W-:Y:S01]  /*1560*/  FFMA.FTZ R79, R62, R75.reuse, R79 ;  /* 0x0000004b3e4f7223 */ /* 0x080fe2000001004f */
[----:B------:R-:W-:Y:S01]  /*1570*/  FMUL.FTZ R75, R134, R75 ;  /* 0x0000004b864b7220 */ /* 0x000fe20000410000 */
        /* <DEDUP_REMOVED lines=25> */
[----:B------:R-:W-:Y:S02]  /*1710*/  MOV R81, R78 ;  /* 0x0000004e00517202 */ /* 0x000fe40000000f00 */
[----:B------:R-:W-:Y:S01]  /*1720*/  MOV R78, R169 ;  /* 0x000000a9004e7202 */ /* 0x000fe20000000f00 */
[----:B-1----:R-:W-:Y:S01]  /*1730*/  FADD.FTZ R86, R83, R86 ;  /* 0x0000005653567221 */ /* 0x002fe20000010000 */
[----:B------:R-:W0:Y:S01]  /*1740*/  SHFL.BFLY PT, R87, R82, 0x4, 0x1f ;  /* 0x0c801f0052577f89 */ /* 0x000e2200000e0000 */
[----:B------:R-:W-:-:S03]  /*1750*/  MOV R83, R166 ;  /* 0x000000a600537202 */ /* 0x000fc60000000f00 */
[----:B------:R-:W1:Y:S01]  /*1760*/  SHFL.BFLY PT, R171, R86, 0x4, 0x1f ;  /* 0x0c801f0056ab7f89 */ /* 0x000e6200000e0000 */
[----:B0-----:R-:W-:Y:S01]  /*1770*/  FADD.FTZ R87, R82, R87 ;  /* 0x0000005752577221 */ /* 0x001fe20000010000 */
[----:B------:R-:W-:Y:S01]  /*1780*/  MOV R82, R168 ;  /* 0x000000a800527202 */ /* 0x000fe20000000f00 */
[----:B-1----:R-:W-:-:S03]  /*1790*/  FADD.FTZ R171, R86, R171 ;  /* 0x000000ab56ab7221 */ /* 0x002fc60000010000 */
[----:B------:R-:W0:Y:S01]  /*17a0*/  SHFL.BFLY PT, R2, R87, 0x8, 0x1f ;  /* 0x0d001f0057027f89 */ /* 0x000e2200000e0000 */
[----:B------:R-:W-:-:S03]  /*17b0*/  MOV R86, R162 ;  /* 0x000000a200567202 */ /* 0x000fc60000000f00 */
[----:B------:R-:W1:Y:S01]  /*17c0*/  SHFL.BFLY PT, R48, R171, 0x8, 0x1f ;  /* 0x0d001f00ab307f89 */ /* 0x000e6200000e0000 */
[----:B0-----:R-:W-:Y:S01]  /*17d0*/  FADD.FTZ R2, R87, R2 ;  /* 0x0000000257027221 */ /* 0x001fe20000010000 */
[----:B------:R-:W-:Y:S01]  /*17e0*/  MOV R87, R164 ;  /* 0x000000a400577202 */ /* 0x000fe20000000f00 */
[----:B-1----:R-:W-:-:S03]  /*17f0*/  FADD.FTZ R48, R171, R48 ;  /* 0x00000030ab307221 */ /* 0x002fc60000010000 */
[----:B------:R0:W1:Y:S04]  /*1800*/  SHFL.BFLY PT, R173, R2, 0x10, 0x1f ;  /* 0x0e001f0002ad7f89 */ /* 0x00006800000e0000 */
[----:B------:R0:W2:Y:S02]  /*1810*/  SHFL.BFLY PT, R175, R48, 0x10, 0x1f ;  /* 0x0e001f0030af7f89 */ /* 0x0000a400000e0000 */
.L_x_1537:
        /* <DEDUP_REMOVED lines=43> */
.L_x_1503:
        /* <DEDUP_REMOVED lines=33> */
.L_x_1502:
        /* <DEDUP_REMOVED lines=32> */
.L_x_1505:
        /* <DEDUP_REMOVED lines=33> */
.L_x_1501:
        /* <DEDUP_REMOVED lines=37> */
.L_x_1507:
        /* <DEDUP_REMOVED lines=22> */
[C---:B0-----:R-:W-:Y:S01]  /*24a0*/  FFMA.FTZ R2, R157.reuse, R42, R7 ;  /* 0x0000002a9d027223 */ /* 0x041fe20000010007 */
        /* <DEDUP_REMOVED lines=10> */
.L_x_1506:
        /* <DEDUP_REMOVED lines=32> */
.L_x_1508:
        /* <DEDUP_REMOVED lines=32> */
.L_x_1504:
        /* <DEDUP_REMOVED lines=33> */
[C---:B0----5:R-:W-:Y:S01]  /*2b60*/  FFMA.FTZ R36, R157.reuse, R51, R12 ;  /* 0x000000339d247223 */ /* 0x061fe2000001000c */
        /* <DEDUP_REMOVED lines=16> */
.L_x_1511:
        /* <DEDUP_REMOVED lines=29> */
.L_x_1510:
        /* <DEDUP_REMOVED lines=34> */
.L_x_1513:
        /* <DEDUP_REMOVED lines=29> */
.L_x_1509:
        /* <DEDUP_REMOVED lines=35> */
.L_x_1515:
        /* <DEDUP_REMOVED lines=29> */
.L_x_1514:
        /* <DEDUP_REMOVED lines=34> */
.L_x_1516:
        /* <DEDUP_REMOVED lines=28> */
.L_x_1512:
        /* <DEDUP_REMOVED lines=45> */
.L_x_1519:
        /* <DEDUP_REMOVED lines=29> */
.L_x_1518:
        /* <DEDUP_REMOVED lines=34> */
.L_x_1521:
        /* <DEDUP_REMOVED lines=29> */
.L_x_1517:
        /* <DEDUP_REMOVED lines=35> */
.L_x_1523:
        /* <DEDUP_REMOVED lines=29> */
.L_x_1522:
        /* <DEDUP_REMOVED lines=34> */
.L_x_1524:
        /* <DEDUP_REMOVED lines=28> */
.L_x_1520:
        /* <DEDUP_REMOVED lines=14> */
.L_x_1499:
[----:B0-----:R-:W-:Y:S02]  /*4b60*/  MOV R34, R101 ;  /* 0x0000006500227202 */ /* 0x001fe40000000f00 */
[----:B-----5:R-:W-:Y:S02]  /*4b70*/  MOV R5, R122 ;  /* 0x0000007a00057202 */ /* 0x020fe40000000f00 */
        /* <DEDUP_REMOVED lines=43> */
.L_x_1498:
[----:B------:R-:W-:Y:S05]  /*4e30*/  BSYNC B0 ;  /* 0x0000000000007941 */ /* 0x000fea0003800000 */
.L_x_1497:
        /* <DEDUP_REMOVED lines=21> */
[----:B------:R-:W4:Y:S04]  /*4f90*/  LDS R2, [R3] ;  /* 0x0000000003027984 */ /* 0x000f280000000800 */
[----:B------:R-:W5:Y:S04]  /*4fa0*/  LDS R41, [R3+0xc00] ;  /* 0x000c000003297984 */ /* 0x000f680000000800 */
[----:B------:R-:W3:Y:S04]  /*4fb0*/  LDS R37, [R3+0xe00] ;  /* 0x000e000003257984 */ /* 0x000ee80000000800 */
        /* <DEDUP_REMOVED lines=9> */
[----:B----4-:R-:W-:-:S03]  /*5050*/  FADD.FTZ R2, RZ, R2 ;  /* 0x00000002ff027221 */ /* 0x010fc60000010000 */
[----:B------:R-:W4:Y:S01]  /*5060*/  LDS R33, [R3+0x1800] ;  /* 0x0018000003217984 */ /* 0x000f220000000800 */
[----:B-----5:R-:W-:-:S03]  /*5070*/  FADD.FTZ R2, R2, R41 ;  /* 0x0000002902027221 */ /* 0x020fc60000010000 */
[----:B------:R-:W5:Y:S01]  /*5080*/  LDS R30, [R3+0x1a00] ;  /* 0x001a0000031e7984 */ /* 0x000f620000000800 */
[----:B---3--:R-:W-:-:S03]  /*5090*/  FADD.FTZ R37, R40, R37 ;  /* 0x0000002528257221 */ /* 0x008fc60000010000 */
[----:B------:R-:W3:Y:S01]  /*50a0*/  LDS R34, [R3+0x1c00] ;  /* 0x001c000003227984 */ /* 0x000ee20000000800 */
[----:B--2---:R-:W-:-:S03]  /*50b0*/  FADD.FTZ R26, R29, R26 ;  /* 0x0000001a1d1a7221 */ /* 0x004fc60000010000 */
[----:B------:R-:W2:Y:S01]  /*50c0*/  LDS R36, [R3+0x1e00] ;  /* 0x001e000003247984 */ /* 0x000ea20000000800 */
[----:B------:R-:W-:-:S03]  /*50d0*/  FADD.FTZ R32, RZ, R32 ;  /* 0x00000020ff207221 */ /* 0x000fc60000010000 */
[----:B------:R-:W2:Y:S01]  /*50e0*/  LDS R35, [R3+0x2000] ;  /* 0x0020000003237984 */ /* 0x000ea20000000800 */
[----:B------:R-:W-:-:S03]  /*50f0*/  FADD.FTZ R28, RZ, R28 ;  /* 0x0000001cff1c7221 */ /* 0x000fc60000010000 */
[----:B------:R-:W2:Y:S01]  /*5100*/  LDS R39, [R3+0x2200] ;  /* 0x0022000003277984 */ /* 0x000ea20000000800 */
[----:B------:R-:W-:-:S03]  /*5110*/  FADD.FTZ R25, R32, R25 ;  /* 0x0000001920197221 */ /* 0x000fc60000010000 */
        /* <DEDUP_REMOVED lines=25> */
[----:B----4-:R-:W-:-:S03]  /*52b0*/  FADD.FTZ R45, R24, R45 ;  /* 0x0000002d182d7221 */ /* 0x010fc60000010000 */
[----:B------:R-:W-:Y:S04]  /*52c0*/  STS.128 [R0+0x800], R16 ;  /* 0x0008001000007388 */ /* 0x000fe80000000c00 */
[----:B------:R0:W-:Y:S01]  /*52d0*/  STS.128 [R0+0x810], R20 ;  /* 0x0008101400007388 */ /* 0x0001e20000000c00 */
[----:B------:R-:W-:Y:S08]  /*52e0*/  BAR.SYNC.DEFER_BLOCKING 0x0 ;  /* 0x0000000000007b1d */ /* 0x000ff00000010000 */
[----:B0-----:R-:W0:Y:S01]  /*52f0*/  LDC R20, c[0x0][0x388] ;  /* 0x0000e200ff147b82 */ /* 0x001e220000000800 */
[----:B------:R-:W1:Y:S04]  /*5300*/  LDS R28, [R3] ;  /* 0x00000000031c7984 */ /* 0x000e680000000800 */
[----:B------:R-:W2:Y:S04]  /*5310*/  LDS R31, [R3+0x200] ;  /* 0x00020000031f7984 */ /* 0x000ea80000000800 */
[----:B------:R-:W3:Y:S04]  /*5320*/  LDS R4, [R3+0x400] ;  /* 0x0004000003047984 */ /* 0x000ee80000000800 */
[----:B------:R-:W4:Y:S01]  /*5330*/  LDS R5, [R3+0xc00] ;  /* 0x000c000003057984 */ /* 0x000f220000000800 */
[----:B0-----:R-:W-:-:S03]  /*5340*/  IMAD R37, R20, UR4, RZ ;  /* 0x0000000414257c24 */ /* 0x001fc6000f8e02ff */
[----:B------:R-:W0:Y:S02]  /*5350*/  LDS R8, [R3+0xe00] ;  /* 0x000e000003087984 */ /* 0x000e240000000800 */
[----:B------:R-:W-:Y:S02]  /*5360*/  IADD3 R2, P0, PT, R37, R42, RZ ;  /* 0x0000002a25027210 */ /* 0x000fe40007f1e0ff */
[----:B------:R-:W5:Y:S02]  /*5370*/  LDS R9, [R3+0x1000] ;  /* 0x0010000003097984 */ /* 0x000f640000000800 */
[----:B------:R-:W-:Y:S02]  /*5380*/  SHF.L.U32 R22, R2, 0x2, RZ ;  /* 0x0000000202167819 */ /* 0x000fe400000006ff */
        /* <DEDUP_REMOVED lines=13> */
[----:B0-----:R-:W-:Y:S01]  /*5460*/  FADD.FTZ R8, R31, R8 ;  /* 0x000000081f087221 */ /* 0x001fe20000010000 */
[----:B------:R-:W-:Y:S02]  /*5470*/  IADD3.X R31, PT, PT, RZ, RZ, RZ, P0, !PT ;  /* 0x000000ffff1f7210 */ /* 0x000fe400007fe4ff */
[----:B------:R-:W0:Y:S01]  /*5480*/  LDS R23, [R3+0x2600] ;  /* 0x0026000003177984 */ /* 0x000e220000000800 */
[----:B-----5:R-:W-:-:S03]  /*5490*/  FADD.FTZ R4, R4, R9 ;  /* 0x0000000904047221 */ /* 0x020fc60000010000 */
[----:B------:R-:W5:Y:S01]  /*54a0*/  LDS R19, [R3+0x1e00] ;  /* 0x001e000003137984 */ /* 0x000f620000000800 */
[----:B------:R-:W-:Y:S01]  /*54b0*/  FADD.FTZ R5, R5, R12 ;  /* 0x0000000c05057221 */ /* 0x000fe20000010000 */
[----:B------:R-:W-:Y:S02]  /*54c0*/  SHF.L.U64.HI R12, R2, 0x2, R31 ;  /* 0x00000002020c7819 */ /* 0x000fe4000001021f */
[----:B------:R-:W5:Y:S01]  /*54d0*/  LDS R10, [R3+0x1600] ;  /* 0x00160000030a7984 */ /* 0x000f620000000800 */
[----:B------:R-:W-:Y:S01]  /*54e0*/  FADD.FTZ R0, RZ, R0 ;  /* 0x00000000ff007221 */ /* 0x000fe20000010000 */
[----:B------:R-:W-:Y:S02]  /*54f0*/  IADD3 R2, P0, PT, R22, UR22, RZ ;  /* 0x0000001616027c10 */ /* 0x000fe4000ff1e0ff */
[----:B------:R-:W5:Y:S01]  /*5500*/  LDS R18, [R3+0x2800] ;  /* 0x0028000003127984 */ /* 0x000f620000000800 */
[----:B------:R-:W-:Y:S01]  /*5510*/  FADD.FTZ R17, R4, R17 ;  /* 0x0000001104117221 */ /* 0x000fe20000010000 */
[----:B------:R-:W-:-:S02]  /*5520*/  IADD3 R4, P1, PT, R22, UR20, RZ ;  /* 0x0000001416047c10 */ /* 0x000fc4000ff3e0ff */
[----:B------:R-:W5:Y:S01]  /*5530*/  LDS R21, [R3+0x2000] ;  /* 0x0020000003157984 */ /* 0x000f620000000800 */
[----:B------:R-:W-:-:S03]  /*5540*/  FADD.FTZ R6, RZ, R6 ;  /* 0x00000006ff067221 */ /* 0x000fc60000010000 */
[----:B------:R-:W5:Y:S01]  /*5550*/  LDS R33, [R3+0x2a00] ;  /* 0x002a000003217984 */ /* 0x000f620000000800 */
[----:B------:R-:W-:-:S03]  /*5560*/  FADD.FTZ R8, R8, R15 ;  /* 0x0000000f08087221 */ /* 0x000fc60000010000 */
[----:B------:R-:W5:Y:S01]  /*5570*/  LDS R14, [R3+0x2200] ;  /* 0x00220000030e7984 */ /* 0x000f620000000800 */
[----:B-1----:R-:W-:-:S03]  /*5580*/  FADD.FTZ R0, R0, R11 ;  /* 0x0000000b00007221 */ /* 0x002fc60000010000 */
[----:B------:R-:W1:Y:S01]  /*5590*/  LDS R35, [R3+0x2c00] ;  /* 0x002c000003237984 */ /* 0x000e620000000800 */
[----:B--2---:R-:W-:-:S03]  /*55a0*/  FADD.FTZ R7, RZ, R7 ;  /* 0x00000007ff077221 */ /* 0x004fc60000010000 */
[----:B------:R2:W1:Y:S01]  /*55b0*/  LDS R20, [R3+0x2e00] ;  /* 0x002e000003147984 */ /* 0x0004620000000800 */
[----:B---3--:R-:W-:Y:S01]  /*55c0*/  FADD.FTZ R9, R5, R16 ;  /* 0x0000001005097221 */ /* 0x008fe20000010000 */
[----:B------:R-:W-:Y:S01]  /*55d0*/  IADD3.X R5, PT, PT, R12, UR21, RZ, P1, !PT ;  /* 0x000000150c057c10 */ /* 0x000fe20008ffe4ff */
[----:B----4-:R-:W-:Y:S01]  /*55e0*/  FADD.FTZ R6, R6, R13 ;  /* 0x0000000d06067221 */ /* 0x010fe20000010000 */
[----:B--2---:R-:W-:Y:S01]  /*55f0*/  IADD3.X R3, PT, PT, R12, UR23, RZ, P0, !PT ;  /* 0x000000170c037c10 */ /* 0x004fe200087fe4ff */
[----:B0-----:R-:W-:Y:S01]  /*5600*/  FADD.FTZ R23, R8, R23 ;  /* 0x0000001708177221 */ /* 0x001fe20000010000 */
        /* <DEDUP_REMOVED lines=21> */
.L_x_1500:
        /* <DEDUP_REMOVED lines=8> */
.L_x_1527:
[----:B------:R-:W-:Y:S05]  /*57e0*/  BSYNC B2 ;  /* 0x0000000000027941 */ /* 0x000fea0003800000 */
.L_x_1526:
        /* <DEDUP_REMOVED lines=8> */
.L_x_1528:
[----:B------:R-:W-:-:S05]  /*5870*/  FADD.FTZ R81, R48, R81 ;  /* 0x0000005130517221 */ /* 0x000fca0000010000 */
[----:B------:R-:W-:Y:S01]  /*5880*/  MOV R177, R81 ;  /* 0x0000005100b17202 */ /* 0x000fe20000000f00 */
[----:B------:R-:W-:Y:S01]  /*5890*/  HFMA2 R172, -RZ, RZ, 0, 1.1920928955078125e-07 ;  /* 0x00000002ffac7431 */ /* 0x000fe200000001ff */
[----:B------:R-:W-:-:S07]  /*58a0*/  MOV R83, R175 ;  /* 0x000000af00537202 */ /* 0x000fce0000000f00 */
[----:B------:R-:W-:Y:S05]  /*58b0*/  WARPSYNC.COLLECTIVE R170, `(.L_x_1529) ;  /* 0x00000000aa087348 */ /* 0x000fea0003c00000 */
[----:B------:R0:W1:Y:S02]  /*58c0*/  SHFL.BFLY P3, R175, R177, R172, R179 ;  /* 0x0c0000acb1af7389 */ /* 0x00006400000600b3 */
[----:B01----:R-:W-:Y:S05]  /*58d0*/  ENDCOLLECTIVE ;  /* 0x000000000000791b */ /* 0x003fea0003800000 */
.L_x_1529:
[----:B------:R-:W-:-:S05]  /*58e0*/  FADD.FTZ R83, R2, R83 ;  /* 0x0000005302537221 */ /* 0x000fca0000010000 */
[----:B------:R-:W-:Y:S02]  /*58f0*/  MOV R177, R83 ;  /* 0x0000005300b17202 */ /* 0x000fe40000000f00 */
[----:B------:R-:W-:-:S07]  /*5900*/  MOV R82, R175 ;  /* 0x000000af00527202 */ /* 0x000fce0000000f00 */
[----:B------:R-:W-:Y:S05]  /*5910*/  WARPSYNC.COLLECTIVE R170, `(.L_x_1530) ;  /* 0x00000000aa087348 */ /* 0x000fea0003c00000 */
[----:B------:R0:W1:Y:S02]  /*5920*/  SHFL.BFLY P3, R175, R177, R172, R179 ;  /* 0x0c0000acb1af7389 */ /* 0x00006400000600b3 */
[----:B01----:R-:W-:Y:S05]  /*5930*/  ENDCOLLECTIVE ;  /* 0x000000000000791b */ /* 0x003fea0003800000 */
.L_x_1530:
[----:B------:R-:W-:Y:S01]  /*5940*/  FADD.FTZ R82, R81, R82 ;  /* 0x0000005251527221 */ /* 0x000fe20000010000 */
[----:B------:R-:W-:Y:S02]  /*5950*/  MOV R81, R78 ;  /* 0x0000004e00517202 */ /* 0x000fe40000000f00 */
[----:B------:R-:W-:Y:S02]  /*5960*/  MOV R78, R169 ;  /* 0x000000a9004e7202 */ /* 0x000fe40000000f00 */
[----:B------:R-:W-:Y:S01]  /*5970*/  MOV R177, R82 ;  /* 0x0000005200b17202 */ /* 0x000fe20000000f00 */
[----:B------:R-:W-:Y:S01]  /*5980*/  HFMA2 R172, -RZ, RZ, 0, 2.384185791015625e-07 ;  /* 0x00000004ffac7431 */ /* 0x000fe200000001ff */
[----:B------:R-:W-:-:S07]  /*5990*/  MOV R86, R175 ;  /* 0x000000af00567202 */ /* 0x000fce0000000f00 */
[----:B------:R-:W-:Y:S05]  /*59a0*/  WARPSYNC.COLLECTIVE R170, `(.L_x_1531) ;  /* 0x00000000aa087348 */ /* 0x000fea0003c00000 */
[----:B------:R0:W1:Y:S02]  /*59b0*/  SHFL.BFLY P3, R175, R177, R172, R179 ;  /* 0x0c0000acb1af7389 */ /* 0x00006400000600b3 */
[----:B01----:R-:W-:Y:S05]  /*59c0*/  ENDCOLLECTIVE ;  /* 0x000000000000791b */ /* 0x003fea0003800000 */
.L_x_1531:
[----:B------:R-:W-:Y:S01]  /*59d0*/  FADD.FTZ R86, R83, R86 ;  /* 0x0000005653567221 */ /* 0x000fe20000010000 */
[----:B------:R-:W-:-:S04]  /*59e0*/  MOV R83, R166 ;  /* 0x000000a600537202 */ /* 0x000fc80000000f00 */
[----:B------:R-:W-:Y:S02]  /*59f0*/  MOV R177, R86 ;  /* 0x0000005600b17202 */ /* 0x000fe40000000f00 */
[----:B------:R-:W-:-:S07]  /*5a00*/  MOV R87, R175 ;  /* 0x000000af00577202 */ /* 0x000fce0000000f00 */
[----:B------:R-:W-:Y:S05]  /*5a10*/  WARPSYNC.COLLECTIVE R170, `(.L_x_1532) ;  /* 0x00000000aa087348 */ /* 0x000fea0003c00000 */
[----:B------:R0:W1:Y:S02]  /*5a20*/  SHFL.BFLY P3, R175, R177, R172, R179 ;  /* 0x0c0000acb1af7389 */ /* 0x00006400000600b3 */
[----:B01----:R-:W-:Y:S05]  /*5a30*/  ENDCOLLECTIVE ;  /* 0x000000000000791b */ /* 0x003fea0003800000 */
.L_x_1532:
[----:B------:R-:W-:Y:S01]  /*5a40*/  FADD.FTZ R87, R82, R87 ;  /* 0x0000005752577221 */ /* 0x000fe20000010000 */
[----:B------:R-:W-:-:S04]  /*5a50*/  MOV R82, R168 ;  /* 0x000000a800527202 */ /* 0x000fc80000000f00 */
[----:B------:R-:W-:Y:S01]  /*5a60*/  MOV R177, R87 ;  /* 0x0000005700b17202 */ /* 0x000fe20000000f00 */
[----:B------:R-:W-:Y:S01]  /*5a70*/  HFMA2 R172, -RZ, RZ, 0, 4.76837158203125e-07 ;  /* 0x00000008ffac7431 */ /* 0x000fe200000001ff */
[----:B------:R-:W-:-:S07]  /*5a80*/  MOV R171, R175 ;  /* 0x000000af00ab7202 */ /* 0x000fce0000000f00 */
[----:B------:R-:W-:Y:S05]  /*5a90*/  WARPSYNC.COLLECTIVE R170, `(.L_x_1533) ;  /* 0x00000000aa087348 */ /* 0x000fea0003c00000 */
[----:B------:R0:W1:Y:S02]  /*5aa0*/  SHFL.BFLY P3, R175, R177, R172, R179 ;  /* 0x0c0000acb1af7389 */ /* 0x00006400000600b3 */
[----:B01----:R-:W-:Y:S05]  /*5ab0*/  ENDCOLLECTIVE ;  /* 0x000000000000791b */ /* 0x003fea0003800000 */
.L_x_1533:
[----:B------:R-:W-:Y:S01]  /*5ac0*/  FADD.FTZ R171, R86, R171 ;  /* 0x000000ab56ab7221 */ /* 0x000fe20000010000 */
[----:B------:R-:W-:-:S04]  /*5ad0*/  MOV R86, R162 ;  /* 0x000000a200567202 */ /* 0x000fc80000000f00 */
[----:B------:R-:W-:Y:S02]  /*5ae0*/  MOV R177, R171 ;  /* 0x000000ab00b17202 */ /* 0x000fe40000000f00 */
[----:B------:R-:W-:-:S07]  /*5af0*/  MOV R2, R175 ;  /* 0x000000af00027202 */ /* 0x000fce0000000f00 */
[----:B------:R-:W-:Y:S05]  /*5b00*/  WARPSYNC.COLLECTIVE R170, `(.L_x_1534) ;  /* 0x00000000aa087348 */ /* 0x000fea0003c00000 */
[----:B------:R0:W1:Y:S02]  /*5b10*/  SHFL.BFLY P3, R175, R177, R172, R179 ;  /* 0x0c0000acb1af7389 */ /* 0x00006400000600b3 */
[----:B01----:R-:W-:Y:S05]  /*5b20*/  ENDCOLLECTIVE ;  /* 0x000000000000791b */ /* 0x003fea0003800000 */
.L_x_1534:
[----:B------:R-:W-:Y:S01]  /*5b30*/  FADD.FTZ R2, R87, R2 ;  /* 0x0000000257027221 */ /* 0x000fe20000010000 */
[----:B------:R-:W-:-:S04]  /*5b40*/  MOV R87, R164 ;  /* 0x000000a400577202 */ /* 0x000fc80000000f00 */
[----:B------:R-:W-:Y:S01]  /*5b50*/  MOV R177, R2 ;  /* 0x0000000200b17202 */ /* 0x000fe20000000f00 */
[----:B------:R-:W-:Y:S01]  /*5b60*/  HFMA2 R172, -RZ, RZ, 0, 9.5367431640625e-07 ;  /* 0x00000010ffac7431 */ /* 0x000fe200000001ff */
[----:B------:R-:W-:-:S07]  /*5b70*/  MOV R48, R175 ;  /* 0x000000af00307202 */ /* 0x000fce0000000f00 */
[----:B------:R-:W-:Y:S05]  /*5b80*/  WARPSYNC.COLLECTIVE R170, `(.L_x_1535) ;  /* 0x00000000aa087348 */ /* 0x000fea0003c00000 */
[----:B------:R0:W1:Y:S02]  /*5b90*/  SHFL.BFLY P3, R175, R177, R172, R179 ;  /* 0x0c0000acb1af7389 */ /* 0x00006400000600b3 */
[----:B01----:R-:W-:Y:S05]  /*5ba0*/  ENDCOLLECTIVE ;  /* 0x000000000000791b */ /* 0x003fea0003800000 */
.L_x_1535:
[----:B------:R-:W-:-:S05]  /*5bb0*/  FADD.FTZ R48, R171, R48 ;  /* 0x00000030ab307221 */ /* 0x000fca0000010000 */
[----:B------:R-:W-:Y:S02]  /*5bc0*/  MOV R177, R48 ;  /* 0x0000003000b17202 */ /* 0x000fe40000000f00 */
[----:B------:R-:W-:-:S07]  /*5bd0*/  MOV R173, R175 ;  /* 0x000000af00ad7202 */ /* 0x000fce0000000f00 */
[----:B------:R-:W-:Y:S05]  /*5be0*/  WARPSYNC.COLLECTIVE R170, `(.L_x_1536) ;  /* 0x00000000aa087348 */ /* 0x000fea0003c00000 */
[----:B------:R0:W1:Y:S02]  /*5bf0*/  SHFL.BFLY P3, R175, R177, R172, R179 ;  /* 0x0c0000acb1af7389 */ /* 0x00006400000600b3 */
[----:B01----:R-:W-:Y:S05]  /*5c00*/  ENDCOLLECTIVE ;  /* 0x000000000000791b */ /* 0x003fea0003800000 */
.L_x_1536:
[----:B------:R-:W-:Y:S05]  /*5c10*/  BRA `(.L_x_1537) ;  /* 0xffffffbc00007947 */ /* 0x000fea000383ffff */
.L_x_1538:
        /* <DEDUP_REMOVED lines=14> */
.L_x_4961:


//--------------------- .text._ZN10layer_norm31ln_parallel_residual_bwd_kernelINS_13Kernel_traitsI13__nv_bfloat16S2_fS2_fjLj768ELj1ELj4ELj1ELj16ENS_18Kernel_traits_baseILj768ES2_S2_fS2_fjLj128EEEEELb1ELb0ELb0EEEvNS_9BwdParamsE --------------------------
	.section	.text._ZN10layer_norm31ln_parallel_residual_bwd_kernelINS_13Kernel_traitsI13__nv_bfloat16S2_fS2_fjLj768ELj1ELj4ELj1ELj16ENS_18Kernel_traits_baseILj768ES2_S2_fS2_fjLj128EEEEELb1ELb0ELb0EEEvNS_9BwdParamsE,"ax",@progbits
	.align	128
        .global         _ZN10layer_norm31ln_parallel_residual_bwd_kernelINS_13Kernel_traitsI13__nv_bfloat16S2_fS2_fjLj768ELj1ELj4ELj1ELj16ENS_18Kernel_traits_baseILj768ES2_S2_fS2_fjLj128EEEEELb1ELb0ELb0EEEvNS_9BwdParamsE
        .type           _ZN10layer_norm31ln_parallel_residual_bwd_kernelINS_13Kernel_traitsI13__nv_bfloat16S2_fS2_fjLj768ELj1ELj4ELj1ELj16ENS_18Kernel_traits_baseILj768ES2_S2_fS2_fjLj128EEEEELb1ELb0ELb0EEEvNS_9BwdParamsE,@function
        .size           _ZN10layer_norm31ln_parallel_residual_bwd_kernelINS_13Kernel_traitsI13__nv_bfloat16S2_fS2_fjLj768ELj1ELj4ELj1ELj16ENS_18Kernel_traits_baseILj768ES2_S2_fS2_fjLj128EEEEELb1ELb0ELb0EEEvNS_9BwdParamsE,(.L_x_4962 - _ZN10layer_norm31ln_parallel_residual_bwd_kernelINS_13Kernel_traitsI13__nv_bfloat16S2_fS2_fjLj768ELj1ELj4ELj1ELj16ENS_18Kernel_traits_baseILj768ES2_S2_fS2_fjLj128EEEEELb1ELb0ELb0EEEvNS_9BwdParamsE)
        .other          _ZN10layer_norm31ln_parallel_residual_bwd_kernelINS_13Kernel_traitsI13__nv_bfloat16S2_fS2_fjLj768ELj1ELj4ELj1ELj16ENS_18Kernel_traits_baseILj768ES2_S2_fS2_fjLj128EEEEELb1ELb0ELb0EEEvNS_9BwdParamsE,@"STO_CUDA_ENTRY STV_DEFAULT"
_ZN10layer_norm31ln_parallel_residual_bwd_kernelINS_13Kernel_traitsI13__nv_bfloat16S2_fS2_fjLj768ELj1ELj4ELj1ELj16ENS_18Kernel_traits_baseILj768ES2_S2_fS2_fjLj128EEEEELb1ELb0ELb0EEEvNS_9BwdParamsE:
.text._ZN10layer_norm31ln_parallel_residual_bwd_kernelINS_13Kernel_traitsI13__nv_bfloat16S2_fS2_fjLj768ELj1ELj4ELj1ELj16ENS_18Kernel_traits_baseILj768ES2_S2_fS2_fjLj128EEEEELb1ELb0ELb0EEEvNS_9BwdParamsE:
        /* <DEDUP_REMOVED lines=9> */
[----:B------:R-:W0:Y:S06]  /*0090*/  LDCU UR15, c[0x0][0x388] ;  /* 0x00007100ff0f77ac */ /* 0x000e2c0008000800 */
[----:B------:R-:W4:Y:S01]  /*00a0*/  LDC.64 R8, c[0x0][0x3d8] ;  /* 0x0000f600ff087b82 */ /* 0x000f220000000a00 */
[----:B--2---:R-:W-:Y:S01]  /*00b0*/  MOV R241, UR4 ;  /* 0x0000000400f17c02 */ /* 0x004fe20008000f00 */
[----:B------:R-:W2:Y:S03]  /*00c0*/  LDCU.U8 UR14, c[0x0][0x410] ;  /* 0x00008200ff0e77ac */ /* 0x000ea60008000000 */
[----:B------:R-:W-:Y:S01]  /*00d0*/  SHF.R.S32.HI R0, RZ, 0x1f, R241 ;  /* 0x0000001fff007819 */ /* 0x000fe200000114f1 */
[----:B------:R-:W0:Y:S02]  /*00e0*/  LDCU UR12, c[0x0][0x400] ;  /* 0x00008000ff0c77ac */ /* 0x000e240008000800 */
[----:B------:R-:W2:Y:S01]  /*00f0*/  LDC.64 R14, c[0x0][0x3d0] ;  /* 0x0000f400ff0e7b82 */ /* 0x000ea20000000a00 */
[----:B------:R-:W-:Y:S01]  /*0100*/  LEA.HI R0, R0, R241, RZ, 0x3 ;  /* 0x000000f100007211 */ /* 0x000fe200078f18ff */
[----:B------:R-:W0:Y:S01]  /*0110*/  LDCU.64 UR6, c[0x0][0x478] ;  /* 0x00008f00ff0677ac */ /* 0x000e220008000a00 */
[C---:B-1----:R-:W-:Y:S01]  /*0120*/  LOP3.LUT R7, R228.reuse, 0x1f, RZ, 0xc, !PT ;  /* 0x0000001fe4077812 */ /* 0x042fe200078e0cff */
[----:B------:R-:W1:Y:S04]  /*0130*/  LDCU.64 UR24, c[0x0][0x438] ;  /* 0x00008700ff1877ac */ /* 0x000e680008000a00 */
[----:B------:R-:W1:Y:S01]  /*0140*/  LDC.64 R16, c[0x0][0x3d8] ;  /* 0x0000f600ff107b82 */ /* 0x000e620000000a00 */
[----:B------:R-:W-:-:S02]  /*0150*/  LOP3.LUT R10, R228, 0x1f, RZ, 0xc0, !PT ;  /* 0x0000001fe40a7812 */ /* 0x000fc400078ec0ff */
[----:B------:R-:W-:Y:S01]  /*0160*/  LEA.HI.SX32 R240, R0, R7, 0x1d ;  /* 0x0000000700f07211 */ /* 0x000fe200078feaff */
[----:B------:R-:W0:Y:S01]  /*0170*/  LDCU.64 UR10, c[0x0][0x470] ;  /* 0x00008e00ff0a77ac */ /* 0x000e220008000a00 */
[----:B------:R-:W-:Y:S02]  /*0180*/  MOV R19, R10 ;  /* 0x0000000a00137202 */ /* 0x000fe40000000f00 */
[C---:B------:R-:W-:Y:S01]  /*0190*/  ISETP.GE.U32.AND P3, PT, R240.reuse, 0x20, PT ;  /* 0x00000020f000780c */ /* 0x040fe20003f66070 */
[----:B------:R-:W2:Y:S01]  /*01a0*/  LDC.64 R6, c[0x0][0x3d0] ;  /* 0x0000f400ff067b82 */ /* 0x000ea20000000a00 */
[C---:B------:R-:W-:Y:S02]  /*01b0*/  ISETP.GE.U32.AND P0, PT, R240.reuse, 0x40, PT ;  /* 0x00000040f000780c */ /* 0x040fe40003f06070 */
[----:B------:R-:W-:-:S09]  /*01c0*/  ISETP.GE.U32.AND P1, PT, R240, 0x60, PT ;  /* 0x00000060f000780c */ /* 0x000fd20003f26070 */
[----:B---3--:R-:W-:-:S04]  /*01d0*/  @P3 IMAD.WIDE.U32 R2, R19, 0x10, R2 ;  /* 0x0000001013023825 */ /* 0x008fc800078e0002 */
[C---:B0-----:R-:W-:Y:S01]  /*01e0*/  @P3 IMAD.WIDE.U32 R4, R19.reuse, 0x10, R4 ;  /* 0x0000001013043825 */ /* 0x041fe200078e0004 */
[----:B------:R-:W-:Y:S01]  /*01f0*/  @P3 LOP3.LUT R19, R19, 0x20, RZ, 0xfc, !PT ;  /* 0x0000002013133812 */ /* 0x000fe200078efcff */
[----:B------:R0:W5:Y:S04]  /*0200*/  @P3 LDG.E.128 R52, desc[UR8][R2.64] ;  /* 0x0000000802343981 */ /* 0x000168000c1e1d00 */
[C---:B----4-:R-:W-:Y:S01]  /*0210*/  @P0 IMAD.WIDE.U32 R12, R19.reuse, 0x10, R8 ;  /* 0x00000010130c0825 */ /* 0x050fe200078e0008 */
[----:B------:R0:W5:Y:S03]  /*0220*/  @P3 LDG.E.128 R56, desc[UR8][R4.64] ;  /* 0x0000000804383981 */ /* 0x000166000c1e1d00 */
[C---:B--2---:R-:W-:Y:S01]  /*0230*/  @P0 IMAD.WIDE.U32 R10, R19.reuse, 0x10, R6 ;  /* 0x00000010130a0825 */ /* 0x044fe200078e0006 */
[----:B------:R-:W-:Y:S01]  /*0240*/  @P0 IADD3 R19, PT, PT, R19, 0x20, RZ ;  /* 0x0000002013130810 */ /* 0x000fe20007ffe0ff */
[----:B------:R-:W2:Y:S01]  /*0250*/  S2UR UR4, SR_CTAID.X ;  /* 0x00000000000479c3 */ /* 0x000ea20000002500 */
[----:B------:R-:W-:Y:S01]  /*0260*/  SHF.R.U32.HI R228, RZ, 0x5, R228 ;  /* 0x00000005ffe47819 */ /* 0x000fe200000116e4 */
[----:B------:R0:W5:Y:S02]  /*0270*/  @P0 LDG.E.128 R60, desc[UR8][R12.64] ;  /* 0x000000080c3c0981 */ /* 0x000164000c1e1d00 */
[----:B------:R-:W-:-:S02]  /*0280*/  @P1 IMAD.WIDE.U32 R6, R19, 0x10, R14 ;  /* 0x0000001013061825 */ /* 0x000fc400078e000e */
[----:B------:R0:W5:Y:S02]  /*0290*/  @P0 LDG.E.128 R224, desc[UR8][R10.64] ;  /* 0x000000080ae00981 */ /* 0x000164000c1e1d00 */
[----:B-1----:R-:W-:Y:S02]  /*02a0*/  @P1 IMAD.WIDE.U32 R8, R19, 0x10, R16 ;  /* 0x0000001013081825 */ /* 0x002fe400078e0010 */
[----:B------:R0:W5:Y:S04]  /*02b0*/  @P1 LDG.E.128 R236, desc[UR8][R6.64] ;  /* 0x0000000806ec1981 */ /* 0x000168000c1e1d00 */
[----:B------:R0:W5:Y:S01]  /*02c0*/  @P1 LDG.E.128 R232, desc[UR8][R8.64] ;  /* 0x0000000808e81981 */ /* 0x000162000c1e1d00 */
[----:B--2---:R-:W-:-:S06]  /*02d0*/  USHF.L.U32 UR4, UR4, 0x2, URZ ;  /* 0x0000000204047899 */ /* 0x004fcc00080006ff */
        /* <DEDUP_REMOVED lines=50> */
[----:B0-----:R-:W-:Y:S06]  /*0600*/  @P0 BRA `(.L_x_1539) ;  /* 0x0000008c00000947 */ /* 0x001fec0003800000 */
        /* <DEDUP_REMOVED lines=61> */
[----:B-1----:R-:W-:-:S07]  /*09e0*/  CS2R R142, SRZ ;  /* 0x00000000008e7805 */ /* 0x002fce000001ff00 */
.L_x_1577:
[----:B------:R-:W0:Y:S02]  /*09f0*/  LDC.64 R172, c[0x0][0x3c0] ;  /* 0x0000f000ffac7b82 */ /* 0x000e240000000a00 */
[----:B0-----:R-:W-:-:S05]  /*0a00*/  IMAD.WIDE R172, R228, 0x4, R172 ;  /* 0x00000004e4ac7825 */ /* 0x001fca00078e02ac */
[----:B------:R0:W2:Y:S02]  /*0a10*/  LDG.E R207, desc[UR8][R172.64] ;  /* 0x00000008accf7981 */ /* 0x0000a4000c1e1900 */
[----:B0-----:R-:W0:Y:S02]  /*0a20*/  LDC.64 R172, c[0x0][0x3c8] ;  /* 0x0000f200ffac7b82 */ /* 0x001e240000000a00 */
[----:B0-----:R-:W-:-:S05]  /*0a30*/  IMAD.WIDE R172, R228, 0x4, R172 ;  /* 0x00000004e4ac7825 */ /* 0x001fca00078e02ac */
[----:B-----5:R0:W5:Y:S01]  /*0a40*/  LDG.E R17, desc[UR8][R172.64] ;  /* 0x00000008ac117981 */ /* 0x020162000c1e1900 */
[----:B------:R-:W-:Y:S01]  /*0a50*/  MOV R241, UR15 ;  /* 0x0000000f00f17c02 */ /* 0x000fe20008000f00 */
[----:B------:R-:W-:Y:S01]  /*0a60*/  BSSY.RECONVERGENT B0, `(.L_x_1540) ;  /* 0x00000a7000007945 */ /* 0x000fe20003800200 */
[----:B------:R-:W-:Y:S01]  /*0a70*/  HFMA2 R229, -RZ, RZ, 0, 0 ;  /* 0x00000000ffe57431 */ /* 0x000fe200000001ff */
[----:B------:R-:W1:Y:S01]  /*0a80*/  S2R R175, SR_TID.X ;  /* 0x0000000000af7919 */ /* 0x000e620000002100 */
[----:B------:R-:W-:Y:S01]  /*0a90*/  ISETP.GE.U32.AND P2, PT, R240, 0x40, PT ;  /* 0x00000040f000780c */ /* 0x000fe20003f46070 */
[----:B------:R-:W-:Y:S01]  /*0aa0*/  IMAD R9, R228, R241, RZ ;  /* 0x000000f1e4097224 */ /* 0x000fe200078e02ff */
[----:B------:R-:W-:Y:S02]  /*0ab0*/  ISETP.GE.U32.AND P6, PT, R240, 0x60, PT ;  /* 0x00000060f000780c */ /* 0x000fe40003fc6070 */
[----:B------:R-:W-:Y:S02]  /*0ac0*/  MOV R231, RZ ;  /* 0x000000ff00e77202 */ /* 0x000fe40000000f00 */
[----:B------:R-:W-:-:S04]  /*0ad0*/  SHF.R.S32.HI R174, RZ, 0x1f, R9 ;  /* 0x0000001fffae7819 */ /* 0x000fc80000011409 */
[----:B------:R-:W-:Y:S02]  /*0ae0*/  LEA.HI R9, R174, R9, RZ, 0x3 ;  /* 0x00000009ae097211 */ /* 0x000fe400078f18ff */
[----:B-1----:R-:W-:-:S04]  /*0af0*/  LOP3.LUT R175, R175, 0x1f, RZ, 0xc0, !PT ;  /* 0x0000001fafaf7812 */ /* 0x002fc800078ec0ff */
        /* <DEDUP_REMOVED lines=13> */
[----:B--2---:R-:W-:-:S05]  /*0bd0*/  IMAD.WIDE.U32 R6, R9, 0x20, R6 ;  /* 0x0000002009067825 */ /* 0x004fca00078e0006 */
[----:B------:R-:W2:Y:S01]  /*0be0*/  LDG.E.128 R180, desc[UR8][R6.64] ;  /* 0x0000000806b47981 */ /* 0x000ea2000c1e1d00 */
[----:B------:R-:W-:Y:S02]  /*0bf0*/  ISETP.NE.AND.EX P1, PT, RZ, UR11, PT, P1 ;  /* 0x0000000bff007c0c */ /* 0x000fe4000bf25310 */
[----:B------:R-:W-:Y:S01]  /*0c00*/  ISETP.NE.U32.AND P0, PT, RZ, UR24, PT ;  /* 0x00000018ff007c0c */ /* 0x000fe2000bf05070 */
[----:B------:R1:W2:Y:S03]  /*0c10*/  LDG.E.128 R184, desc[UR8][R6.64+0x10] ;  /* 0x0000100806b87981 */ /* 0x0002a6000c1e1d00 */
[----:B------:R-:W-:-:S07]  /*0c20*/  ISETP.NE.AND.EX P0, PT, RZ, UR25, PT, P0 ;  /* 0x00000019ff007c0c */ /* 0x000fce000bf05300 */
[----:B-1----:R-:W1:Y:S08]  /*0c30*/  @P1 LDC.64 R6, c[0x0][0x3b8] ;  /* 0x0000ee00ff061b82 */ /* 0x002e700000000a00 */
[----:B------:R-:W0:Y:S01]  /*0c40*/  @P0 LDC.64 R24, c[0x0][0x438] ;  /* 0x00010e00ff180b82 */ /* 0x000e220000000a00 */
[----:B-1----:R-:W-:-:S05]  /*0c50*/  @P1 IMAD.WIDE.U32 R6, R9, 0x8, R6 ;  /* 0x0000000809061825 */ /* 0x002fca00078e0006 */
[----:B------:R0:W5:Y:S02]  /*0c60*/  @P1 LDG.E.64 R26, desc[UR8][R6.64] ;  /* 0x00000008061a1981 */ /* 0x000164000c1e1b00 */
[----:B0-----:R-:W-:-:S04]  /*0c70*/  @P0 IMAD.WIDE.U32 R6, R9, 0x20, R24 ;  /* 0x0000002009060825 */ /* 0x001fc800078e0018 */
[----:B------:R-:W-:Y:S01]  /*0c80*/  IMAD.WIDE.U32 R24, R9, 0x8, R216 ;  /* 0x0000000809187825 */ /* 0x000fe200078e00d8 */
[----:B------:R-:W-:Y:S01]  /*0c90*/  PRMT R15, R56, 0x7632, R15 ;  /* 0x00007632380f7816 */ /* 0x000fe2000000000f */
[----:B------:R-:W5:Y:S04]  /*0ca0*/  @P0 LDG.E.128 R148, desc[UR8][R6.64] ;  /* 0x0000000806940981 */ /* 0x000f68000c1e1d00 */
[----:B------:R-:W5:Y:S01]  /*0cb0*/  LDG.E.64 R24, desc[UR8][R24.64] ;  /* 0x0000000818187981 */ /* 0x000f62000c1e1b00 */
[----:B------:R-:W-:Y:S01]  /*0cc0*/  PRMT R193, R57, 0x7632, R193 ;  /* 0x0000763239c17816 */ /* 0x000fe200000000c1 */
[----:B------:R-:W-:Y:S01]  /*0cd0*/  IMAD.U32 R15, R15, 0x10000, RZ ;  /* 0x000100000f0f7824 */ /* 0x000fe200078e00ff */
[----:B------:R-:W-:Y:S01]  /*0ce0*/  PRMT R5, R52, 0x7632, R5 ;  /* 0x0000763234057816 */ /* 0x000fe20000000005 */
[----:B------:R0:W5:Y:S01]  /*0cf0*/  @P0 LDG.E.128 R152, desc[UR8][R6.64+0x10] ;  /* 0x0000100806980981 */ /* 0x000162000c1e1d00 */
[----:B------:R-:W-:-:S02]  /*0d00*/  SHF.L.U32 R193, R193, 0x10, RZ ;  /* 0x00000010c1c17819 */ /* 0x000fc400000006ff */
[----:B------:R-:W-:Y:S02]  /*0d10*/  SHF.L.U32 R5, R5, 0x10, RZ ;  /* 0x0000001005057819 */ /* 0x000fe400000006ff */
[----:B------:R-:W-:Y:S02]  /*0d20*/  PRMT R201, R55, 0x7632, R201 ;  /* 0x0000763237c97816 */ /* 0x000fe400000000c9 */
[----:B0-----:R-:W-:-:S04]  /*0d30*/  PRMT R7, R53, 0x7632, R7 ;  /* 0x0000763235077816 */ /* 0x001fc80000000007 */
[----:B------:R-:W-:Y:S02]  /*0d40*/  SHF.L.U32 R7, R7, 0x10, RZ ;  /* 0x0000001007077819 */ /* 0x000fe400000006ff */
[----:B------:R-:W-:Y:S02]  /*0d50*/  SHF.L.U32 R201, R201, 0x10, RZ ;  /* 0x00000010c9c97819 */ /* 0x000fe400000006ff */
[----:B------:R-:W-:Y:S02]  /*0d60*/  SHF.L.U32 R12, R56, 0x10, RZ ;  /* 0x00000010380c7819 */ /* 0x000fe400000006ff */
[----:B------:R-:W-:Y:S02]  /*0d70*/  SHF.L.U32 R217, R55, 0x10, RZ ;  /* 0x0000001037d97819 */ /* 0x000fe400000006ff */
[----:B---3--:R-:W-:Y:S02]  /*0d80*/  PRMT R16, R172, 0x7632, R16 ;  /* 0x00007632ac107816 */ /* 0x008fe40000000010 */
[----:B------:R-:W-:-:S02]  /*0d90*/  PRMT R202, R173, 0x7632, R202 ;  /* 0x00007632adca7816 */ /* 0x000fc400000000ca */
[----:B------:R-:W-:Y:S02]  /*0da0*/  SHF.L.U32 R16, R16, 0x10, RZ ;  /* 0x0000001010107819 */ /* 0x000fe400000006ff */
[----:B------:R-:W-:Y:S02]  /*0db0*/  SHF.L.U32 R202, R202, 0x10, RZ ;  /* 0x00000010caca7819 */ /* 0x000fe400000006ff */
[----:B----4-:R-:W-:Y:S01]  /*0dc0*/  PRMT R18, R176, 0x7632, R18 ;  /* 0x00007632b0127816 */ /* 0x010fe20000000012 */
[----:B------:R-:W-:Y:S01]  /*0dd0*/  FMUL.FTZ R8, R15, R16 ;  /* 0x000000100f087220 */ /* 0x000fe20000410000 */
[----:B------:R-:W-:Y:S01]  /*0de0*/  PRMT R206, R177, 0x7632, R206 ;  /* 0x00007632b1ce7816 */ /* 0x000fe200000000ce */
[----:B------:R-:W-:Y:S01]  /*0df0*/  FMUL.FTZ R0, R193, R202 ;  /* 0x000000cac1007220 */ /* 0x000fe20000410000 */
[----:B------:R-:W-:Y:S02]  /*0e00*/  SHF.L.U32 R18, R18, 0x10, RZ ;  /* 0x0000001012127819 */ /* 0x000fe400000006ff */
[----:B------:R-:W-:-:S02]  /*0e10*/  PRMT R193, R58, 0x7632, R193 ;  /* 0x000076323ac17816 */ /* 0x000fc400000000c1 */
[----:B------:R-:W-:Y:S02]  /*0e20*/  PRMT R216, R174, 0x7632, R216 ;  /* 0x00007632aed87816 */ /* 0x000fe400000000d8 */
[----:B------:R-:W-:Y:S02]  /*0e30*/  PRMT R15, R59, 0x7632, R15 ;  /* 0x000076323b0f7816 */ /* 0x000fe4000000000f */
[----:B------:R-:W-:Y:S01]  /*0e40*/  PRMT R230, R175, 0x7632, R230 ;  /* 0x00007632afe67816 */ /* 0x000fe200000000e6 */
[----:B------:R-:W-:Y:S01]  /*0e50*/  FFMA.FTZ R8, R5, R18, R8 ;  /* 0x0000001205087223 */ /* 0x000fe20000010008 */
[----:B------:R-:W-:Y:S02]  /*0e60*/  SHF.L.U32 R206, R206, 0x10, RZ ;  /* 0x00000010cece7819 */ /* 0x000fe400000006ff */
[----:B------:R-:W-:Y:S02]  /*0e70*/  PRMT R5, R54, 0x7632, R5 ;  /* 0x0000763236057816 */ /* 0x000fe40000000005 */
[----:B------:R-:W-:-:S02]  /*0e80*/  SHF.L.U32 R193, R193, 0x10, RZ ;  /* 0x00000010c1c17819 */ /* 0x000fc400000006ff */
[----:B------:R-:W-:Y:S02]  /*0e90*/  SHF.L.U32 R216, R216, 0x10, RZ ;  /* 0x00000010d8d87819 */ /* 0x000fe400000006ff */
[----:B------:R-:W-:Y:S02]  /*0ea0*/  PRMT R220, R178, 0x7632, R220 ;  /* 0x00007632b2dc7816 */ /* 0x000fe400000000dc */
[----:B------:R-:W-:Y:S02]  /*0eb0*/  SHF.L.U32 R15, R15, 0x10, RZ ;  /* 0x000000100f0f7819 */ /* 0x000fe400000006ff */
[----:B------:R-:W-:Y:S02]  /*0ec0*/  SHF.L.U32 R230, R230, 0x10, RZ ;  /* 0x00000010e6e67819 */ /* 0x000fe400000006ff */
[----:B------:R-:W-:Y:S01]  /*0ed0*/  PRMT R252, R179, 0x7632, R252 ;  /* 0x00007632b3fc7816 */ /* 0x000fe200000000fc */
[----:B------:R-:W-:Y:S01]  /*0ee0*/  FFMA.FTZ R7, R7, R206, R0 ;  /* 0x000000ce07077223 */ /* 0x000fe20000010000 */
[----:B------:R-:W-:Y:S01]  /*0ef0*/  SHF.L.U32 R220, R220, 0x10, RZ ;  /* 0x00000010dcdc7819 */ /* 0x000fe200000006ff */
[----:B------:R-:W-:Y:S01]  /*0f00*/  IMAD.U32 R5, R5, 0x10000, RZ ;  /* 0x0001000005057824 */ /* 0x000fe200078e00ff */
[----:B------:R-:W-:Y:S01]  /*0f10*/  SHF.L.U32 R252, R252, 0x10, RZ ;  /* 0x00000010fcfc7819 */ /* 0x000fe200000006ff */
[----:B------:R-:W-:Y:S01]  /*0f20*/  FMUL.FTZ R6, R193, R216 ;  /* 0x000000d8c1067220 */ /* 0x000fe20000410000 */
[----:B------:R-:W-:-:S03]  /*0f30*/  FMUL.FTZ R0, R15, R230 ;  /* 0x000000e60f007220 */ /* 0x000fc60000410000 */
[----:B------:R-:W-:Y:S01]  /*0f40*/  FFMA.FTZ R6, R5, R220, R6 ;  /* 0x000000dc05067223 */ /* 0x000fe20000010006 */
[----:B------:R-:W-:Y:S01]  /*0f50*/  FFMA.FTZ R5, R201, R252, R0 ;  /* 0x000000fcc9057223 */ /* 0x000fe20000010000 */
[C---:B--2---:R-:W-:Y:S01]  /*0f60*/  FADD.FTZ R0, -R207.reuse, R180 ;  /* 0x000000b4cf007221 */ /* 0x044fe20000010100 */
[----:B------:R-:W-:Y:S01]  /*0f70*/  SHF.L.U32 R15, R172, 0x10, RZ ;  /* 0x00000010ac0f7819 */ /* 0x000fe200000006ff */
[----:B------:R-:W-:Y:S02]  /*0f80*/  FADD.FTZ R172, -R207, R181 ;  /* 0x000000b5cfac7221 */ /* 0x000fe40000010100 */
[C---:B-----5:R-:W-:Y:S02]  /*0f90*/  FMUL.FTZ R0, R17.reuse, R0 ;  /* 0x0000000011007220 */ /* 0x060fe40000410000 */
[-C--:B------:R-:W-:Y:S01]  /*0fa0*/  FMUL.FTZ R201, R12, R15.reuse ;  /* 0x0000000f0cc97220 */ /* 0x080fe20000410000 */
[----:B------:R-:W-:Y:S01]  /*0fb0*/  FADD.FTZ R124, R124, R15 ;  /* 0x0000000f7c7c7221 */ /* 0x000fe20000010000 */
[----:B------:R-:W-:Y:S01]  /*0fc0*/  FFMA.FTZ R104, R0, R15, R104 ;  /* 0x0000000f00687223 */ /* 0x000fe20000010068 */
[----:B------:R-:W-:Y:S01]  /*0fd0*/  FMUL.FTZ R15, R17, R172 ;  /* 0x000000ac110f7220 */ /* 0x000fe20000410000 */
[----:B------:R-:W-:Y:S01]  /*0fe0*/  FADD.FTZ R125, R125, R16 ;  /* 0x000000107d7d7221 */ /* 0x000fe20000010000 */
[----:B------:R-:W-:-:S02]  /*0ff0*/  SHF.L.U32 R173, R173, 0x10, RZ ;  /* 0x00000010adad7819 */ /* 0x000fc400000006ff */
[----:B------:R-:W-:Y:S01]  /*1000*/  FFMA.FTZ R105, R15, R16, R105 ;  /* 0x000000100f697223 */ /* 0x000fe20000010069 */
[----:B------:R-:W-:Y:S01]  /*1010*/  SHF.L.U32 R16, R57, 0x10, RZ ;  /* 0x0000001039107819 */ /* 0x000fe200000006ff */
[----:B------:R-:W-:Y:S01]  /*1020*/  FADD.FTZ R85, R85, R18 ;  /* 0x0000001255557221 */ /* 0x000fe20000010000 */
[----:B------:R-:W-:Y:S01]  /*1030*/  FFMA.FTZ R65, R15, R18, R65 ;  /* 0x000000120f417223 */ /* 0x000fe20000010041 */
[----:B------:R-:W-:Y:S01]  /*1040*/  FADD.FTZ R18, -R207, R182 ;  /* 0x000000b6cf127221 */ /* 0x000fe20000010100 */
[----:B------:R-:W-:Y:S01]  /*1050*/  SHF.L.U32 R12, R52, 0x10, RZ ;  /* 0x00000010340c7819 */ /* 0x000fe200000006ff */
[----:B------:R-:W-:Y:S01]  /*1060*/  FMUL.FTZ R181, R16, R173 ;  /* 0x000000ad10b57220 */ /* 0x000fe20000410000 */
[----:B------:R-:W-:Y:S01]  /*1070*/  IMAD.U32 R193, R176, 0x10000, RZ ;  /* 0x00010000b0c17824 */ /* 0x000fe200078e00ff */
[----:B------:R-:W-:Y:S01]  /*1080*/  SHF.L.U32 R177, R177, 0x10, RZ ;  /* 0x00000010b1b17819 */ /* 0x000fe200000006ff */
[----:B------:R-:W-:Y:S01]  /*1090*/  FMUL.FTZ R18, R17, R18 ;  /* 0x0000001211127220 */ /* 0x000fe20000410000 */
[----:B------:R-:W-:Y:S01]  /*10a0*/  SHF.L.U32 R16, R53, 0x10, RZ ;  /* 0x0000001035107819 */ /* 0x000fe200000006ff */
[----:B------:R-:W-:Y:S01]  /*10b0*/  FADD.FTZ R172, -R207, R183 ;  /* 0x000000b7cfac7221 */ /* 0x000fe20000010100 */
[-C--:B------:R-:W-:Y:S01]  /*10c0*/  FFMA.FTZ R12, R12, R193.reuse, R201 ;  /* 0x000000c10c0c7223 */ /* 0x080fe200000100c9 */
[----:B------:R-:W-:Y:S01]  /*10d0*/  FADD.FTZ R84, R84, R193 ;  /* 0x000000c154547221 */ /* 0x000fe20000010000 */
[----:B------:R-:W-:Y:S01]  /*10e0*/  FFMA.FTZ R64, R0, R193, R64 ;  /* 0x000000c100407223 */ /* 0x000fe20000010040 */
[-C--:B------:R-:W-:Y:S01]  /*10f0*/  FFMA.FTZ R16, R16, R177.reuse, R181 ;  /* 0x000000b110107223 */ /* 0x080fe200000100b5 */
[----:B------:R-:W-:Y:S01]  /*1100*/  FADD.FTZ R86, R86, R177 ;  /* 0x000000b156567221 */ /* 0x000fe20000010000 */
[----:B------:R-:W-:Y:S01]  /*1110*/  FFMA.FTZ R66, R18, R177, R66 ;  /* 0x000000b112427223 */ /* 0x000fe20000010042 */
[----:B------:R-:W-:Y:S01]  /*1120*/  FMUL.FTZ R193, R17, R172 ;  /* 0x000000ac11c17220 */ /* 0x000fe20000410000 */
[----:B------:R-:W-:-:S02]  /*1130*/  SHF.L.U32 R177, R174, 0x10, RZ ;  /* 0x00000010aeb17819 */ /* 0x000fc400000006ff */
[----:B------:R-:W-:Y:S01]  /*1140*/  SHF.L.U32 R172, R58, 0x10, RZ ;  /* 0x000000103aac7819 */ /* 0x000fe200000006ff */
[----:B------:R-:W-:Y:S01]  /*1150*/  FADD.FTZ R126, R126, R173 ;  /* 0x000000ad7e7e7221 */ /* 0x000fe20000010000 */
[----:B------:R-:W-:Y:S01]  /*1160*/  FFMA.FTZ R106, R18, R173, R106 ;  /* 0x000000ad126a7223 */ /* 0x000fe2000001006a */
[----:B------:R-:W-:Y:S01]  /*1170*/  SHF.L.U32 R173, R178, 0x10, RZ ;  /* 0x00000010b2ad7819 */ /* 0x000fe200000006ff */
[----:B------:R-:W-:Y:S02]  /*1180*/  IMAD.U32 R201, R54, 0x10000, RZ ;  /* 0x0001000036c97824 */ /* 0x000fe400078e00ff */
[----:B------:R-:W-:Y:S01]  /*1190*/  FMUL.FTZ R172, R172, R177 ;  /* 0x000000b1acac7220 */ /* 0x000fe20000410000 */
[----:B------:R-:W-:Y:S01]  /*11a0*/  FADD.FTZ R87, R87, R206 ;  /* 0x000000ce57577221 */ /* 0x000fe20000010000 */
[----:B------:R-:W-:Y:S01]  /*11b0*/  FFMA.FTZ R67, R193, R206, R67 ;  /* 0x000000cec1437223 */ /* 0x000fe20000010043 */
[----:B------:R-:W-:Y:S01]  /*11c0*/  FADD.FTZ R206, -R207, R185 ;  /* 0x000000b9cfce7221 */ /* 0x000fe20000010100 */
[----:B------:R-:W-:Y:S01]  /*11d0*/  FFMA.FTZ R201, R201, R173, R172 ;  /* 0x000000adc9c97223 */ /* 0x000fe200000100ac */
[----:B------:R-:W-:Y:S01]  /*11e0*/  SHF.L.U32 R175, R175, 0x10, RZ ;  /* 0x00000010afaf7819 */ /* 0x000fe200000006ff */
[----:B------:R-:W-:Y:S01]  /*11f0*/  FADD.FTZ R184, -R207, R184 ;  /* 0x000000b8cfb87221 */ /* 0x000fe20000010100 */
[----:B------:R-:W-:Y:S01]  /*1200*/  SHF.L.U32 R172, R59, 0x10, RZ ;  /* 0x000000103bac7819 */ /* 0x000fe200000006ff */
[----:B------:R-:W-:Y:S01]  /*1210*/  FADD.FTZ R127, R127, R202 ;  /* 0x000000ca7f7f7221 */ /* 0x000fe20000010000 */
[----:B------:R-:W-:Y:S01]  /*1220*/  FFMA.FTZ R107, R193, R202, R107 ;  /* 0x000000cac16b7223 */ /* 0x000fe2000001006b */
[----:B------:R-:W-:Y:S01]  /*1230*/  FMUL.FTZ R206, R17, R206 ;  /* 0x000000ce11ce7220 */ /* 0x000fe20000410000 */
[----:B------:R-:W-:Y:S01]  /*1240*/  SHF.L.U32 R179, R179, 0x10, RZ ;  /* 0x00000010b3b37819 */ /* 0x000fe200000006ff */
[----:B------:R-:W-:Y:S01]  /*1250*/  FMUL.FTZ R202, R17, R184 ;  /* 0x000000b811ca7220 */ /* 0x000fe20000410000 */
[----:B------:R-:W-:Y:S01]  /*1260*/  FADD.FTZ R186, -R207, R186 ;  /* 0x000000bacfba7221 */ /* 0x000fe20000010100 */
[----:B------:R-:W-:Y:S01]  /*1270*/  FMUL.FTZ R172, R172, R175 ;  /* 0x000000afacac7220 */ /* 0x000fe20000410000 */
[----:B------:R-:W-:Y:S01]  /*1280*/  FADD.FTZ R129, R129, R216 ;  /* 0x000000d881817221 */ /* 0x000fe20000010000 */
[----:B------:R-:W-:Y:S01]  /*1290*/  FFMA.FTZ R109, R206, R216, R109 ;  /* 0x000000d8ce6d7223 */ /* 0x000fe2000001006d */
[----:B------:R-:W-:Y:S01]  /*12a0*/  FADD.FTZ R88, R88, R173 ;  /* 0x000000ad58587221 */ /* 0x000fe20000010000 */
[----:B------:R-:W-:Y:S01]  /*12b0*/  FFMA.FTZ R68, R202, R173, R68 ;  /* 0x000000adca447223 */ /* 0x000fe20000010044 */
[----:B------:R-:W-:Y:S01]  /*12c0*/  FMUL.FTZ R216, R17, R186 ;  /* 0x000000ba11d87220 */ /* 0x000fe20000410000 */
[----:B------:R-:W-:Y:S01]  /*12d0*/  FFMA.FTZ R217, R217, R179, R172 ;  /* 0x000000b3d9d97223 */ /* 0x000fe200000100ac */
[----:B------:R-:W-:Y:S01]  /*12e0*/  FADD.FTZ R173, RZ, R12 ;  /* 0x0000000cffad7221 */ /* 0x000fe20000010000 */
[----:B------:R-:W-:Y:S01]  /*12f0*/  FFMA.FTZ R172, R0, R12, RZ ;  /* 0x0000000c00ac7223 */ /* 0x000fe200000100ff */
        /* <DEDUP_REMOVED lines=11> */
[C---:B------:R-:W-:Y:S01]  /*13b0*/  FFMA.FTZ R69, R206.reuse, R220, R69 ;  /* 0x000000dcce457223 */ /* 0x040fe20000010045 */
[----:B------:R-:W-:Y:S01]  /*13c0*/  FADD.FTZ R220, -R207, R187 ;  /* 0x000000bbcfdc7221 */ /* 0x000fe20000010100 */
[----:B------:R-:W-:Y:S01]  /*13d0*/  FADD.FTZ R172, R175, R6 ;  /* 0x00000006afac7221 */ /* 0x000fe20000010000 */
[----:B------:R-:W-:Y:S02]  /*13e0*/  FFMA.FTZ R173, R206, R6, R173 ;  /* 0x00000006cead7223 */ /* 0x000fe400000100ad */
        /* <DEDUP_REMOVED lines=13> */
[----:B------:R-:W-:-:S07]  /*14c0*/  IADD3 R230, PT, PT, R9, 0x20, RZ ;  /* 0x0000002009e67810 */ /* 0x000fce0007ffe0ff */
.L_x_1541:
[----:B------:R-:W-:Y:S05]  /*14d0*/  BSYNC.RECONVERGENT B0 ;  /* 0x0000000000007941 */ /* 0x000fea0003800200 */
.L_x_1540:
[----:B------:R-:W-:Y:S04]  /*14e0*/  BSSY.RECONVERGENT B0, `(.L_x_1542) ;  /* 0x000009a000007945 */ /* 0x000fe80003800200 */
[----:B------:R-:W-:Y:S05]  /*14f0*/  @!P2 BRA `(.L_x_1543) ;  /* 0x000000080060a947 */ /* 0x000fea0003800000 */
[----:B------:R-:W0:Y:S01]  /*1500*/  LDC.64 R172, c[0x0][0x430] ;  /* 0x00010c00ffac7b82 */ /* 0x000e220000000a00 */
[----:B------:R-:W2:Y:S07]  /*1510*/  LDL R221, [R1] ;  /* 0x0000000001dd7983 */ /* 0x000eae0000100800 */
[----:B------:R-:W1:Y:S08]  /*1520*/  LDC.64 R176, c[0x0][0x428] ;  /* 0x00010a00ffb07b82 */ /* 0x000e700000000a00 */
[----:B------:R-:W3:Y:S01]  /*1530*/  LDC.64 R2, c[0x0][0x3a8] ;  /* 0x0000ea00ff027b82 */ /* 0x000ee20000000a00 */
[----:B0-----:R-:W-:-:S07]  /*1540*/  IMAD.WIDE.U32 R172, R230, 0x10, R172 ;  /* 0x00000010e6ac7825 */ /* 0x001fce00078e00ac */
[----:B------:R-:W0:Y:S01]  /*1550*/  LDC.64 R20, c[0x0][0x3b0] ;  /* 0x0000ec00ff147b82 */ /* 0x000e220000000a00 */
[----:B------:R-:W4:Y:S01]  /*1560*/  LDG.E.128 R172, desc[UR8][R172.64] ;  /* 0x00000008acac7981 */ /* 0x000f22000c1e1d00 */
[----:B-1----:R-:W-:-:S06]  /*1570*/  IMAD.WIDE.U32 R176, R230, 0x10, R176 ;  /* 0x00000010e6b07825 */ /* 0x002fcc00078e00b0 */
[----:B------:R-:W2:Y:S01]  /*1580*/  LDG.E.128 R176, desc[UR8][R176.64] ;  /* 0x00000008b0b07981 */ /* 0x000ea2000c1e1d00 */
[----:B---3--:R-:W-:-:S05]  /*1590*/  IMAD.WIDE.U32 R2, R230, 0x20, R2 ;  /* 0x00000020e6027825 */ /* 0x008fca00078e0002 */
[----:B------:R-:W3:Y:S04]  /*15a0*/  LDG.E.128 R180, desc[UR8][R2.64] ;  /* 0x0000000802b47981 */ /* 0x000ee8000c1e1d00 */
[----:B------:R1:W3:Y:S01]  /*15b0*/  LDG.E.128 R184, desc[UR8][R2.64+0x10] ;  /* 0x0000100802b87981 */ /* 0x0002e2000c1e1d00 */
[----:B0-----:R-:W-:Y:S01]  /*15c0*/  IMAD.WIDE.U32 R20, R230, 0x8, R20 ;  /* 0x00000008e6147825 */ /* 0x001fe200078e0014 */
[----:B------:R-:W-:-:S04]  /*15d0*/  ISETP.NE.U32.AND P0, PT, RZ, UR10, PT ;  /* 0x0000000aff007c0c */ /* 0x000fc8000bf05070 */
[----:B------:R-:W-:Y:S01]  /*15e0*/  ISETP.NE.AND.EX P1, PT, RZ, UR11, PT, P0 ;  /* 0x0000000bff007c0c */ /* 0x000fe2000bf25300 */
[----:B------:R-:W5:Y:S01]  /*15f0*/  LDG.E.64 R20, desc[UR8][R20.64] ;  /* 0x0000000814147981 */ /* 0x000f62000c1e1b00 */
[----:B------:R-:W-:-:S04]  /*1600*/  ISETP.NE.U32.AND P0, PT, RZ, UR24, PT ;  /* 0x00000018ff007c0c */ /* 0x000fc8000bf05070 */
[----:B------:R-:W-:-:S07]  /*1610*/  ISETP.NE.AND.EX P0, PT, RZ, UR25, PT, P0 ;  /* 0x00000019ff007c0c */ /* 0x000fce000bf05300 */
[----:B-1----:R-:W0:Y:S08]  /*1620*/  @P1 LDC.64 R2, c[0x0][0x3b8] ;  /* 0x0000ee00ff021b82 */ /* 0x002e300000000a00 */
[----:B------:R-:W1:Y:S01]  /*1630*/  @P0 LDC.64 R10, c[0x0][0x438] ;  /* 0x00010e00ff0a0b82 */ /* 0x000e620000000a00 */
[----:B------:R-:W-:Y:S01]  /*1640*/  PRMT R4, R225, 0x7632, R4 ;  /* 0x00007632e1047816 */ /* 0x000fe20000000004 */
[----:B0-----:R-:W-:-:S05]  /*1650*/  @P1 IMAD.WIDE.U32 R2, R230, 0x8, R2 ;  /* 0x00000008e6021825 */ /* 0x001fca00078e0002 */
[----:B------:R1:W5:Y:S01]  /*1660*/  @P1 LDG.E.64 R22, desc[UR8][R2.64] ;  /* 0x0000000802161981 */ /* 0x000362000c1e1b00 */
[----:B------:R-:W-:Y:S01]  /*1670*/  SHF.L.U32 R4, R4, 0x10, RZ ;  /* 0x0000001004047819 */ /* 0x000fe200000006ff */
[----:B-1----:R-:W-:Y:S01]  /*1680*/  @P0 IMAD.WIDE.U32 R2, R230, 0x20, R10 ;  /* 0x00000020e6020825 */ /* 0x002fe200078e000a */
[----:B------:R-:W-:-:S04]  /*1690*/  PRMT R11, R61, 0x7632, R11 ;  /* 0x000076323d0b7816 */ /* 0x000fc8000000000b */
[----:B------:R-:W-:Y:S01]  /*16a0*/  SHF.L.U32 R11, R11, 0x10, RZ ;  /* 0x000000100b0b7819 */ /* 0x000fe200000006ff */
[----:B------:R-:W5:Y:S01]  /*16b0*/  @P0 LDG.E.128 R48, desc[UR8][R2.64] ;  /* 0x0000000802300981 */ /* 0x000f62000c1e1d00 */
[----:B------:R-:W-:-:S03]  /*16c0*/  PRMT R10, R63, 0x7632, R10 ;  /* 0x000076323f0a7816 */ /* 0x000fc6000000000a */
[----:B------:R0:W5:Y:S01]  /*16d0*/  @P0 LDG.E.128 R44, desc[UR8][R2.64+0x10] ;  /* 0x00001008022c0981 */ /* 0x000162000c1e1d00 */
[----:B------:R-:W-:Y:S02]  /*16e0*/  SHF.L.U32 R10, R10, 0x10, RZ ;  /* 0x000000100a0a7819 */ /* 0x000fe400000006ff */
[----:B0-----:R-:W-:Y:S02]  /*16f0*/  PRMT R3, R62, 0x7632, R3 ;  /* 0x000076323e037816 */ /* 0x001fe40000000003 */
[----:B------:R-:W-:Y:S02]  /*1700*/  PRMT R2, R226, 0x7632, R2 ;  /* 0x00007632e2027816 */ /* 0x000fe40000000002 */
[----:B------:R-:W-:Y:S02]  /*1710*/  SHF.L.U32 R3, R3, 0x10, RZ ;  /* 0x0000001003037819 */ /* 0x000fe400000006ff */
[----:B------:R-:W-:Y:S02]  /*1720*/  SHF.L.U32 R2, R2, 0x10, RZ ;  /* 0x0000001002027819 */ /* 0x000fe400000006ff */
[----:B------:R-:W-:-:S02]  /*1730*/  SHF.L.U32 R192, R225, 0x10, RZ ;  /* 0x00000010e1c07819 */ /* 0x000fc400000006ff */
[----:B------:R-:W-:Y:S02]  /*1740*/  IADD3 R230, PT, PT, R230, 0x20, RZ ;  /* 0x00000020e6e67810 */ /* 0x000fe40007ffe0ff */
[----:B----4-:R-:W-:-:S04]  /*1750*/  PRMT R204, R173, 0x7632, R204 ;  /* 0x00007632adcc7816 */ /* 0x010fc800000000cc */
[----:B------:R-:W-:Y:S02]  /*1760*/  SHF.L.U32 R204, R204, 0x10, RZ ;  /* 0x00000010cccc7819 */ /* 0x000fe400000006ff */
[----:B--2---:R-:W-:-:S03]  /*1770*/  PRMT R203, R177, 0x7632, R203 ;  /* 0x00007632b1cb7816 */ /* 0x004fc600000000cb */
[----:B------:R-:W-:Y:S01]  /*1780*/  FMUL.FTZ R11, R11, R204 ;  /* 0x000000cc0b0b7220 */ /* 0x000fe20000410000 */
[----:B------:R-:W-:Y:S02]  /*1790*/  PRMT R218, R174, 0x7632, R218 ;  /* 0x00007632aeda7816 */ /* 0x000fe400000000da */
[----:B------:R-:W-:Y:S01]  /*17a0*/  PRMT R251, R175, 0x7632, R251 ;  /* 0x00007632affb7816 */ /* 0x000fe200000000fb */
[----:B------:R-:W-:Y:S01]  /*17b0*/  IMAD.U32 R203, R203, 0x10000, RZ ;  /* 0x00010000cbcb7824 */ /* 0x000fe200078e00ff */
[----:B------:R-:W-:Y:S02]  /*17c0*/  SHF.L.U32 R218, R218, 0x10, RZ ;  /* 0x00000010dada7819 */ /* 0x000fe400000006ff */
[----:B------:R-:W-:Y:S01]  /*17d0*/  PRMT R219, R178, 0x7632, R219 ;  /* 0x00007632b2db7816 */ /* 0x000fe200000000db */
[--C-:B------:R-:W-:Y:S01]  /*17e0*/  FFMA.FTZ R4, R4, R203, R11.reuse ;  /* 0x000000cb04047223 */ /* 0x100fe2000001000b */
[----:B------:R-:W-:Y:S02]  /*17f0*/  SHF.L.U32 R251, R251, 0x10, RZ ;  /* 0x00000010fbfb7819 */ /* 0x000fe400000006ff */
[----:B------:R-:W-:-:S02]  /*1800*/  PRMT R11, R227, 0x7632, R11 ;  /* 0x00007632e30b7816 */ /* 0x000fc4000000000b */
[----:B------:R-:W-:Y:S01]  /*1810*/  PRMT R252, R179, 0x7632, R252 ;  /* 0x00007632b3fc7816 */ /* 0x000fe200000000fc */
[----:B------:R-:W-:Y:S01]  /*1820*/  FMUL.FTZ R3, R3, R218 ;  /* 0x000000da03037220 */ /* 0x000fe20000410000 */
[----:B------:R-:W-:Y:S01]  /*1830*/  SHF.L.U32 R219, R219, 0x10, RZ ;  /* 0x00000010dbdb7819 */ /* 0x000fe200000006ff */
[----:B------:R-:W-:Y:S01]  /*1840*/  FMUL.FTZ R10, R10, R251 ;  /* 0x000000fb0a0a7220 */ /* 0x000fe20000410000 */
[----:B------:R-:W-:Y:S02]  /*1850*/  SHF.L.U32 R11, R11, 0x10, RZ ;  /* 0x000000100b0b7819 */ /* 0x000fe400000006ff */
[----:B------:R-:W-:Y:S01]  /*1860*/  SHF.L.U32 R252, R252, 0x10, RZ ;  /* 0x00000010fcfc7819 */ /* 0x000fe200000006ff */
[----:B---3--:R-:W-:Y:S01]  /*1870*/  FADD.FTZ R180, -R207, R180 ;  /* 0x000000b4cfb47221 */ /* 0x008fe20000010100 */
[----:B------:R-:W-:Y:S01]  /*1880*/  FFMA.FTZ R3, R2, R219, R3 ;  /* 0x000000db02037223 */ /* 0x000fe20000010003 */
[----:B------:R-:W-:Y:S02]  /*1890*/  SHF.L.U32 R13, R172, 0x10, RZ ;  /* 0x00000010ac0d7819 */ /* 0x000fe400000006ff */
[----:B------:R-:W-:Y:S01]  /*18a0*/  FFMA.FTZ R2, R11, R252, R10 ;  /* 0x000000fc0b027223 */ /* 0x000fe2000001000a */
[----:B------:R-:W-:-:S02]  /*18b0*/  IMAD.U32 R10, R60, 0x10000, RZ ;  /* 0x000100003c0a7824 */ /* 0x000fc400078e00ff */
[----:B-----5:R-:W-:Y:S01]  /*18c0*/  FMUL.FTZ R11, R17, R180 ;  /* 0x000000b4110b7220 */ /* 0x020fe20000410000 */
[----:B------:R-:W-:Y:S01]  /*18d0*/  PRMT R172, R172, 0x7632, R172 ;  /* 0x00007632acac7816 */ /* 0x000fe200000000ac */
[----:B------:R-:W-:Y:S01]  /*18e0*/  FADD.FTZ R14, -R207, R181 ;  /* 0x000000b5cf0e7221 */ /* 0x000fe20000010100 */
[-C--:B------:R-:W-:Y:S01]  /*18f0*/  FMUL.FTZ R205, R10, R13.reuse ;  /* 0x0000000d0acd7220 */ /* 0x080fe20000410000 */
[----:B------:R-:W-:Y:S01]  /*1900*/  FADD.FTZ R32, R32, R13 ;  /* 0x0000000d20207221 */ /* 0x000fe20000010000 */
[----:B------:R-:W-:Y:S01]  /*1910*/  FFMA.FTZ R28, R11, R13, R28 ;  /* 0x0000000d0b1c7223 */ /* 0x000fe2000001001c */
[----:B------:R-:W-:Y:S01]  /*1920*/  SHF.L.U32 R172, R172, 0x10, RZ ;  /* 0x00000010acac7819 */ /* 0x000fe200000006ff */
[----:B------:R-:W-:Y:S01]  /*1930*/  FMUL.FTZ R14, R17, R14 ;  /* 0x0000000e110e7220 */ /* 0x000fe20000410000 */
[----:B------:R-:W-:Y:S02]  /*1940*/  SHF.L.U32 R13, R221, 0x10, RZ ;  /* 0x00000010dd0d7819 */ /* 0x000fe400000006ff */
[----:B------:R-:W-:Y:S01]  /*1950*/  SHF.L.U32 R10, R224, 0x10, RZ ;  /* 0x00000010e00a7819 */ /* 0x000fe200000006ff */
[----:B------:R-:W-:Y:S01]  /*1960*/  FADD.FTZ R33, R33, R172 ;  /* 0x000000ac21217221 */ /* 0x000fe20000010000 */
[----:B------:R-:W-:Y:S01]  /*1970*/  SHF.L.U32 R19, R176, 0x10, RZ ;  /* 0x00000010b0137819 */ /* 0x000fe200000006ff */
[-C--:B------:R-:W-:Y:S01]  /*1980*/  FMUL.FTZ R180, R13, R172.reuse ;  /* 0x000000ac0db47220 */ /* 0x080fe20000410000 */
[----:B------:R-:W-:Y:S01]  /*1990*/  FFMA.FTZ R29, R14, R172, R29 ;  /* 0x000000ac0e1d7223 */ /* 0x000fe2000001001d */
[----:B------:R-:W-:Y:S01]  /*19a0*/  SHF.L.U32 R173, R173, 0x10, RZ ;  /* 0x00000010adad7819 */ /* 0x000fe200000006ff */
[----:B------:R-:W-:-:S02]  /*19b0*/  IMAD.U32 R172, R61, 0x10000, RZ ;  /* 0x000100003dac7824 */ /* 0x000fc400078e00ff */
[----:B------:R-:W-:Y:S01]  /*19c0*/  FADD.FTZ R182, -R207, R182 ;  /* 0x000000b6cfb67221 */ /* 0x000fe20000010100 */
[-C--:B------:R-:W-:Y:S01]  /*19d0*/  FFMA.FTZ R10, R10, R19.reuse, R205 ;  /* 0x000000130a0a7223 */ /* 0x080fe200000100cd */
[----:B------:R-:W-:Y:S01]  /*19e0*/  FADD.FTZ R40, R40, R19 ;  /* 0x0000001328287221 */ /* 0x000fe20000010000 */
[----:B------:R-:W-:Y:S01]  /*19f0*/  FFMA.FTZ R36, R11, R19, R36 ;  /* 0x000000130b247223 */ /* 0x000fe20000010024 */
[----:B------:R-:W-:Y:S01]  /*1a00*/  SHF.L.U32 R177, R177, 0x10, RZ ;  /* 0x00000010b1b17819 */ /* 0x000fe200000006ff */
[----:B------:R-:W-:Y:S01]  /*1a10*/  FMUL.FTZ R181, R172, R173 ;  /* 0x000000adacb57220 */ /* 0x000fe20000410000 */
[----:B------:R-:W-:Y:S01]  /*1a20*/  FMUL.FTZ R19, R17, R182 ;  /* 0x000000b611137220 */ /* 0x000fe20000410000 */
[----:B------:R-:W-:Y:S02]  /*1a30*/  SHF.L.U32 R172, R62, 0x10, RZ ;  /* 0x000000103eac7819 */ /* 0x000fe400000006ff */
[-C--:B------:R-:W-:Y:S01]  /*1a40*/  FFMA.FTZ R192, R192, R177.reuse, R181 ;  /* 0x000000b1c0c07223 */ /* 0x080fe200000100b5 */
[----:B------:R-:W-:Y:S01]  /*1a50*/  FADD.FTZ R42, R42, R177 ;  /* 0x000000b12a2a7221 */ /* 0x000fe20000010000 */
[----:B------:R-:W-:Y:S01]  /*1a60*/  FFMA.FTZ R38, R19, R177, R38 ;  /* 0x000000b113267223 */ /* 0x000fe20000010026 */
[----:B------:R-:W-:-:S05]  /*1a70*/  SHF.L.U32 R177, R174, 0x10, RZ ;  /* 0x00000010aeb17819 */ /* 0x000fca00000006ff */
[----:B------:R-:W-:Y:S01]  /*1a80*/  FMUL.FTZ R181, R172, R177 ;  /* 0x000000b1acb57220 */ /* 0x000fe20000410000 */
[----:B------:R-:W-:Y:S01]  /*1a90*/  FADD.FTZ R172, -R207, R185 ;  /* 0x000000b9cfac7221 */ /* 0x000fe20000010100 */
[----:B------:R-:W-:-:S03]  /*1aa0*/  SHF.L.U32 R175, R175, 0x10, RZ ;  /* 0x00000010afaf7819 */ /* 0x000fc600000006ff */
[----:B------:R-:W-:Y:S01]  /*1ab0*/  FMUL.FTZ R205, R17, R172 ;  /* 0x000000ac11cd7220 */ /* 0x000fe20000410000 */
[----:B------:R-:W-:Y:S01]  /*1ac0*/  SHF.L.U32 R172, R63, 0x10, RZ ;  /* 0x000000103fac7819 */ /* 0x000fe200000006ff */
[----:B------:R-:W-:Y:S01]  /*1ad0*/  FADD.FTZ R161, R161, R219 ;  /* 0x000000dba1a17221 */ /* 0x000fe20000010000 */
[----:B------:R-:W-:Y:S01]  /*1ae0*/  FADD.FTZ R194, -R207, R183 ;  /* 0x000000b7cfc27221 */ /* 0x000fe20000010100 */
[----:B------:R-:W-:Y:S01]  /*1af0*/  FFMA.FTZ R93, R205, R219, R93 ;  /* 0x000000dbcd5d7223 */ /* 0x000fe2000001005d */
[----:B------:R-:W-:Y:S01]  /*1b00*/  SHF.L.U32 R219, R227, 0x10, RZ ;  /* 0x00000010e3db7819 */ /* 0x000fe200000006ff */
[----:B------:R-:W-:Y:S02]  /*1b10*/  IMAD.U32 R179, R179, 0x10000, RZ ;  /* 0x00010000b3b37824 */ /* 0x000fe400078e00ff */
[----:B------:R-:W-:Y:S01]  /*1b20*/  FMUL.FTZ R172, R172, R175 ;  /* 0x000000afacac7220 */ /* 0x000fe20000410000 */
[----:B------:R-:W-:Y:S01]  /*1b30*/  PRMT R176, R176, 0x7632, R176 ;  /* 0x00007632b0b07816 */ /* 0x000fe200000000b0 */
[----:B------:R-:W-:Y:S01]  /*1b40*/  FMUL.FTZ R194, R17, R194 ;  /* 0x000000c211c27220 */ /* 0x000fe20000410000 */
[----:B------:R-:W-:Y:S01]  /*1b50*/  SHF.L.U32 R13, R250, 0x10, RZ ;  /* 0x00000010fa0d7819 */ /* 0x000fe200000006ff */
[----:B------:R-:W-:Y:S01]  /*1b60*/  FFMA.FTZ R219, R219, R179, R172 ;  /* 0x000000b3dbdb7223 */ /* 0x000fe200000100ac */
[----:B------:R-:W-:Y:S01]  /*1b70*/  SHF.L.U32 R176, R176, 0x10, RZ ;  /* 0x00000010b0b07819 */ /* 0x000fe200000006ff */
[C---:B------:R-:W-:Y:S01]  /*1b80*/  FADD.FTZ R184, -R207.reuse, R184 ;  /* 0x000000b8cfb87221 */ /* 0x040fe20000010100 */
[----:B------:R-:W-:Y:S01]  /*1b90*/  FADD.FTZ R172, -R207, R187 ;  /* 0x000000bbcfac7221 */ /* 0x000fe20000010100 */
[----:B------:R-:W-:Y:S01]  /*1ba0*/  FADD.FTZ R34, R34, R173 ;  /* 0x000000ad22227221 */ /* 0x000fe20000010000 */
[----:B------:R-:W-:Y:S01]  /*1bb0*/  FFMA.FTZ R30, R19, R173, R30 ;  /* 0x000000ad131e7223 */ /* 0x000fe2000001001e */
[----:B------:R-:W-:Y:S01]  /*1bc0*/  FADD.FTZ R35, R35, R204 ;  /* 0x000000cc23237221 */ /* 0x000fe20000010000 */
[C---:B------:R-:W-:Y:S01]  /*1bd0*/  FFMA.FTZ R31, R194.reuse, R204, R31 ;  /* 0x000000ccc21f7223 */ /* 0x040fe2000001001f */
[----:B------:R-:W-:Y:S01]  /*1be0*/  FADD.FTZ R43, R43, R203 ;  /* 0x000000cb2b2b7221 */ /* 0x000fe20000010000 */
[----:B------:R-:W-:Y:S01]  /*1bf0*/  FFMA.FTZ R39, R194, R203, R39 ;  /* 0x000000cbc2277223 */ /* 0x000fe20000010027 */
[----:B------:R-:W-:Y:S01]  /*1c00*/  SHF.L.U32 R173, R178, 0x10, RZ ;  /* 0x00000010b2ad7819 */ /* 0x000fe200000006ff */
[C---:B------:R-:W-:Y:S01]  /*1c10*/  FMUL.FTZ R203, R17.reuse, R184 ;  /* 0x000000b811cb7220 */ /* 0x040fe20000410000 */
[----:B------:R-:W-:Y:S01]  /*1c20*/  SHF.L.U32 R204, R226, 0x10, RZ ;  /* 0x00000010e2cc7819 */ /* 0x000fe200000006ff */
[----:B------:R-:W-:Y:S01]  /*1c30*/  FMUL.FTZ R221, R17, R172 ;  /* 0x000000ac11dd7220 */ /* 0x000fe20000410000 */
[----:B------:R-:W-:Y:S01]  /*1c40*/  FFMA.FTZ R13, R13, R176, R180 ;  /* 0x000000b00d0d7223 */ /* 0x000fe200000100b4 */
[----:B------:R-:W-:Y:S01]  /*1c50*/  FADD.FTZ R186, -R207, R186 ;  /* 0x000000bacfba7221 */ /* 0x000fe20000010100 */
[----:B------:R-:W-:Y:S01]  /*1c60*/  FADD.FTZ R172, R229, R10 ;  /* 0x0000000ae5ac7221 */ /* 0x000fe20000010000 */
[----:B------:R-:W-:Y:S01]  /*1c70*/  FFMA.FTZ R231, R11, R10, R231 ;  /* 0x0000000a0be77223 */ /* 0x000fe200000100e7 */
[-C--:B------:R-:W-:Y:S01]  /*1c80*/  FFMA.FTZ R204, R204, R173.reuse, R181 ;  /* 0x000000adcccc7223 */ /* 0x080fe200000100b5 */
        /* <DEDUP_REMOVED lines=31> */
.L_x_1543:
[----:B------:R-:W-:Y:S05]  /*1e80*/  BSYNC.RECONVERGENT B0 ;  /* 0x0000000000007941 */ /* 0x000fea0003800200 */
.L_x_1542:
        /* <DEDUP_REMOVED lines=11> */
[----:B--2---:R-:W-:-:S03]  /*1f40*/  IMAD.WIDE.U32 R184, R230, 0x10, R184 ;  /* 0x00000010e6b87825 */ /* 0x004fc600078e00b8 */
[----:B------:R-:W2:Y:S04]  /*1f50*/  LDG.E.128 R176, desc[UR8][R176.64+0x10] ;  /* 0x00001008b0b07981 */ /* 0x000ea8000c1e1d00 */
[----:B------:R-:W2:Y:S01]  /*1f60*/  LDG.E.128 R184, desc[UR8][R184.64] ;  /* 0x00000008b8b87981 */ /* 0x000ea2000c1e1d00 */
[----:B------:R-:W-:Y:S02]  /*1f70*/  ISETP.NE.AND.EX P1, PT, RZ, UR11, PT, P0 ;  /* 0x0000000bff007c0c */ /* 0x000fe4000bf25300 */
[----:B------:R-:W-:-:S04]  /*1f80*/  ISETP.NE.U32.AND P0, PT, RZ, UR24, PT ;  /* 0x00000018ff007c0c */ /* 0x000fc8000bf05070 */
[----:B------:R-:W-:-:S07]  /*1f90*/  ISETP.NE.AND.EX P0, PT, RZ, UR25, PT, P0 ;  /* 0x00000019ff007c0c */ /* 0x000fce000bf05300 */
[----:B------:R-:W1:Y:S08]  /*1fa0*/  @P1 LDC.64 R190, c[0x0][0x3b8] ;  /* 0x0000ee00ffbe1b82 */ /* 0x000e700000000a00 */
[----:B------:R-:W0:Y:S01]  /*1fb0*/  @P0 LDC.64 R196, c[0x0][0x438] ;  /* 0x00010e00ffc40b82 */ /* 0x000e220000000a00 */
[----:B-1----:R-:W-:-:S05]  /*1fc0*/  @P1 IMAD.WIDE.U32 R190, R230, 0x8, R190 ;  /* 0x00000008e6be1825 */ /* 0x002fca00078e00be */
[----:B------:R0:W5:Y:S02]  /*1fd0*/  @P1 LDG.E.64 R188, desc[UR8][R190.64] ;  /* 0x00000008bebc1981 */ /* 0x000164000c1e1b00 */
[----:B0-----:R-:W-:-:S04]  /*1fe0*/  @P0 IMAD.WIDE.U32 R190, R230, 0x20, R196 ;  /* 0x00000020e6be0825 */ /* 0x001fc800078e00c4 */
[----:B------:R-:W-:Y:S01]  /*1ff0*/  IMAD.WIDE.U32 R196, R230, 0x8, R198 ;  /* 0x00000008e6c47825 */ /* 0x000fe200078e00c6 */
[----:B------:R-:W5:Y:S04]  /*2000*/  @P0 LDG.E.128 R164, desc[UR8][R190.64] ;  /* 0x00000008bea40981 */ /* 0x000f68000c1e1d00 */
[----:B------:R-:W5:Y:S04]  /*2010*/  @P0 LDG.E.128 R168, desc[UR8][R190.64+0x10] ;  /* 0x00001008bea80981 */ /* 0x000f68000c1e1d00 */
[----:B------:R0:W5:Y:S02]  /*2020*/  LDG.E.64 R190, desc[UR8][R196.64] ;  /* 0x00000008c4be7981 */ /* 0x000164000c1e1b00 */
[----:B0-----:R-:W-:Y:S01]  /*2030*/  SHF.L.U32 R196, R236, 0x10, RZ ;  /* 0x00000010ecc47819 */ /* 0x001fe200000006ff */
[----:B------:R-:W-:Y:S01]  /*2040*/  IMAD.U32 R209, R244, 0x10000, RZ ;  /* 0x00010000f4d17824 */ /* 0x000fe200078e00ff */
[----:B------:R-:W-:-:S02]  /*2050*/  SHF.L.U32 R211, R238, 0x10, RZ ;  /* 0x00000010eed37819 */ /* 0x000fc400000006ff */
[----:B------:R-:W-:Y:S02]  /*2060*/  SHF.L.U32 R214, R246, 0x10, RZ ;  /* 0x00000010f6d67819 */ /* 0x000fe400000006ff */
[----:B------:R-:W-:Y:S02]  /*2070*/  SHF.L.U32 R212, R239, 0x10, RZ ;  /* 0x00000010efd47819 */ /* 0x000fe400000006ff */
[----:B------:R-:W-:Y:S01]  /*2080*/  SHF.L.U32 R223, R248, 0x10, RZ ;  /* 0x00000010f8df7819 */ /* 0x000fe200000006ff */
[C---:B---3--:R-:W-:Y:S01]  /*2090*/  FADD.FTZ R198, -R207.reuse, R173 ;  /* 0x000000adcfc67221 */ /* 0x048fe20000010100 */
[C---:B------:R-:W-:Y:S01]  /*20a0*/  FADD.FTZ R208, -R207.reuse, R175 ;  /* 0x000000afcfd07221 */ /* 0x040fe20000010100 */
[----:B------:R-:W-:Y:S01]  /*20b0*/  SHF.L.U32 R173, R232, 0x10, RZ ;  /* 0x00000010e8ad7819 */ /* 0x000fe200000006ff */
[----:B------:R-:W-:Y:S01]  /*20c0*/  FADD.FTZ R200, -R207, R172 ;  /* 0x000000accfc87221 */ /* 0x000fe20000010100 */
[----:B----4-:R-:W-:-:S03]  /*20d0*/  SHF.L.U32 R175, R180, 0x10, RZ ;  /* 0x00000010b4af7819 */ /* 0x010fc600000006ff */
[----:B-----5:R-:W-:Y:S01]  /*20e0*/  FMUL.FTZ R195, R17, R200 ;  /* 0x000000c811c37220 */ /* 0x020fe20000410000 */
[----:B--2---:R-:W-:Y:S01]  /*20f0*/  FADD.FTZ R172, -R207, R177 ;  /* 0x000000b1cfac7221 */ /* 0x004fe20000010100 */
[----:B------:R-:W-:Y:S01]  /*2100*/  FMUL.FTZ R177, R173, R175 ;  /* 0x000000afadb17220 */ /* 0x000fe20000410000 */
[----:B------:R-:W-:Y:S02]  /*2110*/  PRMT R180, R180, 0x7632, R180 ;  /* 0x00007632b4b47816 */ /* 0x000fe400000000b4 */
[----:B------:R-:W-:Y:S02]  /*2120*/  SHF.L.U32 R173, R184, 0x10, RZ ;  /* 0x00000010b8ad7819 */ /* 0x000fe400000006ff */
[----:B------:R-:W-:-:S03]  /*2130*/  SHF.L.U32 R180, R180, 0x10, RZ ;  /* 0x00000010b4b47819 */ /* 0x000fc600000006ff */
[-C--:B------:R-:W-:Y:S01]  /*2140*/  FFMA.FTZ R196, R196, R173.reuse, R177 ;  /* 0x000000adc4c47223 */ /* 0x080fe200000100b1 */
[----:B------:R-:W-:Y:S01]  /*2150*/  FADD.FTZ R96, R96, R173 ;  /* 0x000000ad60607221 */ /* 0x000fe20000010000 */
[----:B------:R-:W-:Y:S01]  /*2160*/  FFMA.FTZ R76, R195, R173, R76 ;  /* 0x000000adc34c7223 */ /* 0x000fe2000001004c */
[----:B------:R-:W-:Y:S02]  /*2170*/  SHF.L.U32 R173, R243, 0x10, RZ ;  /* 0x00000010f3ad7819 */ /* 0x000fe400000006ff */
[----:B------:R-:W-:-:S03]  /*2180*/  PRMT R184, R184, 0x7632, R184 ;  /* 0x00007632b8b87816 */ /* 0x000fc600000000b8 */
[----:B------:R-:W-:Y:S01]  /*2190*/  FMUL.FTZ R200, R173, R180 ;  /* 0x000000b4adc87220 */ /* 0x000fe20000410000 */
[----:B------:R-:W-:Y:S01]  /*21a0*/  SHF.L.U32 R173, R242, 0x10, RZ ;  /* 0x00000010f2ad7819 */ /* 0x000fe200000006ff */
[----:B------:R-:W-:Y:S02]  /*21b0*/  IMAD.U32 R184, R184, 0x10000, RZ ;  /* 0x00010000b8b87824 */ /* 0x000fe400078e00ff */
[----:B------:R-:W-:Y:S01]  /*21c0*/  FMUL.FTZ R197, R17, R198 ;  /* 0x000000c611c57220 */ /* 0x000fe20000410000 */
[----:B------:R-:W-:Y:S01]  /*21d0*/  FADD.FTZ R136, R136, R175 ;  /* 0x000000af88887221 */ /* 0x000fe20000010000 */
[----:B------:R-:W-:Y:S01]  /*21e0*/  FFMA.FTZ R116, R195, R175, R116 ;  /* 0x000000afc3747223 */ /* 0x000fe20000010074 */
[----:B------:R-:W-:Y:S01]  /*21f0*/  FFMA.FTZ R198, R173, R184, R200 ;  /* 0x000000b8adc67223 */ /* 0x000fe200000100c8 */
[----:B------:R-:W-:Y:S02]  /*2200*/  SHF.L.U32 R173, R233, 0x10, RZ ;  /* 0x00000010e9ad7819 */ /* 0x000fe400000006ff */
[----:B------:R-:W-:Y:S01]  /*2210*/  SHF.L.U32 R175, R181, 0x10, RZ ;  /* 0x00000010b5af7819 */ /* 0x000fe200000006ff */
[----:B------:R-:W-:Y:S01]  /*2220*/  FADD.FTZ R174, -R207, R174 ;  /* 0x000000aecfae7221 */ /* 0x000fe20000010100 */
[----:B------:R-:W-:-:S03]  /*2230*/  SHF.L.U32 R200, R237, 0x10, RZ ;  /* 0x00000010edc87819 */ /* 0x000fc600000006ff */
        /* <DEDUP_REMOVED lines=9> */
[----:B------:R-:W-:Y:S02]  /*22d0*/  SHF.L.U32 R180, R181, 0x10, RZ ;  /* 0x00000010b5b47819 */ /* 0x000fe400000006ff */
[----:B------:R-:W-:-:S02]  /*22e0*/  SHF.L.U32 R173, R245, 0x10, RZ ;  /* 0x00000010f5ad7819 */ /* 0x000fc400000006ff */
[----:B------:R-:W-:Y:S01]  /*22f0*/  PRMT R185, R185, 0x7632, R185 ;  /* 0x00007632b9b97816 */ /* 0x000fe200000000b9 */
        /* <DEDUP_REMOVED lines=8> */
[----:B------:R-:W-:Y:S01]  /*2380*/  SHF.L.U32 R175, R182, 0x10, RZ ;  /* 0x00000010b6af7819 */ /* 0x000fe200000006ff */
[----:B------:R-:W-:Y:S01]  /*2390*/  FADD.FTZ R176, -R207, R176 ;  /* 0x000000b0cfb07221 */ /* 0x000fe20000010100 */
[-C--:B------:R-:W-:Y:S01]  /*23a0*/  FFMA.FTZ R209, R209, R174.reuse, R184 ;  /* 0x000000aed1d17223 */ /* 0x080fe200000100b8 */
[----:B------:R-:W-:Y:S01]  /*23b0*/  FADD.FTZ R99, R99, R174 ;  /* 0x000000ae63637221 */ /* 0x000fe20000010000 */
[----:B------:R-:W-:Y:S01]  /*23c0*/  FFMA.FTZ R79, R208, R174, R79 ;  /* 0x000000aed04f7223 */ /* 0x000fe2000001004f */
[----:B------:R-:W-:Y:S01]  /*23d0*/  FMUL.FTZ R174, R173, R175 ;  /* 0x000000afadae7220 */ /* 0x000fe20000410000 */
[----:B------:R-:W-:Y:S01]  /*23e0*/  SHF.L.U32 R173, R186, 0x10, RZ ;  /* 0x00000010baad7819 */ /* 0x000fe200000006ff */
[----:B------:R-:W-:Y:S01]  /*23f0*/  FMUL.FTZ R210, R17, R176 ;  /* 0x000000b011d27220 */ /* 0x000fe20000410000 */
[----:B------:R-:W-:-:S02]  /*2400*/  PRMT R182, R182, 0x7632, R182 ;  /* 0x00007632b6b67816 */ /* 0x000fc400000000b6 */
[----:B------:R-:W-:Y:S01]  /*2410*/  PRMT R186, R186, 0x7632, R186 ;  /* 0x00007632baba7816 */ /* 0x000fe200000000ba */
[-C--:B------:R-:W-:Y:S01]  /*2420*/  FFMA.FTZ R211, R211, R173.reuse, R174 ;  /* 0x000000add3d37223 */ /* 0x080fe200000100ae */
[----:B------:R-:W-:Y:S01]  /*2430*/  FADD.FTZ R100, R100, R173 ;  /* 0x000000ad64647221 */ /* 0x000fe20000010000 */
[----:B------:R-:W-:Y:S01]  /*2440*/  FFMA.FTZ R80, R210, R173, R80 ;  /* 0x000000add2507223 */ /* 0x000fe20000010050 */
[----:B------:R-:W-:Y:S02]  /*2450*/  SHF.L.U32 R182, R182, 0x10, RZ ;  /* 0x00000010b6b67819 */ /* 0x000fe400000006ff */
        /* <DEDUP_REMOVED lines=8> */
[----:B------:R-:W-:-:S02]  /*24e0*/  IMAD.U32 R172, R235, 0x10000, RZ ;  /* 0x00010000ebac7824 */ /* 0x000fc400078e00ff */
[----:B------:R-:W-:Y:S01]  /*24f0*/  FFMA.FTZ R214, R214, R186, R173 ;  /* 0x000000bad6d67223 */ /* 0x000fe200000100ad */
[----:B------:R-:W-:Y:S01]  /*2500*/  SHF.L.U32 R173, R187, 0x10, RZ ;  /* 0x00000010bbad7819 */ /* 0x000fe200000006ff */
[----:B------:R-:W-:Y:S01]  /*2510*/  FMUL.FTZ R213, R17, R178 ;  /* 0x000000b211d57220 */ /* 0x000fe20000410000 */
[----:B------:R-:W-:Y:S01]  /*2520*/  FMUL.FTZ R177, R172, R175 ;  /* 0x000000afacb17220 */ /* 0x000fe20000410000 */
[----:B------:R-:W-:Y:S02]  /*2530*/  PRMT R183, R183, 0x7632, R183 ;  /* 0x00007632b7b77816 */ /* 0x000fe400000000b7 */
[----:B------:R-:W-:Y:S01]  /*2540*/  FADD.FTZ R102, R102, R173 ;  /* 0x000000ad66667221 */ /* 0x000fe20000010000 */
[-C--:B------:R-:W-:Y:S01]  /*2550*/  FFMA.FTZ R212, R212, R173.reuse, R177 ;  /* 0x000000add4d47223 */ /* 0x080fe200000100b1 */
[----:B------:R-:W-:Y:S01]  /*2560*/  FFMA.FTZ R82, R213, R173, R82 ;  /* 0x000000add5527223 */ /* 0x000fe20000010052 */
[----:B------:R-:W-:Y:S01]  /*2570*/  PRMT R187, R187, 0x7632, R187 ;  /* 0x00007632bbbb7816 */ /* 0x000fe200000000bb */
[----:B------:R-:W-:Y:S01]  /*2580*/  FADD.FTZ R222, -R207, R179 ;  /* 0x000000b3cfde7221 */ /* 0x000fe20000010100 */
[----:B------:R-:W-:-:S02]  /*2590*/  SHF.L.U32 R174, R183, 0x10, RZ ;  /* 0x00000010b7ae7819 */ /* 0x000fc400000006ff */
[----:B------:R-:W-:Y:S01]  /*25a0*/  SHF.L.U32 R173, R249, 0x10, RZ ;  /* 0x00000010f9ad7819 */ /* 0x000fe200000006ff */
[----:B------:R-:W-:Y:S01]  /*25b0*/  FMUL.FTZ R222, R17, R222 ;  /* 0x000000de11de7220 */ /* 0x000fe20000410000 */
[----:B------:R-:W-:-:S03]  /*25c0*/  SHF.L.U32 R172, R187, 0x10, RZ ;  /* 0x00000010bbac7819 */ /* 0x000fc600000006ff */
[----:B------:R-:W-:Y:S01]  /*25d0*/  FMUL.FTZ R176, R173, R174 ;  /* 0x000000aeadb07220 */ /* 0x000fe20000410000 */
        /* <DEDUP_REMOVED lines=29> */
.L_x_1545:
[----:B------:R-:W-:Y:S05]  /*27b0*/  BSYNC.RECONVERGENT B0 ;  /* 0x0000000000007941 */ /* 0x000fea0003800200 */
.L_x_1544:
        /* <DEDUP_REMOVED lines=23> */
.L_x_1599:
[----:B-1----:R-:W-:Y:S01]  /*2930*/  FADD.FTZ R172, R177, R172 ;  /* 0x000000acb1ac7221 */ /* 0x002fe20000010000 */
[----:B--2---:R-:W-:Y:S01]  /*2940*/  FADD.FTZ R174, R179, R174 ;  /* 0x000000aeb3ae7221 */ /* 0x004fe20000010000 */
[----:B------:R-:W-:Y:S02]  /*2950*/  BSSY.RECONVERGENT B0, `(.L_x_1547) ;  /* 0x0000234000007945 */ /* 0x000fe40003800200 */
[----:B------:R-:W-:Y:S01]  /*2960*/  FMUL.FTZ R172, R172, UR12 ;  /* 0x0000000cacac7c20 */ /* 0x000fe20008410000 */
[----:B------:R-:W-:-:S04]  /*2970*/  FMUL.FTZ R178, R174, UR12 ;  /* 0x0000000caeb27c20 */ /* 0x000fc80008410000 */
[----:B0-----:R-:W-:Y:S01]  /*2980*/  FSEL R179, R172, RZ, !P4 ;  /* 0x000000ffacb37208 */ /* 0x001fe20006000000 */
        /* <DEDUP_REMOVED lines=15> */
[----:B------:R-:W-:Y:S01]  /*2a80*/  LOP3.LUT P1, RZ, R25, 0xff0000, RZ, 0xc0, !PT ;  /* 0x00ff000019ff7812 */ /* 0x000fe2000782c0ff */
[----:B------:R-:W-:Y:S01]  /*2a90*/  FADD.FTZ R176, R217, -R172 ;  /* 0x800000acd9b07221 */ /* 0x000fe20000010000 */
[----:B------:R-:W-:Y:S01]  /*2aa0*/  FFMA.FTZ R172, R202, R178, R179 ;  /* 0x000000b2caac7223 */ /* 0x000fe200000100b3 */
[----:B------:R-:W-:Y:S01]  /*2ab0*/  FADD.FTZ R180, R5, -R174 ;  /* 0x800000ae05b47221 */ /* 0x000fe20000010000 */
[----:B------:R-:W-:Y:S01]  /*2ac0*/  FADD.FTZ R174, R6, -R173 ;  /* 0x800000ad06ae7221 */ /* 0x000fe20000010000 */
[----:B-----5:R-:W-:Y:S01]  /*2ad0*/  FMUL.FTZ R176, R17, R176 ;  /* 0x000000b011b07220 */ /* 0x020fe20000410000 */
        /* <DEDUP_REMOVED lines=11> */
[----:B------:R-:W-:Y:S01]  /*2b90*/  LOP3.LUT P1, RZ, R25, 0xff00, RZ, 0xc0, !PT ;  /* 0x0000ff0019ff7812 */ /* 0x000fe2000782c0ff */
[----:B------:R-:W-:Y:S01]  /*2ba0*/  FFMA.FTZ R177, R15, R178, R179 ;  /* 0x000000b20fb17223 */ /* 0x000fe200000100b3 */
[----:B------:R-:W-:-:S02]  /*2bb0*/  ISETP.GE.U32.AND.EX P0, PT, R25, 0x1000000, PT, P0 ;  /* 0x010000001900780c */ /* 0x000fc40003f06100 */
[----:B------:R-:W-:Y:S01]  /*2bc0*/  FSEL R172, R172, RZ, P5 ;  /* 0x000000ffacac7208 */ /* 0x000fe20002800000 */
[----:B------:R-:W-:Y:S01]  /*2bd0*/  FADD.FTZ R176, R8, -R177 ;  /* 0x800000b108b07221 */ /* 0x000fe20000010000 */
[----:B------:R-:W-:Y:S02]  /*2be0*/  FSEL R173, R174, RZ, P1 ;  /* 0x000000ffaead7208 */ /* 0x000fe40000800000 */
[----:B------:R-:W-:Y:S01]  /*2bf0*/  FSEL R180, R180, RZ, P0 ;  /* 0x000000ffb4b47208 */ /* 0x000fe20000000000 */
[----:B------:R-:W-:Y:S01]  /*2c00*/  FMUL.FTZ R176, R17, R176 ;  /* 0x000000b011b07220 */ /* 0x000fe20000410000 */
        /* <DEDUP_REMOVED lines=26> */
.L_x_1551:
[-CC-:B------:R-:W-:Y:S01]  /*2db0*/  FFMA.FTZ R74, R216, R178.reuse, R179.reuse ;  /* 0x000000b2d84a7223 */ /* 0x180fe200000100b3 */
[-CC-:B------:R-:W-:Y:S01]  /*2dc0*/  FFMA.FTZ R156, R220, R178.reuse, R179.reuse ;  /* 0x000000b2dc9c7223 */ /* 0x180fe200000100b3 */
[-CC-:B------:R-:W-:Y:S01]  /*2dd0*/  FFMA.FTZ R72, R202, R178.reuse, R179.reuse ;  /* 0x000000b2ca487223 */ /* 0x180fe200000100b3 */
[----:B------:R-:W-:Y:S01]  /*2de0*/  FFMA.FTZ R73, R206, R178, R179 ;  /* 0x000000b2ce497223 */ /* 0x000fe200000100b3 */
[----:B------:R-:W-:Y:S01]  /*2df0*/  FADD.FTZ R74, R217, -R74 ;  /* 0x8000004ad94a7221 */ /* 0x000fe20000010000 */
[----:B------:R-:W-:Y:S01]  /*2e00*/  FADD.FTZ R156, R5, -R156 ;  /* 0x8000009c059c7221 */ /* 0x000fe20000010000 */
[----:B------:R-:W-:Y:S01]  /*2e10*/  ISETP.GE.U32.AND P0, PT, R24, RZ, PT ;  /* 0x000000ff1800720c */ /* 0x000fe20003f06070 */
[----:B------:R-:W-:Y:S01]  /*2e20*/  FADD.FTZ R72, R201, -R72 ;  /* 0x80000048c9487221 */ /* 0x000fe20000010000 */
[C---:B-----5:R-:W-:Y:S01]  /*2e30*/  FMUL.FTZ R158, R17.reuse, R74 ;  /* 0x0000004a119e7220 */ /* 0x060fe20000410000 */
[----:B------:R-:W-:Y:S01]  /*2e40*/  FMUL.FTZ R159, R17, R156 ;  /* 0x0000009c119f7220 */ /* 0x000fe20000410000 */
[----:B------:R-:W-:Y:S01]  /*2e50*/  FADD.FTZ R74, R6, -R73 ;  /* 0x80000049064a7221 */ /* 0x000fe20000010000 */
[----:B------:R-:W-:Y:S01]  /*2e60*/  LOP3.LUT P5, RZ, R25, 0xff0000, RZ, 0xc0, !PT ;  /* 0x00ff000019ff7812 */ /* 0x000fe200078ac0ff */
[----:B------:R-:W-:Y:S01]  /*2e70*/  FMUL.FTZ R73, R158, UR13 ;  /* 0x0000000d9e497c20 */ /* 0x000fe20008410000 */
[----:B------:R-:W-:Y:S01]  /*2e80*/  FMUL.FTZ R75, R159, UR13 ;  /* 0x0000000d9f4b7c20 */ /* 0x000fe20008410000 */
[----:B------:R-:W-:Y:S01]  /*2e90*/  FMUL.FTZ R156, R17, R72 ;  /* 0x00000048119c7220 */ /* 0x000fe20000410000 */
[----:B------:R-:W-:Y:S01]  /*2ea0*/  ISETP.GE.U32.AND.EX P0, PT, R25, 0x1000000, PT, P0 ;  /* 0x010000001900780c */ /* 0x000fe20003f06100 */
[----:B------:R-:W-:Y:S01]  /*2eb0*/  FMUL.FTZ R157, R17, R74 ;  /* 0x0000004a119d7220 */ /* 0x000fe20000410000 */
[----:B------:R-:W-:Y:S01]  /*2ec0*/  FSEL R175, R73, RZ, P5 ;  /* 0x000000ff49af7208 */ /* 0x000fe20002800000 */
[----:B------:R-:W-:Y:S01]  /*2ed0*/  FMUL.FTZ R72, R156, UR13 ;  /* 0x0000000d9c487c20 */ /* 0x000fe20008410000 */
[----:B------:R-:W-:Y:S01]  /*2ee0*/  FSEL R74, R75, RZ, P0 ;  /* 0x000000ff4b4a7208 */ /* 0x000fe20000000000 */
[----:B------:R-:W-:Y:S01]  /*2ef0*/  FMUL.FTZ R73, R157, UR13 ;  /* 0x0000000d9d497c20 */ /* 0x000fe20008410000 */
[----:B------:R-:W-:Y:S01]  /*2f00*/  LOP3.LUT P1, RZ, R25, 0xff, RZ, 0xc0, !PT ;  /* 0x000000ff19ff7812 */ /* 0x000fe2000782c0ff */
[----:B------:R-:W-:Y:S01]  /*2f10*/  FFMA.FTZ R172, R193, R178, R179 ;  /* 0x000000b2c1ac7223 */ /* 0x000fe200000100b3 */
[----:B------:R-:W-:-:S02]  /*2f20*/  LOP3.LUT P0, RZ, R25, 0xff00, RZ, 0xc0, !PT ;  /* 0x0000ff0019ff7812 */ /* 0x000fc4000780c0ff */
[----:B------:R-:W-:Y:S01]  /*2f30*/  FSEL R72, R72, RZ, P1 ;  /* 0x000000ff48487208 */ /* 0x000fe20000800000 */
[----:B------:R-:W-:Y:S01]  /*2f40*/  FADD.FTZ R180, R7, -R172 ;  /* 0x800000ac07b47221 */ /* 0x000fe20000010000 */
[----:B------:R-:W-:Y:S01]  /*2f50*/  FSEL R75, R73, RZ, P0 ;  /* 0x000000ff494b7208 */ /* 0x000fe20000000000 */
[----:B------:R-:W-:Y:S01]  /*2f60*/  FFMA.FTZ R73, R0, R178, R179 ;  /* 0x000000b200497223 */ /* 0x000fe200000100b3 */
[----:B------:R-:W-:Y:S02]  /*2f70*/  F2FP.BF16.F32.PACK_AB R175, R74, R175 ;  /* 0x000000af4aaf723e */ /* 0x000fe400000010ff */
[----:B------:R-:W-:Y:S01]  /*2f80*/  F2FP.BF16.F32.PACK_AB R174, R75, R72 ;  /* 0x000000484bae723e */ /* 0x000fe200000010ff */
[----:B------:R-:W-:Y:S01]  /*2f90*/  FADD.FTZ R72, R12, -R73 ;  /* 0x800000490c487221 */ /* 0x000fe20000010000 */
[-CC-:B------:R-:W-:Y:S01]  /*2fa0*/  FFMA.FTZ R73, R15, R178.reuse, R179.reuse ;  /* 0x000000b20f497223 */ /* 0x180fe200000100b3 */
[----:B------:R-:W-:Y:S01]  /*2fb0*/  FFMA.FTZ R75, R18, R178, R179 ;  /* 0x000000b2124b7223 */ /* 0x000fe200000100b3 */
[----:B------:R-:W-:Y:S01]  /*2fc0*/  LOP3.LUT P5, RZ, R24, 0xff, RZ, 0xc0, !PT ;  /* 0x000000ff18ff7812 */ /* 0x000fe200078ac0ff */
[C---:B------:R-:W-:Y:S01]  /*2fd0*/  FMUL.FTZ R72, R17.reuse, R72 ;  /* 0x0000004811487220 */ /* 0x040fe20000410000 */
[----:B------:R-:W-:Y:S01]  /*2fe0*/  FADD.FTZ R74, R8, -R73 ;  /* 0x80000049084a7221 */ /* 0x000fe20000010000 */
[----:B------:R-:W-:Y:S01]  /*2ff0*/  FADD.FTZ R176, R16, -R75 ;  /* 0x8000004b10b07221 */ /* 0x000fe20000010000 */
[C---:B------:R-:W-:Y:S01]  /*3000*/  FMUL.FTZ R75, R17.reuse, R180 ;  /* 0x000000b4114b7220 */ /* 0x040fe20000410000 */
[----:B------:R-:W-:Y:S01]  /*3010*/  FMUL.FTZ R172, R72, UR13 ;  /* 0x0000000d48ac7c20 */ /* 0x000fe20008410000 */
[C---:B------:R-:W-:Y:S01]  /*3020*/  FMUL.FTZ R73, R17.reuse, R74 ;  /* 0x0000004a11497220 */ /* 0x040fe20000410000 */
[----:B------:R-:W-:Y:S01]  /*3030*/  FMUL.FTZ R74, R17, R176 ;  /* 0x000000b0114a7220 */ /* 0x000fe20000410000 */
[----:B------:R-:W-:Y:S01]  /*3040*/  FMUL.FTZ R177, R75, UR13 ;  /* 0x0000000d4bb17c20 */ /* 0x000fe20008410000 */
[----:B------:R-:W-:Y:S01]  /*3050*/  LOP3.LUT P0, RZ, R24, 0xff00, RZ, 0xc0, !PT ;  /* 0x0000ff0018ff7812 */ /* 0x000fe2000780c0ff */
[----:B------:R-:W-:Y:S01]  /*3060*/  FMUL.FTZ R173, R73, UR13 ;  /* 0x0000000d49ad7c20 */ /* 0x000fe20008410000 */
[----:B------:R-:W-:Y:S01]  /*3070*/  FSEL R172, R172, RZ, P5 ;  /* 0x000000ffacac7208 */ /* 0x000fe20002800000 */
[----:B------:R-:W-:Y:S01]  /*3080*/  FMUL.FTZ R176, R74, UR13 ;  /* 0x0000000d4ab07c20 */ /* 0x000fe20008410000 */
[----:B------:R-:W-:-:S02]  /*3090*/  LOP3.LUT P5, RZ, R24, 0xff000000, RZ, 0xc0, !PT ;  /* 0xff00000018ff7812 */ /* 0x000fc400078ac0ff */
[----:B------:R-:W-:Y:S02]  /*30a0*/  LOP3.LUT P1, RZ, R24, 0xff0000, RZ, 0xc0, !PT ;  /* 0x00ff000018ff7812 */ /* 0x000fe4000782c0ff */
[----:B------:R-:W-:Y:S02]  /*30b0*/  FSEL R181, R177, RZ, P5 ;  /* 0x000000ffb1b57208 */ /* 0x000fe40002800000 */
[----:B------:R-:W-:Y:S02]  /*30c0*/  FSEL R176, R176, RZ, P1 ;  /* 0x000000ffb0b07208 */ /* 0x000fe40000800000 */
[----:B------:R-:W-:Y:S02]  /*30d0*/  FSEL R177, R173, RZ, P0 ;  /* 0x000000ffadb17208 */ /* 0x000fe40000000000 */
[----:B------:R-:W-:Y:S02]  /*30e0*/  F2FP.BF16.F32.PACK_AB R173, R181, R176 ;  /* 0x000000b0b5ad723e */ /* 0x000fe400000010ff */
[----:B------:R-:W-:Y:S01]  /*30f0*/  F2FP.BF16.F32.PACK_AB R172, R177, R172 ;  /* 0x000000acb1ac723e */ /* 0x000fe200000010ff */
[----:B------:R-:W-:Y:S06]  /*3100*/  BRA `(.L_x_1552) ;  /* 0x0000001800a47947 */ /* 0x000fec0003800000 */
.L_x_1550:
        /* <DEDUP_REMOVED lines=13> */
[----:B-----5:R-:W-:Y:S01]  /*31e0*/  FFMA.FTZ R174, R17, R174, R154 ;  /* 0x000000ae11ae7223 */ /* 0x020fe2000001009a */
[----:B------:R-:W-:Y:S01]  /*31f0*/  FADD.FTZ R173, R201, -R172 ;  /* 0x800000acc9ad7221 */ /* 0x000fe20000010000 */
[C---:B------:R-:W-:Y:S01]  /*3200*/  FFMA.FTZ R175, R17.reuse, R180, R155 ;  /* 0x000000b411af7223 */ /* 0x040fe2000001009b */
[----:B------:R-:W-:Y:S01]  /*3210*/  ISETP.GE.U32.AND P0, PT, R24, RZ, PT ;  /* 0x000000ff1800720c */ /* 0x000fe20003f06070 */
[----:B------:R-:W-:Y:S01]  /*3220*/  FMUL.FTZ R174, R174, UR13 ;  /* 0x0000000daeae7c20 */ /* 0x000fe20008410000 */
[C---:B------:R-:W-:Y:S01]  /*3230*/  FFMA.FTZ R172, R17.reuse, R173, R152 ;  /* 0x000000ad11ac7223 */ /* 0x040fe20000010098 */
[----:B------:R-:W-:Y:S01]  /*3240*/  FFMA.FTZ R173, R17, R176, R153 ;  /* 0x000000b011ad7223 */ /* 0x000fe20000010099 */
[----:B------:R-:W-:Y:S01]  /*3250*/  FMUL.FTZ R175, R175, UR13 ;  /* 0x0000000dafaf7c20 */ /* 0x000fe20008410000 */
[----:B------:R-:W-:Y:S01]  /*3260*/  ISETP.GE.U32.AND.EX P0, PT, R25, 0x1000000, PT, P0 ;  /* 0x010000001900780c */ /* 0x000fe20003f06100 */
[----:B------:R-:W-:Y:S01]  /*3270*/  FMUL.FTZ R172, R172, UR13 ;  /* 0x0000000dacac7c20 */ /* 0x000fe20008410000 */
[----:B------:R-:W-:Y:S01]  /*3280*/  FMUL.FTZ R173, R173, UR13 ;  /* 0x0000000dadad7c20 */ /* 0x000fe20008410000 */
[----:B------:R-:W-:Y:S01]  /*3290*/  FSEL R174, R174, RZ, P1 ;  /* 0x000000ffaeae7208 */ /* 0x000fe20000800000 */
[----:B------:R-:W-:Y:S01]  /*32a0*/  FFMA.FTZ R177, R15, R178, R179 ;  /* 0x000000b20fb17223 */ /* 0x000fe200000100b3 */
[----:B------:R-:W-:-:S02]  /*32b0*/  LOP3.LUT P5, RZ, R25, 0xff, RZ, 0xc0, !PT ;  /* 0x000000ff19ff7812 */ /* 0x000fc400078ac0ff */
[----:B------:R-:W-:Y:S02]  /*32c0*/  LOP3.LUT P1, RZ, R25, 0xff00, RZ, 0xc0, !PT ;  /* 0x0000ff0019ff7812 */ /* 0x000fe4000782c0ff */
[----:B------:R-:W-:Y:S02]  /*32d0*/  FSEL R175, R175, RZ, P0 ;  /* 0x000000ffafaf7208 */ /* 0x000fe40000000000 */
[----:B------:R-:W-:Y:S02]  /*32e0*/  FSEL R172, R172, RZ, P5 ;  /* 0x000000ffacac7208 */ /* 0x000fe40002800000 */
[----:B------:R-:W-:Y:S02]  /*32f0*/  FSEL R173, R173, RZ, P1 ;  /* 0x000000ffadad7208 */ /* 0x000fe40000800000 */
[----:B------:R-:W-:Y:S02]  /*3300*/  F2FP.BF16.F32.PACK_AB R175, R175, R174 ;  /* 0x000000aeafaf723e */ /* 0x000fe400000010ff */
[----:B------:R-:W-:Y:S01]  /*3310*/  F2FP.BF16.F32.PACK_AB R174, R173, R172 ;  /* 0x000000acadae723e */ /* 0x000fe200000010ff */
[-CC-:B------:R-:W-:Y:S01]  /*3320*/  FFMA.FTZ R173, R18, R178.reuse, R179.reuse ;  /* 0x000000b212ad7223 */ /* 0x180fe200000100b3 */
[----:B------:R-:W-:Y:S01]  /*3330*/  FFMA.FTZ R172, R193, R178, R179 ;  /* 0x000000b2c1ac7223 */ /* 0x000fe200000100b3 */
[----:B------:R-:W-:-:S02]  /*3340*/  LOP3.LUT P5, RZ, R24, 0xff0000, RZ, 0xc0, !PT ;  /* 0x00ff000018ff7812 */ /* 0x000fc400078ac0ff */
[----:B------:R-:W-:Y:S01]  /*3350*/  FADD.FTZ R176, R16, -R173 ;  /* 0x800000ad10b07221 */ /* 0x000fe20000010000 */
[----:B------:R-:W-:Y:S01]  /*3360*/  FFMA.FTZ R173, R0, R178, R179 ;  /* 0x000000b200ad7223 */ /* 0x000fe200000100b3 */
[----:B------:R-:W-:Y:S01]  /*3370*/  FADD.FTZ R180, R7, -R172 ;  /* 0x800000ac07b47221 */ /* 0x000fe20000010000 */
[----:B------:R-:W-:Y:S01]  /*3380*/  FADD.FTZ R172, R8, -R177 ;  /* 0x800000b108ac7221 */ /* 0x000fe20000010000 */
[C---:B------:R-:W-:Y:S01]  /*3390*/  FFMA.FTZ R176, R17.reuse, R176, R150 ;  /* 0x000000b011b07223 */ /* 0x040fe20000010096 */
[----:B------:R-:W-:Y:S01]  /*33a0*/  FADD.FTZ R181, R12, -R173 ;  /* 0x800000ad0cb57221 */ /* 0x000fe20000010000 */
[C---:B------:R-:W-:Y:S01]  /*33b0*/  FFMA.FTZ R177, R17.reuse, R180, R151 ;  /* 0x000000b411b17223 */ /* 0x040fe20000010097 */
[C---:B------:R-:W-:Y:S01]  /*33c0*/  FFMA.FTZ R173, R17.reuse, R172, R149 ;  /* 0x000000ac11ad7223 */ /* 0x040fe20000010095 */
[----:B------:R-:W-:Y:S01]  /*33d0*/  FMUL.FTZ R176, R176, UR13 ;  /* 0x0000000db0b07c20 */ /* 0x000fe20008410000 */
[----:B------:R-:W-:Y:S01]  /*33e0*/  FFMA.FTZ R172, R17, R181, R148 ;  /* 0x000000b511ac7223 */ /* 0x000fe20000010094 */
[----:B------:R-:W-:Y:S01]  /*33f0*/  FMUL.FTZ R177, R177, UR13 ;  /* 0x0000000db1b17c20 */ /* 0x000fe20008410000 */
[----:B------:R-:W-:Y:S01]  /*3400*/  LOP3.LUT P0, RZ, R24, 0xff000000, RZ, 0xc0, !PT ;  /* 0xff00000018ff7812 */ /* 0x000fe2000780c0ff */
        /* <DEDUP_REMOVED lines=11> */
.L_x_1553:
        /* <DEDUP_REMOVED lines=8> */
[C---:B-----5:R-:W-:Y:S01]  /*3540*/  FFMA.FTZ R158, R17.reuse, R74, R154 ;  /* 0x0000004a119e7223 */ /* 0x060fe2000001009a */
[C---:B------:R-:W-:Y:S01]  /*3550*/  FFMA.FTZ R159, R17.reuse, R156, R155 ;  /* 0x0000009c119f7223 */ /* 0x040fe2000001009b */
[----:B------:R-:W-:Y:S01]  /*3560*/  FADD.FTZ R72, R6, -R75 ;  /* 0x8000004b06487221 */ /* 0x000fe20000010000 */
[----:B------:R-:W-:Y:S01]  /*3570*/  FFMA.FTZ R156, R17, R73, R152 ;  /* 0x00000049119c7223 */ /* 0x000fe20000010098 */
[----:B------:R-:W-:Y:S01]  /*3580*/  FMUL.FTZ R73, R158, UR13 ;  /* 0x0000000d9e497c20 */ /* 0x000fe20008410000 */
[----:B------:R-:W-:Y:S01]  /*3590*/  LOP3.LUT P5, RZ, R25, 0xff0000, RZ, 0xc0, !PT ;  /* 0x00ff000019ff7812 */ /* 0x000fe200078ac0ff */
[----:B------:R-:W-:Y:S01]  /*35a0*/  FMUL.FTZ R74, R159, UR13 ;  /* 0x0000000d9f4a7c20 */ /* 0x000fe20008410000 */
[----:B------:R-:W-:Y:S01]  /*35b0*/  ISETP.GE.U32.AND.EX P0, PT, R25, 0x1000000, PT, P0 ;  /* 0x010000001900780c */ /* 0x000fe20003f06100 */
[----:B------:R-:W-:Y:S01]  /*35c0*/  FFMA.FTZ R157, R17, R72, R153 ;  /* 0x00000048119d7223 */ /* 0x000fe20000010099 */
        /* <DEDUP_REMOVED lines=8> */
[----:B------:R-:W-:Y:S01]  /*3650*/  FFMA.FTZ R73, R0, R178, R179 ;  /* 0x000000b200497223 */ /* 0x000fe200000100b3 */
[----:B------:R-:W-:Y:S01]  /*3660*/  FSEL R72, R72, RZ, P1 ;  /* 0x000000ff48487208 */ /* 0x000fe20000800000 */
[----:B------:R-:W-:Y:S01]  /*3670*/  FADD.FTZ R176, R7, -R172 ;  /* 0x800000ac07b07221 */ /* 0x000fe20000010000 */
[----:B------:R-:W-:Y:S01]  /*3680*/  F2FP.BF16.F32.PACK_AB R175, R74, R175 ;  /* 0x000000af4aaf723e */ /* 0x000fe200000010ff */
[----:B------:R-:W-:Y:S01]  /*3690*/  FADD.FTZ R73, R12, -R73 ;  /* 0x800000490c497221 */ /* 0x000fe20000010000 */
[----:B------:R-:W-:Y:S01]  /*36a0*/  F2FP.BF16.F32.PACK_AB R174, R75, R72 ;  /* 0x000000484bae723e */ /* 0x000fe200000010ff */
[-CC-:B------:R-:W-:Y:S01]  /*36b0*/  FFMA.FTZ R75, R18, R178.reuse, R179.reuse ;  /* 0x000000b2124b7223 */ /* 0x180fe200000100b3 */
[----:B------:R-:W-:Y:S01]  /*36c0*/  LOP3.LUT P5, RZ, R24, 0xff, RZ, 0xc0, !PT ;  /* 0x000000ff18ff7812 */ /* 0x000fe200078ac0ff */
[----:B------:R-:W-:Y:S01]  /*36d0*/  FFMA.FTZ R72, R17, R73, R148 ;  /* 0x0000004911487223 */ /* 0x000fe20000010094 */
[----:B------:R-:W-:Y:S01]  /*36e0*/  FFMA.FTZ R73, R15, R178, R179 ;  /* 0x000000b20f497223 */ /* 0x000fe200000100b3 */
[----:B------:R-:W-:Y:S01]  /*36f0*/  FADD.FTZ R75, R16, -R75 ;  /* 0x8000004b104b7221 */ /* 0x000fe20000010000 */
[----:B------:R-:W-:Y:S01]  /*3700*/  LOP3.LUT P0, RZ, R24, 0xff00, RZ, 0xc0, !PT ;  /* 0x0000ff0018ff7812 */ /* 0x000fe2000780c0ff */
[----:B------:R-:W-:Y:S01]  /*3710*/  FMUL.FTZ R172, R72, UR13 ;  /* 0x0000000d48ac7c20 */ /* 0x000fe20008410000 */
[----:B------:R-:W-:Y:S01]  /*3720*/  FADD.FTZ R74, R8, -R73 ;  /* 0x80000049084a7221 */ /* 0x000fe20000010000 */
[----:B------:R-:W-:-:S03]  /*3730*/  LOP3.LUT P1, RZ, R24, 0xff0000, RZ, 0xc0, !PT ;  /* 0x00ff000018ff7812 */ /* 0x000fc6000782c0ff */
[C---:B------:R-:W-:Y:S01]  /*3740*/  FFMA.FTZ R73, R17.reuse, R74, R149 ;  /* 0x0000004a11497223 */ /* 0x040fe20000010095 */
[C---:B------:R-:W-:Y:S01]  /*3750*/  FFMA.FTZ R74, R17.reuse, R75, R150 ;  /* 0x0000004b114a7223 */ /* 0x040fe20000010096 */
[----:B------:R-:W-:Y:S01]  /*3760*/  FFMA.FTZ R75, R17, R176, R151 ;  /* 0x000000b0114b7223 */ /* 0x000fe20000010097 */
[----:B------:R-:W-:Y:S01]  /*3770*/  FSEL R172, R172, RZ, P5 ;  /* 0x000000ffacac7208 */ /* 0x000fe20002800000 */
[----:B------:R-:W-:Y:S01]  /*3780*/  FMUL.FTZ R173, R73, UR13 ;  /* 0x0000000d49ad7c20 */ /* 0x000fe20008410000 */
[----:B------:R-:W-:Y:S01]  /*3790*/  LOP3.LUT P5, RZ, R24, 0xff000000, RZ, 0xc0, !PT ;  /* 0xff00000018ff7812 */ /* 0x000fe200078ac0ff */
[----:B------:R-:W-:Y:S01]  /*37a0*/  FMUL.FTZ R177, R75, UR13 ;  /* 0x0000000d4bb17c20 */ /* 0x000fe20008410000 */
[----:B------:R-:W-:-:S04]  /*37b0*/  FMUL.FTZ R176, R74, UR13 ;  /* 0x0000000d4ab07c20 */ /* 0x000fc80008410000 */
[----:B------:R-:W-:Y:S02]  /*37c0*/  FSEL R181, R177, RZ, P5 ;  /* 0x000000ffb1b57208 */ /* 0x000fe40002800000 */
[----:B------:R-:W-:Y:S02]  /*37d0*/  FSEL R176, R176, RZ, P1 ;  /* 0x000000ffb0b07208 */ /* 0x000fe40000800000 */
[----:B------:R-:W-:Y:S02]  /*37e0*/  FSEL R177, R173, RZ, P0 ;  /* 0x000000ffadb17208 */ /* 0x000fe40000000000 */
[----:B------:R-:W-:Y:S02]  /*37f0*/  F2FP.BF16.F32.PACK_AB R173, R181, R176 ;  /* 0x000000b0b5ad723e */ /* 0x000fe400000010ff */
[----:B------:R-:W-:Y:S01]  /*3800*/  F2FP.BF16.F32.PACK_AB R172, R177, R172 ;  /* 0x000000acb1ac723e */ /* 0x000fe200000010ff */
[----:B------:R-:W-:Y:S06]  /*3810*/  BRA `(.L_x_1552) ;  /* 0x0000001000e07947 */ /* 0x000fec0003800000 */
.L_x_1549:
        /* <DEDUP_REMOVED lines=11> */
[----:B------:R-:W-:Y:S01]  /*38d0*/  FFMA.FTZ R177, R15, R178, R179 ;  /* 0x000000b20fb17223 */ /* 0x000fe200000100b3 */
[----:B------:R-:W-:Y:S01]  /*38e0*/  FADD.FTZ R146, R5, -R146 ;  /* 0x8000009205927221 */ /* 0x000fe20000010000 */
[----:B------:R-:W-:Y:S01]  /*38f0*/  FADD.FTZ R144, R217, -R144 ;  /* 0x80000090d9907221 */ /* 0x000fe20000010000 */
[----:B------:R-:W-:Y:S02]  /*3900*/  ISETP.GE.U32.AND.EX P1, PT, R27, 0x1000000, PT, P1 ;  /* 0x010000001b00780c */ /* 0x000fe40003f26110 */
[C---:B-----5:R-:W-:Y:S01]  /*3910*/  FMUL.FTZ R146, R17.reuse, R146 ;  /* 0x0000009211927220 */ /* 0x060fe20000410000 */
[----:B------:R-:W-:Y:S01]  /*3920*/  FMUL.FTZ R144, R17, R144 ;  /* 0x0000009011907220 */ /* 0x000fe20000410000 */
[----:B------:R-:W-:-:S02]  /*3930*/  LOP3.LUT P5, RZ, R27, 0xff0000, RZ, 0xc0, !PT ;  /* 0x00ff00001bff7812 */ /* 0x000fc400078ac0ff */
[----:B------:R-:W-:Y:S01]  /*3940*/  FMUL.FTZ R146, R146, UR13 ;  /* 0x0000000d92927c20 */ /* 0x000fe20008410000 */
[----:B------:R-:W-:Y:S01]  /*3950*/  FMUL.FTZ R145, R144, UR13 ;  /* 0x0000000d90917c20 */ /* 0x000fe20008410000 */
[----:B------:R-:W-:-:S03]  /*3960*/  ISETP.GE.U32.AND P0, PT, R24, RZ, PT ;  /* 0x000000ff1800720c */ /* 0x000fc60003f06070 */
[----:B------:R-:W-:Y:S02]  /*3970*/  FSEL R144, R146, RZ, P1 ;  /* 0x000000ff92907208 */ /* 0x000fe40000800000 */
[----:B------:R-:W-:Y:S02]  /*3980*/  FSEL R147, R145, RZ, P5 ;  /* 0x000000ff91937208 */ /* 0x000fe40002800000 */
[C---:B------:R-:W-:Y:S02]  /*3990*/  LOP3.LUT P1, RZ, R25.reuse, 0xff0000, RZ, 0xc0, !PT ;  /* 0x00ff000019ff7812 */ /* 0x040fe4000782c0ff */
[----:B------:R-:W-:Y:S02]  /*39a0*/  ISETP.GE.U32.AND.EX P0, PT, R25, 0x1000000, PT, P0 ;  /* 0x010000001900780c */ /* 0x000fe40003f06100 */
[----:B------:R-:W-:Y:S01]  /*39b0*/  F2FP.BF16.F32.PACK_AB R147, R144, R147 ;  /* 0x000000939093723e */ /* 0x000fe200000010ff */
[-CC-:B------:R-:W-:Y:S01]  /*39c0*/  FFMA.FTZ R144, R202, R178.reuse, R179.reuse ;  /* 0x000000b2ca907223 */ /* 0x180fe200000100b3 */
[----:B------:R-:W-:Y:S01]  /*39d0*/  FSEL R175, R145, RZ, P1 ;  /* 0x000000ff91af7208 */ /* 0x000fe20000800000 */
[----:B------:R-:W-:Y:S01]  /*39e0*/  FFMA.FTZ R145, R206, R178, R179 ;  /* 0x000000b2ce917223 */ /* 0x000fe200000100b3 */
[----:B------:R-:W-:Y:S01]  /*39f0*/  FSEL R146, R146, RZ, P0 ;  /* 0x000000ff92927208 */ /* 0x000fe20000000000 */
[----:B------:R-:W-:Y:S01]  /*3a00*/  FADD.FTZ R144, R201, -R144 ;  /* 0x80000090c9907221 */ /* 0x000fe20000010000 */
[----:B------:R-:W-:-:S02]  /*3a10*/  LOP3.LUT P1, RZ, R27, 0xff, RZ, 0xc0, !PT ;  /* 0x000000ff1bff7812 */ /* 0x000fc4000782c0ff */
[----:B------:R-:W-:Y:S01]  /*3a20*/  F2FP.BF16.F32.PACK_AB R175, R146, R175 ;  /* 0x000000af92af723e */ /* 0x000fe200000010ff */
[----:B------:R-:W-:Y:S01]  /*3a30*/  FADD.FTZ R146, R6, -R145 ;  /* 0x8000009106927221 */ /* 0x000fe20000010000 */
[----:B------:R-:W-:Y:S01]  /*3a40*/  FMUL.FTZ R144, R17, R144 ;  /* 0x0000009011907220 */ /* 0x000fe20000410000 */
[----:B------:R-:W-:Y:S02]  /*3a50*/  LOP3.LUT P0, RZ, R27, 0xff00, RZ, 0xc0, !PT ;  /* 0x0000ff001bff7812 */ /* 0x000fe4000780c0ff */
[----:B------:R-:W-:Y:S01]  /*3a60*/  FMUL.FTZ R146, R17, R146 ;  /* 0x0000009211927220 */ /* 0x000fe20000410000 */
[----:B------:R-:W-:Y:S01]  /*3a70*/  FMUL.FTZ R144, R144, UR13 ;  /* 0x0000000d90907c20 */ /* 0x000fe20008410000 */
[----:B------:R-:W-:Y:S02]  /*3a80*/  LOP3.LUT P5, RZ, R25, 0xff, RZ, 0xc0, !PT ;  /* 0x000000ff19ff7812 */ /* 0x000fe400078ac0ff */
[----:B------:R-:W-:Y:S02]  /*3a90*/  FMUL.FTZ R172, R146, UR13 ;  /* 0x0000000d92ac7c20 */ /* 0x000fe40008410000 */
[----:B------:R-:W-:-:S02]  /*3aa0*/  FSEL R146, R144, RZ, P1 ;  /* 0x000000ff90927208 */ /* 0x000fc40000800000 */
[----:B------:R-:W-:Y:S02]  /*3ab0*/  FSEL R174, R144, RZ, P5 ;  /* 0x000000ff90ae7208 */ /* 0x000fe40002800000 */
[----:B------:R-:W-:Y:S02]  /*3ac0*/  FSEL R145, R172, RZ, P0 ;  /* 0x000000ffac917208 */ /* 0x000fe40000000000 */
[----:B------:R-:W-:Y:S02]  /*3ad0*/  LOP3.LUT P5, RZ, R25, 0xff00, RZ, 0xc0, !PT ;  /* 0x0000ff0019ff7812 */ /* 0x000fe400078ac0ff */
[----:B------:R-:W-:Y:S01]  /*3ae0*/  F2FP.BF16.F32.PACK_AB R146, R145, R146 ;  /* 0x000000929192723e */ /* 0x000fe200000010ff */
[-CC-:B------:R-:W-:Y:S01]  /*3af0*/  FFMA.FTZ R145, R18, R178.reuse, R179.reuse ;  /* 0x000000b212917223 */ /* 0x180fe200000100b3 */
[----:B------:R-:W-:Y:S01]  /*3b00*/  FSEL R173, R172, RZ, P5 ;  /* 0x000000ffacad7208 */ /* 0x000fe20002800000 */
[----:B------:R-:W-:Y:S01]  /*3b10*/  FFMA.FTZ R172, R193, R178, R179 ;  /* 0x000000b2c1ac7223 */ /* 0x000fe200000100b3 */
[----:B------:R-:W-:Y:S01]  /*3b20*/  LOP3.LUT P5, RZ, R24, 0xff0000, RZ, 0xc0, !PT ;  /* 0x00ff000018ff7812 */ /* 0x000fe200078ac0ff */
[----:B------:R-:W-:Y:S01]  /*3b30*/  FADD.FTZ R144, R16, -R145 ;  /* 0x8000009110907221 */ /* 0x000fe20000010000 */
[----:B------:R-:W-:Y:S01]  /*3b40*/  F2FP.BF16.F32.PACK_AB R174, R173, R174 ;  /* 0x000000aeadae723e */ /* 0x000fe200000010ff */
[----:B------:R-:W-:Y:S01]  /*3b50*/  FADD.FTZ R172, R7, -R172 ;  /* 0x800000ac07ac7221 */ /* 0x000fe20000010000 */
[C---:B------:R-:W-:Y:S01]  /*3b60*/  LOP3.LUT P1, RZ, R26.reuse, 0xff0000, RZ, 0xc0, !PT ;  /* 0x00ff00001aff7812 */ /* 0x040fe2000782c0ff */
[C---:B------:R-:W-:Y:S01]  /*3b70*/  FMUL.FTZ R144, R17.reuse, R144 ;  /* 0x0000009011907220 */ /* 0x040fe20000410000 */
[----:B------:R-:W-:Y:S01]  /*3b80*/  LOP3.LUT P0, RZ, R26, 0xff000000, RZ, 0xc0, !PT ;  /* 0xff0000001aff7812 */ /* 0x000fe2000780c0ff */
[----:B------:R-:W-:-:S02]  /*3b90*/  FMUL.FTZ R172, R17, R172 ;  /* 0x000000ac11ac7220 */ /* 0x000fc40000410000 */
[----:B------:R-:W-:Y:S02]  /*3ba0*/  FMUL.FTZ R144, R144, UR13 ;  /* 0x0000000d90907c20 */ /* 0x000fe40008410000 */
        /* <DEDUP_REMOVED lines=8> */
[----:B------:R-:W-:Y:S01]  /*3c30*/  FADD.FTZ R172, R8, -R177 ;  /* 0x800000b108ac7221 */ /* 0x000fe20000010000 */
[----:B------:R-:W-:Y:S01]  /*3c40*/  FFMA.FTZ R177, R0, R178, R179 ;  /* 0x000000b200b17223 */ /* 0x000fe200000100b3 */
[----:B------:R-:W-:Y:S02]  /*3c50*/  LOP3.LUT P5, RZ, R24, 0xff00, RZ, 0xc0, !PT ;  /* 0x0000ff0018ff7812 */ /* 0x000fe400078ac0ff */
[C---:B------:R-:W-:Y:S01]  /*3c60*/  FMUL.FTZ R172, R17.reuse, R172 ;  /* 0x000000ac11ac7220 */ /* 0x040fe20000410000 */
[----:B------:R-:W-:Y:S01]  /*3c70*/  FADD.FTZ R144, R12, -R177 ;  /* 0x800000b10c907221 */ /* 0x000fe20000010000 */
[----:B------:R-:W-:Y:S02]  /*3c80*/  LOP3.LUT P1, RZ, R26, 0xff, RZ, 0xc0, !PT ;  /* 0x000000ff1aff7812 */ /* 0x000fe4000782c0ff */
[----:B------:R-:W-:Y:S01]  /*3c90*/  FMUL.FTZ R177, R172, UR13 ;  /* 0x0000000dacb17c20 */ /* 0x000fe20008410000 */
[----:B------:R-:W-:Y:S01]  /*3ca0*/  FMUL.FTZ R144, R17, R144 ;  /* 0x0000009011907220 */ /* 0x000fe20000410000 */
[----:B------:R-:W-:-:S03]  /*3cb0*/  LOP3.LUT P0, RZ, R26, 0xff00, RZ, 0xc0, !PT ;  /* 0x0000ff001aff7812 */ /* 0x000fc6000780c0ff */
[----:B------:R-:W-:Y:S01]  /*3cc0*/  FMUL.FTZ R172, R144, UR13 ;  /* 0x0000000d90ac7c20 */ /* 0x000fe20008410000 */
[C---:B------:R-:W-:Y:S02]  /*3cd0*/  FSEL R181, R177.reuse, RZ, P5 ;  /* 0x000000ffb1b57208 */ /* 0x040fe40002800000 */
[----:B------:R-:W-:Y:S02]  /*3ce0*/  LOP3.LUT P5, RZ, R24, 0xff, RZ, 0xc0, !PT ;  /* 0x000000ff18ff7812 */ /* 0x000fe400078ac0ff */
[C---:B------:R-:W-:Y:S02]  /*3cf0*/  FSEL R144, R172.reuse, RZ, P1 ;  /* 0x000000ffac907208 */ /* 0x040fe40000800000 */
[----:B------:R-:W-:Y:S02]  /*3d00*/  FSEL R177, R177, RZ, P0 ;  /* 0x000000ffb1b17208 */ /* 0x000fe40000000000 */
[----:B------:R-:W-:Y:S02]  /*3d10*/  FSEL R172, R172, RZ, P5 ;  /* 0x000000ffacac7208 */ /* 0x000fe40002800000 */
[----:B------:R-:W-:-:S02]  /*3d20*/  F2FP.BF16.F32.PACK_AB R144, R177, R144 ;  /* 0x00000090b190723e */ /* 0x000fc400000010ff */
[----:B------:R-:W-:Y:S01]  /*3d30*/  F2FP.BF16.F32.PACK_AB R172, R181, R172 ;  /* 0x000000acb5ac723e */ /* 0x000fe200000010ff */
[----:B------:R-:W-:Y:S06]  /*3d40*/  BRA `(.L_x_1552) ;  /* 0x0000000c00947947 */ /* 0x000fec0003800000 */
.L_x_1555:
        /* <DEDUP_REMOVED lines=9> */
[----:B------:R-:W-:Y:S01]  /*3de0*/  FFMA.FTZ R72, R202, R178, R179 ;  /* 0x000000b2ca487223 */ /* 0x000fe200000100b3 */
[----:B------:R-:W-:Y:S01]  /*3df0*/  FMUL.FTZ R159, R17, R144 ;  /* 0x00000090119f7220 */ /* 0x000fe20000410000 */
[----:B------:R-:W-:Y:S01]  /*3e00*/  LOP3.LUT P5, RZ, R27, 0xff0000, RZ, 0xc0, !PT ;  /* 0x00ff00001bff7812 */ /* 0x000fe200078ac0ff */
[----:B------:R-:W-:Y:S01]  /*3e10*/  FMUL.FTZ R75, R158, UR13 ;  /* 0x0000000d9e4b7c20 */ /* 0x000fe20008410000 */
[----:B------:R-:W-:Y:S01]  /*3e20*/  FADD.FTZ R72, R201, -R72 ;  /* 0x80000048c9487221 */ /* 0x000fe20000010000 */
[----:B------:R-:W-:Y:S01]  /*3e30*/  FMUL.FTZ R157, R17, R74 ;  /* 0x0000004a119d7220 */ /* 0x000fe20000410000 */
[----:B------:R-:W-:-:S02]  /*3e40*/  ISETP.GE.U32.AND.EX P1, PT, R25, 0x1000000, PT, P1 ;  /* 0x010000001900780c */ /* 0x000fc40003f26110 */
[----:B------:R-:W-:Y:S01]  /*3e50*/  FMUL.FTZ R156, R17, R72 ;  /* 0x00000048119c7220 */ /* 0x000fe20000410000 */
[----:B------:R-:W-:Y:S01]  /*3e60*/  FMUL.FTZ R72, R159, UR13 ;  /* 0x0000000d9f487c20 */ /* 0x000fe20008410000 */
[----:B------:R-:W-:Y:S01]  /*3e70*/  FSEL R175, R75, RZ, P0 ;  /* 0x000000ff4baf7208 */ /* 0x000fe20000000000 */
[----:B------:R-:W-:Y:S01]  /*3e80*/  FMUL.FTZ R144, R157, UR13 ;  /* 0x0000000d9d907c20 */ /* 0x000fe20008410000 */
[----:B------:R-:W-:Y:S01]  /*3e90*/  FSEL R147, R75, RZ, P5 ;  /* 0x000000ff4b937208 */ /* 0x000fe20002800000 */
[----:B------:R-:W-:Y:S01]  /*3ea0*/  FMUL.FTZ R75, R156, UR13 ;  /* 0x0000000d9c4b7c20 */ /* 0x000fe20008410000 */
[----:B------:R-:W-:Y:S02]  /*3eb0*/  ISETP.GE.U32.AND P0, PT, R26, RZ, PT ;  /* 0x000000ff1a00720c */ /* 0x000fe40003f06070 */
[----:B------:R-:W-:Y:S02]  /*3ec0*/  FSEL R74, R72, RZ, P1 ;  /* 0x000000ff484a7208 */ /* 0x000fe40000800000 */
[----:B------:R-:W-:-:S02]  /*3ed0*/  LOP3.LUT P5, RZ, R27, 0xff, RZ, 0xc0, !PT ;  /* 0x000000ff1bff7812 */ /* 0x000fc400078ac0ff */
[C---:B------:R-:W-:Y:S02]  /*3ee0*/  LOP3.LUT P1, RZ, R27.reuse, 0xff00, RZ, 0xc0, !PT ;  /* 0x0000ff001bff7812 */ /* 0x040fe4000782c0ff */
[----:B------:R-:W-:Y:S02]  /*3ef0*/  ISETP.GE.U32.AND.EX P0, PT, R27, 0x1000000, PT, P0 ;  /* 0x010000001b00780c */ /* 0x000fe40003f06100 */
[----:B------:R-:W-:Y:S02]  /*3f00*/  FSEL R146, R75, RZ, P5 ;  /* 0x000000ff4b927208 */ /* 0x000fe40002800000 */
[----:B------:R-:W-:Y:S02]  /*3f10*/  FSEL R73, R144, RZ, P1 ;  /* 0x000000ff90497208 */ /* 0x000fe40000800000 */
[----:B------:R-:W-:Y:S02]  /*3f20*/  FSEL R72, R72, RZ, P0 ;  /* 0x000000ff48487208 */ /* 0x000fe40000000000 */
[----:B------:R-:W-:Y:S01]  /*3f30*/  F2FP.BF16.F32.PACK_AB R146, R73, R146 ;  /* 0x000000924992723e */ /* 0x000fe200000010ff */
[-CC-:B------:R-:W-:Y:S01]  /*3f40*/  FFMA.FTZ R73, R18, R178.reuse, R179.reuse ;  /* 0x000000b212497223 */ /* 0x180fe200000100b3 */
[----:B------:R-:W-:Y:S01]  /*3f50*/  F2FP.BF16.F32.PACK_AB R147, R72, R147 ;  /* 0x000000934893723e */ /* 0x000fe200000010ff */
[----:B------:R-:W-:Y:S01]  /*3f60*/  FFMA.FTZ R72, R193, R178, R179 ;  /* 0x000000b2c1487223 */ /* 0x000fe200000100b3 */
[----:B------:R-:W-:Y:S01]  /*3f70*/  F2FP.BF16.F32.PACK_AB R175, R74, R175 ;  /* 0x000000af4aaf723e */ /* 0x000fe200000010ff */
[----:B------:R-:W-:Y:S01]  /*3f80*/  FADD.FTZ R74, R16, -R73 ;  /* 0x80000049104a7221 */ /* 0x000fe20000010000 */
[----:B------:R-:W-:Y:S01]  /*3f90*/  LOP3.LUT P0, RZ, R25, 0xff, RZ, 0xc0, !PT ;  /* 0x000000ff19ff7812 */ /* 0x000fe2000780c0ff */
[----:B------:R-:W-:Y:S01]  /*3fa0*/  FADD.FTZ R72, R7, -R72 ;  /* 0x8000004807487221 */ /* 0x000fe20000010000 */
[----:B------:R-:W-:Y:S01]  /*3fb0*/  LOP3.LUT P1, RZ, R25, 0xff00, RZ, 0xc0, !PT ;  /* 0x0000ff0019ff7812 */ /* 0x000fe2000782c0ff */
[----:B------:R-:W-:Y:S01]  /*3fc0*/  FMUL.FTZ R74, R17, R74 ;  /* 0x0000004a114a7220 */ /* 0x000fe20000410000 */
[----:B------:R-:W-:Y:S01]  /*3fd0*/  FSEL R174, R75, RZ, P0 ;  /* 0x000000ff4bae7208 */ /* 0x000fe20000000000 */
[----:B------:R-:W-:Y:S01]  /*3fe0*/  FMUL.FTZ R75, R17, R72 ;  /* 0x00000048114b7220 */ /* 0x000fe20000410000 */
[----:B------:R-:W-:Y:S01]  /*3ff0*/  FSEL R73, R144, RZ, P1 ;  /* 0x000000ff90497208 */ /* 0x000fe20000800000 */
[----:B------:R-:W-:Y:S01]  /*4000*/  FMUL.FTZ R72, R74, UR13 ;  /* 0x0000000d4a487c20 */ /* 0x000fe20008410000 */
[----:B------:R-:W-:-:S02]  /*4010*/  LOP3.LUT P5, RZ, R24, 0xff0000, RZ, 0xc0, !PT ;  /* 0x00ff000018ff7812 */ /* 0x000fc400078ac0ff */
[----:B------:R-:W-:Y:S01]  /*4020*/  F2FP.BF16.F32.PACK_AB R174, R73, R174 ;  /* 0x000000ae49ae723e */ /* 0x000fe200000010ff */
[----:B------:R-:W-:Y:S01]  /*4030*/  FMUL.FTZ R73, R75, UR13 ;  /* 0x0000000d4b497c20 */ /* 0x000fe20008410000 */
[----:B------:R-:W-:Y:S02]  /*4040*/  LOP3.LUT P1, RZ, R26, 0xff0000, RZ, 0xc0, !PT ;  /* 0x00ff00001aff7812 */ /* 0x000fe4000782c0ff */
[----:B------:R-:W-:Y:S02]  /*4050*/  FSEL R173, R72, RZ, P5 ;  /* 0x000000ff48ad7208 */ /* 0x000fe40002800000 */
[----:B------:R-:W-:Y:S02]  /*4060*/  LOP3.LUT P0, RZ, R26, 0xff000000, RZ, 0xc0, !PT ;  /* 0xff0000001aff7812 */ /* 0x000fe4000780c0ff */
[----:B------:R-:W-:Y:S02]  /*4070*/  LOP3.LUT P5, RZ, R24, 0xff000000, RZ, 0xc0, !PT ;  /* 0xff00000018ff7812 */ /* 0x000fe400078ac0ff */
[----:B------:R-:W-:-:S02]  /*4080*/  FSEL R145, R72, RZ, P1 ;  /* 0x000000ff48917208 */ /* 0x000fc40000800000 */
[C---:B------:R-:W-:Y:S02]  /*4090*/  FSEL R144, R73.reuse, RZ, P0 ;  /* 0x000000ff49907208 */ /* 0x040fe40000000000 */
[----:B------:R-:W-:Y:S01]  /*40a0*/  FSEL R72, R73, RZ, P5 ;  /* 0x000000ff49487208 */ /* 0x000fe20002800000 */
[-C--:B------:R-:W-:Y:S01]  /*40b0*/  FFMA.FTZ R73, R15, R178.reuse, R179 ;  /* 0x000000b20f497223 */ /* 0x080fe200000100b3 */
[----:B------:R-:W-:Y:S02]  /*40c0*/  F2FP.BF16.F32.PACK_AB R145, R144, R145 ;  /* 0x000000919091723e */ /* 0x000fe400000010ff */
[----:B------:R-:W-:Y:S01]  /*40d0*/  F2FP.BF16.F32.PACK_AB R173, R72, R173 ;  /* 0x000000ad48ad723e */ /* 0x000fe200000010ff */
[----:B------:R-:W-:Y:S01]  /*40e0*/  FADD.FTZ R144, R8, -R73 ;  /* 0x8000004908907221 */ /* 0x000fe20000010000 */
[----:B------:R-:W-:Y:S01]  /*40f0*/  FFMA.FTZ R73, R0, R178, R179 ;  /* 0x000000b200497223 */ /* 0x000fe200000100b3 */
[----:B------:R-:W-:Y:S02]  /*4100*/  LOP3.LUT P5, RZ, R24, 0xff00, RZ, 0xc0, !PT ;  /* 0x0000ff0018ff7812 */ /* 0x000fe400078ac0ff */
[----:B------:R-:W-:Y:S01]  /*4110*/  LOP3.LUT P0, RZ, R26, 0xff00, RZ, 0xc0, !PT ;  /* 0x0000ff001aff7812 */ /* 0x000fe2000780c0ff */
[----:B------:R-:W-:Y:S01]  /*4120*/  FADD.FTZ R72, R12, -R73 ;  /* 0x800000490c487221 */ /* 0x000fe20000010000 */
[----:B------:R-:W-:Y:S01]  /*4130*/  FMUL.FTZ R73, R17, R144 ;  /* 0x0000009011497220 */ /* 0x000fe20000410000 */
[----:B------:R-:W-:-:S02]  /*4140*/  LOP3.LUT P1, RZ, R26, 0xff, RZ, 0xc0, !PT ;  /* 0x000000ff1aff7812 */ /* 0x000fc4000782c0ff */
[----:B------:R-:W-:Y:S01]  /*4150*/  FMUL.FTZ R72, R17, R72 ;  /* 0x0000004811487220 */ /* 0x000fe20000410000 */
[----:B------:R-:W-:-:S03]  /*4160*/  FMUL.FTZ R172, R73, UR13 ;  /* 0x0000000d49ac7c20 */ /* 0x000fc60008410000 */
[----:B------:R-:W-:Y:S02]  /*4170*/  FMUL.FTZ R144, R72, UR13 ;  /* 0x0000000d48907c20 */ /* 0x000fe40008410000 */
        /* <DEDUP_REMOVED lines=8> */
.L_x_1554:
        /* <DEDUP_REMOVED lines=11> */
[----:B------:R-:W-:Y:S02]  /*42b0*/  LOP3.LUT P1, RZ, R27, 0xff0000, RZ, 0xc0, !PT ;  /* 0x00ff00001bff7812 */ /* 0x000fe4000782c0ff */
[C---:B-----5:R-:W-:Y:S01]  /*42c0*/  FFMA.FTZ R144, R17.reuse, R144, R154 ;  /* 0x0000009011907223 */ /* 0x060fe2000001009a */
[----:B------:R-:W-:Y:S01]  /*42d0*/  FFMA.FTZ R146, R17, R146, R155 ;  /* 0x0000009211927223 */ /* 0x000fe2000001009b */
[----:B------:R-:W-:-:S02]  /*42e0*/  ISETP.GE.U32.AND.EX P5, PT, R27, 0x1000000, PT, P0 ;  /* 0x010000001b00780c */ /* 0x000fc40003fa6100 */
        /* <DEDUP_REMOVED lines=16> */
[----:B------:R-:W-:Y:S01]  /*43f0*/  FFMA.FTZ R144, R17, R144, R152 ;  /* 0x0000009011907223 */ /* 0x000fe20000010098 */
[----:B------:R-:W-:Y:S02]  /*4400*/  LOP3.LUT P0, RZ, R27, 0xff00, RZ, 0xc0, !PT ;  /* 0x0000ff001bff7812 */ /* 0x000fe4000780c0ff */
[----:B------:R-:W-:Y:S01]  /*4410*/  FFMA.FTZ R146, R17, R146, R153 ;  /* 0x0000009211927223 */ /* 0x000fe20000010099 */
[----:B------:R-:W-:Y:S01]  /*4420*/  FMUL.FTZ R144, R144, UR13 ;  /* 0x0000000d90907c20 */ /* 0x000fe20008410000 */
[----:B------:R-:W-:Y:S02]  /*4430*/  LOP3.LUT P5, RZ, R25, 0xff, RZ, 0xc0, !PT ;  /* 0x000000ff19ff7812 */ /* 0x000fe400078ac0ff */
[----:B------:R-:W-:Y:S02]  /*4440*/  FMUL.FTZ R172, R146, UR13 ;  /* 0x0000000d92ac7c20 */ /* 0x000fe40008410000 */
[----:B------:R-:W-:-:S02]  /*4450*/  FSEL R146, R144, RZ, P1 ;  /* 0x000000ff90927208 */ /* 0x000fc40000800000 */
[----:B------:R-:W-:Y:S01]  /*4460*/  FSEL R174, R144, RZ, P5 ;  /* 0x000000ff90ae7208 */ /* 0x000fe20002800000 */
[--C-:B------:R-:W-:Y:S01]  /*4470*/  FFMA.FTZ R144, R193, R178, R179.reuse ;  /* 0x000000b2c1907223 */ /* 0x100fe200000100b3 */
[----:B------:R-:W-:Y:S02]  /*4480*/  FSEL R145, R172, RZ, P0 ;  /* 0x000000ffac917208 */ /* 0x000fe40000000000 */
[----:B------:R-:W-:Y:S01]  /*4490*/  LOP3.LUT P5, RZ, R25, 0xff00, RZ, 0xc0, !PT ;  /* 0x0000ff0019ff7812 */ /* 0x000fe200078ac0ff */
[----:B------:R-:W-:Y:S01]  /*44a0*/  FADD.FTZ R144, R7, -R144 ;  /* 0x8000009007907221 */ /* 0x000fe20000010000 */
[----:B------:R-:W-:Y:S01]  /*44b0*/  F2FP.BF16.F32.PACK_AB R146, R145, R146 ;  /* 0x000000929192723e */ /* 0x000fe200000010ff */
[----:B------:R-:W-:Y:S01]  /*44c0*/  FFMA.FTZ R145, R18, R178, R179 ;  /* 0x000000b212917223 */ /* 0x000fe200000100b3 */
[----:B------:R-:W-:Y:S01]  /*44d0*/  FSEL R173, R172, RZ, P5 ;  /* 0x000000ffacad7208 */ /* 0x000fe20002800000 */
[C---:B------:R-:W-:Y:S01]  /*44e0*/  FFMA.FTZ R144, R17.reuse, R144, R151 ;  /* 0x0000009011907223 */ /* 0x040fe20000010097 */
[----:B------:R-:W-:Y:S01]  /*44f0*/  LOP3.LUT P5, RZ, R24, 0xff0000, RZ, 0xc0, !PT ;  /* 0x00ff000018ff7812 */ /* 0x000fe200078ac0ff */
[----:B------:R-:W-:Y:S01]  /*4500*/  FADD.FTZ R145, R16, -R145 ;  /* 0x8000009110917221 */ /* 0x000fe20000010000 */
[----:B------:R-:W-:Y:S01]  /*4510*/  LOP3.LUT P1, RZ, R26, 0xff0000, RZ, 0xc0, !PT ;  /* 0x00ff00001aff7812 */ /* 0x000fe2000782c0ff */
[----:B------:R-:W-:Y:S01]  /*4520*/  FMUL.FTZ R172, R144, UR13 ;  /* 0x0000000d90ac7c20 */ /* 0x000fe20008410000 */
[----:B------:R-:W-:Y:S01]  /*4530*/  LOP3.LUT P0, RZ, R26, 0xff000000, RZ, 0xc0, !PT ;  /* 0xff0000001aff7812 */ /* 0x000fe2000780c0ff */
[----:B------:R-:W-:Y:S01]  /*4540*/  FFMA.FTZ R145, R17, R145, R150 ;  /* 0x0000009111917223 */ /* 0x000fe20000010096 */
[----:B------:R-:W-:-:S02]  /*4550*/  F2FP.BF16.F32.PACK_AB R174, R173, R174 ;  /* 0x000000aeadae723e */ /* 0x000fc400000010ff */
[----:B------:R-:W-:Y:S01]  /*4560*/  FSEL R144, R172, RZ, P0 ;  /* 0x000000ffac907208 */ /* 0x000fe20000000000 */
[----:B------:R-:W-:Y:S01]  /*4570*/  FMUL.FTZ R145, R145, UR13 ;  /* 0x0000000d91917c20 */ /* 0x000fe20008410000 */
[----:B------:R-:W-:-:S04]  /*4580*/  LOP3.LUT P0, RZ, R26, 0xff00, RZ, 0xc0, !PT ;  /* 0x0000ff001aff7812 */ /* 0x000fc8000780c0ff */
[C---:B------:R-:W-:Y:S02]  /*4590*/  FSEL R173, R145.reuse, RZ, P5 ;  /* 0x000000ff91ad7208 */ /* 0x040fe40002800000 */
[----:B------:R-:W-:Y:S02]  /*45a0*/  FSEL R145, R145, RZ, P1 ;  /* 0x000000ff91917208 */ /* 0x000fe40000800000 */
[----:B------:R-:W-:Y:S02]  /*45b0*/  LOP3.LUT P5, RZ, R24, 0xff000000, RZ, 0xc0, !PT ;  /* 0xff00000018ff7812 */ /* 0x000fe400078ac0ff */
[----:B------:R-:W-:Y:S01]  /*45c0*/  F2FP.BF16.F32.PACK_AB R145, R144, R145 ;  /* 0x000000919091723e */ /* 0x000fe200000010ff */
[----:B------:R-:W-:Y:S01]  /*45d0*/  FADD.FTZ R144, R8, -R177 ;  /* 0x800000b108907221 */ /* 0x000fe20000010000 */
[----:B------:R-:W-:Y:S01]  /*45e0*/  FFMA.FTZ R177, R0, R178, R179 ;  /* 0x000000b200b17223 */ /* 0x000fe200000100b3 */
[----:B------:R-:W-:Y:S02]  /*45f0*/  FSEL R172, R172, RZ, P5 ;  /* 0x000000ffacac7208 */ /* 0x000fe40002800000 */
[----:B------:R-:W-:Y:S01]  /*4600*/  FFMA.FTZ R144, R17, R144, R149 ;  /* 0x0000009011907223 */ /* 0x000fe20000010095 */
[----:B------:R-:W-:Y:S01]  /*4610*/  FADD.FTZ R177, R12, -R177 ;  /* 0x800000b10cb17221 */ /* 0x000fe20000010000 */
[----:B------:R-:W-:-:S02]  /*4620*/  LOP3.LUT P5, RZ, R24, 0xff00, RZ, 0xc0, !PT ;  /* 0x0000ff0018ff7812 */ /* 0x000fc400078ac0ff */
[----:B------:R-:W-:Y:S01]  /*4630*/  FMUL.FTZ R144, R144, UR13 ;  /* 0x0000000d90907c20 */ /* 0x000fe20008410000 */
[----:B------:R-:W-:Y:S01]  /*4640*/  FFMA.FTZ R177, R17, R177, R148 ;  /* 0x000000b111b17223 */ /* 0x000fe20000010094 */
[----:B------:R-:W-:Y:S02]  /*4650*/  F2FP.BF16.F32.PACK_AB R173, R172, R173 ;  /* 0x000000adacad723e */ /* 0x000fe400000010ff */
[----:B------:R-:W-:Y:S01]  /*4660*/  LOP3.LUT P1, RZ, R26, 0xff, RZ, 0xc0, !PT ;  /* 0x000000ff1aff7812 */ /* 0x000fe2000782c0ff */
[----:B------:R-:W-:Y:S01]  /*4670*/  FMUL.FTZ R172, R177, UR13 ;  /* 0x0000000db1ac7c20 */ /* 0x000fe20008410000 */
[----:B------:R-:W-:Y:S02]  /*4680*/  FSEL R181, R144, RZ, P5 ;  /* 0x000000ff90b57208 */ /* 0x000fe40002800000 */
[----:B------:R-:W-:Y:S02]  /*4690*/  LOP3.LUT P5, RZ, R24, 0xff, RZ, 0xc0, !PT ;  /* 0x000000ff18ff7812 */ /* 0x000fe400078ac0ff */
[----:B------:R-:W-:-:S02]  /*46a0*/  FSEL R177, R144, RZ, P0 ;  /* 0x000000ff90b17208 */ /* 0x000fc40000000000 */
[C---:B------:R-:W-:Y:S02]  /*46b0*/  FSEL R144, R172.reuse, RZ, P1 ;  /* 0x000000ffac907208 */ /* 0x040fe40000800000 */
[----:B------:R-:W-:Y:S02]  /*46c0*/  FSEL R172, R172, RZ, P5 ;  /* 0x000000ffacac7208 */ /* 0x000fe40002800000 */
[----:B------:R-:W-:Y:S02]  /*46d0*/  F2FP.BF16.F32.PACK_AB R144, R177, R144 ;  /* 0x00000090b190723e */ /* 0x000fe400000010ff */
[----:B------:R-:W-:Y:S01]  /*46e0*/  F2FP.BF16.F32.PACK_AB R172, R181, R172 ;  /* 0x000000acb5ac723e */ /* 0x000fe200000010ff */
[----:B------:R-:W-:Y:S06]  /*46f0*/  BRA `(.L_x_1552) ;  /* 0x0000000400287947 */ /* 0x000fec0003800000 */
.L_x_1556:
[-CC-:B------:R-:W-:Y:S01]  /*4700*/  FFMA.FTZ R72, R216, R178.reuse, R179.reuse ;  /* 0x000000b2d8487223 */ /* 0x180fe200000100b3 */
[-CC-:B------:R-:W-:Y:S01]  /*4710*/  FFMA.FTZ R144, R220, R178.reuse, R179.reuse ;  /* 0x000000b2dc907223 */ /* 0x180fe200000100b3 */
[--C-:B------:R-:W-:Y:S01]  /*4720*/  FFMA.FTZ R75, R206, R178, R179.reuse ;  /* 0x000000b2ce4b7223 */ /* 0x100fe200000100b3 */
[----:B------:R-:W-:Y:S01]  /*4730*/  ISETP.GE.U32.AND P1, PT, R24, RZ, PT ;  /* 0x000000ff1800720c */ /* 0x000fe20003f26070 */
[----:B------:R-:W-:Y:S01]  /*4740*/  FADD.FTZ R72, R217, -R72 ;  /* 0x80000048d9487221 */ /* 0x000fe20000010000 */
[----:B------:R-:W-:Y:S01]  /*4750*/  FADD.FTZ R144, R5, -R144 ;  /* 0x8000009005907221 */ /* 0x000fe20000010000 */
[----:B------:R-:W-:Y:S02]  /*4760*/  LOP3.LUT P0, RZ, R25, 0xff0000, RZ, 0xc0, !PT ;  /* 0x00ff000019ff7812 */ /* 0x000fe4000780c0ff */
[C---:B-----5:R-:W-:Y:S01]  /*4770*/  FFMA.FTZ R158, R17.reuse, R72, R154 ;  /* 0x00000048119e7223 */ /* 0x060fe2000001009a */
[----:B------:R-:W-:Y:S01]  /*4780*/  FFMA.FTZ R72, R202, R178, R179 ;  /* 0x000000b2ca487223 */ /* 0x000fe200000100b3 */
[----:B------:R-:W-:Y:S01]  /*4790*/  FFMA.FTZ R159, R17, R144, R155 ;  /* 0x00000090119f7223 */ /* 0x000fe2000001009b */
[----:B------:R-:W-:Y:S01]  /*47a0*/  LOP3.LUT P5, RZ, R27, 0xff0000, RZ, 0xc0, !PT ;  /* 0x00ff00001bff7812 */ /* 0x000fe200078ac0ff */
[----:B------:R-:W-:Y:S01]  /*47b0*/  FMUL.FTZ R74, R158, UR13 ;  /* 0x0000000d9e4a7c20 */ /* 0x000fe20008410000 */
[----:B------:R-:W-:Y:S01]  /*47c0*/  FADD.FTZ R73, R201, -R72 ;  /* 0x80000048c9497221 */ /* 0x000fe20000010000 */
[----:B------:R-:W-:Y:S01]  /*47d0*/  FADD.FTZ R72, R6, -R75 ;  /* 0x8000004b06487221 */ /* 0x000fe20000010000 */
[----:B------:R-:W-:-:S02]  /*47e0*/  ISETP.GE.U32.AND.EX P1, PT, R25, 0x1000000, PT, P1 ;  /* 0x010000001900780c */ /* 0x000fc40003f26110 */
[C---:B------:R-:W-:Y:S01]  /*47f0*/  FFMA.FTZ R156, R17.reuse, R73, R152 ;  /* 0x00000049119c7223 */ /* 0x040fe20000010098 */
[----:B------:R-:W-:Y:S01]  /*4800*/  FFMA.FTZ R157, R17, R72, R153 ;  /* 0x00000048119d7223 */ /* 0x000fe20000010099 */
[----:B------:R-:W-:Y:S01]  /*4810*/  FMUL.FTZ R72, R159, UR13 ;  /* 0x0000000d9f487c20 */ /* 0x000fe20008410000 */
[C---:B------:R-:W-:Y:S02]  /*4820*/  FSEL R175, R74.reuse, RZ, P0 ;  /* 0x000000ff4aaf7208 */ /* 0x040fe40000000000 */
[----:B------:R-:W-:Y:S01]  /*4830*/  FSEL R147, R74, RZ, P5 ;  /* 0x000000ff4a937208 */ /* 0x000fe20002800000 */
[----:B------:R-:W-:Y:S01]  /*4840*/  FMUL.FTZ R74, R156, UR13 ;  /* 0x0000000d9c4a7c20 */ /* 0x000fe20008410000 */
[----:B------:R-:W-:Y:S01]  /*4850*/  ISETP.GE.U32.AND P0, PT, R26, RZ, PT ;  /* 0x000000ff1a00720c */ /* 0x000fe20003f06070 */
[----:B------:R-:W-:Y:S01]  /*4860*/  FMUL.FTZ R75, R157, UR13 ;  /* 0x0000000d9d4b7c20 */ /* 0x000fe20008410000 */
        /* <DEDUP_REMOVED lines=11> */
[C---:B------:R-:W-:Y:S01]  /*4920*/  LOP3.LUT P0, RZ, R25.reuse, 0xff, RZ, 0xc0, !PT ;  /* 0x000000ff19ff7812 */ /* 0x040fe2000780c0ff */
[----:B------:R-:W-:Y:S01]  /*4930*/  FADD.FTZ R73, R16, -R73 ;  /* 0x8000004910497221 */ /* 0x000fe20000010000 */
[----:B------:R-:W-:Y:S01]  /*4940*/  LOP3.LUT P1, RZ, R25, 0xff00, RZ, 0xc0, !PT ;  /* 0x0000ff0019ff7812 */ /* 0x000fe2000782c0ff */
[----:B------:R-:W-:Y:S01]  /*4950*/  FADD.FTZ R72, R7, -R72 ;  /* 0x8000004807487221 */ /* 0x000fe20000010000 */
[----:B------:R-:W-:Y:S01]  /*4960*/  FSEL R174, R74, RZ, P0 ;  /* 0x000000ff4aae7208 */ /* 0x000fe20000000000 */
[----:B------:R-:W-:Y:S01]  /*4970*/  FFMA.FTZ R74, R17, R73, R150 ;  /* 0x00000049114a7223 */ /* 0x000fe20000010096 */
[----:B------:R-:W-:-:S02]  /*4980*/  FSEL R75, R75, RZ, P1 ;  /* 0x000000ff4b4b7208 */ /* 0x000fc40000800000 */
[----:B------:R-:W-:Y:S02]  /*4990*/  LOP3.LUT P5, RZ, R24, 0xff0000, RZ, 0xc0, !PT ;  /* 0x00ff000018ff7812 */ /* 0x000fe400078ac0ff */
[----:B------:R-:W-:Y:S01]  /*49a0*/  F2FP.BF16.F32.PACK_AB R174, R75, R174 ;  /* 0x000000ae4bae723e */ /* 0x000fe200000010ff */
[----:B------:R-:W-:Y:S01]  /*49b0*/  FFMA.FTZ R75, R17, R72, R151 ;  /* 0x00000048114b7223 */ /* 0x000fe20000010097 */
[----:B------:R-:W-:Y:S01]  /*49c0*/  FMUL.FTZ R72, R74, UR13 ;  /* 0x0000000d4a487c20 */ /* 0x000fe20008410000 */
[C---:B------:R-:W-:Y:S02]  /*49d0*/  LOP3.LUT P1, RZ, R26.reuse, 0xff0000, RZ, 0xc0, !PT ;  /* 0x00ff00001aff7812 */ /* 0x040fe4000782c0ff */
[----:B------:R-:W-:Y:S01]  /*49e0*/  FMUL.FTZ R73, R75, UR13 ;  /* 0x0000000d4b497c20 */ /* 0x000fe20008410000 */
[----:B------:R-:W-:Y:S02]  /*49f0*/  LOP3.LUT P0, RZ, R26, 0xff000000, RZ, 0xc0, !PT ;  /* 0xff0000001aff7812 */ /* 0x000fe4000780c0ff */
[----:B------:R-:W-:-:S02]  /*4a00*/  FSEL R173, R72, RZ, P5 ;  /* 0x000000ff48ad7208 */ /* 0x000fc40002800000 */
[----:B------:R-:W-:Y:S02]  /*4a10*/  LOP3.LUT P5, RZ, R24, 0xff000000, RZ, 0xc0, !PT ;  /* 0xff00000018ff7812 */ /* 0x000fe400078ac0ff */
[----:B------:R-:W-:Y:S02]  /*4a20*/  F2FP.BF16.F32.PACK_AB R175, R144, R175 ;  /* 0x000000af90af723e */ /* 0x000fe400000010ff */
[----:B------:R-:W-:Y:S02]  /*4a30*/  FSEL R145, R72, RZ, P1 ;  /* 0x000000ff48917208 */ /* 0x000fe40000800000 */
[C---:B------:R-:W-:Y:S02]  /*4a40*/  FSEL R144, R73.reuse, RZ, P0 ;  /* 0x000000ff49907208 */ /* 0x040fe40000000000 */
[----:B------:R-:W-:Y:S01]  /*4a50*/  FSEL R72, R73, RZ, P5 ;  /* 0x000000ff49487208 */ /* 0x000fe20002800000 */
[----:B------:R-:W-:Y:S01]  /*4a60*/  FFMA.FTZ R73, R15, R178, R179 ;  /* 0x000000b20f497223 */ /* 0x000fe200000100b3 */
[----:B------:R-:W-:-:S02]  /*4a70*/  LOP3.LUT P5, RZ, R24, 0xff00, RZ, 0xc0, !PT ;  /* 0x0000ff0018ff7812 */ /* 0x000fc400078ac0ff */
[----:B------:R-:W-:Y:S01]  /*4a80*/  F2FP.BF16.F32.PACK_AB R173, R72, R173 ;  /* 0x000000ad48ad723e */ /* 0x000fe200000010ff */
[----:B------:R-:W-:Y:S01]  /*4a90*/  FADD.FTZ R72, R8, -R73 ;  /* 0x8000004908487221 */ /* 0x000fe20000010000 */
[----:B------:R-:W-:Y:S01]  /*4aa0*/  FFMA.FTZ R73, R0, R178, R179 ;  /* 0x000000b200497223 */ /* 0x000fe200000100b3 */
[----:B------:R-:W-:Y:S02]  /*4ab0*/  F2FP.BF16.F32.PACK_AB R145, R144, R145 ;  /* 0x000000919091723e */ /* 0x000fe400000010ff */
[----:B------:R-:W-:Y:S01]  /*4ac0*/  LOP3.LUT P0, RZ, R26, 0xff00, RZ, 0xc0, !PT ;  /* 0x0000ff001aff7812 */ /* 0x000fe2000780c0ff */
[----:B------:R-:W-:Y:S01]  /*4ad0*/  FADD.FTZ R177, R12, -R73 ;  /* 0x800000490cb17221 */ /* 0x000fe20000010000 */
[C---:B------:R-:W-:Y:S01]  /*4ae0*/  FFMA.FTZ R73, R17.reuse, R72, R149 ;  /* 0x0000004811497223 */ /* 0x040fe20000010095 */
[----:B------:R-:W-:Y:S02]  /*4af0*/  LOP3.LUT P1, RZ, R26, 0xff, RZ, 0xc0, !PT ;  /* 0x000000ff1aff7812 */ /* 0x000fe4000782c0ff */
[----:B------:R-:W-:Y:S01]  /*4b00*/  FFMA.FTZ R72, R17, R177, R148 ;  /* 0x000000b111487223 */ /* 0x000fe20000010094 */
        /* <DEDUP_REMOVED lines=8> */
[----:B------:R-:W-:-:S07]  /*4b90*/  F2FP.BF16.F32.PACK_AB R172, R177, R172 ;  /* 0x000000acb1ac723e */ /* 0x000fce00000010ff */
.L_x_1552:
[----:B------:R-:W-:Y:S01]  /*4ba0*/  ISETP.NE.U32.AND P0, PT, RZ, UR4, PT ;  /* 0x00000004ff007c0c */ /* 0x000fe2000bf05070 */
[----:B------:R-:W0:Y:S01]  /*4bb0*/  LDC.64 R182, c[0x0][0x468] ;  /* 0x00011a00ffb67b82 */ /* 0x000e220000000a00 */
[----:B------:R-:W-:Y:S02]  /*4bc0*/  ISETP.NE.U32.AND P1, PT, RZ, UR10, PT ;  /* 0x0000000aff007c0c */ /* 0x000fe4000bf25070 */
[----:B------:R-:W-:Y:S02]  /*4bd0*/  ISETP.NE.AND.EX P0, PT, RZ, UR5, PT, P0 ;  /* 0x00000005ff007c0c */ /* 0x000fe4000bf05300 */
[----:B------:R-:W-:-:S11]  /*4be0*/  ISETP.NE.AND.EX P1, PT, RZ, UR11, PT, P1 ;  /* 0x0000000bff007c0c */ /* 0x000fd6000bf25310 */
[----:B------:R-:W1:Y:S08]  /*4bf0*/  @P0 LDC.64 R176, c[0x0][0x478] ;  /* 0x00011e00ffb00b82 */ /* 0x000e700000000a00 */
[----:B------:R-:W2:Y:S01]  /*4c00*/  @P1 LDC.64 R180, c[0x0][0x470] ;  /* 0x00011c00ffb41b82 */ /* 0x000ea20000000a00 */
[----:B-1----:R-:W-:-:S05]  /*4c10*/  @P0 IMAD.WIDE.U32 R176, R9, 0x20, R176 ;  /* 0x0000002009b00825 */ /* 0x002fca00078e00b0 */
[----:B------:R-:W-:Y:S04]  /*4c20*/  @P0 STG.E.128 desc[UR8][R176.64], R72 ;  /* 0x00000048b0000986 */ /* 0x000fe8000c101d08 */
[----:B------:R0:W-:Y:S02]  /*4c30*/  @P0 STG.E.128 desc[UR8][R176.64+0x10], R156 ;  /* 0x0000109cb0000986 */ /* 0x0001e4000c101d08 */
[----:B0-----:R-:W-:-:S05]  /*4c40*/  IMAD.WIDE.U32 R176, R9, 0x10, R182 ;  /* 0x0000001009b07825 */ /* 0x001fca00078e00b6 */
[----:B------:R2:W-:Y:S02]  /*4c50*/  STG.E.128 desc[UR8][R176.64], R172 ;  /* 0x000000acb0007986 */ /* 0x0005e4000c101d08 */
[C---:B--2---:R-:W-:Y:S01]  /*4c60*/  @P1 IMAD.WIDE.U32 R172, R9.reuse, 0x10, R180 ;  /* 0x0000001009ac1825 */ /* 0x044fe200078e00b4 */
[----:B------:R-:W-:-:S04]  /*4c70*/  IADD3 R9, PT, PT, R9, 0x20, RZ ;  /* 0x0000002009097810 */ /* 0x000fc80007ffe0ff */
[----:B------:R0:W-:Y:S03]  /*4c80*/  @P1 STG.E.128 desc[UR8][R172.64], R144 ;  /* 0x00000090ac001986 */ /* 0x0001e6000c101d08 */
.L_x_1548:
[----:B------:R-:W-:Y:S05]  /*4c90*/  BSYNC.RECONVERGENT B0 ;  /* 0x0000000000007941 */ /* 0x000fea0003800200 */
.L_x_1547:
        /* <DEDUP_REMOVED lines=12> */
[-CC-:B------:R-:W-:Y:S01]  /*4d60*/  FFMA.FTZ R72, R218, R178.reuse, R179.reuse ;  /* 0x000000b2da487223 */ /* 0x180fe200000100b3 */
[-CC-:B------:R-:W-:Y:S01]  /*4d70*/  FFMA.FTZ R73, R221, R178.reuse, R179.reuse ;  /* 0x000000b2dd497223 */ /* 0x180fe200000100b3 */
[----:B------:R-:W-:Y:S01]  /*4d80*/  LOP3.LUT P2, RZ, R21, 0xff0000, RZ, 0xc0, !PT ;  /* 0x00ff000015ff7812 */ /* 0x000fe2000784c0ff */
[-C--:B------:R-:W-:Y:S01]  /*4d90*/  FFMA.FTZ R177, R11, R178.reuse, R179 ;  /* 0x000000b20bb17223 */ /* 0x080fe200000100b3 */
[----:B------:R-:W-:Y:S01]  /*4da0*/  FADD.FTZ R72, R219, -R72 ;  /* 0x80000048db487221 */ /* 0x000fe20000010000 */
[----:B------:R-:W-:Y:S01]  /*4db0*/  LOP3.LUT P5, RZ, R23, 0xff0000, RZ, 0xc0, !PT ;  /* 0x00ff000017ff7812 */ /* 0x000fe200078ac0ff */
[----:B0-----:R-:W-:Y:S01]  /*4dc0*/  FADD.FTZ R144, R2, -R73 ;  /* 0x8000004902907221 */ /* 0x001fe20000010000 */
[--C-:B------:R-:W-:Y:S01]  /*4dd0*/  FFMA.FTZ R73, R203, R178, R179.reuse ;  /* 0x000000b2cb497223 */ /* 0x100fe200000100b3 */
[----:B-----5:R-:W-:Y:S01]  /*4de0*/  FFMA.FTZ R158, R17, R72, R46 ;  /* 0x00000048119e7223 */ /* 0x020fe2000001002e */
[----:B------:R-:W-:Y:S01]  /*4df0*/  FFMA.FTZ R72, R205, R178, R179 ;  /* 0x000000b2cd487223 */ /* 0x000fe200000100b3 */
[----:B------:R-:W-:Y:S01]  /*4e00*/  FFMA.FTZ R159, R17, R144, R47 ;  /* 0x00000090119f7223 */ /* 0x000fe2000001002f */
[----:B------:R-:W-:Y:S01]  /*4e10*/  FADD.FTZ R73, R204, -R73 ;  /* 0x80000049cc497221 */ /* 0x000fe20000010000 */
[----:B------:R-:W-:Y:S01]  /*4e20*/  FMUL.FTZ R74, R158, UR13 ;  /* 0x0000000d9e4a7c20 */ /* 0x000fe20008410000 */
[----:B------:R-:W-:Y:S01]  /*4e30*/  FADD.FTZ R72, R3, -R72 ;  /* 0x8000004803487221 */ /* 0x000fe20000010000 */
[----:B------:R-:W-:Y:S01]  /*4e40*/  FMUL.FTZ R75, R159, UR13 ;  /* 0x0000000d9f4b7c20 */ /* 0x000fe20008410000 */
[C---:B------:R-:W-:Y:S01]  /*4e50*/  FFMA.FTZ R156, R17.reuse, R73, R44 ;  /* 0x00000049119c7223 */ /* 0x040fe2000001002c */
[----:B------:R-:W-:Y:S01]  /*4e60*/  FADD.FTZ R177, R10, -R177 ;  /* 0x800000b10ab17221 */ /* 0x000fe20000010000 */
[C---:B------:R-:W-:Y:S01]  /*4e70*/  FSEL R175, R74.reuse, RZ, P2 ;  /* 0x000000ff4aaf7208 */ /* 0x040fe20001000000 */
[----:B------:R-:W-:Y:S01]  /*4e80*/  FFMA.FTZ R157, R17, R72, R45 ;  /* 0x00000048119d7223 */ /* 0x000fe2000001002d */
[----:B------:R-:W-:Y:S01]  /*4e90*/  FSEL R147, R74, RZ, P5 ;  /* 0x000000ff4a937208 */ /* 0x000fe20002800000 */
[----:B------:R-:W-:Y:S01]  /*4ea0*/  FMUL.FTZ R74, R156, UR13 ;  /* 0x0000000d9c4a7c20 */ /* 0x000fe20008410000 */
[----:B------:R-:W-:Y:S01]  /*4eb0*/  ISETP.GE.U32.AND P2, PT, R20, RZ, PT ;  /* 0x000000ff1400720c */ /* 0x000fe20003f46070 */
[----:B------:R-:W-:Y:S01]  /*4ec0*/  FMUL.FTZ R144, R157, UR13 ;  /* 0x0000000d9d907c20 */ /* 0x000fe20008410000 */
[----:B------:R-:W-:-:S02]  /*4ed0*/  ISETP.GE.U32.AND P5, PT, R22, RZ, PT ;  /* 0x000000ff1600720c */ /* 0x000fc40003fa6070 */
[----:B------:R-:W-:Y:S02]  /*4ee0*/  ISETP.GE.U32.AND.EX P2, PT, R21, 0x1000000, PT, P2 ;  /* 0x010000001500780c */ /* 0x000fe40003f46120 */
[----:B------:R-:W-:Y:S02]  /*4ef0*/  ISETP.GE.U32.AND.EX P5, PT, R23, 0x1000000, PT, P5 ;  /* 0x010000001700780c */ /* 0x000fe40003fa6150 */
[C---:B------:R-:W-:Y:S02]  /*4f00*/  FSEL R72, R75.reuse, RZ, P2 ;  /* 0x000000ff4b487208 */ /* 0x040fe40001000000 */
[----:B------:R-:W-:Y:S01]  /*4f10*/  FSEL R172, R75, RZ, P5 ;  /* 0x000000ff4bac7208 */ /* 0x000fe20002800000 */
[----:B------:R-:W-:Y:S01]  /*4f20*/  FFMA.FTZ R75, R194, R178, R179 ;  /* 0x000000b2c24b7223 */ /* 0x000fe200000100b3 */
[C---:B------:R-:W-:Y:S02]  /*4f30*/  LOP3.LUT P2, RZ, R23.reuse, 0xff, RZ, 0xc0, !PT ;  /* 0x000000ff17ff7812 */ /* 0x040fe4000784c0ff */
[----:B------:R-:W-:-:S02]  /*4f40*/  LOP3.LUT P5, RZ, R23, 0xff00, RZ, 0xc0, !PT ;  /* 0x0000ff0017ff7812 */ /* 0x000fc400078ac0ff */
[----:B------:R-:W-:Y:S02]  /*4f50*/  FSEL R146, R74, RZ, P2 ;  /* 0x000000ff4a927208 */ /* 0x000fe40001000000 */
[----:B------:R-:W-:Y:S02]  /*4f60*/  FSEL R73, R144, RZ, P5 ;  /* 0x000000ff90497208 */ /* 0x000fe40002800000 */
[----:B------:R-:W-:Y:S01]  /*4f70*/  F2FP.BF16.F32.PACK_AB R175, R72, R175 ;  /* 0x000000af48af723e */ /* 0x000fe200000010ff */
[----:B------:R-:W-:Y:S01]  /*4f80*/  FADD.FTZ R72, R4, -R75 ;  /* 0x8000004b04487221 */ /* 0x000fe20000010000 */
[----:B------:R-:W-:Y:S01]  /*4f90*/  F2FP.BF16.F32.PACK_AB R146, R73, R146 ;  /* 0x000000924992723e */ /* 0x000fe200000010ff */
[----:B------:R-:W-:Y:S01]  /*4fa0*/  FFMA.FTZ R73, R19, R178, R179 ;  /* 0x000000b213497223 */ /* 0x000fe200000100b3 */
[----:B------:R-:W-:Y:S01]  /*4fb0*/  LOP3.LUT P2, RZ, R21, 0xff, RZ, 0xc0, !PT ;  /* 0x000000ff15ff7812 */ /* 0x000fe2000784c0ff */
[----:B------:R-:W-:Y:S01]  /*4fc0*/  FFMA.FTZ R75, R17, R72, R51 ;  /* 0x00000048114b7223 */ /* 0x000fe20000010033 */
[----:B------:R-:W-:Y:S01]  /*4fd0*/  LOP3.LUT P5, RZ, R21, 0xff00, RZ, 0xc0, !PT ;  /* 0x0000ff0015ff7812 */ /* 0x000fe200078ac0ff */
[----:B------:R-:W-:Y:S01]  /*4fe0*/  FADD.FTZ R73, R192, -R73 ;  /* 0x80000049c0497221 */ /* 0x000fe20000010000 */
[----:B------:R-:W-:-:S02]  /*4ff0*/  FSEL R174, R74, RZ, P2 ;  /* 0x000000ff4aae7208 */ /* 0x000fc40001000000 */
[----:B------:R-:W-:Y:S01]  /*5000*/  FSEL R145, R144, RZ, P5 ;  /* 0x000000ff90917208 */ /* 0x000fe20002800000 */
[----:B------:R-:W-:Y:S01]  /*5010*/  FFMA.FTZ R74, R17, R73, R50 ;  /* 0x00000049114a7223 */ /* 0x000fe20000010032 */
[----:B------:R-:W-:Y:S01]  /*5020*/  FMUL.FTZ R144, R75, UR13 ;  /* 0x0000000d4b907c20 */ /* 0x000fe20008410000 */
[----:B------:R-:W-:Y:S02]  /*5030*/  LOP3.LUT P2, RZ, R22, 0xff0000, RZ, 0xc0, !PT ;  /* 0x00ff000016ff7812 */ /* 0x000fe4000784c0ff */
[----:B------:R-:W-:Y:S01]  /*5040*/  FMUL.FTZ R73, R74, UR13 ;  /* 0x0000000d4a497c20 */ /* 0x000fe20008410000 */
[----:B------:R-:W-:Y:S02]  /*5050*/  LOP3.LUT P5, RZ, R22, 0xff000000, RZ, 0xc0, !PT ;  /* 0xff00000016ff7812 */ /* 0x000fe400078ac0ff */
[----:B------:R-:W-:Y:S02]  /*5060*/  F2FP.BF16.F32.PACK_AB R174, R145, R174 ;  /* 0x000000ae91ae723e */ /* 0x000fe400000010ff */
[----:B------:R-:W-:-:S02]  /*5070*/  FSEL R145, R73, RZ, P2 ;  /* 0x000000ff49917208 */ /* 0x000fc40001000000 */
        /* <DEDUP_REMOVED lines=9> */
[C---:B------:R-:W-:Y:S01]  /*5110*/  FFMA.FTZ R73, R17.reuse, R72, R49 ;  /* 0x0000004811497223 */ /* 0x040fe20000010031 */
[----:B------:R-:W-:Y:S01]  /*5120*/  F2FP.BF16.F32.PACK_AB R173, R144, R173 ;  /* 0x000000ad90ad723e */ /* 0x000fe200000010ff */
[----:B------:R-:W-:Y:S01]  /*5130*/  FFMA.FTZ R72, R17, R177, R48 ;  /* 0x000000b111487223 */ /* 0x000fe20000010030 */
[----:B------:R-:W-:Y:S01]  /*5140*/  LOP3.LUT P5, RZ, R22, 0xff00, RZ, 0xc0, !PT ;  /* 0x0000ff0016ff7812 */ /* 0x000fe200078ac0ff */
[----:B------:R-:W-:Y:S01]  /*5150*/  FMUL.FTZ R144, R73, UR13 ;  /* 0x0000000d49907c20 */ /* 0x000fe20008410000 */
[----:B------:R-:W-:-:S04]  /*5160*/  F2FP.BF16.F32.PACK_AB R147, R172, R147 ;  /* 0x00000093ac93723e */ /* 0x000fc800000010ff */
        /* <DEDUP_REMOVED lines=10> */
.L_x_1561:
[-CC-:B0-----:R-:W-:Y:S01]  /*5210*/  FFMA.FTZ R145, R221, R178.reuse, R179.reuse ;  /* 0x000000b2dd917223 */ /* 0x181fe200000100b3 */
[-CC-:B------:R-:W-:Y:S01]  /*5220*/  FFMA.FTZ R144, R218, R178.reuse, R179.reuse ;  /* 0x000000b2da907223 */ /* 0x180fe200000100b3 */
[----:B------:R-:W-:Y:S01]  /*5230*/  ISETP.GE.U32.AND P5, PT, R22, RZ, PT ;  /* 0x000000ff1600720c */ /* 0x000fe20003fa6070 */
[-C--:B------:R-:W-:Y:S01]  /*5240*/  FFMA.FTZ R177, R11, R178.reuse, R179 ;  /* 0x000000b20bb17223 */ /* 0x080fe200000100b3 */
[----:B------:R-:W-:Y:S01]  /*5250*/  FADD.FTZ R146, R2, -R145 ;  /* 0x8000009102927221 */ /* 0x000fe20000010000 */
[----:B------:R-:W-:Y:S01]  /*5260*/  FADD.FTZ R144, R219, -R144 ;  /* 0x80000090db907221 */ /* 0x000fe20000010000 */
[----:B------:R-:W-:Y:S01]  /*5270*/  ISETP.GE.U32.AND.EX P5, PT, R23, 0x1000000, PT, P5 ;  /* 0x010000001700780c */ /* 0x000fe20003fa6150 */
[----:B------:R-:W-:Y:S01]  /*5280*/  FFMA.FTZ R145, R203, R178, R179 ;  /* 0x000000b2cb917223 */ /* 0x000fe200000100b3 */
[C---:B-----5:R-:W-:Y:S01]  /*5290*/  FFMA.FTZ R146, R17.reuse, R146, R47 ;  /* 0x0000009211927223 */ /* 0x060fe2000001002f */
[----:B------:R-:W-:Y:S01]  /*52a0*/  FFMA.FTZ R144, R17, R144, R46 ;  /* 0x0000009011907223 */ /* 0x000fe2000001002e */
[----:B------:R-:W-:Y:S01]  /*52b0*/  LOP3.LUT P2, RZ, R23, 0xff0000, RZ, 0xc0, !PT ;  /* 0x00ff000017ff7812 */ /* 0x000fe2000784c0ff */
[----:B------:R-:W-:Y:S01]  /*52c0*/  FADD.FTZ R145, R204, -R145 ;  /* 0x80000091cc917221 */ /* 0x000fe20000010000 */
[----:B------:R-:W-:Y:S01]  /*52d0*/  FMUL.FTZ R146, R146, UR13 ;  /* 0x0000000d92927c20 */ /* 0x000fe20008410000 */
[----:B------:R-:W-:Y:S01]  /*52e0*/  FMUL.FTZ R144, R144, UR13 ;  /* 0x0000000d90907c20 */ /* 0x000fe20008410000 */
[----:B------:R-:W-:Y:S01]  /*52f0*/  FADD.FTZ R177, R10, -R177 ;  /* 0x800000b10ab17221 */ /* 0x000fe20000010000 */
[----:B------:R-:W-:-:S02]  /*5300*/  FFMA.FTZ R145, R17, R145, R44 ;  /* 0x0000009111917223 */ /* 0x000fc4000001002c */
[----:B------:R-:W-:Y:S01]  /*5310*/  FSEL R172, R146, RZ, P5 ;  /* 0x000000ff92ac7208 */ /* 0x000fe20002800000 */
[----:B------:R-:W-:Y:S01]  /*5320*/  FFMA.FTZ R177, R17, R177, R48 ;  /* 0x000000b111b17223 */ /* 0x000fe20000010030 */
[----:B------:R-:W-:Y:S01]  /*5330*/  LOP3.LUT P5, RZ, R21, 0xff0000, RZ, 0xc0, !PT ;  /* 0x00ff000015ff7812 */ /* 0x000fe200078ac0ff */
[----:B------:R-:W-:Y:S01]  /*5340*/  FMUL.FTZ R145, R145, UR13 ;  /* 0x0000000d91917c20 */ /* 0x000fe20008410000 */
[----:B------:R-:W-:Y:S01]  /*5350*/  FSEL R147, R144, RZ, P2 ;  /* 0x000000ff90937208 */ /* 0x000fe20001000000 */
[----:B------:R-:W-:Y:S01]  /*5360*/  FMUL.FTZ R177, R177, UR13 ;  /* 0x0000000db1b17c20 */ /* 0x000fe20008410000 */
[----:B------:R-:W-:Y:S02]  /*5370*/  ISETP.GE.U32.AND P2, PT, R20, RZ, PT ;  /* 0x000000ff1400720c */ /* 0x000fe40003f46070 */
[----:B------:R-:W-:Y:S01]  /*5380*/  FSEL R175, R144, RZ, P5 ;  /* 0x000000ff90af7208 */ /* 0x000fe20002800000 */
[----:B------:R-:W-:Y:S01]  /*5390*/  FFMA.FTZ R144, R205, R178, R179 ;  /* 0x000000b2cd907223 */ /* 0x000fe200000100b3 */
[----:B------:R-:W-:-:S02]  /*53a0*/  ISETP.GE.U32.AND.EX P2, PT, R21, 0x1000000, PT, P2 ;  /* 0x010000001500780c */ /* 0x000fc40003f46120 */
[----:B------:R-:W-:Y:S01]  /*53b0*/  LOP3.LUT P5, RZ, R21, 0xff, RZ, 0xc0, !PT ;  /* 0x000000ff15ff7812 */ /* 0x000fe200078ac0ff */
[----:B------:R-:W-:Y:S01]  /*53c0*/  FADD.FTZ R144, R3, -R144 ;  /* 0x8000009003907221 */ /* 0x000fe20000010000 */
[----:B------:R-:W-:Y:S02]  /*53d0*/  FSEL R146, R146, RZ, P2 ;  /* 0x000000ff92927208 */ /* 0x000fe40001000000 */
[----:B------:R-:W-:Y:S01]  /*53e0*/  LOP3.LUT P2, RZ, R23, 0xff, RZ, 0xc0, !PT ;  /* 0x000000ff17ff7812 */ /* 0x000fe2000784c0ff */
[----:B------:R-:W-:Y:S01]  /*53f0*/  FFMA.FTZ R144, R17, R144, R45 ;  /* 0x0000009011907223 */ /* 0x000fe2000001002d */
[----:B------:R-:W-:Y:S02]  /*5400*/  F2FP.BF16.F32.PACK_AB R175, R146, R175 ;  /* 0x000000af92af723e */ /* 0x000fe400000010ff */
[C---:B------:R-:W-:Y:S01]  /*5410*/  FSEL R174, R145.reuse, RZ, P5 ;  /* 0x000000ff91ae7208 */ /* 0x040fe20002800000 */
[----:B------:R-:W-:Y:S01]  /*5420*/  FMUL.FTZ R144, R144, UR13 ;  /* 0x0000000d90907c20 */ /* 0x000fe20008410000 */
[----:B------:R-:W-:-:S02]  /*5430*/  FSEL R146, R145, RZ, P2 ;  /* 0x000000ff91927208 */ /* 0x000fc40001000000 */
[----:B------:R-:W-:Y:S02]  /*5440*/  LOP3.LUT P5, RZ, R23, 0xff00, RZ, 0xc0, !PT ;  /* 0x0000ff0017ff7812 */ /* 0x000fe400078ac0ff */
[----:B------:R-:W-:Y:S02]  /*5450*/  LOP3.LUT P2, RZ, R21, 0xff00, RZ, 0xc0, !PT ;  /* 0x0000ff0015ff7812 */ /* 0x000fe4000784c0ff */
[C---:B------:R-:W-:Y:S02]  /*5460*/  FSEL R173, R144.reuse, RZ, P5 ;  /* 0x000000ff90ad7208 */ /* 0x040fe40002800000 */
[----:B------:R-:W-:Y:S02]  /*5470*/  FSEL R145, R144, RZ, P2 ;  /* 0x000000ff90917208 */ /* 0x000fe40001000000 */
[----:B------:R-:W-:Y:S01]  /*5480*/  F2FP.BF16.F32.PACK_AB R146, R173, R146 ;  /* 0x00000092ad92723e */ /* 0x000fe200000010ff */
[--C-:B------:R-:W-:Y:S01]  /*5490*/  FFMA.FTZ R173, R194, R178, R179.reuse ;  /* 0x000000b2c2ad7223 */ /* 0x100fe200000100b3 */
[----:B------:R-:W-:Y:S01]  /*54a0*/  F2FP.BF16.F32.PACK_AB R174, R145, R174 ;  /* 0x000000ae91ae723e */ /* 0x000fe200000010ff */
[----:B------:R-:W-:Y:S01]  /*54b0*/  FFMA.FTZ R145, R19, R178, R179 ;  /* 0x000000b213917223 */ /* 0x000fe200000100b3 */
[----:B------:R-:W-:Y:S01]  /*54c0*/  F2FP.BF16.F32.PACK_AB R147, R172, R147 ;  /* 0x00000093ac93723e */ /* 0x000fe200000010ff */
[----:B------:R-:W-:Y:S01]  /*54d0*/  FADD.FTZ R144, R4, -R173 ;  /* 0x800000ad04907221 */ /* 0x000fe20000010000 */
[----:B------:R-:W-:Y:S01]  /*54e0*/  LOP3.LUT P2, RZ, R22, 0xff0000, RZ, 0xc0, !PT ;  /* 0x00ff000016ff7812 */ /* 0x000fe2000784c0ff */
[----:B------:R-:W-:Y:S01]  /*54f0*/  FADD.FTZ R145, R192, -R145 ;  /* 0x80000091c0917221 */ /* 0x000fe20000010000 */
[----:B------:R-:W-:Y:S01]  /*5500*/  LOP3.LUT P5, RZ, R22, 0xff000000, RZ, 0xc0, !PT ;  /* 0xff00000016ff7812 */ /* 0x000fe200078ac0ff */
[----:B------:R-:W-:-:S02]  /*5510*/  FFMA.FTZ R144, R17, R144, R51 ;  /* 0x0000009011907223 */ /* 0x000fc40000010033 */
[----:B------:R-:W-:Y:S02]  /*5520*/  FFMA.FTZ R145, R17, R145, R50 ;  /* 0x0000009111917223 */ /* 0x000fe40000010032 */
[----:B------:R-:W-:Y:S02]  /*5530*/  FMUL.FTZ R176, R144, UR13 ;  /* 0x0000000d90b07c20 */ /* 0x000fe40008410000 */
        /* <DEDUP_REMOVED lines=11> */
[----:B------:R-:W-:Y:S01]  /*55f0*/  FFMA.FTZ R144, R17, R144, R49 ;  /* 0x0000009011907223 */ /* 0x000fe20000010031 */
[----:B------:R-:W-:Y:S02]  /*5600*/  LOP3.LUT P5, RZ, R22, 0xff00, RZ, 0xc0, !PT ;  /* 0x0000ff0016ff7812 */ /* 0x000fe400078ac0ff */
[----:B------:R-:W-:Y:S01]  /*5610*/  F2FP.BF16.F32.PACK_AB R173, R176, R173 ;  /* 0x000000adb0ad723e */ /* 0x000fe200000010ff */
[----:B------:R-:W-:-:S05]  /*5620*/  FMUL.FTZ R144, R144, UR13 ;  /* 0x0000000d90907c20 */ /* 0x000fca0008410000 */
        /* <DEDUP_REMOVED lines=9> */
.L_x_1560:
        /* <DEDUP_REMOVED lines=11> */
[--C-:B------:R-:W-:Y:S01]  /*5770*/  FFMA.FTZ R73, R203, R178, R179.reuse ;  /* 0x000000b2cb497223 */ /* 0x100fe200000100b3 */
[C---:B-----5:R-:W-:Y:S01]  /*5780*/  FMUL.FTZ R158, R17.reuse, R72 ;  /* 0x00000048119e7220 */ /* 0x060fe20000410000 */
[----:B------:R-:W-:Y:S01]  /*5790*/  FMUL.FTZ R159, R17, R144 ;  /* 0x00000090119f7220 */ /* 0x000fe20000410000 */
[-C--:B------:R-:W-:Y:S01]  /*57a0*/  FFMA.FTZ R145, R194, R178.reuse, R179 ;  /* 0x000000b2c2917223 */ /* 0x080fe200000100b3 */
[----:B------:R-:W-:Y:S01]  /*57b0*/  FADD.FTZ R156, R204, -R73 ;  /* 0x80000049cc9c7221 */ /* 0x000fe20000010000 */
[----:B------:R-:W-:Y:S01]  /*57c0*/  FMUL.FTZ R72, R158, UR13 ;  /* 0x0000000d9e487c20 */ /* 0x000fe20008410000 */
[----:B------:R-:W-:-:S02]  /*57d0*/  FFMA.FTZ R177, R11, R178, R179 ;  /* 0x000000b20bb17223 */ /* 0x000fc400000100b3 */
[----:B------:R-:W-:Y:S02]  /*57e0*/  FMUL.FTZ R156, R17, R156 ;  /* 0x0000009c119c7220 */ /* 0x000fe40000410000 */
[----:B------:R-:W-:Y:S02]  /*57f0*/  FSEL R175, R72, RZ, P2 ;  /* 0x000000ff48af7208 */ /* 0x000fe40001000000 */
[----:B------:R-:W-:Y:S02]  /*5800*/  ISETP.GE.U32.AND P2, PT, R20, RZ, PT ;  /* 0x000000ff1400720c */ /* 0x000fe40003f46070 */
[----:B------:R-:W-:Y:S01]  /*5810*/  FSEL R147, R72, RZ, P5 ;  /* 0x000000ff48937208 */ /* 0x000fe20002800000 */
[----:B------:R-:W-:Y:S01]  /*5820*/  FADD.FTZ R72, R3, -R74 ;  /* 0x8000004a03487221 */ /* 0x000fe20000010000 */
[----:B------:R-:W-:Y:S01]  /*5830*/  ISETP.GE.U32.AND P5, PT, R22, RZ, PT ;  /* 0x000000ff1600720c */ /* 0x000fe20003fa6070 */
[----:B------:R-:W-:Y:S01]  /*5840*/  FMUL.FTZ R74, R159, UR13 ;  /* 0x0000000d9f4a7c20 */ /* 0x000fe20008410000 */
[----:B------:R-:W-:Y:S01]  /*5850*/  ISETP.GE.U32.AND.EX P2, PT, R21, 0x1000000, PT, P2 ;  /* 0x010000001500780c */ /* 0x000fe20003f46120 */
[----:B------:R-:W-:Y:S01]  /*5860*/  FMUL.FTZ R157, R17, R72 ;  /* 0x00000048119d7220 */ /* 0x000fe20000410000 */
[----:B------:R-:W-:Y:S01]  /*5870*/  ISETP.GE.U32.AND.EX P5, PT, R23, 0x1000000, PT, P5 ;  /* 0x010000001700780c */ /* 0x000fe20003fa6150 */
[----:B------:R-:W-:Y:S01]  /*5880*/  FMUL.FTZ R72, R156, UR13 ;  /* 0x0000000d9c487c20 */ /* 0x000fe20008410000 */
[C---:B------:R-:W-:Y:S01]  /*5890*/  FSEL R144, R74.reuse, RZ, P2 ;  /* 0x000000ff4a907208 */ /* 0x040fe20001000000 */
[----:B------:R-:W-:Y:S01]  /*58a0*/  FMUL.FTZ R73, R157, UR13 ;  /* 0x0000000d9d497c20 */ /* 0x000fe20008410000 */
[----:B------:R-:W-:-:S02]  /*58b0*/  FSEL R74, R74, RZ, P5 ;  /* 0x000000ff4a4a7208 */ /* 0x000fc40002800000 */
[C---:B------:R-:W-:Y:S02]  /*58c0*/  LOP3.LUT P2, RZ, R23.reuse, 0xff, RZ, 0xc0, !PT ;  /* 0x000000ff17ff7812 */ /* 0x040fe4000784c0ff */
[----:B------:R-:W-:Y:S02]  /*58d0*/  LOP3.LUT P5, RZ, R23, 0xff00, RZ, 0xc0, !PT ;  /* 0x0000ff0017ff7812 */ /* 0x000fe400078ac0ff */
[----:B------:R-:W-:Y:S02]  /*58e0*/  FSEL R146, R72, RZ, P2 ;  /* 0x000000ff48927208 */ /* 0x000fe40001000000 */
[----:B------:R-:W-:Y:S02]  /*58f0*/  FSEL R75, R73, RZ, P5 ;  /* 0x000000ff494b7208 */ /* 0x000fe40002800000 */
[----:B------:R-:W-:Y:S02]  /*5900*/  F2FP.BF16.F32.PACK_AB R147, R74, R147 ;  /* 0x000000934a93723e */ /* 0x000fe400000010ff */
[----:B------:R-:W-:Y:S01]  /*5910*/  F2FP.BF16.F32.PACK_AB R146, R75, R146 ;  /* 0x000000924b92723e */ /* 0x000fe200000010ff */
[----:B------:R-:W-:Y:S01]  /*5920*/  FFMA.FTZ R75, R19, R178, R179 ;  /* 0x000000b2134b7223 */ /* 0x000fe200000100b3 */
[----:B------:R-:W-:Y:S01]  /*5930*/  F2FP.BF16.F32.PACK_AB R175, R144, R175 ;  /* 0x000000af90af723e */ /* 0x000fe200000010ff */
[----:B------:R-:W-:Y:S01]  /*5940*/  FADD.FTZ R144, R4, -R145 ;  /* 0x8000009104907221 */ /* 0x000fe20000010000 */
[C---:B------:R-:W-:Y:S01]  /*5950*/  LOP3.LUT P2, RZ, R21.reuse, 0xff, RZ, 0xc0, !PT ;  /* 0x000000ff15ff7812 */ /* 0x040fe2000784c0ff */
[----:B------:R-:W-:Y:S01]  /*5960*/  FADD.FTZ R74, R192, -R75 ;  /* 0x8000004bc04a7221 */ /* 0x000fe20000010000 */
[----:B------:R-:W-:Y:S01]  /*5970*/  LOP3.LUT P5, RZ, R21, 0xff00, RZ, 0xc0, !PT ;  /* 0x0000ff0015ff7812 */ /* 0x000fe200078ac0ff */
[C---:B------:R-:W-:Y:S01]  /*5980*/  FMUL.FTZ R75, R17.reuse, R144 ;  /* 0x00000090114b7220 */ /* 0x040fe20000410000 */
[----:B------:R-:W-:Y:S01]  /*5990*/  FSEL R174, R72, RZ, P2 ;  /* 0x000000ff48ae7208 */ /* 0x000fe20001000000 */
[----:B------:R-:W-:Y:S01]  /*59a0*/  FMUL.FTZ R74, R17, R74 ;  /* 0x0000004a114a7220 */ /* 0x000fe20000410000 */
[----:B------:R-:W-:-:S02]  /*59b0*/  FSEL R73, R73, RZ, P5 ;  /* 0x000000ff49497208 */ /* 0x000fc40002800000 */
[----:B------:R-:W-:Y:S01]  /*59c0*/  LOP3.LUT P2, RZ, R22, 0xff0000, RZ, 0xc0, !PT ;  /* 0x00ff000016ff7812 */ /* 0x000fe2000784c0ff */
[----:B------:R-:W-:Y:S01]  /*59d0*/  FMUL.FTZ R72, R74, UR13 ;  /* 0x0000000d4a487c20 */ /* 0x000fe20008410000 */
[----:B------:R-:W-:Y:S01]  /*59e0*/  F2FP.BF16.F32.PACK_AB R174, R73, R174 ;  /* 0x000000ae49ae723e */ /* 0x000fe200000010ff */
[----:B------:R-:W-:Y:S01]  /*59f0*/  FMUL.FTZ R73, R75, UR13 ;  /* 0x0000000d4b497c20 */ /* 0x000fe20008410000 */
[----:B------:R-:W-:Y:S02]  /*5a00*/  LOP3.LUT P5, RZ, R22, 0xff000000, RZ, 0xc0, !PT ;  /* 0xff00000016ff7812 */ /* 0x000fe400078ac0ff */
[----:B------:R-:W-:Y:S02]  /*5a10*/  FSEL R145, R72, RZ, P2 ;  /* 0x000000ff48917208 */ /* 0x000fe40001000000 */
[----:B------:R-:W-:Y:S02]  /*5a20*/  FSEL R144, R73, RZ, P5 ;  /* 0x000000ff49907208 */ /* 0x000fe40002800000 */
[----:B------:R-:W-:-:S02]  /*5a30*/  LOP3.LUT P2, RZ, R20, 0xff0000, RZ, 0xc0, !PT ;  /* 0x00ff000014ff7812 */ /* 0x000fc4000784c0ff */
[----:B------:R-:W-:Y:S01]  /*5a40*/  F2FP.BF16.F32.PACK_AB R145, R144, R145 ;  /* 0x000000919091723e */ /* 0x000fe200000010ff */
[----:B------:R-:W-:Y:S01]  /*5a50*/  FFMA.FTZ R144, R14, R178, R179 ;  /* 0x000000b20e907223 */ /* 0x000fe200000100b3 */
[----:B------:R-:W-:Y:S02]  /*5a60*/  LOP3.LUT P5, RZ, R20, 0xff000000, RZ, 0xc0, !PT ;  /* 0xff00000014ff7812 */ /* 0x000fe400078ac0ff */
[----:B------:R-:W-:Y:S01]  /*5a70*/  FSEL R173, R72, RZ, P2 ;  /* 0x000000ff48ad7208 */ /* 0x000fe20001000000 */
[----:B------:R-:W-:Y:S01]  /*5a80*/  FADD.FTZ R144, R13, -R144 ;  /* 0x800000900d907221 */ /* 0x000fe20000010000 */
[----:B------:R-:W-:Y:S02]  /*5a90*/  FSEL R72, R73, RZ, P5 ;  /* 0x000000ff49487208 */ /* 0x000fe40002800000 */
[----:B------:R-:W-:Y:S01]  /*5aa0*/  LOP3.LUT P2, RZ, R20, 0xff00, RZ, 0xc0, !PT ;  /* 0x0000ff0014ff7812 */ /* 0x000fe2000784c0ff */
[----:B------:R-:W-:Y:S01]  /*5ab0*/  FMUL.FTZ R73, R17, R144 ;  /* 0x0000009011497220 */ /* 0x000fe20000410000 */
[----:B------:R-:W-:Y:S01]  /*5ac0*/  F2FP.BF16.F32.PACK_AB R173, R72, R173 ;  /* 0x000000ad48ad723e */ /* 0x000fe200000010ff */
[----:B------:R-:W-:Y:S01]  /*5ad0*/  FADD.FTZ R72, R10, -R177 ;  /* 0x800000b10a487221 */ /* 0x000fe20000010000 */
[----:B------:R-:W-:Y:S01]  /*5ae0*/  LOP3.LUT P5, RZ, R22, 0xff00, RZ, 0xc0, !PT ;  /* 0x0000ff0016ff7812 */ /* 0x000fe200078ac0ff */
[----:B------:R-:W-:-:S02]  /*5af0*/  FMUL.FTZ R144, R73, UR13 ;  /* 0x0000000d49907c20 */ /* 0x000fc40008410000 */
[----:B------:R-:W-:-:S03]  /*5b00*/  FMUL.FTZ R72, R17, R72 ;  /* 0x0000004811487220 */ /* 0x000fc60000410000 */
        /* <DEDUP_REMOVED lines=10> */
.L_x_1563:
[-CC-:B------:R-:W-:Y:S01]  /*5bb0*/  FFMA.FTZ R144, R218, R178.reuse, R179.reuse ;  /* 0x000000b2da907223 */ /* 0x180fe200000100b3 */
[-CC-:B------:R-:W-:Y:S01]  /*5bc0*/  FFMA.FTZ R145, R221, R178.reuse, R179.reuse ;  /* 0x000000b2dd917223 */ /* 0x180fe200000100b3 */
[----:B------:R-:W-:Y:S01]  /*5bd0*/  ISETP.GE.U32.AND P5, PT, R22, RZ, PT ;  /* 0x000000ff1600720c */ /* 0x000fe20003fa6070 */
[-C--:B------:R-:W-:Y:S01]  /*5be0*/  FFMA.FTZ R177, R11, R178.reuse, R179 ;  /* 0x000000b20bb17223 */ /* 0x080fe200000100b3 */
[----:B------:R-:W-:Y:S01]  /*5bf0*/  FADD.FTZ R144, R219, -R144 ;  /* 0x80000090db907221 */ /* 0x000fe20000010000 */
[----:B------:R-:W-:Y:S01]  /*5c00*/  FADD.FTZ R146, R2, -R145 ;  /* 0x8000009102927221 */ /* 0x000fe20000010000 */
[----:B------:R-:W-:Y:S01]  /*5c10*/  LOP3.LUT P2, RZ, R23, 0xff0000, RZ, 0xc0, !PT ;  /* 0x00ff000017ff7812 */ /* 0x000fe2000784c0ff */
[----:B------:R-:W-:Y:S01]  /*5c20*/  FFMA.FTZ R145, R203, R178, R179 ;  /* 0x000000b2cb917223 */ /* 0x000fe200000100b3 */
[C---:B-----5:R-:W-:Y:S01]  /*5c30*/  FMUL.FTZ R144, R17.reuse, R144 ;  /* 0x0000009011907220 */ /* 0x060fe20000410000 */
[----:B------:R-:W-:Y:S01]  /*5c40*/  FMUL.FTZ R146, R17, R146 ;  /* 0x0000009211927220 */ /* 0x000fe20000410000 */
[----:B------:R-:W-:-:S02]  /*5c50*/  ISETP.GE.U32.AND.EX P5, PT, R23, 0x1000000, PT, P5 ;  /* 0x010000001700780c */ /* 0x000fc40003fa6150 */
[----:B------:R-:W-:Y:S01]  /*5c60*/  FMUL.FTZ R144, R144, UR13 ;  /* 0x0000000d90907c20 */ /* 0x000fe20008410000 */
[----:B------:R-:W-:-:S04]  /*5c70*/  FMUL.FTZ R146, R146, UR13 ;  /* 0x0000000d92927c20 */ /* 0x000fc80008410000 */
[----:B------:R-:W-:Y:S02]  /*5c80*/  FSEL R147, R144, RZ, P2 ;  /* 0x000000ff90937208 */ /* 0x000fe40001000000 */
[----:B------:R-:W-:Y:S02]  /*5c90*/  ISETP.GE.U32.AND P2, PT, R20, RZ, PT ;  /* 0x000000ff1400720c */ /* 0x000fe40003f46070 */
[----:B------:R-:W-:Y:S02]  /*5ca0*/  FSEL R172, R146, RZ, P5 ;  /* 0x000000ff92ac7208 */ /* 0x000fe40002800000 */
[C---:B------:R-:W-:Y:S02]  /*5cb0*/  LOP3.LUT P5, RZ, R21.reuse, 0xff0000, RZ, 0xc0, !PT ;  /* 0x00ff000015ff7812 */ /* 0x040fe400078ac0ff */
[----:B------:R-:W-:Y:S02]  /*5cc0*/  ISETP.GE.U32.AND.EX P2, PT, R21, 0x1000000, PT, P2 ;  /* 0x010000001500780c */ /* 0x000fe40003f46120 */
[----:B------:R-:W-:Y:S01]  /*5cd0*/  FSEL R175, R144, RZ, P5 ;  /* 0x000000ff90af7208 */ /* 0x000fe20002800000 */
[----:B------:R-:W-:Y:S01]  /*5ce0*/  FADD.FTZ R144, R204, -R145 ;  /* 0x80000091cc907221 */ /* 0x000fe20000010000 */
[----:B------:R-:W-:-:S02]  /*5cf0*/  FSEL R146, R146, RZ, P2 ;  /* 0x000000ff92927208 */ /* 0x000fc40001000000 */
[----:B------:R-:W-:Y:S01]  /*5d00*/  LOP3.LUT P5, RZ, R21, 0xff, RZ, 0xc0, !PT ;  /* 0x000000ff15ff7812 */ /* 0x000fe200078ac0ff */
[----:B------:R-:W-:Y:S01]  /*5d10*/  FMUL.FTZ R144, R17, R144 ;  /* 0x0000009011907220 */ /* 0x000fe20000410000 */
[----:B------:R-:W-:Y:S01]  /*5d20*/  F2FP.BF16.F32.PACK_AB R175, R146, R175 ;  /* 0x000000af92af723e */ /* 0x000fe200000010ff */
[----:B------:R-:W-:Y:S01]  /*5d30*/  FFMA.FTZ R146, R205, R178, R179 ;  /* 0x000000b2cd927223 */ /* 0x000fe200000100b3 */
[----:B------:R-:W-:Y:S01]  /*5d40*/  LOP3.LUT P2, RZ, R23, 0xff, RZ, 0xc0, !PT ;  /* 0x000000ff17ff7812 */ /* 0x000fe2000784c0ff */
[----:B------:R-:W-:Y:S01]  /*5d50*/  FMUL.FTZ R144, R144, UR13 ;  /* 0x0000000d90907c20 */ /* 0x000fe20008410000 */
[----:B------:R-:W-:Y:S01]  /*5d60*/  F2FP.BF16.F32.PACK_AB R147, R172, R147 ;  /* 0x00000093ac93723e */ /* 0x000fe200000010ff */
[----:B------:R-:W-:-:S03]  /*5d70*/  FADD.FTZ R146, R3, -R146 ;  /* 0x8000009203927221 */ /* 0x000fc60000010000 */
[----:B------:R-:W-:Y:S01]  /*5d80*/  FSEL R174, R144, RZ, P5 ;  /* 0x000000ff90ae7208 */ /* 0x000fe20002800000 */
[----:B------:R-:W-:Y:S01]  /*5d90*/  FMUL.FTZ R146, R17, R146 ;  /* 0x0000009211927220 */ /* 0x000fe20000410000 */
[----:B------:R-:W-:-:S03]  /*5da0*/  LOP3.LUT P5, RZ, R23, 0xff00, RZ, 0xc0, !PT ;  /* 0x0000ff0017ff7812 */ /* 0x000fc600078ac0ff */
[----:B------:R-:W-:Y:S01]  /*5db0*/  FMUL.FTZ R145, R146, UR13 ;  /* 0x0000000d92917c20 */ /* 0x000fe20008410000 */
[----:B------:R-:W-:Y:S02]  /*5dc0*/  FSEL R146, R144, RZ, P2 ;  /* 0x000000ff90927208 */ /* 0x000fe40001000000 */
[----:B------:R-:W-:Y:S02]  /*5dd0*/  LOP3.LUT P2, RZ, R21, 0xff00, RZ, 0xc0, !PT ;  /* 0x0000ff0015ff7812 */ /* 0x000fe4000784c0ff */
[C---:B------:R-:W-:Y:S02]  /*5de0*/  FSEL R173, R145.reuse, RZ, P5 ;  /* 0x000000ff91ad7208 */ /* 0x040fe40002800000 */
[----:B------:R-:W-:Y:S02]  /*5df0*/  FSEL R145, R145, RZ, P2 ;  /* 0x000000ff91917208 */ /* 0x000fe40001000000 */
[----:B------:R-:W-:Y:S01]  /*5e00*/  F2FP.BF16.F32.PACK_AB R146, R173, R146 ;  /* 0x00000092ad92723e */ /* 0x000fe200000010ff */
[--C-:B------:R-:W-:Y:S01]  /*5e10*/  FFMA.FTZ R173, R194, R178, R179.reuse ;  /* 0x000000b2c2ad7223 */ /* 0x100fe200000100b3 */
[----:B------:R-:W-:Y:S01]  /*5e20*/  F2FP.BF16.F32.PACK_AB R174, R145, R174 ;  /* 0x000000ae91ae723e */ /* 0x000fe200000010ff */
[----:B------:R-:W-:Y:S01]  /*5e30*/  FFMA.FTZ R145, R19, R178, R179 ;  /* 0x000000b213917223 */ /* 0x000fe200000100b3 */
[----:B------:R-:W-:Y:S01]  /*5e40*/  LOP3.LUT P2, RZ, R22, 0xff0000, RZ, 0xc0, !PT ;  /* 0x00ff000016ff7812 */ /* 0x000fe2000784c0ff */
[----:B------:R-:W-:Y:S01]  /*5e50*/  FADD.FTZ R172, R4, -R173 ;  /* 0x800000ad04ac7221 */ /* 0x000fe20000010000 */
[----:B------:R-:W-:Y:S01]  /*5e60*/  LOP3.LUT P5, RZ, R22, 0xff000000, RZ, 0xc0, !PT ;  /* 0xff00000016ff7812 */ /* 0x000fe200078ac0ff */
[----:B------:R-:W-:-:S02]  /*5e70*/  FADD.FTZ R144, R192, -R145 ;  /* 0x80000091c0907221 */ /* 0x000fc40000010000 */
[C---:B------:R-:W-:Y:S02]  /*5e80*/  FMUL.FTZ R145, R17.reuse, R172 ;  /* 0x000000ac11917220 */ /* 0x040fe40000410000 */
[----:B------:R-:W-:Y:S02]  /*5e90*/  FMUL.FTZ R144, R17, R144 ;  /* 0x0000009011907220 */ /* 0x000fe40000410000 */
[----:B------:R-:W-:Y:S02]  /*5ea0*/  FMUL.FTZ R176, R145, UR13 ;  /* 0x0000000d91b07c20 */ /* 0x000fe40008410000 */
[----:B------:R-:W-:-:S03]  /*5eb0*/  FMUL.FTZ R172, R144, UR13 ;  /* 0x0000000d90ac7c20 */ /* 0x000fc60008410000 */
[----:B------:R-:W-:Y:S02]  /*5ec0*/  FSEL R144, R176, RZ, P5 ;  /* 0x000000ffb0907208 */ /* 0x000fe40002800000 */
[----:B------:R-:W-:Y:S02]  /*5ed0*/  FSEL R145, R172, RZ, P2 ;  /* 0x000000ffac917208 */ /* 0x000fe40001000000 */
[----:B------:R-:W-:Y:S02]  /*5ee0*/  LOP3.LUT P2, RZ, R20, 0xff0000, RZ, 0xc0, !PT ;  /* 0x00ff000014ff7812 */ /* 0x000fe4000784c0ff */
[----:B------:R-:W-:Y:S01]  /*5ef0*/  F2FP.BF16.F32.PACK_AB R145, R144, R145 ;  /* 0x000000919091723e */ /* 0x000fe200000010ff */
        /* <DEDUP_REMOVED lines=11> */
[----:B------:R-:W-:-:S03]  /*5fb0*/  F2FP.BF16.F32.PACK_AB R173, R176, R173 ;  /* 0x000000adb0ad723e */ /* 0x000fc600000010ff */
[----:B------:R-:W-:Y:S01]  /*5fc0*/  FSEL R177, R172, RZ, P2 ;  /* 0x000000ffacb17208 */ /* 0x000fe20001000000 */
[----:B------:R-:W-:Y:S01]  /*5fd0*/  FMUL.FTZ R144, R144, UR13 ;  /* 0x0000000d90907c20 */ /* 0x000fe20008410000 */
        /* <DEDUP_REMOVED lines=8> */
.L_x_1559:
        /* <DEDUP_REMOVED lines=15> */
[C---:B-----5:R-:W-:Y:S01]  /*6150*/  FFMA.FTZ R159, R17.reuse, R74, R47 ;  /* 0x0000004a119f7223 */ /* 0x060fe2000001002f */
[----:B------:R-:W-:Y:S01]  /*6160*/  FFMA.FTZ R158, R17, R158, R46 ;  /* 0x0000009e119e7223 */ /* 0x000fe2000001002e */
[----:B------:R-:W-:Y:S01]  /*6170*/  FADD.FTZ R72, R3, -R72 ;  /* 0x8000004803487221 */ /* 0x000fe20000010000 */
[----:B------:R-:W-:Y:S01]  /*6180*/  FFMA.FTZ R156, R17, R73, R44 ;  /* 0x00000049119c7223 */ /* 0x000fe2000001002c */
        /* <DEDUP_REMOVED lines=9> */
[-CC-:B------:R-:W-:Y:S01]  /*6220*/  FFMA.FTZ R173, R194, R178.reuse, R179.reuse ;  /* 0x000000b2c2ad7223 */ /* 0x180fe200000100b3 */
[C---:B------:R-:W-:Y:S01]  /*6230*/  LOP3.LUT P5, RZ, R21.reuse, 0xff, RZ, 0xc0, !PT ;  /* 0x000000ff15ff7812 */ /* 0x040fe200078ac0ff */
[-C--:B------:R-:W-:Y:S01]  /*6240*/  FFMA.FTZ R172, R14, R178.reuse, R179 ;  /* 0x000000b20eac7223 */ /* 0x080fe200000100b3 */
[----:B------:R-:W-:Y:S01]  /*6250*/  LOP3.LUT P2, RZ, R21, 0xff00, RZ, 0xc0, !PT ;  /* 0x0000ff0015ff7812 */ /* 0x000fe2000784c0ff */
[----:B------:R-:W-:Y:S01]  /*6260*/  FADD.FTZ R180, R4, -R173 ;  /* 0x800000ad04b47221 */ /* 0x000fe20000010000 */
[----:B------:R-:W-:Y:S01]  /*6270*/  FSEL R72, R72, RZ, P5 ;  /* 0x000000ff48487208 */ /* 0x000fe20002800000 */
[----:B------:R-:W-:Y:S01]  /*6280*/  FADD.FTZ R176, R13, -R172 ;  /* 0x800000ac0db07221 */ /* 0x000fe20000010000 */
[----:B------:R-:W-:Y:S01]  /*6290*/  FSEL R75, R73, RZ, P2 ;  /* 0x000000ff494b7208 */ /* 0x000fe20001000000 */
[----:B------:R-:W-:Y:S01]  /*62a0*/  FFMA.FTZ R73, R11, R178, R179 ;  /* 0x000000b20b497223 */ /* 0x000fe200000100b3 */
[----:B------:R-:W-:-:S02]  /*62b0*/  F2FP.BF16.F32.PACK_AB R175, R175, R74 ;  /* 0x0000004aafaf723e */ /* 0x000fc400000010ff */
[----:B------:R-:W-:Y:S01]  /*62c0*/  F2FP.BF16.F32.PACK_AB R174, R75, R72 ;  /* 0x000000484bae723e */ /* 0x000fe200000010ff */
[----:B------:R-:W-:Y:S01]  /*62d0*/  FADD.FTZ R73, R10, -R73 ;  /* 0x800000490a497221 */ /* 0x000fe20000010000 */
[----:B------:R-:W-:Y:S01]  /*62e0*/  FFMA.FTZ R75, R19, R178, R179 ;  /* 0x000000b2134b7223 */ /* 0x000fe200000100b3 */
[----:B------:R-:W-:Y:S02]  /*62f0*/  LOP3.LUT P5, RZ, R20, 0xff, RZ, 0xc0, !PT ;  /* 0x000000ff14ff7812 */ /* 0x000fe400078ac0ff */
[C---:B------:R-:W-:Y:S01]  /*6300*/  FFMA.FTZ R72, R17.reuse, R73, R48 ;  /* 0x0000004911487223 */ /* 0x040fe20000010030 */
[----:B------:R-:W-:Y:S01]  /*6310*/  FADD.FTZ R75, R192, -R75 ;  /* 0x8000004bc04b7221 */ /* 0x000fe20000010000 */
[----:B------:R-:W-:Y:S02]  /*6320*/  LOP3.LUT P2, RZ, R20, 0xff0000, RZ, 0xc0, !PT ;  /* 0x00ff000014ff7812 */ /* 0x000fe4000784c0ff */
[----:B------:R-:W-:Y:S01]  /*6330*/  FMUL.FTZ R73, R72, UR13 ;  /* 0x0000000d48497c20 */ /* 0x000fe20008410000 */
[C---:B------:R-:W-:Y:S01]  /*6340*/  FFMA.FTZ R74, R17.reuse, R75, R50 ;  /* 0x0000004b114a7223 */ /* 0x040fe20000010032 */
[----:B------:R-:W-:-:S03]  /*6350*/  FFMA.FTZ R75, R17, R180, R51 ;  /* 0x000000b4114b7223 */ /* 0x000fc60000010033 */
[----:B------:R-:W-:Y:S01]  /*6360*/  FMUL.FTZ R173, R74, UR13 ;  /* 0x0000000d4aad7c20 */ /* 0x000fe20008410000 */
[----:B------:R-:W-:Y:S01]  /*6370*/  FSEL R172, R73, RZ, P5 ;  /* 0x000000ff49ac7208 */ /* 0x000fe20002800000 */
[----:B------:R-:W-:Y:S01]  /*6380*/  FFMA.FTZ R73, R17, R176, R49 ;  /* 0x000000b011497223 */ /* 0x000fe20000010031 */
[----:B------:R-:W-:Y:S01]  /*6390*/  FMUL.FTZ R177, R75, UR13 ;  /* 0x0000000d4bb17c20 */ /* 0x000fe20008410000 */
[C---:B------:R-:W-:Y:S02]  /*63a0*/  LOP3.LUT P5, RZ, R20.reuse, 0xff00, RZ, 0xc0, !PT ;  /* 0x0000ff0014ff7812 */ /* 0x040fe400078ac0ff */
[----:B------:R-:W-:Y:S01]  /*63b0*/  FSEL R176, R173, RZ, P2 ;  /* 0x000000ffadb07208 */ /* 0x000fe20001000000 */
[----:B------:R-:W-:Y:S01]  /*63c0*/  FMUL.FTZ R173, R73, UR13 ;  /* 0x0000000d49ad7c20 */ /* 0x000fe20008410000 */
[----:B------:R-:W-:-:S04]  /*63d0*/  LOP3.LUT P2, RZ, R20, 0xff000000, RZ, 0xc0, !PT ;  /* 0xff00000014ff7812 */ /* 0x000fc8000784c0ff */
[----:B------:R-:W-:Y:S02]  /*63e0*/  FSEL R181, R177, RZ, P2 ;  /* 0x000000ffb1b57208 */ /* 0x000fe40001000000 */
[----:B------:R-:W-:Y:S02]  /*63f0*/  FSEL R177, R173, RZ, P5 ;  /* 0x000000ffadb17208 */ /* 0x000fe40002800000 */
[----:B------:R-:W-:Y:S02]  /*6400*/  F2FP.BF16.F32.PACK_AB R173, R181, R176 ;  /* 0x000000b0b5ad723e */ /* 0x000fe400000010ff */
[----:B------:R-:W-:Y:S01]  /*6410*/  F2FP.BF16.F32.PACK_AB R172, R177, R172 ;  /* 0x000000acb1ac723e */ /* 0x000fe200000010ff */
[----:B------:R-:W-:Y:S06]  /*6420*/  BRA `(.L_x_1562) ;  /* 0x0000000800947947 */ /* 0x000fec0003800000 */
.L_x_1565:
[-CC-:B------:R-:W-:Y:S01]  /*6430*/  FFMA.FTZ R172, R218, R178.reuse, R179.reuse ;  /* 0x000000b2daac7223 */ /* 0x180fe200000100b3 */
[-CC-:B------:R-:W-:Y:S01]  /*6440*/  FFMA.FTZ R173, R221, R178.reuse, R179.reuse ;  /* 0x000000b2ddad7223 */ /* 0x180fe200000100b3 */
[----:B------:R-:W-:Y:S01]  /*6450*/  ISETP.GE.U32.AND P2, PT, R20, RZ, PT ;  /* 0x000000ff1400720c */ /* 0x000fe20003f46070 */
[-C--:B------:R-:W-:Y:S01]  /*6460*/  FFMA.FTZ R177, R194, R178.reuse, R179 ;  /* 0x000000b2c2b17223 */ /* 0x080fe200000100b3 */
[----:B------:R-:W-:Y:S01]  /*6470*/  FADD.FTZ R174, R219, -R172 ;  /* 0x800000acdbae7221 */ /* 0x000fe20000010000 */
[----:B------:R-:W-:Y:S01]  /*6480*/  FADD.FTZ R176, R2, -R173 ;  /* 0x800000ad02b07221 */ /* 0x000fe20000010000 */
[-CC-:B------:R-:W-:Y:S01]  /*6490*/  FFMA.FTZ R173, R203, R178.reuse, R179.reuse ;  /* 0x000000b2cbad7223 */ /* 0x180fe200000100b3 */
[----:B------:R-:W-:Y:S01]  /*64a0*/  FFMA.FTZ R172, R205, R178, R179 ;  /* 0x000000b2cdac7223 */ /* 0x000fe200000100b3 */
[C---:B-----5:R-:W-:Y:S01]  /*64b0*/  FFMA.FTZ R174, R17.reuse, R174, R46 ;  /* 0x000000ae11ae7223 */ /* 0x060fe2000001002e */
[----:B------:R-:W-:Y:S01]  /*64c0*/  FFMA.FTZ R176, R17, R176, R47 ;  /* 0x000000b011b07223 */ /* 0x000fe2000001002f */
[----:B------:R-:W-:Y:S01]  /*64d0*/  FADD.FTZ R173, R204, -R173 ;  /* 0x800000adccad7221 */ /* 0x000fe20000010000 */
[----:B------:R-:W-:Y:S01]  /*64e0*/  FADD.FTZ R172, R3, -R172 ;  /* 0x800000ac03ac7221 */ /* 0x000fe20000010000 */
[----:B------:R-:W-:Y:S01]  /*64f0*/  FMUL.FTZ R174, R174, UR13 ;  /* 0x0000000daeae7c20 */ /* 0x000fe20008410000 */
[----:B------:R-:W-:Y:S01]  /*6500*/  FMUL.FTZ R176, R176, UR13 ;  /* 0x0000000db0b07c20 */ /* 0x000fe20008410000 */
[----:B------:R-:W-:Y:S01]  /*6510*/  LOP3.LUT P5, RZ, R21, 0xff0000, RZ, 0xc0, !PT ;  /* 0x00ff000015ff7812 */ /* 0x000fe200078ac0ff */
[----:B------:R-:W-:Y:S01]  /*6520*/  FFMA.FTZ R173, R17, R173, R44 ;  /* 0x000000ad11ad7223 */ /* 0x000fe2000001002c */
[----:B------:R-:W-:Y:S01]  /*6530*/  ISETP.GE.U32.AND.EX P2, PT, R21, 0x1000000, PT, P2 ;  /* 0x010000001500780c */ /* 0x000fe20003f46120 */
[----:B------:R-:W-:Y:S01]  /*6540*/  FFMA.FTZ R172, R17, R172, R45 ;  /* 0x000000ac11ac7223 */ /* 0x000fe2000001002d */
[----:B------:R-:W-:Y:S01]  /*6550*/  FSEL R174, R174, RZ, P5 ;  /* 0x000000ffaeae7208 */ /* 0x000fe20002800000 */
[----:B------:R-:W-:Y:S01]  /*6560*/  FMUL.FTZ R173, R173, UR13 ;  /* 0x0000000dadad7c20 */ /* 0x000fe20008410000 */
[----:B------:R-:W-:Y:S01]  /*6570*/  FSEL R175, R176, RZ, P2 ;  /* 0x000000ffb0af7208 */ /* 0x000fe20001000000 */
[----:B------:R-:W-:Y:S01]  /*6580*/  FMUL.FTZ R172, R172, UR13 ;  /* 0x0000000dacac7c20 */ /* 0x000fe20008410000 */
[C---:B------:R-:W-:Y:S01]  /*6590*/  LOP3.LUT P5, RZ, R21.reuse, 0xff, RZ, 0xc0, !PT ;  /* 0x000000ff15ff7812 */ /* 0x040fe200078ac0ff */
[----:B------:R-:W-:Y:S01]  /*65a0*/  FADD.FTZ R180, R4, -R177 ;  /* 0x800000b104b47221 */ /* 0x000fe20000010000 */
[----:B------:R-:W-:-:S02]  /*65b0*/  LOP3.LUT P2, RZ, R21, 0xff00, RZ, 0xc0, !PT ;  /* 0x0000ff0015ff7812 */ /* 0x000fc4000784c0ff */
[----:B------:R-:W-:Y:S01]  /*65c0*/  FSEL R173, R173, RZ, P5 ;  /* 0x000000ffadad7208 */ /* 0x000fe20002800000 */
[----:B------:R-:W-:Y:S01]  /*65d0*/  FFMA.FTZ R180, R17, R180, R51 ;  /* 0x000000b411b47223 */ /* 0x000fe20000010033 */
[----:B------:R-:W-:Y:S02]  /*65e0*/  FSEL R172, R172, RZ, P2 ;  /* 0x000000ffacac7208 */ /* 0x000fe40001000000 */
[----:B------:R-:W-:Y:S01]  /*65f0*/  F2FP.BF16.F32.PACK_AB R175, R175, R174 ;  /* 0x000000aeafaf723e */ /* 0x000fe200000010ff */
[----:B------:R-:W-:Y:S01]  /*6600*/  FMUL.FTZ R180, R180, UR13 ;  /* 0x0000000db4b47c20 */ /* 0x000fe20008410000 */
[----:B------:R-:W-:Y:S01]  /*6610*/  F2FP.BF16.F32.PACK_AB R174, R172, R173 ;  /* 0x000000adacae723e */ /* 0x000fe200000010ff */
[-CC-:B------:R-:W-:Y:S01]  /*6620*/  FFMA.FTZ R173, R19, R178.reuse, R179.reuse ;  /* 0x000000b213ad7223 */ /* 0x180fe200000100b3 */
[-C--:B------:R-:W-:Y:S01]  /*6630*/  FFMA.FTZ R172, R14, R178.reuse, R179 ;  /* 0x000000b20eac7223 */ /* 0x080fe200000100b3 */
[----:B------:R-:W-:Y:S02]  /*6640*/  LOP3.LUT P2, RZ, R20, 0xff0000, RZ, 0xc0, !PT ;  /* 0x00ff000014ff7812 */ /* 0x000fe4000784c0ff */
[----:B------:R-:W-:Y:S01]  /*6650*/  FADD.FTZ R176, R192, -R173 ;  /* 0x800000adc0b07221 */ /* 0x000fe20000010000 */
[----:B------:R-:W-:Y:S01]  /*6660*/  FFMA.FTZ R173, R11, R178, R179 ;  /* 0x000000b20bad7223 */ /* 0x000fe200000100b3 */
[----:B------:R-:W-:Y:S01]  /*6670*/  FADD.FTZ R172, R13, -R172 ;  /* 0x800000ac0dac7221 */ /* 0x000fe20000010000 */
[----:B------:R-:W-:Y:S01]  /*6680*/  LOP3.LUT P5, RZ, R20, 0xff000000, RZ, 0xc0, !PT ;  /* 0xff00000014ff7812 */ /* 0x000fe200078ac0ff */
[C---:B------:R-:W-:Y:S01]  /*6690*/  FFMA.FTZ R176, R17.reuse, R176, R50 ;  /* 0x000000b011b07223 */ /* 0x040fe20000010032 */
[----:B------:R-:W-:Y:S01]  /*66a0*/  FADD.FTZ R173, R10, -R173 ;  /* 0x800000ad0aad7221 */ /* 0x000fe20000010000 */
[C---:B------:R-:W-:Y:S01]  /*66b0*/  FFMA.FTZ R172, R17.reuse, R172, R49 ;  /* 0x000000ac11ac7223 */ /* 0x040fe20000010031 */
[----:B------:R-:W-:Y:S01]  /*66c0*/  FSEL R181, R180, RZ, P5 ;  /* 0x000000ffb4b57208 */ /* 0x000fe20002800000 */
[----:B------:R-:W-:Y:S01]  /*66d0*/  FMUL.FTZ R176, R176, UR13 ;  /* 0x0000000db0b07c20 */ /* 0x000fe20008410000 */
[----:B------:R-:W-:Y:S01]  /*66e0*/  FFMA.FTZ R173, R17, R173, R48 ;  /* 0x000000ad11ad7223 */ /* 0x000fe20000010030 */
[----:B------:R-:W-:Y:S01]  /*66f0*/  FMUL.FTZ R172, R172, UR13 ;  /* 0x0000000dacac7c20 */ /* 0x000fe20008410000 */
[----:B------:R-:W-:-:S02]  /*6700*/  LOP3.LUT P5, RZ, R20, 0xff, RZ, 0xc0, !PT ;  /* 0x000000ff14ff7812 */ /* 0x000fc400078ac0ff */
        /* <DEDUP_REMOVED lines=8> */
.L_x_1564:
        /* <DEDUP_REMOVED lines=21> */
[----:B------:R-:W-:Y:S01]  /*68e0*/  FSEL R175, R73, RZ, P5 ;  /* 0x000000ff49af7208 */ /* 0x000fe20002800000 */
[----:B------:R-:W-:Y:S01]  /*68f0*/  FFMA.FTZ R172, R14, R178, R179 ;  /* 0x000000b20eac7223 */ /* 0x000fe200000100b3 */
[----:B------:R-:W-:Y:S01]  /*6900*/  FMUL.FTZ R72, R156, UR13 ;  /* 0x0000000d9c487c20 */ /* 0x000fe20008410000 */
[----:B------:R-:W-:Y:S01]  /*6910*/  FSEL R74, R74, RZ, P2 ;  /* 0x000000ff4a4a7208 */ /* 0x000fe20001000000 */
[----:B------:R-:W-:Y:S01]  /*6920*/  FMUL.FTZ R73, R157, UR13 ;  /* 0x0000000d9d497c20 */ /* 0x000fe20008410000 */
[----:B------:R-:W-:Y:S01]  /*6930*/  LOP3.LUT P5, RZ, R21, 0xff, RZ, 0xc0, !PT ;  /* 0x000000ff15ff7812 */ /* 0x000fe200078ac0ff */
[----:B------:R-:W-:Y:S01]  /*6940*/  FADD.FTZ R176, R13, -R172 ;  /* 0x800000ac0db07221 */ /* 0x000fe20000010000 */
[----:B------:R-:W-:-:S02]  /*6950*/  LOP3.LUT P2, RZ, R21, 0xff00, RZ, 0xc0, !PT ;  /* 0x0000ff0015ff7812 */ /* 0x000fc4000784c0ff */
[----:B------:R-:W-:Y:S02]  /*6960*/  FSEL R72, R72, RZ, P5 ;  /* 0x000000ff48487208 */ /* 0x000fe40002800000 */
        /* <DEDUP_REMOVED lines=11> */
[----:B------:R-:W-:Y:S01]  /*6a20*/  LOP3.LUT P2, RZ, R20, 0xff0000, RZ, 0xc0, !PT ;  /* 0x00ff000014ff7812 */ /* 0x000fe2000784c0ff */
[----:B------:R-:W-:Y:S01]  /*6a30*/  FMUL.FTZ R73, R72, UR13 ;  /* 0x0000000d48497c20 */ /* 0x000fe20008410000 */
[C---:B------:R-:W-:Y:S01]  /*6a40*/  FMUL.FTZ R74, R17.reuse, R74 ;  /* 0x0000004a114a7220 */ /* 0x040fe20000410000 */
[----:B------:R-:W-:-:S03]  /*6a50*/  FMUL.FTZ R75, R17, R180 ;  /* 0x000000b4114b7220 */ /* 0x000fc60000410000 */
[----:B------:R-:W-:Y:S01]  /*6a60*/  FMUL.FTZ R173, R74, UR13 ;  /* 0x0000000d4aad7c20 */ /* 0x000fe20008410000 */
[----:B------:R-:W-:Y:S01]  /*6a70*/  FSEL R172, R73, RZ, P5 ;  /* 0x000000ff49ac7208 */ /* 0x000fe20002800000 */
[----:B------:R-:W-:Y:S01]  /*6a80*/  FMUL.FTZ R73, R17, R176 ;  /* 0x000000b011497220 */ /* 0x000fe20000410000 */
        /* <DEDUP_REMOVED lines=10> */
.L_x_1566:
        /* <DEDUP_REMOVED lines=20> */
[----:B------:R-:W-:Y:S01]  /*6c70*/  FMUL.FTZ R174, R174, UR13 ;  /* 0x0000000daeae7c20 */ /* 0x000fe20008410000 */
[----:B------:R-:W-:Y:S01]  /*6c80*/  FSEL R176, R176, RZ, P2 ;  /* 0x000000ffb0b07208 */ /* 0x000fe20001000000 */
[----:B------:R-:W-:Y:S01]  /*6c90*/  FADD.FTZ R180, R4, -R177 ;  /* 0x800000b104b47221 */ /* 0x000fe20000010000 */
[----:B------:R-:W-:-:S02]  /*6ca0*/  LOP3.LUT P5, RZ, R21, 0xff, RZ, 0xc0, !PT ;  /* 0x000000ff15ff7812 */ /* 0x000fc400078ac0ff */
[----:B------:R-:W-:Y:S01]  /*6cb0*/  LOP3.LUT P2, RZ, R21, 0xff00, RZ, 0xc0, !PT ;  /* 0x0000ff0015ff7812 */ /* 0x000fe2000784c0ff */
[----:B------:R-:W-:Y:S01]  /*6cc0*/  FMUL.FTZ R180, R17, R180 ;  /* 0x000000b411b47220 */ /* 0x000fe20000410000 */
[----:B------:R-:W-:Y:S02]  /*6cd0*/  FSEL R172, R172, RZ, P5 ;  /* 0x000000ffacac7208 */ /* 0x000fe40002800000 */
[----:B------:R-:W-:Y:S01]  /*6ce0*/  FSEL R173, R174, RZ, P2 ;  /* 0x000000ffaead7208 */ /* 0x000fe20001000000 */
[----:B------:R-:W-:Y:S01]  /*6cf0*/  FMUL.FTZ R180, R180, UR13 ;  /* 0x0000000db4b47c20 */ /* 0x000fe20008410000 */
[----:B------:R-:W-:Y:S02]  /*6d00*/  F2FP.BF16.F32.PACK_AB R175, R176, R175 ;  /* 0x000000afb0af723e */ /* 0x000fe400000010ff */
[----:B------:R-:W-:Y:S01]  /*6d10*/  F2FP.BF16.F32.PACK_AB R174, R173, R172 ;  /* 0x000000acadae723e */ /* 0x000fe200000010ff */
[-CC-:B------:R-:W-:Y:S01]  /*6d20*/  FFMA.FTZ R173, R19, R178.reuse, R179.reuse ;  /* 0x000000b213ad7223 */ /* 0x180fe200000100b3 */
[----:B------:R-:W-:Y:S01]  /*6d30*/  FFMA.FTZ R172, R14, R178, R179 ;  /* 0x000000b20eac7223 */ /* 0x000fe200000100b3 */
[----:B------:R-:W-:-:S02]  /*6d40*/  LOP3.LUT P2, RZ, R20, 0xff0000, RZ, 0xc0, !PT ;  /* 0x00ff000014ff7812 */ /* 0x000fc4000784c0ff */
[----:B------:R-:W-:Y:S01]  /*6d50*/  FADD.FTZ R176, R192, -R173 ;  /* 0x800000adc0b07221 */ /* 0x000fe20000010000 */
[----:B------:R-:W-:Y:S01]  /*6d60*/  FFMA.FTZ R173, R11, R178, R179 ;  /* 0x000000b20bad7223 */ /* 0x000fe200000100b3 */
[----:B------:R-:W-:Y:S02]  /*6d70*/  LOP3.LUT P5, RZ, R20, 0xff000000, RZ, 0xc0, !PT ;  /* 0xff00000014ff7812 */ /* 0x000fe400078ac0ff */
[----:B------:R-:W-:Y:S01]  /*6d80*/  FMUL.FTZ R177, R17, R176 ;  /* 0x000000b011b17220 */ /* 0x000fe20000410000 */
[----:B------:R-:W-:Y:S01]  /*6d90*/  FADD.FTZ R176, R13, -R172 ;  /* 0x800000ac0db07221 */ /* 0x000fe20000010000 */
[----:B------:R-:W-:Y:S01]  /*6da0*/  FADD.FTZ R172, R10, -R173 ;  /* 0x800000ad0aac7221 */ /* 0x000fe20000010000 */
[----:B------:R-:W-:Y:S01]  /*6db0*/  FSEL R180, R180, RZ, P5 ;  /* 0x000000ffb4b47208 */ /* 0x000fe20002800000 */
[----:B------:R-:W-:Y:S01]  /*6dc0*/  FMUL.FTZ R177, R177, UR13 ;  /* 0x0000000db1b17c20 */ /* 0x000fe20008410000 */
[C---:B------:R-:W-:Y:S01]  /*6dd0*/  FMUL.FTZ R176, R17.reuse, R176 ;  /* 0x000000b011b07220 */ /* 0x040fe20000410000 */
[----:B------:R-:W-:Y:S01]  /*6de0*/  FMUL.FTZ R172, R17, R172 ;  /* 0x000000ac11ac7220 */ /* 0x000fe20000410000 */
[----:B------:R-:W-:-:S02]  /*6df0*/  LOP3.LUT P5, RZ, R20, 0xff, RZ, 0xc0, !PT ;  /* 0x000000ff14ff7812 */ /* 0x000fc400078ac0ff */
[----:B------:R-:W-:Y:S01]  /*6e00*/  FSEL R173, R177, RZ, P2 ;  /* 0x000000ffb1ad7208 */ /* 0x000fe20001000000 */
[----:B------:R-:W-:Y:S01]  /*6e10*/  FMUL.FTZ R176, R176, UR13 ;  /* 0x0000000db0b07c20 */ /* 0x000fe20008410000 */
[----:B------:R-:W-:Y:S01]  /*6e20*/  FMUL.FTZ R172, R172, UR13 ;  /* 0x0000000dacac7c20 */ /* 0x000fe20008410000 */
[----:B------:R-:W-:Y:S02]  /*6e30*/  LOP3.LUT P2, RZ, R20, 0xff00, RZ, 0xc0, !PT ;  /* 0x0000ff0014ff7812 */ /* 0x000fe4000784c0ff */
[----:B------:R-:W-:Y:S02]  /*6e40*/  F2FP.BF16.F32.PACK_AB R173, R180, R173 ;  /* 0x000000adb4ad723e */ /* 0x000fe400000010ff */
[----:B------:R-:W-:Y:S02]  /*6e50*/  FSEL R177, R176, RZ, P2 ;  /* 0x000000ffb0b17208 */ /* 0x000fe40001000000 */
[----:B------:R-:W-:-:S04]  /*6e60*/  FSEL R172, R172, RZ, P5 ;  /* 0x000000ffacac7208 */ /* 0x000fc80002800000 */
[----:B------:R-:W-:-:S07]  /*6e70*/  F2FP.BF16.F32.PACK_AB R172, R177, R172 ;  /* 0x000000acb1ac723e */ /* 0x000fce00000010ff */
.L_x_1562:
[----:B------:R-:W0:Y:S08]  /*6e80*/  @P1 LDC.64 R176, c[0x0][0x478] ;  /* 0x00011e00ffb01b82 */ /* 0x000e300000000a00 */
[----:B------:R-:W1:Y:S08]  /*6e90*/  LDC.64 R182, c[0x0][0x468] ;  /* 0x00011a00ffb67b82 */ /* 0x000e700000000a00 */
[----:B------:R-:W2:Y:S01]  /*6ea0*/  @P0 LDC.64 R180, c[0x0][0x470] ;  /* 0x00011c00ffb40b82 */ /* 0x000ea20000000a00 */
[----:B0-----:R-:W-:-:S05]  /*6eb0*/  @P1 IMAD.WIDE.U32 R176, R9, 0x20, R176 ;  /* 0x0000002009b01825 */ /* 0x001fca00078e00b0 */
[----:B------:R-:W-:Y:S04]  /*6ec0*/  @P1 STG.E.128 desc[UR8][R176.64], R72 ;  /* 0x00000048b0001986 */ /* 0x000fe8000c101d08 */
[----:B------:R1:W-:Y:S02]  /*6ed0*/  @P1 STG.E.128 desc[UR8][R176.64+0x10], R156 ;  /* 0x0000109cb0001986 */ /* 0x0003e4000c101d08 */
[----:B-1----:R-:W-:-:S05]  /*6ee0*/  IMAD.WIDE.U32 R176, R9, 0x10, R182 ;  /* 0x0000001009b07825 */ /* 0x002fca00078e00b6 */
[----:B------:R2:W-:Y:S02]  /*6ef0*/  STG.E.128 desc[UR8][R176.64], R172 ;  /* 0x000000acb0007986 */ /* 0x0005e4000c101d08 */
[----:B--2---:R-:W-:-:S04]  /*6f00*/  @P0 IMAD.WIDE.U32 R172, R9, 0x10, R180 ;  /* 0x0000001009ac0825 */ /* 0x004fc800078e00b4 */
[----:B------:R-:W-:Y:S01]  /*6f10*/  VIADD R9, R9, 0x20 ;  /* 0x0000002009097836 */ /* 0x000fe20000000000 */
[----:B------:R1:W-:Y:S06]  /*6f20*/  @P0 STG.E.128 desc[UR8][R172.64], R144 ;  /* 0x00000090ac000986 */ /* 0x0003ec000c101d08 */
.L_x_1558:
[----:B------:R-:W-:Y:S05]  /*6f30*/  BSYNC.RECONVERGENT B0 ;  /* 0x0000000000007941 */ /* 0x000fea0003800200 */
.L_x_1557:
        /* <DEDUP_REMOVED lines=12> */
[-CC-:B01----:R-:W-:Y:S01]  /*7000*/  FFMA.FTZ R144, R222, R178.reuse, R179.reuse ;  /* 0x000000b2de907223 */ /* 0x183fe200000100b3 */
[-CC-:B------:R-:W-:Y:S01]  /*7010*/  FFMA.FTZ R147, R213, R178.reuse, R179.reuse ;  /* 0x000000b2d5937223 */ /* 0x180fe200000100b3 */
[-CC-:B------:R-:W-:Y:S01]  /*7020*/  FFMA.FTZ R74, R210, R178.reuse, R179.reuse ;  /* 0x000000b2d24a7223 */ /* 0x180fe200000100b3 */
[-CC-:B------:R-:W-:Y:S01]  /*7030*/  FFMA.FTZ R72, R208, R178.reuse, R179.reuse ;  /* 0x000000b2d0487223 */ /* 0x180fe200000100b3 */
[----:B------:R-:W-:Y:S01]  /*7040*/  FADD.FTZ R156, R223, -R144 ;  /* 0x80000090df9c7221 */ /* 0x000fe20000010000 */
[-CC-:B------:R-:W-:Y:S01]  /*7050*/  FFMA.FTZ R145, R215, R178.reuse, R179.reuse ;  /* 0x000000b2d7917223 */ /* 0x180fe200000100b3 */
[-CC-:B------:R-:W-:Y:S01]  /*7060*/  FFMA.FTZ R75, R199, R178.reuse, R179.reuse ;  /* 0x000000b2c74b7223 */ /* 0x180fe200000100b3 */
[-CC-:B------:R-:W-:Y:S01]  /*7070*/  FFMA.FTZ R73, R197, R178.reuse, R179.reuse ;  /* 0x000000b2c5497223 */ /* 0x180fe200000100b3 */
[----:B------:R-:W-:Y:S01]  /*7080*/  FFMA.FTZ R179, R195, R178, R179 ;  /* 0x000000b2c3b37223 */ /* 0x000fe200000100b3 */
[----:B------:R-:W-:Y:S01]  /*7090*/  FADD.FTZ R147, R212, -R147 ;  /* 0x80000093d4937221 */ /* 0x000fe20000010000 */
[----:B-----5:R-:W-:Y:S01]  /*70a0*/  FFMA.FTZ R159, R17, R156, R171 ;  /* 0x0000009c119f7223 */ /* 0x020fe200000100ab */
[----:B------:R-:W-:Y:S01]  /*70b0*/  ISETP.GE.U32.AND P5, PT, R188, RZ, PT ;  /* 0x000000ffbc00720c */ /* 0x000fe20003fa6070 */
[----:B------:R-:W-:Y:S01]  /*70c0*/  FADD.FTZ R74, R211, -R74 ;  /* 0x8000004ad34a7221 */ /* 0x000fe20000010000 */
[----:B------:R-:W-:Y:S01]  /*70d0*/  FADD.FTZ R144, R209, -R72 ;  /* 0x80000048d1907221 */ /* 0x000fe20000010000 */
[----:B------:R-:W-:Y:S01]  /*70e0*/  FADD.FTZ R75, R200, -R75 ;  /* 0x8000004bc84b7221 */ /* 0x000fe20000010000 */
[----:B------:R-:W-:Y:S01]  /*70f0*/  FADD.FTZ R72, R198, -R73 ;  /* 0x80000049c6487221 */ /* 0x000fe20000010000 */
[----:B------:R-:W-:Y:S01]  /*7100*/  FADD.FTZ R146, R214, -R145 ;  /* 0x80000091d6927221 */ /* 0x000fe20000010000 */
[----:B------:R-:W-:Y:S01]  /*7110*/  FFMA.FTZ R158, R17, R147, R170 ;  /* 0x00000093119e7223 */ /* 0x000fe200000100aa */
[----:B------:R-:W-:Y:S01]  /*7120*/  FADD.FTZ R179, R196, -R179 ;  /* 0x800000b3c4b37221 */ /* 0x000fe20000010000 */
[----:B------:R-:W-:Y:S01]  /*7130*/  FMUL.FTZ R172, R159, UR13 ;  /* 0x0000000d9fac7c20 */ /* 0x000fe20008410000 */
[----:B------:R-:W-:Y:S01]  /*7140*/  ISETP.GE.U32.AND P2, PT, R190, RZ, PT ;  /* 0x000000ffbe00720c */ /* 0x000fe20003f46070 */
[----:B------:R-:W-:Y:S01]  /*7150*/  FFMA.FTZ R156, R17, R74, R168 ;  /* 0x0000004a119c7223 */ /* 0x000fe200000100a8 */
[----:B------:R-:W-:Y:S01]  /*7160*/  ISETP.GE.U32.AND.EX P5, PT, R189, 0x1000000, PT, P5 ;  /* 0x01000000bd00780c */ /* 0x000fe20003fa6150 */
[C---:B------:R-:W-:Y:S01]  /*7170*/  FFMA.FTZ R74, R17.reuse, R75, R166 ;  /* 0x0000004b114a7223 */ /* 0x040fe200000100a6 */
[C---:B------:R-:W-:Y:S01]  /*7180*/  FFMA.FTZ R73, R17.reuse, R72, R165 ;  /* 0x0000004811497223 */ /* 0x040fe200000100a5 */
[----:B------:R-:W-:Y:S01]  /*7190*/  FMUL.FTZ R145, R158, UR13 ;  /* 0x0000000d9e917c20 */ /* 0x000fe20008410000 */
[C---:B------:R-:W-:Y:S01]  /*71a0*/  FFMA.FTZ R157, R17.reuse, R146, R169 ;  /* 0x00000092119d7223 */ /* 0x040fe200000100a9 */
[C---:B------:R-:W-:Y:S01]  /*71b0*/  FFMA.FTZ R75, R17.reuse, R144, R167 ;  /* 0x00000090114b7223 */ /* 0x040fe200000100a7 */
[----:B------:R-:W-:Y:S01]  /*71c0*/  FFMA.FTZ R72, R17, R179, R164 ;  /* 0x000000b311487223 */ /* 0x000fe200000100a4 */
[----:B------:R-:W-:Y:S01]  /*71d0*/  LOP3.LUT P6, RZ, R189, 0xff0000, RZ, 0xc0, !PT ;  /* 0x00ff0000bdff7812 */ /* 0x000fe200078cc0ff */
[----:B------:R-:W-:Y:S01]  /*71e0*/  FMUL.FTZ R17, R156, UR13 ;  /* 0x0000000d9c117c20 */ /* 0x000fe20008410000 */
[----:B------:R-:W-:Y:S01]  /*71f0*/  FSEL R146, R172, RZ, P5 ;  /* 0x000000ffac927208 */ /* 0x000fe20002800000 */
[----:B------:R-:W-:Y:S01]  /*7200*/  FMUL.FTZ R144, R157, UR13 ;  /* 0x0000000d9d907c20 */ /* 0x000fe20008410000 */
[----:B------:R-:W-:-:S02]  /*7210*/  ISETP.GE.U32.AND.EX P2, PT, R191, 0x1000000, PT, P2 ;  /* 0x01000000bf00780c */ /* 0x000fc40003f46120 */
[----:B------:R-:W-:Y:S02]  /*7220*/  LOP3.LUT P5, RZ, R191, 0xff, RZ, 0xc0, !PT ;  /* 0x000000ffbfff7812 */ /* 0x000fe400078ac0ff */
[----:B------:R-:W-:Y:S02]  /*7230*/  FSEL R147, R145, RZ, P6 ;  /* 0x000000ff91937208 */ /* 0x000fe40003000000 */
[----:B------:R-:W-:Y:S02]  /*7240*/  FSEL R172, R172, RZ, P2 ;  /* 0x000000ffacac7208 */ /* 0x000fe40001000000 */
[----:B------:R-:W-:Y:S02]  /*7250*/  LOP3.LUT P2, RZ, R189, 0xff, RZ, 0xc0, !PT ;  /* 0x000000ffbdff7812 */ /* 0x000fe4000784c0ff */
[----:B------:R-:W-:Y:S02]  /*7260*/  FSEL R174, R17, RZ, P5 ;  /* 0x000000ff11ae7208 */ /* 0x000fe40002800000 */
[----:B------:R-:W-:-:S02]  /*7270*/  LOP3.LUT P6, RZ, R191, 0xff0000, RZ, 0xc0, !PT ;  /* 0x00ff0000bfff7812 */ /* 0x000fc400078cc0ff */
[----:B------:R-:W-:Y:S02]  /*7280*/  LOP3.LUT P5, RZ, R191, 0xff00, RZ, 0xc0, !PT ;  /* 0x0000ff00bfff7812 */ /* 0x000fe400078ac0ff */
[----:B------:R-:W-:Y:S02]  /*7290*/  F2FP.BF16.F32.PACK_AB R147, R146, R147 ;  /* 0x000000939293723e */ /* 0x000fe400000010ff */
[----:B------:R-:W-:Y:S02]  /*72a0*/  FSEL R146, R17, RZ, P2 ;  /* 0x000000ff11927208 */ /* 0x000fe40001000000 */
[----:B------:R-:W-:Y:S02]  /*72b0*/  FSEL R175, R145, RZ, P6 ;  /* 0x000000ff91af7208 */ /* 0x000fe40003000000 */
[----:B------:R-:W-:Y:S02]  /*72c0*/  FSEL R17, R144, RZ, P5 ;  /* 0x000000ff90117208 */ /* 0x000fe40002800000 */
[----:B------:R-:W-:-:S02]  /*72d0*/  LOP3.LUT P6, RZ, R189, 0xff00, RZ, 0xc0, !PT ;  /* 0x0000ff00bdff7812 */ /* 0x000fc400078cc0ff */
[----:B------:R-:W-:Y:S01]  /*72e0*/  F2FP.BF16.F32.PACK_AB R174, R17, R174 ;  /* 0x000000ae11ae723e */ /* 0x000fe200000010ff */
[----:B------:R-:W-:Y:S01]  /*72f0*/  FMUL.FTZ R17, R74, UR13 ;  /* 0x0000000d4a117c20 */ /* 0x000fe20008410000 */
[----:B------:R-:W-:Y:S01]  /*7300*/  FSEL R145, R144, RZ, P6 ;  /* 0x000000ff90917208 */ /* 0x000fe20003000000 */
[----:B------:R-:W-:Y:S01]  /*7310*/  FMUL.FTZ R144, R75, UR13 ;  /* 0x0000000d4b907c20 */ /* 0x000fe20008410000 */
        /* <DEDUP_REMOVED lines=8> */
[----:B------:R-:W-:Y:S01]  /*73a0*/  F2FP.BF16.F32.PACK_AB R173, R144, R173 ;  /* 0x000000ad90ad723e */ /* 0x000fe200000010ff */
[----:B------:R-:W-:Y:S01]  /*73b0*/  FMUL.FTZ R144, R73, UR13 ;  /* 0x0000000d49907c20 */ /* 0x000fe20008410000 */
[----:B------:R-:W-:-:S02]  /*73c0*/  LOP3.LUT P6, RZ, R190, 0xff00, RZ, 0xc0, !PT ;  /* 0x0000ff00beff7812 */ /* 0x000fc400078cc0ff */
[----:B------:R-:W-:Y:S02]  /*73d0*/  F2FP.BF16.F32.PACK_AB R146, R145, R146 ;  /* 0x000000929192723e */ /* 0x000fe400000010ff */
[----:B------:R-:W-:Y:S01]  /*73e0*/  FSEL R145, R17, RZ, P5 ;  /* 0x000000ff11917208 */ /* 0x000fe20002800000 */
[----:B------:R-:W-:Y:S01]  /*73f0*/  FMUL.FTZ R17, R72, UR13 ;  /* 0x0000000d48117c20 */ /* 0x000fe20008410000 */
[----:B------:R-:W-:Y:S02]  /*7400*/  LOP3.LUT P2, RZ, R188, 0xff00, RZ, 0xc0, !PT ;  /* 0x0000ff00bcff7812 */ /* 0x000fe4000784c0ff */
[----:B------:R-:W-:Y:S02]  /*7410*/  FSEL R177, R144, RZ, P6 ;  /* 0x000000ff90b17208 */ /* 0x000fe40003000000 */
[----:B------:R-:W-:Y:S02]  /*7420*/  LOP3.LUT P5, RZ, R188, 0xff, RZ, 0xc0, !PT ;  /* 0x000000ffbcff7812 */ /* 0x000fe400078ac0ff */
[----:B------:R-:W-:-:S02]  /*7430*/  LOP3.LUT P6, RZ, R190, 0xff, RZ, 0xc0, !PT ;  /* 0x000000ffbeff7812 */ /* 0x000fc400078cc0ff */
[----:B------:R-:W-:Y:S02]  /*7440*/  F2FP.BF16.F32.PACK_AB R145, R172, R145 ;  /* 0x00000091ac91723e */ /* 0x000fe400000010ff */
[----:B------:R-:W-:Y:S02]  /*7450*/  FSEL R179, R144, RZ, P2 ;  /* 0x000000ff90b37208 */ /* 0x000fe40001000000 */
[C---:B------:R-:W-:Y:S02]  /*7460*/  FSEL R144, R17.reuse, RZ, P5 ;  /* 0x000000ff11907208 */ /* 0x040fe40002800000 */
[----:B------:R-:W-:Y:S02]  /*7470*/  FSEL R172, R17, RZ, P6 ;  /* 0x000000ff11ac7208 */ /* 0x000fe40003000000 */
[----:B------:R-:W-:Y:S02]  /*7480*/  F2FP.BF16.F32.PACK_AB R144, R179, R144 ;  /* 0x00000090b390723e */ /* 0x000fe400000010ff */
[----:B------:R-:W-:Y:S01]  /*7490*/  F2FP.BF16.F32.PACK_AB R172, R177, R172 ;  /* 0x000000acb1ac723e */ /* 0x000fe200000010ff */
[----:B------:R-:W-:Y:S06]  /*74a0*/  BRA `(.L_x_1572) ;  /* 0x0000001c001c7947 */ /* 0x000fec0003800000 */
.L_x_1571:
[-CC-:B01----:R-:W-:Y:S01]  /*74b0*/  FFMA.FTZ R173, R213, R178.reuse, R179.reuse ;  /* 0x000000b2d5ad7223 */ /* 0x183fe200000100b3 */
[-CC-:B------:R-:W-:Y:S01]  /*74c0*/  FFMA.FTZ R172, R222, R178.reuse, R179.reuse ;  /* 0x000000b2deac7223 */ /* 0x180fe200000100b3 */
[-CC-:B------:R-:W-:Y:S01]  /*74d0*/  FFMA.FTZ R146, R210, R178.reuse, R179.reuse ;  /* 0x000000b2d2927223 */ /* 0x180fe200000100b3 */
[-C--:B------:R-:W-:Y:S01]  /*74e0*/  FFMA.FTZ R144, R208, R178.reuse, R179 ;  /* 0x000000b2d0907223 */ /* 0x080fe200000100b3 */
[----:B------:R-:W-:Y:S01]  /*74f0*/  FADD.FTZ R177, R212, -R173 ;  /* 0x800000add4b17221 */ /* 0x000fe20000010000 */
[----:B------:R-:W-:Y:S01]  /*7500*/  FADD.FTZ R174, R223, -R172 ;  /* 0x800000acdfae7221 */ /* 0x000fe20000010000 */
[----:B------:R-:W-:Y:S01]  /*7510*/  FFMA.FTZ R175, R215, R178, R179 ;  /* 0x000000b2d7af7223 */ /* 0x000fe200000100b3 */
[----:B------:R-:W-:Y:S01]  /*7520*/  ISETP.GE.U32.AND P5, PT, R188, RZ, PT ;  /* 0x000000ffbc00720c */ /* 0x000fe20003fa6070 */
[C---:B-----5:R-:W-:Y:S01]  /*7530*/  FFMA.FTZ R177, R17.reuse, R177, R170 ;  /* 0x000000b111b17223 */ /* 0x060fe200000100aa */
[----:B------:R-:W-:Y:S01]  /*7540*/  FFMA.FTZ R176, R17, R174, R171 ;  /* 0x000000ae11b07223 */ /* 0x000fe200000100ab */
[-CC-:B------:R-:W-:Y:S01]  /*7550*/  FFMA.FTZ R147, R199, R178.reuse, R179.reuse ;  /* 0x000000b2c7937223 */ /* 0x180fe200000100b3 */
[----:B------:R-:W-:Y:S01]  /*7560*/  LOP3.LUT P6, RZ, R191, 0xff0000, RZ, 0xc0, !PT ;  /* 0x00ff0000bfff7812 */ /* 0x000fe200078cc0ff */
[----:B------:R-:W-:Y:S01]  /*7570*/  FMUL.FTZ R177, R177, UR13 ;  /* 0x0000000db1b17c20 */ /* 0x000fe20008410000 */
[----:B------:R-:W-:Y:S01]  /*7580*/  ISETP.GE.U32.AND P2, PT, R190, RZ, PT ;  /* 0x000000ffbe00720c */ /* 0x000fe20003f46070 */
[----:B------:R-:W-:Y:S01]  /*7590*/  FFMA.FTZ R145, R197, R178, R179 ;  /* 0x000000b2c5917223 */ /* 0x000fe200000100b3 */
[----:B------:R-:W-:Y:S01]  /*75a0*/  FADD.FTZ R173, R211, -R146 ;  /* 0x80000092d3ad7221 */ /* 0x000fe20000010000 */
[----:B------:R-:W-:Y:S01]  /*75b0*/  FADD.FTZ R146, R209, -R144 ;  /* 0x80000090d1927221 */ /* 0x000fe20000010000 */
[----:B------:R-:W-:Y:S01]  /*75c0*/  FMUL.FTZ R176, R176, UR13 ;  /* 0x0000000db0b07c20 */ /* 0x000fe20008410000 */
[----:B------:R-:W-:Y:S01]  /*75d0*/  FADD.FTZ R172, R214, -R175 ;  /* 0x800000afd6ac7221 */ /* 0x000fe20000010000 */
[----:B------:R-:W-:Y:S01]  /*75e0*/  ISETP.GE.U32.AND.EX P5, PT, R189, 0x1000000, PT, P5 ;  /* 0x01000000bd00780c */ /* 0x000fe20003fa6150 */
[----:B------:R-:W-:Y:S01]  /*75f0*/  FADD.FTZ R147, R200, -R147 ;  /* 0x80000093c8937221 */ /* 0x000fe20000010000 */
[----:B------:R-:W-:Y:S01]  /*7600*/  FSEL R175, R177, RZ, P6 ;  /* 0x000000ffb1af7208 */ /* 0x000fe20003000000 */
[----:B------:R-:W-:Y:S01]  /*7610*/  FADD.FTZ R144, R198, -R145 ;  /* 0x80000091c6907221 */ /* 0x000fe20000010000 */
[----:B------:R-:W-:Y:S01]  /*7620*/  ISETP.GE.U32.AND.EX P2, PT, R191, 0x1000000, PT, P2 ;  /* 0x01000000bf00780c */ /* 0x000fe20003f46120 */
[----:B------:R-:W-:Y:S01]  /*7630*/  FFMA.FTZ R173, R17, R173, R168 ;  /* 0x000000ad11ad7223 */ /* 0x000fe200000100a8 */
[----:B------:R-:W-:Y:S01]  /*7640*/  LOP3.LUT P6, RZ, R189, 0xff0000, RZ, 0xc0, !PT ;  /* 0x00ff0000bdff7812 */ /* 0x000fe200078cc0ff */
[C---:B------:R-:W-:Y:S01]  /*7650*/  FFMA.FTZ R145, R17.reuse, R146, R167 ;  /* 0x0000009211917223 */ /* 0x040fe200000100a7 */
[C---:B------:R-:W-:Y:S01]  /*7660*/  FFMA.FTZ R174, R17.reuse, R172, R169 ;  /* 0x000000ac11ae7223 */ /* 0x040fe200000100a9 */
[C---:B------:R-:W-:Y:S01]  /*7670*/  FSEL R146, R176.reuse, RZ, P5 ;  /* 0x000000ffb0927208 */ /* 0x040fe20002800000 */
[----:B------:R-:W-:Y:S01]  /*7680*/  FFMA.FTZ R172, R17, R147, R166 ;  /* 0x0000009311ac7223 */ /* 0x000fe200000100a6 */
[----:B------:R-:W-:Y:S01]  /*7690*/  FSEL R176, R176, RZ, P2 ;  /* 0x000000ffb0b07208 */ /* 0x000fe20001000000 */
[----:B------:R-:W-:Y:S01]  /*76a0*/  FMUL.FTZ R173, R173, UR13 ;  /* 0x0000000dadad7c20 */ /* 0x000fe20008410000 */
[----:B------:R-:W-:Y:S01]  /*76b0*/  FSEL R147, R177, RZ, P6 ;  /* 0x000000ffb1937208 */ /* 0x000fe20003000000 */
[----:B------:R-:W-:Y:S01]  /*76c0*/  FMUL.FTZ R172, R172, UR13 ;  /* 0x0000000dacac7c20 */ /* 0x000fe20008410000 */
[----:B------:R-:W-:Y:S01]  /*76d0*/  LOP3.LUT P6, RZ, R191, 0xff, RZ, 0xc0, !PT ;  /* 0x000000ffbfff7812 */ /* 0x000fe200078cc0ff */
[----:B------:R-:W-:Y:S01]  /*76e0*/  FFMA.FTZ R179, R195, R178, R179 ;  /* 0x000000b2c3b37223 */ /* 0x000fe200000100b3 */
[----:B------:R-:W-:Y:S01]  /*76f0*/  F2FP.BF16.F32.PACK_AB R175, R176, R175 ;  /* 0x000000afb0af723e */ /* 0x000fe200000010ff */
[----:B------:R-:W-:Y:S01]  /*7700*/  FMUL.FTZ R176, R174, UR13 ;  /* 0x0000000daeb07c20 */ /* 0x000fe20008410000 */
[----:B------:R-:W-:Y:S01]  /*7710*/  LOP3.LUT P5, RZ, R189, 0xff, RZ, 0xc0, !PT ;  /* 0x000000ffbdff7812 */ /* 0x000fe200078ac0ff */
[----:B------:R-:W-:Y:S01]  /*7720*/  FFMA.FTZ R144, R17, R144, R165 ;  /* 0x0000009011907223 */ /* 0x000fe200000100a5 */
[----:B------:R-:W-:Y:S01]  /*7730*/  FSEL R174, R173, RZ, P6 ;  /* 0x000000ffadae7208 */ /* 0x000fe20003000000 */
[----:B------:R-:W-:Y:S01]  /*7740*/  FADD.FTZ R179, R196, -R179 ;  /* 0x800000b3c4b37221 */ /* 0x000fe20000010000 */
[----:B------:R-:W-:Y:S01]  /*7750*/  LOP3.LUT P6, RZ, R191, 0xff00, RZ, 0xc0, !PT ;  /* 0x0000ff00bfff7812 */ /* 0x000fe200078cc0ff */
[----:B------:R-:W-:Y:S01]  /*7760*/  FMUL.FTZ R144, R144, UR13 ;  /* 0x0000000d90907c20 */ /* 0x000fe20008410000 */
[----:B------:R-:W-:Y:S01]  /*7770*/  F2FP.BF16.F32.PACK_AB R147, R146, R147 ;  /* 0x000000939293723e */ /* 0x000fe200000010ff */
[----:B------:R-:W-:Y:S01]  /*7780*/  FFMA.FTZ R17, R17, R179, R164 ;  /* 0x000000b311117223 */ /* 0x000fe200000100a4 */
[----:B------:R-:W-:-:S02]  /*7790*/  LOP3.LUT P2, RZ, R189, 0xff00, RZ, 0xc0, !PT ;  /* 0x0000ff00bdff7812 */ /* 0x000fc4000784c0ff */
[----:B------:R-:W-:Y:S01]  /*77a0*/  FSEL R146, R173, RZ, P5 ;  /* 0x000000ffad927208 */ /* 0x000fe20002800000 */
[----:B------:R-:W-:Y:S01]  /*77b0*/  FMUL.FTZ R17, R17, UR13 ;  /* 0x0000000d11117c20 */ /* 0x000fe20008410000 */
[----:B------:R-:W-:Y:S02]  /*77c0*/  FSEL R173, R176, RZ, P6 ;  /* 0x000000ffb0ad7208 */ /* 0x000fe40003000000 */
[----:B------:R-:W-:Y:S02]  /*77d0*/  LOP3.LUT P6, RZ, R190, 0xff0000, RZ, 0xc0, !PT ;  /* 0x00ff0000beff7812 */ /* 0x000fe400078cc0ff */
[----:B------:R-:W-:Y:S01]  /*77e0*/  FSEL R177, R176, RZ, P2 ;  /* 0x000000ffb0b17208 */ /* 0x000fe20001000000 */
        /* <DEDUP_REMOVED lines=10> */
[----:B------:R-:W-:Y:S02]  /*7890*/  F2FP.BF16.F32.PACK_AB R146, R177, R146 ;  /* 0x00000092b192723e */ /* 0x000fe400000010ff */
        /* <DEDUP_REMOVED lines=12> */
.L_x_1570:
[----:B01----:R-:W0:Y:S02]  /*7960*/  LDC.64 R144, c[0x0][0x478] ;  /* 0x00011e00ff907b82 */ /* 0x003e240000000a00 */
        /* <DEDUP_REMOVED lines=11> */
[--C-:B------:R-:W-:Y:S01]  /*7a20*/  FFMA.FTZ R73, R197, R178, R179.reuse ;  /* 0x000000b2c5497223 */ /* 0x100fe200000100b3 */
[----:B-----5:R-:W-:Y:S01]  /*7a30*/  FMUL.FTZ R158, R17, R158 ;  /* 0x0000009e119e7220 */ /* 0x020fe20000410000 */
[----:B------:R-:W-:Y:S01]  /*7a40*/  FFMA.FTZ R179, R195, R178, R179 ;  /* 0x000000b2c3b37223 */ /* 0x000fe200000100b3 */
[----:B------:R-:W-:Y:S01]  /*7a50*/  FMUL.FTZ R159, R17, R144 ;  /* 0x00000090119f7220 */ /* 0x000fe20000410000 */
[----:B------:R-:W-:Y:S01]  /*7a60*/  ISETP.GE.U32.AND P5, PT, R188, RZ, PT ;  /* 0x000000ffbc00720c */ /* 0x000fe20003fa6070 */
[----:B------:R-:W-:Y:S01]  /*7a70*/  FADD.FTZ R156, R211, -R74 ;  /* 0x8000004ad39c7221 */ /* 0x000fe20000010000 */
[----:B------:R-:W-:Y:S01]  /*7a80*/  FADD.FTZ R146, R214, -R145 ;  /* 0x80000091d6927221 */ /* 0x000fe20000010000 */
[----:B------:R-:W-:Y:S01]  /*7a90*/  FADD.FTZ R174, R209, -R72 ;  /* 0x80000048d1ae7221 */ /* 0x000fe20000010000 */
[----:B------:R-:W-:Y:S01]  /*7aa0*/  FMUL.FTZ R144, R158, UR13 ;  /* 0x0000000d9e907c20 */ /* 0x000fe20008410000 */
[----:B------:R-:W-:Y:S01]  /*7ab0*/  LOP3.LUT P6, RZ, R189, 0xff0000, RZ, 0xc0, !PT ;  /* 0x00ff0000bdff7812 */ /* 0x000fe200078cc0ff */
[----:B------:R-:W-:Y:S01]  /*7ac0*/  FADD.FTZ R74, R200, -R75 ;  /* 0x8000004bc84a7221 */ /* 0x000fe20000010000 */
[----:B------:R-:W-:Y:S01]  /*7ad0*/  FADD.FTZ R172, R198, -R73 ;  /* 0x80000049c6ac7221 */ /* 0x000fe20000010000 */
[----:B------:R-:W-:Y:S01]  /*7ae0*/  FADD.FTZ R72, R196, -R179 ;  /* 0x800000b3c4487221 */ /* 0x000fe20000010000 */
[----:B------:R-:W-:Y:S01]  /*7af0*/  FMUL.FTZ R145, R159, UR13 ;  /* 0x0000000d9f917c20 */ /* 0x000fe20008410000 */
[----:B------:R-:W-:Y:S01]  /*7b00*/  ISETP.GE.U32.AND P2, PT, R190, RZ, PT ;  /* 0x000000ffbe00720c */ /* 0x000fe20003f46070 */
[----:B------:R-:W-:Y:S01]  /*7b10*/  FMUL.FTZ R156, R17, R156 ;  /* 0x0000009c119c7220 */ /* 0x000fe20000410000 */
[----:B------:R-:W-:Y:S01]  /*7b20*/  ISETP.GE.U32.AND.EX P5, PT, R189, 0x1000000, PT, P5 ;  /* 0x01000000bd00780c */ /* 0x000fe20003fa6150 */
[C---:B------:R-:W-:Y:S01]  /*7b30*/  FMUL.FTZ R157, R17.reuse, R146 ;  /* 0x00000092119d7220 */ /* 0x040fe20000410000 */
[C---:B------:R-:W-:Y:S01]  /*7b40*/  FMUL.FTZ R74, R17.reuse, R74 ;  /* 0x0000004a114a7220 */ /* 0x040fe20000410000 */
[----:B------:R-:W-:Y:S01]  /*7b50*/  FSEL R147, R144, RZ, P6 ;  /* 0x000000ff90937208 */ /* 0x000fe20003000000 */
[C---:B------:R-:W-:Y:S01]  /*7b60*/  FMUL.FTZ R75, R17.reuse, R174 ;  /* 0x000000ae114b7220 */ /* 0x040fe20000410000 */
[C---:B------:R-:W-:Y:S01]  /*7b70*/  FMUL.FTZ R73, R17.reuse, R172 ;  /* 0x000000ac11497220 */ /* 0x040fe20000410000 */
[----:B------:R-:W-:Y:S01]  /*7b80*/  FMUL.FTZ R72, R17, R72 ;  /* 0x0000004811487220 */ /* 0x000fe20000410000 */
[----:B------:R-:W-:Y:S01]  /*7b90*/  FSEL R146, R145, RZ, P5 ;  /* 0x000000ff91927208 */ /* 0x000fe20002800000 */
[----:B------:R-:W-:Y:S01]  /*7ba0*/  FMUL.FTZ R17, R156, UR13 ;  /* 0x0000000d9c117c20 */ /* 0x000fe20008410000 */
[----:B------:R-:W-:-:S02]  /*7bb0*/  ISETP.GE.U32.AND.EX P2, PT, R191, 0x1000000, PT, P2 ;  /* 0x01000000bf00780c */ /* 0x000fc40003f46120 */
[C---:B------:R-:W-:Y:S02]  /*7bc0*/  LOP3.LUT P6, RZ, R191.reuse, 0xff0000, RZ, 0xc0, !PT ;  /* 0x00ff0000bfff7812 */ /* 0x040fe400078cc0ff */
[----:B------:R-:W-:Y:S02]  /*7bd0*/  LOP3.LUT P5, RZ, R191, 0xff, RZ, 0xc0, !PT ;  /* 0x000000ffbfff7812 */ /* 0x000fe400078ac0ff */
[----:B------:R-:W-:Y:S02]  /*7be0*/  FSEL R172, R145, RZ, P2 ;  /* 0x000000ff91ac7208 */ /* 0x000fe40001000000 */
[----:B------:R-:W-:Y:S01]  /*7bf0*/  FSEL R175, R144, RZ, P6 ;  /* 0x000000ff90af7208 */ /* 0x000fe20003000000 */
[----:B------:R-:W-:Y:S01]  /*7c00*/  FMUL.FTZ R144, R157, UR13 ;  /* 0x0000000d9d907c20 */ /* 0x000fe20008410000 */
[----:B------:R-:W-:Y:S02]  /*7c10*/  LOP3.LUT P2, RZ, R189, 0xff, RZ, 0xc0, !PT ;  /* 0x000000ffbdff7812 */ /* 0x000fe4000784c0ff */
[----:B------:R-:W-:-:S02]  /*7c20*/  FSEL R174, R17, RZ, P5 ;  /* 0x000000ff11ae7208 */ /* 0x000fc40002800000 */
[----:B------:R-:W-:Y:S02]  /*7c30*/  LOP3.LUT P5, RZ, R191, 0xff00, RZ, 0xc0, !PT ;  /* 0x0000ff00bfff7812 */ /* 0x000fe400078ac0ff */
[----:B------:R-:W-:Y:S02]  /*7c40*/  F2FP.BF16.F32.PACK_AB R147, R146, R147 ;  /* 0x000000939293723e */ /* 0x000fe400000010ff */
[----:B------:R-:W-:Y:S02]  /*7c50*/  FSEL R146, R17, RZ, P2 ;  /* 0x000000ff11927208 */ /* 0x000fe40001000000 */
[----:B------:R-:W-:Y:S02]  /*7c60*/  FSEL R17, R144, RZ, P5 ;  /* 0x000000ff90117208 */ /* 0x000fe40002800000 */
[----:B------:R-:W-:Y:S02]  /*7c70*/  LOP3.LUT P6, RZ, R189, 0xff00, RZ, 0xc0, !PT ;  /* 0x0000ff00bdff7812 */ /* 0x000fe400078cc0ff */
[----:B------:R-:W-:Y:S01]  /*7c80*/  F2FP.BF16.F32.PACK_AB R174, R17, R174 ;  /* 0x000000ae11ae723e */ /* 0x000fe200000010ff */
[----:B------:R-:W-:Y:S01]  /*7c90*/  FMUL.FTZ R17, R74, UR13 ;  /* 0x0000000d4a117c20 */ /* 0x000fe20008410000 */
[----:B------:R-:W-:Y:S01]  /*7ca0*/  FSEL R145, R144, RZ, P6 ;  /* 0x000000ff90917208 */ /* 0x000fe20003000000 */
[----:B------:R-:W-:Y:S01]  /*7cb0*/  FMUL.FTZ R144, R75, UR13 ;  /* 0x0000000d4b907c20 */ /* 0x000fe20008410000 */
[----:B------:R-:W-:-:S02]  /*7cc0*/  LOP3.LUT P6, RZ, R190, 0xff0000, RZ, 0xc0, !PT ;  /* 0x00ff0000beff7812 */ /* 0x000fc400078cc0ff */
[----:B------:R-:W-:Y:S02]  /*7cd0*/  LOP3.LUT P2, RZ, R188, 0xff000000, RZ, 0xc0, !PT ;  /* 0xff000000bcff7812 */ /* 0x000fe4000784c0ff */
[----:B------:R-:W-:Y:S02]  /*7ce0*/  FSEL R173, R17, RZ, P6 ;  /* 0x000000ff11ad7208 */ /* 0x000fe40003000000 */
[----:B------:R-:W-:Y:S02]  /*7cf0*/  LOP3.LUT P6, RZ, R190, 0xff000000, RZ, 0xc0, !PT ;  /* 0xff000000beff7812 */ /* 0x000fe400078cc0ff */
[----:B------:R-:W-:Y:S02]  /*7d00*/  F2FP.BF16.F32.PACK_AB R175, R172, R175 ;  /* 0x000000afacaf723e */ /* 0x000fe400000010ff */
[C---:B------:R-:W-:Y:S02]  /*7d10*/  FSEL R172, R144.reuse, RZ, P2 ;  /* 0x000000ff90ac7208 */ /* 0x040fe40001000000 */
[----:B------:R-:W-:-:S02]  /*7d20*/  FSEL R144, R144, RZ, P6 ;  /* 0x000000ff90907208 */ /* 0x000fc40003000000 */
[----:B------:R-:W-:Y:S02]  /*7d30*/  LOP3.LUT P5, RZ, R188, 0xff0000, RZ, 0xc0, !PT ;  /* 0x00ff0000bcff7812 */ /* 0x000fe400078ac0ff */
[----:B------:R-:W-:Y:S01]  /*7d40*/  F2FP.BF16.F32.PACK_AB R173, R144, R173 ;  /* 0x000000ad90ad723e */ /* 0x000fe200000010ff */
[----:B------:R-:W-:Y:S01]  /*7d50*/  FMUL.FTZ R144, R73, UR13 ;  /* 0x0000000d49907c20 */ /* 0x000fe20008410000 */
[----:B------:R-:W-:Y:S02]  /*7d60*/  LOP3.LUT P6, RZ, R190, 0xff00, RZ, 0xc0, !PT ;  /* 0x0000ff00beff7812 */ /* 0x000fe400078cc0ff */
[----:B------:R-:W-:Y:S02]  /*7d70*/  F2FP.BF16.F32.PACK_AB R146, R145, R146 ;  /* 0x000000929192723e */ /* 0x000fe400000010ff */
[----:B------:R-:W-:Y:S01]  /*7d80*/  FSEL R145, R17, RZ, P5 ;  /* 0x000000ff11917208 */ /* 0x000fe20002800000 */
        /* <DEDUP_REMOVED lines=12> */
.L_x_1573:
[-CC-:B------:R-:W-:Y:S01]  /*7e50*/  FFMA.FTZ R175, R213, R178.reuse, R179.reuse ;  /* 0x000000b2d5af7223 */ /* 0x180fe200000100b3 */
[-CC-:B------:R-:W-:Y:S01]  /*7e60*/  FFMA.FTZ R146, R210, R178.reuse, R179.reuse ;  /* 0x000000b2d2927223 */ /* 0x180fe200000100b3 */
[-C--:B------:R-:W-:Y:S01]  /*7e70*/  FFMA.FTZ R172, R222, R178.reuse, R179 ;  /* 0x000000b2deac7223 */ /* 0x080fe200000100b3 */
[----:B------:R-:W-:Y:S01]  /*7e80*/  LOP3.LUT P6, RZ, R191, 0xff0000, RZ, 0xc0, !PT ;  /* 0x00ff0000bfff7812 */ /* 0x000fe200078cc0ff */
[----:B------:R-:W-:Y:S01]  /*7e90*/  FADD.FTZ R180, R212, -R175 ;  /* 0x800000afd4b47221 */ /* 0x000fe20000010000 */
[----:B------:R-:W-:Y:S01]  /*7ea0*/  FADD.FTZ R176, R211, -R146 ;  /* 0x80000092d3b07221 */ /* 0x000fe20000010000 */
[-CC-:B------:R-:W-:Y:S01]  /*7eb0*/  FFMA.FTZ R173, R215, R178.reuse, R179.reuse ;  /* 0x000000b2d7ad7223 */ /* 0x180fe200000100b3 */
[--C-:B------:R-:W-:Y:S01]  /*7ec0*/  FFMA.FTZ R147, R199, R178, R179.reuse ;  /* 0x000000b2c7937223 */ /* 0x100fe200000100b3 */
[----:B-----5:R-:W-:Y:S01]  /*7ed0*/  FMUL.FTZ R180, R17, R180 ;  /* 0x000000b411b47220 */ /* 0x020fe20000410000 */
[-CC-:B------:R-:W-:Y:S01]  /*7ee0*/  FFMA.FTZ R144, R208, R178.reuse, R179.reuse ;  /* 0x000000b2d0907223 */ /* 0x180fe200000100b3 */
[-CC-:B------:R-:W-:Y:S01]  /*7ef0*/  FFMA.FTZ R145, R197, R178.reuse, R179.reuse ;  /* 0x000000b2c5917223 */ /* 0x180fe200000100b3 */
[----:B------:R-:W-:Y:S01]  /*7f00*/  FADD.FTZ R182, R223, -R172 ;  /* 0x800000acdfb67221 */ /* 0x000fe20000010000 */
[----:B------:R-:W-:Y:S01]  /*7f10*/  FMUL.FTZ R180, R180, UR13 ;  /* 0x0000000db4b47c20 */ /* 0x000fe20008410000 */
[----:B------:R-:W-:Y:S01]  /*7f20*/  FFMA.FTZ R179, R195, R178, R179 ;  /* 0x000000b2c3b37223 */ /* 0x000fe200000100b3 */
[C---:B------:R-:W-:Y:S01]  /*7f30*/  FMUL.FTZ R176, R17.reuse, R176 ;  /* 0x000000b011b07220 */ /* 0x040fe20000410000 */
[----:B------:R-:W-:Y:S01]  /*7f40*/  FADD.FTZ R178, R214, -R173 ;  /* 0x800000add6b27221 */ /* 0x000fe20000010000 */
[----:B------:R-:W-:Y:S01]  /*7f50*/  FADD.FTZ R172, R200, -R147 ;  /* 0x80000093c8ac7221 */ /* 0x000fe20000010000 */
[----:B------:R-:W-:Y:S01]  /*7f60*/  FSEL R175, R180, RZ, P6 ;  /* 0x000000ffb4af7208 */ /* 0x000fe20003000000 */
[----:B------:R-:W-:Y:S01]  /*7f70*/  FMUL.FTZ R182, R17, R182 ;  /* 0x000000b611b67220 */ /* 0x000fe20000410000 */
[----:B------:R-:W-:Y:S01]  /*7f80*/  LOP3.LUT P6, RZ, R189, 0xff0000, RZ, 0xc0, !PT ;  /* 0x00ff0000bdff7812 */ /* 0x000fe200078cc0ff */
[----:B------:R-:W-:Y:S01]  /*7f90*/  FADD.FTZ R174, R209, -R144 ;  /* 0x80000090d1ae7221 */ /* 0x000fe20000010000 */
[----:B------:R-:W-:Y:S01]  /*7fa0*/  ISETP.GE.U32.AND P5, PT, R188, RZ, PT ;  /* 0x000000ffbc00720c */ /* 0x000fe20003fa6070 */
[----:B------:R-:W-:Y:S01]  /*7fb0*/  FMUL.FTZ R176, R176, UR13 ;  /* 0x0000000db0b07c20 */ /* 0x000fe20008410000 */
[----:B------:R-:W-:Y:S01]  /*7fc0*/  FSEL R147, R180, RZ, P6 ;  /* 0x000000ffb4937208 */ /* 0x000fe20003000000 */
[----:B------:R-:W-:Y:S01]  /*7fd0*/  FMUL.FTZ R178, R17, R178 ;  /* 0x000000b211b27220 */ /* 0x000fe20000410000 */
        /* <DEDUP_REMOVED lines=23> */
[----:B------:R-:W-:Y:S02]  /*8150*/  F2FP.BF16.F32.PACK_AB R147, R146, R147 ;  /* 0x000000939293723e */ /* 0x000fe400000010ff */
[----:B------:R-:W-:Y:S01]  /*8160*/  FSEL R146, R176, RZ, P5 ;  /* 0x000000ffb0927208 */ /* 0x000fe20002800000 */
[----:B------:R-:W-:Y:S01]  /*8170*/  FMUL.FTZ R176, R145, UR13 ;  /* 0x0000000d91b07c20 */ /* 0x000fe20008410000 */
[----:B------:R-:W-:Y:S02]  /*8180*/  FSEL R177, R178, RZ, P2 ;  /* 0x000000ffb2b17208 */ /* 0x000fe40001000000 */
[----:B------:R-:W-:-:S02]  /*8190*/  F2FP.BF16.F32.PACK_AB R174, R173, R174 ;  /* 0x000000aeadae723e */ /* 0x000fc400000010ff */
        /* <DEDUP_REMOVED lines=8> */
[----:B------:R-:W-:Y:S02]  /*8220*/  F2FP.BF16.F32.PACK_AB R146, R177, R146 ;  /* 0x00000092b192723e */ /* 0x000fe400000010ff */
        /* <DEDUP_REMOVED lines=13> */
.L_x_1569:
[----:B------:R-:W-:-:S04]  /*8300*/  UISETP.NE.U32.AND UP0, UPT, UR24, URZ, UPT ;  /* 0x000000ff1800728c */ /* 0x000fc8000bf05070 */
[----:B------:R-:W-:-:S09]  /*8310*/  UISETP.NE.AND.EX UP0, UPT, UR25, URZ, UPT, UP0 ;  /* 0x000000ff1900728c */ /* 0x000fd2000bf05300 */
[----:B------:R-:W-:Y:S05]  /*8320*/  BRA.U !UP0, `(.L_x_1574) ;  /* 0x0000000508c07547 */ /* 0x000fea000b800000 */
[----:B01----:R-:W0:Y:S02]  /*8330*/  LDC.64 R172, c[0x0][0x478] ;  /* 0x00011e00ffac7b82 */ /* 0x003e240000000a00 */
        /* <DEDUP_REMOVED lines=14> */
[----:B------:R-:W-:Y:S01]  /*8420*/  FADD.FTZ R74, R198, -R75 ;  /* 0x8000004bc64a7221 */ /* 0x000fe20000010000 */
[----:B------:R-:W-:Y:S01]  /*8430*/  FADD.FTZ R157, R200, -R157 ;  /* 0x8000009dc89d7221 */ /* 0x000fe20000010000 */
[----:B------:R-:W-:Y:S01]  /*8440*/  FADD.FTZ R156, R209, -R72 ;  /* 0x80000048d19c7221 */ /* 0x000fe20000010000 */
[----:B-----5:R-:W-:Y:S01]  /*8450*/  FFMA.FTZ R159, R17, R174, R171 ;  /* 0x000000ae119f7223 */ /* 0x020fe200000100ab */
[----:B------:R-:W-:Y:S01]  /*8460*/  ISETP.GE.U32.AND P2, PT, R190, RZ, PT ;  /* 0x000000ffbe00720c */ /* 0x000fe20003f46070 */
[----:B------:R-:W-:Y:S01]  /*8470*/  FADD.FTZ R173, R211, -R158 ;  /* 0x8000009ed3ad7221 */ /* 0x000fe20000010000 */
[----:B------:R-:W-:Y:S01]  /*8480*/  FADD.FTZ R172, R214, -R179 ;  /* 0x800000b3d6ac7221 */ /* 0x000fe20000010000 */
[C---:B------:R-:W-:Y:S01]  /*8490*/  FFMA.FTZ R72, R17.reuse, R73, R164 ;  /* 0x0000004911487223 */ /* 0x040fe200000100a4 */
[C---:B------:R-:W-:Y:S01]  /*84a0*/  FFMA.FTZ R73, R17.reuse, R74, R165 ;  /* 0x0000004a11497223 */ /* 0x040fe200000100a5 */
[C---:B------:R-:W-:Y:S01]  /*84b0*/  FFMA.FTZ R158, R17.reuse, R175, R170 ;  /* 0x000000af119e7223 */ /* 0x040fe200000100aa */
[C---:B------:R-:W-:Y:S01]  /*84c0*/  FFMA.FTZ R74, R17.reuse, R157, R166 ;  /* 0x0000009d114a7223 */ /* 0x040fe200000100a6 */
[----:B------:R-:W-:Y:S01]  /*84d0*/  FFMA.FTZ R75, R17, R156, R167 ;  /* 0x0000009c114b7223 */ /* 0x000fe200000100a7 */
[----:B------:R-:W-:Y:S01]  /*84e0*/  FMUL.FTZ R174, R159, UR13 ;  /* 0x0000000d9fae7c20 */ /* 0x000fe20008410000 */
[----:B------:R-:W-:Y:S01]  /*84f0*/  ISETP.GE.U32.AND.EX P2, PT, R191, 0x1000000, PT, P2 ;  /* 0x01000000bf00780c */ /* 0x000fe20003f46120 */
[C---:B------:R-:W-:Y:S01]  /*8500*/  FFMA.FTZ R156, R17.reuse, R173, R168 ;  /* 0x000000ad119c7223 */ /* 0x040fe200000100a8 */
[----:B------:R-:W-:Y:S01]  /*8510*/  FFMA.FTZ R157, R17, R172, R169 ;  /* 0x000000ac119d7223 */ /* 0x000fe200000100a9 */
[----:B------:R-:W-:Y:S01]  /*8520*/  FMUL.FTZ R173, R158, UR13 ;  /* 0x0000000d9ead7c20 */ /* 0x000fe20008410000 */
[----:B------:R-:W-:Y:S01]  /*8530*/  LOP3.LUT P6, RZ, R191, 0xff0000, RZ, 0xc0, !PT ;  /* 0x00ff0000bfff7812 */ /* 0x000fe200078cc0ff */
[----:B------:R-:W-:Y:S01]  /*8540*/  FMUL.FTZ R17, R156, UR13 ;  /* 0x0000000d9c117c20 */ /* 0x000fe20008410000 */
[----:B------:R-:W-:Y:S01]  /*8550*/  FSEL R174, R174, RZ, P2 ;  /* 0x000000ffaeae7208 */ /* 0x000fe20001000000 */
[----:B------:R-:W-:Y:S01]  /*8560*/  FMUL.FTZ R172, R157, UR13 ;  /* 0x0000000d9dac7c20 */ /* 0x000fe20008410000 */
[----:B------:R-:W-:Y:S01]  /*8570*/  LOP3.LUT P5, RZ, R191, 0xff, RZ, 0xc0, !PT ;  /* 0x000000ffbfff7812 */ /* 0x000fe200078ac0ff */
[----:B------:R-:W-:Y:S01]  /*8580*/  FMUL.FTZ R176, R75, UR13 ;  /* 0x0000000d4bb07c20 */ /* 0x000fe20008410000 */
[----:B------:R-:W-:-:S02]  /*8590*/  LOP3.LUT P2, RZ, R191, 0xff00, RZ, 0xc0, !PT ;  /* 0x0000ff00bfff7812 */ /* 0x000fc4000784c0ff */
[----:B------:R-:W-:Y:S02]  /*85a0*/  FSEL R173, R173, RZ, P6 ;  /* 0x000000ffadad7208 */ /* 0x000fe40003000000 */
[----:B------:R-:W-:Y:S02]  /*85b0*/  FSEL R17, R17, RZ, P5 ;  /* 0x000000ff11117208 */ /* 0x000fe40002800000 */
[----:B------:R-:W-:Y:S02]  /*85c0*/  FSEL R172, R172, RZ, P2 ;  /* 0x000000ffacac7208 */ /* 0x000fe40001000000 */
[----:B------:R-:W-:Y:S01]  /*85d0*/  F2FP.BF16.F32.PACK_AB R175, R174, R173 ;  /* 0x000000adaeaf723e */ /* 0x000fe200000010ff */
[----:B------:R-:W-:Y:S01]  /*85e0*/  FMUL.FTZ R173, R74, UR13 ;  /* 0x0000000d4aad7c20 */ /* 0x000fe20008410000 */
[----:B------:R-:W-:Y:S01]  /*85f0*/  F2FP.BF16.F32.PACK_AB R174, R172, R17 ;  /* 0x00000011acae723e */ /* 0x000fe200000010ff */
[----:B------:R-:W-:Y:S01]  /*8600*/  FMUL.FTZ R17, R72, UR13 ;  /* 0x0000000d48117c20 */ /* 0x000fe20008410000 */
[C---:B------:R-:W-:Y:S01]  /*8610*/  LOP3.LUT P6, RZ, R190.reuse, 0xff, RZ, 0xc0, !PT ;  /* 0x000000ffbeff7812 */ /* 0x040fe200078cc0ff */
        /* <DEDUP_REMOVED lines=11> */
.L_x_1575:
        /* <DEDUP_REMOVED lines=9> */
[----:B-----5:R-:W-:Y:S01]  /*8760*/  FFMA.FTZ R183, R17, R183, R170 ;  /* 0x000000b711b77223 */ /* 0x020fe200000100aa */
[----:B------:R-:W-:Y:S01]  /*8770*/  FADD.FTZ R177, R211, -R174 ;  /* 0x800000aed3b17221 */ /* 0x000fe20000010000 */
[----:B------:R-:W-:Y:S01]  /*8780*/  FADD.FTZ R178, R214, -R181 ;  /* 0x800000b5d6b27221 */ /* 0x000fe20000010000 */
[----:B------:R-:W-:Y:S01]  /*8790*/  FADD.FTZ R175, R200, -R175 ;  /* 0x800000afc8af7221 */ /* 0x000fe20000010000 */
[----:B------:R-:W-:Y:S01]  /*87a0*/  FMUL.FTZ R183, R183, UR13 ;  /* 0x0000000db7b77c20 */ /* 0x000fe20008410000 */
[C---:B------:R-:W-:Y:S01]  /*87b0*/  FFMA.FTZ R177, R17.reuse, R177, R168 ;  /* 0x000000b111b17223 */ /* 0x040fe200000100a8 */
[----:B------:R-:W-:Y:S01]  /*87c0*/  FFMA.FTZ R178, R17, R178, R169 ;  /* 0x000000b211b27223 */ /* 0x000fe200000100a9 */
[----:B------:R-:W-:Y:S01]  /*87d0*/  LOP3.LUT P5, RZ, R191, 0xff0000, RZ, 0xc0, !PT ;  /* 0x00ff0000bfff7812 */ /* 0x000fe200078ac0ff */
[----:B------:R-:W-:Y:S01]  /*87e0*/  FADD.FTZ R180, R223, -R176 ;  /* 0x800000b0dfb47221 */ /* 0x000fe20000010000 */
[----:B------:R-:W-:Y:S01]  /*87f0*/  FADD.FTZ R174, R209, -R172 ;  /* 0x800000acd1ae7221 */ /* 0x000fe20000010000 */
[----:B------:R-:W-:Y:S01]  /*8800*/  FFMA.FTZ R172, R17, R175, R166 ;  /* 0x000000af11ac7223 */ /* 0x000fe200000100a6 */
[----:B------:R-:W-:Y:S01]  /*8810*/  FADD.FTZ R176, R198, -R173 ;  /* 0x800000adc6b07221 */ /* 0x000fe20000010000 */
[----:B------:R-:W-:Y:S01]  /*8820*/  FADD.FTZ R179, R196, -R179 ;  /* 0x800000b3c4b37221 */ /* 0x000fe20000010000 */
[----:B------:R-:W-:Y:S01]  /*8830*/  FMUL.FTZ R177, R177, UR13 ;  /* 0x0000000db1b17c20 */ /* 0x000fe20008410000 */
[----:B------:R-:W-:Y:S01]  /*8840*/  FMUL.FTZ R178, R178, UR13 ;  /* 0x0000000db2b27c20 */ /* 0x000fe20008410000 */
[----:B------:R-:W-:Y:S01]  /*8850*/  FSEL R175, R183, RZ, P5 ;  /* 0x000000ffb7af7208 */ /* 0x000fe20002800000 */
[----:B------:R-:W-:Y:S01]  /*8860*/  FFMA.FTZ R180, R17, R180, R171 ;  /* 0x000000b411b47223 */ /* 0x000fe200000100ab */
[----:B------:R-:W-:Y:S01]  /*8870*/  LOP3.LUT P6, RZ, R191, 0xff, RZ, 0xc0, !PT ;  /* 0x000000ffbfff7812 */ /* 0x000fe200078cc0ff */
[----:B------:R-:W-:Y:S01]  /*8880*/  FFMA.FTZ R173, R17, R174, R167 ;  /* 0x000000ae11ad7223 */ /* 0x000fe200000100a7 */
[----:B------:R-:W-:Y:S01]  /*8890*/  LOP3.LUT P5, RZ, R191, 0xff00, RZ, 0xc0, !PT ;  /* 0x0000ff00bfff7812 */ /* 0x000fe200078ac0ff */
[C---:B------:R-:W-:Y:S01]  /*88a0*/  FFMA.FTZ R176, R17.reuse, R176, R165 ;  /* 0x000000b011b07223 */ /* 0x040fe200000100a5 */
[----:B------:R-:W-:Y:S01]  /*88b0*/  ISETP.GE.U32.AND P2, PT, R190, RZ, PT ;  /* 0x000000ffbe00720c */ /* 0x000fe20003f46070 */
[----:B------:R-:W-:Y:S01]  /*88c0*/  FFMA.FTZ R179, R17, R179, R164 ;  /* 0x000000b311b37223 */ /* 0x000fe200000100a4 */
[----:B------:R-:W-:Y:S01]  /*88d0*/  FMUL.FTZ R180, R180, UR13 ;  /* 0x0000000db4b47c20 */ /* 0x000fe20008410000 */
[----:B------:R-:W-:Y:S01]  /*88e0*/  FSEL R174, R177, RZ, P6 ;  /* 0x000000ffb1ae7208 */ /* 0x000fe20003000000 */
[----:B------:R-:W-:Y:S01]  /*88f0*/  FMUL.FTZ R172, R172, UR13 ;  /* 0x0000000dacac7c20 */ /* 0x000fe20008410000 */
[----:B------:R-:W-:Y:S01]  /*8900*/  FSEL R17, R178, RZ, P5 ;  /* 0x000000ffb2117208 */ /* 0x000fe20002800000 */
[----:B------:R-:W-:Y:S01]  /*8910*/  FMUL.FTZ R176, R176, UR13 ;  /* 0x0000000db0b07c20 */ /* 0x000fe20008410000 */
[----:B------:R-:W-:Y:S01]  /*8920*/  ISETP.GE.U32.AND.EX P2, PT, R191, 0x1000000, PT, P2 ;  /* 0x01000000bf00780c */ /* 0x000fe20003f46120 */
[----:B------:R-:W-:Y:S01]  /*8930*/  FMUL.FTZ R179, R179, UR13 ;  /* 0x0000000db3b37c20 */ /* 0x000fe20008410000 */
[----:B------:R-:W-:-:S02]  /*8940*/  LOP3.LUT P6, RZ, R190, 0xff0000, RZ, 0xc0, !PT ;  /* 0x00ff0000beff7812 */ /* 0x000fc400078cc0ff */
[----:B------:R-:W-:Y:S01]  /*8950*/  F2FP.BF16.F32.PACK_AB R174, R17, R174 ;  /* 0x000000ae11ae723e */ /* 0x000fe200000010ff */
[----:B------:R-:W-:Y:S01]  /*8960*/  FMUL.FTZ R17, R173, UR13 ;  /* 0x0000000dad117c20 */ /* 0x000fe20008410000 */
[----:B------:R-:W-:Y:S02]  /*8970*/  FSEL R180, R180, RZ, P2 ;  /* 0x000000ffb4b47208 */ /* 0x000fe40001000000 */
        /* <DEDUP_REMOVED lines=9> */
[----:B------:R-:W-:Y:S01]  /*8a10*/  F2FP.BF16.F32.PACK_AB R172, R17, R172 ;  /* 0x000000ac11ac723e */ /* 0x000fe200000010ff */
[----:B------:R-:W-:Y:S06]  /*8a20*/  BRA `(.L_x_1572) ;  /* 0x0000000400bc7947 */ /* 0x000fec0003800000 */
.L_x_1574:
        /* <DEDUP_REMOVED lines=16> */
[----:B-----5:R-:W-:Y:S01]  /*8b30*/  FMUL.FTZ R159, R17, R180 ;  /* 0x000000b4119f7220 */ /* 0x020fe20000410000 */
[----:B------:R-:W-:Y:S01]  /*8b40*/  ISETP.GE.U32.AND P2, PT, R190, RZ, PT ;  /* 0x000000ffbe00720c */ /* 0x000fe20003f46070 */
[----:B------:R-:W-:Y:S01]  /*8b50*/  FADD.FTZ R156, R200, -R157 ;  /* 0x8000009dc89c7221 */ /* 0x000fe20000010000 */
[----:B------:R-:W-:Y:S01]  /*8b60*/  FADD.FTZ R174, R211, -R174 ;  /* 0x800000aed3ae7221 */ /* 0x000fe20000010000 */
[----:B------:R-:W-:Y:S01]  /*8b70*/  FADD.FTZ R176, R214, -R179 ;  /* 0x800000b3d6b07221 */ /* 0x000fe20000010000 */
[----:B------:R-:W-:Y:S01]  /*8b80*/  FADD.FTZ R72, R196, -R73 ;  /* 0x80000049c4487221 */ /* 0x000fe20000010000 */
[C---:B------:R-:W-:Y:S01]  /*8b90*/  FMUL.FTZ R75, R17.reuse, R172 ;  /* 0x000000ac114b7220 */ /* 0x040fe20000410000 */
[----:B------:R-:W-:Y:S01]  /*8ba0*/  FMUL.FTZ R73, R17, R74 ;  /* 0x0000004a11497220 */ /* 0x000fe20000410000 */
[----:B------:R-:W-:Y:S01]  /*8bb0*/  FMUL.FTZ R172, R159, UR13 ;  /* 0x0000000d9fac7c20 */ /* 0x000fe20008410000 */
        /* <DEDUP_REMOVED lines=8> */
[----:B------:R-:W-:Y:S01]  /*8c40*/  LOP3.LUT P6, RZ, R191, 0xff0000, RZ, 0xc0, !PT ;  /* 0x00ff0000bfff7812 */ /* 0x000fe200078cc0ff */
[----:B------:R-:W-:Y:S01]  /*8c50*/  FMUL.FTZ R17, R156, UR13 ;  /* 0x0000000d9c117c20 */ /* 0x000fe20008410000 */
        /* <DEDUP_REMOVED lines=23> */
.L_x_1576:
        /* <DEDUP_REMOVED lines=40> */
[----:B------:R-:W-:Y:S01]  /*9050*/  F2FP.BF16.F32.PACK_AB R174, R177, R174 ;  /* 0x000000aeb1ae723e */ /* 0x000fe200000010ff */
        /* <DEDUP_REMOVED lines=12> */
.L_x_1572:
        /* <DEDUP_REMOVED lines=8> */
[----:B--2---:R-:W-:-:S05]  /*91a0*/  @P0 IMAD.WIDE.U32 R172, R9, 0x10, R178 ;  /* 0x0000001009ac0825 */ /* 0x004fca00078e00b2 */
[----:B------:R2:W-:Y:S02]  /*91b0*/  @P0 STG.E.128 desc[UR8][R172.64], R144 ;  /* 0x00000090ac000986 */ /* 0x0005e4000c101d08 */
.L_x_1568:
[----:B------:R-:W-:Y:S05]  /*91c0*/  BSYNC.RECONVERGENT B0 ;  /* 0x0000000000007941 */ /* 0x000fea0003800200 */
.L_x_1567:
[----:B012---:R-:W0:Y:S02]  /*91d0*/  LDC.64 R172, c[0x0][0x380] ;  /* 0x0000e000ffac7b82 */ /* 0x007e240000000a00 */
[----:B0-----:R-:W-:-:S04]  /*91e0*/  LEA R228, R172, R228, 0x2 ;  /* 0x000000e4ace47211 */ /* 0x001fc800078e10ff */
[----:B------:R-:W-:-:S13]  /*91f0*/  ISETP.GE.AND P0, PT, R228, R173, PT ;  /* 0x000000ade400720c */ /* 0x000fda0003f06270 */
[----:B------:R-:W-:Y:S05]  /*9200*/  @!P0 BRA `(.L_x_1577) ;  /* 0xffffff7400f88947 */ /* 0x000fea000383ffff */
.L_x_1539:
        /* <DEDUP_REMOVED lines=8> */
[----:B0-----:R-:W-:-:S02]  /*9290*/  SHF.R.U32.HI R0, RZ, 0x5, R8 ;  /* 0x00000005ff007819 */ /* 0x001fc40000011608 */
[C---:B------:R-:W-:Y:S02]  /*92a0*/  LOP3.LUT R5, R8.reuse, 0x1f, RZ, 0xc0, !PT ;  /* 0x0000001f08057812 */ /* 0x040fe400078ec0ff */
[----:B------:R-:W-:-:S03]  /*92b0*/  LOP3.LUT R4, R8, 0x7f, RZ, 0x3c, !PT ;  /* 0x0000007f08047812 */ /* 0x000fc600078e3cff */
[----:B------:R-:W-:Y:S01]  /*92c0*/  IMAD R0, R0, 0x60, R5 ;  /* 0x0000006000007824 */ /* 0x000fe200078e0205 */
[----:B-1----:R-:W-:Y:S01]  /*92d0*/  LEA R3, R3, R2, 0x18 ;  /* 0x0000000203037211 */ /* 0x002fe200078ec0ff */
[----:B--2---:R-:W-:Y:S01]  /*92e0*/  IMAD R5, R241, UR4, RZ ;  /* 0x00000004f1057c24 */ /* 0x004fe2000f8e02ff */
[----:B------:R-:W-:Y:S02]  /*92f0*/  IADD3 R4, PT, PT, R4, R241, RZ ;  /* 0x000000f104047210 */ /* 0x000fe40007ffe0ff */
[-C--:B------:R-:W-:Y:S02]  /*9300*/  LEA R7, R0, R3.reuse, 0x5 ;  /* 0x0000000300077211 */ /* 0x080fe400078e28ff */
[----:B------:R-:W-:Y:S02]  /*9310*/  LEA R0, R8, R3, 0x2 ;  /* 0x0000000308007211 */ /* 0x000fe400078e10ff */
[----:B------:R-:W-:Y:S01]  /*9320*/  IADD3 R8, P6, PT, R5, R8, RZ ;  /* 0x0000000805087210 */ /* 0x000fe20007fde0ff */
[----:B------:R0:W-:Y:S01]  /*9330*/  STS.128 [R7], R84 ;  /* 0x0000005407007388 */ /* 0x0001e20000000c00 */
[----:B------:R-:W-:-:S02]  /*9340*/  ISETP.GE.U32.AND P5, PT, R4, 0x80, PT ;  /* 0x000000800400780c */ /* 0x000fc40003fa6070 */
[C---:B------:R-:W-:Y:S01]  /*9350*/  ISETP.GE.U32.AND P0, PT, R4.reuse, 0x100, PT ;  /* 0x000001000400780c */ /* 0x040fe20003f06070 */
[----:B------:R-:W-:Y:S01]  /*9360*/  STS.128 [R7+0x10], R88 ;  /* 0x0000105807007388 */ /* 0x000fe20000000c00 */
[C---:B------:R-:W-:Y:S02]  /*9370*/  ISETP.GE.U32.AND P1, PT, R4.reuse, 0x180, PT ;  /* 0x000001800400780c */ /* 0x040fe40003f26070 */
[C---:B------:R-:W-:Y:S01]  /*9380*/  ISETP.GE.U32.AND P2, PT, R4.reuse, 0x200, PT ;  /* 0x000002000400780c */ /* 0x040fe20003f46070 */
[----:B------:R-:W-:Y:S01]  /*9390*/  STS.128 [R7+0x400], R40 ;  /* 0x0004002807007388 */ /* 0x000fe20000000c00 */
[C---:B------:R-:W-:Y:S02]  /*93a0*/  ISETP.GE.U32.AND P3, PT, R4.reuse, 0x280, PT ;  /* 0x000002800400780c */ /* 0x040fe40003f66070 */
[----:B------:R-:W-:Y:S01]  /*93b0*/  ISETP.GE.U32.AND P4, PT, R4, 0x300, PT ;  /* 0x000003000400780c */ /* 0x000fe20003f86070 */
[----:B------:R-:W-:Y:S04]  /*93c0*/  STS.128 [R7+0x410], R160 ;  /* 0x000410a007007388 */ /* 0x000fe80000000c00 */
[----:B------:R-:W-:Y:S01]  /*93d0*/  STS.128 [R7+0x800], R96 ;  /* 0x0008006007007388 */ /* 0x000fe20000000c00 */
[----:B0-----:R-:W-:-:S03]  /*93e0*/  IADD3.X R85, PT, PT, RZ, RZ, RZ, P6, !PT ;  /* 0x000000ffff557210 */ /* 0x001fc600037fe4ff */
[----:B------:R-:W-:Y:S01]  /*93f0*/  STS.128 [R7+0x810], R100 ;  /* 0x0008106407007388 */ /* 0x000fe20000000c00 */
[C---:B------:R-:W-:Y:S02]  /*9400*/  SHF.L.U64.HI R85, R8.reuse, 0x2, R85 ;  /* 0x0000000208557819 */ /* 0x040fe40000010255 */
[----:B------:R-:W-:Y:S01]  /*9410*/  SHF.L.U32 R8, R8, 0x2, RZ ;  /* 0x0000000208087819 */ /* 0x000fe200000006ff */
[----:B------:R-:W-:Y:S03]  /*9420*/  BAR.SYNC.DEFER_BLOCKING 0x0 ;  /* 0x0000000000007b1d */ /* 0x000fe60000010000 */
[----:B---3--:R-:W-:-:S04]  /*9430*/  IADD3 R2, P6, PT, R8, UR18, RZ ;  /* 0x0000001208027c10 */ /* 0x008fc8000ffde0ff */
[----:B------:R-:W-:Y:S02]  /*9440*/  IADD3.X R3, PT, PT, R85, UR19, RZ, P6, !PT ;  /* 0x0000001355037c10 */ /* 0x000fe4000b7fe4ff */
[----:B------:R-:W-:-:S04]  /*9450*/  IADD3 R4, P6, PT, R8, UR16, RZ ;  /* 0x0000001008047c10 */ /* 0x000fc8000ffde0ff */
[----:B------:R-:W-:Y:S02]  /*9460*/  IADD3.X R5, PT, PT, R85, UR17, RZ, P6, !PT ;  /* 0x0000001155057c10 */ /* 0x000fe4000b7fe4ff */
[----:B----4-:R-:W-:-:S04]  /*9470*/  IADD3 R6, P6, PT, R8, UR22, RZ ;  /* 0x0000001608067c10 */ /* 0x010fc8000ffde0ff */
[C---:B------:R-:W-:Y:S02]  /*9480*/  IADD3.X R87, PT, PT, R85.reuse, UR23, RZ, P6, !PT ;  /* 0x0000001755577c10 */ /* 0x040fe4000b7fe4ff */
[----:B------:R-:W-:Y:S01]  /*9490*/  IADD3 R8, P6, PT, R8, UR20, RZ ;  /* 0x0000001408087c10 */ /* 0x000fe2000ffde0ff */
[----:B------:R-:W0:Y:S03]  /*94a0*/  LDS R9, [R0] ;  /* 0x0000000000097984 */ /* 0x000e260000000800 */
[----:B------:R-:W-:Y:S01]  /*94b0*/  IADD3.X R85, PT, PT, R85, UR21, RZ, P6, !PT ;  /* 0x0000001555557c10 */ /* 0x000fe2000b7fe4ff */
[----:B------:R-:W1:Y:S04]  /*94c0*/  LDS R16, [R0+0xc00] ;  /* 0x000c000000107984 */ /* 0x000e680000000800 */
[----:B------:R-:W2:Y:S04]  /*94d0*/  LDS R10, [R0+0x200] ;  /* 0x00020000000a7984 */ /* 0x000ea80000000800 */
[----:B------:R-:W3:Y:S04]  /*94e0*/  LDS R15, [R0+0xe00] ;  /* 0x000e0000000f7984 */ /* 0x000ee80000000800 */
[----:B------:R-:W4:Y:S04]  /*94f0*/  LDS R11, [R0+0x400] ;  /* 0x00040000000b7984 */ /* 0x000f280000000800 */
[----:B------:R-:W4:Y:S04]  /*9500*/  LDS R18, [R0+0x1000] ;  /* 0x0010000000127984 */ /* 0x000f280000000800 */
[----:B------:R-:W4:Y:S04]  /*9510*/  LDS R12, [R0+0x600] ;  /* 0x00060000000c7984 */ /* 0x000f280000000800 */
[----:B-----5:R-:W4:Y:S04]  /*9520*/  LDS R17, [R0+0x1200] ;  /* 0x0012000000117984 */ /* 0x020f280000000800 */
        /* <DEDUP_REMOVED lines=207> */
[----:B------:R-:W-:Y:S02]  /*a220*/  MOV R11, R3 ;  /* 0x00000003000b7202 */ /* 0x000fe40000000f00 */
[----:B------:R-:W-:Y:S02]  /*a230*/  MOV R13, R5 ;  /* 0x00000005000d7202 */ /* 0x000fe40000000f00 */
[----:B------:R-:W-:Y:S01]  /*a240*/  MOV R14, R6 ;  /* 0x00000006000e7202 */ /* 0x000fe20000000f00 */
[----:B------:R1:W-:Y:S01]  /*a250*/  STG.E desc[UR8][R10.64], R45 ;  /* 0x0000002d0a007986 */ /* 0x0003e2000c101908 */
[----:B------:R-:W-:Y:S02]  /*a260*/  MOV R15, R87 ;  /* 0x00000057000f7202 */ /* 0x000fe40000000f00 */
[----:B------:R-:W-:Y:S01]  /*a270*/  IADD3 R4, P5, PT, R4, 0x200, RZ ;  /* 0x0000020004047810 */ /* 0x000fe20007fbe0ff */
[----:B------:R2:W-:Y:S01]  /*a280*/  STG.E desc[UR8][R12.64], R9 ;  /* 0x000000090c007986 */ /* 0x0005e2000c101908 */
[----:B------:R-:W-:-:S02]  /*a290*/  IADD3 R2, P6, PT, R2, 0x200, RZ ;  /* 0x0000020002027810 */ /* 0x000fc40007fde0ff */
[----:B------:R-:W-:Y:S01]  /*a2a0*/  IADD3.X R5, PT, PT, RZ, R5, RZ, P5, !PT ;  /* 0x00000005ff057210 */ /* 0x000fe20002ffe4ff */
[----:B------:R2:W-:Y:S01]  /*a2b0*/  STG.E desc[UR8][R14.64], R47 ;  /* 0x0000002f0e007986 */ /* 0x0005e2000c101908 */
[----:B------:R-:W-:Y:S02]  /*a2c0*/  IADD3.X R3, PT, PT, RZ, R3, RZ, P6, !PT ;  /* 0x00000003ff037210 */ /* 0x000fe400037fe4ff */
[----:B------:R-:W-:Y:S02]  /*a2d0*/  IADD3 R6, P6, PT, R6, 0x200, RZ ;  /* 0x0000020006067810 */ /* 0x000fe40007fde0ff */
[----:B-1----:R-:W-:Y:S02]  /*a2e0*/  MOV R10, R8 ;  /* 0x00000008000a7202 */ /* 0x002fe40000000f00 */
[----:B------:R-:W-:Y:S02]  /*a2f0*/  MOV R11, R85 ;  /* 0x00000055000b7202 */ /* 0x000fe40000000f00 */
[----:B------:R-:W-:-:S02]  /*a300*/  IADD3 R8, P5, PT, R8, 0x200, RZ ;  /* 0x0000020008087810 */ /* 0x000fc40007fbe0ff */
[----:B------:R-:W-:Y:S01]  /*a310*/  IADD3.X R87, PT, PT, RZ, R87, RZ, P6, !PT ;  /* 0x00000057ff577210 */ /* 0x000fe200037fe4ff */
[----:B------:R2:W-:Y:S02]  /*a320*/  STG.E desc[UR8][R10.64], R65 ;  /* 0x000000410a007986 */ /* 0x0005e4000c101908 */
[----:B------:R-:W-:-:S08]  /*a330*/  IMAD.X R85, RZ, RZ, R85, P5 ;  /* 0x000000ffff557224 */ /* 0x000fd000028e0655 */
.L_x_1579:
[----:B------:R-:W-:Y:S05]  /*a340*/  BSYNC.RECONVERGENT B0 ;  /* 0x0000000000007941 */ /* 0x000fea0003800200 */
.L_x_1578:
        /* <DEDUP_REMOVED lines=15> */
[----:B------:R-:W-:Y:S01]  /*a440*/  IADD3 R6, P0, PT, R6, 0x200, RZ ;  /* 0x0000020006067810 */ /* 0x000fe20007f1e0ff */
[----:B------:R-:W-:Y:S01]  /*a450*/  IMAD.X R5, RZ, RZ, R5, P5 ;  /* 0x000000ffff057224 */ /* 0x000fe200028e0605 */
[----:B-1----:R-:W-:Y:S02]  /*a460*/  MOV R10, R8 ;  /* 0x00000008000a7202 */ /* 0x002fe40000000f00 */
[----:B------:R-:W-:Y:S02]  /*a470*/  MOV R11, R85 ;  /* 0x00000055000b7202 */ /* 0x000fe40000000f00 */
[----:B------:R-:W-:-:S02]  /*a480*/  IADD3 R8, P6, PT, R8, 0x200, RZ ;  /* 0x0000020008087810 */ /* 0x000fc40007fde0ff */
[----:B------:R-:W-:Y:S01]  /*a490*/  IADD3.X R87, PT, PT, RZ, R87, RZ, P0, !PT ;  /* 0x00000057ff577210 */ /* 0x000fe200007fe4ff */
[----:B------:R3:W-:Y:S01]  /*a4a0*/  STG.E desc[UR8][R10.64], R79 ;  /* 0x0000004f0a007986 */ /* 0x0007e2000c101908 */
[----:B------:R-:W-:-:S09]  /*a4b0*/  IADD3.X R85, PT, PT, RZ, R85, RZ, P6, !PT ;  /* 0x00000055ff557210 */ /* 0x000fd200037fe4ff */
.L_x_1581:
[----:B------:R-:W-:Y:S05]  /*a4c0*/  BSYNC.RECONVERGENT B0 ;  /* 0x0000000000007941 */ /* 0x000fea0003800200 */
.L_x_1580:
        /* <DEDUP_REMOVED lines=15> */
[----:B------:R-:W-:Y:S01]  /*a5c0*/  IADD3.X R3, PT, PT, RZ, R3, RZ, P0, !PT ;  /* 0x00000003ff037210 */ /* 0x000fe200007fe4ff */
[----:B-1----:R-:W-:Y:S01]  /*a5d0*/  IMAD.MOV.U32 R11, RZ, RZ, R85 ;  /* 0x000000ffff0b7224 */ /* 0x002fe200078e0055 */
[----:B------:R-:W-:Y:S02]  /*a5e0*/  MOV R10, R8 ;  /* 0x00000008000a7202 */ /* 0x000fe40000000f00 */
[----:B------:R-:W-:Y:S02]  /*a5f0*/  IADD3 R8, P6, PT, R8, 0x200, RZ ;  /* 0x0000020008087810 */ /* 0x000fe40007fde0ff */
[----:B------:R-:W-:Y:S01]  /*a600*/  IADD3.X R5, PT, PT, RZ, R5, RZ, P1, !PT ;  /* 0x00000005ff057210 */ /* 0x000fe20000ffe4ff */
[----:B------:R4:W-:Y:S01]  /*a610*/  STG.E desc[UR8][R10.64], R33 ;  /* 0x000000210a007986 */ /* 0x0009e2000c101908 */
[----:B------:R-:W-:-:S02]  /*a620*/  IADD3.X R87, PT, PT, RZ, R87, RZ, P5, !PT ;  /* 0x00000057ff577210 */ /* 0x000fc40002ffe4ff */
[----:B------:R-:W-:-:S07]  /*a630*/  IADD3.X R85, PT, PT, RZ, R85, RZ, P6, !PT ;  /* 0x00000055ff557210 */ /* 0x000fce00037fe4ff */
.L_x_1583:
[----:B------:R-:W-:Y:S05]  /*a640*/  BSYNC.RECONVERGENT B0 ;  /* 0x0000000000007941 */ /* 0x000fea0003800200 */
.L_x_1582:
[----:B------:R-:W-:Y:S01]  /*a650*/  BSSY.RECONVERGENT B0, `(.L_x_1584) ;  /* 0x0000017000007945 */ /* 0x000fe20003800200 */
[----:B0-----:R-:W-:-:S03]  /*a660*/  FADD.FTZ R51, R24, R51 ;  /* 0x0000003318337221 */ /* 0x001fc60000010000 */
[----:B------:R-:W-:Y:S05]  /*a670*/  @!P2 BRA `(.L_x_1585) ;  /* 0x000000000050a947 */ /* 0x000fea0003800000 */
[----:B--234-:R-:W-:Y:S01]  /*a680*/  MOV R10, R2 ;  /* 0x00000002000a7202 */ /* 0x01cfe20000000f00 */
        /* <DEDUP_REMOVED lines=9> */
[----:B------:R-:W-:Y:S01]  /*a720*/  IADD3 R6, P2, PT, R6, 0x200, RZ ;  /* 0x0000020006067810 */ /* 0x000fe20007f5e0ff */
[----:B------:R1:W-:Y:S01]  /*a730*/  STG.E desc[UR8][R14.64], R51 ;  /* 0x000000330e007986 */ /* 0x0003e2000c101908 */
[----:B------:R-:W-:Y:S02]  /*a740*/  IADD3.X R3, PT, PT, RZ, R3, RZ, P0, !PT ;  /* 0x00000003ff037210 */ /* 0x000fe400007fe4ff */
[----:B------:R-:W-:Y:S02]  /*a750*/  IADD3.X R5, PT, PT, RZ, R5, RZ, P1, !PT ;  /* 0x00000005ff057210 */ /* 0x000fe40000ffe4ff */
[----:B0-----:R-:W-:Y:S02]  /*a760*/  MOV R10, R8 ;  /* 0x00000008000a7202 */ /* 0x001fe40000000f00 */
[----:B------:R-:W-:Y:S02]  /*a770*/  MOV R11, R85 ;  /* 0x00000055000b7202 */ /* 0x000fe40000000f00 */
[----:B------:R-:W-:-:S02]  /*a780*/  IADD3 R8, P5, PT, R8, 0x200, RZ ;  /* 0x0000020008087810 */ /* 0x000fc40007fbe0ff */
[----:B------:R-:W-:Y:S01]  /*a790*/  IADD3.X R87, PT, PT, RZ, R87, RZ, P2, !PT ;  /* 0x00000057ff577210 */ /* 0x000fe200017fe4ff */
[----:B------:R1:W-:Y:S01]  /*a7a0*/  STG.E desc[UR8][R10.64], R81 ;  /* 0x000000510a007986 */ /* 0x0003e2000c101908 */
[----:B------:R-:W-:-:S09]  /*a7b0*/  IADD3.X R85, PT, PT, RZ, R85, RZ, P5, !PT ;  /* 0x00000055ff557210 */ /* 0x000fd20002ffe4ff */
.L_x_1585:
[----:B------:R-:W-:Y:S05]  /*a7c0*/  BSYNC.RECONVERGENT B0 ;  /* 0x0000000000007941 */ /* 0x000fea0003800200 */
.L_x_1584:
[----:B------:R-:W-:Y:S01]  /*a7d0*/  BSSY.RECONVERGENT B0, `(.L_x_1586) ;  /* 0x0000017000007945 */ /* 0x000fe20003800200 */
[----:B------:R-:W-:-:S03]  /*a7e0*/  FADD.FTZ R31, R31, R30 ;  /* 0x0000001e1f1f7221 */ /* 0x000fc60000010000 */
[----:B------:R-:W-:Y:S05]  /*a7f0*/  @!P3 BRA `(.L_x_1587) ;  /* 0x000000000050b947 */ /* 0x000fea0003800000 */
[----:B-1234-:R-:W-:Y:S01]  /*a800*/  MOV R10, R2 ;  /* 0x00000002000a7202 */ /* 0x01efe20000000f00 */
        /* <DEDUP_REMOVED lines=19> */
.L_x_1587:
[----:B------:R-:W-:Y:S05]  /*a940*/  BSYNC.RECONVERGENT B0 ;  /* 0x0000000000007941 */ /* 0x000fea0003800200 */
.L_x_1586:
        /* <DEDUP_REMOVED lines=8> */
.L_x_1546:
[----:B------:R-:W-:Y:S01]  /*a9d0*/  HFMA2 R182, -RZ, RZ, 0, 5.9604644775390625e-08 ;  /* 0x00000001ffb67431 */ /* 0x000fe200000001ff */
[----:B------:R-:W-:Y:S01]  /*a9e0*/  BSSY B0, `(.L_x_1588) ;  /* 0x0000006000007945 */ /* 0x000fe20003800000 */
[----:B------:R-:W-:Y:S02]  /*a9f0*/  MOV R183, 0x1f ;  /* 0x0000001f00b77802 */ /* 0x000fe40000000f00 */
[----:B------:R-:W-:-:S07]  /*aa00*/  MOV R180, 0xffffffff ;  /* 0xffffffff00b47802 */ /* 0x000fce0000000f00 */
[----:B-----5:R-:W-:Y:S05]  /*aa10*/  WARPSYNC.COLLECTIVE R180, `(.L_x_1589) ;  /* 0x00000000b4087348 */ /* 0x020fea0003c00000 */
[----:B------:R0:W1:Y:S02]  /*aa20*/  SHFL.BFLY P0, R181, R229, R182, R183 ;  /* 0x0c0000b6e5b57389 */ /* 0x00006400000000b7 */
[----:B01---5:R-:W-:Y:S05]  /*aa30*/  ENDCOLLECTIVE ;  /* 0x000000000000791b */ /* 0x023fea0003800000 */
.L_x_1589:
[----:B------:R-:W-:Y:S05]  /*aa40*/  BSYNC B0 ;  /* 0x0000000000007941 */ /* 0x000fea0003800000 */
.L_x_1588:
        /* <DEDUP_REMOVED lines=9> */
.L_x_1590:
[----:B------:R-:W-:Y:S02]  /*aae0*/  IMAD.MOV.U32 R229, RZ, RZ, R172 ;  /* 0x000000ffffe57224 */ /* 0x000fe400078e00ac */
[----:B------:R-:W-:Y:S01]  /*aaf0*/  HFMA2 R182, -RZ, RZ, 0, 1.1920928955078125e-07 ;  /* 0x00000002ffb67431 */ /* 0x000fe200000001ff */
[----:B------:R-:W-:-:S07]  /*ab00*/  MOV R174, R181 ;  /* 0x000000b500ae7202 */ /* 0x000fce0000000f00 */
[----:B------:R-:W-:Y:S05]  /*ab10*/  WARPSYNC.COLLECTIVE R180, `(.L_x_1591) ;  /* 0x00000000b4087348 */ /* 0x000fea0003c00000 */
[----:B------:R0:W1:Y:S02]  /*ab20*/  SHFL.BFLY P0, R181, R229, R182, R183 ;  /* 0x0c0000b6e5b57389 */ /* 0x00006400000000b7 */
[----:B01----:R-:W-:Y:S05]  /*ab30*/  ENDCOLLECTIVE ;  /* 0x000000000000791b */ /* 0x003fea0003800000 */
.L_x_1591:
[----:B------:R-:W-:-:S05]  /*ab40*/  FADD.FTZ R174, R174, R231 ;  /* 0x000000e7aeae7221 */ /* 0x000fca0000010000 */
[----:B------:R-:W-:Y:S02]  /*ab50*/  MOV R229, R174 ;  /* 0x000000ae00e57202 */ /* 0x000fe40000000f00 */
[----:B------:R-:W-:-:S07]  /*ab60*/  MOV R173, R181 ;  /* 0x000000b500ad7202 */ /* 0x000fce0000000f00 */
[----:B------:R-:W-:Y:S05]  /*ab70*/  WARPSYNC.COLLECTIVE R180, `(.L_x_1592) ;  /* 0x00000000b4087348 */ /* 0x000fea0003c00000 */
[----:B------:R0:W1:Y:S02]  /*ab80*/  SHFL.BFLY P0, R181, R229, R182, R183 ;  /* 0x0c0000b6e5b57389 */ /* 0x00006400000000b7 */
[----:B01----:R-:W-:Y:S05]  /*ab90*/  ENDCOLLECTIVE ;  /* 0x000000000000791b */ /* 0x003fea0003800000 */
.L_x_1592:
[----:B------:R-:W-:-:S05]  /*aba0*/  FADD.FTZ R173, R172, R173 ;  /* 0x000000adacad7221 */ /* 0x000fca0000010000 */
[----:B------:R-:W-:Y:S01]  /*abb0*/  MOV R229, R173 ;  /* 0x000000ad00e57202 */ /* 0x000fe20000000f00 */
[----:B------:R-:W-:Y:S01]  /*abc0*/  HFMA2 R182, -RZ, RZ, 0, 2.384185791015625e-07 ;  /* 0x00000004ffb67431 */ /* 0x000fe200000001ff */
[----:B------:R-:W-:-:S07]  /*abd0*/  MOV R175, R181 ;  /* 0x000000b500af7202 */ /* 0x000fce0000000f00 */
[----:B------:R-:W-:Y:S05]  /*abe0*/  WARPSYNC.COLLECTIVE R180, `(.L_x_1593) ;  /* 0x00000000b4087348 */ /* 0x000fea0003c00000 */
[----:B------:R0:W1:Y:S02]  /*abf0*/  SHFL.BFLY P0, R181, R229, R182, R183 ;  /* 0x0c0000b6e5b57389 */ /* 0x00006400000000b7 */
[----:B01----:R-:W-:Y:S05]  /*ac00*/  ENDCOLLECTIVE ;  /* 0x000000000000791b */ /* 0x003fea0003800000 */
.L_x_1593:
[----:B------:R-:W-:-:S05]  /*ac10*/  FADD.FTZ R175, R174, R175 ;  /* 0x000000afaeaf7221 */ /* 0x000fca0000010000 */
[----:B------:R-:W-:Y:S02]  /*ac20*/  MOV R229, R175 ;  /* 0x000000af00e57202 */ /* 0x000fe40000000f00 */
[----:B------:R-:W-:-:S07]  /*ac30*/  MOV R176, R181 ;  /* 0x000000b500b07202 */ /* 0x000fce0000000f00 */
[----:B------:R-:W-:Y:S05]  /*ac40*/  WARPSYNC.COLLECTIVE R180, `(.L_x_1594) ;  /* 0x00000000b4087348 */ /* 0x000fea0003c00000 */
[----:B------:R0:W1:Y:S02]  /*ac50*/  SHFL.BFLY P0, R181, R229, R182, R183 ;  /* 0x0c0000b6e5b57389 */ /* 0x00006400000000b7 */
[----:B01----:R-:W-:Y:S05]  /*ac60*/  ENDCOLLECTIVE ;  /* 0x000000000000791b */ /* 0x003fea0003800000 */
.L_x_1594:
[----:B------:R-:W-:-:S04]  /*ac70*/  FADD.FTZ R176, R173, R176 ;  /* 0x000000b0adb07221 */ /* 0x000fc80000010000 */
[----:B------:R-:W-:Y:S02]  /*ac80*/  IMAD.MOV.U32 R229, RZ, RZ, R176 ;  /* 0x000000ffffe57224 */ /* 0x000fe400078e00b0 */
[----:B------:R-:W-:Y:S01]  /*ac90*/  HFMA2 R182, -RZ, RZ, 0, 4.76837158203125e-07 ;  /* 0x00000008ffb67431 */ /* 0x000fe200000001ff */
[----:B------:R-:W-:-:S07]  /*aca0*/  MOV R178, R181 ;  /* 0x000000b500b27202 */ /* 0x000fce0000000f00 */
[----:B------:R-:W-:Y:S05]  /*acb0*/  WARPSYNC.COLLECTIVE R180, `(.L_x_1595) ;  /* 0x00000000b4087348 */ /* 0x000fea0003c00000 */
[----:B------:R0:W1:Y:S02]  /*acc0*/  SHFL.BFLY P0, R181, R229, R182, R183 ;  /* 0x0c0000b6e5b57389 */ /* 0x00006400000000b7 */
[----:B01----:R-:W-:Y:S05]  /*acd0*/  ENDCOLLECTIVE ;  /* 0x000000000000791b */ /* 0x003fea0003800000 */
.L_x_1595:
[----:B------:R-:W-:-:S05]  /*ace0*/  FADD.FTZ R178, R175, R178 ;  /* 0x000000b2afb27221 */ /* 0x000fca0000010000 */
[----:B------:R-:W-:Y:S02]  /*acf0*/  MOV R229, R178 ;  /* 0x000000b200e57202 */ /* 0x000fe40000000f00 */
[----:B------:R-:W-:-:S07]  /*ad00*/  MOV R177, R181 ;  /* 0x000000b500b17202 */ /* 0x000fce0000000f00 */
[----:B------:R-:W-:Y:S05]  /*ad10*/  WARPSYNC.COLLECTIVE R180, `(.L_x_1596) ;  /* 0x00000000b4087348 */ /* 0x000fea0003c00000 */
[----:B------:R0:W1:Y:S02]  /*ad20*/  SHFL.BFLY P0, R181, R229, R182, R183 ;  /* 0x0c0000b6e5b57389 */ /* 0x00006400000000b7 */
[----:B01----:R-:W-:Y:S05]  /*ad30*/  ENDCOLLECTIVE ;  /* 0x000000000000791b */ /* 0x003fea0003800000 */
.L_x_1596:
[----:B------:R-:W-:-:S05]  /*ad40*/  FADD.FTZ R177, R176, R177 ;  /* 0x000000b1b0b17221 */ /* 0x000fca0000010000 */
[----:B------:R-:W-:Y:S01]  /*ad50*/  MOV R229, R177 ;  /* 0x000000b100e57202 */ /* 0x000fe20000000f00 */
[----:B------:R-:W-:Y:S01]  /*ad60*/  HFMA2 R182, -RZ, RZ, 0, 9.5367431640625e-07 ;  /* 0x00000010ffb67431 */ /* 0x000fe200000001ff */
[----:B------:R-:W-:-:S07]  /*ad70*/  MOV R179, R181 ;  /* 0x000000b500b37202 */ /* 0x000fce0000000f00 */
[----:B------:R-:W-:Y:S05]  /*ad80*/  WARPSYNC.COLLECTIVE R180, `(.L_x_1597) ;  /* 0x00000000b4087348 */ /* 0x000fea0003c00000 */
[----:B------:R0:W1:Y:S02]  /*ad90*/  SHFL.BFLY P0, R181, R229, R182, R183 ;  /* 0x0c0000b6e5b57389 */ /* 0x00006400000000b7 */
[----:B01----:R-:W-:Y:S05]  /*ada0*/  ENDCOLLECTIVE ;  /* 0x000000000000791b */ /* 0x003fea0003800000 */
.L_x_1597:
[----:B------:R-:W-:-:S05]  /*adb0*/  FADD.FTZ R179, R178, R179 ;  /* 0x000000b3b2b37221 */ /* 0x000fca0000010000 */
[----:B------:R-:W-:Y:S02]  /*adc0*/  MOV R229, R179 ;  /* 0x000000b300e57202 */ /* 0x000fe40000000f00 */
[----:B------:R-:W-:-:S07]  /*add0*/  MOV R172, R181 ;  /* 0x000000b500ac7202 */ /* 0x000fce0000000f00 */
[----:B------:R-:W-:Y:S05]  /*ade0*/  WARPSYNC.COLLECTIVE R180, `(.L_x_1598) ;  /* 0x00000000b4087348 */ /* 0x000fea0003c00000 */
[----:B------:R0:W1:Y:S02]  /*adf0*/  SHFL.BFLY P0, R181, R229, R182, R183 ;  /* 0x0c0000b6e5b57389 */ /* 0x00006400000000b7 */
[----:B01----:R-:W-:Y:S05]  /*ae00*/  ENDCOLLECTIVE ;  /* 0x000000000000791b */ /* 0x003fea0003800000 */
.L_x_1598:
[----:B------:R-:W-:Y:S01]  /*ae10*/  MOV R174, R181 ;  /* 0x000000b500ae7202 */ /* 0x000fe20000000f00 */
[----:B------:R-:W-:Y:S06]  /*ae20*/  BRA `(.L_x_1599) ;  /* 0xffffff7800c07947 */ /* 0x000fec000383ffff */
.L_x_1600:
        /* <DEDUP_REMOVED lines=13> */
.L_x_4962:


//--------------------- .text._ZN10layer_norm31ln_parallel_residual_bwd_kernelINS_13Kernel_traitsI13__nv_bfloat16S2_fS2_fjLj768ELj1ELj4ELj1ELj16ENS_18Kernel_traits_baseILj768ES2_S2_fS2_fjLj128EEEEELb1ELb0ELb1EEEvNS_9BwdParamsE --------------------------
	.section	.text._ZN10layer_norm31ln_parallel_residual_bwd_kernelINS_13Kernel_traitsI13__nv_bfloat16S2_fS2_fjLj768ELj1ELj4ELj1ELj16ENS_18Kernel_traits_baseILj768ES2_S2_fS2_fjLj128EEEEELb1ELb0ELb1EEEvNS_9BwdParamsE,"ax",@progbits
	.align	128
        .global         _ZN10layer_norm31ln_parallel_residual_bwd_kernelINS_13Kernel_traitsI13__nv_bfloat16S2_fS2_fjLj768ELj1ELj4ELj1ELj16ENS_18Kernel_traits_baseILj768ES2_S2_fS2_fjLj128EEEEELb1ELb0ELb1EEEvNS_9BwdParamsE
        .type           _ZN10layer_norm31ln_parallel_residual_bwd_kernelINS_13Kernel_traitsI13__nv_bfloat16S2_fS2_fjLj768ELj1ELj4ELj1ELj16ENS_18Kernel_traits_baseILj768ES2_S2_fS2_fjLj128EEEEELb1ELb0ELb1EEEvNS_9BwdParamsE,@function
        .size           _ZN10layer_norm31ln_parallel_residual_bwd_kernelINS_13Kernel_traitsI13__nv_bfloat16S2_fS2_fjLj768ELj1ELj4ELj1ELj16ENS_18Kernel_traits_baseILj768ES2_S2_fS2_fjLj128EEEEELb1ELb0ELb1EEEvNS_9BwdParamsE,(.L_x_4963 - _ZN10layer_norm31ln_parallel_residual_bwd_kernelINS_13Kernel_traitsI13__nv_bfloat16S2_fS2_fjLj768ELj1ELj4ELj1ELj16ENS_18Kernel_traits_baseILj768ES2_S2_fS2_fjLj128EEEEELb1ELb0ELb1EEEvNS_9BwdParamsE)
        .other          _ZN10layer_norm31ln_parallel_residual_bwd_kernelINS_13Kernel_traitsI13__nv_bfloat16S2_fS2_fjLj768ELj1ELj4ELj1ELj16ENS_18Kernel_traits_baseILj768ES2_S2_fS2_fjLj128EEEEELb1ELb0ELb1EEEvNS_9BwdParamsE,@"STO_CUDA_ENTRY STV_DEFAULT"
_ZN10layer_norm31ln_parallel_residual_bwd_kernelINS_13Kernel_traitsI13__nv_bfloat16S2_fS2_fjLj768ELj1ELj4ELj1ELj16ENS_18Kernel_traits_baseILj768ES2_S2_fS2_fjLj128EEEEELb1ELb0ELb1EEEvNS_9BwdParamsE:
.text._ZN10layer_norm31ln_parallel_residual_bwd_kernelINS_13Kernel_traitsI13__nv_bfloat16S2_fS2_fjLj768ELj1ELj4ELj1ELj16ENS_18Kernel_traits_baseILj768ES2_S2_fS2_fjLj128EEEEELb1ELb0ELb1EEEvNS_9BwdParamsE:
[----:B------:R-:W0:Y:S01]  /*0000*/  LDC R1, c[0x0][0x37c] ;  /* 0x0000df00ff017b82 */ /* 0x000e220000000800 */
[----:B------:R-:W1:Y:S07]  /*0010*/  S2R R20, SR_TID.X ;  /* 0x0000000000147919 */ /* 0x000e6e0000002100 */
[----:B------:R-:W2:Y:S01]  /*0020*/  S2UR UR4, SR_CTAID.X ;  /* 0x00000000000479c3 */ /* 0x000ea20000002500 */
[----:B------:R-:W3:Y:S01]  /*0030*/  LDCU UR5, c[0x0][0x384] ;  /* 0x00007080ff0577ac */ /* 0x000ee20008000800 */
[----:B------:R-:W-:Y:S01]  /*0040*/  BSSY B0, `(.L_x_1601) ;  /* 0x000091f000007945 */ /* 0x000fe20003800000 */
[----:B0-----:R-:W-:-:S02]  /*0050*/  IADD3 R1, PT, PT, R1, -0x18, RZ ;  /* 0xffffffe801017810 */ /* 0x001fc40007ffe0ff */
[----:B------:R-:W-:Y:S01]  /*0060*/  CS2R R74, SRZ ;  /* 0x00000000004a7805 */ /* 0x000fe2000001ff00 */
[----:B------:R-:W0:Y:S01]  /*0070*/  LDCU.64 UR10, c[0x0][0x358] ;  /* 0x00006b00ff0a77ac */ /* 0x000e220008000a00 */
        /* <DEDUP_REMOVED lines=15> */
[----:B------:R-:W0:Y:S01]  /*0170*/  LDCU UR13, c[0x0][0x400] ;  /* 0x00008000ff0d77ac */ /* 0x000e220008000800 */
[----:B------:R-:W-:Y:S02]  /*0180*/  CS2R R16, SRZ ;  /* 0x0000000000107805 */ /* 0x000fe4000001ff00 */
[----:B------:R-:W-:Y:S02]  /*0190*/  CS2R R38, SRZ ;  /* 0x0000000000267805 */ /* 0x000fe4000001ff00 */
[----:B------:R-:W-:Y:S01]  /*01a0*/  CS2R R36, SRZ ;  /* 0x0000000000247805 */ /* 0x000fe2000001ff00 */
[----:B--2---:R-:W-:Y:S01]  /*01b0*/  USHF.L.U32 UR4, UR4, 0x2, URZ ;  /* 0x0000000204047899 */ /* 0x004fe200080006ff */
[----:B------:R-:W-:Y:S01]  /*01c0*/  CS2R R90, SRZ ;  /* 0x00000000005a7805 */ /* 0x000fe2000001ff00 */
[----:B------:R-:W2:Y:S01]  /*01d0*/  LDCU.64 UR8, c[0x0][0x478] ;  /* 0x00008f00ff0877ac */ /* 0x000ea20008000a00 */
[----:B------:R-:W-:-:S02]  /*01e0*/  CS2R R88, SRZ ;  /* 0x0000000000587805 */ /* 0x000fc4000001ff00 */
[----:B------:R-:W-:Y:S02]  /*01f0*/  CS2R R6, SRZ ;  /* 0x0000000000067805 */ /* 0x000fe4000001ff00 */
[----:B------:R-:W-:Y:S02]  /*0200*/  CS2R R4, SRZ ;  /* 0x0000000000047805 */ /* 0x000fe4000001ff00 */
[----:B-1----:R-:W-:Y:S01]  /*0210*/  SHF.R.U32.HI R0, RZ, 0x5, R20 ;  /* 0x00000005ff007819 */ /* 0x002fe20000011614 */
[----:B------:R-:W1:Y:S01]  /*0220*/  LDCU.64 UR14, c[0x0][0x470] ;  /* 0x00008e00ff0e77ac */ /* 0x000e620008000a00 */
[----:B------:R-:W-:Y:S02]  /*0230*/  CS2R R62, SRZ ;  /* 0x00000000003e7805 */ /* 0x000fe4000001ff00 */
[----:B------:R-:W-:Y:S02]  /*0240*/  CS2R R60, SRZ ;  /* 0x00000000003c7805 */ /* 0x000fe4000001ff00 */
[----:B------:R-:W-:-:S02]  /*0250*/  LOP3.LUT R0, R0, UR4, RZ, 0xfc, !PT ;  /* 0x0000000400007c12 */ /* 0x000fc4000f8efcff */
[----:B------:R-:W-:Y:S02]  /*0260*/  CS2R R78, SRZ ;  /* 0x00000000004e7805 */ /* 0x000fe4000001ff00 */
[----:B------:R-:W-:Y:S02]  /*0270*/  CS2R R76, SRZ ;  /* 0x00000000004c7805 */ /* 0x000fe4000001ff00 */
[----:B------:R-:W-:Y:S02]  /*0280*/  CS2R R110, SRZ ;  /* 0x00000000006e7805 */ /* 0x000fe4000001ff00 */
[----:B---3--:R-:W-:Y:S02]  /*0290*/  ISETP.GE.AND P0, PT, R0, UR5, PT ;  /* 0x0000000500007c0c */ /* 0x008fe4000bf06270 */
        /* <DEDUP_REMOVED lines=44> */
[----:B0-----:R-:W-:Y:S02]  /*0560*/  CS2R R4, SRZ ;  /* 0x0000000000047805 */ /* 0x001fe4000001ff00 */
        /* <DEDUP_REMOVED lines=34> */
[C---:B--2---:R-:W-:Y:S02]  /*0790*/  SHF.L.U32 R3, R248.reuse, 0x10, RZ ;  /* 0x00000010f8037819 */ /* 0x044fe400000006ff */
[----:B------:R-:W-:Y:S02]  /*07a0*/  SHF.L.U32 R2, R249, 0x10, RZ ;  /* 0x00000010f9027819 */ /* 0x000fe400000006ff */
[----:B------:R-:W-:Y:S01]  /*07b0*/  PRMT R44, R248, 0x7632, R44 ;  /* 0x00007632f82c7816 */ /* 0x000fe2000000002c */
[----:B------:R4:W-:Y:S04]  /*07c0*/  STL [R1+0x14], R3 ;  /* 0x0000140301007387 */ /* 0x0009e80000100800 */
[----:B------:R0:W-:Y:S01]  /*07d0*/  STL [R1+0x4], R2 ;  /* 0x0000040201007387 */ /* 0x0001e20000100800 */
[----:B------:R-:W-:-:S02]  /*07e0*/  SHF.L.U32 R44, R44, 0x10, RZ ;  /* 0x000000102c2c7819 */ /* 0x000fc400000006ff */
[----:B----4-:R-:W-:Y:S02]  /*07f0*/  SHF.L.U32 R3, R12, 0x10, RZ ;  /* 0x000000100c037819 */ /* 0x010fe400000006ff */
[----:B0-----:R-:W-:-:S03]  /*0800*/  SHF.L.U32 R2, R13, 0x10, RZ ;  /* 0x000000100d027819 */ /* 0x001fc600000006ff */
[----:B------:R-:W-:Y:S01]  /*0810*/  STL [R1+0x10], R3 ;  /* 0x0000100301007387 */ /* 0x000fe20000100800 */
[----:B------:R-:W-:-:S03]  /*0820*/  PRMT R45, R12, 0x7632, R45 ;  /* 0x000076320c2d7816 */ /* 0x000fc6000000002d */
[----:B------:R-:W-:Y:S04]  /*0830*/  STL [R1], R2 ;  /* 0x0000000201007387 */ /* 0x000fe80000100800 */
[----:B------:R0:W-:Y:S02]  /*0840*/  STL [R1+0xc], R44 ;  /* 0x00000c2c01007387 */ /* 0x0001e40000100800 */
[----:B0-----:R-:W-:-:S05]  /*0850*/  SHF.L.U32 R44, R45, 0x10, RZ ;  /* 0x000000102d2c7819 */ /* 0x001fca00000006ff */
[----:B------:R0:W-:Y:S01]  /*0860*/  STL [R1+0x8], R44 ;  /* 0x0000082c01007387 */ /* 0x0001e20000100800 */
[C---:B------:R-:W-:Y:S02]  /*0870*/  PRMT R244, R251.reuse, 0x7632, R244 ;  /* 0x00007632fbf47816 */ /* 0x040fe400000000f4 */
[----:B------:R-:W-:Y:S02]  /*0880*/  SHF.L.U32 R246, R251, 0x10, RZ ;  /* 0x00000010fbf67819 */ /* 0x000fe400000006ff */
[C---:B---3--:R-:W-:Y:S02]  /*0890*/  PRMT R240, R232.reuse, 0x7632, R240 ;  /* 0x00007632e8f07816 */ /* 0x048fe400000000f0 */
[----:B------:R-:W-:Y:S02]  /*08a0*/  SHF.L.U32 R242, R232, 0x10, RZ ;  /* 0x00000010e8f27819 */ /* 0x000fe400000006ff */
[C---:B------:R-:W-:Y:S02]  /*08b0*/  PRMT R46, R235.reuse, 0x7632, R46 ;  /* 0x00007632eb2e7816 */ /* 0x040fe4000000002e */
[----:B------:R-:W-:-:S02]  /*08c0*/  SHF.L.U32 R230, R235, 0x10, RZ ;  /* 0x00000010ebe67819 */ /* 0x000fc400000006ff */
[C---:B-----5:R-:W-:Y:S02]  /*08d0*/  PRMT R239, R216.reuse, 0x7632, R239 ;  /* 0x00007632d8ef7816 */ /* 0x060fe400000000ef */
[----:B------:R-:W-:Y:S02]  /*08e0*/  SHF.L.U32 R241, R216, 0x10, RZ ;  /* 0x00000010d8f17819 */ /* 0x000fe400000006ff */
[C---:B------:R-:W-:Y:S02]  /*08f0*/  PRMT R209, R201.reuse, 0x7632, R209 ;  /* 0x00007632c9d17816 */ /* 0x040fe400000000d1 */
[----:B------:R-:W-:Y:S02]  /*0900*/  SHF.L.U32 R211, R201, 0x10, RZ ;  /* 0x00000010c9d37819 */ /* 0x000fe400000006ff */
        /* <DEDUP_REMOVED lines=17> */
[----:B------:R-:W-:Y:S02]  /*0a20*/  SHF.L.U32 R207, R202, 0x10, RZ ;  /* 0x00000010cacf7819 */ /* 0x000fe400000006ff */
[----:B------:R-:W-:Y:S02]  /*0a30*/  CS2R R2, SRZ ;  /* 0x0000000000027805 */ /* 0x000fe4000001ff00 */
[----:B------:R-:W-:-:S02]  /*0a40*/  SHF.L.U32 R249, R14, 0x10, RZ ;  /* 0x000000100ef97819 */ /* 0x000fc400000006ff */
[----:B------:R-:W-:Y:S02]  /*0a50*/  CS2R R12, SRZ ;  /* 0x00000000000c7805 */ /* 0x000fe4000001ff00 */
[----:B------:R-:W-:Y:S02]  /*0a60*/  SHF.L.U32 R245, R15, 0x10, RZ ;  /* 0x000000100ff57819 */ /* 0x000fe400000006ff */
[----:B------:R-:W-:Y:S02]  /*0a70*/  CS2R R14, SRZ ;  /* 0x00000000000e7805 */ /* 0x000fe4000001ff00 */
[----:B------:R-:W-:Y:S02]  /*0a80*/  SHF.L.U32 R238, R233, 0x10, RZ ;  /* 0x00000010e9ee7819 */ /* 0x000fe400000006ff */
[----:B------:R-:W-:Y:S02]  /*0a90*/  SHF.L.U32 R237, R217, 0x10, RZ ;  /* 0x00000010d9ed7819 */ /* 0x000fe400000006ff */
        /* <DEDUP_REMOVED lines=33> */
[----:B0-----:R-:W-:-:S07]  /*0cb0*/  SHF.L.U32 R199, R199, 0x10, RZ ;  /* 0x00000010c7c77819 */ /* 0x001fce00000006ff */
.L_x_1629:
[----:B0-----:R-:W0:Y:S01]  /*0cc0*/  S2R R84, SR_TID.X ;  /* 0x0000000000547919 */ /* 0x001e220000002100 */
[----:B------:R-:W1:Y:S01]  /*0cd0*/  LDC.64 R80, c[0x0][0x3c0] ;  /* 0x0000f000ff507b82 */ /* 0x000e620000000a00 */
[C---:B------:R-:W-:Y:S01]  /*0ce0*/  IMAD R82, R0.reuse, UR12, RZ ;  /* 0x0000000c00527c24 */ /* 0x040fe2000f8e02ff */
[----:B------:R-:W2:Y:S04]  /*0cf0*/  LDL R226, [R1+0x10] ;  /* 0x0000100001e27983 */ /* 0x000ea80000100800 */
[----:B------:R-:W-:Y:S01]  /*0d00*/  SHF.R.S32.HI R83, RZ, 0x1f, R82 ;  /* 0x0000001fff537819 */ /* 0x000fe20000011452 */
[----:B------:R-:W3:Y:S01]  /*0d10*/  LDL R225, [R1+0x14] ;  /* 0x0000140001e17983 */ /* 0x000ee20000100800 */
[----:B------:R-:W4:Y:S02]  /*0d20*/  LDC.64 R116, c[0x0][0x430] ;  /* 0x00010c00ff747b82 */ /* 0x000f240000000a00 */
[----:B------:R-:W-:Y:S01]  /*0d30*/  LEA.HI R83, R83, R82, RZ, 0x3 ;  /* 0x0000005253537211 */ /* 0x000fe200078f18ff */
[----:B------:R-:W3:Y:S04]  /*0d40*/  LDL R224, [R1] ;  /* 0x0000000001e07983 */ /* 0x000ee80000100800 */
[----:B------:R-:W3:Y:S01]  /*0d50*/  LDL R223, [R1+0x4] ;  /* 0x0000040001df7983 */ /* 0x000ee20000100800 */
[----:B------:R-:W4:Y:S03]  /*0d60*/  LDC.64 R124, c[0x0][0x3a8] ;  /* 0x0000ea00ff7c7b82 */ /* 0x000f260000000a00 */
[----:B------:R-:W3:Y:S04]  /*0d70*/  LDL R222, [R1+0x8] ;  /* 0x0000080001de7983 */ /* 0x000ee80000100800 */
[----:B------:R-:W3:Y:S01]  /*0d80*/  LDL R221, [R1+0xc] ;  /* 0x00000c0001dd7983 */ /* 0x000ee20000100800 */
[----:B------:R-:W4:Y:S01]  /*0d90*/  LDC.64 R120, c[0x0][0x428] ;  /* 0x00010a00ff787b82 */ /* 0x000f220000000a00 */
[----:B-1----:R-:W-:-:S05]  /*0da0*/  IMAD.WIDE R80, R0, 0x4, R80 ;  /* 0x0000000400507825 */ /* 0x002fca00078e0250 */
[----:B------:R-:W2:Y:S01]  /*0db0*/  LDG.E R218, desc[UR10][R80.64] ;  /* 0x0000000a50da7981 */ /* 0x000ea2000c1e1900 */
[----:B0-----:R-:W-:Y:S01]  /*0dc0*/  LOP3.LUT R84, R84, 0x1f, RZ, 0xc0, !PT ;  /* 0x0000001f54547812 */ /* 0x001fe200078ec0ff */
[----:B------:R-:W0:Y:S03]  /*0dd0*/  LDC.64 R194, c[0x0][0x3c8] ;  /* 0x0000f200ffc27b82 */ /* 0x000e260000000a00 */
[----:B------:R-:W-:-:S05]  /*0de0*/  LEA.HI.SX32 R200, R83, R84, 0x1d ;  /* 0x0000005453c87211 */ /* 0x000fca00078feaff */
[C---:B----4-:R-:W-:Y:S01]  /*0df0*/  IMAD.WIDE.U32 R84, R200.reuse, 0x10, R116 ;  /* 0x00000010c8547825 */ /* 0x050fe200078e0074 */
[----:B------:R-:W-:Y:S01]  /*0e00*/  ISETP.NE.U32.AND P0, PT, RZ, UR14, PT ;  /* 0x0000000eff007c0c */ /* 0x000fe2000bf05070 */
[----:B------:R-:W1:Y:S02]  /*0e10*/  LDC.64 R168, c[0x0][0x438] ;  /* 0x00010e00ffa87b82 */ /* 0x000e640000000a00 */
[C---:B------:R-:W-:Y:S02]  /*0e20*/  IMAD.WIDE.U32 R92, R200.reuse, 0x20, R124 ;  /* 0x00000020c85c7825 */ /* 0x040fe400078e007c */
[----:B------:R-:W4:Y:S02]  /*0e30*/  LDG.E.128 R84, desc[UR10][R84.64] ;  /* 0x0000000a54547981 */ /* 0x000f24000c1e1d00 */
[----:B------:R-:W-:Y:S02]  /*0e40*/  IMAD.WIDE.U32 R88, R200, 0x10, R120 ;  /* 0x00000010c8587825 */ /* 0x000fe400078e0078 */
[----:B------:R-:W3:Y:S04]  /*0e50*/  LDG.E.128 R80, desc[UR10][R92.64] ;  /* 0x0000000a5c507981 */ /* 0x000ee8000c1e1d00 */
[----:B------:R-:W3:Y:S01]  /*0e60*/  LDG.E.128 R88, desc[UR10][R88.64] ;  /* 0x0000000a58587981 */ /* 0x000ee2000c1e1d00 */
[----:B0-----:R-:W-:-:S03]  /*0e70*/  IMAD.WIDE R194, R0, 0x4, R194 ;  /* 0x0000000400c27825 */ /* 0x001fc600078e02c2 */
[----:B------:R-:W3:Y:S04]  /*0e80*/  LDG.E.128 R92, desc[UR10][R92.64+0x10] ;  /* 0x0000100a5c5c7981 */ /* 0x000ee8000c1e1d00 */
[----:B------:R0:W3:Y:S02]  /*0e90*/  LDG.E R194, desc[UR10][R194.64] ;  /* 0x0000000ac2c27981 */ /* 0x0000e4000c1e1900 */
[----:B0-----:R-:W-:-:S05]  /*0ea0*/  IADD3 R195, PT, PT, R200, 0x20, RZ ;  /* 0x00000020c8c37810 */ /* 0x001fca0007ffe0ff */
[----:B------:R-:W-:-:S04]  /*0eb0*/  IMAD.WIDE.U32 R108, R195, 0x20, R124 ;  /* 0x00000020c36c7825 */ /* 0x000fc800078e007c */
[C---:B------:R-:W-:Y:S01]  /*0ec0*/  IMAD.WIDE.U32 R100, R195.reuse, 0x10, R116 ;  /* 0x00000010c3647825 */ /* 0x040fe200078e0074 */
[----:B------:R-:W3:Y:S03]  /*0ed0*/  LDG.E.128 R96, desc[UR10][R108.64] ;  /* 0x0000000a6c607981 */ /* 0x000ee6000c1e1d00 */
[----:B------:R-:W-:Y:S02]  /*0ee0*/  IMAD.WIDE.U32 R104, R195, 0x10, R120 ;  /* 0x00000010c3687825 */ /* 0x000fe400078e0078 */
[----:B------:R-:W3:Y:S04]  /*0ef0*/  LDG.E.128 R100, desc[UR10][R100.64] ;  /* 0x0000000a64647981 */ /* 0x000ee8000c1e1d00 */
[----:B------:R-:W3:Y:S01]  /*0f00*/  LDG.E.128 R104, desc[UR10][R104.64] ;  /* 0x0000000a68687981 */ /* 0x000ee2000c1e1d00 */
[----:B------:R-:W-:-:S03]  /*0f10*/  ISETP.NE.AND.EX P0, PT, RZ, UR15, PT, P0 ;  /* 0x0000000fff007c0c */ /* 0x000fc6000bf05300 */
[----:B------:R-:W3:Y:S10]  /*0f20*/  LDG.E.128 R108, desc[UR10][R108.64+0x10] ;  /* 0x0000100a6c6c7981 */ /* 0x000ef4000c1e1d00 */
[----:B------:R-:W0:Y:S01]  /*0f30*/  @P0 LDC.64 R112, c[0x0][0x3b8] ;  /* 0x0000ee00ff700b82 */ /* 0x000e220000000a00 */
[----:B-1----:R-:W-:-:S07]  /*0f40*/  ISETP.NE.U32.AND P1, PT, R168, RZ, PT ;  /* 0x000000ffa800720c */ /* 0x002fce0003f25070 */
[----:B------:R-:W1:Y:S01]  /*0f50*/  @P0 LDC.64 R114, c[0x0][0x3b8] ;  /* 0x0000ee00ff720b82 */ /* 0x000e620000000a00 */
[----:B------:R-:W-:Y:S02]  /*0f60*/  ISETP.NE.AND.EX P1, PT, R169, RZ, PT, P1 ;  /* 0x000000ffa900720c */ /* 0x000fe40003f25310 */
[----:B------:R-:W-:-:S05]  /*0f70*/  IADD3 R198, PT, PT, R200, 0x40, RZ ;  /* 0x00000040c8c67810 */ /* 0x000fca0007ffe0ff */
[----:B------:R-:W-:Y:S01]  /*0f80*/  IMAD.WIDE.U32 R124, R198, 0x20, R124 ;  /* 0x00000020c67c7825 */ /* 0x000fe200078e007c */
[----:B------:R-:W1:Y:S03]  /*0f90*/  @P0 LDC.64 R172, c[0x0][0x3b8] ;  /* 0x0000ee00ffac0b82 */ /* 0x000e660000000a00 */
[----:B0-----:R-:W-:-:S05]  /*0fa0*/  @P0 IMAD.WIDE.U32 R112, R195, 0x8, R112 ;  /* 0x00000008c3700825 */ /* 0x001fca00078e0070 */
[----:B------:R-:W0:Y:S01]  /*0fb0*/  @P1 LDC.64 R126, c[0x0][0x438] ;  /* 0x00010e00ff7e1b82 */ /* 0x000e220000000a00 */
[----:B------:R1:W5:Y:S02]  /*0fc0*/  @P0 LDG.E.64 R162, desc[UR10][R112.64] ;  /* 0x0000000a70a20981 */ /* 0x000364000c1e1b00 */
[----:B-1----:R-:W-:-:S05]  /*0fd0*/  @P0 IMAD.WIDE.U32 R114, R200, 0x8, R114 ;  /* 0x00000008c8720825 */ /* 0x002fca00078e0072 */
[----:B------:R-:W1:Y:S01]  /*0fe0*/  @P1 LDC.64 R196, c[0x0][0x438] ;  /* 0x00010e00ffc41b82 */ /* 0x000e620000000a00 */
[C---:B------:R-:W-:Y:S01]  /*0ff0*/  IMAD.WIDE.U32 R120, R198.reuse, 0x10, R120 ;  /* 0x00000010c6787825 */ /* 0x040fe200078e0078 */
[----:B------:R-:W5:Y:S03]  /*1000*/  @P0 LDG.E.64 R160, desc[UR10][R114.64] ;  /* 0x0000000a72a00981 */ /* 0x000f66000c1e1b00 */
[----:B------:R-:W-:-:S03]  /*1010*/  IMAD.WIDE.U32 R112, R198, 0x10, R116 ;  /* 0x00000010c6707825 */ /* 0x000fc600078e0074 */
[----:B------:R-:W1:Y:S01]  /*1020*/  @P1 LDC.64 R170, c[0x0][0x438] ;  /* 0x00010e00ffaa1b82 */ /* 0x000e620000000a00 */
[----:B------:R-:W3:Y:S04]  /*1030*/  LDG.E.128 R116, desc[UR10][R124.64] ;  /* 0x0000000a7c747981 */ /* 0x000ee8000c1e1d00 */
[----:B------:R-:W3:Y:S04]  /*1040*/  LDG.E.128 R120, desc[UR10][R120.64] ;  /* 0x0000000a78787981 */ /* 0x000ee8000c1e1d00 */
[----:B------:R-:W3:Y:S01]  /*1050*/  LDG.E.128 R112, desc[UR10][R112.64] ;  /* 0x0000000a70707981 */ /* 0x000ee2000c1e1d00 */
[----:B0-----:R-:W-:-:S05]  /*1060*/  @P1 IMAD.WIDE.U32 R126, R198, 0x20, R126 ;  /* 0x00000020c67e1825 */ /* 0x001fca00078e007e */
[----:B------:R-:W5:Y:S04]  /*1070*/  @P1 LDG.E.128 R60, desc[UR10][R126.64] ;  /* 0x0000000a7e3c1981 */ /* 0x000f68000c1e1d00 */
[----:B------:R-:W5:Y:S04]  /*1080*/  @P1 LDG.E.128 R64, desc[UR10][R126.64+0x10] ;  /* 0x0000100a7e401981 */ /* 0x000f68000c1e1d00 */
[----:B------:R-:W3:Y:S01]  /*1090*/  LDG.E.128 R124, desc[UR10][R124.64+0x10] ;  /* 0x0000100a7c7c7981 */ /* 0x000ee2000c1e1d00 */
[----:B------:R-:W-:Y:S01]  /*10a0*/  @P0 IMAD.WIDE.U32 R172, R198, 0x8, R172 ;  /* 0x00000008c6ac0825 */ /* 0x000fe200078e00ac */
[----:B------:R-:W-:-:S04]  /*10b0*/  ISETP.NE.AND P3, PT, RZ, UR7, PT ;  /* 0x00000007ff007c0c */ /* 0x000fc8000bf65270 */
[----:B------:R0:W5:Y:S01]  /*10c0*/  @P0 LDG.E.64 R164, desc[UR10][R172.64] ;  /* 0x0000000aaca40981 */ /* 0x000162000c1e1b00 */
[----:B-1----:R-:W-:-:S05]  /*10d0*/  @P1 IMAD.WIDE.U32 R170, R195, 0x20, R170 ;  /* 0x00000020c3aa1825 */ /* 0x002fca00078e00aa */
[----:B------:R-:W5:Y:S01]  /*10e0*/  @P1 LDG.E.128 R52, desc[UR10][R170.64] ;  /* 0x0000000aaa341981 */ /* 0x000f62000c1e1d00 */
[----:B0-----:R-:W-:-:S03]  /*10f0*/  @P1 IMAD.WIDE.U32 R172, R200, 0x20, R196 ;  /* 0x00000020c8ac1825 */ /* 0x001fc600078e00c4 */
[----:B------:R-:W5:Y:S04]  /*1100*/  @P1 LDG.E.128 R56, desc[UR10][R170.64+0x10] ;  /* 0x0000100aaa381981 */ /* 0x000f68000c1e1d00 */
[----:B------:R-:W5:Y:S04]  /*1110*/  @P1 LDG.E.128 R44, desc[UR10][R172.64] ;  /* 0x0000000aac2c1981 */ /* 0x000f68000c1e1d00 */
[----:B------:R4:W5:Y:S01]  /*1120*/  @P1 LDG.E.128 R48, desc[UR10][R172.64+0x10] ;  /* 0x0000100aac301981 */ /* 0x000962000c1e1d00 */
[----:B--2---:R-:W-:Y:S02]  /*1130*/  FSEL R220, R218, RZ, !P3 ;  /* 0x000000ffdadc7208 */ /* 0x004fe40005800000 */
[----:B----4-:R-:W-:-:S03]  /*1140*/  SHF.L.U32 R172, R84, 0x10, RZ ;  /* 0x0000001054ac7819 */ /* 0x010fc600000006ff */
[----:B---3--:R-:W-:Y:S02]  /*1150*/  FADD.FTZ R197, -R220, R80 ;  /* 0x00000050dcc57221 */ /* 0x008fe40000010100 */
[----:B------:R-:W-:Y:S01]  /*1160*/  FMUL.FTZ R171, R226, R172 ;  /* 0x000000ace2ab7220 */ /* 0x000fe20000410000 */
[----:B------:R-:W-:Y:S01]  /*1170*/  SHF.L.U32 R80, R88, 0x10, RZ ;  /* 0x0000001058507819 */ /* 0x000fe200000006ff */
[----:B------:R-:W-:-:S04]  /*1180*/  FADD.FTZ R173, -R220, R82 ;  /* 0x00000052dcad7221 */ /* 0x000fc80000010100 */
[----:B------:R-:W-:Y:S01]  /*1190*/  FADD.FTZ R157, R80, R157 ;  /* 0x0000009d509d7221 */ /* 0x000fe20000010000 */
[----:B------:R-:W-:Y:S01]  /*11a0*/  FFMA.FTZ R171, R225, R80, R171 ;  /* 0x00000050e1ab7223 */ /* 0x000fe200000100ab */
[----:B------:R-:W-:-:S04]  /*11b0*/  FMUL.FTZ R170, R194, R197 ;  /* 0x000000c5c2aa7220 */ /* 0x000fc80000410000 */
[----:B------:R-:W-:Y:S01]  /*11c0*/  FFMA.FTZ R193, R170, R80, R193 ;  /* 0x00000050aac17223 */ /* 0x000fe200000100c1 */
[----:B------:R-:W-:Y:S01]  /*11d0*/  SHF.L.U32 R80, R85, 0x10, RZ ;  /* 0x0000001055507819 */ /* 0x000fe200000006ff */
[----:B------:R-:W-:Y:S01]  /*11e0*/  FADD.FTZ R25, R172, R25 ;  /* 0x00000019ac197221 */ /* 0x000fe20000010000 */
[----:B------:R-:W-:Y:S01]  /*11f0*/  FFMA.FTZ R133, R170, R172, R133 ;  /* 0x000000acaa857223 */ /* 0x000fe20000010085 */
[----:B------:R-:W-:Y:S01]  /*1200*/  SHF.L.U32 R82, R89, 0x10, RZ ;  /* 0x0000001059527819 */ /* 0x000fe200000006ff */
[----:B------:R-:W-:Y:S01]  /*1210*/  FMUL.FTZ R172, R194, R173 ;  /* 0x000000adc2ac7220 */ /* 0x000fe20000410000 */
[----:B------:R-:W-:Y:S01]  /*1220*/  FMUL.FTZ R173, R224, R80 ;  /* 0x00000050e0ad7220 */ /* 0x000fe20000410000 */
[----:B------:R-:W-:Y:S01]  /*1230*/  PRMT R84, R84, 0x7632, R84 ;  /* 0x0000763254547816 */ /* 0x000fe20000000054 */
[C---:B------:R-:W-:Y:S01]  /*1240*/  FADD.FTZ R81, -R220.reuse, R81 ;  /* 0x00000051dc517221 */ /* 0x040fe20000010100 */
[----:B------:R-:W-:Y:S01]  /*1250*/  PRMT R85, R85, 0x7632, R85 ;  /* 0x0000763255557816 */ /* 0x000fe20000000055 */
[----:B------:R-:W-:Y:S01]  /*1260*/  FADD.FTZ R83, -R220, R83 ;  /* 0x00000053dc537221 */ /* 0x000fe20000010100 */
[----:B------:R-:W-:Y:S01]  /*1270*/  FADD.FTZ R155, R82, R155 ;  /* 0x0000009b529b7221 */ /* 0x000fe20000010000 */
[----:B------:R-:W-:Y:S01]  /*1280*/  FFMA.FTZ R191, R172, R82, R191 ;  /* 0x00000052acbf7223 */ /* 0x000fe200000100bf */
[----:B------:R-:W-:Y:S01]  /*1290*/  FADD.FTZ R23, R80, R23 ;  /* 0x0000001750177221 */ /* 0x000fe20000010000 */
[----:B------:R-:W-:Y:S01]  /*12a0*/  FFMA.FTZ R131, R172, R80, R131 ;  /* 0x00000050ac837223 */ /* 0x000fe20000010083 */
[----:B------:R-:W-:Y:S01]  /*12b0*/  FFMA.FTZ R82, R223, R82, R173 ;  /* 0x00000052df527223 */ /* 0x000fe200000100ad */
[----:B------:R-:W-:Y:S01]  /*12c0*/  PRMT R88, R88, 0x7632, R88 ;  /* 0x0000763258587816 */ /* 0x000fe20000000058 */
[----:B------:R-:W-:Y:S01]  /*12d0*/  FMUL.FTZ R173, R194, R81 ;  /* 0x00000051c2ad7220 */ /* 0x000fe20000410000 */
[----:B------:R-:W-:-:S02]  /*12e0*/  SHF.L.U32 R197, R84, 0x10, RZ ;  /* 0x0000001054c57819 */ /* 0x000fc400000006ff */
[----:B------:R-:W-:Y:S01]  /*12f0*/  PRMT R80, R89, 0x7632, R80 ;  /* 0x0000763259507816 */ /* 0x000fe20000000050 */
[----:B------:R-:W-:Y:S01]  /*1300*/  FMUL.FTZ R89, R194, R83 ;  /* 0x00000053c2597220 */ /* 0x000fe20000410000 */
[----:B------:R-:W-:Y:S01]  /*1310*/  SHF.L.U32 R85, R85, 0x10, RZ ;  /* 0x0000001055557819 */ /* 0x000fe200000006ff */
[-C--:B------:R-:W-:Y:S01]  /*1320*/  FFMA.FTZ R132, R173, R197.reuse, R132 ;  /* 0x000000c5ad847223 */ /* 0x080fe20000010084 */
[----:B------:R-:W-:Y:S01]  /*1330*/  SHF.L.U32 R81, R88, 0x10, RZ ;  /* 0x0000001058517819 */ /* 0x000fe200000006ff */
[----:B------:R-:W-:Y:S01]  /*1340*/  FADD.FTZ R24, R197, R24 ;  /* 0x00000018c5187221 */ /* 0x000fe20000010000 */
[----:B------:R-:W-:Y:S01]  /*1350*/  FMUL.FTZ R88, R222, R197 ;  /* 0x000000c5de587220 */ /* 0x000fe20000410000 */
[----:B------:R-:W-:Y:S01]  /*1360*/  SHF.L.U32 R83, R80, 0x10, RZ ;  /* 0x0000001050537819 */ /* 0x000fe200000006ff */
[-C--:B------:R-:W-:Y:S01]  /*1370*/  FFMA.FTZ R130, R89, R85.reuse, R130 ;  /* 0x0000005559827223 */ /* 0x080fe20000010082 */
[----:B------:R-:W-:Y:S01]  /*1380*/  FADD.FTZ R2, R85, R2 ;  /* 0x0000000255027221 */ /* 0x000fe20000010000 */
[----:B------:R-:W-:Y:S01]  /*1390*/  FADD.FTZ R197, -R220, R92 ;  /* 0x0000005cdcc57221 */ /* 0x000fe20000010100 */
[C---:B------:R-:W-:Y:S01]  /*13a0*/  SHF.L.U32 R80, R86.reuse, 0x10, RZ ;  /* 0x0000001056507819 */ /* 0x040fe200000006ff */
[----:B------:R-:W-:Y:S01]  /*13b0*/  FMUL.FTZ R85, R251, R85 ;  /* 0x00000055fb557220 */ /* 0x000fe20000410000 */
[----:B------:R-:W-:Y:S01]  /*13c0*/  PRMT R86, R86, 0x7632, R86 ;  /* 0x0000763256567816 */ /* 0x000fe20000000056 */
[-C--:B------:R-:W-:Y:S01]  /*13d0*/  FFMA.FTZ R192, R173, R81.reuse, R192 ;  /* 0x00000051adc07223 */ /* 0x080fe200000100c0 */
[----:B------:R-:W-:Y:S01]  /*13e0*/  SHF.L.U32 R196, R90, 0x10, RZ ;  /* 0x000000105ac47819 */ /* 0x000fe200000006ff */
[----:B------:R-:W-:Y:S01]  /*13f0*/  FADD.FTZ R156, R81, R156 ;  /* 0x0000009c519c7221 */ /* 0x000fe20000010000 */
[----:B------:R-:W-:Y:S01]  /*1400*/  FFMA.FTZ R88, R221, R81, R88 ;  /* 0x00000051dd587223 */ /* 0x000fe20000010058 */
[----:B------:R-:W-:Y:S01]  /*1410*/  FFMA.FTZ R190, R89, R83, R190 ;  /* 0x0000005359be7223 */ /* 0x000fe200000100be */
[----:B------:R-:W-:Y:S01]  /*1420*/  FADD.FTZ R154, R83, R154 ;  /* 0x0000009a539a7221 */ /* 0x000fe20000010000 */
[----:B------:R-:W-:Y:S01]  /*1430*/  FMUL.FTZ R197, R194, R197 ;  /* 0x000000c5c2c57220 */ /* 0x000fe20000410000 */
[----:B------:R-:W-:Y:S01]  /*1440*/  FFMA.FTZ R83, R252, R83, R85 ;  /* 0x00000053fc537223 */ /* 0x000fe20000010055 */
[----:B------:R-:W-:Y:S01]  /*1450*/  FMUL.FTZ R81, R249, R80 ;  /* 0x00000050f9517220 */ /* 0x000fe20000410000 */
        /* <DEDUP_REMOVED lines=15> */
[----:B------:R-:W-:-:S02]  /*1550*/  SHF.L.U32 R80, R87, 0x10, RZ ;  /* 0x0000001057507819 */ /* 0x000fc400000006ff */
[----:B------:R-:W-:Y:S01]  /*1560*/  PRMT R87, R87, 0x7632, R87 ;  /* 0x0000763257577816 */ /* 0x000fe20000000057 */
[----:B------:R-:W-:Y:S01]  /*1570*/  FMUL.FTZ R224, R194, R81 ;  /* 0x00000051c2e07220 */ /* 0x000fe20000410000 */
[----:B------:R-:W-:Y:S01]  /*1580*/  SHF.L.U32 R223, R91, 0x10, RZ ;  /* 0x000000105bdf7819 */ /* 0x000fe200000006ff */
[----:B------:R-:W-:Y:S01]  /*1590*/  FMUL.FTZ R81, R245, R80 ;  /* 0x00000050f5517220 */ /* 0x000fe20000410000 */
[----:B------:R-:W-:Y:S01]  /*15a0*/  PRMT R91, R91, 0x7632, R91 ;  /* 0x000076325b5b7816 */ /* 0x000fe2000000005b */
[----:B------:R-:W-:Y:S01]  /*15b0*/  FADD.FTZ R95, -R220, R95 ;  /* 0x0000005fdc5f7221 */ /* 0x000fe20000010100 */
[----:B------:R-:W-:Y:S01]  /*15c0*/  SHF.L.U32 R87, R87, 0x10, RZ ;  /* 0x0000001057577819 */ /* 0x000fe200000006ff */
[----:B------:R-:W-:Y:S01]  /*15d0*/  FADD.FTZ R151, R223, R151 ;  /* 0x00000097df977221 */ /* 0x000fe20000010000 */
[-C--:B------:R-:W-:Y:S01]  /*15e0*/  FFMA.FTZ R187, R224, R223.reuse, R187 ;  /* 0x000000dfe0bb7223 */ /* 0x080fe200000100bb */
[----:B------:R-:W-:Y:S01]  /*15f0*/  SHF.L.U32 R91, R91, 0x10, RZ ;  /* 0x000000105b5b7819 */ /* 0x000fe200000006ff */
[----:B------:R-:W-:Y:S01]  /*1600*/  FFMA.FTZ R223, R246, R223, R81 ;  /* 0x000000dff6df7223 */ /* 0x000fe20000010051 */
[----:B------:R-:W-:Y:S01]  /*1610*/  FMUL.FTZ R227, R194, R95 ;  /* 0x0000005fc2e37220 */ /* 0x000fe20000410000 */
[----:B------:R-:W-:-:S02]  /*1620*/  FMUL.FTZ R81, R243, R87 ;  /* 0x00000057f3517220 */ /* 0x000fc40000410000 */
[----:B------:R-:W-:Y:S01]  /*1630*/  FADD.FTZ R150, R91, R150 ;  /* 0x000000965b967221 */ /* 0x000fe20000010000 */
[-C--:B------:R-:W-:Y:S01]  /*1640*/  FFMA.FTZ R186, R227, R91.reuse, R186 ;  /* 0x0000005be3ba7223 */ /* 0x080fe200000100ba */
[----:B------:R-:W-:Y:S01]  /*1650*/  FFMA.FTZ R91, R244, R91, R81 ;  /* 0x0000005bf45b7223 */ /* 0x000fe20000010051 */
[----:B------:R-:W-:Y:S01]  /*1660*/  FADD.FTZ R81, -R220, R96 ;  /* 0x00000060dc517221 */ /* 0x000fe20000010100 */
[----:B------:R-:W-:Y:S01]  /*1670*/  SHF.L.U32 R84, R100, 0x10, RZ ;  /* 0x0000001064547819 */ /* 0x000fe200000006ff */
[----:B------:R-:W-:Y:S02]  /*1680*/  FADD.FTZ R5, R80, R5 ;  /* 0x0000000550057221 */ /* 0x000fe40000010000 */
[----:B------:R-:W-:Y:S01]  /*1690*/  FMUL.FTZ R92, R194, R81 ;  /* 0x00000051c25c7220 */ /* 0x000fe20000410000 */
[----:B------:R-:W-:Y:S01]  /*16a0*/  FFMA.FTZ R43, R224, R80, R43 ;  /* 0x00000050e02b7223 */ /* 0x000fe2000001002b */
[----:B------:R-:W-:Y:S01]  /*16b0*/  SHF.L.U32 R80, R104, 0x10, RZ ;  /* 0x0000001068507819 */ /* 0x000fe200000006ff */
[----:B------:R-:W-:Y:S01]  /*16c0*/  FADD.FTZ R7, R84, R7 ;  /* 0x0000000754077221 */ /* 0x000fe20000010000 */
[-C--:B------:R-:W-:Y:S01]  /*16d0*/  FFMA.FTZ R41, R92, R84.reuse, R41 ;  /* 0x000000545c297223 */ /* 0x080fe20000010029 */
        /* <DEDUP_REMOVED lines=9> */
[----:B------:R-:W-:Y:S01]  /*1770*/  PRMT R100, R100, 0x7632, R100 ;  /* 0x0000763264647816 */ /* 0x000fe20000000064 */
[----:B------:R-:W-:Y:S01]  /*1780*/  FADD.FTZ R97, -R220, R97 ;  /* 0x00000061dc617221 */ /* 0x000fe20000010100 */
[----:B------:R-:W-:Y:S01]  /*1790*/  FADD.FTZ R4, R85, R4 ;  /* 0x0000000455047221 */ /* 0x000fe20000010000 */
[----:B------:R-:W-:Y:S01]  /*17a0*/  FFMA.FTZ R128, R222, R85, R128 ;  /* 0x00000055de807223 */ /* 0x000fe20000010080 */
[----:B------:R-:W-:Y:S01]  /*17b0*/  FADD.FTZ R147, R80, R147 ;  /* 0x0000009350937221 */ /* 0x000fe20000010000 */
[-C--:B------:R-:W-:Y:S01]  /*17c0*/  FFMA.FTZ R183, R94, R80.reuse, R183 ;  /* 0x000000505eb77223 */ /* 0x080fe200000100b7 */
[----:B------:R-:W-:Y:S01]  /*17d0*/  FFMA.FTZ R95, R238, R80, R95 ;  /* 0x00000050ee5f7223 */ /* 0x000fe2000001005f */
[----:B------:R-:W-:Y:S01]  /*17e0*/  PRMT R80, R104, 0x7632, R80 ;  /* 0x0000763268507816 */ /* 0x000fe20000000050 */
[----:B------:R-:W-:Y:S01]  /*17f0*/  FMUL.FTZ R104, R194, R97 ;  /* 0x00000061c2687220 */ /* 0x000fe20000410000 */
[----:B------:R-:W-:Y:S01]  /*1800*/  SHF.L.U32 R85, R100, 0x10, RZ ;  /* 0x0000001064557819 */ /* 0x000fe200000006ff */
[----:B------:R-:W-:Y:S01]  /*1810*/  FADD.FTZ R99, -R220, R99 ;  /* 0x00000063dc637221 */ /* 0x000fe20000010100 */
[----:B------:R-:W-:-:S02]  /*1820*/  PRMT R101, R101, 0x7632, R101 ;  /* 0x0000763265657816 */ /* 0x000fc40000000065 */
[----:B------:R-:W-:Y:S01]  /*1830*/  SHF.L.U32 R81, R80, 0x10, RZ ;  /* 0x0000001050517819 */ /* 0x000fe200000006ff */
[-C--:B------:R-:W-:Y:S01]  /*1840*/  FFMA.FTZ R40, R104, R85.reuse, R40 ;  /* 0x0000005568287223 */ /* 0x080fe20000010028 */
[----:B------:R-:W-:Y:S01]  /*1850*/  FADD.FTZ R8, R85, R8 ;  /* 0x0000000855087221 */ /* 0x000fe20000010000 */
[----:B------:R-:W-:Y:S01]  /*1860*/  FMUL.FTZ R85, R239, R85 ;  /* 0x00000055ef557220 */ /* 0x000fe20000410000 */
[----:B------:R-:W-:Y:S01]  /*1870*/  PRMT R80, R105, 0x7632, R80 ;  /* 0x0000763269507816 */ /* 0x000fe20000000050 */
[----:B------:R-:W-:Y:S01]  /*1880*/  FMUL.FTZ R105, R194, R99 ;  /* 0x00000063c2697220 */ /* 0x000fe20000410000 */
[----:B------:R-:W-:Y:S01]  /*1890*/  SHF.L.U32 R101, R101, 0x10, RZ ;  /* 0x0000001065657819 */ /* 0x000fe200000006ff */
[-C--:B------:R-:W-:Y:S01]  /*18a0*/  FFMA.FTZ R184, R104, R81.reuse, R184 ;  /* 0x0000005168b87223 */ /* 0x080fe200000100b8 */
[----:B------:R-:W-:Y:S01]  /*18b0*/  FADD.FTZ R148, R81, R148 ;  /* 0x0000009451947221 */ /* 0x000fe20000010000 */
[----:B------:R-:W-:Y:S01]  /*18c0*/  FFMA.FTZ R100, R240, R81, R85 ;  /* 0x00000051f0647223 */ /* 0x000fe20000010055 */
[----:B------:R-:W-:Y:S01]  /*18d0*/  SHF.L.U32 R81, R80, 0x10, RZ ;  /* 0x0000001050517819 */ /* 0x000fe200000006ff */
[-C--:B------:R-:W-:Y:S01]  /*18e0*/  FFMA.FTZ R38, R105, R101.reuse, R38 ;  /* 0x0000006569267223 */ /* 0x080fe20000010026 */
[----:B------:R-:W-:Y:S01]  /*18f0*/  FADD.FTZ R10, R101, R10 ;  /* 0x0000000a650a7221 */ /* 0x000fe20000010000 */
[----:B------:R-:W-:Y:S01]  /*1900*/  FMUL.FTZ R101, R235, R101 ;  /* 0x00000065eb657220 */ /* 0x000fe20000410000 */
[----:B------:R-:W-:Y:S01]  /*1910*/  FADD.FTZ R221, -R220, R108 ;  /* 0x0000006cdcdd7221 */ /* 0x000fe20000010100 */
[----:B------:R-:W-:-:S02]  /*1920*/  SHF.L.U32 R80, R102, 0x10, RZ ;  /* 0x0000001066507819 */ /* 0x000fc400000006ff */
[----:B------:R-:W-:Y:S01]  /*1930*/  PRMT R102, R102, 0x7632, R102 ;  /* 0x0000763266667816 */ /* 0x000fe20000000066 */
[-C--:B------:R-:W-:Y:S01]  /*1940*/  FFMA.FTZ R182, R105, R81.reuse, R182 ;  /* 0x0000005169b67223 */ /* 0x080fe200000100b6 */
[----:B------:R-:W-:Y:S01]  /*1950*/  SHF.L.U32 R108, R106, 0x10, RZ ;  /* 0x000000106a6c7819 */ /* 0x000fe200000006ff */
[----:B------:R-:W-:Y:S01]  /*1960*/  FADD.FTZ R146, R81, R146 ;  /* 0x0000009251927221 */ /* 0x000fe20000010000 */
[----:B------:R-:W-:Y:S01]  /*1970*/  FFMA.FTZ R218, R236, R81, R101 ;  /* 0x00000051ecda7223 */ /* 0x000fe20000010065 */
[----:B------:R-:W-:Y:S01]  /*1980*/  FMUL.FTZ R221, R194, R221 ;  /* 0x000000ddc2dd7220 */ /* 0x000fe20000410000 */
        /* <DEDUP_REMOVED lines=17> */
[----:B------:R-:W-:Y:S01]  /*1aa0*/  SHF.L.U32 R110, R107, 0x10, RZ ;  /* 0x000000106b6e7819 */ /* 0x000fe200000006ff */
[----:B------:R-:W-:Y:S02]  /*1ab0*/  FMUL.FTZ R226, R194, R81 ;  /* 0x00000051c2e27220 */ /* 0x000fe40000410000 */
[----:B------:R-:W-:Y:S02]  /*1ac0*/  FMUL.FTZ R81, R219, R80 ;  /* 0x00000050db517220 */ /* 0x000fe40000410000 */
[----:B------:R-:W-:Y:S01]  /*1ad0*/  FADD.FTZ R143, R110, R143 ;  /* 0x0000008f6e8f7221 */ /* 0x000fe20000010000 */
[-C--:B------:R-:W-:Y:S01]  /*1ae0*/  FFMA.FTZ R179, R226, R110.reuse, R179 ;  /* 0x0000006ee2b37223 */ /* 0x080fe200000100b3 */
[----:B------:R-:W-:Y:S01]  /*1af0*/  FFMA.FTZ R110, R230, R110, R81 ;  /* 0x0000006ee66e7223 */ /* 0x000fe20000010051 */
[----:B------:R-:W-:Y:S01]  /*1b00*/  FADD.FTZ R81, -R220, R116 ;  /* 0x00000074dc517221 */ /* 0x000fe20000010100 */
[----:B------:R-:W-:Y:S01]  /*1b10*/  FADD.FTZ R9, R84, R9 ;  /* 0x0000000954097221 */ /* 0x000fe20000010000 */
[----:B------:R-:W-:Y:S01]  /*1b20*/  FFMA.FTZ R39, R94, R84, R39 ;  /* 0x000000545e277223 */ /* 0x000fe20000010027 */
[----:B------:R-:W-:Y:S01]  /*1b30*/  SHF.L.U32 R84, R112, 0x10, RZ ;  /* 0x0000001070547819 */ /* 0x000fe200000006ff */
[----:B------:R-:W-:Y:S01]  /*1b40*/  FMUL.FTZ R96, R194, R81 ;  /* 0x00000051c2607220 */ /* 0x000fe20000410000 */
[----:B------:R-:W-:Y:S01]  /*1b50*/  FADD.FTZ R13, R80, R13 ;  /* 0x0000000d500d7221 */ /* 0x000fe20000010000 */
[----:B------:R-:W-:Y:S01]  /*1b60*/  FFMA.FTZ R35, R226, R80, R35 ;  /* 0x00000050e2237223 */ /* 0x000fe20000010023 */
[----:B------:R-:W-:Y:S01]  /*1b70*/  SHF.L.U32 R80, R120, 0x10, RZ ;  /* 0x0000001078507819 */ /* 0x000fe200000006ff */
[----:B------:R-:W-:Y:S01]  /*1b80*/  FADD.FTZ R15, R84, R15 ;  /* 0x0000000f540f7221 */ /* 0x000fe20000010000 */
[-C--:B------:R-:W-:Y:S01]  /*1b90*/  FFMA.FTZ R33, R96, R84.reuse, R33 ;  /* 0x0000005460217223 */ /* 0x080fe20000010021 */
[----:B------:R-:W-:Y:S01]  /*1ba0*/  FMUL.FTZ R84, R214, R84 ;  /* 0x00000054d6547220 */ /* 0x000fe20000410000 */
[----:B------:R-:W-:-:S03]  /*1bb0*/  FADD.FTZ R81, -R220, R118 ;  /* 0x00000076dc517221 */ /* 0x000fc60000010100 */
[-C--:B------:R-:W-:Y:S01]  /*1bc0*/  FFMA.FTZ R97, R215, R80.reuse, R84 ;  /* 0x00000050d7617223 */ /* 0x080fe20000010054 */
        /* <DEDUP_REMOVED lines=9> */
[C---:B------:R-:W-:Y:S01]  /*1c60*/  FADD.FTZ R101, -R220.reuse, R117 ;  /* 0x00000075dc657221 */ /* 0x040fe20000010100 */
[----:B------:R-:W-:Y:S01]  /*1c70*/  FADD.FTZ R111, -R220, R111 ;  /* 0x0000006fdc6f7221 */ /* 0x000fe20000010100 */
[----:B------:R-:W-:Y:S01]  /*1c80*/  FADD.FTZ R12, R85, R12 ;  /* 0x0000000c550c7221 */ /* 0x000fe20000010000 */
[----:B------:R-:W-:Y:S01]  /*1c90*/  FFMA.FTZ R36, R225, R85, R36 ;  /* 0x00000055e1247223 */ /* 0x000fe20000010024 */
[----:B------:R-:W-:Y:S01]  /*1ca0*/  FFMA.FTZ R99, R211, R80, R84 ;  /* 0x00000050d3637223 */ /* 0x000fe20000010054 */
[----:B------:R-:W-:Y:S01]  /*1cb0*/  SHF.L.U32 R85, R112, 0x10, RZ ;  /* 0x0000001070557819 */ /* 0x000fe200000006ff */
[----:B------:R-:W-:Y:S01]  /*1cc0*/  FMUL.FTZ R101, R194, R101 ;  /* 0x00000065c2657220 */ /* 0x000fe20000410000 */
[----:B------:R-:W-:Y:S01]  /*1cd0*/  SHF.L.U32 R84, R114, 0x10, RZ ;  /* 0x0000001072547819 */ /* 0x000fe200000006ff */
[----:B------:R-:W-:Y:S01]  /*1ce0*/  FMUL.FTZ R229, R194, R111 ;  /* 0x0000006fc2e57220 */ /* 0x000fe20000410000 */
[----:B------:R-:W-:Y:S01]  /*1cf0*/  PRMT R114, R114, 0x7632, R114 ;  /* 0x0000763272727816 */ /* 0x000fe20000000072 */
[C---:B------:R-:W-:Y:S01]  /*1d00*/  FADD.FTZ R111, -R220.reuse, R124 ;  /* 0x0000007cdc6f7221 */ /* 0x040fe20000010100 */
[----:B------:R-:W-:Y:S01]  /*1d10*/  FADD.FTZ R125, -R220, R125 ;  /* 0x0000007ddc7d7221 */ /* 0x000fe20000010100 */
[-C--:B------:R-:W-:Y:S01]  /*1d20*/  FFMA.FTZ R32, R101, R85.reuse, R32 ;  /* 0x0000005565207223 */ /* 0x080fe20000010020 */
[----:B------:R-:W-:Y:S01]  /*1d30*/  FADD.FTZ R16, R85, R16 ;  /* 0x0000001055107221 */ /* 0x000fe20000010000 */
[----:B------:R-:W-:Y:S01]  /*1d40*/  FMUL.FTZ R102, R212, R85 ;  /* 0x00000055d4667220 */ /* 0x000fe20000410000 */
[----:B------:R-:W-:Y:S01]  /*1d50*/  PRMT R113, R113, 0x7632, R113 ;  /* 0x0000763271717816 */ /* 0x000fe20000000071 */
[----:B------:R-:W-:Y:S01]  /*1d60*/  FMUL.FTZ R111, R194, R111 ;  /* 0x0000006fc26f7220 */ /* 0x000fe20000410000 */
[----:B------:R-:W-:Y:S01]  /*1d70*/  SHF.L.U32 R85, R114, 0x10, RZ ;  /* 0x0000001072557819 */ /* 0x000fe200000006ff */
[----:B------:R-:W-:Y:S01]  /*1d80*/  FMUL.FTZ R116, R194, R125 ;  /* 0x0000007dc2747220 */ /* 0x000fe20000410000 */
[----:B------:R-:W-:-:S02]  /*1d90*/  PRMT R103, R103, 0x7632, R103 ;  /* 0x0000763267677816 */ /* 0x000fc40000000067 */
[----:B------:R-:W-:Y:S02]  /*1da0*/  PRMT R121, R121, 0x7632, R121 ;  /* 0x0000763279797816 */ /* 0x000fe40000000079 */
[----:B------:R-:W-:Y:S01]  /*1db0*/  SHF.L.U32 R113, R113, 0x10, RZ ;  /* 0x0000001071717819 */ /* 0x000fe200000006ff */
[-C--:B------:R-:W-:Y:S01]  /*1dc0*/  FMUL.FTZ R86, R206, R84.reuse ;  /* 0x00000054ce567220 */ /* 0x080fe20000410000 */
[----:B------:R-:W-:Y:S01]  /*1dd0*/  FADD.FTZ R19, R84, R19 ;  /* 0x0000001354137221 */ /* 0x000fe20000010000 */
[----:B------:R-:W-:Y:S01]  /*1de0*/  FFMA.FTZ R29, R111, R84, R29 ;  /* 0x000000546f1d7223 */ /* 0x000fe2000001001d */
[-C--:B------:R-:W-:Y:S01]  /*1df0*/  FMUL.FTZ R114, R204, R85.reuse ;  /* 0x00000055cc727220 */ /* 0x080fe20000410000 */
[----:B------:R-:W-:Y:S01]  /*1e00*/  FADD.FTZ R20, R85, R20 ;  /* 0x0000001455147221 */ /* 0x000fe20000010000 */
[----:B------:R-:W-:Y:S01]  /*1e10*/  FFMA.FTZ R28, R116, R85, R28 ;  /* 0x00000055741c7223 */ /* 0x000fe2000001001c */
[----:B------:R-:W-:Y:S01]  /*1e20*/  SHF.L.U32 R103, R103, 0x10, RZ ;  /* 0x0000001067677819 */ /* 0x000fe200000006ff */
[----:B------:R-:W0:Y:S01]  /*1e30*/  LDC.64 R84, c[0x0][0x3b0] ;  /* 0x0000ec00ff547b82 */ /* 0x000e220000000a00 */
[----:B------:R-:W-:Y:S01]  /*1e40*/  FADD.FTZ R139, R80, R139 ;  /* 0x0000008b508b7221 */ /* 0x000fe20000010000 */
[----:B------:R-:W-:Y:S01]  /*1e50*/  FFMA.FTZ R175, R98, R80, R175 ;  /* 0x0000005062af7223 */ /* 0x000fe200000100af */
[----:B------:R-:W-:Y:S01]  /*1e60*/  FADD.FTZ R119, -R220, R119 ;  /* 0x00000077dc777221 */ /* 0x000fe20000010100 */
[----:B------:R-:W-:Y:S01]  /*1e70*/  SHF.L.U32 R121, R121, 0x10, RZ ;  /* 0x0000001079797819 */ /* 0x000fe200000006ff */
[----:B------:R-:W-:Y:S01]  /*1e80*/  FMUL.FTZ R80, R208, R113 ;  /* 0x00000071d0507220 */ /* 0x000fe20000410000 */
[----:B------:R-:W-:Y:S01]  /*1e90*/  PRMT R107, R107, 0x7632, R107 ;  /* 0x000076326b6b7816 */ /* 0x000fe2000000006b */
[-C--:B------:R-:W-:Y:S01]  /*1ea0*/  FMUL.FTZ R228, R216, R103.reuse ;  /* 0x00000067d8e47220 */ /* 0x080fe20000410000 */
[----:B------:R-:W-:Y:S01]  /*1eb0*/  FADD.FTZ R14, R103, R14 ;  /* 0x0000000e670e7221 */ /* 0x000fe20000010000 */
[----:B------:R-:W-:Y:S01]  /*1ec0*/  FFMA.FTZ R34, R229, R103, R34 ;  /* 0x00000067e5227223 */ /* 0x000fe20000010022 */
[----:B------:R-:W-:Y:S01]  /*1ed0*/  FMUL.FTZ R106, R194, R119 ;  /* 0x00000077c26a7220 */ /* 0x000fe20000410000 */
[----:B------:R-:W-:Y:S01]  /*1ee0*/  SHF.L.U32 R107, R107, 0x10, RZ ;  /* 0x000000106b6b7819 */ /* 0x000fe200000006ff */
[----:B------:R-:W-:Y:S01]  /*1ef0*/  FFMA.FTZ R103, R209, R121, R80 ;  /* 0x00000079d1677223 */ /* 0x000fe20000010050 */
[----:B------:R-:W-:Y:S01]  /*1f00*/  SHF.L.U32 R80, R122, 0x10, RZ ;  /* 0x000000107a507819 */ /* 0x000fe200000006ff */
[----:B------:R-:W-:Y:S01]  /*1f10*/  FFMA.FTZ R30, R106, R113, R30 ;  /* 0x000000716a1e7223 */ /* 0x000fe2000001001e */
[----:B------:R-:W-:Y:S01]  /*1f20*/  PRMT R120, R120, 0x7632, R120 ;  /* 0x0000763278787816 */ /* 0x000fe20000000078 */
[----:B------:R-:W-:Y:S01]  /*1f30*/  FADD.FTZ R18, R113, R18 ;  /* 0x0000001271127221 */ /* 0x000fe20000010000 */
[----:B------:R-:W-:Y:S01]  /*1f40*/  FADD.FTZ R113, -R220, R126 ;  /* 0x0000007edc717221 */ /* 0x000fe20000010100 */
[----:B------:R-:W-:Y:S01]  /*1f50*/  PRMT R118, R115, 0x7632, R118 ;  /* 0x0000763273767816 */ /* 0x000fe20000000076 */
[----:B------:R-:W-:Y:S01]  /*1f60*/  FADD.FTZ R142, R107, R142 ;  /* 0x0000008e6b8e7221 */ /* 0x000fe20000010000 */
[-C--:B------:R-:W-:Y:S01]  /*1f70*/  FFMA.FTZ R178, R229, R107.reuse, R178 ;  /* 0x0000006be5b27223 */ /* 0x080fe200000100b2 */
[----:B------:R-:W-:Y:S01]  /*1f80*/  FFMA.FTZ R228, R217, R107, R228 ;  /* 0x0000006bd9e47223 */ /* 0x000fe200000100e4 */
[----:B------:R-:W-:Y:S01]  /*1f90*/  SHF.L.U32 R81, R120, 0x10, RZ ;  /* 0x0000001078517819 */ /* 0x000fe200000006ff */
[----:B------:R-:W-:Y:S01]  /*1fa0*/  FADD.FTZ R137, R80, R137 ;  /* 0x0000008950897221 */ /* 0x000fe20000010000 */
[-C--:B------:R-:W-:Y:S01]  /*1fb0*/  FFMA.FTZ R167, R111, R80.reuse, R167 ;  /* 0x000000506fa77223 */ /* 0x080fe200000100a7 */
[----:B------:R-:W-:Y:S01]  /*1fc0*/  FFMA.FTZ R107, R207, R80, R86 ;  /* 0x00000050cf6b7223 */ /* 0x000fe20000010056 */
[----:B------:R-:W-:Y:S01]  /*1fd0*/  SHF.L.U32 R80, R115, 0x10, RZ ;  /* 0x0000001073507819 */ /* 0x000fe200000006ff */
[----:B------:R-:W-:Y:S01]  /*1fe0*/  FMUL.FTZ R113, R194, R113 ;  /* 0x00000071c2717220 */ /* 0x000fe20000410000 */
[----:B------:R-:W-:-:S02]  /*1ff0*/  SHF.L.U32 R112, R123, 0x10, RZ ;  /* 0x000000107b707819 */ /* 0x000fc400000006ff */
[----:B------:R-:W-:Y:S02]  /*2000*/  PRMT R122, R122, 0x7632, R122 ;  /* 0x000076327a7a7816 */ /* 0x000fe4000000007a */
[----:B------:R-:W-:Y:S02]  /*2010*/  PRMT R123, R123, 0x7632, R123 ;  /* 0x000076327b7b7816 */ /* 0x000fe4000000007b */
[----:B------:R-:W-:Y:S01]  /*2020*/  SHF.L.U32 R118, R118, 0x10, RZ ;  /* 0x0000001076767819 */ /* 0x000fe200000006ff */
[-C--:B------:R-:W-:Y:S01]  /*2030*/  FFMA.FTZ R176, R101, R81.reuse, R176 ;  /* 0x0000005165b07223 */ /* 0x080fe200000100b0 */
[----:B------:R-:W-:Y:S01]  /*2040*/  FADD.FTZ R140, R81, R140 ;  /* 0x0000008c518c7221 */ /* 0x000fe20000010000 */
[----:B------:R-:W-:Y:S01]  /*2050*/  FFMA.FTZ R102, R213, R81, R102 ;  /* 0x00000051d5667223 */ /* 0x000fe20000010066 */
[----:B------:R-:W-:Y:S01]  /*2060*/  SHF.L.U32 R81, R122, 0x10, RZ ;  /* 0x000000107a517819 */ /* 0x000fe200000006ff */
[-C--:B------:R-:W-:Y:S01]  /*2070*/  FMUL.FTZ R86, R202, R80.reuse ;  /* 0x00000050ca567220 */ /* 0x080fe20000410000 */
[----:B------:R-:W-:Y:S01]  /*2080*/  FADD.FTZ R21, R80, R21 ;  /* 0x0000001550157221 */ /* 0x000fe20000010000 */
[----:B------:R-:W-:Y:S01]  /*2090*/  FFMA.FTZ R27, R113, R80, R27 ;  /* 0x00000050711b7223 */ /* 0x000fe2000001001b */
[----:B------:R-:W-:Y:S01]  /*20a0*/  SHF.L.U32 R123, R123, 0x10, RZ ;  /* 0x000000107b7b7819 */ /* 0x000fe200000006ff */
[----:B------:R-:W-:Y:S01]  /*20b0*/  FMUL.FTZ R80, R199, R118 ;  /* 0x00000076c7507220 */ /* 0x000fe20000410000 */
[----:B------:R-:W-:Y:S01]  /*20c0*/  FADD.FTZ R135, R112, R135 ;  /* 0x0000008770877221 */ /* 0x000fe20000010000 */
[-C--:B------:R-:W-:Y:S01]  /*20d0*/  FFMA.FTZ R159, R113, R112.reuse, R159 ;  /* 0x00000070719f7223 */ /* 0x080fe2000001009f */
[----:B------:R-:W-:Y:S01]  /*20e0*/  FADD.FTZ R6, R87, R6 ;  /* 0x0000000657067221 */ /* 0x000fe20000010000 */
[----:B------:R-:W-:Y:S01]  /*20f0*/  FFMA.FTZ R42, R227, R87, R42 ;  /* 0x00000057e32a7223 */ /* 0x000fe2000001002a */
[----:B------:R-:W-:Y:S01]  /*2100*/  FADD.FTZ R136, R81, R136 ;  /* 0x0000008851887221 */ /* 0x000fe20000010000 */
[-C--:B------:R-:W-:Y:S01]  /*2110*/  FFMA.FTZ R166, R116, R81.reuse, R166 ;  /* 0x0000005174a67223 */ /* 0x080fe200000100a6 */
[----:B------:R-:W-:Y:S01]  /*2120*/  FFMA.FTZ R114, R205, R81, R114 ;  /* 0x00000051cd727223 */ /* 0x000fe20000010072 */
        /* <DEDUP_REMOVED lines=8> */
[----:B------:R-:W-:-:S04]  /*21b0*/  FADD.FTZ R127, -R220, R127 ;  /* 0x0000007fdc7f7221 */ /* 0x000fc80000010100 */
[----:B------:R-:W-:Y:S01]  /*21c0*/  FMUL.FTZ R115, R194, R127 ;  /* 0x0000007fc2737220 */ /* 0x000fe20000410000 */
[----:B------:R-:W-:Y:S01]  /*21d0*/  FADD.FTZ R22, R118, R22 ;  /* 0x0000001676167221 */ /* 0x000fe20000010000 */
[----:B------:R-:W-:Y:S02]  /*21e0*/  FADD.FTZ R119, RZ, R171 ;  /* 0x000000abff777221 */ /* 0x000fe40000010000 */
[----:B------:R-:W-:Y:S01]  /*21f0*/  FFMA.FTZ R26, R115, R118, R26 ;  /* 0x00000076731a7223 */ /* 0x000fe2000001001a */
[----:B------:R-:W-:Y:S01]  /*2200*/  FFMA.FTZ R118, R170, R171, RZ ;  /* 0x000000abaa767223 */ /* 0x000fe200000100ff */
[----:B------:R-:W-:Y:S01]  /*2210*/  FFMA.FTZ R174, R106, R121, R174 ;  /* 0x000000796aae7223 */ /* 0x000fe200000100ae */
[----:B------:R-:W-:Y:S01]  /*2220*/  FADD.FTZ R138, R121, R138 ;  /* 0x0000008a798a7221 */ /* 0x000fe20000010000 */
        /* <DEDUP_REMOVED lines=47> */
[C---:B------:R-:W-:Y:S01]  /*2520*/  FFMA.FTZ R158, R115.reuse, R123, R158 ;  /* 0x0000007b739e7223 */ /* 0x040fe2000001009e */
[----:B------:R-:W-:Y:S01]  /*2530*/  ISETP.NE.AND.EX P2, PT, RZ, UR15, PT, P2 ;  /* 0x0000000fff007c0c */ /* 0x000fe2000bf45320 */
[----:B------:R-:W-:Y:S01]  /*2540*/  FADD.FTZ R118, R120, R117 ;  /* 0x0000007578767221 */ /* 0x000fe20000010000 */
[----:B------:R-:W-:Y:S01]  /*2550*/  FFMA.FTZ R119, R115, R117, R122 ;  /* 0x0000007573777223 */ /* 0x000fe2000001007a */
[----:B------:R-:W-:Y:S10]  /*2560*/  BRA.DIV UR4, `(.L_x_1604) ;  /* 0x0000007e04807947 */ /* 0x000ff4000b800000 */
[----:B------:R-:W0:Y:S02]  /*2570*/  SHFL.BFLY PT, R125, R118, 0x1, 0x1f ;  /* 0x0c201f00767d7f89 */ /* 0x000e2400000e0000 */
[----:B0-----:R-:W-:Y:S02]  /*2580*/  FADD.FTZ R118, R118, R125 ;  /* 0x0000007d76767221 */ /* 0x001fe40000010000 */
[----:B------:R-:W0:Y:S02]  /*2590*/  SHFL.BFLY PT, R125, R119, 0x1, 0x1f ;  /* 0x0c201f00777d7f89 */ /* 0x000e2400000e0000 */
[----:B0-----:R-:W-:Y:S02]  /*25a0*/  FADD.FTZ R119, R119, R125 ;  /* 0x0000007d77777221 */ /* 0x001fe40000010000 */
[----:B------:R-:W0:Y:S02]  /*25b0*/  SHFL.BFLY PT, R125, R118, 0x2, 0x1f ;  /* 0x0c401f00767d7f89 */ /* 0x000e2400000e0000 */
[----:B0-----:R-:W-:-:S02]  /*25c0*/  FADD.FTZ R118, R118, R125 ;  /* 0x0000007d76767221 */ /* 0x001fc40000010000 */
        /* <DEDUP_REMOVED lines=8> */
[----:B------:R-:W0:Y:S04]  /*2650*/  SHFL.BFLY PT, R125, R119, 0x8, 0x1f ;  /* 0x0d001f00777d7f89 */ /* 0x000e2800000e0000 */
[----:B------:R1:W2:Y:S01]  /*2660*/  SHFL.BFLY PT, R124, R118, 0x10, 0x1f ;  /* 0x0e001f00767c7f89 */ /* 0x0002a200000e0000 */
[----:B0-----:R-:W-:-:S05]  /*2670*/  FADD.FTZ R119, R119, R125 ;  /* 0x0000007d77777221 */ /* 0x001fca0000010000 */
[----:B--2---:R1:W0:Y:S02]  /*2680*/  SHFL.BFLY PT, R120, R119, 0x10, 0x1f ;  /* 0x0e001f0077787f89 */ /* 0x00422400000e0000 */
.L_x_1641:
[----:B------:R-:W-:Y:S01]  /*2690*/  FADD.FTZ R124, R118, R124 ;  /* 0x0000007c767c7221 */ /* 0x000fe20000010000 */
[----:B01----:R-:W-:-:S03]  /*26a0*/  FADD.FTZ R118, R119, R120 ;  /* 0x0000007877767221 */ /* 0x003fc60000010000 */
        /* <DEDUP_REMOVED lines=15> */
[----:B-----5:R-:W-:Y:S01]  /*27a0*/  ISETP.GE.U32.AND P2, PT, R80, RZ, PT ;  /* 0x000000ff5000720c */ /* 0x020fe20003f46070 */
[----:B------:R-:W-:Y:S01]  /*27b0*/  FADD.FTZ R121, R196, -R121 ;  /* 0x80000079c4797221 */ /* 0x000fe20000010000 */
[----:B------:R-:W-:Y:S01]  /*27c0*/  FADD.FTZ R223, R223, -R224 ;  /* 0x800000e0dfdf7221 */ /* 0x000fe20000010000 */
[----:B------:R-:W-:Y:S01]  /*27d0*/  FADD.FTZ R91, R91, -R120 ;  /* 0x800000785b5b7221 */ /* 0x000fe20000010000 */
[C---:B------:R-:W-:Y:S01]  /*27e0*/  LOP3.LUT P5, RZ, R81.reuse, 0xff0000, RZ, 0xc0, !PT ;  /* 0x00ff000051ff7812 */ /* 0x040fe200078ac0ff */
[C---:B------:R-:W-:Y:S01]  /*27f0*/  FMUL.FTZ R121, R194.reuse, R121 ;  /* 0x00000079c2797220 */ /* 0x040fe20000410000 */
[C---:B------:R-:W-:Y:S01]  /*2800*/  FMUL.FTZ R223, R194.reuse, R223 ;  /* 0x000000dfc2df7220 */ /* 0x040fe20000410000 */
[----:B------:R-:W-:Y:S01]  /*2810*/  FMUL.FTZ R91, R194, R91 ;  /* 0x0000005bc25b7220 */ /* 0x000fe20000410000 */
[C---:B------:R-:W-:Y:S01]  /*2820*/  LOP3.LUT P4, RZ, R81.reuse, 0xff, RZ, 0xc0, !PT ;  /* 0x000000ff51ff7812 */ /* 0x040fe2000788c0ff */
[-CC-:B------:R-:W-:Y:S01]  /*2830*/  FFMA.FTZ R123, R172, R118.reuse, R119.reuse ;  /* 0x00000076ac7b7223 */ /* 0x180fe20000010077 */
[----:B------:R-:W-:Y:S01]  /*2840*/  LOP3.LUT P3, RZ, R81, 0xff00, RZ, 0xc0, !PT ;  /* 0x0000ff0051ff7812 */ /* 0x000fe2000786c0ff */
[----:B------:R-:W-:Y:S01]  /*2850*/  FMUL.FTZ R91, R91, UR6 ;  /* 0x000000065b5b7c20 */ /* 0x000fe20008410000 */
[----:B------:R-:W-:Y:S01]  /*2860*/  ISETP.GE.U32.AND.EX P2, PT, R81, 0x1000000, PT, P2 ;  /* 0x010000005100780c */ /* 0x000fe20003f46120 */
[----:B------:R-:W-:Y:S01]  /*2870*/  FMUL.FTZ R120, R223, UR6 ;  /* 0x00000006df787c20 */ /* 0x000fe20008410000 */
[----:B------:R-:W-:Y:S01]  /*2880*/  FMUL.FTZ R81, R121, UR6 ;  /* 0x0000000679517c20 */ /* 0x000fe20008410000 */
[-CC-:B------:R-:W-:Y:S01]  /*2890*/  FFMA.FTZ R121, R222, R118.reuse, R119.reuse ;  /* 0x00000076de797223 */ /* 0x180fe20000010077 */
[----:B------:R-:W-:Y:S01]  /*28a0*/  FSEL R91, R91, RZ, P2 ;  /* 0x000000ff5b5b7208 */ /* 0x000fe20001000000 */
[-C--:B------:R-:W-:Y:S01]  /*28b0*/  FFMA.FTZ R170, R170, R118.reuse, R119 ;  /* 0x00000076aaaa7223 */ /* 0x080fe20000010077 */
[----:B------:R-:W-:Y:S01]  /*28c0*/  FSEL R120, R120, RZ, P5 ;  /* 0x000000ff78787208 */ /* 0x000fe20002800000 */
[----:B------:R-:W-:Y:S01]  /*28d0*/  FADD.FTZ R125, R90, -R121 ;  /* 0x800000795a7d7221 */ /* 0x000fe20000010000 */
[----:B------:R-:W-:Y:S01]  /*28e0*/  FSEL R81, R81, RZ, P4 ;  /* 0x000000ff51517208 */ /* 0x000fe20002000000 */
[-C--:B------:R-:W-:Y:S01]  /*28f0*/  FFMA.FTZ R121, R173, R118.reuse, R119 ;  /* 0x00000076ad797223 */ /* 0x080fe20000010077 */
[----:B------:R-:W-:Y:S01]  /*2900*/  LOP3.LUT P6, RZ, R80, 0xff0000, RZ, 0xc0, !PT ;  /* 0x00ff000050ff7812 */ /* 0x000fe200078cc0ff */
[----:B------:R-:W-:Y:S01]  /*2910*/  FMUL.FTZ R125, R194, R125 ;  /* 0x0000007dc27d7220 */ /* 0x000fe20000410000 */
[----:B------:R-:W-:Y:S01]  /*2920*/  LOP3.LUT P2, RZ, R80, 0xff000000, RZ, 0xc0, !PT ;  /* 0xff00000050ff7812 */ /* 0x000fe2000784c0ff */
[----:B------:R-:W-:Y:S01]  /*2930*/  FADD.FTZ R121, R88, -R121 ;  /* 0x8000007958797221 */ /* 0x000fe20000010000 */
[----:B------:R-:W-:Y:S01]  /*2940*/  LOP3.LUT P5, RZ, R80, 0xff, RZ, 0xc0, !PT ;  /* 0x000000ff50ff7812 */ /* 0x000fe200078ac0ff */
[----:B------:R-:W-:Y:S01]  /*2950*/  FADD.FTZ R123, R82, -R123 ;  /* 0x8000007b527b7221 */ /* 0x000fe20000010000 */
[----:B------:R-:W-:Y:S01]  /*2960*/  LOP3.LUT P4, RZ, R80, 0xff00, RZ, 0xc0, !PT ;  /* 0x0000ff0050ff7812 */ /* 0x000fe2000788c0ff */
[----:B------:R-:W-:Y:S01]  /*2970*/  FFMA.FTZ R80, R89, R118, R119 ;  /* 0x0000007659507223 */ /* 0x000fe20000010077 */
[----:B------:R-:W-:Y:S01]  /*2980*/  FADD.FTZ R171, R171, -R170 ;  /* 0x800000aaabab7221 */ /* 0x000fe20000010000 */
[----:B------:R-:W-:Y:S01]  /*2990*/  FMUL.FTZ R125, R125, UR6 ;  /* 0x000000067d7d7c20 */ /* 0x000fe20008410000 */
[C---:B------:R-:W-:Y:S01]  /*29a0*/  FMUL.FTZ R123, R194.reuse, R123 ;  /* 0x0000007bc27b7220 */ /* 0x040fe20000410000 */
[----:B------:R-:W-:Y:S01]  /*29b0*/  FADD.FTZ R89, R83, -R80 ;  /* 0x8000005053597221 */ /* 0x000fe20000010000 */
[C---:B------:R-:W-:Y:S01]  /*29c0*/  FMUL.FTZ R171, R194.reuse, R171 ;  /* 0x000000abc2ab7220 */ /* 0x040fe20000410000 */
[C---:B------:R-:W-:Y:S01]  /*29d0*/  FMUL.FTZ R121, R194.reuse, R121 ;  /* 0x00000079c2797220 */ /* 0x040fe20000410000 */
[----:B------:R-:W-:Y:S01]  /*29e0*/  FSEL R82, R125, RZ, P3 ;  /* 0x000000ff7d527208 */ /* 0x000fe20001800000 */
[----:B------:R-:W-:Y:S01]  /*29f0*/  FMUL.FTZ R89, R194, R89 ;  /* 0x00000059c2597220 */ /* 0x000fe20000410000 */
[----:B------:R-:W-:Y:S01]  /*2a00*/  FMUL.FTZ R123, R123, UR6 ;  /* 0x000000067b7b7c20 */ /* 0x000fe20008410000 */
[----:B------:R-:W-:Y:S01]  /*2a10*/  FMUL.FTZ R171, R171, UR6 ;  /* 0x00000006abab7c20 */ /* 0x000fe20008410000 */
[----:B------:R-:W-:Y:S01]  /*2a20*/  FMUL.FTZ R121, R121, UR6 ;  /* 0x0000000679797c20 */ /* 0x000fe20008410000 */
[----:B------:R-:W-:Y:S01]  /*2a30*/  FMUL.FTZ R89, R89, UR6 ;  /* 0x0000000659597c20 */ /* 0x000fe20008410000 */
[----:B------:R-:W-:-:S02]  /*2a40*/  F2FP.BF16.F32.PACK_AB R82, R82, R81 ;  /* 0x000000515252723e */ /* 0x000fc400000010ff */
[----:B------:R-:W-:Y:S02]  /*2a50*/  FSEL R81, R123, RZ, P6 ;  /* 0x000000ff7b517208 */ /* 0x000fe40003000000 */
[----:B------:R-:W-:Y:S02]  /*2a60*/  FSEL R88, R89, RZ, P2 ;  /* 0x000000ff59587208 */ /* 0x000fe40001000000 */
[----:B------:R-:W-:Y:S02]  /*2a70*/  FSEL R80, R171, RZ, P5 ;  /* 0x000000ffab507208 */ /* 0x000fe40002800000 */
[----:B------:R-:W-:Y:S02]  /*2a80*/  FSEL R121, R121, RZ, P4 ;  /* 0x000000ff79797208 */ /* 0x000fe40002000000 */
[----:B------:R-:W-:Y:S02]  /*2a90*/  F2FP.BF16.F32.PACK_AB R83, R91, R120 ;  /* 0x000000785b53723e */ /* 0x000fe400000010ff */
[----:B------:R-:W-:-:S02]  /*2aa0*/  F2FP.BF16.F32.PACK_AB R81, R88, R81 ;  /* 0x000000515851723e */ /* 0x000fc400000010ff */
[----:B------:R-:W-:Y:S01]  /*2ab0*/  F2FP.BF16.F32.PACK_AB R80, R121, R80 ;  /* 0x000000507950723e */ /* 0x000fe200000010ff */
[----:B------:R-:W-:Y:S06]  /*2ac0*/  BRA `(.L_x_1608) ;  /* 0x0000001c007c7947 */ /* 0x000fec0003800000 */
.L_x_1607:
        /* <DEDUP_REMOVED lines=8> */
[----:B------:R-:W-:Y:S01]  /*2b50*/  FMUL.FTZ R68, R194, R197 ;  /* 0x000000c5c2447220 */ /* 0x000fe20000410000 */
[----:B------:R-:W-:Y:S01]  /*2b60*/  ISETP.GE.U32.AND P2, PT, R80, RZ, PT ;  /* 0x000000ff5000720c */ /* 0x000fe20003f46070 */
[----:B------:R-:W-:Y:S01]  /*2b70*/  FADD.FTZ R223, R223, -R224 ;  /* 0x800000e0dfdf7221 */ /* 0x000fe20000010000 */
[-CC-:B------:R-:W-:Y:S01]  /*2b80*/  FFMA.FTZ R69, R172, R118.reuse, R119.reuse ;  /* 0x00000076ac457223 */ /* 0x180fe20000010077 */
[----:B------:R-:W-:Y:S01]  /*2b90*/  FMUL.FTZ R73, R68, UR6 ;  /* 0x0000000644497c20 */ /* 0x000fe20008410000 */
[C---:B------:R-:W-:Y:S01]  /*2ba0*/  LOP3.LUT P4, RZ, R81.reuse, 0xff0000, RZ, 0xc0, !PT ;  /* 0x00ff000051ff7812 */ /* 0x040fe2000788c0ff */
[C---:B------:R-:W-:Y:S01]  /*2bb0*/  FMUL.FTZ R71, R194.reuse, R71 ;  /* 0x00000047c2477220 */ /* 0x040fe20000410000 */
[----:B------:R-:W-:Y:S01]  /*2bc0*/  ISETP.GE.U32.AND.EX P2, PT, R81, 0x1000000, PT, P2 ;  /* 0x010000005100780c */ /* 0x000fe20003f46120 */
[----:B------:R-:W-:Y:S01]  /*2bd0*/  FMUL.FTZ R70, R194, R223 ;  /* 0x000000dfc2467220 */ /* 0x000fe20000410000 */
[----:B------:R-:W-:Y:S01]  /*2be0*/  FSEL R73, R73, RZ, P6 ;  /* 0x000000ff49497208 */ /* 0x000fe20003000000 */
[-C--:B------:R-:W-:Y:S01]  /*2bf0*/  FFMA.FTZ R74, R89, R118.reuse, R119 ;  /* 0x00000076594a7223 */ /* 0x080fe20000010077 */
[----:B------:R-:W-:Y:S01]  /*2c00*/  LOP3.LUT P6, RZ, R81, 0xff00, RZ, 0xc0, !PT ;  /* 0x0000ff0051ff7812 */ /* 0x000fe200078cc0ff */
[----:B------:R-:W-:Y:S01]  /*2c10*/  FADD.FTZ R81, R82, -R69 ;  /* 0x8000004552517221 */ /* 0x000fe20000010000 */
[----:B------:R-:W-:Y:S01]  /*2c20*/  FMUL.FTZ R69, R194, R91 ;  /* 0x0000005bc2457220 */ /* 0x000fe20000410000 */
[----:B------:R-:W-:Y:S01]  /*2c30*/  FMUL.FTZ R72, R71, UR6 ;  /* 0x0000000647487c20 */ /* 0x000fe20008410000 */
[----:B------:R-:W-:Y:S01]  /*2c40*/  FMUL.FTZ R75, R70, UR6 ;  /* 0x00000006464b7c20 */ /* 0x000fe20008410000 */
[----:B------:R-:W-:Y:S01]  /*2c50*/  FADD.FTZ R89, R83, -R74 ;  /* 0x8000004a53597221 */ /* 0x000fe20000010000 */
[----:B------:R-:W-:Y:S01]  /*2c60*/  FMUL.FTZ R74, R69, UR6 ;  /* 0x00000006454a7c20 */ /* 0x000fe20008410000 */
[-CC-:B------:R-:W-:Y:S01]  /*2c70*/  FFMA.FTZ R173, R173, R118.reuse, R119.reuse ;  /* 0x00000076adad7223 */ /* 0x180fe20000010077 */
[----:B------:R-:W-:Y:S01]  /*2c80*/  FFMA.FTZ R170, R170, R118, R119 ;  /* 0x00000076aaaa7223 */ /* 0x000fe20000010077 */
[----:B------:R-:W-:-:S02]  /*2c90*/  FSEL R72, R72, RZ, P2 ;  /* 0x000000ff48487208 */ /* 0x000fc40001000000 */
[----:B------:R-:W-:Y:S01]  /*2ca0*/  FSEL R75, R75, RZ, P4 ;  /* 0x000000ff4b4b7208 */ /* 0x000fe20002000000 */
[----:B------:R-:W-:Y:S01]  /*2cb0*/  FADD.FTZ R173, R88, -R173 ;  /* 0x800000ad58ad7221 */ /* 0x000fe20000010000 */
[----:B------:R-:W-:Y:S01]  /*2cc0*/  FSEL R74, R74, RZ, P6 ;  /* 0x000000ff4a4a7208 */ /* 0x000fe20003000000 */
[----:B------:R-:W-:Y:S01]  /*2cd0*/  FADD.FTZ R171, R171, -R170 ;  /* 0x800000aaabab7221 */ /* 0x000fe20000010000 */
[----:B------:R-:W-:Y:S01]  /*2ce0*/  F2FP.BF16.F32.PACK_AB R83, R72, R75 ;  /* 0x0000004b4853723e */ /* 0x000fe200000010ff */
[----:B------:R-:W-:Y:S01]  /*2cf0*/  FMUL.FTZ R75, R194, R89 ;  /* 0x00000059c24b7220 */ /* 0x000fe20000410000 */
[----:B------:R-:W-:Y:S01]  /*2d00*/  F2FP.BF16.F32.PACK_AB R82, R74, R73 ;  /* 0x000000494a52723e */ /* 0x000fe200000010ff */
[C---:B------:R-:W-:Y:S01]  /*2d10*/  FMUL.FTZ R72, R194.reuse, R171 ;  /* 0x000000abc2487220 */ /* 0x040fe20000410000 */
[C---:B------:R-:W-:Y:S01]  /*2d20*/  FMUL.FTZ R74, R194.reuse, R81 ;  /* 0x00000051c24a7220 */ /* 0x040fe20000410000 */
[----:B------:R-:W-:Y:S01]  /*2d30*/  FMUL.FTZ R73, R194, R173 ;  /* 0x000000adc2497220 */ /* 0x000fe20000410000 */
[C---:B------:R-:W-:Y:S01]  /*2d40*/  LOP3.LUT P5, RZ, R80.reuse, 0xff, RZ, 0xc0, !PT ;  /* 0x000000ff50ff7812 */ /* 0x040fe200078ac0ff */
[----:B------:R-:W-:Y:S01]  /*2d50*/  FMUL.FTZ R89, R75, UR6 ;  /* 0x000000064b597c20 */ /* 0x000fe20008410000 */
[----:B------:R-:W-:Y:S01]  /*2d60*/  LOP3.LUT P3, RZ, R80, 0xff00, RZ, 0xc0, !PT ;  /* 0x0000ff0050ff7812 */ /* 0x000fe2000786c0ff */
[----:B------:R-:W-:Y:S01]  /*2d70*/  FMUL.FTZ R88, R74, UR6 ;  /* 0x000000064a587c20 */ /* 0x000fe20008410000 */
[C---:B------:R-:W-:Y:S01]  /*2d80*/  LOP3.LUT P2, RZ, R80.reuse, 0xff0000, RZ, 0xc0, !PT ;  /* 0x00ff000050ff7812 */ /* 0x040fe2000784c0ff */
[----:B------:R-:W-:Y:S01]  /*2d90*/  FMUL.FTZ R81, R73, UR6 ;  /* 0x0000000649517c20 */ /* 0x000fe20008410000 */
[----:B------:R-:W-:Y:S01]  /*2da0*/  LOP3.LUT P4, RZ, R80, 0xff000000, RZ, 0xc0, !PT ;  /* 0xff00000050ff7812 */ /* 0x000fe2000788c0ff */
[----:B------:R-:W-:Y:S01]  /*2db0*/  FMUL.FTZ R80, R72, UR6 ;  /* 0x0000000648507c20 */ /* 0x000fe20008410000 */
[----:B------:R-:W-:-:S02]  /*2dc0*/  FSEL R88, R88, RZ, P2 ;  /* 0x000000ff58587208 */ /* 0x000fc40001000000 */
[----:B------:R-:W-:Y:S02]  /*2dd0*/  FSEL R91, R89, RZ, P4 ;  /* 0x000000ff595b7208 */ /* 0x000fe40002000000 */
[----:B------:R-:W-:Y:S02]  /*2de0*/  FSEL R80, R80, RZ, P5 ;  /* 0x000000ff50507208 */ /* 0x000fe40002800000 */
[----:B------:R-:W-:Y:S02]  /*2df0*/  FSEL R89, R81, RZ, P3 ;  /* 0x000000ff51597208 */ /* 0x000fe40001800000 */
[----:B------:R-:W-:Y:S02]  /*2e00*/  F2FP.BF16.F32.PACK_AB R81, R91, R88 ;  /* 0x000000585b51723e */ /* 0x000fe400000010ff */
[----:B------:R-:W-:Y:S01]  /*2e10*/  F2FP.BF16.F32.PACK_AB R80, R89, R80 ;  /* 0x000000505950723e */ /* 0x000fe200000010ff */
[----:B------:R-:W-:Y:S06]  /*2e20*/  BRA `(.L_x_1608) ;  /* 0x0000001800a47947 */ /* 0x000fec0003800000 */
.L_x_1606:
[----:B------:R-:W-:Y:S01]  /*2e30*/  UMOV UR4, UR8 ;  /* 0x0000000800047c82 */ /* 0x000fe20008000000 */
[----:B------:R-:W-:Y:S01]  /*2e40*/  UMOV UR5, UR9 ;  /* 0x0000000900057c82 */ /* 0x000fe20008000000 */
[----:B------:R-:W-:-:S04]  /*2e50*/  UISETP.NE.U32.AND UP0, UPT, UR4, URZ, UPT ;  /* 0x000000ff0400728c */ /* 0x000fc8000bf05070 */
[----:B------:R-:W-:-:S09]  /*2e60*/  UISETP.NE.AND.EX UP0, UPT, UR5, URZ, UPT, UP0 ;  /* 0x000000ff0500728c */ /* 0x000fd2000bf05300 */
[----:B------:R-:W-:Y:S05]  /*2e70*/  BRA.U UP0, `(.L_x_1609) ;  /* 0x0000000100d87547 */ /* 0x000fea000b800000 */
[-CC-:B------:R-:W-:Y:S01]  /*2e80*/  FFMA.FTZ R120, R227, R118.reuse, R119.reuse ;  /* 0x00000076e3787223 */ /* 0x180fe20000010077 */
[-CC-:B------:R-:W-:Y:S01]  /*2e90*/  FFMA.FTZ R224, R224, R118.reuse, R119.reuse ;  /* 0x00000076e0e07223 */ /* 0x180fe20000010077 */
[----:B------:R-:W-:Y:S01]  /*2ea0*/  FFMA.FTZ R121, R197, R118, R119 ;  /* 0x00000076c5797223 */ /* 0x000fe20000010077 */
[----:B-----5:R-:W-:Y:S01]  /*2eb0*/  ISETP.GE.U32.AND P2, PT, R80, RZ, PT ;  /* 0x000000ff5000720c */ /* 0x020fe20003f46070 */
[----:B------:R-:W-:Y:S01]  /*2ec0*/  FADD.FTZ R120, R91, -R120 ;  /* 0x800000785b787221 */ /* 0x000fe20000010000 */
[----:B------:R-:W-:Y:S01]  /*2ed0*/  FADD.FTZ R223, R223, -R224 ;  /* 0x800000e0dfdf7221 */ /* 0x000fe20000010000 */
[----:B------:R-:W-:Y:S01]  /*2ee0*/  FADD.FTZ R121, R196, -R121 ;  /* 0x80000079c4797221 */ /* 0x000fe20000010000 */
[C---:B------:R-:W-:Y:S01]  /*2ef0*/  LOP3.LUT P5, RZ, R81.reuse, 0xff0000, RZ, 0xc0, !PT ;  /* 0x00ff000051ff7812 */ /* 0x040fe200078ac0ff */
[C---:B------:R-:W-:Y:S01]  /*2f00*/  FFMA.FTZ R120, R194.reuse, R120, R51 ;  /* 0x00000078c2787223 */ /* 0x040fe20000010033 */
[C---:B------:R-:W-:Y:S01]  /*2f10*/  FFMA.FTZ R91, R194.reuse, R223, R50 ;  /* 0x000000dfc25b7223 */ /* 0x040fe20000010032 */
[----:B------:R-:W-:Y:S01]  /*2f20*/  FFMA.FTZ R121, R194, R121, R48 ;  /* 0x00000079c2797223 */ /* 0x000fe20000010030 */
[----:B------:R-:W-:Y:S01]  /*2f30*/  LOP3.LUT P4, RZ, R81, 0xff, RZ, 0xc0, !PT ;  /* 0x000000ff51ff7812 */ /* 0x000fe2000788c0ff */
[----:B------:R-:W-:Y:S01]  /*2f40*/  FMUL.FTZ R122, R120, UR6 ;  /* 0x00000006787a7c20 */ /* 0x000fe20008410000 */
[----:B------:R-:W-:Y:S01]  /*2f50*/  FMUL.FTZ R120, R91, UR6 ;  /* 0x000000065b787c20 */ /* 0x000fe20008410000 */
[----:B------:R-:W-:Y:S01]  /*2f60*/  FMUL.FTZ R91, R121, UR6 ;  /* 0x00000006795b7c20 */ /* 0x000fe20008410000 */
[C---:B------:R-:W-:Y:S01]  /*2f70*/  ISETP.GE.U32.AND.EX P2, PT, R81.reuse, 0x1000000, PT, P2 ;  /* 0x010000005100780c */ /* 0x040fe20003f46120 */
[-CC-:B------:R-:W-:Y:S01]  /*2f80*/  FFMA.FTZ R121, R222, R118.reuse, R119.reuse ;  /* 0x00000076de797223 */ /* 0x180fe20000010077 */
[----:B------:R-:W-:Y:S01]  /*2f90*/  LOP3.LUT P3, RZ, R81, 0xff00, RZ, 0xc0, !PT ;  /* 0x0000ff0051ff7812 */ /* 0x000fe2000786c0ff */
[-CC-:B------:R-:W-:Y:S01]  /*2fa0*/  FFMA.FTZ R173, R173, R118.reuse, R119.reuse ;  /* 0x00000076adad7223 */ /* 0x180fe20000010077 */
[----:B------:R-:W-:Y:S01]  /*2fb0*/  FSEL R81, R122, RZ, P2 ;  /* 0x000000ff7a517208 */ /* 0x000fe20001000000 */
[----:B------:R-:W-:Y:S01]  /*2fc0*/  FFMA.FTZ R170, R170, R118, R119 ;  /* 0x00000076aaaa7223 */ /* 0x000fe20000010077 */
[----:B------:R-:W-:Y:S01]  /*2fd0*/  FSEL R120, R120, RZ, P5 ;  /* 0x000000ff78787208 */ /* 0x000fe20002800000 */
[----:B------:R-:W-:Y:S01]  /*2fe0*/  FADD.FTZ R88, R88, -R173 ;  /* 0x800000ad58587221 */ /* 0x000fe20000010000 */
[----:B------:R-:W-:Y:S01]  /*2ff0*/  FSEL R91, R91, RZ, P4 ;  /* 0x000000ff5b5b7208 */ /* 0x000fe20002000000 */
[----:B------:R-:W-:Y:S01]  /*3000*/  FADD.FTZ R171, R171, -R170 ;  /* 0x800000aaabab7221 */ /* 0x000fe20000010000 */
[----:B------:R-:W-:Y:S01]  /*3010*/  LOP3.LUT P6, RZ, R80, 0xff0000, RZ, 0xc0, !PT ;  /* 0x00ff000050ff7812 */ /* 0x000fe200078cc0ff */
[----:B------:R-:W-:Y:S01]  /*3020*/  FFMA.FTZ R88, R194, R88, R45 ;  /* 0x00000058c2587223 */ /* 0x000fe2000001002d */
[----:B------:R-:W-:-:S02]  /*3030*/  LOP3.LUT P2, RZ, R80, 0xff000000, RZ, 0xc0, !PT ;  /* 0xff00000050ff7812 */ /* 0x000fc4000784c0ff */
[----:B------:R-:W-:Y:S01]  /*3040*/  LOP3.LUT P5, RZ, R80, 0xff, RZ, 0xc0, !PT ;  /* 0x000000ff50ff7812 */ /* 0x000fe200078ac0ff */
[----:B------:R-:W-:Y:S01]  /*3050*/  FMUL.FTZ R88, R88, UR6 ;  /* 0x0000000658587c20 */ /* 0x000fe20008410000 */
[----:B------:R-:W-:Y:S01]  /*3060*/  LOP3.LUT P4, RZ, R80, 0xff00, RZ, 0xc0, !PT ;  /* 0x0000ff0050ff7812 */ /* 0x000fe2000788c0ff */
[----:B------:R-:W-:Y:S01]  /*3070*/  FADD.FTZ R80, R90, -R121 ;  /* 0x800000795a507221 */ /* 0x000fe20000010000 */
[----:B------:R-:W-:-:S03]  /*3080*/  FFMA.FTZ R121, R172, R118, R119 ;  /* 0x00000076ac797223 */ /* 0x000fc60000010077 */
[----:B------:R-:W-:Y:S01]  /*3090*/  FFMA.FTZ R80, R194, R80, R49 ;  /* 0x00000050c2507223 */ /* 0x000fe20000010031 */
[----:B------:R-:W-:Y:S01]  /*30a0*/  FADD.FTZ R121, R82, -R121 ;  /* 0x8000007952797221 */ /* 0x000fe20000010000 */
[----:B------:R-:W-:Y:S02]  /*30b0*/  FFMA.FTZ R82, R89, R118, R119 ;  /* 0x0000007659527223 */ /* 0x000fe40000010077 */
[----:B------:R-:W-:Y:S02]  /*30c0*/  FMUL.FTZ R80, R80, UR6 ;  /* 0x0000000650507c20 */ /* 0x000fe40008410000 */
[----:B------:R-:W-:Y:S01]  /*30d0*/  FADD.FTZ R90, R83, -R82 ;  /* 0x80000052535a7221 */ /* 0x000fe20000010000 */
[----:B------:R-:W-:Y:S01]  /*30e0*/  F2FP.BF16.F32.PACK_AB R83, R81, R120 ;  /* 0x000000785153723e */ /* 0x000fe200000010ff */
[----:B------:R-:W-:Y:S01]  /*30f0*/  FFMA.FTZ R81, R194, R121, R46 ;  /* 0x00000079c2517223 */ /* 0x000fe2000001002e */
[----:B------:R-:W-:Y:S01]  /*3100*/  FSEL R80, R80, RZ, P3 ;  /* 0x000000ff50507208 */ /* 0x000fe20001800000 */
[----:B------:R-:W-:-:S02]  /*3110*/  FFMA.FTZ R89, R194, R90, R47 ;  /* 0x0000005ac2597223 */ /* 0x000fc4000001002f */
[----:B------:R-:W-:Y:S01]  /*3120*/  FMUL.FTZ R81, R81, UR6 ;  /* 0x0000000651517c20 */ /* 0x000fe20008410000 */
[----:B------:R-:W-:Y:S01]  /*3130*/  F2FP.BF16.F32.PACK_AB R82, R80, R91 ;  /* 0x0000005b5052723e */ /* 0x000fe200000010ff */
[----:B------:R-:W-:Y:S01]  /*3140*/  FFMA.FTZ R80, R194, R171, R44 ;  /* 0x000000abc2507223 */ /* 0x000fe2000001002c */
[----:B------:R-:W-:Y:S02]  /*3150*/  FMUL.FTZ R89, R89, UR6 ;  /* 0x0000000659597c20 */ /* 0x000fe40008410000 */
[----:B------:R-:W-:Y:S01]  /*3160*/  FSEL R81, R81, RZ, P6 ;  /* 0x000000ff51517208 */ /* 0x000fe20003000000 */
[----:B------:R-:W-:Y:S02]  /*3170*/  FMUL.FTZ R80, R80, UR6 ;  /* 0x0000000650507c20 */ /* 0x000fe40008410000 */
[----:B------:R-:W-:Y:S02]  /*3180*/  FSEL R90, R89, RZ, P2 ;  /* 0x000000ff595a7208 */ /* 0x000fe40001000000 */
[----:B------:R-:W-:-:S02]  /*3190*/  FSEL R89, R88, RZ, P4 ;  /* 0x000000ff58597208 */ /* 0x000fc40002000000 */
[----:B------:R-:W-:Y:S02]  /*31a0*/  FSEL R80, R80, RZ, P5 ;  /* 0x000000ff50507208 */ /* 0x000fe40002800000 */
[----:B------:R-:W-:Y:S02]  /*31b0*/  F2FP.BF16.F32.PACK_AB R81, R90, R81 ;  /* 0x000000515a51723e */ /* 0x000fe400000010ff */
[----:B------:R-:W-:Y:S01]  /*31c0*/  F2FP.BF16.F32.PACK_AB R80, R89, R80 ;  /* 0x000000505950723e */ /* 0x000fe200000010ff */
[----:B------:R-:W-:Y:S06]  /*31d0*/  BRA `(.L_x_1608) ;  /* 0x0000001400b87947 */ /* 0x000fec0003800000 */
.L_x_1609:
        /* <DEDUP_REMOVED lines=8> */
[C---:B------:R-:W-:Y:S01]  /*3260*/  FFMA.FTZ R71, R194.reuse, R68, R51 ;  /* 0x00000044c2477223 */ /* 0x040fe20000010033 */
[C---:B------:R-:W-:Y:S01]  /*3270*/  FFMA.FTZ R68, R194.reuse, R197, R48 ;  /* 0x000000c5c2447223 */ /* 0x040fe20000010030 */
[----:B------:R-:W-:Y:S01]  /*3280*/  FFMA.FTZ R70, R194, R223, R50 ;  /* 0x000000dfc2467223 */ /* 0x000fe20000010032 */
[----:B------:R-:W-:Y:S01]  /*3290*/  LOP3.LUT P6, RZ, R81, 0xff, RZ, 0xc0, !PT ;  /* 0x000000ff51ff7812 */ /* 0x000fe200078cc0ff */
[----:B------:R-:W-:Y:S01]  /*32a0*/  FADD.FTZ R90, R90, -R69 ;  /* 0x800000455a5a7221 */ /* 0x000fe20000010000 */
[----:B------:R-:W-:Y:S01]  /*32b0*/  FMUL.FTZ R73, R68, UR6 ;  /* 0x0000000644497c20 */ /* 0x000fe20008410000 */
[-CC-:B------:R-:W-:Y:S01]  /*32c0*/  FFMA.FTZ R69, R172, R118.reuse, R119.reuse ;  /* 0x00000076ac457223 */ /* 0x180fe20000010077 */
[----:B------:R-:W-:Y:S01]  /*32d0*/  FMUL.FTZ R72, R71, UR6 ;  /* 0x0000000647487c20 */ /* 0x000fe20008410000 */
[----:B------:R-:W-:Y:S01]  /*32e0*/  FMUL.FTZ R75, R70, UR6 ;  /* 0x00000006464b7c20 */ /* 0x000fe20008410000 */
[----:B------:R-:W-:Y:S01]  /*32f0*/  LOP3.LUT P4, RZ, R81, 0xff0000, RZ, 0xc0, !PT ;  /* 0x00ff000051ff7812 */ /* 0x000fe2000788c0ff */
[-CC-:B------:R-:W-:Y:S01]  /*3300*/  FFMA.FTZ R74, R89, R118.reuse, R119.reuse ;  /* 0x00000076594a7223 */ /* 0x180fe20000010077 */
[----:B------:R-:W-:Y:S01]  /*3310*/  ISETP.GE.U32.AND.EX P2, PT, R81, 0x1000000, PT, P2 ;  /* 0x010000005100780c */ /* 0x000fe20003f46120 */
[-CC-:B------:R-:W-:Y:S01]  /*3320*/  FFMA.FTZ R173, R173, R118.reuse, R119.reuse ;  /* 0x00000076adad7223 */ /* 0x180fe20000010077 */
[----:B------:R-:W-:Y:S01]  /*3330*/  FSEL R73, R73, RZ, P6 ;  /* 0x000000ff49497208 */ /* 0x000fe20003000000 */
[----:B------:R-:W-:Y:S01]  /*3340*/  FFMA.FTZ R170, R170, R118, R119 ;  /* 0x00000076aaaa7223 */ /* 0x000fe20000010077 */
[----:B------:R-:W-:Y:S01]  /*3350*/  LOP3.LUT P6, RZ, R81, 0xff00, RZ, 0xc0, !PT ;  /* 0x0000ff0051ff7812 */ /* 0x000fe200078cc0ff */
[----:B------:R-:W-:Y:S01]  /*3360*/  FADD.FTZ R81, R82, -R69 ;  /* 0x8000004552517221 */ /* 0x000fe20000010000 */
[----:B------:R-:W-:Y:S01]  /*3370*/  FFMA.FTZ R69, R194, R90, R49 ;  /* 0x0000005ac2457223 */ /* 0x000fe20000010031 */
[----:B------:R-:W-:Y:S01]  /*3380*/  FSEL R72, R72, RZ, P2 ;  /* 0x000000ff48487208 */ /* 0x000fe20001000000 */
[----:B------:R-:W-:Y:S01]  /*3390*/  FADD.FTZ R88, R88, -R173 ;  /* 0x800000ad58587221 */ /* 0x000fe20000010000 */
[----:B------:R-:W-:Y:S01]  /*33a0*/  FSEL R75, R75, RZ, P4 ;  /* 0x000000ff4b4b7208 */ /* 0x000fe20002000000 */
[----:B------:R-:W-:Y:S01]  /*33b0*/  FADD.FTZ R171, R171, -R170 ;  /* 0x800000aaabab7221 */ /* 0x000fe20000010000 */
[----:B------:R-:W-:-:S02]  /*33c0*/  LOP3.LUT P5, RZ, R80, 0xff, RZ, 0xc0, !PT ;  /* 0x000000ff50ff7812 */ /* 0x000fc400078ac0ff */
[C---:B------:R-:W-:Y:S02]  /*33d0*/  LOP3.LUT P3, RZ, R80.reuse, 0xff00, RZ, 0xc0, !PT ;  /* 0x0000ff0050ff7812 */ /* 0x040fe4000786c0ff */
[C---:B------:R-:W-:Y:S02]  /*33e0*/  LOP3.LUT P2, RZ, R80.reuse, 0xff0000, RZ, 0xc0, !PT ;  /* 0x00ff000050ff7812 */ /* 0x040fe4000784c0ff */
[----:B------:R-:W-:Y:S01]  /*33f0*/  LOP3.LUT P4, RZ, R80, 0xff000000, RZ, 0xc0, !PT ;  /* 0xff00000050ff7812 */ /* 0x000fe2000788c0ff */
[----:B------:R-:W-:Y:S01]  /*3400*/  FADD.FTZ R80, R83, -R74 ;  /* 0x8000004a53507221 */ /* 0x000fe20000010000 */
[----:B------:R-:W-:Y:S01]  /*3410*/  FMUL.FTZ R74, R69, UR6 ;  /* 0x00000006454a7c20 */ /* 0x000fe20008410000 */
[----:B------:R-:W-:Y:S01]  /*3420*/  F2FP.BF16.F32.PACK_AB R83, R72, R75 ;  /* 0x0000004b4853723e */ /* 0x000fe200000010ff */
[C---:B------:R-:W-:Y:S01]  /*3430*/  FFMA.FTZ R72, R194.reuse, R171, R44 ;  /* 0x000000abc2487223 */ /* 0x040fe2000001002c */
[----:B------:R-:W-:Y:S02]  /*3440*/  FFMA.FTZ R75, R194, R80, R47 ;  /* 0x00000050c24b7223 */ /* 0x000fe4000001002f */
[----:B------:R-:W-:Y:S01]  /*3450*/  FSEL R74, R74, RZ, P6 ;  /* 0x000000ff4a4a7208 */ /* 0x000fe20003000000 */
[----:B------:R-:W-:Y:S01]  /*3460*/  FMUL.FTZ R80, R72, UR6 ;  /* 0x0000000648507c20 */ /* 0x000fe20008410000 */
[----:B------:R-:W-:-:S02]  /*3470*/  FMUL.FTZ R89, R75, UR6 ;  /* 0x000000064b597c20 */ /* 0x000fc40008410000 */
[----:B------:R-:W-:Y:S01]  /*3480*/  F2FP.BF16.F32.PACK_AB R82, R74, R73 ;  /* 0x000000494a52723e */ /* 0x000fe200000010ff */
[C---:B------:R-:W-:Y:S01]  /*3490*/  FFMA.FTZ R74, R194.reuse, R81, R46 ;  /* 0x00000051c24a7223 */ /* 0x040fe2000001002e */
[----:B------:R-:W-:Y:S01]  /*34a0*/  FFMA.FTZ R73, R194, R88, R45 ;  /* 0x00000058c2497223 */ /* 0x000fe2000001002d */
[----:B------:R-:W-:Y:S02]  /*34b0*/  FSEL R91, R89, RZ, P4 ;  /* 0x000000ff595b7208 */ /* 0x000fe40002000000 */
[----:B------:R-:W-:Y:S01]  /*34c0*/  FMUL.FTZ R88, R74, UR6 ;  /* 0x000000064a587c20 */ /* 0x000fe20008410000 */
[----:B------:R-:W-:Y:S01]  /*34d0*/  FMUL.FTZ R81, R73, UR6 ;  /* 0x0000000649517c20 */ /* 0x000fe20008410000 */
[----:B------:R-:W-:-:S03]  /*34e0*/  FSEL R80, R80, RZ, P5 ;  /* 0x000000ff50507208 */ /* 0x000fc60002800000 */
[----:B------:R-:W-:Y:S02]  /*34f0*/  FSEL R88, R88, RZ, P2 ;  /* 0x000000ff58587208 */ /* 0x000fe40001000000 */
[----:B------:R-:W-:Y:S02]  /*3500*/  FSEL R89, R81, RZ, P3 ;  /* 0x000000ff51597208 */ /* 0x000fe40001800000 */
[----:B------:R-:W-:Y:S02]  /*3510*/  F2FP.BF16.F32.PACK_AB R81, R91, R88 ;  /* 0x000000585b51723e */ /* 0x000fe400000010ff */
[----:B------:R-:W-:Y:S01]  /*3520*/  F2FP.BF16.F32.PACK_AB R80, R89, R80 ;  /* 0x000000505950723e */ /* 0x000fe200000010ff */
[----:B------:R-:W-:Y:S06]  /*3530*/  BRA `(.L_x_1608) ;  /* 0x0000001000e07947 */ /* 0x000fec0003800000 */
.L_x_1605:
        /* <DEDUP_REMOVED lines=10> */
[----:B-----5:R-:W-:Y:S01]  /*35e0*/  LOP3.LUT P3, RZ, R81, 0xff0000, RZ, 0xc0, !PT ;  /* 0x00ff000051ff7812 */ /* 0x020fe2000786c0ff */
[-C--:B------:R-:W-:Y:S01]  /*35f0*/  FFMA.FTZ R197, R197, R118.reuse, R119 ;  /* 0x00000076c5c57223 */ /* 0x080fe20000010077 */
[----:B------:R-:W-:Y:S01]  /*3600*/  FADD.FTZ R223, R223, -R224 ;  /* 0x800000e0dfdf7221 */ /* 0x000fe20000010000 */
[----:B------:R-:W-:Y:S01]  /*3610*/  FADD.FTZ R91, R91, -R76 ;  /* 0x8000004c5b5b7221 */ /* 0x000fe20000010000 */
[----:B------:R-:W-:Y:S01]  /*3620*/  ISETP.GE.U32.AND P2, PT, R80, RZ, PT ;  /* 0x000000ff5000720c */ /* 0x000fe20003f46070 */
[----:B------:R-:W-:Y:S01]  /*3630*/  FADD.FTZ R197, R196, -R197 ;  /* 0x800000c5c4c57221 */ /* 0x000fe20000010000 */
[C---:B------:R-:W-:Y:S01]  /*3640*/  FMUL.FTZ R223, R194.reuse, R223 ;  /* 0x000000dfc2df7220 */ /* 0x040fe20000410000 */
[C---:B------:R-:W-:Y:S01]  /*3650*/  FMUL.FTZ R91, R194.reuse, R91 ;  /* 0x0000005bc25b7220 */ /* 0x040fe20000410000 */
[----:B------:R-:W-:Y:S01]  /*3660*/  ISETP.GE.U32.AND.EX P4, PT, R81, 0x1000000, PT, P2 ;  /* 0x010000005100780c */ /* 0x000fe20003f86120 */
[----:B------:R-:W-:Y:S01]  /*3670*/  FMUL.FTZ R197, R194, R197 ;  /* 0x000000c5c2c57220 */ /* 0x000fe20000410000 */
[----:B------:R-:W-:Y:S01]  /*3680*/  FMUL.FTZ R223, R223, UR6 ;  /* 0x00000006dfdf7c20 */ /* 0x000fe20008410000 */
[----:B------:R-:W-:Y:S01]  /*3690*/  LOP3.LUT P5, RZ, R81, 0xff, RZ, 0xc0, !PT ;  /* 0x000000ff51ff7812 */ /* 0x000fe200078ac0ff */
[----:B------:R-:W-:Y:S01]  /*36a0*/  FMUL.FTZ R91, R91, UR6 ;  /* 0x000000065b5b7c20 */ /* 0x000fe20008410000 */
[----:B------:R-:W-:Y:S01]  /*36b0*/  ISETP.GE.U32.AND P2, PT, R160, RZ, PT ;  /* 0x000000ffa000720c */ /* 0x000fe20003f46070 */
[----:B------:R-:W-:Y:S01]  /*36c0*/  FMUL.FTZ R197, R197, UR6 ;  /* 0x00000006c5c57c20 */ /* 0x000fe20008410000 */
[----:B------:R-:W-:Y:S01]  /*36d0*/  FSEL R120, R223, RZ, P3 ;  /* 0x000000ffdf787208 */ /* 0x000fe20001800000 */
[-CC-:B------:R-:W-:Y:S01]  /*36e0*/  FFMA.FTZ R170, R170, R118.reuse, R119.reuse ;  /* 0x00000076aaaa7223 */ /* 0x180fe20000010077 */
[----:B------:R-:W-:Y:S01]  /*36f0*/  LOP3.LUT P3, RZ, R81, 0xff00, RZ, 0xc0, !PT ;  /* 0x0000ff0051ff7812 */ /* 0x000fe2000786c0ff */
[-C--:B------:R-:W-:Y:S01]  /*3700*/  FFMA.FTZ R81, R222, R118.reuse, R119 ;  /* 0x00000076de517223 */ /* 0x080fe20000010077 */
[----:B------:R-:W-:Y:S01]  /*3710*/  FSEL R77, R91, RZ, P4 ;  /* 0x000000ff5b4d7208 */ /* 0x000fe20002000000 */
[----:B------:R-:W-:Y:S01]  /*3720*/  FADD.FTZ R171, R171, -R170 ;  /* 0x800000aaabab7221 */ /* 0x000fe20000010000 */
[C---:B------:R-:W-:Y:S01]  /*3730*/  LOP3.LUT P6, RZ, R161.reuse, 0xff0000, RZ, 0xc0, !PT ;  /* 0x00ff0000a1ff7812 */ /* 0x040fe200078cc0ff */
[----:B------:R-:W-:Y:S01]  /*3740*/  FADD.FTZ R123, R90, -R81 ;  /* 0x800000515a7b7221 */ /* 0x000fe20000010000 */
[C---:B------:R-:W-:Y:S01]  /*3750*/  LOP3.LUT P4, RZ, R161.reuse, 0xff, RZ, 0xc0, !PT ;  /* 0x000000ffa1ff7812 */ /* 0x040fe2000788c0ff */
[-C--:B------:R-:W-:Y:S01]  /*3760*/  FFMA.FTZ R81, R172, R118.reuse, R119 ;  /* 0x00000076ac517223 */ /* 0x080fe20000010077 */
[----:B------:R-:W-:Y:S01]  /*3770*/  ISETP.GE.U32.AND.EX P2, PT, R161, 0x1000000, PT, P2 ;  /* 0x01000000a100780c */ /* 0x000fe20003f46120 */
[----:B------:R-:W-:Y:S01]  /*3780*/  FMUL.FTZ R123, R194, R123 ;  /* 0x0000007bc27b7220 */ /* 0x000fe20000410000 */
[----:B------:R-:W-:Y:S01]  /*3790*/  FSEL R79, R223, RZ, P6 ;  /* 0x000000ffdf4f7208 */ /* 0x000fe20003000000 */
[----:B------:R-:W-:Y:S01]  /*37a0*/  FADD.FTZ R121, R82, -R81 ;  /* 0x8000005152797221 */ /* 0x000fe20000010000 */
[----:B------:R-:W-:Y:S01]  /*37b0*/  FSEL R122, R91, RZ, P2 ;  /* 0x000000ff5b7a7208 */ /* 0x000fe20001000000 */
[----:B------:R-:W-:Y:S01]  /*37c0*/  FMUL.FTZ R123, R123, UR6 ;  /* 0x000000067b7b7c20 */ /* 0x000fe20008410000 */
[C---:B------:R-:W-:Y:S01]  /*37d0*/  FSEL R76, R197.reuse, RZ, P5 ;  /* 0x000000ffc54c7208 */ /* 0x040fe20002800000 */
[----:B------:R-:W-:Y:S01]  /*37e0*/  FMUL.FTZ R121, R194, R121 ;  /* 0x00000079c2797220 */ /* 0x000fe20000410000 */
[----:B------:R-:W-:Y:S01]  /*37f0*/  FSEL R78, R197, RZ, P4 ;  /* 0x000000ffc54e7208 */ /* 0x000fe20002000000 */
[-C--:B------:R-:W-:Y:S01]  /*3800*/  FFMA.FTZ R91, R173, R118.reuse, R119 ;  /* 0x00000076ad5b7223 */ /* 0x080fe20000010077 */
[C---:B------:R-:W-:Y:S01]  /*3810*/  LOP3.LUT P6, RZ, R80.reuse, 0xff0000, RZ, 0xc0, !PT ;  /* 0x00ff000050ff7812 */ /* 0x040fe200078cc0ff */
[----:B------:R-:W-:Y:S01]  /*3820*/  FMUL.FTZ R121, R121, UR6 ;  /* 0x0000000679797c20 */ /* 0x000fe20008410000 */
[----:B------:R-:W-:Y:S01]  /*3830*/  LOP3.LUT P2, RZ, R80, 0xff000000, RZ, 0xc0, !PT ;  /* 0xff00000050ff7812 */ /* 0x000fe2000784c0ff */
[----:B------:R-:W-:Y:S01]  /*3840*/  FADD.FTZ R91, R88, -R91 ;  /* 0x8000005b585b7221 */ /* 0x000fe20000010000 */
[----:B------:R-:W-:Y:S01]  /*3850*/  LOP3.LUT P5, RZ, R80, 0xff00, RZ, 0xc0, !PT ;  /* 0x0000ff0050ff7812 */ /* 0x000fe200078ac0ff */
[----:B------:R-:W-:Y:S01]  /*3860*/  FMUL.FTZ R171, R194, R171 ;  /* 0x000000abc2ab7220 */ /* 0x000fe20000410000 */
[----:B------:R-:W-:Y:S01]  /*3870*/  LOP3.LUT P4, RZ, R80, 0xff, RZ, 0xc0, !PT ;  /* 0x000000ff50ff7812 */ /* 0x000fe2000788c0ff */
[----:B------:R-:W-:Y:S01]  /*3880*/  FFMA.FTZ R80, R89, R118, R119 ;  /* 0x0000007659507223 */ /* 0x000fe20000010077 */
[----:B------:R-:W-:Y:S01]  /*3890*/  FSEL R125, R123, RZ, P3 ;  /* 0x000000ff7b7d7208 */ /* 0x000fe20001800000 */
[C---:B------:R-:W-:Y:S01]  /*38a0*/  FMUL.FTZ R91, R194.reuse, R91 ;  /* 0x0000005bc25b7220 */ /* 0x040fe20000410000 */
[----:B------:R-:W-:Y:S01]  /*38b0*/  LOP3.LUT P3, RZ, R161, 0xff00, RZ, 0xc0, !PT ;  /* 0x0000ff00a1ff7812 */ /* 0x000fe2000786c0ff */
[----:B------:R-:W-:Y:S01]  /*38c0*/  FADD.FTZ R89, R83, -R80 ;  /* 0x8000005053597221 */ /* 0x000fe20000010000 */
[----:B------:R-:W-:Y:S01]  /*38d0*/  F2FP.BF16.F32.PACK_AB R83, R77, R120 ;  /* 0x000000784d53723e */ /* 0x000fe200000010ff */
[----:B------:R-:W-:Y:S01]  /*38e0*/  FMUL.FTZ R91, R91, UR6 ;  /* 0x000000065b5b7c20 */ /* 0x000fe20008410000 */
[----:B------:R-:W-:Y:S01]  /*38f0*/  FSEL R81, R123, RZ, P3 ;  /* 0x000000ff7b517208 */ /* 0x000fe20001800000 */
[----:B------:R-:W-:Y:S01]  /*3900*/  FMUL.FTZ R89, R194, R89 ;  /* 0x00000059c2597220 */ /* 0x000fe20000410000 */
[----:B------:R-:W-:Y:S01]  /*3910*/  LOP3.LUT P3, RZ, R160, 0xff0000, RZ, 0xc0, !PT ;  /* 0x00ff0000a0ff7812 */ /* 0x000fe2000786c0ff */
[----:B------:R-:W-:Y:S01]  /*3920*/  FMUL.FTZ R171, R171, UR6 ;  /* 0x00000006abab7c20 */ /* 0x000fe20008410000 */
[----:B------:R-:W-:Y:S01]  /*3930*/  F2FP.BF16.F32.PACK_AB R78, R81, R78 ;  /* 0x0000004e514e723e */ /* 0x000fe200000010ff */
[----:B------:R-:W-:Y:S01]  /*3940*/  FMUL.FTZ R89, R89, UR6 ;  /* 0x0000000659597c20 */ /* 0x000fe20008410000 */
[----:B------:R-:W-:-:S02]  /*3950*/  FSEL R81, R121, RZ, P6 ;  /* 0x000000ff79517208 */ /* 0x000fc40003000000 */
[C---:B------:R-:W-:Y:S02]  /*3960*/  LOP3.LUT P6, RZ, R160.reuse, 0xff000000, RZ, 0xc0, !PT ;  /* 0xff000000a0ff7812 */ /* 0x040fe400078cc0ff */
[----:B------:R-:W-:Y:S02]  /*3970*/  F2FP.BF16.F32.PACK_AB R82, R125, R76 ;  /* 0x0000004c7d52723e */ /* 0x000fe400000010ff */
[----:B------:R-:W-:Y:S02]  /*3980*/  FSEL R77, R121, RZ, P3 ;  /* 0x000000ff794d7208 */ /* 0x000fe40001800000 */
[C---:B------:R-:W-:Y:S02]  /*3990*/  FSEL R76, R89.reuse, RZ, P6 ;  /* 0x000000ff594c7208 */ /* 0x040fe40003000000 */
[----:B------:R-:W-:Y:S02]  /*39a0*/  FSEL R80, R89, RZ, P2 ;  /* 0x000000ff59507208 */ /* 0x000fe40001000000 */
[----:B------:R-:W-:-:S02]  /*39b0*/  LOP3.LUT P3, RZ, R160, 0xff00, RZ, 0xc0, !PT ;  /* 0x0000ff00a0ff7812 */ /* 0x000fc4000786c0ff */
[----:B------:R-:W-:Y:S02]  /*39c0*/  LOP3.LUT P2, RZ, R160, 0xff, RZ, 0xc0, !PT ;  /* 0x000000ffa0ff7812 */ /* 0x000fe4000784c0ff */
[----:B------:R-:W-:Y:S02]  /*39d0*/  F2FP.BF16.F32.PACK_AB R77, R76, R77 ;  /* 0x0000004d4c4d723e */ /* 0x000fe400000010ff */
[----:B------:R-:W-:Y:S02]  /*39e0*/  F2FP.BF16.F32.PACK_AB R81, R80, R81 ;  /* 0x000000515051723e */ /* 0x000fe400000010ff */
[C---:B------:R-:W-:Y:S02]  /*39f0*/  FSEL R121, R91.reuse, RZ, P5 ;  /* 0x000000ff5b797208 */ /* 0x040fe40002800000 */
[----:B------:R-:W-:Y:S02]  /*3a00*/  FSEL R89, R91, RZ, P3 ;  /* 0x000000ff5b597208 */ /* 0x000fe40001800000 */
[----:B------:R-:W-:-:S02]  /*3a10*/  FSEL R76, R171, RZ, P2 ;  /* 0x000000ffab4c7208 */ /* 0x000fc40001000000 */
[----:B------:R-:W-:Y:S02]  /*3a20*/  FSEL R80, R171, RZ, P4 ;  /* 0x000000ffab507208 */ /* 0x000fe40002000000 */
[----:B------:R-:W-:Y:S02]  /*3a30*/  F2FP.BF16.F32.PACK_AB R79, R122, R79 ;  /* 0x0000004f7a4f723e */ /* 0x000fe400000010ff */
[----:B------:R-:W-:Y:S02]  /*3a40*/  F2FP.BF16.F32.PACK_AB R76, R89, R76 ;  /* 0x0000004c594c723e */ /* 0x000fe400000010ff */
[----:B------:R-:W-:Y:S01]  /*3a50*/  F2FP.BF16.F32.PACK_AB R80, R121, R80 ;  /* 0x000000507950723e */ /* 0x000fe200000010ff */
[----:B------:R-:W-:Y:S06]  /*3a60*/  BRA `(.L_x_1608) ;  /* 0x0000000c00947947 */ /* 0x000fec0003800000 */
.L_x_1611:
[-CC-:B------:R-:W-:Y:S01]  /*3a70*/  FFMA.FTZ R224, R224, R118.reuse, R119.reuse ;  /* 0x00000076e0e07223 */ /* 0x180fe20000010077 */
[-CC-:B------:R-:W-:Y:S01]  /*3a80*/  FFMA.FTZ R68, R227, R118.reuse, R119.reuse ;  /* 0x00000076e3447223 */ /* 0x180fe20000010077 */
[-C--:B------:R-:W-:Y:S01]  /*3a90*/  FFMA.FTZ R197, R197, R118.reuse, R119 ;  /* 0x00000076c5c57223 */ /* 0x080fe20000010077 */
[----:B-----5:R-:W-:Y:S01]  /*3aa0*/  ISETP.GE.U32.AND P2, PT, R80, RZ, PT ;  /* 0x000000ff5000720c */ /* 0x020fe20003f46070 */
[----:B------:R-:W-:Y:S01]  /*3ab0*/  FADD.FTZ R223, R223, -R224 ;  /* 0x800000e0dfdf7221 */ /* 0x000fe20000010000 */
[----:B------:R-:W-:Y:S01]  /*3ac0*/  FADD.FTZ R71, R91, -R68 ;  /* 0x800000445b477221 */ /* 0x000fe20000010000 */
[----:B------:R-:W-:Y:S01]  /*3ad0*/  ISETP.GE.U32.AND P3, PT, R160, RZ, PT ;  /* 0x000000ffa000720c */ /* 0x000fe20003f66070 */
[----:B------:R-:W-:Y:S01]  /*3ae0*/  FADD.FTZ R197, R196, -R197 ;  /* 0x800000c5c4c57221 */ /* 0x000fe20000010000 */
[C---:B------:R-:W-:Y:S01]  /*3af0*/  FMUL.FTZ R70, R194.reuse, R223 ;  /* 0x000000dfc2467220 */ /* 0x040fe20000410000 */
[C---:B------:R-:W-:Y:S01]  /*3b00*/  FMUL.FTZ R71, R194.reuse, R71 ;  /* 0x00000047c2477220 */ /* 0x040fe20000410000 */
[----:B------:R-:W-:Y:S01]  /*3b10*/  LOP3.LUT P5, RZ, R81, 0xff0000, RZ, 0xc0, !PT ;  /* 0x00ff000051ff7812 */ /* 0x000fe200078ac0ff */
[----:B------:R-:W-:Y:S01]  /*3b20*/  FMUL.FTZ R68, R194, R197 ;  /* 0x000000c5c2447220 */ /* 0x000fe20000410000 */
[----:B------:R-:W-:Y:S01]  /*3b30*/  FMUL.FTZ R79, R70, UR6 ;  /* 0x00000006464f7c20 */ /* 0x000fe20008410000 */
[----:B------:R-:W-:Y:S01]  /*3b40*/  FMUL.FTZ R69, R71, UR6 ;  /* 0x0000000647457c20 */ /* 0x000fe20008410000 */
[----:B------:R-:W-:Y:S01]  /*3b50*/  LOP3.LUT P4, RZ, R161, 0xff0000, RZ, 0xc0, !PT ;  /* 0x00ff0000a1ff7812 */ /* 0x000fe2000788c0ff */
[-CC-:B------:R-:W-:Y:S01]  /*3b60*/  FFMA.FTZ R77, R222, R118.reuse, R119.reuse ;  /* 0x00000076de4d7223 */ /* 0x180fe20000010077 */
[----:B------:R-:W-:Y:S01]  /*3b70*/  ISETP.GE.U32.AND.EX P2, PT, R81, 0x1000000, PT, P2 ;  /* 0x010000005100780c */ /* 0x000fe20003f46120 */
[----:B------:R-:W-:Y:S01]  /*3b80*/  FMUL.FTZ R78, R68, UR6 ;  /* 0x00000006444e7c20 */ /* 0x000fe20008410000 */
[----:B------:R-:W-:Y:S01]  /*3b90*/  ISETP.GE.U32.AND.EX P3, PT, R161, 0x1000000, PT, P3 ;  /* 0x01000000a100780c */ /* 0x000fe20003f66130 */
[-CC-:B------:R-:W-:Y:S01]  /*3ba0*/  FFMA.FTZ R74, R89, R118.reuse, R119.reuse ;  /* 0x00000076594a7223 */ /* 0x180fe20000010077 */
[----:B------:R-:W-:Y:S01]  /*3bb0*/  FSEL R75, R79, RZ, P5 ;  /* 0x000000ff4f4b7208 */ /* 0x000fe20002800000 */
[-CC-:B------:R-:W-:Y:S01]  /*3bc0*/  FFMA.FTZ R73, R173, R118.reuse, R119.reuse ;  /* 0x00000076ad497223 */ /* 0x180fe20000010077 */
[----:B------:R-:W-:Y:S01]  /*3bd0*/  FSEL R79, R79, RZ, P4 ;  /* 0x000000ff4f4f7208 */ /* 0x000fe20002000000 */
[-C--:B------:R-:W-:Y:S01]  /*3be0*/  FFMA.FTZ R170, R170, R118.reuse, R119 ;  /* 0x00000076aaaa7223 */ /* 0x080fe20000010077 */
[C---:B------:R-:W-:Y:S01]  /*3bf0*/  FSEL R76, R69.reuse, RZ, P2 ;  /* 0x000000ff454c7208 */ /* 0x040fe20001000000 */
[----:B------:R-:W-:Y:S01]  /*3c00*/  FADD.FTZ R73, R88, -R73 ;  /* 0x8000004958497221 */ /* 0x000fe20000010000 */
[----:B------:R-:W-:Y:S01]  /*3c10*/  FSEL R120, R69, RZ, P3 ;  /* 0x000000ff45787208 */ /* 0x000fe20001800000 */
[----:B------:R-:W-:Y:S01]  /*3c20*/  FFMA.FTZ R69, R172, R118, R119 ;  /* 0x00000076ac457223 */ /* 0x000fe20000010077 */
[----:B------:R-:W-:Y:S01]  /*3c30*/  LOP3.LUT P6, RZ, R81, 0xff, RZ, 0xc0, !PT ;  /* 0x000000ff51ff7812 */ /* 0x000fe200078cc0ff */
[----:B------:R-:W-:Y:S01]  /*3c40*/  FADD.FTZ R171, R171, -R170 ;  /* 0x800000aaabab7221 */ /* 0x000fe20000010000 */
[----:B------:R-:W-:Y:S01]  /*3c50*/  LOP3.LUT P4, RZ, R81, 0xff00, RZ, 0xc0, !PT ;  /* 0x0000ff0051ff7812 */ /* 0x000fe2000788c0ff */
[----:B------:R-:W-:Y:S01]  /*3c60*/  FADD.FTZ R81, R90, -R77 ;  /* 0x8000004d5a517221 */ /* 0x000fe20000010000 */
[----:B------:R-:W-:Y:S01]  /*3c70*/  LOP3.LUT P5, RZ, R161, 0xff, RZ, 0xc0, !PT ;  /* 0x000000ffa1ff7812 */ /* 0x000fe200078ac0ff */
[----:B------:R-:W-:Y:S01]  /*3c80*/  FADD.FTZ R77, R82, -R69 ;  /* 0x80000045524d7221 */ /* 0x000fe20000010000 */
[----:B------:R-:W-:Y:S01]  /*3c90*/  FSEL R72, R78, RZ, P6 ;  /* 0x000000ff4e487208 */ /* 0x000fe20003000000 */
[----:B------:R-:W-:Y:S01]  /*3ca0*/  FMUL.FTZ R69, R194, R81 ;  /* 0x00000051c2457220 */ /* 0x000fe20000410000 */
[----:B------:R-:W-:Y:S01]  /*3cb0*/  FSEL R78, R78, RZ, P5 ;  /* 0x000000ff4e4e7208 */ /* 0x000fe20002800000 */
[----:B------:R-:W-:Y:S01]  /*3cc0*/  FADD.FTZ R81, R83, -R74 ;  /* 0x8000004a53517221 */ /* 0x000fe20000010000 */
[----:B------:R-:W-:Y:S01]  /*3cd0*/  LOP3.LUT P2, RZ, R80, 0xff0000, RZ, 0xc0, !PT ;  /* 0x00ff000050ff7812 */ /* 0x000fe2000784c0ff */
[----:B------:R-:W-:Y:S01]  /*3ce0*/  FMUL.FTZ R74, R194, R77 ;  /* 0x0000004dc24a7220 */ /* 0x000fe20000410000 */
[----:B------:R-:W-:Y:S01]  /*3cf0*/  LOP3.LUT P3, RZ, R80, 0xff000000, RZ, 0xc0, !PT ;  /* 0xff00000050ff7812 */ /* 0x000fe2000786c0ff */
[----:B------:R-:W-:Y:S01]  /*3d00*/  FMUL.FTZ R73, R194, R73 ;  /* 0x00000049c2497220 */ /* 0x000fe20000410000 */
[----:B------:R-:W-:-:S02]  /*3d10*/  LOP3.LUT P6, RZ, R80, 0xff00, RZ, 0xc0, !PT ;  /* 0x0000ff0050ff7812 */ /* 0x000fc400078cc0ff */
[----:B------:R-:W-:Y:S01]  /*3d20*/  LOP3.LUT P5, RZ, R80, 0xff, RZ, 0xc0, !PT ;  /* 0x000000ff50ff7812 */ /* 0x000fe200078ac0ff */
[----:B------:R-:W-:Y:S01]  /*3d30*/  FMUL.FTZ R80, R69, UR6 ;  /* 0x0000000645507c20 */ /* 0x000fe20008410000 */
[----:B------:R-:W-:Y:S01]  /*3d40*/  F2FP.BF16.F32.PACK_AB R83, R76, R75 ;  /* 0x0000004b4c53723e */ /* 0x000fe200000010ff */
[----:B------:R-:W-:Y:S01]  /*3d50*/  FMUL.FTZ R76, R74, UR6 ;  /* 0x000000064a4c7c20 */ /* 0x000fe20008410000 */
[----:B------:R-:W-:Y:S01]  /*3d60*/  FMUL.FTZ R75, R194, R81 ;  /* 0x00000051c24b7220 */ /* 0x000fe20000410000 */
[----:B------:R-:W-:Y:S02]  /*3d70*/  F2FP.BF16.F32.PACK_AB R79, R120, R79 ;  /* 0x0000004f784f723e */ /* 0x000fe400000010ff */
[----:B------:R-:W-:Y:S02]  /*3d80*/  FSEL R89, R80, RZ, P4 ;  /* 0x000000ff50597208 */ /* 0x000fe40002000000 */
[----:B------:R-:W-:Y:S02]  /*3d90*/  LOP3.LUT P4, RZ, R161, 0xff00, RZ, 0xc0, !PT ;  /* 0x0000ff00a1ff7812 */ /* 0x000fe4000788c0ff */
[----:B------:R-:W-:-:S02]  /*3da0*/  F2FP.BF16.F32.PACK_AB R82, R89, R72 ;  /* 0x000000485952723e */ /* 0x000fc400000010ff */
[----:B------:R-:W-:Y:S01]  /*3db0*/  FSEL R77, R80, RZ, P4 ;  /* 0x000000ff504d7208 */ /* 0x000fe20002000000 */
[----:B------:R-:W-:Y:S01]  /*3dc0*/  FMUL.FTZ R80, R75, UR6 ;  /* 0x000000064b507c20 */ /* 0x000fe20008410000 */
[----:B------:R-:W-:Y:S02]  /*3dd0*/  LOP3.LUT P4, RZ, R160, 0xff0000, RZ, 0xc0, !PT ;  /* 0x00ff0000a0ff7812 */ /* 0x000fe4000788c0ff */
[----:B------:R-:W-:Y:S02]  /*3de0*/  F2FP.BF16.F32.PACK_AB R78, R77, R78 ;  /* 0x0000004e4d4e723e */ /* 0x000fe400000010ff */
[----:B------:R-:W-:Y:S02]  /*3df0*/  FSEL R77, R76, RZ, P4 ;  /* 0x000000ff4c4d7208 */ /* 0x000fe40002000000 */
[----:B------:R-:W-:Y:S02]  /*3e00*/  LOP3.LUT P4, RZ, R160, 0xff000000, RZ, 0xc0, !PT ;  /* 0xff000000a0ff7812 */ /* 0x000fe4000788c0ff */
[----:B------:R-:W-:-:S02]  /*3e10*/  FSEL R81, R76, RZ, P2 ;  /* 0x000000ff4c517208 */ /* 0x000fc40001000000 */
[C---:B------:R-:W-:Y:S02]  /*3e20*/  FSEL R72, R80.reuse, RZ, P4 ;  /* 0x000000ff50487208 */ /* 0x040fe40002000000 */
[----:B------:R-:W-:Y:S02]  /*3e30*/  FSEL R80, R80, RZ, P3 ;  /* 0x000000ff50507208 */ /* 0x000fe40001800000 */
[----:B------:R-:W-:Y:S01]  /*3e40*/  F2FP.BF16.F32.PACK_AB R77, R72, R77 ;  /* 0x0000004d484d723e */ /* 0x000fe200000010ff */
[----:B------:R-:W-:Y:S01]  /*3e50*/  FMUL.FTZ R72, R194, R171 ;  /* 0x000000abc2487220 */ /* 0x000fe20000410000 */
[----:B------:R-:W-:Y:S01]  /*3e60*/  F2FP.BF16.F32.PACK_AB R81, R80, R81 ;  /* 0x000000515051723e */ /* 0x000fe200000010ff */
[----:B------:R-:W-:Y:S01]  /*3e70*/  FMUL.FTZ R80, R73, UR6 ;  /* 0x0000000649507c20 */ /* 0x000fe20008410000 */
[----:B------:R-:W-:Y:S01]  /*3e80*/  LOP3.LUT P3, RZ, R160, 0xff00, RZ, 0xc0, !PT ;  /* 0x0000ff00a0ff7812 */ /* 0x000fe2000786c0ff */
[----:B------:R-:W-:Y:S01]  /*3e90*/  FMUL.FTZ R76, R72, UR6 ;  /* 0x00000006484c7c20 */ /* 0x000fe20008410000 */
[----:B------:R-:W-:-:S02]  /*3ea0*/  LOP3.LUT P2, RZ, R160, 0xff, RZ, 0xc0, !PT ;  /* 0x000000ffa0ff7812 */ /* 0x000fc4000784c0ff */
[C---:B------:R-:W-:Y:S02]  /*3eb0*/  FSEL R89, R80.reuse, RZ, P6 ;  /* 0x000000ff50597208 */ /* 0x040fe40003000000 */
[----:B------:R-:W-:Y:S02]  /*3ec0*/  FSEL R91, R80, RZ, P3 ;  /* 0x000000ff505b7208 */ /* 0x000fe40001800000 */
[C---:B------:R-:W-:Y:S02]  /*3ed0*/  FSEL R88, R76.reuse, RZ, P2 ;  /* 0x000000ff4c587208 */ /* 0x040fe40001000000 */
[----:B------:R-:W-:Y:S02]  /*3ee0*/  FSEL R80, R76, RZ, P5 ;  /* 0x000000ff4c507208 */ /* 0x000fe40002800000 */
[----:B------:R-:W-:Y:S02]  /*3ef0*/  F2FP.BF16.F32.PACK_AB R76, R91, R88 ;  /* 0x000000585b4c723e */ /* 0x000fe400000010ff */
[----:B------:R-:W-:Y:S01]  /*3f00*/  F2FP.BF16.F32.PACK_AB R80, R89, R80 ;  /* 0x000000505950723e */ /* 0x000fe200000010ff */
[----:B------:R-:W-:Y:S06]  /*3f10*/  BRA `(.L_x_1608) ;  /* 0x0000000800687947 */ /* 0x000fec0003800000 */
.L_x_1610:
        /* <DEDUP_REMOVED lines=8> */
[----:B------:R-:W-:Y:S01]  /*3fa0*/  FFMA.FTZ R197, R197, R118, R119 ;  /* 0x00000076c5c57223 */ /* 0x000fe20000010077 */
[----:B------:R-:W-:Y:S01]  /*3fb0*/  FADD.FTZ R223, R223, -R224 ;  /* 0x800000e0dfdf7221 */ /* 0x000fe20000010000 */
[----:B------:R-:W-:Y:S01]  /*3fc0*/  FADD.FTZ R76, R91, -R76 ;  /* 0x8000004c5b4c7221 */ /* 0x000fe20000010000 */
[----:B------:R-:W-:Y:S01]  /*3fd0*/  ISETP.GE.U32.AND P2, PT, R80, RZ, PT ;  /* 0x000000ff5000720c */ /* 0x000fe20003f46070 */
[----:B------:R-:W-:Y:S01]  /*3fe0*/  FADD.FTZ R197, R196, -R197 ;  /* 0x800000c5c4c57221 */ /* 0x000fe20000010000 */
[C---:B------:R-:W-:Y:S01]  /*3ff0*/  FFMA.FTZ R223, R194.reuse, R223, R50 ;  /* 0x000000dfc2df7223 */ /* 0x040fe20000010032 */
[C---:B------:R-:W-:Y:S01]  /*4000*/  FFMA.FTZ R76, R194.reuse, R76, R51 ;  /* 0x0000004cc24c7223 */ /* 0x040fe20000010033 */
[----:B------:R-:W-:Y:S01]  /*4010*/  ISETP.GE.U32.AND.EX P4, PT, R81, 0x1000000, PT, P2 ;  /* 0x010000005100780c */ /* 0x000fe20003f86120 */
[----:B------:R-:W-:Y:S01]  /*4020*/  FFMA.FTZ R197, R194, R197, R48 ;  /* 0x000000c5c2c57223 */ /* 0x000fe20000010030 */
        /* <DEDUP_REMOVED lines=8> */
[-CC-:B------:R-:W-:Y:S01]  /*40b0*/  FFMA.FTZ R81, R222, R118.reuse, R119.reuse ;  /* 0x00000076de517223 */ /* 0x180fe20000010077 */
[----:B------:R-:W-:Y:S01]  /*40c0*/  FSEL R77, R76, RZ, P4 ;  /* 0x000000ff4c4d7208 */ /* 0x000fe20002000000 */
[-C--:B------:R-:W-:Y:S01]  /*40d0*/  FFMA.FTZ R170, R170, R118.reuse, R119 ;  /* 0x00000076aaaa7223 */ /* 0x080fe20000010077 */
[C---:B------:R-:W-:Y:S01]  /*40e0*/  ISETP.GE.U32.AND.EX P2, PT, R161.reuse, 0x1000000, PT, P2 ;  /* 0x01000000a100780c */ /* 0x040fe20003f46120 */
[----:B------:R-:W-:Y:S01]  /*40f0*/  FADD.FTZ R90, R90, -R81 ;  /* 0x800000515a5a7221 */ /* 0x000fe20000010000 */
[C---:B------:R-:W-:Y:S01]  /*4100*/  LOP3.LUT P6, RZ, R161.reuse, 0xff0000, RZ, 0xc0, !PT ;  /* 0x00ff0000a1ff7812 */ /* 0x040fe200078cc0ff */
[----:B------:R-:W-:Y:S01]  /*4110*/  FFMA.FTZ R81, R172, R118, R119 ;  /* 0x00000076ac517223 */ /* 0x000fe20000010077 */
[----:B------:R-:W-:Y:S01]  /*4120*/  LOP3.LUT P4, RZ, R161, 0xff, RZ, 0xc0, !PT ;  /* 0x000000ffa1ff7812 */ /* 0x000fe2000788c0ff */
[----:B------:R-:W-:Y:S01]  /*4130*/  FFMA.FTZ R90, R194, R90, R49 ;  /* 0x0000005ac25a7223 */ /* 0x000fe20000010031 */
[----:B------:R-:W-:Y:S01]  /*4140*/  FSEL R122, R76, RZ, P2 ;  /* 0x000000ff4c7a7208 */ /* 0x000fe20001000000 */
[----:B------:R-:W-:Y:S01]  /*4150*/  FADD.FTZ R91, R82, -R81 ;  /* 0x80000051525b7221 */ /* 0x000fe20000010000 */
[----:B------:R-:W-:Y:S01]  /*4160*/  FSEL R79, R223, RZ, P6 ;  /* 0x000000ffdf4f7208 */ /* 0x000fe20003000000 */
[----:B------:R-:W-:Y:S01]  /*4170*/  FMUL.FTZ R90, R90, UR6 ;  /* 0x000000065a5a7c20 */ /* 0x000fe20008410000 */
[C---:B------:R-:W-:Y:S01]  /*4180*/  FSEL R76, R197.reuse, RZ, P5 ;  /* 0x000000ffc54c7208 */ /* 0x040fe20002800000 */
[----:B------:R-:W-:Y:S01]  /*4190*/  FFMA.FTZ R91, R194, R91, R46 ;  /* 0x0000005bc25b7223 */ /* 0x000fe2000001002e */
[----:B------:R-:W-:Y:S01]  /*41a0*/  FSEL R78, R197, RZ, P4 ;  /* 0x000000ffc54e7208 */ /* 0x000fe20002000000 */
[----:B------:R-:W-:Y:S01]  /*41b0*/  FADD.FTZ R88, R88, -R173 ;  /* 0x800000ad58587221 */ /* 0x000fe20000010000 */
[C---:B------:R-:W-:Y:S01]  /*41c0*/  LOP3.LUT P6, RZ, R80.reuse, 0xff0000, RZ, 0xc0, !PT ;  /* 0x00ff000050ff7812 */ /* 0x040fe200078cc0ff */
[----:B------:R-:W-:Y:S01]  /*41d0*/  FMUL.FTZ R91, R91, UR6 ;  /* 0x000000065b5b7c20 */ /* 0x000fe20008410000 */
[C---:B------:R-:W-:Y:S01]  /*41e0*/  LOP3.LUT P2, RZ, R80.reuse, 0xff000000, RZ, 0xc0, !PT ;  /* 0xff00000050ff7812 */ /* 0x040fe2000784c0ff */
[----:B------:R-:W-:Y:S01]  /*41f0*/  FADD.FTZ R171, R171, -R170 ;  /* 0x800000aaabab7221 */ /* 0x000fe20000010000 */
[----:B------:R-:W-:Y:S01]  /*4200*/  LOP3.LUT P5, RZ, R80, 0xff00, RZ, 0xc0, !PT ;  /* 0x0000ff0050ff7812 */ /* 0x000fe200078ac0ff */
[----:B------:R-:W-:Y:S01]  /*4210*/  FFMA.FTZ R88, R194, R88, R45 ;  /* 0x00000058c2587223 */ /* 0x000fe2000001002d */
[----:B------:R-:W-:Y:S01]  /*4220*/  LOP3.LUT P4, RZ, R80, 0xff, RZ, 0xc0, !PT ;  /* 0x000000ff50ff7812 */ /* 0x000fe2000788c0ff */
[----:B------:R-:W-:Y:S01]  /*4230*/  FFMA.FTZ R80, R89, R118, R119 ;  /* 0x0000007659507223 */ /* 0x000fe20000010077 */
[----:B------:R-:W-:Y:S01]  /*4240*/  FSEL R89, R90, RZ, P3 ;  /* 0x000000ff5a597208 */ /* 0x000fe20001800000 */
[----:B------:R-:W-:Y:S01]  /*4250*/  FFMA.FTZ R171, R194, R171, R44 ;  /* 0x000000abc2ab7223 */ /* 0x000fe2000001002c */
[----:B------:R-:W-:Y:S01]  /*4260*/  LOP3.LUT P3, RZ, R161, 0xff00, RZ, 0xc0, !PT ;  /* 0x0000ff00a1ff7812 */ /* 0x000fe2000786c0ff */
[----:B------:R-:W-:Y:S01]  /*4270*/  FADD.FTZ R80, R83, -R80 ;  /* 0x8000005053507221 */ /* 0x000fe20000010000 */
[----:B------:R-:W-:Y:S01]  /*4280*/  F2FP.BF16.F32.PACK_AB R82, R89, R76 ;  /* 0x0000004c5952723e */ /* 0x000fe200000010ff */
[----:B------:R-:W-:Y:S01]  /*4290*/  FMUL.FTZ R88, R88, UR6 ;  /* 0x0000000658587c20 */ /* 0x000fe20008410000 */
[----:B------:R-:W-:Y:S01]  /*42a0*/  FSEL R81, R90, RZ, P3 ;  /* 0x000000ff5a517208 */ /* 0x000fe20001800000 */
[----:B------:R-:W-:Y:S01]  /*42b0*/  FFMA.FTZ R80, R194, R80, R47 ;  /* 0x00000050c2507223 */ /* 0x000fe2000001002f */
[----:B------:R-:W-:Y:S01]  /*42c0*/  LOP3.LUT P3, RZ, R160, 0xff0000, RZ, 0xc0, !PT ;  /* 0x00ff0000a0ff7812 */ /* 0x000fe2000786c0ff */
[----:B------:R-:W-:Y:S01]  /*42d0*/  FMUL.FTZ R171, R171, UR6 ;  /* 0x00000006abab7c20 */ /* 0x000fe20008410000 */
[----:B------:R-:W-:Y:S01]  /*42e0*/  F2FP.BF16.F32.PACK_AB R78, R81, R78 ;  /* 0x0000004e514e723e */ /* 0x000fe200000010ff */
[----:B------:R-:W-:Y:S01]  /*42f0*/  FMUL.FTZ R80, R80, UR6 ;  /* 0x0000000650507c20 */ /* 0x000fe20008410000 */
[----:B------:R-:W-:-:S02]  /*4300*/  FSEL R81, R91, RZ, P6 ;  /* 0x000000ff5b517208 */ /* 0x000fc40003000000 */
[----:B------:R-:W-:Y:S02]  /*4310*/  LOP3.LUT P6, RZ, R160, 0xff000000, RZ, 0xc0, !PT ;  /* 0xff000000a0ff7812 */ /* 0x000fe400078cc0ff */
[----:B------:R-:W-:Y:S02]  /*4320*/  F2FP.BF16.F32.PACK_AB R83, R77, R120 ;  /* 0x000000784d53723e */ /* 0x000fe400000010ff */
[C---:B------:R-:W-:Y:S02]  /*4330*/  FSEL R76, R80.reuse, RZ, P6 ;  /* 0x000000ff504c7208 */ /* 0x040fe40003000000 */
[----:B------:R-:W-:Y:S02]  /*4340*/  FSEL R77, R91, RZ, P3 ;  /* 0x000000ff5b4d7208 */ /* 0x000fe40001800000 */
        /* <DEDUP_REMOVED lines=13> */
.L_x_1612:
[-CC-:B------:R-:W-:Y:S01]  /*4420*/  FFMA.FTZ R68, R227, R118.reuse, R119.reuse ;  /* 0x00000076e3447223 */ /* 0x180fe20000010077 */
[-CC-:B------:R-:W-:Y:S01]  /*4430*/  FFMA.FTZ R224, R224, R118.reuse, R119.reuse ;  /* 0x00000076e0e07223 */ /* 0x180fe20000010077 */
[----:B-----5:R-:W-:Y:S01]  /*4440*/  ISETP.GE.U32.AND P2, PT, R80, RZ, PT ;  /* 0x000000ff5000720c */ /* 0x020fe20003f46070 */
[----:B------:R-:W-:Y:S01]  /*4450*/  FFMA.FTZ R197, R197, R118, R119 ;  /* 0x00000076c5c57223 */ /* 0x000fe20000010077 */
[----:B------:R-:W-:Y:S01]  /*4460*/  FADD.FTZ R68, R91, -R68 ;  /* 0x800000445b447221 */ /* 0x000fe20000010000 */
[----:B------:R-:W-:Y:S01]  /*4470*/  ISETP.GE.U32.AND P3, PT, R160, RZ, PT ;  /* 0x000000ffa000720c */ /* 0x000fe20003f66070 */
[----:B------:R-:W-:Y:S01]  /*4480*/  FADD.FTZ R223, R223, -R224 ;  /* 0x800000e0dfdf7221 */ /* 0x000fe20000010000 */
[----:B------:R-:W-:Y:S01]  /*4490*/  ISETP.GE.U32.AND.EX P2, PT, R81, 0x1000000, PT, P2 ;  /* 0x010000005100780c */ /* 0x000fe20003f46120 */
[C---:B------:R-:W-:Y:S01]  /*44a0*/  FFMA.FTZ R71, R194.reuse, R68, R51 ;  /* 0x00000044c2477223 */ /* 0x040fe20000010033 */
[----:B------:R-:W-:Y:S01]  /*44b0*/  ISETP.GE.U32.AND.EX P3, PT, R161, 0x1000000, PT, P3 ;  /* 0x01000000a100780c */ /* 0x000fe20003f66130 */
[----:B------:R-:W-:Y:S01]  /*44c0*/  FFMA.FTZ R70, R194, R223, R50 ;  /* 0x000000dfc2467223 */ /* 0x000fe20000010032 */
[-C--:B------:R-:W-:Y:S01]  /*44d0*/  FFMA.FTZ R77, R222, R118.reuse, R119 ;  /* 0x00000076de4d7223 */ /* 0x080fe20000010077 */
[----:B------:R-:W-:Y:S01]  /*44e0*/  FMUL.FTZ R69, R71, UR6 ;  /* 0x0000000647457c20 */ /* 0x000fe20008410000 */
[----:B------:R-:W-:Y:S01]  /*44f0*/  FADD.FTZ R197, R196, -R197 ;  /* 0x800000c5c4c57221 */ /* 0x000fe20000010000 */
[----:B------:R-:W-:Y:S01]  /*4500*/  FMUL.FTZ R79, R70, UR6 ;  /* 0x00000006464f7c20 */ /* 0x000fe20008410000 */
[----:B------:R-:W-:Y:S01]  /*4510*/  FADD.FTZ R90, R90, -R77 ;  /* 0x8000004d5a5a7221 */ /* 0x000fe20000010000 */
[----:B------:R-:W-:Y:S01]  /*4520*/  LOP3.LUT P5, RZ, R81, 0xff0000, RZ, 0xc0, !PT ;  /* 0x00ff000051ff7812 */ /* 0x000fe200078ac0ff */
[----:B------:R-:W-:Y:S01]  /*4530*/  FFMA.FTZ R68, R194, R197, R48 ;  /* 0x000000c5c2447223 */ /* 0x000fe20000010030 */
[----:B------:R-:W-:Y:S01]  /*4540*/  FSEL R76, R69, RZ, P2 ;  /* 0x000000ff454c7208 */ /* 0x000fe20001000000 */
[-CC-:B------:R-:W-:Y:S01]  /*4550*/  FFMA.FTZ R74, R89, R118.reuse, R119.reuse ;  /* 0x00000076594a7223 */ /* 0x180fe20000010077 */
[----:B------:R-:W-:Y:S01]  /*4560*/  FSEL R120, R69, RZ, P3 ;  /* 0x000000ff45787208 */ /* 0x000fe20001800000 */
[----:B------:R-:W-:Y:S01]  /*4570*/  FFMA.FTZ R69, R172, R118, R119 ;  /* 0x00000076ac457223 */ /* 0x000fe20000010077 */
[----:B------:R-:W-:Y:S01]  /*4580*/  LOP3.LUT P4, RZ, R161, 0xff0000, RZ, 0xc0, !PT ;  /* 0x00ff0000a1ff7812 */ /* 0x000fe2000788c0ff */
[----:B------:R-:W-:Y:S01]  /*4590*/  FMUL.FTZ R78, R68, UR6 ;  /* 0x00000006444e7c20 */ /* 0x000fe20008410000 */
[----:B------:R-:W-:Y:S01]  /*45a0*/  FSEL R75, R79, RZ, P5 ;  /* 0x000000ff4f4b7208 */ /* 0x000fe20002800000 */
[----:B------:R-:W-:Y:S01]  /*45b0*/  FADD.FTZ R77, R82, -R69 ;  /* 0x80000045524d7221 */ /* 0x000fe20000010000 */
[----:B------:R-:W-:Y:S01]  /*45c0*/  FFMA.FTZ R69, R194, R90, R49 ;  /* 0x0000005ac2457223 */ /* 0x000fe20000010031 */
[----:B------:R-:W-:Y:S01]  /*45d0*/  LOP3.LUT P6, RZ, R81, 0xff, RZ, 0xc0, !PT ;  /* 0x000000ff51ff7812 */ /* 0x000fe200078cc0ff */
[-CC-:B------:R-:W-:Y:S01]  /*45e0*/  FFMA.FTZ R73, R173, R118.reuse, R119.reuse ;  /* 0x00000076ad497223 */ /* 0x180fe20000010077 */
[----:B------:R-:W-:Y:S01]  /*45f0*/  FSEL R79, R79, RZ, P4 ;  /* 0x000000ff4f4f7208 */ /* 0x000fe20002000000 */
[----:B------:R-:W-:Y:S01]  /*4600*/  FFMA.FTZ R170, R170, R118, R119 ;  /* 0x00000076aaaa7223 */ /* 0x000fe20000010077 */
[----:B------:R-:W-:Y:S01]  /*4610*/  LOP3.LUT P5, RZ, R161, 0xff, RZ, 0xc0, !PT ;  /* 0x000000ffa1ff7812 */ /* 0x000fe200078ac0ff */
[----:B------:R-:W-:Y:S01]  /*4620*/  FADD.FTZ R73, R88, -R73 ;  /* 0x8000004958497221 */ /* 0x000fe20000010000 */
[----:B------:R-:W-:Y:S01]  /*4630*/  LOP3.LUT P4, RZ, R81, 0xff00, RZ, 0xc0, !PT ;  /* 0x0000ff0051ff7812 */ /* 0x000fe2000788c0ff */
[----:B------:R-:W-:Y:S01]  /*4640*/  FMUL.FTZ R81, R69, UR6 ;  /* 0x0000000645517c20 */ /* 0x000fe20008410000 */
[C---:B------:R-:W-:Y:S01]  /*4650*/  FSEL R72, R78.reuse, RZ, P6 ;  /* 0x000000ff4e487208 */ /* 0x040fe20003000000 */
[----:B------:R-:W-:Y:S01]  /*4660*/  FADD.FTZ R171, R171, -R170 ;  /* 0x800000aaabab7221 */ /* 0x000fe20000010000 */
[----:B------:R-:W-:Y:S01]  /*4670*/  FSEL R78, R78, RZ, P5 ;  /* 0x000000ff4e4e7208 */ /* 0x000fe20002800000 */
[----:B------:R-:W-:Y:S01]  /*4680*/  FFMA.FTZ R73, R194, R73, R45 ;  /* 0x00000049c2497223 */ /* 0x000fe2000001002d */
[----:B------:R-:W-:-:S02]  /*4690*/  LOP3.LUT P2, RZ, R80, 0xff0000, RZ, 0xc0, !PT ;  /* 0x00ff000050ff7812 */ /* 0x000fc4000784c0ff */
[C---:B------:R-:W-:Y:S02]  /*46a0*/  LOP3.LUT P3, RZ, R80.reuse, 0xff000000, RZ, 0xc0, !PT ;  /* 0xff00000050ff7812 */ /* 0x040fe4000786c0ff */
[C---:B------:R-:W-:Y:S02]  /*46b0*/  LOP3.LUT P6, RZ, R80.reuse, 0xff00, RZ, 0xc0, !PT ;  /* 0x0000ff0050ff7812 */ /* 0x040fe400078cc0ff */
[----:B------:R-:W-:Y:S01]  /*46c0*/  LOP3.LUT P5, RZ, R80, 0xff, RZ, 0xc0, !PT ;  /* 0x000000ff50ff7812 */ /* 0x000fe200078ac0ff */
[----:B------:R-:W-:Y:S01]  /*46d0*/  FADD.FTZ R80, R83, -R74 ;  /* 0x8000004a53507221 */ /* 0x000fe20000010000 */
[----:B------:R-:W-:Y:S01]  /*46e0*/  FSEL R89, R81, RZ, P4 ;  /* 0x000000ff51597208 */ /* 0x000fe20002000000 */
[----:B------:R-:W-:Y:S01]  /*46f0*/  FFMA.FTZ R74, R194, R77, R46 ;  /* 0x0000004dc24a7223 */ /* 0x000fe2000001002e */
[----:B------:R-:W-:Y:S02]  /*4700*/  LOP3.LUT P4, RZ, R161, 0xff00, RZ, 0xc0, !PT ;  /* 0x0000ff00a1ff7812 */ /* 0x000fe4000788c0ff */
[----:B------:R-:W-:Y:S01]  /*4710*/  F2FP.BF16.F32.PACK_AB R83, R76, R75 ;  /* 0x0000004b4c53723e */ /* 0x000fe200000010ff */
[----:B------:R-:W-:Y:S01]  /*4720*/  FMUL.FTZ R76, R74, UR6 ;  /* 0x000000064a4c7c20 */ /* 0x000fe20008410000 */
[----:B------:R-:W-:Y:S01]  /*4730*/  FSEL R81, R81, RZ, P4 ;  /* 0x000000ff51517208 */ /* 0x000fe20002000000 */
[----:B------:R-:W-:Y:S01]  /*4740*/  FFMA.FTZ R75, R194, R80, R47 ;  /* 0x00000050c24b7223 */ /* 0x000fe2000001002f */
[----:B------:R-:W-:-:S02]  /*4750*/  LOP3.LUT P4, RZ, R160, 0xff0000, RZ, 0xc0, !PT ;  /* 0x00ff0000a0ff7812 */ /* 0x000fc4000788c0ff */
[----:B------:R-:W-:Y:S01]  /*4760*/  F2FP.BF16.F32.PACK_AB R82, R89, R72 ;  /* 0x000000485952723e */ /* 0x000fe200000010ff */
[----:B------:R-:W-:Y:S01]  /*4770*/  FMUL.FTZ R80, R75, UR6 ;  /* 0x000000064b507c20 */ /* 0x000fe20008410000 */
[----:B------:R-:W-:Y:S02]  /*4780*/  FSEL R77, R76, RZ, P4 ;  /* 0x000000ff4c4d7208 */ /* 0x000fe40002000000 */
[----:B------:R-:W-:Y:S02]  /*4790*/  LOP3.LUT P4, RZ, R160, 0xff000000, RZ, 0xc0, !PT ;  /* 0xff000000a0ff7812 */ /* 0x000fe4000788c0ff */
[----:B------:R-:W-:Y:S02]  /*47a0*/  F2FP.BF16.F32.PACK_AB R78, R81, R78 ;  /* 0x0000004e514e723e */ /* 0x000fe400000010ff */
[----:B------:R-:W-:Y:S02]  /*47b0*/  FSEL R72, R80, RZ, P4 ;  /* 0x000000ff50487208 */ /* 0x000fe40002000000 */
[----:B------:R-:W-:-:S02]  /*47c0*/  FSEL R81, R76, RZ, P2 ;  /* 0x000000ff4c517208 */ /* 0x000fc40001000000 */
[----:B------:R-:W-:Y:S02]  /*47d0*/  FSEL R80, R80, RZ, P3 ;  /* 0x000000ff50507208 */ /* 0x000fe40001800000 */
[----:B------:R-:W-:Y:S01]  /*47e0*/  F2FP.BF16.F32.PACK_AB R77, R72, R77 ;  /* 0x0000004d484d723e */ /* 0x000fe200000010ff */
[----:B------:R-:W-:Y:S01]  /*47f0*/  FFMA.FTZ R72, R194, R171, R44 ;  /* 0x000000abc2487223 */ /* 0x000fe2000001002c */
[----:B------:R-:W-:Y:S01]  /*4800*/  F2FP.BF16.F32.PACK_AB R81, R80, R81 ;  /* 0x000000515051723e */ /* 0x000fe200000010ff */
[----:B------:R-:W-:Y:S01]  /*4810*/  FMUL.FTZ R80, R73, UR6 ;  /* 0x0000000649507c20 */ /* 0x000fe20008410000 */
[----:B------:R-:W-:Y:S01]  /*4820*/  LOP3.LUT P3, RZ, R160, 0xff00, RZ, 0xc0, !PT ;  /* 0x0000ff00a0ff7812 */ /* 0x000fe2000786c0ff */
[----:B------:R-:W-:Y:S01]  /*4830*/  FMUL.FTZ R76, R72, UR6 ;  /* 0x00000006484c7c20 */ /* 0x000fe20008410000 */
[----:B------:R-:W-:Y:S02]  /*4840*/  LOP3.LUT P2, RZ, R160, 0xff, RZ, 0xc0, !PT ;  /* 0x000000ffa0ff7812 */ /* 0x000fe4000784c0ff */
[----:B------:R-:W-:-:S02]  /*4850*/  FSEL R89, R80, RZ, P6 ;  /* 0x000000ff50597208 */ /* 0x000fc40003000000 */
[----:B------:R-:W-:Y:S02]  /*4860*/  FSEL R91, R80, RZ, P3 ;  /* 0x000000ff505b7208 */ /* 0x000fe40001800000 */
[C---:B------:R-:W-:Y:S02]  /*4870*/  FSEL R88, R76.reuse, RZ, P2 ;  /* 0x000000ff4c587208 */ /* 0x040fe40001000000 */
[----:B------:R-:W-:Y:S02]  /*4880*/  FSEL R80, R76, RZ, P5 ;  /* 0x000000ff4c507208 */ /* 0x000fe40002800000 */
[----:B------:R-:W-:Y:S02]  /*4890*/  F2FP.BF16.F32.PACK_AB R79, R120, R79 ;  /* 0x0000004f784f723e */ /* 0x000fe400000010ff */
[----:B------:R-:W-:Y:S02]  /*48a0*/  F2FP.BF16.F32.PACK_AB R76, R91, R88 ;  /* 0x000000585b4c723e */ /* 0x000fe400000010ff */
[----:B------:R-:W-:-:S07]  /*48b0*/  F2FP.BF16.F32.PACK_AB R80, R89, R80 ;  /* 0x000000505950723e */ /* 0x000fce00000010ff */
.L_x_1608:
[----:B------:R-:W-:Y:S01]  /*48c0*/  ISETP.NE.U32.AND P2, PT, RZ, UR4, PT ;  /* 0x00000004ff007c0c */ /* 0x000fe2000bf45070 */
[----:B------:R-:W0:Y:S03]  /*48d0*/  LDC.64 R120, c[0x0][0x468] ;  /* 0x00011a00ff787b82 */ /* 0x000e260000000a00 */
[----:B------:R-:W-:-:S05]  /*48e0*/  ISETP.NE.AND.EX P2, PT, RZ, UR5, PT, P2 ;  /* 0x00000005ff007c0c */ /* 0x000fca000bf45320 */
[----:B------:R-:W1:Y:S08]  /*48f0*/  @P0 LDC.64 R88, c[0x0][0x470] ;  /* 0x00011c00ff580b82 */ /* 0x000e700000000a00 */
[----:B------:R-:W2:Y:S01]  /*4900*/  @P2 LDC.64 R90, c[0x0][0x478] ;  /* 0x00011e00ff5a2b82 */ /* 0x000ea20000000a00 */
[----:B-1----:R-:W-:-:S04]  /*4910*/  @P0 IMAD.WIDE.U32 R88, R200, 0x10, R88 ;  /* 0x00000010c8580825 */ /* 0x002fc800078e0058 */
[----:B--2---:R-:W-:-:S05]  /*4920*/  @P2 IMAD.WIDE.U32 R90, R200, 0x20, R90 ;  /* 0x00000020c85a2825 */ /* 0x004fca00078e005a */
[----:B------:R-:W-:Y:S04]  /*4930*/  @P2 STG.E.128 desc[UR10][R90.64], R72 ;  /* 0x000000485a002986 */ /* 0x000fe8000c101d0a */
[----:B------:R0:W-:Y:S02]  /*4940*/  @P2 STG.E.128 desc[UR10][R90.64+0x10], R68 ;  /* 0x000010445a002986 */ /* 0x0001e4000c101d0a */
[----:B0-----:R-:W-:-:S05]  /*4950*/  IMAD.WIDE.U32 R90, R200, 0x10, R120 ;  /* 0x00000010c85a7825 */ /* 0x001fca00078e0078 */
        /* <DEDUP_REMOVED lines=8> */
[-C--:B------:R-:W-:Y:S01]  /*49e0*/  FFMA.FTZ R221, R221, R118.reuse, R119 ;  /* 0x00000076dddd7223 */ /* 0x080fe20000010077 */
[----:B------:R-:W-:Y:S01]  /*49f0*/  FADD.FTZ R69, R110, -R69 ;  /* 0x800000456e457221 */ /* 0x000fe20000010000 */
[----:B------:R-:W-:Y:S01]  /*4a00*/  LOP3.LUT P6, RZ, R87, 0xff0000, RZ, 0xc0, !PT ;  /* 0x00ff000057ff7812 */ /* 0x000fe200078cc0ff */
[----:B------:R-:W-:Y:S01]  /*4a10*/  FADD.FTZ R229, R228, -R229 ;  /* 0x800000e5e4e57221 */ /* 0x000fe20000010000 */
[----:B------:R-:W-:Y:S01]  /*4a20*/  LOP3.LUT P5, RZ, R163, 0xff0000, RZ, 0xc0, !PT ;  /* 0x00ff0000a3ff7812 */ /* 0x000fe200078ac0ff */
[----:B------:R-:W-:Y:S01]  /*4a30*/  FFMA.FTZ R70, R194, R69, R58 ;  /* 0x00000045c2467223 */ /* 0x000fe2000001003a */
[----:B------:R-:W-:Y:S01]  /*4a40*/  FADD.FTZ R69, R109, -R68 ;  /* 0x800000446d457221 */ /* 0x000fe20000010000 */
[----:B------:R-:W-:Y:S01]  /*4a50*/  FADD.FTZ R221, R108, -R221 ;  /* 0x800000dd6cdd7221 */ /* 0x000fe20000010000 */
[----:B------:R-:W-:Y:S01]  /*4a60*/  FFMA.FTZ R71, R194, R229, R59 ;  /* 0x000000e5c2477223 */ /* 0x000fe2000001003b */
[----:B------:R-:W-:Y:S01]  /*4a70*/  FMUL.FTZ R68, R70, UR6 ;  /* 0x0000000646447c20 */ /* 0x000fe20008410000 */
[-C--:B------:R-:W-:Y:S01]  /*4a80*/  FFMA.FTZ R94, R94, R118.reuse, R119 ;  /* 0x000000765e5e7223 */ /* 0x080fe20000010077 */
[----:B------:R-:W-:Y:S01]  /*4a90*/  ISETP.GE.U32.AND P3, PT, R86, RZ, PT ;  /* 0x000000ff5600720c */ /* 0x000fe20003f66070 */
[----:B------:R-:W-:Y:S01]  /*4aa0*/  FMUL.FTZ R73, R71, UR6 ;  /* 0x0000000647497c20 */ /* 0x000fe20008410000 */
[----:B------:R-:W-:Y:S01]  /*4ab0*/  ISETP.GE.U32.AND P4, PT, R162, RZ, PT ;  /* 0x000000ffa200720c */ /* 0x000fe20003f86070 */
[----:B------:R-:W-:Y:S01]  /*4ac0*/  FADD.FTZ R95, R95, -R94 ;  /* 0x8000005e5f5f7221 */ /* 0x000fe20000010000 */
[----:B0-----:R-:W-:Y:S01]  /*4ad0*/  FSEL R83, R68, RZ, P6 ;  /* 0x000000ff44537208 */ /* 0x001fe20003000000 */
[----:B------:R-:W-:Y:S01]  /*4ae0*/  FFMA.FTZ R69, R194, R69, R57 ;  /* 0x00000045c2457223 */ /* 0x000fe20000010039 */
[----:B------:R-:W-:Y:S01]  /*4af0*/  FSEL R79, R68, RZ, P5 ;  /* 0x000000ff444f7208 */ /* 0x000fe20002800000 */
[C---:B------:R-:W-:Y:S01]  /*4b00*/  FFMA.FTZ R68, R194.reuse, R221, R56 ;  /* 0x000000ddc2447223 */ /* 0x040fe20000010038 */
[----:B------:R-:W-:Y:S01]  /*4b10*/  ISETP.GE.U32.AND.EX P3, PT, R87, 0x1000000, PT, P3 ;  /* 0x010000005700780c */ /* 0x000fe20003f66130 */
[----:B------:R-:W-:Y:S01]  /*4b20*/  FFMA.FTZ R74, R194, R95, R54 ;  /* 0x0000005fc24a7223 */ /* 0x000fe20000010036 */
[----:B------:R-:W-:Y:S01]  /*4b30*/  ISETP.GE.U32.AND.EX P4, PT, R163, 0x1000000, PT, P4 ;  /* 0x01000000a300780c */ /* 0x000fe20003f86140 */
[----:B------:R-:W-:Y:S01]  /*4b40*/  FMUL.FTZ R72, R68, UR6 ;  /* 0x0000000644487c20 */ /* 0x000fe20008410000 */
[----:B------:R-:W-:Y:S01]  /*4b50*/  LOP3.LUT P6, RZ, R87, 0xff, RZ, 0xc0, !PT ;  /* 0x000000ff57ff7812 */ /* 0x000fe200078cc0ff */
[-CC-:B------:R-:W-:Y:S01]  /*4b60*/  FFMA.FTZ R105, R105, R118.reuse, R119.reuse ;  /* 0x0000007669697223 */ /* 0x180fe20000010077 */
[----:B------:R-:W-:Y:S01]  /*4b70*/  LOP3.LUT P5, RZ, R163, 0xff, RZ, 0xc0, !PT ;  /* 0x000000ffa3ff7812 */ /* 0x000fe200078ac0ff */
[----:B------:R-:W-:Y:S01]  /*4b80*/  FFMA.FTZ R92, R92, R118, R119 ;  /* 0x000000765c5c7223 */ /* 0x000fe20000010077 */
[C---:B------:R-:W-:Y:S01]  /*4b90*/  FSEL R76, R73.reuse, RZ, P3 ;  /* 0x000000ff494c7208 */ /* 0x040fe20001800000 */
[----:B------:R-:W-:Y:S01]  /*4ba0*/  FADD.FTZ R105, R218, -R105 ;  /* 0x80000069da697221 */ /* 0x000fe20000010000 */
[----:B------:R-:W-:Y:S01]  /*4bb0*/  FSEL R80, R73, RZ, P4 ;  /* 0x000000ff49507208 */ /* 0x000fe20002000000 */
[----:B------:R-:W-:Y:S01]  /*4bc0*/  FMUL.FTZ R73, R69, UR6 ;  /* 0x0000000645497c20 */ /* 0x000fe20008410000 */
[----:B------:R-:W-:Y:S01]  /*4bd0*/  LOP3.LUT P3, RZ, R87, 0xff00, RZ, 0xc0, !PT ;  /* 0x0000ff0057ff7812 */ /* 0x000fe2000786c0ff */
[----:B------:R-:W-:Y:S01]  /*4be0*/  FFMA.FTZ R75, R194, R105, R55 ;  /* 0x00000069c24b7223 */ /* 0x000fe20000010037 */
[----:B------:R-:W-:Y:S01]  /*4bf0*/  LOP3.LUT P4, RZ, R163, 0xff00, RZ, 0xc0, !PT ;  /* 0x0000ff00a3ff7812 */ /* 0x000fe2000788c0ff */
[----:B------:R-:W-:Y:S01]  /*4c00*/  FADD.FTZ R93, R93, -R92 ;  /* 0x8000005c5d5d7221 */ /* 0x000fe20000010000 */
[----:B------:R-:W-:-:S02]  /*4c10*/  FSEL R82, R72, RZ, P6 ;  /* 0x000000ff48527208 */ /* 0x000fc40003000000 */
[----:B------:R-:W-:Y:S01]  /*4c20*/  FSEL R78, R72, RZ, P5 ;  /* 0x000000ff484e7208 */ /* 0x000fe20002800000 */
[----:B------:R-:W-:Y:S01]  /*4c30*/  FMUL.FTZ R72, R74, UR6 ;  /* 0x000000064a487c20 */ /* 0x000fe20008410000 */
[----:B------:R-:W-:Y:S02]  /*4c40*/  LOP3.LUT P6, RZ, R86, 0xff0000, RZ, 0xc0, !PT ;  /* 0x00ff000056ff7812 */ /* 0x000fe400078cc0ff */
[C---:B------:R-:W-:Y:S02]  /*4c50*/  FSEL R87, R73.reuse, RZ, P3 ;  /* 0x000000ff49577208 */ /* 0x040fe40001800000 */
[----:B------:R-:W-:Y:S01]  /*4c60*/  FSEL R77, R73, RZ, P4 ;  /* 0x000000ff494d7208 */ /* 0x000fe20002000000 */
[----:B------:R-:W-:Y:S01]  /*4c70*/  FFMA.FTZ R73, R104, R118, R119 ;  /* 0x0000007668497223 */ /* 0x000fe20000010077 */
[----:B------:R-:W-:Y:S02]  /*4c80*/  FSEL R81, R72, RZ, P6 ;  /* 0x000000ff48517208 */ /* 0x000fe40003000000 */
[----:B------:R-:W-:Y:S01]  /*4c90*/  LOP3.LUT P6, RZ, R162, 0xff0000, RZ, 0xc0, !PT ;  /* 0x00ff0000a2ff7812 */ /* 0x000fe200078cc0ff */
[----:B------:R-:W-:Y:S01]  /*4ca0*/  FADD.FTZ R73, R100, -R73 ;  /* 0x8000004964497221 */ /* 0x000fe20000010000 */
[----:B------:R-:W-:Y:S01]  /*4cb0*/  F2FP.BF16.F32.PACK_AB R79, R80, R79 ;  /* 0x0000004f504f723e */ /* 0x000fe200000010ff */
[----:B------:R-:W-:Y:S01]  /*4cc0*/  FMUL.FTZ R80, R75, UR6 ;  /* 0x000000064b507c20 */ /* 0x000fe20008410000 */
[----:B------:R-:W-:Y:S01]  /*4cd0*/  FSEL R88, R72, RZ, P6 ;  /* 0x000000ff48587208 */ /* 0x000fe20003000000 */
[----:B------:R-:W-:Y:S01]  /*4ce0*/  FFMA.FTZ R73, R194, R73, R53 ;  /* 0x00000049c2497223 */ /* 0x000fe20000010035 */
[----:B------:R-:W-:Y:S01]  /*4cf0*/  LOP3.LUT P5, RZ, R86, 0xff000000, RZ, 0xc0, !PT ;  /* 0xff00000056ff7812 */ /* 0x000fe200078ac0ff */
[----:B------:R-:W-:Y:S01]  /*4d00*/  FFMA.FTZ R72, R194, R93, R52 ;  /* 0x0000005dc2487223 */ /* 0x000fe20000010034 */
[----:B------:R-:W-:-:S02]  /*4d10*/  LOP3.LUT P6, RZ, R162, 0xff000000, RZ, 0xc0, !PT ;  /* 0xff000000a2ff7812 */ /* 0x000fc400078cc0ff */
[----:B------:R-:W-:Y:S01]  /*4d20*/  F2FP.BF16.F32.PACK_AB R83, R76, R83 ;  /* 0x000000534c53723e */ /* 0x000fe200000010ff */
[----:B------:R-:W-:Y:S01]  /*4d30*/  FMUL.FTZ R76, R72, UR6 ;  /* 0x00000006484c7c20 */ /* 0x000fe20008410000 */
[----:B------:R-:W-:Y:S01]  /*4d40*/  F2FP.BF16.F32.PACK_AB R78, R77, R78 ;  /* 0x0000004e4d4e723e */ /* 0x000fe200000010ff */
[----:B------:R-:W-:Y:S01]  /*4d50*/  FMUL.FTZ R77, R73, UR6 ;  /* 0x00000006494d7c20 */ /* 0x000fe20008410000 */
[C---:B------:R-:W-:Y:S02]  /*4d60*/  FSEL R90, R80.reuse, RZ, P5 ;  /* 0x000000ff505a7208 */ /* 0x040fe40002800000 */
[----:B------:R-:W-:Y:S02]  /*4d70*/  FSEL R91, R80, RZ, P6 ;  /* 0x000000ff505b7208 */ /* 0x000fe40003000000 */
[C---:B------:R-:W-:Y:S02]  /*4d80*/  LOP3.LUT P3, RZ, R86.reuse, 0xff00, RZ, 0xc0, !PT ;  /* 0x0000ff0056ff7812 */ /* 0x040fe4000786c0ff */
[----:B------:R-:W-:-:S02]  /*4d90*/  LOP3.LUT P4, RZ, R86, 0xff, RZ, 0xc0, !PT ;  /* 0x000000ff56ff7812 */ /* 0x000fc4000788c0ff */
[C---:B------:R-:W-:Y:S02]  /*4da0*/  LOP3.LUT P5, RZ, R162.reuse, 0xff00, RZ, 0xc0, !PT ;  /* 0x0000ff00a2ff7812 */ /* 0x040fe400078ac0ff */
[----:B------:R-:W-:Y:S02]  /*4db0*/  LOP3.LUT P6, RZ, R162, 0xff, RZ, 0xc0, !PT ;  /* 0x000000ffa2ff7812 */ /* 0x000fe400078cc0ff */
[----:B------:R-:W-:Y:S02]  /*4dc0*/  F2FP.BF16.F32.PACK_AB R82, R87, R82 ;  /* 0x000000525752723e */ /* 0x000fe400000010ff */
[C---:B------:R-:W-:Y:S02]  /*4dd0*/  FSEL R87, R77.reuse, RZ, P3 ;  /* 0x000000ff4d577208 */ /* 0x040fe40001800000 */
        /* <DEDUP_REMOVED lines=8> */
.L_x_1615:
[-CC-:B------:R-:W-:Y:S01]  /*4e60*/  FFMA.FTZ R229, R229, R118.reuse, R119.reuse ;  /* 0x00000076e5e57223 */ /* 0x180fe20000010077 */
[-CC-:B------:R-:W-:Y:S01]  /*4e70*/  FFMA.FTZ R221, R221, R118.reuse, R119.reuse ;  /* 0x00000076dddd7223 */ /* 0x180fe20000010077 */
[-C--:B0-----:R-:W-:Y:S01]  /*4e80*/  FFMA.FTZ R77, R226, R118.reuse, R119 ;  /* 0x00000076e24d7223 */ /* 0x081fe20000010077 */
[----:B------:R-:W-:Y:S01]  /*4e90*/  ISETP.GE.U32.AND P3, PT, R86, RZ, PT ;  /* 0x000000ff5600720c */ /* 0x000fe20003f66070 */
[----:B------:R-:W-:Y:S01]  /*4ea0*/  FADD.FTZ R229, R228, -R229 ;  /* 0x800000e5e4e57221 */ /* 0x000fe20000010000 */
[----:B------:R-:W-:Y:S01]  /*4eb0*/  FADD.FTZ R221, R108, -R221 ;  /* 0x800000dd6cdd7221 */ /* 0x000fe20000010000 */
[-C--:B------:R-:W-:Y:S01]  /*4ec0*/  FFMA.FTZ R94, R94, R118.reuse, R119 ;  /* 0x000000765e5e7223 */ /* 0x080fe20000010077 */
[----:B------:R-:W-:Y:S01]  /*4ed0*/  FADD.FTZ R77, R110, -R77 ;  /* 0x8000004d6e4d7221 */ /* 0x000fe20000010000 */
[C---:B------:R-:W-:Y:S01]  /*4ee0*/  FFMA.FTZ R229, R194.reuse, R229, R59 ;  /* 0x000000e5c2e57223 */ /* 0x040fe2000001003b */
[----:B------:R-:W-:Y:S01]  /*4ef0*/  ISETP.GE.U32.AND.EX P5, PT, R87, 0x1000000, PT, P3 ;  /* 0x010000005700780c */ /* 0x000fe20003fa6130 */
[C---:B------:R-:W-:Y:S01]  /*4f00*/  FFMA.FTZ R221, R194.reuse, R221, R56 ;  /* 0x000000ddc2dd7223 */ /* 0x040fe20000010038 */
[----:B------:R-:W-:Y:S01]  /*4f10*/  FADD.FTZ R95, R95, -R94 ;  /* 0x8000005e5f5f7221 */ /* 0x000fe20000010000 */
[----:B------:R-:W-:Y:S01]  /*4f20*/  FMUL.FTZ R229, R229, UR6 ;  /* 0x00000006e5e57c20 */ /* 0x000fe20008410000 */
[C---:B------:R-:W-:Y:S01]  /*4f30*/  FFMA.FTZ R77, R194.reuse, R77, R58 ;  /* 0x0000004dc24d7223 */ /* 0x040fe2000001003a */
[----:B------:R-:W-:Y:S01]  /*4f40*/  FMUL.FTZ R221, R221, UR6 ;  /* 0x00000006dddd7c20 */ /* 0x000fe20008410000 */
[-CC-:B------:R-:W-:Y:S01]  /*4f50*/  FFMA.FTZ R76, R225, R118.reuse, R119.reuse ;  /* 0x00000076e14c7223 */ /* 0x180fe20000010077 */
[----:B------:R-:W-:Y:S01]  /*4f60*/  FFMA.FTZ R95, R194, R95, R54 ;  /* 0x0000005fc25f7223 */ /* 0x000fe20000010036 */
[----:B------:R-:W-:Y:S01]  /*4f70*/  FSEL R80, R229, RZ, P5 ;  /* 0x000000ffe5507208 */ /* 0x000fe20002800000 */
[----:B------:R-:W-:Y:S01]  /*4f80*/  FMUL.FTZ R77, R77, UR6 ;  /* 0x000000064d4d7c20 */ /* 0x000fe20008410000 */
[----:B------:R-:W-:Y:S01]  /*4f90*/  LOP3.LUT P5, RZ, R87, 0xff, RZ, 0xc0, !PT ;  /* 0x000000ff57ff7812 */ /* 0x000fe200078ac0ff */
[-C--:B------:R-:W-:Y:S01]  /*4fa0*/  FFMA.FTZ R105, R105, R118.reuse, R119 ;  /* 0x0000007669697223 */ /* 0x080fe20000010077 */
[----:B------:R-:W-:Y:S01]  /*4fb0*/  LOP3.LUT P4, RZ, R87, 0xff0000, RZ, 0xc0, !PT ;  /* 0x00ff000057ff7812 */ /* 0x000fe2000788c0ff */
[----:B------:R-:W-:Y:S01]  /*4fc0*/  FADD.FTZ R76, R109, -R76 ;  /* 0x8000004c6d4c7221 */ /* 0x000fe20000010000 */
[----:B------:R-:W-:Y:S01]  /*4fd0*/  LOP3.LUT P6, RZ, R163, 0xff0000, RZ, 0xc0, !PT ;  /* 0x00ff0000a3ff7812 */ /* 0x000fe200078cc0ff */
[----:B------:R-:W-:Y:S01]  /*4fe0*/  FMUL.FTZ R95, R95, UR6 ;  /* 0x000000065f5f7c20 */ /* 0x000fe20008410000 */
[----:B------:R-:W-:Y:S01]  /*4ff0*/  ISETP.GE.U32.AND P3, PT, R162, RZ, PT ;  /* 0x000000ffa200720c */ /* 0x000fe20003f66070 */
[----:B------:R-:W-:Y:S01]  /*5000*/  FADD.FTZ R105, R218, -R105 ;  /* 0x80000069da697221 */ /* 0x000fe20000010000 */
[----:B------:R-:W-:Y:S01]  /*5010*/  FSEL R82, R221, RZ, P5 ;  /* 0x000000ffdd527208 */ /* 0x000fe20002800000 */
[----:B------:R-:W-:Y:S01]  /*5020*/  FFMA.FTZ R92, R92, R118, R119 ;  /* 0x000000765c5c7223 */ /* 0x000fe20000010077 */
[----:B------:R-:W-:Y:S01]  /*5030*/  LOP3.LUT P5, RZ, R86, 0xff0000, RZ, 0xc0, !PT ;  /* 0x00ff000056ff7812 */ /* 0x000fe200078ac0ff */
[C---:B------:R-:W-:Y:S01]  /*5040*/  FFMA.FTZ R76, R194.reuse, R76, R57 ;  /* 0x0000004cc24c7223 */ /* 0x040fe20000010039 */
[C---:B------:R-:W-:Y:S01]  /*5050*/  FSEL R83, R77.reuse, RZ, P4 ;  /* 0x000000ff4d537208 */ /* 0x040fe20002000000 */
[----:B------:R-:W-:Y:S01]  /*5060*/  FFMA.FTZ R105, R194, R105, R55 ;  /* 0x00000069c2697223 */ /* 0x000fe20000010037 */
[----:B------:R-:W-:Y:S01]  /*5070*/  FSEL R79, R77, RZ, P6 ;  /* 0x000000ff4d4f7208 */ /* 0x000fe20003000000 */
[----:B------:R-:W-:Y:S01]  /*5080*/  FFMA.FTZ R77, R104, R118, R119 ;  /* 0x00000076684d7223 */ /* 0x000fe20000010077 */
[----:B------:R-:W-:Y:S01]  /*5090*/  ISETP.GE.U32.AND.EX P3, PT, R163, 0x1000000, PT, P3 ;  /* 0x01000000a300780c */ /* 0x000fe20003f66130 */
[----:B------:R-:W-:Y:S01]  /*50a0*/  FADD.FTZ R93, R93, -R92 ;  /* 0x8000005c5d5d7221 */ /* 0x000fe20000010000 */
[----:B------:R-:W-:Y:S01]  /*50b0*/  FSEL R81, R95, RZ, P5 ;  /* 0x000000ff5f517208 */ /* 0x000fe20002800000 */
[----:B------:R-:W-:Y:S01]  /*50c0*/  FADD.FTZ R77, R100, -R77 ;  /* 0x8000004d644d7221 */ /* 0x000fe20000010000 */
[----:B------:R-:W-:Y:S01]  /*50d0*/  LOP3.LUT P4, RZ, R163, 0xff, RZ, 0xc0, !PT ;  /* 0x000000ffa3ff7812 */ /* 0x000fe2000788c0ff */
[----:B------:R-:W-:Y:S01]  /*50e0*/  FMUL.FTZ R76, R76, UR6 ;  /* 0x000000064c4c7c20 */ /* 0x000fe20008410000 */
[----:B------:R-:W-:Y:S01]  /*50f0*/  LOP3.LUT P5, RZ, R162, 0xff0000, RZ, 0xc0, !PT ;  /* 0x00ff0000a2ff7812 */ /* 0x000fe200078ac0ff */
        /* <DEDUP_REMOVED lines=9> */
[----:B------:R-:W-:-:S02]  /*5190*/  FSEL R95, R95, RZ, P5 ;  /* 0x000000ff5f5f7208 */ /* 0x000fc40002800000 */
[----:B------:R-:W-:Y:S02]  /*51a0*/  LOP3.LUT P4, RZ, R86, 0xff000000, RZ, 0xc0, !PT ;  /* 0xff00000056ff7812 */ /* 0x000fe4000788c0ff */
[----:B------:R-:W-:Y:S02]  /*51b0*/  LOP3.LUT P5, RZ, R162, 0xff000000, RZ, 0xc0, !PT ;  /* 0xff000000a2ff7812 */ /* 0x000fe400078ac0ff */
[C---:B------:R-:W-:Y:S02]  /*51c0*/  FSEL R87, R76.reuse, RZ, P6 ;  /* 0x000000ff4c577208 */ /* 0x040fe40003000000 */
[----:B------:R-:W-:Y:S02]  /*51d0*/  FSEL R89, R76, RZ, P3 ;  /* 0x000000ff4c597208 */ /* 0x000fe40001800000 */
[C---:B------:R-:W-:Y:S02]  /*51e0*/  LOP3.LUT P6, RZ, R86.reuse, 0xff00, RZ, 0xc0, !PT ;  /* 0x0000ff0056ff7812 */ /* 0x040fe400078cc0ff */
[----:B------:R-:W-:-:S02]  /*51f0*/  LOP3.LUT P3, RZ, R86, 0xff, RZ, 0xc0, !PT ;  /* 0x000000ff56ff7812 */ /* 0x000fc4000786c0ff */
[----:B------:R-:W-:Y:S02]  /*5200*/  F2FP.BF16.F32.PACK_AB R79, R88, R79 ;  /* 0x0000004f584f723e */ /* 0x000fe400000010ff */
[C---:B------:R-:W-:Y:S02]  /*5210*/  FSEL R86, R105.reuse, RZ, P4 ;  /* 0x000000ff69567208 */ /* 0x040fe40002000000 */
[----:B------:R-:W-:Y:S02]  /*5220*/  FSEL R88, R105, RZ, P5 ;  /* 0x000000ff69587208 */ /* 0x000fe40002800000 */
[C---:B------:R-:W-:Y:S02]  /*5230*/  LOP3.LUT P4, RZ, R162.reuse, 0xff00, RZ, 0xc0, !PT ;  /* 0x0000ff00a2ff7812 */ /* 0x040fe4000788c0ff */
[----:B------:R-:W-:Y:S02]  /*5240*/  LOP3.LUT P5, RZ, R162, 0xff, RZ, 0xc0, !PT ;  /* 0x000000ffa2ff7812 */ /* 0x000fe400078ac0ff */
[----:B------:R-:W-:-:S02]  /*5250*/  F2FP.BF16.F32.PACK_AB R83, R80, R83 ;  /* 0x000000535053723e */ /* 0x000fc400000010ff */
[----:B------:R-:W-:Y:S02]  /*5260*/  F2FP.BF16.F32.PACK_AB R78, R89, R78 ;  /* 0x0000004e594e723e */ /* 0x000fe400000010ff */
[----:B------:R-:W-:Y:S02]  /*5270*/  F2FP.BF16.F32.PACK_AB R82, R87, R82 ;  /* 0x000000525752723e */ /* 0x000fe400000010ff */
        /* <DEDUP_REMOVED lines=9> */
.L_x_1614:
        /* <DEDUP_REMOVED lines=9> */
[----:B------:R-:W-:Y:S01]  /*53a0*/  FMUL.FTZ R70, R194, R69 ;  /* 0x00000045c2467220 */ /* 0x000fe20000410000 */
[----:B------:R-:W-:Y:S01]  /*53b0*/  FADD.FTZ R69, R109, -R68 ;  /* 0x800000446d457221 */ /* 0x000fe20000010000 */
[----:B------:R-:W-:Y:S01]  /*53c0*/  FADD.FTZ R229, R228, -R229 ;  /* 0x800000e5e4e57221 */ /* 0x000fe20000010000 */
[-CC-:B------:R-:W-:Y:S01]  /*53d0*/  FFMA.FTZ R94, R94, R118.reuse, R119.reuse ;  /* 0x000000765e5e7223 */ /* 0x180fe20000010077 */
[----:B------:R-:W-:Y:S01]  /*53e0*/  FMUL.FTZ R68, R70, UR6 ;  /* 0x0000000646447c20 */ /* 0x000fe20008410000 */
[----:B------:R-:W-:Y:S01]  /*53f0*/  ISETP.GE.U32.AND P3, PT, R86, RZ, PT ;  /* 0x000000ff5600720c */ /* 0x000fe20003f66070 */
[----:B------:R-:W-:Y:S01]  /*5400*/  FMUL.FTZ R71, R194, R229 ;  /* 0x000000e5c2477220 */ /* 0x000fe20000410000 */
[----:B------:R-:W-:Y:S01]  /*5410*/  ISETP.GE.U32.AND P4, PT, R162, RZ, PT ;  /* 0x000000ffa200720c */ /* 0x000fe20003f86070 */
[----:B------:R-:W-:Y:S01]  /*5420*/  FADD.FTZ R95, R95, -R94 ;  /* 0x8000005e5f5f7221 */ /* 0x000fe20000010000 */
[C---:B0-----:R-:W-:Y:S01]  /*5430*/  FSEL R83, R68.reuse, RZ, P6 ;  /* 0x000000ff44537208 */ /* 0x041fe20003000000 */
[----:B------:R-:W-:Y:S01]  /*5440*/  FMUL.FTZ R73, R71, UR6 ;  /* 0x0000000647497c20 */ /* 0x000fe20008410000 */
[----:B------:R-:W-:Y:S01]  /*5450*/  FSEL R79, R68, RZ, P5 ;  /* 0x000000ff444f7208 */ /* 0x000fe20002800000 */
[C---:B------:R-:W-:Y:S01]  /*5460*/  FMUL.FTZ R68, R194.reuse, R221 ;  /* 0x000000ddc2447220 */ /* 0x040fe20000410000 */
[----:B------:R-:W-:Y:S01]  /*5470*/  LOP3.LUT P6, RZ, R87, 0xff, RZ, 0xc0, !PT ;  /* 0x000000ff57ff7812 */ /* 0x000fe200078cc0ff */
[----:B------:R-:W-:Y:S01]  /*5480*/  FMUL.FTZ R69, R194, R69 ;  /* 0x00000045c2457220 */ /* 0x000fe20000410000 */
[----:B------:R-:W-:Y:S01]  /*5490*/  LOP3.LUT P5, RZ, R163, 0xff, RZ, 0xc0, !PT ;  /* 0x000000ffa3ff7812 */ /* 0x000fe200078ac0ff */
[----:B------:R-:W-:Y:S01]  /*54a0*/  FMUL.FTZ R72, R68, UR6 ;  /* 0x0000000644487c20 */ /* 0x000fe20008410000 */
[----:B------:R-:W-:Y:S01]  /*54b0*/  ISETP.GE.U32.AND.EX P3, PT, R87, 0x1000000, PT, P3 ;  /* 0x010000005700780c */ /* 0x000fe20003f66130 */
[----:B------:R-:W-:Y:S01]  /*54c0*/  FMUL.FTZ R74, R194, R95 ;  /* 0x0000005fc24a7220 */ /* 0x000fe20000410000 */
[----:B------:R-:W-:Y:S01]  /*54d0*/  ISETP.GE.U32.AND.EX P4, PT, R163, 0x1000000, PT, P4 ;  /* 0x01000000a300780c */ /* 0x000fe20003f86140 */
[-CC-:B------:R-:W-:Y:S01]  /*54e0*/  FFMA.FTZ R105, R105, R118.reuse, R119.reuse ;  /* 0x0000007669697223 */ /* 0x180fe20000010077 */
[C---:B------:R-:W-:Y:S01]  /*54f0*/  FSEL R76, R73.reuse, RZ, P3 ;  /* 0x000000ff494c7208 */ /* 0x040fe20001800000 */
[-C--:B------:R-:W-:Y:S01]  /*5500*/  FFMA.FTZ R75, R104, R118.reuse, R119 ;  /* 0x00000076684b7223 */ /* 0x080fe20000010077 */
[----:B------:R-:W-:Y:S01]  /*5510*/  FSEL R80, R73, RZ, P4 ;  /* 0x000000ff49507208 */ /* 0x000fe20002000000 */
[----:B------:R-:W-:Y:S01]  /*5520*/  FMUL.FTZ R73, R69, UR6 ;  /* 0x0000000645497c20 */ /* 0x000fe20008410000 */
[----:B------:R-:W-:Y:S01]  /*5530*/  FSEL R82, R72, RZ, P6 ;  /* 0x000000ff48527208 */ /* 0x000fe20003000000 */
[----:B------:R-:W-:Y:S01]  /*5540*/  FADD.FTZ R105, R218, -R105 ;  /* 0x80000069da697221 */ /* 0x000fe20000010000 */
[----:B------:R-:W-:Y:S01]  /*5550*/  FSEL R78, R72, RZ, P5 ;  /* 0x000000ff484e7208 */ /* 0x000fe20002800000 */
[----:B------:R-:W-:Y:S01]  /*5560*/  FMUL.FTZ R72, R74, UR6 ;  /* 0x000000064a487c20 */ /* 0x000fe20008410000 */
[----:B------:R-:W-:Y:S01]  /*5570*/  LOP3.LUT P3, RZ, R87, 0xff00, RZ, 0xc0, !PT ;  /* 0x0000ff0057ff7812 */ /* 0x000fe2000786c0ff */
[----:B------:R-:W-:Y:S01]  /*5580*/  FFMA.FTZ R92, R92, R118, R119 ;  /* 0x000000765c5c7223 */ /* 0x000fe20000010077 */
[----:B------:R-:W-:Y:S01]  /*5590*/  LOP3.LUT P6, RZ, R86, 0xff0000, RZ, 0xc0, !PT ;  /* 0x00ff000056ff7812 */ /* 0x000fe200078cc0ff */
[----:B------:R-:W-:Y:S01]  /*55a0*/  FADD.FTZ R77, R100, -R75 ;  /* 0x8000004b644d7221 */ /* 0x000fe20000010000 */
[----:B------:R-:W-:Y:S01]  /*55b0*/  LOP3.LUT P4, RZ, R163, 0xff00, RZ, 0xc0, !PT ;  /* 0x0000ff00a3ff7812 */ /* 0x000fe2000788c0ff */
[----:B------:R-:W-:Y:S01]  /*55c0*/  FMUL.FTZ R75, R194, R105 ;  /* 0x00000069c24b7220 */ /* 0x000fe20000410000 */
[----:B------:R-:W-:Y:S01]  /*55d0*/  FSEL R87, R73, RZ, P3 ;  /* 0x000000ff49577208 */ /* 0x000fe20001800000 */
[----:B------:R-:W-:Y:S01]  /*55e0*/  FADD.FTZ R93, R93, -R92 ;  /* 0x8000005c5d5d7221 */ /* 0x000fe20000010000 */
[----:B------:R-:W-:-:S02]  /*55f0*/  FSEL R81, R72, RZ, P6 ;  /* 0x000000ff48517208 */ /* 0x000fc40003000000 */
[----:B------:R-:W-:Y:S02]  /*5600*/  FSEL R73, R73, RZ, P4 ;  /* 0x000000ff49497208 */ /* 0x000fe40002000000 */
[----:B------:R-:W-:Y:S02]  /*5610*/  LOP3.LUT P6, RZ, R162, 0xff0000, RZ, 0xc0, !PT ;  /* 0x00ff0000a2ff7812 */ /* 0x000fe400078cc0ff */
[----:B------:R-:W-:Y:S01]  /*5620*/  F2FP.BF16.F32.PACK_AB R79, R80, R79 ;  /* 0x0000004f504f723e */ /* 0x000fe200000010ff */
[----:B------:R-:W-:Y:S01]  /*5630*/  FMUL.FTZ R80, R75, UR6 ;  /* 0x000000064b507c20 */ /* 0x000fe20008410000 */
[----:B------:R-:W-:Y:S01]  /*5640*/  F2FP.BF16.F32.PACK_AB R78, R73, R78 ;  /* 0x0000004e494e723e */ /* 0x000fe200000010ff */
[----:B------:R-:W-:Y:S01]  /*5650*/  FMUL.FTZ R73, R194, R77 ;  /* 0x0000004dc2497220 */ /* 0x000fe20000410000 */
[----:B------:R-:W-:Y:S01]  /*5660*/  FSEL R88, R72, RZ, P6 ;  /* 0x000000ff48587208 */ /* 0x000fe20003000000 */
[----:B------:R-:W-:Y:S01]  /*5670*/  FMUL.FTZ R72, R194, R93 ;  /* 0x0000005dc2487220 */ /* 0x000fe20000410000 */
[----:B------:R-:W-:Y:S01]  /*5680*/  LOP3.LUT P5, RZ, R86, 0xff000000, RZ, 0xc0, !PT ;  /* 0xff00000056ff7812 */ /* 0x000fe200078ac0ff */
[----:B------:R-:W-:Y:S01]  /*5690*/  FMUL.FTZ R77, R73, UR6 ;  /* 0x00000006494d7c20 */ /* 0x000fe20008410000 */
[----:B------:R-:W-:-:S02]  /*56a0*/  LOP3.LUT P6, RZ, R162, 0xff000000, RZ, 0xc0, !PT ;  /* 0xff000000a2ff7812 */ /* 0x000fc400078cc0ff */
[----:B------:R-:W-:Y:S01]  /*56b0*/  F2FP.BF16.F32.PACK_AB R83, R76, R83 ;  /* 0x000000534c53723e */ /* 0x000fe200000010ff */
[----:B------:R-:W-:Y:S01]  /*56c0*/  FMUL.FTZ R76, R72, UR6 ;  /* 0x00000006484c7c20 */ /* 0x000fe20008410000 */
[C---:B------:R-:W-:Y:S02]  /*56d0*/  FSEL R90, R80.reuse, RZ, P5 ;  /* 0x000000ff505a7208 */ /* 0x040fe40002800000 */
[----:B------:R-:W-:Y:S02]  /*56e0*/  FSEL R91, R80, RZ, P6 ;  /* 0x000000ff505b7208 */ /* 0x000fe40003000000 */
[C---:B------:R-:W-:Y:S02]  /*56f0*/  LOP3.LUT P3, RZ, R86.reuse, 0xff00, RZ, 0xc0, !PT ;  /* 0x0000ff0056ff7812 */ /* 0x040fe4000786c0ff */
[----:B------:R-:W-:Y:S02]  /*5700*/  LOP3.LUT P4, RZ, R86, 0xff, RZ, 0xc0, !PT ;  /* 0x000000ff56ff7812 */ /* 0x000fe4000788c0ff */
[----:B------:R-:W-:-:S02]  /*5710*/  LOP3.LUT P5, RZ, R162, 0xff00, RZ, 0xc0, !PT ;  /* 0x0000ff00a2ff7812 */ /* 0x000fc400078ac0ff */
[----:B------:R-:W-:Y:S02]  /*5720*/  LOP3.LUT P6, RZ, R162, 0xff, RZ, 0xc0, !PT ;  /* 0x000000ffa2ff7812 */ /* 0x000fe400078cc0ff */
        /* <DEDUP_REMOVED lines=10> */
.L_x_1617:
        /* <DEDUP_REMOVED lines=8> */
[C---:B------:R-:W-:Y:S01]  /*5850*/  FMUL.FTZ R229, R194.reuse, R229 ;  /* 0x000000e5c2e57220 */ /* 0x040fe20000410000 */
[-CC-:B------:R-:W-:Y:S01]  /*5860*/  FFMA.FTZ R76, R225, R118.reuse, R119.reuse ;  /* 0x00000076e14c7223 */ /* 0x180fe20000010077 */
[----:B------:R-:W-:Y:S01]  /*5870*/  ISETP.GE.U32.AND.EX P5, PT, R87, 0x1000000, PT, P3 ;  /* 0x010000005700780c */ /* 0x000fe20003fa6130 */
[C---:B------:R-:W-:Y:S01]  /*5880*/  FMUL.FTZ R221, R194.reuse, R221 ;  /* 0x000000ddc2dd7220 */ /* 0x040fe20000410000 */
[----:B------:R-:W-:Y:S01]  /*5890*/  FMUL.FTZ R229, R229, UR6 ;  /* 0x00000006e5e57c20 */ /* 0x000fe20008410000 */
[----:B------:R-:W-:Y:S01]  /*58a0*/  FADD.FTZ R95, R95, -R94 ;  /* 0x8000005e5f5f7221 */ /* 0x000fe20000010000 */
[C---:B------:R-:W-:Y:S01]  /*58b0*/  FMUL.FTZ R77, R194.reuse, R77 ;  /* 0x0000004dc24d7220 */ /* 0x040fe20000410000 */
[----:B------:R-:W-:Y:S01]  /*58c0*/  FADD.FTZ R109, R109, -R76 ;  /* 0x8000004c6d6d7221 */ /* 0x000fe20000010000 */
[----:B------:R-:W-:Y:S01]  /*58d0*/  FMUL.FTZ R221, R221, UR6 ;  /* 0x00000006dddd7c20 */ /* 0x000fe20008410000 */
[----:B------:R-:W-:Y:S01]  /*58e0*/  FSEL R76, R229, RZ, P5 ;  /* 0x000000ffe54c7208 */ /* 0x000fe20002800000 */
[----:B------:R-:W-:Y:S01]  /*58f0*/  FMUL.FTZ R95, R194, R95 ;  /* 0x0000005fc25f7220 */ /* 0x000fe20000410000 */
[----:B------:R-:W-:Y:S01]  /*5900*/  LOP3.LUT P5, RZ, R87, 0xff, RZ, 0xc0, !PT ;  /* 0x000000ff57ff7812 */ /* 0x000fe200078ac0ff */
        /* <DEDUP_REMOVED lines=8> */
[----:B------:R-:W-:Y:S01]  /*5990*/  FMUL.FTZ R109, R194, R109 ;  /* 0x0000006dc26d7220 */ /* 0x000fe20000410000 */
[----:B------:R-:W-:Y:S01]  /*59a0*/  LOP3.LUT P5, RZ, R86, 0xff0000, RZ, 0xc0, !PT ;  /* 0x00ff000056ff7812 */ /* 0x000fe200078ac0ff */
[-CC-:B------:R-:W-:Y:S01]  /*59b0*/  FFMA.FTZ R92, R92, R118.reuse, R119.reuse ;  /* 0x000000765c5c7223 */ /* 0x180fe20000010077 */
[C---:B------:R-:W-:Y:S01]  /*59c0*/  FSEL R83, R77.reuse, RZ, P4 ;  /* 0x000000ff4d537208 */ /* 0x040fe20002000000 */
[----:B------:R-:W-:Y:S01]  /*59d0*/  FMUL.FTZ R105, R194, R105 ;  /* 0x00000069c2697220 */ /* 0x000fe20000410000 */
[----:B------:R-:W-:Y:S01]  /*59e0*/  FSEL R79, R77, RZ, P6 ;  /* 0x000000ff4d4f7208 */ /* 0x000fe20003000000 */
[----:B------:R-:W-:Y:S01]  /*59f0*/  FFMA.FTZ R77, R104, R118, R119 ;  /* 0x00000076684d7223 */ /* 0x000fe20000010077 */
[----:B------:R-:W-:Y:S01]  /*5a00*/  ISETP.GE.U32.AND.EX P3, PT, R163, 0x1000000, PT, P3 ;  /* 0x01000000a300780c */ /* 0x000fe20003f66130 */
[----:B------:R-:W-:Y:S01]  /*5a10*/  FMUL.FTZ R109, R109, UR6 ;  /* 0x000000066d6d7c20 */ /* 0x000fe20008410000 */
[----:B------:R-:W-:Y:S01]  /*5a20*/  FSEL R81, R95, RZ, P5 ;  /* 0x000000ff5f517208 */ /* 0x000fe20002800000 */
[----:B------:R-:W-:Y:S01]  /*5a30*/  FADD.FTZ R77, R100, -R77 ;  /* 0x8000004d644d7221 */ /* 0x000fe20000010000 */
[----:B------:R-:W-:Y:S01]  /*5a40*/  LOP3.LUT P4, RZ, R163, 0xff, RZ, 0xc0, !PT ;  /* 0x000000ffa3ff7812 */ /* 0x000fe2000788c0ff */
[----:B------:R-:W-:Y:S01]  /*5a50*/  FADD.FTZ R93, R93, -R92 ;  /* 0x8000005c5d5d7221 */ /* 0x000fe20000010000 */
[----:B------:R-:W-:Y:S01]  /*5a60*/  LOP3.LUT P5, RZ, R162, 0xff0000, RZ, 0xc0, !PT ;  /* 0x00ff0000a2ff7812 */ /* 0x000fe200078ac0ff */
[----:B------:R-:W-:Y:S01]  /*5a70*/  FMUL.FTZ R105, R105, UR6 ;  /* 0x0000000669697c20 */ /* 0x000fe20008410000 */
[----:B------:R-:W-:Y:S01]  /*5a80*/  LOP3.LUT P6, RZ, R87, 0xff00, RZ, 0xc0, !PT ;  /* 0x0000ff0057ff7812 */ /* 0x000fe200078cc0ff */
        /* <DEDUP_REMOVED lines=14> */
[C---:B------:R-:W-:Y:S02]  /*5b70*/  FSEL R86, R105.reuse, RZ, P4 ;  /* 0x000000ff69567208 */ /* 0x040fe40002000000 */
[----:B------:R-:W-:Y:S02]  /*5b80*/  FSEL R88, R105, RZ, P5 ;  /* 0x000000ff69587208 */ /* 0x000fe40002800000 */
[C---:B------:R-:W-:Y:S02]  /*5b90*/  LOP3.LUT P4, RZ, R162.reuse, 0xff00, RZ, 0xc0, !PT ;  /* 0x0000ff00a2ff7812 */ /* 0x040fe4000788c0ff */
[----:B------:R-:W-:Y:S02]  /*5ba0*/  LOP3.LUT P5, RZ, R162, 0xff, RZ, 0xc0, !PT ;  /* 0x000000ffa2ff7812 */ /* 0x000fe400078ac0ff */
[----:B------:R-:W-:Y:S02]  /*5bb0*/  F2FP.BF16.F32.PACK_AB R79, R80, R79 ;  /* 0x0000004f504f723e */ /* 0x000fe400000010ff */
[----:B------:R-:W-:-:S02]  /*5bc0*/  F2FP.BF16.F32.PACK_AB R83, R76, R83 ;  /* 0x000000534c53723e */ /* 0x000fc400000010ff */
        /* <DEDUP_REMOVED lines=11> */
.L_x_1613:
[----:B------:R-:W-:Y:S05]  /*5c80*/  @!P1 BRA `(.L_x_1618) ;  /* 0x0000000400b49947 */ /* 0x000fea0003800000 */
        /* <DEDUP_REMOVED lines=8> */
[-C--:B------:R-:W-:Y:S01]  /*5d10*/  FFMA.FTZ R94, R94, R118.reuse, R119 ;  /* 0x000000765e5e7223 */ /* 0x080fe20000010077 */
[C---:B------:R-:W-:Y:S01]  /*5d20*/  FFMA.FTZ R71, R194.reuse, R229, R59 ;  /* 0x000000e5c2477223 */ /* 0x040fe2000001003b */
[----:B------:R-:W-:Y:S01]  /*5d30*/  FFMA.FTZ R70, R194, R73, R58 ;  /* 0x00000049c2467223 */ /* 0x000fe2000001003a */
[-CC-:B------:R-:W-:Y:S01]  /*5d40*/  FFMA.FTZ R68, R225, R118.reuse, R119.reuse ;  /* 0x00000076e1447223 */ /* 0x180fe20000010077 */
[-CC-:B------:R-:W-:Y:S01]  /*5d50*/  FFMA.FTZ R69, R104, R118.reuse, R119.reuse ;  /* 0x0000007668457223 */ /* 0x180fe20000010077 */
[----:B------:R-:W-:Y:S01]  /*5d60*/  FFMA.FTZ R72, R194, R93, R52 ;  /* 0x0000005dc2487223 */ /* 0x000fe20000010034 */
[----:B------:R-:W-:Y:S01]  /*5d70*/  FMUL.FTZ R74, R71, UR6 ;  /* 0x00000006474a7c20 */ /* 0x000fe20008410000 */
[----:B------:R-:W-:Y:S01]  /*5d80*/  ISETP.GE.U32.AND.EX P3, PT, R87, 0x1000000, PT, P3 ;  /* 0x010000005700780c */ /* 0x000fe20003f66130 */
[-CC-:B------:R-:W-:Y:S01]  /*5d90*/  FFMA.FTZ R221, R221, R118.reuse, R119.reuse ;  /* 0x00000076dddd7223 */ /* 0x180fe20000010077 */
[----:B------:R-:W-:Y:S01]  /*5da0*/  FADD.FTZ R95, R95, -R94 ;  /* 0x8000005e5f5f7221 */ /* 0x000fe20000010000 */
[----:B------:R-:W-:Y:S01]  /*5db0*/  FMUL.FTZ R73, R70, UR6 ;  /* 0x0000000646497c20 */ /* 0x000fe20008410000 */
[----:B------:R-:W-:Y:S01]  /*5dc0*/  FFMA.FTZ R105, R105, R118, R119 ;  /* 0x0000007669697223 */ /* 0x000fe20000010077 */
[----:B0-----:R-:W-:Y:S01]  /*5dd0*/  FADD.FTZ R82, R109, -R68 ;  /* 0x800000446d527221 */ /* 0x001fe20000010000 */
[----:B------:R-:W-:Y:S01]  /*5de0*/  LOP3.LUT P5, RZ, R87, 0xff0000, RZ, 0xc0, !PT ;  /* 0x00ff000057ff7812 */ /* 0x000fe200078ac0ff */
[----:B------:R-:W-:Y:S01]  /*5df0*/  FADD.FTZ R69, R100, -R69 ;  /* 0x8000004564457221 */ /* 0x000fe20000010000 */
[----:B------:R-:W-:Y:S01]  /*5e00*/  FMUL.FTZ R68, R72, UR6 ;  /* 0x0000000648447c20 */ /* 0x000fe20008410000 */
[----:B------:R-:W-:Y:S01]  /*5e10*/  LOP3.LUT P4, RZ, R86, 0xff, RZ, 0xc0, !PT ;  /* 0x000000ff56ff7812 */ /* 0x000fe2000788c0ff */
[----:B------:R-:W-:Y:S01]  /*5e20*/  FADD.FTZ R221, R108, -R221 ;  /* 0x800000dd6cdd7221 */ /* 0x000fe20000010000 */
[----:B------:R-:W-:Y:S01]  /*5e30*/  FSEL R93, R74, RZ, P3 ;  /* 0x000000ff4a5d7208 */ /* 0x000fe20001800000 */
[----:B------:R-:W-:Y:S01]  /*5e40*/  FFMA.FTZ R74, R194, R95, R54 ;  /* 0x0000005fc24a7223 */ /* 0x000fe20000010036 */
[----:B------:R-:W-:Y:S01]  /*5e50*/  FADD.FTZ R218, R218, -R105 ;  /* 0x80000069dada7221 */ /* 0x000fe20000010000 */
[----:B------:R-:W-:Y:S01]  /*5e60*/  FSEL R90, R73, RZ, P5 ;  /* 0x000000ff495a7208 */ /* 0x000fe20002800000 */
[----:B------:R-:W-:Y:S01]  /*5e70*/  FFMA.FTZ R73, R194, R69, R53 ;  /* 0x00000045c2497223 */ /* 0x000fe20000010035 */
[----:B------:R-:W-:Y:S01]  /*5e80*/  FSEL R80, R68, RZ, P4 ;  /* 0x000000ff44507208 */ /* 0x000fe20002000000 */
[C---:B------:R-:W-:Y:S01]  /*5e90*/  FFMA.FTZ R69, R194.reuse, R82, R57 ;  /* 0x00000052c2457223 */ /* 0x040fe20000010039 */
[----:B------:R-:W-:Y:S01]  /*5ea0*/  FFMA.FTZ R68, R194, R221, R56 ;  /* 0x000000ddc2447223 */ /* 0x000fe20000010038 */
[----:B------:R-:W-:Y:S01]  /*5eb0*/  FMUL.FTZ R82, R74, UR6 ;  /* 0x000000064a527c20 */ /* 0x000fe20008410000 */
[----:B------:R-:W-:Y:S01]  /*5ec0*/  LOP3.LUT P6, RZ, R86, 0xff0000, RZ, 0xc0, !PT ;  /* 0x00ff000056ff7812 */ /* 0x000fe200078cc0ff */
[----:B------:R-:W-:Y:S01]  /*5ed0*/  FFMA.FTZ R75, R194, R218, R55 ;  /* 0x000000dac24b7223 */ /* 0x000fe20000010037 */
[----:B------:R-:W-:Y:S01]  /*5ee0*/  LOP3.LUT P5, RZ, R87, 0xff, RZ, 0xc0, !PT ;  /* 0x000000ff57ff7812 */ /* 0x000fe200078ac0ff */
[----:B------:R-:W-:Y:S01]  /*5ef0*/  FMUL.FTZ R89, R69, UR6 ;  /* 0x0000000645597c20 */ /* 0x000fe20008410000 */
[----:B------:R-:W-:Y:S01]  /*5f00*/  LOP3.LUT P4, RZ, R87, 0xff00, RZ, 0xc0, !PT ;  /* 0x0000ff0057ff7812 */ /* 0x000fe2000788c0ff */
[----:B------:R-:W-:Y:S01]  /*5f10*/  FMUL.FTZ R87, R68, UR6 ;  /* 0x0000000644577c20 */ /* 0x000fe20008410000 */
        /* <DEDUP_REMOVED lines=14> */
.L_x_1619:
[-CC-:B------:R-:W-:Y:S01]  /*6000*/  FFMA.FTZ R221, R221, R118.reuse, R119.reuse ;  /* 0x00000076dddd7223 */ /* 0x180fe20000010077 */
[-CC-:B0-----:R-:W-:Y:S01]  /*6010*/  FFMA.FTZ R80, R225, R118.reuse, R119.reuse ;  /* 0x00000076e1507223 */ /* 0x181fe20000010077 */
[-CC-:B------:R-:W-:Y:S01]  /*6020*/  FFMA.FTZ R83, R226, R118.reuse, R119.reuse ;  /* 0x00000076e2537223 */ /* 0x180fe20000010077 */
        /* <DEDUP_REMOVED lines=9> */
[C---:B------:R-:W-:Y:S01]  /*60c0*/  FFMA.FTZ R229, R194.reuse, R229, R59 ;  /* 0x000000e5c2e57223 */ /* 0x040fe2000001003b */
[C---:B------:R-:W-:Y:S01]  /*60d0*/  FFMA.FTZ R83, R194.reuse, R83, R58 ;  /* 0x00000053c2537223 */ /* 0x040fe2000001003a */
[C---:B------:R-:W-:Y:S01]  /*60e0*/  FFMA.FTZ R221, R194.reuse, R221, R56 ;  /* 0x000000ddc2dd7223 */ /* 0x040fe20000010038 */
[----:B------:R-:W-:Y:S01]  /*60f0*/  FFMA.FTZ R80, R194, R80, R57 ;  /* 0x00000050c2507223 */ /* 0x000fe20000010039 */
        /* <DEDUP_REMOVED lines=10> */
[C---:B------:R-:W-:Y:S01]  /*61a0*/  FFMA.FTZ R81, R194.reuse, R81, R53 ;  /* 0x00000051c2517223 */ /* 0x040fe20000010035 */
[C---:B------:R-:W-:Y:S01]  /*61b0*/  LOP3.LUT P5, RZ, R87.reuse, 0xff, RZ, 0xc0, !PT ;  /* 0x000000ff57ff7812 */ /* 0x040fe200078ac0ff */
[C---:B------:R-:W-:Y:S01]  /*61c0*/  FFMA.FTZ R95, R194.reuse, R95, R54 ;  /* 0x0000005fc25f7223 */ /* 0x040fe20000010036 */
[C---:B------:R-:W-:Y:S01]  /*61d0*/  ISETP.GE.U32.AND.EX P3, PT, R87.reuse, 0x1000000, PT, P3 ;  /* 0x010000005700780c */ /* 0x040fe20003f66130 */
[C---:B------:R-:W-:Y:S01]  /*61e0*/  FFMA.FTZ R218, R194.reuse, R218, R55 ;  /* 0x000000dac2da7223 */ /* 0x040fe20000010037 */
[----:B------:R-:W-:Y:S01]  /*61f0*/  LOP3.LUT P6, RZ, R87, 0xff00, RZ, 0xc0, !PT ;  /* 0x0000ff0057ff7812 */ /* 0x000fe200078cc0ff */
        /* <DEDUP_REMOVED lines=22> */
.L_x_1618:
        /* <DEDUP_REMOVED lines=8> */
[-CC-:B------:R-:W-:Y:S01]  /*63e0*/  FFMA.FTZ R94, R94, R118.reuse, R119.reuse ;  /* 0x000000765e5e7223 */ /* 0x180fe20000010077 */
[C---:B------:R-:W-:Y:S01]  /*63f0*/  FMUL.FTZ R71, R194.reuse, R229 ;  /* 0x000000e5c2477220 */ /* 0x040fe20000410000 */
[-CC-:B------:R-:W-:Y:S01]  /*6400*/  FFMA.FTZ R68, R225, R118.reuse, R119.reuse ;  /* 0x00000076e1447223 */ /* 0x180fe20000010077 */
[C---:B------:R-:W-:Y:S01]  /*6410*/  FMUL.FTZ R70, R194.reuse, R73 ;  /* 0x00000049c2467220 */ /* 0x040fe20000410000 */
[----:B------:R-:W-:Y:S01]  /*6420*/  FMUL.FTZ R72, R194, R93 ;  /* 0x0000005dc2487220 */ /* 0x000fe20000410000 */
[----:B------:R-:W-:Y:S01]  /*6430*/  FMUL.FTZ R74, R71, UR6 ;  /* 0x00000006474a7c20 */ /* 0x000fe20008410000 */
[-CC-:B------:R-:W-:Y:S01]  /*6440*/  FFMA.FTZ R69, R104, R118.reuse, R119.reuse ;  /* 0x0000007668457223 */ /* 0x180fe20000010077 */
[----:B------:R-:W-:Y:S01]  /*6450*/  ISETP.GE.U32.AND.EX P3, PT, R87, 0x1000000, PT, P3 ;  /* 0x010000005700780c */ /* 0x000fe20003f66130 */
[-CC-:B------:R-:W-:Y:S01]  /*6460*/  FFMA.FTZ R221, R221, R118.reuse, R119.reuse ;  /* 0x00000076dddd7223 */ /* 0x180fe20000010077 */
[----:B------:R-:W-:Y:S01]  /*6470*/  FADD.FTZ R95, R95, -R94 ;  /* 0x8000005e5f5f7221 */ /* 0x000fe20000010000 */
[----:B------:R-:W-:Y:S01]  /*6480*/  FFMA.FTZ R105, R105, R118, R119 ;  /* 0x0000007669697223 */ /* 0x000fe20000010077 */
[----:B------:R-:W-:Y:S01]  /*6490*/  FADD.FTZ R109, R109, -R68 ;  /* 0x800000446d6d7221 */ /* 0x000fe20000010000 */
[----:B------:R-:W-:Y:S01]  /*64a0*/  FMUL.FTZ R73, R70, UR6 ;  /* 0x0000000646497c20 */ /* 0x000fe20008410000 */
[----:B------:R-:W-:Y:S01]  /*64b0*/  LOP3.LUT P5, RZ, R87, 0xff0000, RZ, 0xc0, !PT ;  /* 0x00ff000057ff7812 */ /* 0x000fe200078ac0ff */
[----:B------:R-:W-:Y:S01]  /*64c0*/  FMUL.FTZ R68, R72, UR6 ;  /* 0x0000000648447c20 */ /* 0x000fe20008410000 */
[----:B------:R-:W-:Y:S01]  /*64d0*/  FADD.FTZ R69, R100, -R69 ;  /* 0x8000004564457221 */ /* 0x000fe20000010000 */
[----:B------:R-:W-:Y:S01]  /*64e0*/  LOP3.LUT P4, RZ, R86, 0xff, RZ, 0xc0, !PT ;  /* 0x000000ff56ff7812 */ /* 0x000fe2000788c0ff */
[----:B------:R-:W-:Y:S01]  /*64f0*/  FADD.FTZ R221, R108, -R221 ;  /* 0x800000dd6cdd7221 */ /* 0x000fe20000010000 */
[----:B------:R-:W-:Y:S01]  /*6500*/  FSEL R93, R74, RZ, P3 ;  /* 0x000000ff4a5d7208 */ /* 0x000fe20001800000 */
[----:B------:R-:W-:Y:S01]  /*6510*/  FMUL.FTZ R74, R194, R95 ;  /* 0x0000005fc24a7220 */ /* 0x000fe20000410000 */
[----:B------:R-:W-:Y:S01]  /*6520*/  FADD.FTZ R105, R218, -R105 ;  /* 0x80000069da697221 */ /* 0x000fe20000010000 */
[----:B0-----:R-:W-:Y:S01]  /*6530*/  FSEL R90, R73, RZ, P5 ;  /* 0x000000ff495a7208 */ /* 0x001fe20002800000 */
[----:B------:R-:W-:Y:S01]  /*6540*/  FMUL.FTZ R73, R194, R69 ;  /* 0x00000045c2497220 */ /* 0x000fe20000410000 */
[----:B------:R-:W-:Y:S01]  /*6550*/  FSEL R80, R68, RZ, P4 ;  /* 0x000000ff44507208 */ /* 0x000fe20002000000 */
[C---:B------:R-:W-:Y:S01]  /*6560*/  FMUL.FTZ R68, R194.reuse, R221 ;  /* 0x000000ddc2447220 */ /* 0x040fe20000410000 */
[----:B------:R-:W-:Y:S01]  /*6570*/  FMUL.FTZ R69, R194, R109 ;  /* 0x0000006dc2457220 */ /* 0x000fe20000410000 */
[----:B------:R-:W-:Y:S01]  /*6580*/  FMUL.FTZ R82, R74, UR6 ;  /* 0x000000064a527c20 */ /* 0x000fe20008410000 */
[----:B------:R-:W-:Y:S01]  /*6590*/  LOP3.LUT P6, RZ, R86, 0xff0000, RZ, 0xc0, !PT ;  /* 0x00ff000056ff7812 */ /* 0x000fe200078cc0ff */
[----:B------:R-:W-:Y:S01]  /*65a0*/  FMUL.FTZ R75, R194, R105 ;  /* 0x00000069c24b7220 */ /* 0x000fe20000410000 */
        /* <DEDUP_REMOVED lines=18> */
.L_x_1620:
        /* <DEDUP_REMOVED lines=53> */
.L_x_1616:
        /* <DEDUP_REMOVED lines=13> */
[-CC-:B0-----:R-:W-:Y:S01]  /*6af0*/  FFMA.FTZ R69, R116, R118.reuse, R119.reuse ;  /* 0x0000007674457223 */ /* 0x181fe20000010077 */
[-CC-:B------:R-:W-:Y:S01]  /*6b00*/  FFMA.FTZ R72, R115, R118.reuse, R119.reuse ;  /* 0x0000007673487223 */ /* 0x180fe20000010077 */
[-C--:B------:R-:W-:Y:S01]  /*6b10*/  FFMA.FTZ R68, R111, R118.reuse, R119 ;  /* 0x000000766f447223 */ /* 0x080fe20000010077 */
[----:B------:R-:W-:Y:S01]  /*6b20*/  FADD.FTZ R113, R112, -R113 ;  /* 0x8000007170717221 */ /* 0x000fe20000010000 */
[----:B------:R-:W-:Y:S01]  /*6b30*/  FADD.FTZ R69, R114, -R69 ;  /* 0x8000004572457221 */ /* 0x000fe20000010000 */
[----:B------:R-:W-:Y:S01]  /*6b40*/  FADD.FTZ R71, R117, -R72 ;  /* 0x8000004875477221 */ /* 0x000fe20000010000 */
[----:B------:R-:W-:Y:S01]  /*6b50*/  LOP3.LUT P4, RZ, R165, 0xff0000, RZ, 0xc0, !PT ;  /* 0x00ff0000a5ff7812 */ /* 0x000fe2000788c0ff */
[C---:B------:R-:W-:Y:S01]  /*6b60*/  FFMA.FTZ R70, R194.reuse, R113, R66 ;  /* 0x00000071c2467223 */ /* 0x040fe20000010042 */
[C---:B------:R-:W-:Y:S01]  /*6b70*/  FFMA.FTZ R69, R194.reuse, R69, R65 ;  /* 0x00000045c2457223 */ /* 0x040fe20000010041 */
[----:B------:R-:W-:Y:S01]  /*6b80*/  FADD.FTZ R107, R107, -R68 ;  /* 0x800000446b6b7221 */ /* 0x000fe20000010000 */
[----:B------:R-:W-:Y:S01]  /*6b90*/  FFMA.FTZ R71, R194, R71, R67 ;  /* 0x00000047c2477223 */ /* 0x000fe20000010043 */
[----:B------:R-:W-:Y:S01]  /*6ba0*/  FMUL.FTZ R72, R70, UR6 ;  /* 0x0000000646487c20 */ /* 0x000fe20008410000 */
[-CC-:B------:R-:W-:Y:S01]  /*6bb0*/  FFMA.FTZ R98, R98, R118.reuse, R119.reuse ;  /* 0x0000007662627223 */ /* 0x180fe20000010077 */
[----:B------:R-:W-:Y:S01]  /*6bc0*/  ISETP.GE.U32.AND P1, PT, R84, RZ, PT ;  /* 0x000000ff5400720c */ /* 0x000fe20003f26070 */
[-CC-:B------:R-:W-:Y:S01]  /*6bd0*/  FFMA.FTZ R106, R106, R118.reuse, R119.reuse ;  /* 0x000000766a6a7223 */ /* 0x180fe20000010077 */
[----:B------:R-:W-:Y:S01]  /*6be0*/  FMUL.FTZ R76, R69, UR6 ;  /* 0x00000006454c7c20 */ /* 0x000fe20008410000 */
[----:B------:R-:W-:Y:S01]  /*6bf0*/  FSEL R79, R72, RZ, P4 ;  /* 0x000000ff484f7208 */ /* 0x000fe20002000000 */
[----:B------:R-:W-:Y:S01]  /*6c00*/  FFMA.FTZ R68, R194, R107, R64 ;  /* 0x0000006bc2447223 */ /* 0x000fe20000010040 */
[----:B------:R-:W-:Y:S01]  /*6c10*/  LOP3.LUT P6, RZ, R85, 0xff0000, RZ, 0xc0, !PT ;  /* 0x00ff000055ff7812 */ /* 0x000fe200078cc0ff */
[----:B------:R-:W-:Y:S01]  /*6c20*/  FMUL.FTZ R73, R71, UR6 ;  /* 0x0000000647497c20 */ /* 0x000fe20008410000 */
[----:B------:R-:W-:Y:S01]  /*6c30*/  LOP3.LUT P4, RZ, R85, 0xff00, RZ, 0xc0, !PT ;  /* 0x0000ff0055ff7812 */ /* 0x000fe2000788c0ff */
[----:B------:R-:W-:Y:S01]  /*6c40*/  FADD.FTZ R99, R99, -R98 ;  /* 0x8000006263637221 */ /* 0x000fe20000010000 */
[----:B------:R-:W-:Y:S01]  /*6c50*/  ISETP.GE.U32.AND P3, PT, R164, RZ, PT ;  /* 0x000000ffa400720c */ /* 0x000fe20003f66070 */
[----:B------:R-:W-:Y:S01]  /*6c60*/  FADD.FTZ R106, R103, -R106 ;  /* 0x8000006a676a7221 */ /* 0x000fe20000010000 */
[----:B------:R-:W-:Y:S01]  /*6c70*/  ISETP.GE.U32.AND.EX P1, PT, R85, 0x1000000, PT, P1 ;  /* 0x010000005500780c */ /* 0x000fe20003f26110 */
[-CC-:B------:R-:W-:Y:S01]  /*6c80*/  FFMA.FTZ R101, R101, R118.reuse, R119.reuse ;  /* 0x0000007665657223 */ /* 0x180fe20000010077 */
[----:B------:R-:W-:Y:S01]  /*6c90*/  FFMA.FTZ R96, R96, R118, R119 ;  /* 0x0000007660607223 */ /* 0x000fe20000010077 */
[----:B------:R-:W-:Y:S01]  /*6ca0*/  FSEL R83, R72, RZ, P6 ;  /* 0x000000ff48537208 */ /* 0x000fe20003000000 */
[----:B------:R-:W-:Y:S01]  /*6cb0*/  FMUL.FTZ R72, R68, UR6 ;  /* 0x0000000644487c20 */ /* 0x000fe20008410000 */
[----:B------:R-:W-:Y:S01]  /*6cc0*/  FSEL R77, R76, RZ, P4 ;  /* 0x000000ff4c4d7208 */ /* 0x000fe20002000000 */
[C---:B------:R-:W-:Y:S01]  /*6cd0*/  FFMA.FTZ R74, R194.reuse, R99, R62 ;  /* 0x00000063c24a7223 */ /* 0x040fe2000001003e */
[C---:B------:R-:W-:Y:S01]  /*6ce0*/  LOP3.LUT P4, RZ, R165.reuse, 0xff00, RZ, 0xc0, !PT ;  /* 0x0000ff00a5ff7812 */ /* 0x040fe2000788c0ff */
[----:B------:R-:W-:Y:S01]  /*6cf0*/  FFMA.FTZ R75, R194, R106, R63 ;  /* 0x0000006ac24b7223 */ /* 0x000fe2000001003f */
[C---:B------:R-:W-:Y:S01]  /*6d00*/  LOP3.LUT P6, RZ, R165.reuse, 0xff, RZ, 0xc0, !PT ;  /* 0x000000ffa5ff7812 */ /* 0x040fe200078cc0ff */
[----:B------:R-:W-:Y:S01]  /*6d10*/  FADD.FTZ R101, R102, -R101 ;  /* 0x8000006566657221 */ /* 0x000fe20000010000 */
[----:B------:R-:W-:Y:S01]  /*6d20*/  ISETP.GE.U32.AND.EX P3, PT, R165, 0x1000000, PT, P3 ;  /* 0x01000000a500780c */ /* 0x000fe20003f66130 */
[----:B------:R-:W-:Y:S01]  /*6d30*/  FADD.FTZ R97, R97, -R96 ;  /* 0x8000006061617221 */ /* 0x000fe20000010000 */
[----:B------:R-:W-:-:S02]  /*6d40*/  FSEL R80, R73, RZ, P1 ;  /* 0x000000ff49507208 */ /* 0x000fc40000800000 */
[----:B------:R-:W-:Y:S02]  /*6d50*/  LOP3.LUT P5, RZ, R85, 0xff, RZ, 0xc0, !PT ;  /* 0x000000ff55ff7812 */ /* 0x000fe400078ac0ff */
[----:B------:R-:W-:Y:S01]  /*6d60*/  FSEL R81, R76, RZ, P4 ;  /* 0x000000ff4c517208 */ /* 0x000fe20002000000 */
[----:B------:R-:W-:Y:S01]  /*6d70*/  FMUL.FTZ R76, R74, UR6 ;  /* 0x000000064a4c7c20 */ /* 0x000fe20008410000 */
[----:B------:R-:W-:Y:S01]  /*6d80*/  FSEL R86, R73, RZ, P3 ;  /* 0x000000ff49567208 */ /* 0x000fe20001800000 */
[----:B------:R-:W-:Y:S01]  /*6d90*/  FFMA.FTZ R73, R194, R101, R61 ;  /* 0x00000065c2497223 */ /* 0x000fe2000001003d */
[----:B------:R-:W-:Y:S02]  /*6da0*/  FSEL R78, R72, RZ, P6 ;  /* 0x000000ff484e7208 */ /* 0x000fe40003000000 */
[----:B------:R-:W-:Y:S01]  /*6db0*/  F2FP.BF16.F32.PACK_AB R83, R80, R83 ;  /* 0x000000535053723e */ /* 0x000fe200000010ff */
[----:B------:R-:W-:Y:S01]  /*6dc0*/  FMUL.FTZ R80, R75, UR6 ;  /* 0x000000064b507c20 */ /* 0x000fe20008410000 */
[----:B------:R-:W-:-:S02]  /*6dd0*/  LOP3.LUT P1, RZ, R84, 0xff0000, RZ, 0xc0, !PT ;  /* 0x00ff000054ff7812 */ /* 0x000fc4000782c0ff */
[----:B------:R-:W-:Y:S01]  /*6de0*/  FSEL R82, R72, RZ, P5 ;  /* 0x000000ff48527208 */ /* 0x000fe20002800000 */
[----:B------:R-:W-:Y:S01]  /*6df0*/  FFMA.FTZ R72, R194, R97, R60 ;  /* 0x00000061c2487223 */ /* 0x000fe2000001003c */
[----:B------:R-:W-:Y:S02]  /*6e00*/  LOP3.LUT P4, RZ, R164, 0xff0000, RZ, 0xc0, !PT ;  /* 0x00ff0000a4ff7812 */ /* 0x000fe4000788c0ff */
[----:B------:R-:W-:Y:S02]  /*6e10*/  LOP3.LUT P3, RZ, R84, 0xff000000, RZ, 0xc0, !PT ;  /* 0xff00000054ff7812 */ /* 0x000fe4000786c0ff */
[----:B------:R-:W-:Y:S02]  /*6e20*/  F2FP.BF16.F32.PACK_AB R79, R86, R79 ;  /* 0x0000004f564f723e */ /* 0x000fe400000010ff */
[----:B------:R-:W-:Y:S02]  /*6e30*/  F2FP.BF16.F32.PACK_AB R78, R81, R78 ;  /* 0x0000004e514e723e */ /* 0x000fe400000010ff */
[----:B------:R-:W-:Y:S01]  /*6e40*/  F2FP.BF16.F32.PACK_AB R82, R77, R82 ;  /* 0x000000524d52723e */ /* 0x000fe200000010ff */
[----:B------:R-:W-:Y:S01]  /*6e50*/  FMUL.FTZ R77, R73, UR6 ;  /* 0x00000006494d7c20 */ /* 0x000fe20008410000 */
[----:B------:R-:W-:-:S02]  /*6e60*/  FSEL R81, R76, RZ, P1 ;  /* 0x000000ff4c517208 */ /* 0x000fc40000800000 */
[----:B------:R-:W-:Y:S01]  /*6e70*/  FSEL R86, R76, RZ, P4 ;  /* 0x000000ff4c567208 */ /* 0x000fe20002000000 */
[----:B------:R-:W-:Y:S01]  /*6e80*/  FMUL.FTZ R76, R72, UR6 ;  /* 0x00000006484c7c20 */ /* 0x000fe20008410000 */
[----:B------:R-:W-:Y:S02]  /*6e90*/  LOP3.LUT P1, RZ, R164, 0xff000000, RZ, 0xc0, !PT ;  /* 0xff000000a4ff7812 */ /* 0x000fe4000782c0ff */
[----:B------:R-:W-:Y:S02]  /*6ea0*/  FSEL R88, R80, RZ, P3 ;  /* 0x000000ff50587208 */ /* 0x000fe40001800000 */
[C---:B------:R-:W-:Y:S02]  /*6eb0*/  LOP3.LUT P5, RZ, R84.reuse, 0xff00, RZ, 0xc0, !PT ;  /* 0x0000ff0054ff7812 */ /* 0x040fe400078ac0ff */
[----:B------:R-:W-:Y:S02]  /*6ec0*/  LOP3.LUT P6, RZ, R84, 0xff, RZ, 0xc0, !PT ;  /* 0x000000ff54ff7812 */ /* 0x000fe400078cc0ff */
[----:B------:R-:W-:-:S02]  /*6ed0*/  LOP3.LUT P4, RZ, R164, 0xff00, RZ, 0xc0, !PT ;  /* 0x0000ff00a4ff7812 */ /* 0x000fc4000788c0ff */
[----:B------:R-:W-:Y:S02]  /*6ee0*/  LOP3.LUT P3, RZ, R164, 0xff, RZ, 0xc0, !PT ;  /* 0x000000ffa4ff7812 */ /* 0x000fe4000786c0ff */
        /* <DEDUP_REMOVED lines=10> */
.L_x_1623:
[-CC-:B------:R-:W-:Y:S01]  /*6f90*/  FFMA.FTZ R113, R113, R118.reuse, R119.reuse ;  /* 0x0000007671717223 */ /* 0x180fe20000010077 */
[-CC-:B0-----:R-:W-:Y:S01]  /*6fa0*/  FFMA.FTZ R77, R116, R118.reuse, R119.reuse ;  /* 0x00000076744d7223 */ /* 0x181fe20000010077 */
[-CC-:B------:R-:W-:Y:S01]  /*6fb0*/  FFMA.FTZ R78, R115, R118.reuse, R119.reuse ;  /* 0x00000076734e7223 */ /* 0x180fe20000010077 */
[----:B------:R-:W-:Y:S01]  /*6fc0*/  FFMA.FTZ R76, R111, R118, R119 ;  /* 0x000000766f4c7223 */ /* 0x000fe20000010077 */
[----:B------:R-:W-:Y:S01]  /*6fd0*/  FADD.FTZ R113, R112, -R113 ;  /* 0x8000007170717221 */ /* 0x000fe20000010000 */
[----:B------:R-:W-:Y:S01]  /*6fe0*/  FADD.FTZ R77, R114, -R77 ;  /* 0x8000004d724d7221 */ /* 0x000fe20000010000 */
[----:B------:R-:W-:Y:S01]  /*6ff0*/  FADD.FTZ R78, R117, -R78 ;  /* 0x8000004e754e7221 */ /* 0x000fe20000010000 */
[----:B------:R-:W-:Y:S01]  /*7000*/  ISETP.GE.U32.AND P1, PT, R84, RZ, PT ;  /* 0x000000ff5400720c */ /* 0x000fe20003f26070 */
[C---:B------:R-:W-:Y:S01]  /*7010*/  FFMA.FTZ R113, R194.reuse, R113, R66 ;  /* 0x00000071c2717223 */ /* 0x040fe20000010042 */
[----:B------:R-:W-:Y:S01]  /*7020*/  LOP3.LUT P3, RZ, R85, 0xff0000, RZ, 0xc0, !PT ;  /* 0x00ff000055ff7812 */ /* 0x000fe2000786c0ff */
[C---:B------:R-:W-:Y:S01]  /*7030*/  FFMA.FTZ R78, R194.reuse, R78, R67 ;  /* 0x0000004ec24e7223 */ /* 0x040fe20000010043 */
[----:B------:R-:W-:Y:S01]  /*7040*/  FFMA.FTZ R77, R194, R77, R65 ;  /* 0x0000004dc24d7223 */ /* 0x000fe20000010041 */
[----:B------:R-:W-:Y:S01]  /*7050*/  FMUL.FTZ R113, R113, UR6 ;  /* 0x0000000671717c20 */ /* 0x000fe20008410000 */
[----:B------:R-:W-:Y:S01]  /*7060*/  FADD.FTZ R107, R107, -R76 ;  /* 0x8000004c6b6b7221 */ /* 0x000fe20000010000 */
[-CC-:B------:R-:W-:Y:S01]  /*7070*/  FFMA.FTZ R98, R98, R118.reuse, R119.reuse ;  /* 0x0000007662627223 */ /* 0x180fe20000010077 */
[-CC-:B------:R-:W-:Y:S01]  /*7080*/  FFMA.FTZ R106, R106, R118.reuse, R119.reuse ;  /* 0x000000766a6a7223 */ /* 0x180fe20000010077 */
[----:B------:R-:W-:Y:S01]  /*7090*/  FMUL.FTZ R78, R78, UR6 ;  /* 0x000000064e4e7c20 */ /* 0x000fe20008410000 */
[----:B------:R-:W-:Y:S01]  /*70a0*/  ISETP.GE.U32.AND.EX P5, PT, R85, 0x1000000, PT, P1 ;  /* 0x010000005500780c */ /* 0x000fe20003fa6110 */
[----:B------:R-:W-:Y:S01]  /*70b0*/  FMUL.FTZ R77, R77, UR6 ;  /* 0x000000064d4d7c20 */ /* 0x000fe20008410000 */
[----:B------:R-:W-:Y:S01]  /*70c0*/  FSEL R83, R113, RZ, P3 ;  /* 0x000000ff71537208 */ /* 0x000fe20001800000 */
[----:B------:R-:W-:Y:S01]  /*70d0*/  FFMA.FTZ R107, R194, R107, R64 ;  /* 0x0000006bc26b7223 */ /* 0x000fe20000010040 */
[----:B------:R-:W-:Y:S01]  /*70e0*/  ISETP.GE.U32.AND P1, PT, R164, RZ, PT ;  /* 0x000000ffa400720c */ /* 0x000fe20003f26070 */
[-CC-:B------:R-:W-:Y:S01]  /*70f0*/  FFMA.FTZ R101, R101, R118.reuse, R119.reuse ;  /* 0x0000007665657223 */ /* 0x180fe20000010077 */
[----:B------:R-:W-:Y:S01]  /*7100*/  LOP3.LUT P3, RZ, R85, 0xff00, RZ, 0xc0, !PT ;  /* 0x0000ff0055ff7812 */ /* 0x000fe2000786c0ff */
[----:B------:R-:W-:Y:S01]  /*7110*/  FADD.FTZ R99, R99, -R98 ;  /* 0x8000006263637221 */ /* 0x000fe20000010000 */
[----:B------:R-:W-:Y:S01]  /*7120*/  FADD.FTZ R106, R103, -R106 ;  /* 0x8000006a676a7221 */ /* 0x000fe20000010000 */
[----:B------:R-:W-:Y:S01]  /*7130*/  FFMA.FTZ R96, R96, R118, R119 ;  /* 0x0000007660607223 */ /* 0x000fe20000010077 */
[----:B------:R-:W-:Y:S01]  /*7140*/  FSEL R76, R78, RZ, P5 ;  /* 0x000000ff4e4c7208 */ /* 0x000fe20002800000 */
[----:B------:R-:W-:Y:S01]  /*7150*/  FMUL.FTZ R107, R107, UR6 ;  /* 0x000000066b6b7c20 */ /* 0x000fe20008410000 */
[----:B------:R-:W-:Y:S01]  /*7160*/  ISETP.GE.U32.AND.EX P1, PT, R165, 0x1000000, PT, P1 ;  /* 0x01000000a500780c */ /* 0x000fe20003f26110 */
[----:B------:R-:W-:Y:S01]  /*7170*/  FADD.FTZ R101, R102, -R101 ;  /* 0x8000006566657221 */ /* 0x000fe20000010000 */
[----:B------:R-:W-:Y:S01]  /*7180*/  FSEL R81, R77, RZ, P3 ;  /* 0x000000ff4d517208 */ /* 0x000fe20001800000 */
[C---:B------:R-:W-:Y:S01]  /*7190*/  FFMA.FTZ R99, R194.reuse, R99, R62 ;  /* 0x00000063c2637223 */ /* 0x040fe2000001003e */
[----:B------:R-:W-:Y:S01]  /*71a0*/  LOP3.LUT P6, RZ, R165, 0xff0000, RZ, 0xc0, !PT ;  /* 0x00ff0000a5ff7812 */ /* 0x000fe200078cc0ff */
[C---:B------:R-:W-:Y:S01]  /*71b0*/  FFMA.FTZ R106, R194.reuse, R106, R63 ;  /* 0x0000006ac26a7223 */ /* 0x040fe2000001003f */
[----:B------:R-:W-:Y:S01]  /*71c0*/  LOP3.LUT P4, RZ, R85, 0xff, RZ, 0xc0, !PT ;  /* 0x000000ff55ff7812 */ /* 0x000fe2000788c0ff */
[----:B------:R-:W-:Y:S01]  /*71d0*/  FADD.FTZ R97, R97, -R96 ;  /* 0x8000006061617221 */ /* 0x000fe20000010000 */
[C---:B------:R-:W-:Y:S01]  /*71e0*/  LOP3.LUT P5, RZ, R165.reuse, 0xff, RZ, 0xc0, !PT ;  /* 0x000000ffa5ff7812 */ /* 0x040fe200078ac0ff */
        /* <DEDUP_REMOVED lines=22> */
[C---:B------:R-:W-:Y:S02]  /*7350*/  LOP3.LUT P6, RZ, R164.reuse, 0xff000000, RZ, 0xc0, !PT ;  /* 0xff000000a4ff7812 */ /* 0x040fe400078cc0ff */
[----:B------:R-:W-:-:S02]  /*7360*/  LOP3.LUT P3, RZ, R164, 0xff00, RZ, 0xc0, !PT ;  /* 0x0000ff00a4ff7812 */ /* 0x000fc4000786c0ff */
[----:B------:R-:W-:Y:S02]  /*7370*/  LOP3.LUT P1, RZ, R164, 0xff, RZ, 0xc0, !PT ;  /* 0x000000ffa4ff7812 */ /* 0x000fe4000782c0ff */
[----:B------:R-:W-:Y:S02]  /*7380*/  F2FP.BF16.F32.PACK_AB R79, R80, R79 ;  /* 0x0000004f504f723e */ /* 0x000fe400000010ff */
[----:B------:R-:W-:Y:S02]  /*7390*/  F2FP.BF16.F32.PACK_AB R83, R76, R83 ;  /* 0x000000534c53723e */ /* 0x000fe400000010ff */
[C---:B------:R-:W-:Y:S02]  /*73a0*/  FSEL R85, R101.reuse, RZ, P4 ;  /* 0x000000ff65557208 */ /* 0x040fe40002000000 */
        /* <DEDUP_REMOVED lines=9> */
.L_x_1622:
[----:B------:R-:W-:Y:S05]  /*7440*/  @!P2 BRA `(.L_x_1625) ;  /* 0x00000004002ca947 */ /* 0x000fea0003800000 */
[-CC-:B------:R-:W-:Y:S01]  /*7450*/  FFMA.FTZ R113, R113, R118.reuse, R119.reuse ;  /* 0x0000007671717223 */ /* 0x180fe20000010077 */
[-CC-:B0-----:R-:W-:Y:S01]  /*7460*/  FFMA.FTZ R69, R116, R118.reuse, R119.reuse ;  /* 0x0000007674457223 */ /* 0x181fe20000010077 */
[-C--:B------:R-:W-:Y:S01]  /*7470*/  FFMA.FTZ R72, R115, R118.reuse, R119 ;  /* 0x0000007673487223 */ /* 0x080fe20000010077 */
[----:B------:R-:W-:Y:S01]  /*7480*/  LOP3.LUT P6, RZ, R85, 0xff0000, RZ, 0xc0, !PT ;  /* 0x00ff000055ff7812 */ /* 0x000fe200078cc0ff */
[----:B------:R-:W-:Y:S01]  /*7490*/  FADD.FTZ R113, R112, -R113 ;  /* 0x8000007170717221 */ /* 0x000fe20000010000 */
[----:B------:R-:W-:Y:S01]  /*74a0*/  FADD.FTZ R75, R114, -R69 ;  /* 0x80000045724b7221 */ /* 0x000fe20000010000 */
[----:B------:R-:W-:Y:S01]  /*74b0*/  LOP3.LUT P4, RZ, R165, 0xff0000, RZ, 0xc0, !PT ;  /* 0x00ff0000a5ff7812 */ /* 0x000fe2000788c0ff */
[-CC-:B------:R-:W-:Y:S01]  /*74c0*/  FFMA.FTZ R68, R111, R118.reuse, R119.reuse ;  /* 0x000000766f447223 */ /* 0x180fe20000010077 */
[----:B------:R-:W-:Y:S01]  /*74d0*/  FMUL.FTZ R70, R194, R113 ;  /* 0x00000071c2467220 */ /* 0x000fe20000410000 */
[----:B------:R-:W-:Y:S01]  /*74e0*/  FADD.FTZ R71, R117, -R72 ;  /* 0x8000004875477221 */ /* 0x000fe20000010000 */
[-CC-:B------:R-:W-:Y:S01]  /*74f0*/  FFMA.FTZ R98, R98, R118.reuse, R119.reuse ;  /* 0x0000007662627223 */ /* 0x180fe20000010077 */
[----:B------:R-:W-:Y:S01]  /*7500*/  FADD.FTZ R107, R107, -R68 ;  /* 0x800000446b6b7221 */ /* 0x000fe20000010000 */
[----:B------:R-:W-:Y:S01]  /*7510*/  FMUL.FTZ R69, R70, UR6 ;  /* 0x0000000646457c20 */ /* 0x000fe20008410000 */
[----:B------:R-:W-:Y:S01]  /*7520*/  FMUL.FTZ R71, R194, R71 ;  /* 0x00000047c2477220 */ /* 0x000fe20000410000 */
[----:B------:R-:W-:Y:S01]  /*7530*/  ISETP.GE.U32.AND P1, PT, R84, RZ, PT ;  /* 0x000000ff5400720c */ /* 0x000fe20003f26070 */
[-CC-:B------:R-:W-:Y:S01]  /*7540*/  FFMA.FTZ R106, R106, R118.reuse, R119.reuse ;  /* 0x000000766a6a7223 */ /* 0x180fe20000010077 */
[C---:B------:R-:W-:Y:S01]  /*7550*/  FMUL.FTZ R68, R194.reuse, R107 ;  /* 0x0000006bc2447220 */ /* 0x040fe20000410000 */
[----:B------:R-:W-:Y:S01]  /*7560*/  FSEL R83, R69, RZ, P6 ;  /* 0x000000ff45537208 */ /* 0x000fe20003000000 */
[----:B------:R-:W-:Y:S01]  /*7570*/  FMUL.FTZ R73, R71, UR6 ;  /* 0x0000000647497c20 */ /* 0x000fe20008410000 */
[----:B------:R-:W-:Y:S01]  /*7580*/  FSEL R79, R69, RZ, P4 ;  /* 0x000000ff454f7208 */ /* 0x000fe20002000000 */
[----:B------:R-:W-:Y:S01]  /*7590*/  FMUL.FTZ R69, R194, R75 ;  /* 0x0000004bc2457220 */ /* 0x000fe20000410000 */
[----:B------:R-:W-:Y:S01]  /*75a0*/  LOP3.LUT P4, RZ, R85, 0xff00, RZ, 0xc0, !PT ;  /* 0x0000ff0055ff7812 */ /* 0x000fe2000788c0ff */
[----:B------:R-:W-:Y:S01]  /*75b0*/  FADD.FTZ R99, R99, -R98 ;  /* 0x8000006263637221 */ /* 0x000fe20000010000 */
[----:B------:R-:W-:Y:S01]  /*75c0*/  ISETP.GE.U32.AND P3, PT, R164, RZ, PT ;  /* 0x000000ffa400720c */ /* 0x000fe20003f66070 */
[----:B------:R-:W-:Y:S01]  /*75d0*/  FMUL.FTZ R76, R69, UR6 ;  /* 0x00000006454c7c20 */ /* 0x000fe20008410000 */
[----:B------:R-:W-:Y:S01]  /*75e0*/  ISETP.GE.U32.AND.EX P1, PT, R85, 0x1000000, PT, P1 ;  /* 0x010000005500780c */ /* 0x000fe20003f26110 */
[----:B------:R-:W-:Y:S01]  /*75f0*/  FADD.FTZ R75, R103, -R106 ;  /* 0x8000006a674b7221 */ /* 0x000fe20000010000 */
[-CC-:B------:R-:W-:Y:S01]  /*7600*/  FFMA.FTZ R101, R101, R118.reuse, R119.reuse ;  /* 0x0000007665657223 */ /* 0x180fe20000010077 */
[----:B------:R-:W-:Y:S01]  /*7610*/  FFMA.FTZ R96, R96, R118, R119 ;  /* 0x0000007660607223 */ /* 0x000fe20000010077 */
[----:B------:R-:W-:Y:S01]  /*7620*/  FSEL R77, R76, RZ, P4 ;  /* 0x000000ff4c4d7208 */ /* 0x000fe20002000000 */
[----:B------:R-:W-:Y:S01]  /*7630*/  FMUL.FTZ R72, R68, UR6 ;  /* 0x0000000644487c20 */ /* 0x000fe20008410000 */
[C---:B------:R-:W-:Y:S01]  /*7640*/  LOP3.LUT P4, RZ, R165.reuse, 0xff00, RZ, 0xc0, !PT ;  /* 0x0000ff00a5ff7812 */ /* 0x040fe2000788c0ff */
[C---:B------:R-:W-:Y:S01]  /*7650*/  FMUL.FTZ R74, R194.reuse, R99 ;  /* 0x00000063c24a7220 */ /* 0x040fe20000410000 */
[C---:B------:R-:W-:Y:S01]  /*7660*/  LOP3.LUT P6, RZ, R165.reuse, 0xff, RZ, 0xc0, !PT ;  /* 0x000000ffa5ff7812 */ /* 0x040fe200078cc0ff */
[----:B------:R-:W-:Y:S01]  /*7670*/  FMUL.FTZ R75, R194, R75 ;  /* 0x0000004bc24b7220 */ /* 0x000fe20000410000 */
[----:B------:R-:W-:Y:S01]  /*7680*/  ISETP.GE.U32.AND.EX P3, PT, R165, 0x1000000, PT, P3 ;  /* 0x01000000a500780c */ /* 0x000fe20003f66130 */
[----:B------:R-:W-:Y:S01]  /*7690*/  FADD.FTZ R101, R102, -R101 ;  /* 0x8000006566657221 */ /* 0x000fe20000010000 */
[----:B------:R-:W-:Y:S01]  /*76a0*/  FSEL R80, R73, RZ, P1 ;  /* 0x000000ff49507208 */ /* 0x000fe20000800000 */
[----:B------:R-:W-:Y:S01]  /*76b0*/  FADD.FTZ R97, R97, -R96 ;  /* 0x8000006061617221 */ /* 0x000fe20000010000 */
[----:B------:R-:W-:-:S02]  /*76c0*/  LOP3.LUT P5, RZ, R85, 0xff, RZ, 0xc0, !PT ;  /* 0x000000ff55ff7812 */ /* 0x000fc400078ac0ff */
[----:B------:R-:W-:Y:S01]  /*76d0*/  FSEL R81, R76, RZ, P4 ;  /* 0x000000ff4c517208 */ /* 0x000fe20002000000 */
[----:B------:R-:W-:Y:S01]  /*76e0*/  FMUL.FTZ R76, R74, UR6 ;  /* 0x000000064a4c7c20 */ /* 0x000fe20008410000 */
[----:B------:R-:W-:Y:S01]  /*76f0*/  FSEL R86, R73, RZ, P3 ;  /* 0x000000ff49567208 */ /* 0x000fe20001800000 */
[----:B------:R-:W-:Y:S01]  /*7700*/  FMUL.FTZ R73, R194, R101 ;  /* 0x00000065c2497220 */ /* 0x000fe20000410000 */
[----:B------:R-:W-:Y:S02]  /*7710*/  FSEL R78, R72, RZ, P6 ;  /* 0x000000ff484e7208 */ /* 0x000fe40003000000 */
[----:B------:R-:W-:Y:S01]  /*7720*/  F2FP.BF16.F32.PACK_AB R83, R80, R83 ;  /* 0x000000535053723e */ /* 0x000fe200000010ff */
[----:B------:R-:W-:Y:S01]  /*7730*/  FMUL.FTZ R80, R75, UR6 ;  /* 0x000000064b507c20 */ /* 0x000fe20008410000 */
[----:B------:R-:W-:Y:S02]  /*7740*/  LOP3.LUT P1, RZ, R84, 0xff0000, RZ, 0xc0, !PT ;  /* 0x00ff000054ff7812 */ /* 0x000fe4000782c0ff */
[----:B------:R-:W-:Y:S01]  /*7750*/  FSEL R82, R72, RZ, P5 ;  /* 0x000000ff48527208 */ /* 0x000fe20002800000 */
[----:B------:R-:W-:Y:S01]  /*7760*/  FMUL.FTZ R72, R194, R97 ;  /* 0x00000061c2487220 */ /* 0x000fe20000410000 */
[----:B------:R-:W-:-:S02]  /*7770*/  LOP3.LUT P4, RZ, R164, 0xff0000, RZ, 0xc0, !PT ;  /* 0x00ff0000a4ff7812 */ /* 0x000fc4000788c0ff */
[----:B------:R-:W-:Y:S02]  /*7780*/  LOP3.LUT P3, RZ, R84, 0xff000000, RZ, 0xc0, !PT ;  /* 0xff00000054ff7812 */ /* 0x000fe4000786c0ff */
[----:B------:R-:W-:Y:S02]  /*7790*/  F2FP.BF16.F32.PACK_AB R79, R86, R79 ;  /* 0x0000004f564f723e */ /* 0x000fe400000010ff */
[----:B------:R-:W-:Y:S02]  /*77a0*/  F2FP.BF16.F32.PACK_AB R78, R81, R78 ;  /* 0x0000004e514e723e */ /* 0x000fe400000010ff */
[----:B------:R-:W-:Y:S01]  /*77b0*/  F2FP.BF16.F32.PACK_AB R82, R77, R82 ;  /* 0x000000524d52723e */ /* 0x000fe200000010ff */
[----:B------:R-:W-:Y:S01]  /*77c0*/  FMUL.FTZ R77, R73, UR6 ;  /* 0x00000006494d7c20 */ /* 0x000fe20008410000 */
[C---:B------:R-:W-:Y:S02]  /*77d0*/  FSEL R81, R76.reuse, RZ, P1 ;  /* 0x000000ff4c517208 */ /* 0x040fe40000800000 */
[----:B------:R-:W-:Y:S01]  /*77e0*/  FSEL R86, R76, RZ, P4 ;  /* 0x000000ff4c567208 */ /* 0x000fe20002000000 */
[----:B------:R-:W-:Y:S01]  /*77f0*/  FMUL.FTZ R76, R72, UR6 ;  /* 0x00000006484c7c20 */ /* 0x000fe20008410000 */
[----:B------:R-:W-:-:S02]  /*7800*/  LOP3.LUT P1, RZ, R164, 0xff000000, RZ, 0xc0, !PT ;  /* 0xff000000a4ff7812 */ /* 0x000fc4000782c0ff */
[----:B------:R-:W-:Y:S02]  /*7810*/  FSEL R88, R80, RZ, P3 ;  /* 0x000000ff50587208 */ /* 0x000fe40001800000 */
[C---:B------:R-:W-:Y:S02]  /*7820*/  LOP3.LUT P5, RZ, R84.reuse, 0xff00, RZ, 0xc0, !PT ;  /* 0x0000ff0054ff7812 */ /* 0x040fe400078ac0ff */
[----:B------:R-:W-:Y:S02]  /*7830*/  LOP3.LUT P6, RZ, R84, 0xff, RZ, 0xc0, !PT ;  /* 0x000000ff54ff7812 */ /* 0x000fe400078cc0ff */
[C---:B------:R-:W-:Y:S02]  /*7840*/  LOP3.LUT P4, RZ, R164.reuse, 0xff00, RZ, 0xc0, !PT ;  /* 0x0000ff00a4ff7812 */ /* 0x040fe4000788c0ff */
[----:B------:R-:W-:Y:S02]  /*7850*/  LOP3.LUT P3, RZ, R164, 0xff, RZ, 0xc0, !PT ;  /* 0x000000ffa4ff7812 */ /* 0x000fe4000786c0ff */
[----:B------:R-:W-:-:S02]  /*7860*/  FSEL R89, R80, RZ, P1 ;  /* 0x000000ff50597208 */ /* 0x000fc40000800000 */
[C---:B------:R-:W-:Y:S02]  /*7870*/  FSEL R85, R77.reuse, RZ, P5 ;  /* 0x000000ff4d557208 */ /* 0x040fe40002800000 */
[----:B------:R-:W-:Y:S02]  /*7880*/  FSEL R87, R77, RZ, P4 ;  /* 0x000000ff4d577208 */ /* 0x000fe40002000000 */
[C---:B------:R-:W-:Y:S02]  /*7890*/  FSEL R84, R76.reuse, RZ, P3 ;  /* 0x000000ff4c547208 */ /* 0x040fe40001800000 */
[----:B------:R-:W-:Y:S02]  /*78a0*/  FSEL R80, R76, RZ, P6 ;  /* 0x000000ff4c507208 */ /* 0x000fe40003000000 */
[----:B------:R-:W-:Y:S02]  /*78b0*/  F2FP.BF16.F32.PACK_AB R77, R89, R86 ;  /* 0x00000056594d723e */ /* 0x000fe400000010ff */
[----:B------:R-:W-:-:S02]  /*78c0*/  F2FP.BF16.F32.PACK_AB R81, R88, R81 ;  /* 0x000000515851723e */ /* 0x000fc400000010ff */
[----:B------:R-:W-:Y:S02]  /*78d0*/  F2FP.BF16.F32.PACK_AB R76, R87, R84 ;  /* 0x00000054574c723e */ /* 0x000fe400000010ff */
[----:B------:R-:W-:Y:S01]  /*78e0*/  F2FP.BF16.F32.PACK_AB R80, R85, R80 ;  /* 0x000000505550723e */ /* 0x000fe200000010ff */
[----:B------:R-:W-:Y:S06]  /*78f0*/  BRA `(.L_x_1624) ;  /* 0x0000001000947947 */ /* 0x000fec0003800000 */
.L_x_1625:
        /* <DEDUP_REMOVED lines=8> */
[C---:B------:R-:W-:Y:S01]  /*7980*/  FMUL.FTZ R113, R194.reuse, R113 ;  /* 0x00000071c2717220 */ /* 0x040fe20000410000 */
[C---:B------:R-:W-:Y:S01]  /*7990*/  FMUL.FTZ R77, R194.reuse, R77 ;  /* 0x0000004dc24d7220 */ /* 0x040fe20000410000 */
[----:B------:R-:W-:Y:S01]  /*79a0*/  FMUL.FTZ R117, R194, R117 ;  /* 0x00000075c2757220 */ /* 0x000fe20000410000 */
[----:B------:R-:W-:Y:S01]  /*79b0*/  FADD.FTZ R107, R107, -R76 ;  /* 0x8000004c6b6b7221 */ /* 0x000fe20000010000 */
[----:B------:R-:W-:Y:S01]  /*79c0*/  FMUL.FTZ R113, R113, UR6 ;  /* 0x0000000671717c20 */ /* 0x000fe20008410000 */
[----:B------:R-:W-:Y:S01]  /*79d0*/  ISETP.GE.U32.AND P1, PT, R84, RZ, PT ;  /* 0x000000ff5400720c */ /* 0x000fe20003f26070 */
[-CC-:B------:R-:W-:Y:S01]  /*79e0*/  FFMA.FTZ R98, R98, R118.reuse, R119.reuse ;  /* 0x0000007662627223 */ /* 0x180fe20000010077 */
[-CC-:B------:R-:W-:Y:S01]  /*79f0*/  FFMA.FTZ R106, R106, R118.reuse, R119.reuse ;  /* 0x000000766a6a7223 */ /* 0x180fe20000010077 */
[----:B------:R-:W-:Y:S01]  /*7a00*/  FMUL.FTZ R117, R117, UR6 ;  /* 0x0000000675757c20 */ /* 0x000fe20008410000 */
[----:B------:R-:W-:Y:S01]  /*7a10*/  FSEL R83, R113, RZ, P3 ;  /* 0x000000ff71537208 */ /* 0x000fe20001800000 */
[----:B------:R-:W-:Y:S01]  /*7a20*/  FMUL.FTZ R77, R77, UR6 ;  /* 0x000000064d4d7c20 */ /* 0x000fe20008410000 */
[C---:B------:R-:W-:Y:S01]  /*7a30*/  ISETP.GE.U32.AND.EX P5, PT, R85.reuse, 0x1000000, PT, P1 ;  /* 0x010000005500780c */ /* 0x040fe20003fa6110 */
[----:B------:R-:W-:Y:S01]  /*7a40*/  FMUL.FTZ R107, R194, R107 ;  /* 0x0000006bc26b7220 */ /* 0x000fe20000410000 */
[----:B------:R-:W-:Y:S01]  /*7a50*/  LOP3.LUT P3, RZ, R85, 0xff00, RZ, 0xc0, !PT ;  /* 0x0000ff0055ff7812 */ /* 0x000fe2000786c0ff */
[-CC-:B------:R-:W-:Y:S01]  /*7a60*/  FFMA.FTZ R101, R101, R118.reuse, R119.reuse ;  /* 0x0000007665657223 */ /* 0x180fe20000010077 */
[----:B------:R-:W-:Y:S01]  /*7a70*/  ISETP.GE.U32.AND P1, PT, R164, RZ, PT ;  /* 0x000000ffa400720c */ /* 0x000fe20003f26070 */
[----:B------:R-:W-:Y:S01]  /*7a80*/  FADD.FTZ R99, R99, -R98 ;  /* 0x8000006263637221 */ /* 0x000fe20000010000 */
[----:B------:R-:W-:Y:S01]  /*7a90*/  FADD.FTZ R103, R103, -R106 ;  /* 0x8000006a67677221 */ /* 0x000fe20000010000 */
[----:B------:R-:W-:Y:S01]  /*7aa0*/  FFMA.FTZ R96, R96, R118, R119 ;  /* 0x0000007660607223 */ /* 0x000fe20000010077 */
[----:B------:R-:W-:Y:S01]  /*7ab0*/  FSEL R76, R117, RZ, P5 ;  /* 0x000000ff754c7208 */ /* 0x000fe20002800000 */
[----:B------:R-:W-:Y:S01]  /*7ac0*/  FMUL.FTZ R107, R107, UR6 ;  /* 0x000000066b6b7c20 */ /* 0x000fe20008410000 */
[----:B------:R-:W-:Y:S01]  /*7ad0*/  FSEL R81, R77, RZ, P3 ;  /* 0x000000ff4d517208 */ /* 0x000fe20001800000 */
[----:B------:R-:W-:Y:S01]  /*7ae0*/  FADD.FTZ R101, R102, -R101 ;  /* 0x8000006566657221 */ /* 0x000fe20000010000 */
[----:B------:R-:W-:Y:S01]  /*7af0*/  LOP3.LUT P6, RZ, R165, 0xff0000, RZ, 0xc0, !PT ;  /* 0x00ff0000a5ff7812 */ /* 0x000fe200078cc0ff */
[C---:B------:R-:W-:Y:S01]  /*7b00*/  FMUL.FTZ R99, R194.reuse, R99 ;  /* 0x00000063c2637220 */ /* 0x040fe20000410000 */
[----:B------:R-:W-:Y:S01]  /*7b10*/  LOP3.LUT P4, RZ, R85, 0xff, RZ, 0xc0, !PT ;  /* 0x000000ff55ff7812 */ /* 0x000fe2000788c0ff */
[C---:B------:R-:W-:Y:S01]  /*7b20*/  FMUL.FTZ R103, R194.reuse, R103 ;  /* 0x00000067c2677220 */ /* 0x040fe20000410000 */
[----:B------:R-:W-:Y:S01]  /*7b30*/  LOP3.LUT P5, RZ, R165, 0xff, RZ, 0xc0, !PT ;  /* 0x000000ffa5ff7812 */ /* 0x000fe200078ac0ff */
[----:B------:R-:W-:Y:S01]  /*7b40*/  FADD.FTZ R97, R97, -R96 ;  /* 0x8000006061617221 */ /* 0x000fe20000010000 */
[C---:B------:R-:W-:Y:S01]  /*7b50*/  ISETP.GE.U32.AND.EX P1, PT, R165.reuse, 0x1000000, PT, P1 ;  /* 0x01000000a500780c */ /* 0x040fe20003f26110 */
[C---:B------:R-:W-:Y:S01]  /*7b60*/  FMUL.FTZ R101, R194.reuse, R101 ;  /* 0x00000065c2657220 */ /* 0x040fe20000410000 */
[----:B------:R-:W-:Y:S01]  /*7b70*/  LOP3.LUT P3, RZ, R165, 0xff00, RZ, 0xc0, !PT ;  /* 0x0000ff00a5ff7812 */ /* 0x000fe2000786c0ff */
        /* <DEDUP_REMOVED lines=35> */
.L_x_1621:
[----:B------:R-:W-:Y:S05]  /*7db0*/  @!P1 BRA `(.L_x_1626) ;  /* 0x0000000400b49947 */ /* 0x000fea0003800000 */
[----:B------:R-:W-:Y:S05]  /*7dc0*/  @!P2 BRA `(.L_x_1627) ;  /* 0x0000000000d8a947 */ /* 0x000fea0003800000 */
[-CC-:B------:R-:W-:Y:S01]  /*7dd0*/  FFMA.FTZ R96, R96, R118.reuse, R119.reuse ;  /* 0x0000007660607223 */ /* 0x180fe20000010077 */
[-CC-:B------:R-:W-:Y:S01]  /*7de0*/  FFMA.FTZ R113, R113, R118.reuse, R119.reuse ;  /* 0x0000007671717223 */ /* 0x180fe20000010077 */
[-CC-:B0-----:R-:W-:Y:S01]  /*7df0*/  FFMA.FTZ R68, R115, R118.reuse, R119.reuse ;  /* 0x0000007673447223 */ /* 0x181fe20000010077 */
[-C--:B------:R-:W-:Y:S01]  /*7e00*/  FFMA.FTZ R98, R98, R118.reuse, R119 ;  /* 0x0000007662627223 */ /* 0x080fe20000010077 */
[----:B------:R-:W-:Y:S01]  /*7e10*/  FADD.FTZ R97, R97, -R96 ;  /* 0x8000006061617221 */ /* 0x000fe20000010000 */
[----:B------:R-:W-:Y:S01]  /*7e20*/  FADD.FTZ R113, R112, -R113 ;  /* 0x8000007170717221 */ /* 0x000fe20000010000 */
[----:B------:R-:W-:Y:S01]  /*7e30*/  FADD.FTZ R68, R117, -R68 ;  /* 0x8000004475447221 */ /* 0x000fe20000010000 */
[----:B------:R-:W-:Y:S01]  /*7e40*/  FFMA.FTZ R101, R101, R118, R119 ;  /* 0x0000007665657223 */ /* 0x000fe20000010077 */
[C---:B------:R-:W-:Y:S01]  /*7e50*/  FFMA.FTZ R72, R194.reuse, R97, R60 ;  /* 0x00000061c2487223 */ /* 0x040fe2000001003c */
[C---:B------:R-:W-:Y:S01]  /*7e60*/  FFMA.FTZ R70, R194.reuse, R113, R66 ;  /* 0x00000071c2467223 */ /* 0x040fe20000010042 */
[----:B------:R-:W-:Y:S01]  /*7e70*/  FFMA.FTZ R71, R194, R68, R67 ;  /* 0x00000044c2477223 */ /* 0x000fe20000010043 */
[-CC-:B------:R-:W-:Y:S01]  /*7e80*/  FFMA.FTZ R106, R106, R118.reuse, R119.reuse ;  /* 0x000000766a6a7223 */ /* 0x180fe20000010077 */
[-CC-:B------:R-:W-:Y:S01]  /*7e90*/  FFMA.FTZ R74, R111, R118.reuse, R119.reuse ;  /* 0x000000766f4a7223 */ /* 0x180fe20000010077 */
[----:B------:R-:W-:Y:S01]  /*7ea0*/  ISETP.GE.U32.AND P1, PT, R84, RZ, PT ;  /* 0x000000ff5400720c */ /* 0x000fe20003f26070 */
[----:B------:R-:W-:Y:S01]  /*7eb0*/  FFMA.FTZ R119, R116, R118, R119 ;  /* 0x0000007674777223 */ /* 0x000fe20000010077 */
[----:B------:R-:W-:Y:S01]  /*7ec0*/  FMUL.FTZ R68, R72, UR6 ;  /* 0x0000000648447c20 */ /* 0x000fe20008410000 */
[----:B------:R-:W-:Y:S01]  /*7ed0*/  LOP3.LUT P5, RZ, R84, 0xff, RZ, 0xc0, !PT ;  /* 0x000000ff54ff7812 */ /* 0x000fe200078ac0ff */
[----:B------:R-:W-:Y:S01]  /*7ee0*/  FMUL.FTZ R73, R71, UR6 ;  /* 0x0000000647497c20 */ /* 0x000fe20008410000 */
[----:B------:R-:W-:Y:S01]  /*7ef0*/  FMUL.FTZ R69, R70, UR6 ;  /* 0x0000000646457c20 */ /* 0x000fe20008410000 */
[----:B------:R-:W-:Y:S01]  /*7f00*/  FADD.FTZ R99, R99, -R98 ;  /* 0x8000006263637221 */ /* 0x000fe20000010000 */
[----:B------:R-:W-:Y:S01]  /*7f10*/  LOP3.LUT P4, RZ, R85, 0xff0000, RZ, 0xc0, !PT ;  /* 0x00ff000055ff7812 */ /* 0x000fe2000788c0ff */
[----:B------:R-:W-:Y:S01]  /*7f20*/  FADD.FTZ R107, R107, -R74 ;  /* 0x8000004a6b6b7221 */ /* 0x000fe20000010000 */
[----:B------:R-:W-:Y:S01]  /*7f30*/  ISETP.GE.U32.AND.EX P1, PT, R85, 0x1000000, PT, P1 ;  /* 0x010000005500780c */ /* 0x000fe20003f26110 */
[----:B------:R-:W-:Y:S01]  /*7f40*/  FADD.FTZ R101, R102, -R101 ;  /* 0x8000006566657221 */ /* 0x000fe20000010000 */
[----:B------:R-:W-:Y:S01]  /*7f50*/  FADD.FTZ R106, R103, -R106 ;  /* 0x8000006a676a7221 */ /* 0x000fe20000010000 */
[----:B------:R-:W-:Y:S01]  /*7f60*/  FADD.FTZ R114, R114, -R119 ;  /* 0x8000007772727221 */ /* 0x000fe20000010000 */
[----:B------:R-:W-:Y:S01]  /*7f70*/  FSEL R80, R68, RZ, P5 ;  /* 0x000000ff44507208 */ /* 0x000fe20002800000 */
[C---:B------:R-:W-:Y:S01]  /*7f80*/  FFMA.FTZ R74, R194.reuse, R99, R62 ;  /* 0x00000063c24a7223 */ /* 0x040fe2000001003e */
[----:B------:R-:W-:Y:S01]  /*7f90*/  FSEL R91, R73, RZ, P1 ;  /* 0x000000ff495b7208 */ /* 0x000fe20000800000 */
[C---:B------:R-:W-:Y:S01]  /*7fa0*/  FFMA.FTZ R68, R194.reuse, R107, R64 ;  /* 0x0000006bc2447223 */ /* 0x040fe20000010040 */
[----:B------:R-:W-:Y:S01]  /*7fb0*/  FSEL R88, R69, RZ, P4 ;  /* 0x000000ff45587208 */ /* 0x000fe20002000000 */
[C---:B------:R-:W-:Y:S01]  /*7fc0*/  FFMA.FTZ R73, R194.reuse, R101, R61 ;  /* 0x00000065c2497223 */ /* 0x040fe2000001003d */
[C---:B------:R-:W-:Y:S01]  /*7fd0*/  FFMA.FTZ R69, R194.reuse, R114, R65 ;  /* 0x00000072c2457223 */ /* 0x040fe20000010041 */
[----:B------:R-:W-:Y:S01]  /*7fe0*/  FFMA.FTZ R75, R194, R106, R63 ;  /* 0x0000006ac24b7223 */ /* 0x000fe2000001003f */
[C---:B------:R-:W-:Y:S01]  /*7ff0*/  LOP3.LUT P4, RZ, R85.reuse, 0xff, RZ, 0xc0, !PT ;  /* 0x000000ff55ff7812 */ /* 0x040fe2000788c0ff */
[----:B------:R-:W-:Y:S01]  /*8000*/  FMUL.FTZ R82, R74, UR6 ;  /* 0x000000064a527c20 */ /* 0x000fe20008410000 */
[----:B------:R-:W-:Y:S01]  /*8010*/  LOP3.LUT P5, RZ, R85, 0xff00, RZ, 0xc0, !PT ;  /* 0x0000ff0055ff7812 */ /* 0x000fe200078ac0ff */
[----:B------:R-:W-:Y:S01]  /*8020*/  FMUL.FTZ R85, R68, UR6 ;  /* 0x0000000644557c20 */ /* 0x000fe20008410000 */
[C---:B------:R-:W-:Y:S01]  /*8030*/  LOP3.LUT P6, RZ, R84.reuse, 0xff0000, RZ, 0xc0, !PT ;  /* 0x00ff000054ff7812 */ /* 0x040fe200078cc0ff */
[----:B------:R-:W-:Y:S01]  /*8040*/  FMUL.FTZ R86, R69, UR6 ;  /* 0x0000000645567c20 */ /* 0x000fe20008410000 */
[----:B------:R-:W-:Y:S01]  /*8050*/  FMUL.FTZ R83, R75, UR6 ;  /* 0x000000064b537c20 */ /* 0x000fe20008410000 */
[----:B------:R-:W-:Y:S01]  /*8060*/  FMUL.FTZ R81, R73, UR6 ;  /* 0x0000000649517c20 */ /* 0x000fe20008410000 */
[----:B------:R-:W-:-:S02]  /*8070*/  LOP3.LUT P3, RZ, R84, 0xff00, RZ, 0xc0, !PT ;  /* 0x0000ff0054ff7812 */ /* 0x000fc4000786c0ff */
[----:B------:R-:W-:Y:S02]  /*8080*/  LOP3.LUT P1, RZ, R84, 0xff000000, RZ, 0xc0, !PT ;  /* 0xff00000054ff7812 */ /* 0x000fe4000782c0ff */
[----:B------:R-:W-:Y:S02]  /*8090*/  FSEL R84, R82, RZ, P6 ;  /* 0x000000ff52547208 */ /* 0x000fe40003000000 */
        /* <DEDUP_REMOVED lines=9> */
.L_x_1627:
[-CC-:B0-----:R-:W-:Y:S01]  /*8130*/  FFMA.FTZ R82, R115, R118.reuse, R119.reuse ;  /* 0x0000007673527223 */ /* 0x181fe20000010077 */
        /* <DEDUP_REMOVED lines=10> */
[----:B------:R-:W-:Y:S01]  /*81e0*/  FFMA.FTZ R82, R194, R82, R67 ;  /* 0x00000052c2527223 */ /* 0x000fe20000010043 */
[----:B------:R-:W-:Y:S01]  /*81f0*/  ISETP.GE.U32.AND P1, PT, R84, RZ, PT ;  /* 0x000000ff5400720c */ /* 0x000fe20003f26070 */
[C---:B------:R-:W-:Y:S01]  /*8200*/  FFMA.FTZ R113, R194.reuse, R113, R66 ;  /* 0x00000071c2717223 */ /* 0x040fe20000010042 */
[----:B------:R-:W-:Y:S01]  /*8210*/  FFMA.FTZ R107, R194, R107, R64 ;  /* 0x0000006bc26b7223 */ /* 0x000fe20000010040 */
[----:B------:R-:W-:Y:S01]  /*8220*/  FADD.FTZ R101, R102, -R101 ;  /* 0x8000006566657221 */ /* 0x000fe20000010000 */
[----:B------:R-:W-:Y:S01]  /*8230*/  FADD.FTZ R99, R99, -R98 ;  /* 0x8000006263637221 */ /* 0x000fe20000010000 */
[----:B------:R-:W-:Y:S01]  /*8240*/  FADD.FTZ R114, R114, -R81 ;  /* 0x8000005172727221 */ /* 0x000fe20000010000 */
[----:B------:R-:W-:Y:S01]  /*8250*/  FADD.FTZ R106, R103, -R106 ;  /* 0x8000006a676a7221 */ /* 0x000fe20000010000 */
[----:B------:R-:W-:Y:S01]  /*8260*/  FADD.FTZ R97, R97, -R96 ;  /* 0x8000006061617221 */ /* 0x000fe20000010000 */
[----:B------:R-:W-:Y:S01]  /*8270*/  FMUL.FTZ R82, R82, UR6 ;  /* 0x0000000652527c20 */ /* 0x000fe20008410000 */
[----:B------:R-:W-:Y:S01]  /*8280*/  ISETP.GE.U32.AND.EX P1, PT, R85, 0x1000000, PT, P1 ;  /* 0x010000005500780c */ /* 0x000fe20003f26110 */
[----:B------:R-:W-:Y:S01]  /*8290*/  FMUL.FTZ R113, R113, UR6 ;  /* 0x0000000671717c20 */ /* 0x000fe20008410000 */
[----:B------:R-:W-:Y:S01]  /*82a0*/  FMUL.FTZ R107, R107, UR6 ;  /* 0x000000066b6b7c20 */ /* 0x000fe20008410000 */
[C---:B------:R-:W-:Y:S01]  /*82b0*/  LOP3.LUT P5, RZ, R85.reuse, 0xff0000, RZ, 0xc0, !PT ;  /* 0x00ff000055ff7812 */ /* 0x040fe200078ac0ff */
        /* <DEDUP_REMOVED lines=29> */
.L_x_1626:
        /* <DEDUP_REMOVED lines=8> */
[-CC-:B------:R-:W-:Y:S01]  /*8510*/  FFMA.FTZ R101, R101, R118.reuse, R119.reuse ;  /* 0x0000007665657223 */ /* 0x180fe20000010077 */
[C---:B------:R-:W-:Y:S01]  /*8520*/  FMUL.FTZ R72, R194.reuse, R97 ;  /* 0x00000061c2487220 */ /* 0x040fe20000410000 */
[C---:B------:R-:W-:Y:S01]  /*8530*/  FMUL.FTZ R70, R194.reuse, R113 ;  /* 0x00000071c2467220 */ /* 0x040fe20000410000 */
[----:B------:R-:W-:Y:S01]  /*8540*/  FMUL.FTZ R71, R194, R71 ;  /* 0x00000047c2477220 */ /* 0x000fe20000410000 */
        /* <DEDUP_REMOVED lines=16> */
[C---:B------:R-:W-:Y:S01]  /*8650*/  FMUL.FTZ R74, R194.reuse, R99 ;  /* 0x00000063c24a7220 */ /* 0x040fe20000410000 */
[----:B------:R-:W-:Y:S01]  /*8660*/  FSEL R91, R73, RZ, P1 ;  /* 0x000000ff495b7208 */ /* 0x000fe20000800000 */
[C---:B------:R-:W-:Y:S01]  /*8670*/  FMUL.FTZ R68, R194.reuse, R107 ;  /* 0x0000006bc2447220 */ /* 0x040fe20000410000 */
[----:B------:R-:W-:Y:S01]  /*8680*/  FSEL R88, R69, RZ, P4 ;  /* 0x000000ff45587208 */ /* 0x000fe20002000000 */
        /* <DEDUP_REMOVED lines=23> */
.L_x_1628:
        /* <DEDUP_REMOVED lines=14> */
[----:B------:R-:W-:Y:S01]  /*88e0*/  FADD.FTZ R81, R114, -R81 ;  /* 0x8000005172517221 */ /* 0x000fe20000010000 */
[----:B------:R-:W-:Y:S01]  /*88f0*/  ISETP.GE.U32.AND P1, PT, R84, RZ, PT ;  /* 0x000000ff5400720c */ /* 0x000fe20003f26070 */
[----:B------:R-:W-:Y:S01]  /*8900*/  FADD.FTZ R101, R102, -R101 ;  /* 0x8000006566657221 */ /* 0x000fe20000010000 */
[----:B------:R-:W-:Y:S01]  /*8910*/  FADD.FTZ R99, R99, -R98 ;  /* 0x8000006263637221 */ /* 0x000fe20000010000 */
[----:B------:R-:W-:Y:S01]  /*8920*/  FADD.FTZ R103, R103, -R106 ;  /* 0x8000006a67677221 */ /* 0x000fe20000010000 */
[----:B------:R-:W-:Y:S01]  /*8930*/  FADD.FTZ R97, R97, -R96 ;  /* 0x8000006061617221 */ /* 0x000fe20000010000 */
[----:B------:R-:W-:Y:S01]  /*8940*/  FMUL.FTZ R117, R117, UR6 ;  /* 0x0000000675757c20 */ /* 0x000fe20008410000 */
[----:B------:R-:W-:Y:S01]  /*8950*/  FMUL.FTZ R113, R113, UR6 ;  /* 0x0000000671717c20 */ /* 0x000fe20008410000 */
[----:B------:R-:W-:Y:S01]  /*8960*/  FMUL.FTZ R107, R107, UR6 ;  /* 0x000000066b6b7c20 */ /* 0x000fe20008410000 */
[C---:B------:R-:W-:Y:S01]  /*8970*/  FMUL.FTZ R81, R194.reuse, R81 ;  /* 0x00000051c2517220 */ /* 0x040fe20000410000 */
[C---:B------:R-:W-:Y:S01]  /*8980*/  LOP3.LUT P5, RZ, R85.reuse, 0xff0000, RZ, 0xc0, !PT ;  /* 0x00ff000055ff7812 */ /* 0x040fe200078ac0ff */
[C---:B------:R-:W-:Y:S01]  /*8990*/  FMUL.FTZ R101, R194.reuse, R101 ;  /* 0x00000065c2657220 */ /* 0x040fe20000410000 */
[C---:B------:R-:W-:Y:S01]  /*89a0*/  LOP3.LUT P4, RZ, R85.reuse, 0xff, RZ, 0xc0, !PT ;  /* 0x000000ff55ff7812 */ /* 0x040fe2000788c0ff */
[C---:B------:R-:W-:Y:S01]  /*89b0*/  FMUL.FTZ R99, R194.reuse, R99 ;  /* 0x00000063c2637220 */ /* 0x040fe20000410000 */
[----:B------:R-:W-:Y:S01]  /*89c0*/  ISETP.GE.U32.AND.EX P1, PT, R85, 0x1000000, PT, P1 ;  /* 0x010000005500780c */ /* 0x000fe20003f26110 */
[C---:B------:R-:W-:Y:S01]  /*89d0*/  FMUL.FTZ R103, R194.reuse, R103 ;  /* 0x00000067c2677220 */ /* 0x040fe20000410000 */
[----:B------:R-:W-:Y:S01]  /*89e0*/  FMUL.FTZ R97, R194, R97 ;  /* 0x00000061c2617220 */ /* 0x000fe20000410000 */
[----:B------:R-:W-:Y:S01]  /*89f0*/  FMUL.FTZ R81, R81, UR6 ;  /* 0x0000000651517c20 */ /* 0x000fe20008410000 */
[----:B------:R-:W-:Y:S01]  /*8a00*/  LOP3.LUT P3, RZ, R85, 0xff00, RZ, 0xc0, !PT ;  /* 0x0000ff0055ff7812 */ /* 0x000fe2000786c0ff */
        /* <DEDUP_REMOVED lines=20> */
.L_x_1624:
        /* <DEDUP_REMOVED lines=14> */
.L_x_1603:
[----:B0-----:R-:W-:Y:S02]  /*8c30*/  MOV R88, R37 ;  /* 0x0000002500587202 */ /* 0x001fe40000000f00 */
        /* <DEDUP_REMOVED lines=95> */
.L_x_1602:
[----:B------:R-:W-:Y:S05]  /*9230*/  BSYNC B0 ;  /* 0x0000000000007941 */ /* 0x000fea0003800000 */
.L_x_1601:
        /* <DEDUP_REMOVED lines=78> */
[----:B------:R-:W2:Y:S04]  /*9720*/  LDS R10, [R2+0xa00] ;  /* 0x000a0000020a7984 */ /* 0x000ea80000000800 */
[----:B------:R-:W3:Y:S04]  /*9730*/  LDS R13, [R2+0x1200] ;  /* 0x00120000020d7984 */ /* 0x000ee80000000800 */
[----:B------:R-:W4:Y:S04]  /*9740*/  LDS R12, [R2+0x1400] ;  /* 0x00140000020c7984 */ /* 0x000f280000000800 */
[----:B------:R-:W5:Y:S04]  /*9750*/  LDS R15, [R2+0x1600] ;  /* 0x00160000020f7984 */ /* 0x000f680000000800 */
[----:B------:R-:W5:Y:S04]  /*9760*/  LDS R51, [R2] ;  /* 0x0000000002337984 */ /* 0x000f680000000800 */
        /* <DEDUP_REMOVED lines=22> */
[----:B------:R-:W5:Y:S04]  /*98d0*/  LDS R27, [R2+0x2600] ;  /* 0x00260000021b7984 */ /* 0x000f680000000800 */
[----:B------:R-:W5:Y:S01]  /*98e0*/  LDS R12, [R2+0x2800] ;  /* 0x00280000020c7984 */ /* 0x000f620000000800 */
[----:B0-----:R-:W-:-:S03]  /*98f0*/  FADD.FTZ R52, RZ, R52 ;  /* 0x00000034ff347221 */ /* 0x001fc60000010000 */
[----:B------:R-:W0:Y:S01]  /*9900*/  LDS R29, [R2+0x2a00] ;  /* 0x002a0000021d7984 */ /* 0x000e220000000800 */
[----:B-1----:R-:W-:-:S03]  /*9910*/  FADD.FTZ R11, R52, R11 ;  /* 0x0000000b340b7221 */ /* 0x002fc60000010000 */
[----:B------:R-:W-:Y:S01]  /*9920*/  LDS R22, [R2+0x2c00] ;  /* 0x002c000002167984 */ /* 0x000fe20000000800 */
[----:B--2---:R-:W-:-:S03]  /*9930*/  FADD.FTZ R14, R51, R14 ;  /* 0x0000000e330e7221 */ /* 0x004fc60000010000 */
[----:B------:R-:W1:Y:S01]  /*9940*/  LDS R31, [R2+0x2e00] ;  /* 0x002e0000021f7984 */ /* 0x000e620000000800 */
        /* <DEDUP_REMOVED lines=11> */
[----:B0-----:R-:W-:Y:S02]  /*9a00*/  FADD.FTZ R29, R8, R29 ;  /* 0x0000001d081d7221 */ /* 0x001fe40000010000 */
[----:B------:R-:W0:Y:S01]  /*9a10*/  LDC R8, c[0x0][0x388] ;  /* 0x0000e200ff087b82 */ /* 0x000e220000000800 */
[----:B------:R-:W-:Y:S04]  /*9a20*/  STS.128 [R20+0x400], R44 ;  /* 0x0004002c14007388 */ /* 0x000fe80000000c00 */
[----:B------:R-:W-:Y:S01]  /*9a30*/  STS.128 [R20+0x410], R92 ;  /* 0x0004105c14007388 */ /* 0x000fe20000000c00 */
[----:B-1----:R-:W-:-:S03]  /*9a40*/  FADD.FTZ R31, R10, R31 ;  /* 0x0000001f0a1f7221 */ /* 0x002fc60000010000 */
[----:B------:R-:W-:Y:S04]  /*9a50*/  STS.128 [R20+0x800], R96 ;  /* 0x0008006014007388 */ /* 0x000fe80000000c00 */
[----:B------:R-:W-:Y:S01]  /*9a60*/  STS.128 [R20+0x810], R32 ;  /* 0x0008102014007388 */ /* 0x000fe20000000c00 */
[----:B------:R-:W-:Y:S06]  /*9a70*/  BAR.SYNC.DEFER_BLOCKING 0x0 ;  /* 0x0000000000007b1d */ /* 0x000fec0000010000 */
[----:B------:R-:W1:Y:S04]  /*9a80*/  LDS R24, [R2] ;  /* 0x0000000002187984 */ /* 0x000e680000000800 */
[----:B------:R-:W2:Y:S04]  /*9a90*/  LDS R41, [R2+0xc00] ;  /* 0x000c000002297984 */ /* 0x000ea80000000800 */
[----:B------:R-:W3:Y:S04]  /*9aa0*/  LDS R26, [R2+0x200] ;  /* 0x00020000021a7984 */ /* 0x000ee80000000800 */
[----:B------:R-:W4:Y:S04]  /*9ab0*/  LDS R51, [R2+0xe00] ;  /* 0x000e000002337984 */ /* 0x000f280000000800 */
[----:B------:R-:W5:Y:S04]  /*9ac0*/  LDS R28, [R2+0x400] ;  /* 0x00040000021c7984 */ /* 0x000f680000000800 */
        /* <DEDUP_REMOVED lines=16> */
[----:B0-----:R-:W-:-:S03]  /*9bd0*/  FADD.FTZ R28, R28, R53 ;  /* 0x000000351c1c7221 */ /* 0x001fc60000010000 */
        /* <DEDUP_REMOVED lines=19> */
[----:B0-----:R-:W-:Y:S01]  /*9d10*/  FADD.FTZ R33, R33, R34 ;  /* 0x0000002221217221 */ /* 0x001fe20000010000 */
        /* <DEDUP_REMOVED lines=15> */
[----:B------:R-:W-:-:S05]  /*9e10*/  IMAD R9, R8, UR4, RZ ;  /* 0x0000000408097c24 */ /* 0x000fca000f8e02ff */
[----:B------:R-:W-:-:S04]  /*9e20*/  IADD3 R10, P0, PT, R9, R0, RZ ;  /* 0x00000000090a7210 */ /* 0x000fc80007f1e0ff */
[----:B------:R-:W-:Y:S01]  /*9e30*/  IADD3.X R11, PT, PT, RZ, RZ, RZ, P0, !PT ;  /* 0x000000ffff0b7210 */ /* 0x000fe200007fe4ff */
[----:B------:R-:W0:Y:S03]  /*9e40*/  LDS R46, [R2+0x200] ;  /* 0x00020000022e7984 */ /* 0x000e260000000800 */
[C---:B------:R-:W-:Y:S01]  /*9e50*/  SHF.L.U64.HI R11, R10.reuse, 0x2, R11 ;  /* 0x000000020a0b7819 */ /* 0x040fe2000001020b */
[----:B------:R-:W1:Y:S01]  /*9e60*/  LDS R61, [R2+0xe00] ;  /* 0x000e0000023d7984 */ /* 0x000e620000000800 */
[----:B------:R-:W-:-:S03]  /*9e70*/  SHF.L.U32 R10, R10, 0x2, RZ ;  /* 0x000000020a0a7819 */ /* 0x000fc600000006ff */
[----:B------:R-:W2:Y:S01]  /*9e80*/  LDS R44, [R2] ;  /* 0x00000000022c7984 */ /* 0x000ea20000000800 */
[----:B------:R-:W-:-:S03]  /*9e90*/  IADD3 R8, P2, PT, R10, UR22, RZ ;  /* 0x000000160a087c10 */ /* 0x000fc6000ff5e0ff */
[----:B------:R-:W3:Y:S01]  /*9ea0*/  LDS R77, [R2+0xc00] ;  /* 0x000c0000024d7984 */ /* 0x000ee20000000800 */
[----:B------:R-:W-:-:S03]  /*9eb0*/  IADD3.X R9, PT, PT, R11, UR23, RZ, P2, !PT ;  /* 0x000000170b097c10 */ /* 0x000fc600097fe4ff */
        /* <DEDUP_REMOVED lines=32> */
[----:B------:R-:W-:Y:S01]  /*a0c0*/  FADD.FTZ R0, RZ, R0 ;  /* 0x00000000ff007221 */ /* 0x000fe20000010000 */
[----:B------:R-:W-:Y:S02]  /*a0d0*/  IADD3.X R11, PT, PT, R11, UR21, RZ, P3, !PT ;  /* 0x000000150b0b7c10 */ /* 0x000fe40009ffe4ff */
        /* <DEDUP_REMOVED lines=41> */
.L_x_1604:
        /* <DEDUP_REMOVED lines=8> */
.L_x_1631:
[----:B------:R-:W-:Y:S05]  /*a3f0*/  BSYNC B2 ;  /* 0x0000000000027941 */ /* 0x000fea0003800000 */
.L_x_1630:
[----:B------:R-:W-:Y:S01]  /*a400*/  MOV R120, R119 ;  /* 0x0000007700787202 */ /* 0x000fe20000000f00 */
[----:B------:R-:W-:Y:S01]  /*a410*/  HFMA2 R121, -RZ, RZ, 0, 5.9604644775390625e-08 ;  /* 0x00000001ff797431 */ /* 0x000fe200000001ff */
[----:B------:R-:W-:Y:S01]  /*a420*/  MOV R122, 0x1f ;  /* 0x0000001f007a7802 */ /* 0x000fe20000000f00 */
[----:B------:R-:W-:Y:S01]  /*a430*/  FADD.FTZ R118, R118, R125 ;  /* 0x0000007d76767221 */ /* 0x000fe20000010000 */
[----:B------:R-:W-:-:S07]  /*a440*/  MOV R123, 0xffffffff ;  /* 0xffffffff007b7802 */ /* 0x000fce0000000f00 */
[----:B------:R-:W-:Y:S05]  /*a450*/  WARPSYNC.COLLECTIVE R123, `(.L_x_1632) ;  /* 0x000000007b087348 */ /* 0x000fea0003c00000 */
[----:B------:R0:W1:Y:S02]  /*a460*/  SHFL.BFLY P4, R125, R120, R121, R122 ;  /* 0x0c000079787d7389 */ /* 0x000064000008007a */
[----:B01----:R-:W-:Y:S05]  /*a470*/  ENDCOLLECTIVE ;  /* 0x000000000000791b */ /* 0x003fea0003800000 */
.L_x_1632:
[----:B------:R-:W-:Y:S01]  /*a480*/  MOV R120, R118 ;  /* 0x0000007600787202 */ /* 0x000fe20000000f00 */
[----:B------:R-:W-:Y:S02]  /*a490*/  HFMA2 R121, -RZ, RZ, 0, 1.1920928955078125e-07 ;  /* 0x00000002ff797431 */ /* 0x000fe400000001ff */
[----:B------:R-:W-:-:S07]  /*a4a0*/  FADD.FTZ R119, R119, R125 ;  /* 0x0000007d77777221 */ /* 0x000fce0000010000 */
[----:B------:R-:W-:Y:S05]  /*a4b0*/  WARPSYNC.COLLECTIVE R123, `(.L_x_1633) ;  /* 0x000000007b087348 */ /* 0x000fea0003c00000 */
[----:B------:R0:W1:Y:S02]  /*a4c0*/  SHFL.BFLY P4, R125, R120, R121, R122 ;  /* 0x0c000079787d7389 */ /* 0x000064000008007a */
[----:B01----:R-:W-:Y:S05]  /*a4d0*/  ENDCOLLECTIVE ;  /* 0x000000000000791b */ /* 0x003fea0003800000 */
.L_x_1633:
[----:B------:R-:W-:Y:S01]  /*a4e0*/  MOV R120, R119 ;  /* 0x0000007700787202 */ /* 0x000fe20000000f00 */
[----:B------:R-:W-:-:S07]  /*a4f0*/  FADD.FTZ R118, R118, R125 ;  /* 0x0000007d76767221 */ /* 0x000fce0000010000 */
[----:B------:R-:W-:Y:S05]  /*a500*/  WARPSYNC.COLLECTIVE R123, `(.L_x_1634) ;  /* 0x000000007b087348 */ /* 0x000fea0003c00000 */
[----:B------:R0:W1:Y:S02]  /*a510*/  SHFL.BFLY P4, R125, R120, R121, R122 ;  /* 0x0c000079787d7389 */ /* 0x000064000008007a */
[----:B01----:R-:W-:Y:S05]  /*a520*/  ENDCOLLECTIVE ;  /* 0x000000000000791b */ /* 0x003fea0003800000 */
.L_x_1634:
[----:B------:R-:W-:Y:S01]  /*a530*/  MOV R120, R118 ;  /* 0x0000007600787202 */ /* 0x000fe20000000f00 */
[----:B------:R-:W-:Y:S02]  /*a540*/  HFMA2 R121, -RZ, RZ, 0, 2.384185791015625e-07 ;  /* 0x00000004ff797431 */ /* 0x000fe400000001ff */
[----:B------:R-:W-:-:S07]  /*a550*/  FADD.FTZ R119, R119, R125 ;  /* 0x0000007d77777221 */ /* 0x000fce0000010000 */
[----:B------:R-:W-:Y:S05]  /*a560*/  WARPSYNC.COLLECTIVE R123, `(.L_x_1635) ;  /* 0x000000007b087348 */ /* 0x000fea0003c00000 */
[----:B------:R0:W1:Y:S02]  /*a570*/  SHFL.BFLY P4, R125, R120, R121, R122 ;  /* 0x0c000079787d7389 */ /* 0x000064000008007a */
[----:B01----:R-:W-:Y:S05]  /*a580*/  ENDCOLLECTIVE ;  /* 0x000000000000791b */ /* 0x003fea0003800000 */
.L_x_1635:
[----:B------:R-:W-:Y:S01]  /*a590*/  MOV R120, R119 ;  /* 0x0000007700787202 */ /* 0x000fe20000000f00 */
[----:B------:R-:W-:-:S07]  /*a5a0*/  FADD.FTZ R118, R118, R125 ;  /* 0x0000007d76767221 */ /* 0x000fce0000010000 */
[----:B------:R-:W-:Y:S05]  /*a5b0*/  WARPSYNC.COLLECTIVE R123, `(.L_x_1636) ;  /* 0x000000007b087348 */ /* 0x000fea0003c00000 */
[----:B------:R0:W1:Y:S02]  /*a5c0*/  SHFL.BFLY P4, R125, R120, R121, R122 ;  /* 0x0c000079787d7389 */ /* 0x000064000008007a */
[----:B01----:R-:W-:Y:S05]  /*a5d0*/  ENDCOLLECTIVE ;  /* 0x000000000000791b */ /* 0x003fea0003800000 */
.L_x_1636:
[----:B------:R-:W-:Y:S01]  /*a5e0*/  MOV R120, R118 ;  /* 0x0000007600787202 */ /* 0x000fe20000000f00 */
[----:B------:R-:W-:Y:S02]  /*a5f0*/  HFMA2 R121, -RZ, RZ, 0, 4.76837158203125e-07 ;  /* 0x00000008ff797431 */ /* 0x000fe400000001ff */
[----:B------:R-:W-:-:S07]  /*a600*/  FADD.FTZ R119, R119, R125 ;  /* 0x0000007d77777221 */ /* 0x000fce0000010000 */
[----:B------:R-:W-:Y:S05]  /*a610*/  WARPSYNC.COLLECTIVE R123, `(.L_x_1637) ;  /* 0x000000007b087348 */ /* 0x000fea0003c00000 */
[----:B------:R0:W1:Y:S02]  /*a620*/  SHFL.BFLY P4, R125, R120, R121, R122 ;  /* 0x0c000079787d7389 */ /* 0x000064000008007a */
[----:B01----:R-:W-:Y:S05]  /*a630*/  ENDCOLLECTIVE ;  /* 0x000000000000791b */ /* 0x003fea0003800000 */
.L_x_1637:
[----:B------:R-:W-:Y:S01]  /*a640*/  MOV R120, R119 ;  /* 0x0000007700787202 */ /* 0x000fe20000000f00 */
[----:B------:R-:W-:-:S07]  /*a650*/  FADD.FTZ R118, R118, R125 ;  /* 0x0000007d76767221 */ /* 0x000fce0000010000 */
[----:B------:R-:W-:Y:S05]  /*a660*/  WARPSYNC.COLLECTIVE R123, `(.L_x_1638) ;  /* 0x000000007b087348 */ /* 0x000fea0003c00000 */
[----:B------:R0:W1:Y:S02]  /*a670*/  SHFL.BFLY P4, R125, R120, R121, R122 ;  /* 0x0c000079787d7389 */ /* 0x000064000008007a */
[----:B01----:R-:W-:Y:S05]  /*a680*/  ENDCOLLECTIVE ;  /* 0x000000000000791b */ /* 0x003fea0003800000 */
.L_x_1638:
[----:B------:R-:W-:Y:S01]  /*a690*/  MOV R120, R118 ;  /* 0x0000007600787202 */ /* 0x000fe20000000f00 */
[----:B------:R-:W-:Y:S02]  /*a6a0*/  HFMA2 R121, -RZ, RZ, 0, 9.5367431640625e-07 ;  /* 0x00000010ff797431 */ /* 0x000fe400000001ff */
[----:B------:R-:W-:-:S07]  /*a6b0*/  FADD.FTZ R119, R119, R125 ;  /* 0x0000007d77777221 */ /* 0x000fce0000010000 */
[----:B------:R-:W-:Y:S05]  /*a6c0*/  WARPSYNC.COLLECTIVE R123, `(.L_x_1639) ;  /* 0x000000007b087348 */ /* 0x000fea0003c00000 */
[----:B------:R0:W1:Y:S02]  /*a6d0*/  SHFL.BFLY P4, R125, R120, R121, R122 ;  /* 0x0c000079787d7389 */ /* 0x000064000008007a */
[----:B01----:R-:W-:Y:S05]  /*a6e0*/  ENDCOLLECTIVE ;  /* 0x000000000000791b */ /* 0x003fea0003800000 */
.L_x_1639:
[----:B------:R-:W-:Y:S02]  /*a6f0*/  MOV R120, R119 ;  /* 0x0000007700787202 */ /* 0x000fe40000000f00 */
[----:B------:R-:W-:-:S07]  /*a700*/  MOV R124, R125 ;  /* 0x0000007d007c7202 */ /* 0x000fce0000000f00 */
[----:B------:R-:W-:Y:S05]  /*a710*/  WARPSYNC.COLLECTIVE R123, `(.L_x_1640) ;  /* 0x000000007b087348 */ /* 0x000fea0003c00000 */
[----:B------:R0:W1:Y:S02]  /*a720*/  SHFL.BFLY P4, R125, R120, R121, R122 ;  /* 0x0c000079787d7389 */ /* 0x000064000008007a */
[----:B01----:R-:W-:Y:S05]  /*a730*/  ENDCOLLECTIVE ;  /* 0x000000000000791b */ /* 0x003fea0003800000 */
.L_x_1640:
[----:B------:R-:W-:Y:S01]  /*a740*/  MOV R120, R125 ;  /* 0x0000007d00787202 */ /* 0x000fe20000000f00 */
[----:B------:R-:W-:Y:S06]  /*a750*/  BRA `(.L_x_1641) ;  /* 0xffffff7c00cc7947 */ /* 0x000fec000383ffff */
.L_x_1642:
        /* <DEDUP_REMOVED lines=10> */
.L_x_4963:


//--------------------- .text._ZN10layer_norm22ln_bwd_finalize_kernelINS_22Kernel_traits_finalizeILj768E13__nv_bfloat16S2_fS2_fjLb0ELj1024ELj4ENS_18Kernel_traits_baseILj768ES2_S2_fS2_fjLj1024EEEEELb0ELb0EEEvNS_9BwdParamsE --------------------------
	.section	.text._ZN10layer_norm22ln_bwd_finalize_kernelINS_22Kernel_traits_finalizeILj768E13__nv_bfloat16S2_fS2_fjLb0ELj1024ELj4ENS_18Kernel_traits_baseILj768ES2_S2_fS2_fjLj1024EEEEELb0ELb0EEEvNS_9BwdParamsE,"ax",@progbits
	.align	128
        .global         _ZN10layer_norm22ln_bwd_finalize_kernelINS_22Kernel_traits_finalizeILj768E13__nv_bfloat16S2_fS2_fjLb0ELj1024ELj4ENS_18Kernel_traits_baseILj768ES2_S2_fS2_fjLj1024EEEEELb0ELb0EEEvNS_9BwdParamsE
        .type           _ZN10layer_norm22ln_bwd_finalize_kernelINS_22Kernel_traits_finalizeILj768E13__nv_bfloat16S2_fS2_fjLb0ELj1024ELj4ENS_18Kernel_traits_baseILj768ES2_S2_fS2_fjLj1024EEEEELb0ELb0EEEvNS_9BwdParamsE,@function
        .size           _ZN10layer_norm22ln_bwd_finalize_kernelINS_22Kernel_traits_finalizeILj768E13__nv_bfloat16S2_fS2_fjLb0ELj1024ELj4ENS_18Kernel_traits_baseILj768ES2_S2_fS2_fjLj1024EEEEELb0ELb0EEEvNS_9BwdParamsE,(.L_x_4964 - _ZN10layer_norm22ln_bwd_finalize_kernelINS_22Kernel_traits_finalizeILj768E13__nv_bfloat16S2_fS2_fjLb0ELj1024ELj4ENS_18Kernel_traits_baseILj768ES2_S2_fS2_fjLj1024EEEEELb0ELb0EEEvNS_9BwdParamsE)
        .other          _ZN10layer_norm22ln_bwd_finalize_kernelINS_22Kernel_traits_finalizeILj768E13__nv_bfloat16S2_fS2_fjLb0ELj1024ELj4ENS_18Kernel_traits_baseILj768ES2_S2_fS2_fjLj1024EEEEELb0ELb0EEEvNS_9BwdParamsE,@"STO_CUDA_ENTRY STV_DEFAULT"
_ZN10layer_norm22ln_bwd_finalize_kernelINS_22Kernel_traits_finalizeILj768E13__nv_bfloat16S2_fS2_fjLb0ELj1024ELj4ENS_18Kernel_traits_baseILj768ES2_S2_fS2_fjLj1024EEEEELb0ELb0EEEvNS_9BwdParamsE:
.text._ZN10layer_norm22ln_bwd_finalize_kernelINS_22Kernel_traits_finalizeILj768E13__nv_bfloat16S2_fS2_fjLb0ELj1024ELj4ENS_18Kernel_traits_baseILj768ES2_S2_fS2_fjLj1024EEEEELb0ELb0EEEvNS_9BwdParamsE:
        /* <DEDUP_REMOVED lines=82> */
.L_x_1647:
        /* <DEDUP_REMOVED lines=118> */
.L_x_1646:
[----:B------:R-:W-:Y:S05]  /*0c80*/  BSYNC.RECONVERGENT B1 ;  /* 0x0000000000017941 */ /* 0x000fea0003800200 */
.L_x_1645:
        /* <DEDUP_REMOVED lines=75> */
.L_x_1649:
[----:B------:R-:W-:Y:S05]  /*1140*/  BSYNC.RECONVERGENT B1 ;  /* 0x0000000000017941 */ /* 0x000fea0003800200 */
.L_x_1648:
        /* <DEDUP_REMOVED lines=37> */
.L_x_1651:
[----:B------:R-:W-:Y:S05]  /*13a0*/  BSYNC.RECONVERGENT B1 ;  /* 0x0000000000017941 */ /* 0x000fea0003800200 */
.L_x_1650:
[----:B------:R-:W-:Y:S05]  /*13b0*/  @!P1 BRA `(.L_x_1644) ;  /* 0x0000000000409947 */ /* 0x000fea0003800000 */
[----:B------:R-:W0:Y:S01]  /*13c0*/  LDC.64 R10, c[0x0][0x440] ;  /* 0x00011000ff0a7b82 */ /* 0x000e220000000a00 */
[----:B------:R-:W-:Y:S01]  /*13d0*/  IMAD R59, R0, R56, R59 ;  /* 0x00000038003b7224 */ /* 0x000fe200078e023b */
[----:B------:R-:W-:Y:S02]  /*13e0*/  LOP3.LUT R8, R8, 0x1f, RZ, 0xc0, !PT ;  /* 0x0000001f08087812 */ /* 0x000fe400078ec0ff */
[----:B------:R-:W-:Y:S02]  /*13f0*/  IADD3 R9, PT, PT, -R9, RZ, RZ ;  /* 0x000000ff09097210 */ /* 0x000fe40007ffe1ff */
[----:B------:R-:W-:Y:S02]  /*1400*/  IADD3 R59, PT, PT, R8, R59, RZ ;  /* 0x0000003b083b7210 */ /* 0x000fe40007ffe0ff */
[----:B------:R-:W1:Y:S05]  /*1410*/  LDC.64 R12, c[0x0][0x448] ;  /* 0x00011200ff0c7b82 */ /* 0x000e6a0000000a00 */
.L_x_1652:
        /* <DEDUP_REMOVED lines=10> */
.L_x_1644:
[----:B------:R-:W-:Y:S05]  /*14c0*/  BSYNC.RECONVERGENT B0 ;  /* 0x0000000000007941 */ /* 0x000fea0003800200 */
.L_x_1643:
        /* <DEDUP_REMOVED lines=59> */
.L_x_1653:
        /* <DEDUP_REMOVED lines=16> */
.L_x_4964:


//--------------------- .text._ZN10layer_norm40ln_parallel_residual_bwd_finalize_kernelINS_22Kernel_traits_finalizeILj768E13__nv_bfloat16S2_fS2_fjLb0ELj1024ELj4ENS_18Kernel_traits_baseILj768ES2_S2_fS2_fjLj1024EEEEELb0EEEvNS_9BwdParamsE --------------------------
	.section	.text._ZN10layer_norm40ln_parallel_residual_bwd_finalize_kernelINS_22Kernel_traits_finalizeILj768E13__nv_bfloat16S2_fS2_fjLb0ELj1024ELj4ENS_18Kernel_traits_baseILj768ES2_S2_fS2_fjLj1024EEEEELb0EEEvNS_9BwdParamsE,"ax",@progbits
	.align	128
        .global         _ZN10layer_norm40ln_parallel_residual_bwd_finalize_kernelINS_22Kernel_traits_finalizeILj768E13__nv_bfloat16S2_fS2_fjLb0ELj1024ELj4ENS_18Kernel_traits_baseILj768ES2_S2_fS2_fjLj1024EEEEELb0EEEvNS_9BwdParamsE
        .type           _ZN10layer_norm40ln_parallel_residual_bwd_finalize_kernelINS_22Kernel_traits_finalizeILj768E13__nv_bfloat16S2_fS2_fjLb0ELj1024ELj4ENS_18Kernel_traits_baseILj768ES2_S2_fS2_fjLj1024EEEEELb0EEEvNS_9BwdParamsE,@function
        .size           _ZN10layer_norm40ln_parallel_residual_bwd_finalize_kernelINS_22Kernel_traits_finalizeILj768E13__nv_bfloat16S2_fS2_fjLb0ELj1024ELj4ENS_18Kernel_traits_baseILj768ES2_S2_fS2_fjLj1024EEEEELb0EEEvNS_9BwdParamsE,(.L_x_4965 - _ZN10layer_norm40ln_parallel_residual_bwd_finalize_kernelINS_22Kernel_traits_finalizeILj768E13__nv_bfloat16S2_fS2_fjLb0ELj1024ELj4ENS_18Kernel_traits_baseILj768ES2_S2_fS2_fjLj1024EEEEELb0EEEvNS_9BwdParamsE)
        .other          _ZN10layer_norm40ln_parallel_residual_bwd_finalize_kernelINS_22Kernel_traits_finalizeILj768E13__nv_bfloat16S2_fS2_fjLb0ELj1024ELj4ENS_18Kernel_traits_baseILj768ES2_S2_fS2_fjLj1024EEEEELb0EEEvNS_9BwdParamsE,@"STO_CUDA_ENTRY STV_DEFAULT"
_ZN10layer_norm40ln_parallel_residual_bwd_finalize_kernelINS_22Kernel_traits_finalizeILj768E13__nv_bfloat16S2_fS2_fjLb0ELj1024ELj4ENS_18Kernel_traits_baseILj768ES2_S2_fS2_fjLj1024EEEEELb0EEEvNS_9BwdParamsE:
.text._ZN10layer_norm40ln_parallel_residual_bwd_finalize_kernelINS_22Kernel_traits_finalizeILj768E13__nv_bfloat16S2_fS2_fjLb0ELj1024ELj4ENS_18Kernel_traits_baseILj768ES2_S2_fS2_fjLj1024EEEEELb0EEEvNS_9BwdParamsE:
        /* <DEDUP_REMOVED lines=60> */
.L_x_1658:
        /* <DEDUP_REMOVED lines=112> */
.L_x_1657:
[----:B------:R-:W-:Y:S05]  /*0ac0*/  BSYNC.RECONVERGENT B1 ;  /* 0x0000000000017941 */ /* 0x000fea0003800200 */
.L_x_1656:
        /* <DEDUP_REMOVED lines=65> */
.L_x_1660:
[----:B------:R-:W-:Y:S05]  /*0ee0*/  BSYNC.RECONVERGENT B1 ;  /* 0x0000000000017941 */ /* 0x000fea0003800200 */
.L_x_1659:
        /* <DEDUP_REMOVED lines=36> */
.L_x_1662:
[----:B------:R-:W-:Y:S05]  /*1130*/  BSYNC.RECONVERGENT B1 ;  /* 0x0000000000017941 */ /* 0x000fea0003800200 */
.L_x_1661:
        /* <DEDUP_REMOVED lines=18> */
.L_x_1655:
[----:B------:R-:W-:Y:S05]  /*1260*/  BSYNC.RECONVERGENT B0 ;  /* 0x0000000000007941 */ /* 0x000fea0003800200 */
.L_x_1654:
        /* <DEDUP_REMOVED lines=94> */
.L_x_1663:
        /* <DEDUP_REMOVED lines=11> */
.L_x_4965:


//--------------------- .text._ZN10layer_norm31ln_parallel_residual_bwd_kernelINS_13Kernel_traitsI13__nv_bfloat16S2_fS2_fjLj768ELj1ELj4ELj1ELj16ENS_18Kernel_traits_baseILj768ES2_S2_fS2_fjLj128EEEEELb1ELb1ELb0EEEvNS_9BwdParamsE --------------------------
	.section	.text._ZN10layer_norm31ln_parallel_residual_bwd_kernelINS_13Kernel_traitsI13__nv_bfloat16S2_fS2_fjLj768ELj1ELj4ELj1ELj16ENS_18Kernel_traits_baseILj768ES2_S2_fS2_fjLj128EEEEELb1ELb1ELb0EEEvNS_9BwdParamsE,"ax",@progbits
	.align	128
        .global         _ZN10layer_norm31ln_parallel_residual_bwd_kernelINS_13Kernel_traitsI13__nv_bfloat16S2_fS2_fjLj768ELj1ELj4ELj1ELj16ENS_18Kernel_traits_baseILj768ES2_S2_fS2_fjLj128EEEEELb1ELb1ELb0EEEvNS_9BwdParamsE
        .type           _ZN10layer_norm31ln_parallel_residual_bwd_kernelINS_13Kernel_traitsI13__nv_bfloat16S2_fS2_fjLj768ELj1ELj4ELj1ELj16ENS_18Kernel_traits_baseILj768ES2_S2_fS2_fjLj128EEEEELb1ELb1ELb0EEEvNS_9BwdParamsE,@function
        .size           _ZN10layer_norm31ln_parallel_residual_bwd_kernelINS_13Kernel_traitsI13__nv_bfloat16S2_fS2_fjLj768ELj1ELj4ELj1ELj16ENS_18Kernel_traits_baseILj768ES2_S2_fS2_fjLj128EEEEELb1ELb1ELb0EEEvNS_9BwdParamsE,(.L_x_4966 - _ZN10layer_norm31ln_parallel_residual_bwd_kernelINS_13Kernel_traitsI13__nv_bfloat16S2_fS2_fjLj768ELj1ELj4ELj1ELj16ENS_18Kernel_traits_baseILj768ES2_S2_fS2_fjLj128EEEEELb1ELb1ELb0EEEvNS_9BwdParamsE)
        .other          _ZN10layer_norm31ln_parallel_residual_bwd_kernelINS_13Kernel_traitsI13__nv_bfloat16S2_fS2_fjLj768ELj1ELj4ELj1ELj16ENS_18Kernel_traits_baseILj768ES2_S2_fS2_fjLj128EEEEELb1ELb1ELb0EEEvNS_9BwdParamsE,@"STO_CUDA_ENTRY STV_DEFAULT"
_ZN10layer_norm31ln_parallel_residual_bwd_kernelINS_13Kernel_traitsI13__nv_bfloat16S2_fS2_fjLj768ELj1ELj4ELj1ELj16ENS_18Kernel_traits_baseILj768ES2_S2_fS2_fjLj128EEEEELb1ELb1ELb0EEEvNS_9BwdParamsE:
.text._ZN10layer_norm31ln_parallel_residual_bwd_kernelINS_13Kernel_traitsI13__nv_bfloat16S2_fS2_fjLj768ELj1ELj4ELj1ELj16ENS_18Kernel_traits_baseILj768ES2_S2_fS2_fjLj128EEEEELb1ELb1ELb0EEEvNS_9BwdParamsE:
[----:B------:R-:W-:Y:S01]  /*0000*/  LDC R1, c[0x0][0x37c] ;  /* 0x0000df00ff017b82 */ /* 0x000fe20000000800 */
[----:B------:R-:W0:Y:S01]  /*0010*/  S2R R12, SR_TID.X ;  /* 0x00000000000c7919 */ /* 0x000e220000002100 */
[----:B------:R-:W1:Y:S01]  /*0020*/  LDCU UR4, c[0x0][0x388] ;  /* 0x00007100ff0477ac */ /* 0x000e620008000800 */
[----:B------:R-:W2:Y:S01]  /*0030*/  LDCU.64 UR8, c[0x0][0x358] ;  /* 0x00006b00ff0877ac */ /* 0x000ea20008000a00 */
[----:B------:R-:W3:Y:S01]  /*0040*/  LDCU UR5, c[0x0][0x384] ;  /* 0x00007080ff0577ac */ /* 0x000ee20008000800 */
[----:B------:R-:W4:Y:S01]  /*0050*/  LDCU UR13, c[0x0][0x408] ;  /* 0x00008100ff0d77ac */ /* 0x000f220008000800 */
[----:B------:R-:W0:Y:S01]  /*0060*/  LDCU UR15, c[0x0][0x388] ;  /* 0x00007100ff0f77ac */ /* 0x000e220008000800 */
[----:B-1----:R-:W-:Y:S01]  /*0070*/  MOV R117, UR4 ;  /* 0x0000000400757c02 */ /* 0x002fe20008000f00 */
[----:B------:R-:W1:Y:S03]  /*0080*/  LDCU.U8 UR14, c[0x0][0x410] ;  /* 0x00008200ff0e77ac */ /* 0x000e660008000000 */
[----:B------:R-:W-:Y:S01]  /*0090*/  SHF.R.S32.HI R0, RZ, 0x1f, R117 ;  /* 0x0000001fff007819 */ /* 0x000fe20000011475 */
[----:B------:R-:W1:Y:S03]  /*00a0*/  LDCU UR12, c[0x0][0x400] ;  /* 0x00008000ff0c77ac */ /* 0x000e660008000800 */
[----:B------:R-:W-:Y:S01]  /*00b0*/  LEA.HI R0, R0, R117, RZ, 0x3 ;  /* 0x0000007500007211 */ /* 0x000fe200078f18ff */
[----:B------:R-:W1:Y:S01]  /*00c0*/  LDCU.64 UR6, c[0x0][0x478] ;  /* 0x00008f00ff0677ac */ /* 0x000e620008000a00 */
[C---:B0-----:R-:W-:Y:S01]  /*00d0*/  LOP3.LUT R3, R12.reuse, 0x1f, RZ, 0xc, !PT ;  /* 0x0000001f0c037812 */ /* 0x041fe200078e0cff */
[----:B------:R-:W0:Y:S01]  /*00e0*/  LDCU.64 UR20, c[0x0][0x438] ;  /* 0x00008700ff1477ac */ /* 0x000e220008000a00 */
[----:B------:R-:W-:-:S02]  /*00f0*/  LOP3.LUT R2, R12, 0x1f, RZ, 0xc0, !PT ;  /* 0x0000001f0c027812 */ /* 0x000fc400078ec0ff */
[----:B------:R-:W-:Y:S01]  /*0100*/  LEA.HI.SX32 R114, R0, R3, 0x1d ;  /* 0x0000000300727211 */ /* 0x000fe200078feaff */
[----:B------:R-:W0:Y:S01]  /*0110*/  LDCU.64 UR10, c[0x0][0x470] ;  /* 0x00008e00ff0a77ac */ /* 0x000e220008000a00 */
        /* <DEDUP_REMOVED lines=84> */
.L_x_1702:
        /* <DEDUP_REMOVED lines=21> */
[----:B------:R-:W-:Y:S02]  /*07b0*/  ISETP.NE.U32.AND P0, PT, RZ, UR20, PT ;  /* 0x00000014ff007c0c */ /* 0x000fe4000bf05070 */
[----:B------:R-:W-:-:S05]  /*07c0*/  ISETP.NE.U32.AND P2, PT, RZ, UR10, PT ;  /* 0x0000000aff007c0c */ /* 0x000fca000bf45070 */
[----:B------:R-:W2:Y:S01]  /*07d0*/  LDC.64 R164, c[0x0][0x3b0] ;  /* 0x0000ec00ffa47b82 */ /* 0x000ea20000000a00 */
[----:B0-----:R-:W-:-:S05]  /*07e0*/  IMAD.WIDE.U32 R112, R115, 0x20, R112 ;  /* 0x0000002073707825 */ /* 0x001fca00078e0070 */
[----:B------:R-:W3:Y:S01]  /*07f0*/  LDG.E.128 R96, desc[UR8][R112.64] ;  /* 0x0000000870607981 */ /* 0x000ee2000c1e1d00 */
[----:B-1----:R-:W-:-:S03]  /*0800*/  IMAD.WIDE.U32 R100, R115, 0x10, R100 ;  /* 0x0000001073647825 */ /* 0x002fc600078e0064 */
[----:B------:R-:W4:Y:S04]  /*0810*/  LDG.E.128 R104, desc[UR8][R112.64+0x10] ;  /* 0x0000100870687981 */ /* 0x000f28000c1e1d00 */
[----:B------:R-:W4:Y:S01]  /*0820*/  LDG.E.128 R100, desc[UR8][R100.64] ;  /* 0x0000000864647981 */ /* 0x000f22000c1e1d00 */
[----:B------:R-:W-:Y:S02]  /*0830*/  ISETP.NE.AND.EX P0, PT, RZ, UR21, PT, P0 ;  /* 0x00000015ff007c0c */ /* 0x000fe4000bf05300 */
[----:B------:R-:W-:-:S11]  /*0840*/  ISETP.NE.AND.EX P2, PT, RZ, UR11, PT, P2 ;  /* 0x0000000bff007c0c */ /* 0x000fd6000bf45320 */
[----:B------:R-:W0:Y:S08]  /*0850*/  @P0 LDC.64 R162, c[0x0][0x438] ;  /* 0x00010e00ffa20b82 */ /* 0x000e300000000a00 */
[----:B------:R-:W1:Y:S01]  /*0860*/  @P2 LDC.64 R166, c[0x0][0x3b8] ;  /* 0x0000ee00ffa62b82 */ /* 0x000e620000000a00 */
[----:B------:R-:W-:Y:S01]  /*0870*/  SHF.L.U32 R160, R124, 0x10, RZ ;  /* 0x000000107ca07819 */ /* 0x000fe200000006ff */
[----:B--2---:R-:W-:-:S05]  /*0880*/  IMAD.WIDE.U32 R164, R115, 0x8, R164 ;  /* 0x0000000873a47825 */ /* 0x004fca00078e00a4 */
[----:B------:R-:W5:Y:S01]  /*0890*/  LDG.E.64 R112, desc[UR8][R164.64] ;  /* 0x00000008a4707981 */ /* 0x000f62000c1e1b00 */
[----:B0-----:R-:W-:-:S05]  /*08a0*/  @P0 IMAD.WIDE.U32 R162, R115, 0x20, R162 ;  /* 0x0000002073a20825 */ /* 0x001fca00078e00a2 */
[----:B------:R-:W5:Y:S01]  /*08b0*/  @P0 LDG.E.128 R24, desc[UR8][R162.64] ;  /* 0x00000008a2180981 */ /* 0x000f62000c1e1d00 */
[----:B-1----:R-:W-:-:S03]  /*08c0*/  @P2 IMAD.WIDE.U32 R166, R115, 0x8, R166 ;  /* 0x0000000873a62825 */ /* 0x002fc600078e00a6 */
[----:B------:R0:W5:Y:S04]  /*08d0*/  @P0 LDG.E.128 R20, desc[UR8][R162.64+0x10] ;  /* 0x00001008a2140981 */ /* 0x000168000c1e1d00 */
[----:B------:R1:W5:Y:S01]  /*08e0*/  @P2 LDG.E.64 R156, desc[UR8][R166.64] ;  /* 0x00000008a69c2981 */ /* 0x000362000c1e1b00 */
[----:B0-----:R-:W-:Y:S02]  /*08f0*/  SHF.L.U32 R163, R185, 0x10, RZ ;  /* 0x00000010b9a37819 */ /* 0x001fe400000006ff */
[----:B-1----:R-:W-:Y:S02]  /*0900*/  SHF.L.U32 R166, R126, 0x10, RZ ;  /* 0x000000107ea67819 */ /* 0x002fe400000006ff */
[----:B------:R-:W-:Y:S02]  /*0910*/  SHF.L.U32 R164, R125, 0x10, RZ ;  /* 0x000000107da47819 */ /* 0x000fe400000006ff */
[----:B------:R-:W-:-:S02]  /*0920*/  SHF.L.U32 R167, R186, 0x10, RZ ;  /* 0x00000010baa77819 */ /* 0x000fc400000006ff */
[----:B------:R-:W-:Y:S01]  /*0930*/  SHF.L.U32 R175, R188, 0x10, RZ ;  /* 0x00000010bcaf7819 */ /* 0x000fe200000006ff */
[C---:B---3--:R-:W-:Y:S01]  /*0940*/  FADD.FTZ R96, -R174.reuse, R96 ;  /* 0x00000060ae607221 */ /* 0x048fe20000010100 */
[----:B------:R-:W-:-:S03]  /*0950*/  FADD.FTZ R158, -R174, R97 ;  /* 0x00000061ae9e7221 */ /* 0x000fc60000010100 */
[C---:B-----5:R-:W-:Y:S01]  /*0960*/  FMUL.FTZ R3, R121.reuse, R96 ;  /* 0x0000006079037220 */ /* 0x060fe20000410000 */
[----:B----4-:R-:W-:Y:S01]  /*0970*/  PRMT R97, R100, 0x7632, R97 ;  /* 0x0000763264617816 */ /* 0x010fe20000000061 */
[----:B------:R-:W-:Y:S01]  /*0980*/  FMUL.FTZ R158, R121, R158 ;  /* 0x0000009e799e7220 */ /* 0x000fe20000410000 */
[C---:B------:R-:W-:Y:S02]  /*0990*/  FADD.FTZ R168, -R174.reuse, R99 ;  /* 0x00000063aea87221 */ /* 0x040fe40000010100 */
[----:B------:R-:W-:Y:S01]  /*09a0*/  SHF.L.U32 R96, R97, 0x10, RZ ;  /* 0x0000001061607819 */ /* 0x000fe200000006ff */
[----:B------:R-:W-:Y:S01]  /*09b0*/  FADD.FTZ R104, -R174, R104 ;  /* 0x00000068ae687221 */ /* 0x000fe20000010100 */
[----:B------:R-:W-:Y:S02]  /*09c0*/  PRMT R170, R102, 0x7632, R170 ;  /* 0x0000763266aa7816 */ /* 0x000fe400000000aa */
[----:B------:R-:W-:Y:S01]  /*09d0*/  SHF.L.U32 R99, R100, 0x10, RZ ;  /* 0x0000001064637819 */ /* 0x000fe200000006ff */
[-C--:B------:R-:W-:Y:S01]  /*09e0*/  FMUL.FTZ R163, R163, R96.reuse ;  /* 0x00000060a3a37220 */ /* 0x080fe20000410000 */
[----:B------:R-:W-:Y:S01]  /*09f0*/  SHF.L.U32 R171, R102, 0x10, RZ ;  /* 0x0000001066ab7819 */ /* 0x000fe200000006ff */
[----:B------:R-:W-:Y:S01]  /*0a00*/  FFMA.FTZ R73, R158, R96, R73 ;  /* 0x000000609e497223 */ /* 0x000fe20000010049 */
[----:B------:R-:W-:Y:S01]  /*0a10*/  FADD.FTZ R49, R49, R96 ;  /* 0x0000006031317221 */ /* 0x000fe20000010000 */
[----:B------:R-:W-:Y:S01]  /*0a20*/  SHF.L.U32 R96, R187, 0x10, RZ ;  /* 0x00000010bb607819 */ /* 0x000fe200000006ff */
[----:B------:R-:W-:Y:S01]  /*0a30*/  FMUL.FTZ R169, R121, R104 ;  /* 0x0000006879a97220 */ /* 0x000fe20000410000 */
[----:B------:R-:W-:Y:S01]  /*0a40*/  SHF.L.U32 R170, R170, 0x10, RZ ;  /* 0x00000010aaaa7819 */ /* 0x000fe200000006ff */
[----:B------:R-:W-:Y:S01]  /*0a50*/  FMUL.FTZ R160, R160, R99 ;  /* 0x00000063a0a07220 */ /* 0x000fe20000410000 */
[-C--:B------:R-:W-:Y:S01]  /*0a60*/  FMUL.FTZ R166, R166, R171.reuse ;  /* 0x000000aba6a67220 */ /* 0x080fe20000410000 */
[----:B------:R-:W-:Y:S01]  /*0a70*/  FADD.FTZ R44, R44, R171 ;  /* 0x000000ab2c2c7221 */ /* 0x000fe20000010000 */
[----:B------:R-:W-:Y:S01]  /*0a80*/  FFMA.FTZ R68, R169, R171, R68 ;  /* 0x000000aba9447223 */ /* 0x000fe20000010044 */
[C---:B------:R-:W-:Y:S01]  /*0a90*/  PRMT R100, R101.reuse, 0x7632, R100 ;  /* 0x0000763265647816 */ /* 0x040fe20000000064 */
[----:B------:R-:W-:Y:S01]  /*0aa0*/  FMUL.FTZ R171, R96, R170 ;  /* 0x000000aa60ab7220 */ /* 0x000fe20000410000 */
[----:B------:R-:W-:Y:S01]  /*0ab0*/  SHF.L.U32 R101, R101, 0x10, RZ ;  /* 0x0000001065657819 */ /* 0x000fe200000006ff */
[----:B------:R-:W-:Y:S01]  /*0ac0*/  FADD.FTZ R96, RZ, R160 ;  /* 0x000000a0ff607221 */ /* 0x000fe20000010000 */
[----:B------:R-:W-:Y:S01]  /*0ad0*/  FADD.FTZ R98, -R174, R98 ;  /* 0x00000062ae627221 */ /* 0x000fe20000010100 */
[C---:B------:R-:W-:Y:S01]  /*0ae0*/  FFMA.FTZ R97, R3.reuse, R160, RZ ;  /* 0x000000a003617223 */ /* 0x040fe200000100ff */
[----:B------:R-:W-:Y:S01]  /*0af0*/  FADD.FTZ R48, R48, R99 ;  /* 0x0000006330307221 */ /* 0x000fe20000010000 */
[----:B------:R-:W-:Y:S01]  /*0b00*/  FFMA.FTZ R72, R3, R99, R72 ;  /* 0x0000006303487223 */ /* 0x000fe20000010048 */
[----:B------:R-:W-:Y:S01]  /*0b10*/  SHF.L.U32 R100, R100, 0x10, RZ ;  /* 0x0000001064647819 */ /* 0x000fe200000006ff */
[----:B------:R-:W-:Y:S01]  /*0b20*/  FADD.FTZ R99, R96, R163 ;  /* 0x000000a360637221 */ /* 0x000fe20000010000 */
[C---:B------:R-:W-:Y:S01]  /*0b30*/  FMUL.FTZ R165, R121.reuse, R98 ;  /* 0x0000006279a57220 */ /* 0x040fe20000410000 */
[----:B------:R-:W-:Y:S01]  /*0b40*/  FMUL.FTZ R164, R164, R101 ;  /* 0x00000065a4a47220 */ /* 0x000fe20000410000 */
[----:B------:R-:W-:Y:S01]  /*0b50*/  FFMA.FTZ R96, R158, R163, R97 ;  /* 0x000000a39e607223 */ /* 0x000fe20000010061 */
[----:B------:R-:W-:Y:S01]  /*0b60*/  FADD.FTZ R102, -R174, R105 ;  /* 0x00000069ae667221 */ /* 0x000fe20000010100 */
[----:B------:R-:W-:Y:S01]  /*0b70*/  FMUL.FTZ R162, R121, R168 ;  /* 0x000000a879a27220 */ /* 0x000fe20000410000 */
[----:B------:R-:W-:Y:S01]  /*0b80*/  FMUL.FTZ R167, R167, R100 ;  /* 0x00000064a7a77220 */ /* 0x000fe20000410000 */
[----:B------:R-:W-:Y:S01]  /*0b90*/  FADD.FTZ R98, R99, R164 ;  /* 0x000000a463627221 */ /* 0x000fe20000010000 */
[----:B------:R-:W-:Y:S01]  /*0ba0*/  FFMA.FTZ R97, R165, R164, R96 ;  /* 0x000000a4a5617223 */ /* 0x000fe20000010060 */
[----:B------:R-:W-:-:S02]  /*0bb0*/  FMUL.FTZ R168, R121, R102 ;  /* 0x0000006679a87220 */ /* 0x000fc40000410000 */
        /* <DEDUP_REMOVED lines=31> */
.L_x_1666:
[----:B------:R-:W-:Y:S05]  /*0db0*/  BSYNC.RECONVERGENT B0 ;  /* 0x0000000000007941 */ /* 0x000fea0003800200 */
.L_x_1665:
[----:B------:R-:W-:Y:S04]  /*0dc0*/  BSSY.RECONVERGENT B0, `(.L_x_1667) ;  /* 0x0000064000007945 */ /* 0x000fe80003800200 */
[----:B------:R-:W-:Y:S05]  /*0dd0*/  @!P1 BRA `(.L_x_1668) ;  /* 0x0000000400889947 */ /* 0x000fea0003800000 */
        /* <DEDUP_REMOVED lines=14> */
[----:B--2---:R-:W-:-:S05]  /*0ec0*/  IMAD.WIDE.U32 R132, R176, 0x8, R132 ;  /* 0x00000008b0847825 */ /* 0x004fca00078e0084 */
[----:B------:R2:W5:Y:S01]  /*0ed0*/  LDG.E.64 R110, desc[UR8][R132.64] ;  /* 0x00000008846e7981 */ /* 0x000562000c1e1b00 */
[----:B0-----:R-:W-:Y:S01]  /*0ee0*/  @P0 IMAD.WIDE.U32 R130, R176, 0x20, R130 ;  /* 0x00000020b0820825 */ /* 0x001fe200078e0082 */
[----:B--2---:R-:W-:-:S04]  /*0ef0*/  SHF.L.U32 R132, R80, 0x10, RZ ;  /* 0x0000001050847819 */ /* 0x004fc800000006ff */
[----:B------:R-:W5:Y:S04]  /*0f00*/  @P0 LDG.E.128 R16, desc[UR8][R130.64] ;  /* 0x0000000882100981 */ /* 0x000f68000c1e1d00 */
[----:B------:R0:W5:Y:S01]  /*0f10*/  @P0 LDG.E.128 R12, desc[UR8][R130.64+0x10] ;  /* 0x00001008820c0981 */ /* 0x000162000c1e1d00 */
[----:B-1----:R-:W-:-:S05]  /*0f20*/  @P2 IMAD.WIDE.U32 R134, R176, 0x8, R134 ;  /* 0x00000008b0862825 */ /* 0x002fca00078e0086 */
[----:B------:R1:W5:Y:S01]  /*0f30*/  @P2 LDG.E.64 R154, desc[UR8][R134.64] ;  /* 0x00000008869a2981 */ /* 0x000362000c1e1b00 */
[----:B0-----:R-:W-:Y:S02]  /*0f40*/  SHF.L.U32 R131, R181, 0x10, RZ ;  /* 0x00000010b5837819 */ /* 0x001fe400000006ff */
[----:B-1----:R-:W-:Y:S02]  /*0f50*/  SHF.L.U32 R135, R182, 0x10, RZ ;  /* 0x00000010b6877819 */ /* 0x002fe400000006ff */
[----:B------:R-:W-:Y:S02]  /*0f60*/  SHF.L.U32 R145, R184, 0x10, RZ ;  /* 0x00000010b8917819 */ /* 0x000fe400000006ff */
[----:B------:R-:W-:Y:S01]  /*0f70*/  IADD3 R176, PT, PT, R176, 0x20, RZ ;  /* 0x00000020b0b07810 */ /* 0x000fe20007ffe0ff */
[C---:B---3--:R-:W-:Y:S01]  /*0f80*/  FADD.FTZ R96, -R174.reuse, R96 ;  /* 0x00000060ae607221 */ /* 0x048fe20000010100 */
[C---:B------:R-:W-:Y:S01]  /*0f90*/  FADD.FTZ R136, -R174.reuse, R97 ;  /* 0x00000061ae887221 */ /* 0x040fe20000010100 */
[C---:B------:R-:W-:Y:S01]  /*0fa0*/  FADD.FTZ R138, -R174.reuse, R99 ;  /* 0x00000063ae8a7221 */ /* 0x040fe20000010100 */
[----:B------:R-:W-:Y:S01]  /*0fb0*/  FADD.FTZ R98, -R174, R98 ;  /* 0x00000062ae627221 */ /* 0x000fe20000010100 */
[----:B-----5:R-:W-:Y:S01]  /*0fc0*/  FMUL.FTZ R129, R121, R96 ;  /* 0x0000006079817220 */ /* 0x020fe20000410000 */
[----:B----4-:R-:W-:-:S02]  /*0fd0*/  PRMT R97, R100, 0x7632, R97 ;  /* 0x0000763264617816 */ /* 0x010fc40000000061 */
[----:B------:R-:W-:Y:S01]  /*0fe0*/  SHF.L.U32 R99, R100, 0x10, RZ ;  /* 0x0000001064637819 */ /* 0x000fe200000006ff */
[----:B------:R-:W-:Y:S01]  /*0ff0*/  FADD.FTZ R140, -R174, R105 ;  /* 0x00000069ae8c7221 */ /* 0x000fe20000010100 */
[----:B------:R-:W-:Y:S01]  /*1000*/  PRMT R139, R102, 0x7632, R139 ;  /* 0x00007632668b7816 */ /* 0x000fe2000000008b */
[----:B------:R-:W-:Y:S01]  /*1010*/  FMUL.FTZ R130, R121, R136 ;  /* 0x0000008879827220 */ /* 0x000fe20000410000 */
[----:B------:R-:W-:Y:S01]  /*1020*/  SHF.L.U32 R96, R97, 0x10, RZ ;  /* 0x0000001061607819 */ /* 0x000fe200000006ff */
[-C--:B------:R-:W-:Y:S01]  /*1030*/  FMUL.FTZ R132, R132, R99.reuse ;  /* 0x0000006384847220 */ /* 0x080fe20000410000 */
[----:B------:R-:W-:Y:S01]  /*1040*/  FADD.FTZ R40, R40, R99 ;  /* 0x0000006328287221 */ /* 0x000fe20000010000 */
[----:B------:R-:W-:Y:S01]  /*1050*/  FFMA.FTZ R64, R129, R99, R64 ;  /* 0x0000006381407223 */ /* 0x000fe20000010040 */
        /* <DEDUP_REMOVED lines=10> */
[----:B------:R-:W-:Y:S01]  /*1100*/  SHF.L.U32 R136, R81, 0x10, RZ ;  /* 0x0000001051887819 */ /* 0x000fe200000006ff */
[----:B------:R-:W-:Y:S01]  /*1110*/  FFMA.FTZ R97, R129, R132, R190 ;  /* 0x0000008481617223 */ /* 0x000fe200000100be */
[-C--:B------:R-:W-:Y:S01]  /*1120*/  FMUL.FTZ R139, R98, R99.reuse ;  /* 0x00000063628b7220 */ /* 0x080fe20000410000 */
[----:B------:R-:W-:Y:S01]  /*1130*/  FADD.FTZ R37, R37, R99 ;  /* 0x0000006325257221 */ /* 0x000fe20000010000 */
[----:B------:R-:W-:Y:S01]  /*1140*/  FFMA.FTZ R61, R140, R99, R61 ;  /* 0x000000638c3d7223 */ /* 0x000fe2000001003d */
[----:B------:R-:W-:Y:S01]  /*1150*/  SHF.L.U32 R100, R100, 0x10, RZ ;  /* 0x0000001064647819 */ /* 0x000fe200000006ff */
[----:B------:R-:W-:Y:S01]  /*1160*/  FADD.FTZ R99, R96, R131 ;  /* 0x0000008360637221 */ /* 0x000fe20000010000 */
[----:B------:R-:W-:Y:S01]  /*1170*/  FMUL.FTZ R136, R136, R101 ;  /* 0x0000006588887220 */ /* 0x000fe20000410000 */
[----:B------:R-:W-:Y:S01]  /*1180*/  FFMA.FTZ R96, R130, R131, R97 ;  /* 0x0000008382607223 */ /* 0x000fe20000010061 */
[----:B------:R-:W-:Y:S01]  /*1190*/  FADD.FTZ R104, -R174, R104 ;  /* 0x00000068ae687221 */ /* 0x000fe20000010100 */
[----:B------:R-:W-:Y:S01]  /*11a0*/  FMUL.FTZ R134, R121, R138 ;  /* 0x0000008a79867220 */ /* 0x000fe20000410000 */
[----:B------:R-:W-:Y:S01]  /*11b0*/  SHF.L.U32 R141, R102, 0x10, RZ ;  /* 0x00000010668d7819 */ /* 0x000fe200000006ff */
[----:B------:R-:W-:Y:S01]  /*11c0*/  FMUL.FTZ R135, R135, R100 ;  /* 0x0000006487877220 */ /* 0x000fe20000410000 */
[----:B------:R-:W-:Y:S01]  /*11d0*/  SHF.L.U32 R138, R82, 0x10, RZ ;  /* 0x00000010528a7819 */ /* 0x000fe200000006ff */
[----:B------:R-:W-:Y:S01]  /*11e0*/  FADD.FTZ R98, R99, R136 ;  /* 0x0000008863627221 */ /* 0x000fe20000010000 */
[----:B------:R-:W-:Y:S01]  /*11f0*/  FFMA.FTZ R97, R133, R136, R96 ;  /* 0x0000008885617223 */ /* 0x000fe20000010060 */
[----:B------:R-:W-:-:S02]  /*1200*/  FMUL.FTZ R137, R121, R104 ;  /* 0x0000006879897220 */ /* 0x000fc40000410000 */
        /* <DEDUP_REMOVED lines=31> */
.L_x_1668:
[----:B------:R-:W-:Y:S05]  /*1400*/  BSYNC.RECONVERGENT B0 ;  /* 0x0000000000007941 */ /* 0x000fea0003800200 */
.L_x_1667:
[----:B------:R-:W-:Y:S04]  /*1410*/  BSSY.RECONVERGENT B0, `(.L_x_1669) ;  /* 0x0000063000007945 */ /* 0x000fe80003800200 */
[----:B------:R-:W-:Y:S05]  /*1420*/  @!P5 BRA `(.L_x_1670) ;  /* 0x000000040084d947 */ /* 0x000fea0003800000 */
[----:B------:R-:W0:Y:S08]  /*1430*/  LDC.64 R108, c[0x0][0x3a8] ;  /* 0x0000ea00ff6c7b82 */ /* 0x000e300000000a00 */
[----:B------:R-:W1:Y:S08]  /*1440*/  LDC.64 R104, c[0x0][0x428] ;  /* 0x00010a00ff687b82 */ /* 0x000e700000000a00 */
[----:B------:R-:W2:Y:S01]  /*1450*/  LDC.64 R146, c[0x0][0x3b0] ;  /* 0x0000ec00ff927b82 */ /* 0x000ea20000000a00 */
[----:B0-----:R-:W-:-:S05]  /*1460*/  IMAD.WIDE.U32 R108, R176, 0x20, R108 ;  /* 0x00000020b06c7825 */ /* 0x001fca00078e006c */
[----:B------:R-:W3:Y:S01]  /*1470*/  LDG.E.128 R96, desc[UR8][R108.64] ;  /* 0x000000086c607981 */ /* 0x000ee2000c1e1d00 */
[----:B-1----:R-:W-:-:S03]  /*1480*/  IMAD.WIDE.U32 R104, R176, 0x10, R104 ;  /* 0x00000010b0687825 */ /* 0x002fc600078e0068 */
[----:B------:R2:W4:Y:S04]  /*1490*/  LDG.E.128 R100, desc[UR8][R108.64+0x10] ;  /* 0x000010086c647981 */ /* 0x000528000c1e1d00 */
[----:B------:R-:W4:Y:S01]  /*14a0*/  LDG.E.128 R104, desc[UR8][R104.64] ;  /* 0x0000000868687981 */ /* 0x000f22000c1e1d00 */
[----:B------:R-:W-:Y:S02]  /*14b0*/  ISETP.NE.U32.AND P2, PT, RZ, UR10, PT ;  /* 0x0000000aff007c0c */ /* 0x000fe4000bf45070 */
[----:B------:R-:W-:Y:S01]  /*14c0*/  ISETP.NE.U32.AND P0, PT, RZ, UR20, PT ;  /* 0x00000014ff007c0c */ /* 0x000fe2000bf05070 */
[----:B--2---:R-:W-:Y:S01]  /*14d0*/  IMAD.WIDE.U32 R108, R176, 0x8, R146 ;  /* 0x00000008b06c7825 */ /* 0x004fe200078e0092 */
[----:B------:R-:W-:Y:S02]  /*14e0*/  ISETP.NE.AND.EX P2, PT, RZ, UR11, PT, P2 ;  /* 0x0000000bff007c0c */ /* 0x000fe4000bf45320 */
[----:B------:R-:W-:-:S03]  /*14f0*/  ISETP.NE.AND.EX P0, PT, RZ, UR21, PT, P0 ;  /* 0x00000015ff007c0c */ /* 0x000fc6000bf05300 */
[----:B------:R-:W5:Y:S08]  /*1500*/  LDG.E.64 R108, desc[UR8][R108.64] ;  /* 0x000000086c6c7981 */ /* 0x000f70000c1e1b00 */
[----:B------:R-:W0:Y:S01]  /*1510*/  @P2 LDC.64 R122, c[0x0][0x3b8] ;  /* 0x0000ee00ff7a2b82 */ /* 0x000e220000000a00 */
[----:B------:R-:W-:-:S07]  /*1520*/  SHF.L.U32 R146, R76, 0x10, RZ ;  /* 0x000000104c927819 */ /* 0x000fce00000006ff */
[----:B------:R-:W1:Y:S01]  /*1530*/  @P0 LDC.64 R118, c[0x0][0x438] ;  /* 0x00010e00ff760b82 */ /* 0x000e620000000a00 */
[----:B------:R-:W-:Y:S02]  /*1540*/  SHF.L.U32 R149, R177, 0x10, RZ ;  /* 0x00000010b1957819 */ /* 0x000fe400000006ff */
[----:B------:R-:W-:Y:S02]  /*1550*/  SHF.L.U32 R150, R77, 0x10, RZ ;  /* 0x000000104d967819 */ /* 0x000fe400000006ff */
[----:B------:R-:W-:Y:S01]  /*1560*/  SHF.L.U32 R159, R178, 0x10, RZ ;  /* 0x00000010b29f7819 */ /* 0x000fe200000006ff */
[----:B0-----:R-:W-:-:S05]  /*1570*/  @P2 IMAD.WIDE.U32 R122, R176, 0x8, R122 ;  /* 0x00000008b07a2825 */ /* 0x001fca00078e007a */
[----:B------:R0:W5:Y:S01]  /*1580*/  @P2 LDG.E.64 R152, desc[UR8][R122.64] ;  /* 0x000000087a982981 */ /* 0x000162000c1e1b00 */
[----:B-1----:R-:W-:-:S05]  /*1590*/  @P0 IMAD.WIDE.U32 R118, R176, 0x20, R118 ;  /* 0x00000020b0760825 */ /* 0x002fca00078e0076 */
[----:B------:R-:W5:Y:S01]  /*15a0*/  @P0 LDG.E.128 R8, desc[UR8][R118.64] ;  /* 0x0000000876080981 */ /* 0x000f62000c1e1d00 */
[----:B0-----:R-:W-:-:S03]  /*15b0*/  SHF.L.U32 R122, R78, 0x10, RZ ;  /* 0x000000104e7a7819 */ /* 0x001fc600000006ff */
[----:B------:R0:W5:Y:S01]  /*15c0*/  @P0 LDG.E.128 R4, desc[UR8][R118.64+0x10] ;  /* 0x0000100876040981 */ /* 0x000162000c1e1d00 */
[----:B------:R-:W-:Y:S01]  /*15d0*/  SHF.L.U32 R123, R180, 0x10, RZ ;  /* 0x00000010b47b7819 */ /* 0x000fe200000006ff */
[C---:B---3--:R-:W-:Y:S01]  /*15e0*/  FADD.FTZ R96, -R174.reuse, R96 ;  /* 0x00000060ae607221 */ /* 0x048fe20000010100 */
[C---:B------:R-:W-:Y:S01]  /*15f0*/  FADD.FTZ R144, -R174.reuse, R97 ;  /* 0x00000061ae907221 */ /* 0x040fe20000010100 */
[----:B------:R-:W-:Y:S02]  /*1600*/  FADD.FTZ R148, -R174, R99 ;  /* 0x00000063ae947221 */ /* 0x000fe40000010100 */
[C---:B-----5:R-:W-:Y:S01]  /*1610*/  FMUL.FTZ R147, R121.reuse, R96 ;  /* 0x0000006079937220 */ /* 0x060fe20000410000 */
[C---:B----4-:R-:W-:Y:S02]  /*1620*/  PRMT R97, R104.reuse, 0x7632, R97 ;  /* 0x0000763268617816 */ /* 0x050fe40000000061 */
[----:B------:R-:W-:Y:S01]  /*1630*/  SHF.L.U32 R99, R104, 0x10, RZ ;  /* 0x0000001068637819 */ /* 0x000fe200000006ff */
[----:B------:R-:W-:Y:S01]  /*1640*/  FMUL.FTZ R144, R121, R144 ;  /* 0x0000009079907220 */ /* 0x000fe20000410000 */
[----:B------:R-:W-:Y:S01]  /*1650*/  SHF.L.U32 R96, R97, 0x10, RZ ;  /* 0x0000001061607819 */ /* 0x000fe200000006ff */
[----:B------:R-:W-:-:S02]  /*1660*/  FADD.FTZ R98, -R174, R98 ;  /* 0x00000062ae627221 */ /* 0x000fc40000010100 */
[-C--:B------:R-:W-:Y:S01]  /*1670*/  FMUL.FTZ R146, R146, R99.reuse ;  /* 0x0000006392927220 */ /* 0x080fe20000410000 */
[C-C-:B------:R-:W-:Y:S01]  /*1680*/  FADD.FTZ R116, -R174.reuse, R100.reuse ;  /* 0x00000064ae747221 */ /* 0x140fe20000010100 */
[--C-:B------:R-:W-:Y:S01]  /*1690*/  FADD.FTZ R120, -R174, R101.reuse ;  /* 0x00000065ae787221 */ /* 0x100fe20000010100 */
[----:B------:R-:W-:Y:S01]  /*16a0*/  PRMT R100, R105, 0x7632, R100 ;  /* 0x0000763269647816 */ /* 0x000fe20000000064 */
[-C--:B------:R-:W-:Y:S01]  /*16b0*/  FMUL.FTZ R149, R149, R96.reuse ;  /* 0x0000006095957220 */ /* 0x080fe20000410000 */
[----:B------:R-:W-:Y:S01]  /*16c0*/  PRMT R101, R106, 0x7632, R101 ;  /* 0x000076326a657816 */ /* 0x000fe20000000065 */
[----:B------:R-:W-:Y:S01]  /*16d0*/  FFMA.FTZ R57, R144, R96, R57 ;  /* 0x0000006090397223 */ /* 0x000fe20000010039 */
[----:B------:R-:W-:Y:S01]  /*16e0*/  FADD.FTZ R33, R33, R96 ;  /* 0x0000006021217221 */ /* 0x000fe20000010000 */
[----:B------:R-:W-:Y:S01]  /*16f0*/  SHF.L.U32 R105, R105, 0x10, RZ ;  /* 0x0000001069697819 */ /* 0x000fe200000006ff */
[----:B------:R-:W-:Y:S01]  /*1700*/  FADD.FTZ R96, R189, R146 ;  /* 0x00000092bd607221 */ /* 0x000fe20000010000 */
[----:B------:R-:W-:Y:S01]  /*1710*/  FFMA.FTZ R97, R147, R146, R190 ;  /* 0x0000009293617223 */ /* 0x000fe200000100be */
[----:B------:R-:W-:Y:S01]  /*1720*/  FMUL.FTZ R151, R121, R98 ;  /* 0x0000006279977220 */ /* 0x000fe20000410000 */
[----:B------:R-:W-:Y:S01]  /*1730*/  FADD.FTZ R32, R32, R99 ;  /* 0x0000006320207221 */ /* 0x000fe20000010000 */
[----:B------:R-:W-:Y:S01]  /*1740*/  FFMA.FTZ R56, R147, R99, R56 ;  /* 0x0000006393387223 */ /* 0x000fe20000010038 */
[----:B------:R-:W-:Y:S01]  /*1750*/  SHF.L.U32 R98, R179, 0x10, RZ ;  /* 0x00000010b3627819 */ /* 0x000fe200000006ff */
[----:B------:R-:W-:Y:S01]  /*1760*/  FADD.FTZ R99, R96, R149 ;  /* 0x0000009560637221 */ /* 0x000fe20000010000 */
[----:B------:R-:W-:Y:S01]  /*1770*/  SHF.L.U32 R101, R101, 0x10, RZ ;  /* 0x0000001065657819 */ /* 0x000fe200000006ff */
[----:B------:R-:W-:Y:S01]  /*1780*/  FMUL.FTZ R150, R150, R105 ;  /* 0x0000006996967220 */ /* 0x000fe20000410000 */
[----:B------:R-:W-:Y:S01]  /*1790*/  SHF.L.U32 R100, R100, 0x10, RZ ;  /* 0x0000001064647819 */ /* 0x000fe200000006ff */
[----:B------:R-:W-:Y:S01]  /*17a0*/  FFMA.FTZ R96, R144, R149, R97 ;  /* 0x0000009590607223 */ /* 0x000fe20000010061 */
[----:B------:R-:W-:Y:S01]  /*17b0*/  FADD.FTZ R128, -R174, R103 ;  /* 0x00000067ae807221 */ /* 0x000fe20000010100 */
[C---:B------:R-:W-:Y:S01]  /*17c0*/  FMUL.FTZ R161, R121.reuse, R116 ;  /* 0x0000007479a17220 */ /* 0x040fe20000410000 */
[----:B------:R-:W-:Y:S01]  /*17d0*/  SHF.L.U32 R103, R106, 0x10, RZ ;  /* 0x000000106a677819 */ /* 0x000fe200000006ff */
[----:B------:R-:W-:Y:S01]  /*17e0*/  FMUL.FTZ R116, R98, R101 ;  /* 0x0000006562747220 */ /* 0x000fe20000410000 */
        /* <DEDUP_REMOVED lines=8> */
[----:B0-----:R-:W-:Y:S01]  /*1870*/  FMUL.FTZ R118, R121, R120 ;  /* 0x0000007879767220 */ /* 0x001fe20000410000 */
[----:B------:R-:W-:Y:S01]  /*1880*/  SHF.L.U32 R107, R107, 0x10, RZ ;  /* 0x000000106b6b7819 */ /* 0x000fe200000006ff */
[----:B------:R-:W-:Y:S01]  /*1890*/  FADD.FTZ R102, -R174, R102 ;  /* 0x00000066ae667221 */ /* 0x000fe20000010100 */
[----:B------:R-:W-:Y:S01]  /*18a0*/  SHF.L.U32 R120, R79, 0x10, RZ ;  /* 0x000000104f787819 */ /* 0x000fe200000006ff */
        /* <DEDUP_REMOVED lines=24> */
[----:B------:R-:W-:-:S07]  /*1a30*/  FFMA.FTZ R190, R128, R123, R96 ;  /* 0x0000007b80be7223 */ /* 0x000fce0000010060 */
.L_x_1670:
[----:B------:R-:W-:Y:S05]  /*1a40*/  BSYNC.RECONVERGENT B0 ;  /* 0x0000000000007941 */ /* 0x000fea0003800200 */
.L_x_1669:
        /* <DEDUP_REMOVED lines=23> */
.L_x_1714:
        /* <DEDUP_REMOVED lines=21> */
[----:B------:R-:W-:Y:S01]  /*1d10*/  ISETP.GE.U32.AND P0, PT, R112, RZ, PT ;  /* 0x000000ff7000720c */ /* 0x000fe20003f06070 */
[----:B------:R-:W-:Y:S01]  /*1d20*/  FADD.FTZ R100, R175, -R96 ;  /* 0x80000060af647221 */ /* 0x000fe20000010000 */
        /* <DEDUP_REMOVED lines=16> */
[----:B0-----:R-:W-:Y:S01]  /*1e30*/  FSEL R103, R96, RZ, P6 ;  /* 0x000000ff60677208 */ /* 0x001fe20003000000 */
        /* <DEDUP_REMOVED lines=32> */
.L_x_1676:
        /* <DEDUP_REMOVED lines=22> */
[-C--:B------:R-:W-:Y:S01]  /*21a0*/  FFMA.FTZ R86, R158, R106.reuse, R107 ;  /* 0x0000006a9e567223 */ /* 0x080fe2000001006b */
[----:B0-----:R-:W-:Y:S01]  /*21b0*/  FADD.FTZ R102, R166, -R87 ;  /* 0x80000057a6667221 */ /* 0x001fe20000010000 */
[----:B------:R-:W-:Y:S01]  /*21c0*/  FADD.FTZ R88, R164, -R85 ;  /* 0x80000055a4587221 */ /* 0x000fe20000010000 */
[----:B------:R-:W-:Y:S01]  /*21d0*/  FFMA.FTZ R100, R162, R106, R107 ;  /* 0x0000006aa2647223 */ /* 0x000fe2000001006b */
[----:B------:R-:W-:Y:S01]  /*21e0*/  FADD.FTZ R98, R163, -R86 ;  /* 0x80000056a3627221 */ /* 0x000fe20000010000 */
[----:B------:R-:W-:Y:S01]  /*21f0*/  FADD.FTZ R104, R171, -R104 ;  /* 0x80000068ab687221 */ /* 0x000fe20000010000 */
[C---:B------:R-:W-:Y:S01]  /*2200*/  FMUL.FTZ R86, R121.reuse, R88 ;  /* 0x0000005879567220 */ /* 0x040fe20000410000 */
[----:B------:R-:W-:Y:S01]  /*2210*/  FMUL.FTZ R88, R121, R102 ;  /* 0x0000006679587220 */ /* 0x000fe20000410000 */
[----:B------:R-:W-:Y:S01]  /*2220*/  FADD.FTZ R100, R167, -R100 ;  /* 0x80000064a7647221 */ /* 0x000fe20000010000 */
[----:B------:R-:W-:Y:S01]  /*2230*/  LOP3.LUT P2, RZ, R112, 0xff0000, RZ, 0xc0, !PT ;  /* 0x00ff000070ff7812 */ /* 0x000fe2000784c0ff */
[----:B------:R-:W-:Y:S01]  /*2240*/  FMUL.FTZ R97, R86, UR13 ;  /* 0x0000000d56617c20 */ /* 0x000fe20008410000 */
[----:B------:R-:W-:Y:S01]  /*2250*/  FMUL.FTZ R89, R121, R104 ;  /* 0x0000006879597220 */ /* 0x000fe20000410000 */
[----:B------:R-:W-:Y:S01]  /*2260*/  FMUL.FTZ R99, R88, UR13 ;  /* 0x0000000d58637c20 */ /* 0x000fe20008410000 */
[----:B------:R-:W-:Y:S01]  /*2270*/  LOP3.LUT P6, RZ, R113, 0xff, RZ, 0xc0, !PT ;  /* 0x000000ff71ff7812 */ /* 0x000fe200078cc0ff */
[C---:B------:R-:W-:Y:S01]  /*2280*/  FMUL.FTZ R85, R121.reuse, R98 ;  /* 0x0000006279557220 */ /* 0x040fe20000410000 */
[----:B------:R-:W-:Y:S01]  /*2290*/  FMUL.FTZ R87, R121, R100 ;  /* 0x0000006479577220 */ /* 0x000fe20000410000 */
[----:B------:R-:W-:Y:S01]  /*22a0*/  FSEL R100, R97, RZ, P2 ;  /* 0x000000ff61647208 */ /* 0x000fe20001000000 */
        /* <DEDUP_REMOVED lines=15> */
.L_x_1675:
        /* <DEDUP_REMOVED lines=13> */
[C---:B-----5:R-:W-:Y:S01]  /*2470*/  FFMA.FTZ R97, R121.reuse, R96, R22 ;  /* 0x0000006079617223 */ /* 0x060fe20000010016 */
[C---:B------:R-:W-:Y:S01]  /*2480*/  FFMA.FTZ R96, R121.reuse, R99, R20 ;  /* 0x0000006379607223 */ /* 0x040fe20000010014 */
[----:B------:R-:W-:Y:S01]  /*2490*/  FFMA.FTZ R98, R121, R98, R23 ;  /* 0x0000006279627223 */ /* 0x000fe20000010017 */
[----:B------:R-:W-:Y:S01]  /*24a0*/  ISETP.GE.U32.AND.EX P0, PT, R113, 0x1000000, PT, P0 ;  /* 0x010000007100780c */ /* 0x000fe20003f06100 */
[----:B------:R-:W-:Y:S01]  /*24b0*/  FMUL.FTZ R97, R97, UR13 ;  /* 0x0000000d61617c20 */ /* 0x000fe20008410000 */
[----:B------:R-:W-:Y:S01]  /*24c0*/  FMUL.FTZ R96, R96, UR13 ;  /* 0x0000000d60607c20 */ /* 0x000fe20008410000 */
[----:B------:R-:W-:Y:S01]  /*24d0*/  FMUL.FTZ R98, R98, UR13 ;  /* 0x0000000d62627c20 */ /* 0x000fe20008410000 */
[-CC-:B------:R-:W-:Y:S01]  /*24e0*/  FFMA.FTZ R100, R168, R106.reuse, R107.reuse ;  /* 0x0000006aa8647223 */ /* 0x180fe2000001006b */
[----:B------:R-:W-:Y:S01]  /*24f0*/  LOP3.LUT P2, RZ, R113, 0xff0000, RZ, 0xc0, !PT ;  /* 0x00ff000071ff7812 */ /* 0x000fe2000784c0ff */
[-CC-:B------:R-:W-:Y:S01]  /*2500*/  FFMA.FTZ R99, R165, R106.reuse, R107.reuse ;  /* 0x0000006aa5637223 */ /* 0x180fe2000001006b */
[----:B0-----:R-:W-:Y:S01]  /*2510*/  FSEL R102, R96, RZ, P6 ;  /* 0x000000ff60667208 */ /* 0x001fe20003000000 */
[-CC-:B------:R-:W-:Y:S01]  /*2520*/  FFMA.FTZ R96, R162, R106.reuse, R107.reuse ;  /* 0x0000006aa2607223 */ /* 0x180fe2000001006b */
[----:B------:R-:W-:Y:S01]  /*2530*/  FSEL R189, R98, RZ, P0 ;  /* 0x000000ff62bd7208 */ /* 0x000fe20000000000 */
[-C--:B------:R-:W-:Y:S01]  /*2540*/  FFMA.FTZ R98, R158, R106.reuse, R107 ;  /* 0x0000006a9e627223 */ /* 0x080fe2000001006b */
[----:B------:R-:W-:Y:S01]  /*2550*/  FADD.FTZ R100, R171, -R100 ;  /* 0x80000064ab647221 */ /* 0x000fe20000010000 */
[----:B------:R-:W-:Y:S01]  /*2560*/  FSEL R104, R97, RZ, P2 ;  /* 0x000000ff61687208 */ /* 0x000fe20001000000 */
[----:B------:R-:W-:Y:S01]  /*2570*/  FADD.FTZ R99, R164, -R99 ;  /* 0x80000063a4637221 */ /* 0x000fe20000010000 */
[----:B------:R-:W-:Y:S01]  /*2580*/  FFMA.FTZ R97, R3, R106, R107 ;  /* 0x0000006a03617223 */ /* 0x000fe2000001006b */
[----:B------:R-:W-:Y:S01]  /*2590*/  FADD.FTZ R176, R167, -R96 ;  /* 0x80000060a7b07221 */ /* 0x000fe20000010000 */
[----:B------:R-:W-:Y:S01]  /*25a0*/  FFMA.FTZ R96, R121, R100, R21 ;  /* 0x0000006479607223 */ /* 0x000fe20000010015 */
[----:B------:R-:W-:Y:S01]  /*25b0*/  FADD.FTZ R174, R163, -R98 ;  /* 0x80000062a3ae7221 */ /* 0x000fe20000010000 */
[----:B------:R-:W-:Y:S01]  /*25c0*/  FFMA.FTZ R98, R121, R99, R26 ;  /* 0x0000006379627223 */ /* 0x000fe2000001001a */
[----:B------:R-:W-:Y:S01]  /*25d0*/  FADD.FTZ R101, R160, -R97 ;  /* 0x80000061a0657221 */ /* 0x000fe20000010000 */
[----:B------:R-:W-:Y:S01]  /*25e0*/  FMUL.FTZ R100, R96, UR13 ;  /* 0x0000000d60647c20 */ /* 0x000fe20008410000 */
[----:B------:R-:W-:Y:S01]  /*25f0*/  LOP3.LUT P2, RZ, R113, 0xff00, RZ, 0xc0, !PT ;  /* 0x0000ff0071ff7812 */ /* 0x000fe2000784c0ff */
[----:B------:R-:W-:Y:S01]  /*2600*/  FMUL.FTZ R98, R98, UR13 ;  /* 0x0000000d62627c20 */ /* 0x000fe20008410000 */
        /* <DEDUP_REMOVED lines=20> */
.L_x_1678:
        /* <DEDUP_REMOVED lines=22> */
[-CC-:B------:R-:W-:Y:S01]  /*28b0*/  FFMA.FTZ R86, R158, R106.reuse, R107.reuse ;  /* 0x0000006a9e567223 */ /* 0x180fe2000001006b */
[----:B0-----:R-:W-:Y:S01]  /*28c0*/  FFMA.FTZ R102, R168, R106, R107 ;  /* 0x0000006aa8667223 */ /* 0x001fe2000001006b */
[----:B------:R-:W-:Y:S01]  /*28d0*/  FADD.FTZ R85, R164, -R85 ;  /* 0x80000055a4557221 */ /* 0x000fe20000010000 */
[----:B------:R-:W-:Y:S01]  /*28e0*/  FADD.FTZ R87, R166, -R87 ;  /* 0x80000057a6577221 */ /* 0x000fe20000010000 */
[----:B------:R-:W-:Y:S01]  /*28f0*/  FADD.FTZ R98, R163, -R86 ;  /* 0x80000056a3627221 */ /* 0x000fe20000010000 */
[----:B------:R-:W-:Y:S01]  /*2900*/  FADD.FTZ R100, R167, -R88 ;  /* 0x80000058a7647221 */ /* 0x000fe20000010000 */
[----:B------:R-:W-:Y:S01]  /*2910*/  FFMA.FTZ R86, R121, R85, R26 ;  /* 0x0000005579567223 */ /* 0x000fe2000001001a */
[----:B------:R-:W-:Y:S01]  /*2920*/  FADD.FTZ R102, R171, -R102 ;  /* 0x80000066ab667221 */ /* 0x000fe20000010000 */
[C---:B------:R-:W-:Y:S01]  /*2930*/  FFMA.FTZ R88, R121.reuse, R87, R20 ;  /* 0x0000005779587223 */ /* 0x040fe20000010014 */
[----:B------:R-:W-:Y:S01]  /*2940*/  LOP3.LUT P2, RZ, R112, 0xff0000, RZ, 0xc0, !PT ;  /* 0x00ff000070ff7812 */ /* 0x000fe2000784c0ff */
[----:B------:R-:W-:Y:S01]  /*2950*/  FMUL.FTZ R97, R86, UR13 ;  /* 0x0000000d56617c20 */ /* 0x000fe20008410000 */
[----:B------:R-:W-:Y:S01]  /*2960*/  FFMA.FTZ R89, R121, R102, R21 ;  /* 0x0000006679597223 */ /* 0x000fe20000010015 */
[----:B------:R-:W-:Y:S01]  /*2970*/  FMUL.FTZ R99, R88, UR13 ;  /* 0x0000000d58637c20 */ /* 0x000fe20008410000 */
[----:B------:R-:W-:Y:S01]  /*2980*/  LOP3.LUT P6, RZ, R113, 0xff, RZ, 0xc0, !PT ;  /* 0x000000ff71ff7812 */ /* 0x000fe200078cc0ff */
[C---:B------:R-:W-:Y:S01]  /*2990*/  FFMA.FTZ R85, R121.reuse, R98, R25 ;  /* 0x0000006279557223 */ /* 0x040fe20000010019 */
[----:B------:R-:W-:Y:S01]  /*29a0*/  FFMA.FTZ R87, R121, R100, R27 ;  /* 0x0000006479577223 */ /* 0x000fe2000001001b */
        /* <DEDUP_REMOVED lines=16> */
.L_x_1674:
        /* <DEDUP_REMOVED lines=33> */
[C---:B------:R-:W-:Y:S02]  /*2cc0*/  FSEL R100, R96.reuse, RZ, P2 ;  /* 0x000000ff60647208 */ /* 0x040fe40001000000 */
        /* <DEDUP_REMOVED lines=26> */
[C---:B0-----:R-:W-:Y:S01]  /*2e70*/  FSEL R102, R97.reuse, RZ, P2 ;  /* 0x000000ff61667208 */ /* 0x041fe20001000000 */
        /* <DEDUP_REMOVED lines=22> */
.L_x_1680:
[-CC-:B------:R-:W-:Y:S01]  /*2fe0*/  FFMA.FTZ R85, R173, R106.reuse, R107.reuse ;  /* 0x0000006aad557223 */ /* 0x180fe2000001006b */
[-CC-:B------:R-:W-:Y:S01]  /*2ff0*/  FFMA.FTZ R88, R172, R106.reuse, R107.reuse ;  /* 0x0000006aac587223 */ /* 0x180fe2000001006b */
[----:B------:R-:W-:Y:S01]  /*3000*/  LOP3.LUT P0, RZ, R113, 0xff0000, RZ, 0xc0, !PT ;  /* 0x00ff000071ff7812 */ /* 0x000fe2000780c0ff */
[-C--:B------:R-:W-:Y:S01]  /*3010*/  FFMA.FTZ R84, R168, R106.reuse, R107 ;  /* 0x0000006aa8547223 */ /* 0x080fe2000001006b */
[----:B------:R-:W-:Y:S01]  /*3020*/  FADD.FTZ R90, R170, -R85 ;  /* 0x80000055aa5a7221 */ /* 0x000fe20000010000 */
[----:B------:R-:W-:Y:S01]  /*3030*/  FFMA.FTZ R85, R169, R106, R107 ;  /* 0x0000006aa9557223 */ /* 0x000fe2000001006b */
[----:B------:R-:W-:Y:S01]  /*3040*/  FADD.FTZ R92, R175, -R88 ;  /* 0x80000058af5c7221 */ /* 0x000fe20000010000 */
[----:B------:R-:W-:Y:S01]  /*3050*/  FADD.FTZ R84, R171, -R84 ;  /* 0x80000054ab547221 */ /* 0x000fe20000010000 */
[C---:B-----5:R-:W-:Y:S01]  /*3060*/  FMUL.FTZ R90, R121.reuse, R90 ;  /* 0x0000005a795a7220 */ /* 0x060fe20000410000 */
[----:B------:R-:W-:Y:S01]  /*3070*/  FADD.FTZ R88, R166, -R85 ;  /* 0x80000055a6587221 */ /* 0x000fe20000010000 */
[----:B------:R-:W-:Y:S01]  /*3080*/  FMUL.FTZ R91, R121, R92 ;  /* 0x0000005c795b7220 */ /* 0x000fe20000410000 */
[----:B------:R-:W-:Y:S01]  /*3090*/  LOP3.LUT P6, RZ, R157, 0xff0000, RZ, 0xc0, !PT ;  /* 0x00ff00009dff7812 */ /* 0x000fe200078cc0ff */
[----:B------:R-:W-:Y:S01]  /*30a0*/  FMUL.FTZ R86, R90, UR13 ;  /* 0x0000000d5a567c20 */ /* 0x000fe20008410000 */
[----:B------:R-:W-:Y:S01]  /*30b0*/  ISETP.GE.U32.AND P2, PT, R112, RZ, PT ;  /* 0x000000ff7000720c */ /* 0x000fe20003f46070 */
[C---:B------:R-:W-:Y:S01]  /*30c0*/  FMUL.FTZ R88, R121.reuse, R88 ;  /* 0x0000005879587220 */ /* 0x040fe20000410000 */
[----:B------:R-:W-:Y:S01]  /*30d0*/  FMUL.FTZ R89, R121, R84 ;  /* 0x0000005479597220 */ /* 0x000fe20000410000 */
[----:B------:R-:W-:Y:S01]  /*30e0*/  FMUL.FTZ R85, R91, UR13 ;  /* 0x0000000d5b557c20 */ /* 0x000fe20008410000 */
[----:B------:R-:W-:Y:S01]  /*30f0*/  FSEL R99, R86, RZ, P0 ;  /* 0x000000ff56637208 */ /* 0x000fe20000000000 */
[----:B------:R-:W-:Y:S01]  /*3100*/  FMUL.FTZ R84, R88, UR13 ;  /* 0x0000000d58547c20 */ /* 0x000fe20008410000 */
[----:B------:R-:W-:Y:S01]  /*3110*/  ISETP.GE.U32.AND P0, PT, R156, RZ, PT ;  /* 0x000000ff9c00720c */ /* 0x000fe20003f06070 */
[----:B------:R-:W-:Y:S01]  /*3120*/  FMUL.FTZ R87, R89, UR13 ;  /* 0x0000000d59577c20 */ /* 0x000fe20008410000 */
[----:B------:R-:W-:-:S02]  /*3130*/  FSEL R95, R86, RZ, P6 ;  /* 0x000000ff565f7208 */ /* 0x000fc40003000000 */
[----:B------:R-:W-:Y:S02]  /*3140*/  ISETP.GE.U32.AND.EX P2, PT, R113, 0x1000000, PT, P2 ;  /* 0x010000007100780c */ /* 0x000fe40003f46120 */
[C---:B------:R-:W-:Y:S02]  /*3150*/  ISETP.GE.U32.AND.EX P0, PT, R157.reuse, 0x1000000, PT, P0 ;  /* 0x010000009d00780c */ /* 0x040fe40003f06100 */
[----:B------:R-:W-:Y:S02]  /*3160*/  LOP3.LUT P6, RZ, R157, 0xff, RZ, 0xc0, !PT ;  /* 0x000000ff9dff7812 */ /* 0x000fe400078cc0ff */
[C---:B------:R-:W-:Y:S02]  /*3170*/  FSEL R86, R85.reuse, RZ, P2 ;  /* 0x000000ff55567208 */ /* 0x040fe40001000000 */
[----:B------:R-:W-:Y:S01]  /*3180*/  FSEL R92, R85, RZ, P0 ;  /* 0x000000ff555c7208 */ /* 0x000fe20000000000 */
[----:B------:R-:W-:Y:S01]  /*3190*/  FFMA.FTZ R85, R165, R106, R107 ;  /* 0x0000006aa5557223 */ /* 0x000fe2000001006b */
[----:B------:R-:W-:-:S02]  /*31a0*/  FSEL R94, R84, RZ, P6 ;  /* 0x000000ff545e7208 */ /* 0x000fc40003000000 */
[----:B------:R-:W-:Y:S02]  /*31b0*/  LOP3.LUT P6, RZ, R113, 0xff, RZ, 0xc0, !PT ;  /* 0x000000ff71ff7812 */ /* 0x000fe400078cc0ff */
[----:B------:R-:W-:Y:S02]  /*31c0*/  LOP3.LUT P2, RZ, R157, 0xff00, RZ, 0xc0, !PT ;  /* 0x0000ff009dff7812 */ /* 0x000fe4000784c0ff */
[----:B------:R-:W-:Y:S01]  /*31d0*/  F2FP.BF16.F32.PACK_AB R99, R86, R99 ;  /* 0x000000635663723e */ /* 0x000fe200000010ff */
[----:B------:R-:W-:Y:S01]  /*31e0*/  FADD.FTZ R86, R164, -R85 ;  /* 0x80000055a4567221 */ /* 0x000fe20000010000 */
[----:B------:R-:W-:Y:S01]  /*31f0*/  F2FP.BF16.F32.PACK_AB R95, R92, R95 ;  /* 0x0000005f5c5f723e */ /* 0x000fe200000010ff */
[-CC-:B------:R-:W-:Y:S01]  /*3200*/  FFMA.FTZ R92, R162, R106.reuse, R107.reuse ;  /* 0x0000006aa25c7223 */ /* 0x180fe2000001006b */
[----:B------:R-:W-:Y:S01]  /*3210*/  FSEL R98, R84, RZ, P6 ;  /* 0x000000ff54627208 */ /* 0x000fe20003000000 */
[--C-:B------:R-:W-:Y:S01]  /*3220*/  FFMA.FTZ R84, R158, R106, R107.reuse ;  /* 0x0000006a9e547223 */ /* 0x100fe2000001006b */
[----:B------:R-:W-:Y:S01]  /*3230*/  FSEL R93, R87, RZ, P2 ;  /* 0x000000ff575d7208 */ /* 0x000fe20001000000 */
[----:B------:R-:W-:Y:S01]  /*3240*/  FMUL.FTZ R86, R121, R86 ;  /* 0x0000005679567220 */ /* 0x000fe20000410000 */
[----:B------:R-:W-:Y:S01]  /*3250*/  LOP3.LUT P0, RZ, R113, 0xff00, RZ, 0xc0, !PT ;  /* 0x0000ff0071ff7812 */ /* 0x000fe2000780c0ff */
[----:B------:R-:W-:Y:S01]  /*3260*/  FADD.FTZ R96, R167, -R92 ;  /* 0x8000005ca7607221 */ /* 0x000fe20000010000 */
[----:B------:R-:W-:Y:S01]  /*3270*/  FFMA.FTZ R85, R3, R106, R107 ;  /* 0x0000006a03557223 */ /* 0x000fe2000001006b */
[----:B------:R-:W-:Y:S01]  /*3280*/  FADD.FTZ R92, R163, -R84 ;  /* 0x80000054a35c7221 */ /* 0x000fe20000010000 */
[----:B------:R-:W-:Y:S01]  /*3290*/  F2FP.BF16.F32.PACK_AB R94, R93, R94 ;  /* 0x0000005e5d5e723e */ /* 0x000fe200000010ff */
[----:B------:R-:W-:Y:S01]  /*32a0*/  FMUL.FTZ R93, R86, UR13 ;  /* 0x0000000d565d7c20 */ /* 0x000fe20008410000 */
[----:B0-----:R-:W-:Y:S01]  /*32b0*/  FSEL R103, R87, RZ, P0 ;  /* 0x000000ff57677208 */ /* 0x001fe20000000000 */
[C---:B------:R-:W-:Y:S01]  /*32c0*/  FMUL.FTZ R87, R121.reuse, R96 ;  /* 0x0000006079577220 */ /* 0x040fe20000410000 */
[----:B------:R-:W-:Y:S01]  /*32d0*/  LOP3.LUT P2, RZ, R112, 0xff0000, RZ, 0xc0, !PT ;  /* 0x00ff000070ff7812 */ /* 0x000fe2000784c0ff */
[----:B------:R-:W-:Y:S01]  /*32e0*/  FADD.FTZ R84, R160, -R85 ;  /* 0x80000055a0547221 */ /* 0x000fe20000010000 */
[----:B------:R-:W-:Y:S01]  /*32f0*/  LOP3.LUT P6, RZ, R156, 0xff0000, RZ, 0xc0, !PT ;  /* 0x00ff00009cff7812 */ /* 0x000fe200078cc0ff */
[----:B------:R-:W-:Y:S01]  /*3300*/  FMUL.FTZ R85, R121, R92 ;  /* 0x0000005c79557220 */ /* 0x000fe20000410000 */
[----:B------:R-:W-:Y:S01]  /*3310*/  FSEL R97, R93, RZ, P2 ;  /* 0x000000ff5d617208 */ /* 0x000fe20001000000 */
[----:B------:R-:W-:Y:S01]  /*3320*/  FMUL.FTZ R92, R87, UR13 ;  /* 0x0000000d575c7c20 */ /* 0x000fe20008410000 */
[----:B------:R-:W-:Y:S01]  /*3330*/  FSEL R102, R93, RZ, P6 ;  /* 0x000000ff5d667208 */ /* 0x000fe20003000000 */
[----:B------:R-:W-:Y:S01]  /*3340*/  FMUL.FTZ R93, R85, UR13 ;  /* 0x0000000d555d7c20 */ /* 0x000fe20008410000 */
[----:B------:R-:W-:Y:S01]  /*3350*/  LOP3.LUT P0, RZ, R112, 0xff000000, RZ, 0xc0, !PT ;  /* 0xff00000070ff7812 */ /* 0x000fe2000780c0ff */
[----:B------:R-:W-:Y:S01]  /*3360*/  FMUL.FTZ R84, R121, R84 ;  /* 0x0000005479547220 */ /* 0x000fe20000410000 */
[----:B------:R-:W-:-:S02]  /*3370*/  LOP3.LUT P2, RZ, R156, 0xff000000, RZ, 0xc0, !PT ;  /* 0xff0000009cff7812 */ /* 0x000fc4000784c0ff */
[----:B------:R-:W-:Y:S02]  /*3380*/  LOP3.LUT P6, RZ, R112, 0xff00, RZ, 0xc0, !PT ;  /* 0x0000ff0070ff7812 */ /* 0x000fe400078cc0ff */
[C---:B------:R-:W-:Y:S02]  /*3390*/  FSEL R104, R92.reuse, RZ, P0 ;  /* 0x000000ff5c687208 */ /* 0x040fe40000000000 */
[----:B------:R-:W-:Y:S01]  /*33a0*/  FSEL R105, R92, RZ, P2 ;  /* 0x000000ff5c697208 */ /* 0x000fe20001000000 */
[----:B------:R-:W-:Y:S01]  /*33b0*/  FMUL.FTZ R92, R84, UR13 ;  /* 0x0000000d545c7c20 */ /* 0x000fe20008410000 */
[----:B------:R-:W-:Y:S02]  /*33c0*/  FSEL R101, R93, RZ, P6 ;  /* 0x000000ff5d657208 */ /* 0x000fe40003000000 */
[C---:B------:R-:W-:Y:S02]  /*33d0*/  LOP3.LUT P0, RZ, R156.reuse, 0xff00, RZ, 0xc0, !PT ;  /* 0x0000ff009cff7812 */ /* 0x040fe4000780c0ff */
        /* <DEDUP_REMOVED lines=11> */
.L_x_1679:
        /* <DEDUP_REMOVED lines=8> */
[----:B------:R-:W-:Y:S01]  /*3510*/  FFMA.FTZ R92, R168, R106, R107 ;  /* 0x0000006aa85c7223 */ /* 0x000fe2000001006b */
[----:B------:R-:W-:Y:S01]  /*3520*/  FADD.FTZ R93, R170, -R93 ;  /* 0x8000005daa5d7221 */ /* 0x000fe20000010000 */
[----:B------:R-:W-:Y:S01]  /*3530*/  FADD.FTZ R94, R175, -R94 ;  /* 0x8000005eaf5e7221 */ /* 0x000fe20000010000 */
[----:B------:R-:W-:Y:S01]  /*3540*/  ISETP.GE.U32.AND P2, PT, R112, RZ, PT ;  /* 0x000000ff7000720c */ /* 0x000fe20003f46070 */
[----:B------:R-:W-:Y:S01]  /*3550*/  FADD.FTZ R92, R171, -R92 ;  /* 0x8000005cab5c7221 */ /* 0x000fe20000010000 */
[C---:B-----5:R-:W-:Y:S01]  /*3560*/  FFMA.FTZ R93, R121.reuse, R93, R22 ;  /* 0x0000005d795d7223 */ /* 0x060fe20000010016 */
[----:B------:R-:W-:Y:S01]  /*3570*/  FFMA.FTZ R94, R121, R94, R23 ;  /* 0x0000005e795e7223 */ /* 0x000fe20000010017 */
[----:B------:R-:W-:Y:S01]  /*3580*/  LOP3.LUT P6, RZ, R157, 0xff0000, RZ, 0xc0, !PT ;  /* 0x00ff00009dff7812 */ /* 0x000fe200078cc0ff */
[----:B------:R-:W-:Y:S01]  /*3590*/  FFMA.FTZ R92, R121, R92, R21 ;  /* 0x0000005c795c7223 */ /* 0x000fe20000010015 */
[----:B------:R-:W-:Y:S01]  /*35a0*/  FMUL.FTZ R95, R93, UR13 ;  /* 0x0000000d5d5f7c20 */ /* 0x000fe20008410000 */
[-C--:B------:R-:W-:Y:S01]  /*35b0*/  FFMA.FTZ R93, R169, R106.reuse, R107 ;  /* 0x0000006aa95d7223 */ /* 0x080fe2000001006b */
[----:B------:R-:W-:Y:S01]  /*35c0*/  FMUL.FTZ R94, R94, UR13 ;  /* 0x0000000d5e5e7c20 */ /* 0x000fe20008410000 */
[----:B------:R-:W-:Y:S01]  /*35d0*/  ISETP.GE.U32.AND.EX P2, PT, R113, 0x1000000, PT, P2 ;  /* 0x010000007100780c */ /* 0x000fe20003f46120 */
[----:B------:R-:W-:Y:S01]  /*35e0*/  FMUL.FTZ R101, R92, UR13 ;  /* 0x0000000d5c657c20 */ /* 0x000fe20008410000 */
[----:B------:R-:W-:Y:S01]  /*35f0*/  FADD.FTZ R93, R166, -R93 ;  /* 0x8000005da65d7221 */ /* 0x000fe20000010000 */
[----:B------:R-:W-:Y:S01]  /*3600*/  FSEL R99, R95, RZ, P0 ;  /* 0x000000ff5f637208 */ /* 0x000fe20000000000 */
[----:B------:R-:W-:Y:S01]  /*3610*/  FFMA.FTZ R97, R165, R106, R107 ;  /* 0x0000006aa5617223 */ /* 0x000fe2000001006b */
[----:B------:R-:W-:Y:S01]  /*3620*/  ISETP.GE.U32.AND P0, PT, R156, RZ, PT ;  /* 0x000000ff9c00720c */ /* 0x000fe20003f06070 */
[----:B------:R-:W-:Y:S01]  /*3630*/  FFMA.FTZ R93, R121, R93, R20 ;  /* 0x0000005d795d7223 */ /* 0x000fe20000010014 */
[----:B------:R-:W-:Y:S01]  /*3640*/  FSEL R95, R95, RZ, P6 ;  /* 0x000000ff5f5f7208 */ /* 0x000fe20003000000 */
[----:B------:R-:W-:Y:S01]  /*3650*/  FADD.FTZ R97, R164, -R97 ;  /* 0x80000061a4617221 */ /* 0x000fe20000010000 */
[----:B------:R-:W-:Y:S01]  /*3660*/  ISETP.GE.U32.AND.EX P0, PT, R157, 0x1000000, PT, P0 ;  /* 0x010000009d00780c */ /* 0x000fe20003f06100 */
[----:B------:R-:W-:Y:S01]  /*3670*/  FMUL.FTZ R98, R93, UR13 ;  /* 0x0000000d5d627c20 */ /* 0x000fe20008410000 */
[----:B------:R-:W-:Y:S01]  /*3680*/  LOP3.LUT P6, RZ, R157, 0xff, RZ, 0xc0, !PT ;  /* 0x000000ff9dff7812 */ /* 0x000fe200078cc0ff */
[----:B------:R-:W-:Y:S01]  /*3690*/  FFMA.FTZ R97, R121, R97, R26 ;  /* 0x0000006179617223 */ /* 0x000fe2000001001a */
[----:B------:R-:W-:-:S02]  /*36a0*/  FSEL R96, R94, RZ, P2 ;  /* 0x000000ff5e607208 */ /* 0x000fc40001000000 */
[----:B------:R-:W-:Y:S01]  /*36b0*/  FSEL R92, R94, RZ, P0 ;  /* 0x000000ff5e5c7208 */ /* 0x000fe20000000000 */
[----:B------:R-:W-:Y:S01]  /*36c0*/  FMUL.FTZ R97, R97, UR13 ;  /* 0x0000000d61617c20 */ /* 0x000fe20008410000 */
[----:B------:R-:W-:Y:S02]  /*36d0*/  LOP3.LUT P2, RZ, R157, 0xff00, RZ, 0xc0, !PT ;  /* 0x0000ff009dff7812 */ /* 0x000fe4000784c0ff */
[----:B------:R-:W-:Y:S02]  /*36e0*/  FSEL R94, R98, RZ, P6 ;  /* 0x000000ff625e7208 */ /* 0x000fe40003000000 */
[----:B------:R-:W-:Y:S01]  /*36f0*/  F2FP.BF16.F32.PACK_AB R99, R96, R99 ;  /* 0x000000636063723e */ /* 0x000fe200000010ff */
[-CC-:B------:R-:W-:Y:S01]  /*3700*/  FFMA.FTZ R96, R162, R106.reuse, R107.reuse ;  /* 0x0000006aa2607223 */ /* 0x180fe2000001006b */
[----:B------:R-:W-:Y:S02]  /*3710*/  LOP3.LUT P6, RZ, R113, 0xff, RZ, 0xc0, !PT ;  /* 0x000000ff71ff7812 */ /* 0x000fe400078cc0ff */
[----:B------:R-:W-:Y:S01]  /*3720*/  F2FP.BF16.F32.PACK_AB R95, R92, R95 ;  /* 0x0000005f5c5f723e */ /* 0x000fe200000010ff */
[----:B------:R-:W-:Y:S01]  /*3730*/  FFMA.FTZ R92, R158, R106, R107 ;  /* 0x0000006a9e5c7223 */ /* 0x000fe2000001006b */
[----:B------:R-:W-:-:S02]  /*3740*/  FSEL R93, R101, RZ, P2 ;  /* 0x000000ff655d7208 */ /* 0x000fc40001000000 */
[----:B------:R-:W-:Y:S01]  /*3750*/  FSEL R100, R98, RZ, P6 ;  /* 0x000000ff62647208 */ /* 0x000fe20003000000 */
[----:B------:R-:W-:Y:S01]  /*3760*/  FADD.FTZ R98, R167, -R96 ;  /* 0x80000060a7627221 */ /* 0x000fe20000010000 */
[----:B------:R-:W-:Y:S01]  /*3770*/  F2FP.BF16.F32.PACK_AB R94, R93, R94 ;  /* 0x0000005e5d5e723e */ /* 0x000fe200000010ff */
[----:B------:R-:W-:Y:S01]  /*3780*/  FADD.FTZ R96, R163, -R92 ;  /* 0x8000005ca3607221 */ /* 0x000fe20000010000 */
[----:B------:R-:W-:Y:S01]  /*3790*/  FFMA.FTZ R93, R3, R106, R107 ;  /* 0x0000006a035d7223 */ /* 0x000fe2000001006b */
[----:B------:R-:W-:Y:S01]  /*37a0*/  LOP3.LUT P0, RZ, R113, 0xff00, RZ, 0xc0, !PT ;  /* 0x0000ff0071ff7812 */ /* 0x000fe2000780c0ff */
[C---:B------:R-:W-:Y:S01]  /*37b0*/  FFMA.FTZ R98, R121.reuse, R98, R27 ;  /* 0x0000006279627223 */ /* 0x040fe2000001001b */
[----:B------:R-:W-:Y:S01]  /*37c0*/  LOP3.LUT P2, RZ, R112, 0xff0000, RZ, 0xc0, !PT ;  /* 0x00ff000070ff7812 */ /* 0x000fe2000784c0ff */
[----:B------:R-:W-:Y:S01]  /*37d0*/  FFMA.FTZ R96, R121, R96, R25 ;  /* 0x0000006079607223 */ /* 0x000fe20000010019 */
[----:B------:R-:W-:Y:S01]  /*37e0*/  LOP3.LUT P6, RZ, R156, 0xff0000, RZ, 0xc0, !PT ;  /* 0x00ff00009cff7812 */ /* 0x000fe200078cc0ff */
[----:B------:R-:W-:Y:S01]  /*37f0*/  FADD.FTZ R92, R160, -R93 ;  /* 0x8000005da05c7221 */ /* 0x000fe20000010000 */
[----:B------:R-:W-:Y:S01]  /*3800*/  FSEL R189, R101, RZ, P0 ;  /* 0x000000ff65bd7208 */ /* 0x000fe20000000000 */
[----:B------:R-:W-:Y:S01]  /*3810*/  FMUL.FTZ R98, R98, UR13 ;  /* 0x0000000d62627c20 */ /* 0x000fe20008410000 */
[C---:B0-----:R-:W-:Y:S01]  /*3820*/  FSEL R102, R97.reuse, RZ, P2 ;  /* 0x000000ff61667208 */ /* 0x041fe20001000000 */
[----:B------:R-:W-:Y:S01]  /*3830*/  FMUL.FTZ R101, R96, UR13 ;  /* 0x0000000d60657c20 */ /* 0x000fe20008410000 */
[----:B------:R-:W-:Y:S01]  /*3840*/  FSEL R93, R97, RZ, P6 ;  /* 0x000000ff615d7208 */ /* 0x000fe20003000000 */
[----:B------:R-:W-:Y:S01]  /*3850*/  FFMA.FTZ R92, R121, R92, R24 ;  /* 0x0000005c795c7223 */ /* 0x000fe20000010018 */
        /* <DEDUP_REMOVED lines=19> */
.L_x_1681:
        /* <DEDUP_REMOVED lines=8> */
[----:B-----5:R-:W-:Y:S01]  /*3a10*/  FFMA.FTZ R90, R121, R85, R22 ;  /* 0x00000055795a7223 */ /* 0x020fe20000010016 */
[----:B------:R-:W-:Y:S01]  /*3a20*/  FFMA.FTZ R85, R169, R106, R107 ;  /* 0x0000006aa9557223 */ /* 0x000fe2000001006b */
[C---:B------:R-:W-:Y:S01]  /*3a30*/  FFMA.FTZ R91, R121.reuse, R88, R23 ;  /* 0x00000058795b7223 */ /* 0x040fe20000010017 */
[----:B------:R-:W-:Y:S01]  /*3a40*/  ISETP.GE.U32.AND P2, PT, R112, RZ, PT ;  /* 0x000000ff7000720c */ /* 0x000fe20003f46070 */
[----:B------:R-:W-:Y:S01]  /*3a50*/  FMUL.FTZ R86, R90, UR13 ;  /* 0x0000000d5a567c20 */ /* 0x000fe20008410000 */
[----:B------:R-:W-:Y:S01]  /*3a60*/  FADD.FTZ R85, R166, -R85 ;  /* 0x80000055a6557221 */ /* 0x000fe20000010000 */
[----:B------:R-:W-:Y:S01]  /*3a70*/  FFMA.FTZ R89, R121, R84, R21 ;  /* 0x0000005479597223 */ /* 0x000fe20000010015 */
[----:B------:R-:W-:-:S02]  /*3a80*/  ISETP.GE.U32.AND.EX P2, PT, R113, 0x1000000, PT, P2 ;  /* 0x010000007100780c */ /* 0x000fc40003f46120 */
[----:B------:R-:W-:Y:S01]  /*3a90*/  FSEL R99, R86, RZ, P0 ;  /* 0x000000ff56637208 */ /* 0x000fe20000000000 */
[----:B------:R-:W-:Y:S01]  /*3aa0*/  FFMA.FTZ R88, R121, R85, R20 ;  /* 0x0000005579587223 */ /* 0x000fe20000010014 */
[----:B------:R-:W-:Y:S01]  /*3ab0*/  ISETP.GE.U32.AND P0, PT, R156, RZ, PT ;  /* 0x000000ff9c00720c */ /* 0x000fe20003f06070 */
[----:B------:R-:W-:Y:S01]  /*3ac0*/  FMUL.FTZ R85, R91, UR13 ;  /* 0x0000000d5b557c20 */ /* 0x000fe20008410000 */
[----:B------:R-:W-:Y:S01]  /*3ad0*/  FSEL R95, R86, RZ, P6 ;  /* 0x000000ff565f7208 */ /* 0x000fe20003000000 */
[----:B------:R-:W-:Y:S01]  /*3ae0*/  FMUL.FTZ R84, R88, UR13 ;  /* 0x0000000d58547c20 */ /* 0x000fe20008410000 */
[----:B------:R-:W-:Y:S01]  /*3af0*/  ISETP.GE.U32.AND.EX P0, PT, R157, 0x1000000, PT, P0 ;  /* 0x010000009d00780c */ /* 0x000fe20003f06100 */
[----:B------:R-:W-:Y:S01]  /*3b00*/  FMUL.FTZ R87, R89, UR13 ;  /* 0x0000000d59577c20 */ /* 0x000fe20008410000 */
[----:B------:R-:W-:Y:S02]  /*3b10*/  LOP3.LUT P6, RZ, R157, 0xff, RZ, 0xc0, !PT ;  /* 0x000000ff9dff7812 */ /* 0x000fe400078cc0ff */
[----:B------:R-:W-:-:S02]  /*3b20*/  FSEL R86, R85, RZ, P2 ;  /* 0x000000ff55567208 */ /* 0x000fc40001000000 */
[----:B------:R-:W-:Y:S01]  /*3b30*/  FSEL R92, R85, RZ, P0 ;  /* 0x000000ff555c7208 */ /* 0x000fe20000000000 */
[-C--:B------:R-:W-:Y:S01]  /*3b40*/  FFMA.FTZ R85, R165, R106.reuse, R107 ;  /* 0x0000006aa5557223 */ /* 0x080fe2000001006b */
[----:B------:R-:W-:Y:S02]  /*3b50*/  FSEL R94, R84, RZ, P6 ;  /* 0x000000ff545e7208 */ /* 0x000fe40003000000 */
[----:B------:R-:W-:Y:S01]  /*3b60*/  LOP3.LUT P6, RZ, R113, 0xff, RZ, 0xc0, !PT ;  /* 0x000000ff71ff7812 */ /* 0x000fe200078cc0ff */
[----:B------:R-:W-:Y:S01]  /*3b70*/  FADD.FTZ R85, R164, -R85 ;  /* 0x80000055a4557221 */ /* 0x000fe20000010000 */
[----:B------:R-:W-:Y:S02]  /*3b80*/  LOP3.LUT P2, RZ, R157, 0xff00, RZ, 0xc0, !PT ;  /* 0x0000ff009dff7812 */ /* 0x000fe4000784c0ff */
[----:B------:R-:W-:Y:S01]  /*3b90*/  F2FP.BF16.F32.PACK_AB R95, R92, R95 ;  /* 0x0000005f5c5f723e */ /* 0x000fe200000010ff */
[-CC-:B------:R-:W-:Y:S01]  /*3ba0*/  FFMA.FTZ R92, R162, R106.reuse, R107.reuse ;  /* 0x0000006aa25c7223 */ /* 0x180fe2000001006b */
[----:B------:R-:W-:Y:S01]  /*3bb0*/  FSEL R98, R84, RZ, P6 ;  /* 0x000000ff54627208 */ /* 0x000fe20003000000 */
[-CC-:B------:R-:W-:Y:S01]  /*3bc0*/  FFMA.FTZ R84, R158, R106.reuse, R107.reuse ;  /* 0x0000006a9e547223 */ /* 0x180fe2000001006b */
[----:B------:R-:W-:Y:S01]  /*3bd0*/  FSEL R93, R87, RZ, P2 ;  /* 0x000000ff575d7208 */ /* 0x000fe20001000000 */
[----:B------:R-:W-:Y:S01]  /*3be0*/  FADD.FTZ R96, R167, -R92 ;  /* 0x8000005ca7607221 */ /* 0x000fe20000010000 */
[----:B------:R-:W-:Y:S01]  /*3bf0*/  F2FP.BF16.F32.PACK_AB R99, R86, R99 ;  /* 0x000000635663723e */ /* 0x000fe200000010ff */
[----:B------:R-:W-:Y:S01]  /*3c00*/  FFMA.FTZ R86, R121, R85, R26 ;  /* 0x0000005579567223 */ /* 0x000fe2000001001a */
[----:B------:R-:W-:Y:S01]  /*3c10*/  LOP3.LUT P0, RZ, R113, 0xff00, RZ, 0xc0, !PT ;  /* 0x0000ff0071ff7812 */ /* 0x000fe2000780c0ff */
[----:B------:R-:W-:Y:S01]  /*3c20*/  FFMA.FTZ R85, R3, R106, R107 ;  /* 0x0000006a03557223 */ /* 0x000fe2000001006b */
[----:B------:R-:W-:Y:S01]  /*3c30*/  FADD.FTZ R92, R163, -R84 ;  /* 0x80000054a35c7221 */ /* 0x000fe20000010000 */
[----:B------:R-:W-:Y:S01]  /*3c40*/  F2FP.BF16.F32.PACK_AB R94, R93, R94 ;  /* 0x0000005e5d5e723e */ /* 0x000fe200000010ff */
[----:B------:R-:W-:Y:S01]  /*3c50*/  FMUL.FTZ R93, R86, UR13 ;  /* 0x0000000d565d7c20 */ /* 0x000fe20008410000 */
[----:B0-----:R-:W-:Y:S01]  /*3c60*/  FSEL R103, R87, RZ, P0 ;  /* 0x000000ff57677208 */ /* 0x001fe20000000000 */
[C---:B------:R-:W-:Y:S01]  /*3c70*/  FFMA.FTZ R87, R121.reuse, R96, R27 ;  /* 0x0000006079577223 */ /* 0x040fe2000001001b */
        /* <DEDUP_REMOVED lines=26> */
[----:B------:R-:W-:-:S07]  /*3e20*/  F2FP.BF16.F32.PACK_AB R96, R101, R96 ;  /* 0x000000606560723e */ /* 0x000fce00000010ff */
.L_x_1677:
        /* <DEDUP_REMOVED lines=11> */
[----:B------:R1:W-:Y:S01]  /*3ee0*/  @P0 STG.E.128 desc[UR8][R102.64+0x10], R88 ;  /* 0x0000105866000986 */ /* 0x0003e2000c101d08 */
[----:B------:R-:W-:-:S03]  /*3ef0*/  IADD3 R115, PT, PT, R115, 0x20, RZ ;  /* 0x0000002073737810 */ /* 0x000fc60007ffe0ff */
[----:B------:R1:W-:Y:S04]  /*3f00*/  STG.E.128 desc[UR8][R104.64], R96 ;  /* 0x0000006068007986 */ /* 0x0003e8000c101d08 */
[----:B------:R1:W-:Y:S02]  /*3f10*/  @P2 STG.E.128 desc[UR8][R100.64], R92 ;  /* 0x0000005c64002986 */ /* 0x0003e4000c101d08 */
.L_x_1673:
[----:B------:R-:W-:Y:S05]  /*3f20*/  BSYNC.RECONVERGENT B0 ;  /* 0x0000000000007941 */ /* 0x000fea0003800200 */
.L_x_1672:
        /* <DEDUP_REMOVED lines=13> */
[-CC-:B------:R-:W-:Y:S01]  /*4000*/  FFMA.FTZ R86, R142, R106.reuse, R107.reuse ;  /* 0x0000006a8e567223 */ /* 0x180fe2000001006b */
[----:B------:R-:W-:Y:S01]  /*4010*/  LOP3.LUT P6, RZ, R111, 0xff0000, RZ, 0xc0, !PT ;  /* 0x00ff00006fff7812 */ /* 0x000fe200078cc0ff */
[----:B------:R-:W-:Y:S01]  /*4020*/  FFMA.FTZ R85, R137, R106, R107 ;  /* 0x0000006a89557223 */ /* 0x000fe2000001006b */
[----:B------:R-:W-:Y:S01]  /*4030*/  FADD.FTZ R84, R141, -R84 ;  /* 0x800000548d547221 */ /* 0x000fe20000010000 */
[----:B------:R-:W-:Y:S01]  /*4040*/  FADD.FTZ R86, R145, -R86 ;  /* 0x8000005691567221 */ /* 0x000fe20000010000 */
[----:B------:R-:W-:Y:S01]  /*4050*/  LOP3.LUT P2, RZ, R155, 0xff0000, RZ, 0xc0, !PT ;  /* 0x00ff00009bff7812 */ /* 0x000fe2000784c0ff */
[----:B------:R-:W-:Y:S01]  /*4060*/  FADD.FTZ R85, R138, -R85 ;  /* 0x800000558a557221 */ /* 0x000fe20000010000 */
[C---:B-----5:R-:W-:Y:S01]  /*4070*/  FFMA.FTZ R90, R121.reuse, R84, R14 ;  /* 0x00000054795a7223 */ /* 0x060fe2000001000e */
[----:B------:R-:W-:Y:S01]  /*4080*/  FFMA.FTZ R91, R121, R86, R15 ;  /* 0x00000056795b7223 */ /* 0x000fe2000001000f */
[-CC-:B------:R-:W-:Y:S01]  /*4090*/  FFMA.FTZ R93, R129, R106.reuse, R107.reuse ;  /* 0x0000006a815d7223 */ /* 0x180fe2000001006b */
[----:B------:R-:W-:Y:S01]  /*40a0*/  FFMA.FTZ R88, R121, R85, R12 ;  /* 0x0000005579587223 */ /* 0x000fe2000001000c */
[----:B------:R-:W-:Y:S01]  /*40b0*/  FMUL.FTZ R84, R90, UR13 ;  /* 0x0000000d5a547c20 */ /* 0x000fe20008410000 */
[----:B------:R-:W-:Y:S01]  /*40c0*/  FFMA.FTZ R85, R133, R106, R107 ;  /* 0x0000006a85557223 */ /* 0x000fe2000001006b */
[----:B------:R-:W-:-:S03]  /*40d0*/  FADD.FTZ R93, R132, -R93 ;  /* 0x8000005d845d7221 */ /* 0x000fc60000010000 */
[----:B------:R-:W-:Y:S01]  /*40e0*/  FSEL R99, R84, RZ, P6 ;  /* 0x000000ff54637208 */ /* 0x000fe20003000000 */
[----:B------:R-:W-:Y:S01]  /*40f0*/  FADD.FTZ R85, R136, -R85 ;  /* 0x8000005588557221 */ /* 0x000fe20000010000 */
[----:B------:R-:W-:Y:S01]  /*4100*/  FSEL R95, R84, RZ, P2 ;  /* 0x000000ff545f7208 */ /* 0x000fe20001000000 */
[----:B------:R-:W-:Y:S01]  /*4110*/  FMUL.FTZ R84, R91, UR13 ;  /* 0x0000000d5b547c20 */ /* 0x000fe20008410000 */
[----:B------:R-:W-:Y:S02]  /*4120*/  ISETP.GE.U32.AND P6, PT, R154, RZ, PT ;  /* 0x000000ff9a00720c */ /* 0x000fe40003fc6070 */
[----:B------:R-:W-:Y:S02]  /*4130*/  ISETP.GE.U32.AND P2, PT, R110, RZ, PT ;  /* 0x000000ff6e00720c */ /* 0x000fe40003f46070 */
        /* <DEDUP_REMOVED lines=9> */
[----:B------:R-:W-:Y:S02]  /*41d0*/  LOP3.LUT P6, RZ, R155, 0xff, RZ, 0xc0, !PT ;  /* 0x000000ff9bff7812 */ /* 0x000fe400078cc0ff */
[----:B------:R-:W-:Y:S01]  /*41e0*/  FFMA.FTZ R89, R121, R86, R13 ;  /* 0x0000005679597223 */ /* 0x000fe2000001000d */
[----:B------:R-:W-:Y:S01]  /*41f0*/  F2FP.BF16.F32.PACK_AB R95, R92, R95 ;  /* 0x0000005f5c5f723e */ /* 0x000fe200000010ff */
[-CC-:B------:R-:W-:Y:S01]  /*4200*/  FFMA.FTZ R92, R134, R106.reuse, R107.reuse ;  /* 0x0000006a865c7223 */ /* 0x180fe2000001006b */
[C---:B------:R-:W-:Y:S01]  /*4210*/  FSEL R98, R84.reuse, RZ, P2 ;  /* 0x000000ff54627208 */ /* 0x040fe20001000000 */
[----:B------:R-:W-:Y:S01]  /*4220*/  FMUL.FTZ R87, R89, UR13 ;  /* 0x0000000d59577c20 */ /* 0x000fe20008410000 */
[----:B------:R-:W-:Y:S01]  /*4230*/  FSEL R100, R84, RZ, P6 ;  /* 0x000000ff54647208 */ /* 0x000fe20003000000 */
[----:B------:R-:W-:Y:S01]  /*4240*/  FFMA.FTZ R86, R121, R85, R18 ;  /* 0x0000005579567223 */ /* 0x000fe20000010012 */
[----:B------:R-:W-:Y:S01]  /*4250*/  LOP3.LUT P2, RZ, R111, 0xff00, RZ, 0xc0, !PT ;  /* 0x0000ff006fff7812 */ /* 0x000fe2000784c0ff */
[----:B------:R-:W-:Y:S01]  /*4260*/  FADD.FTZ R94, R135, -R92 ;  /* 0x8000005c875e7221 */ /* 0x000fe20000010000 */
[----:B------:R-:W-:Y:S01]  /*4270*/  LOP3.LUT P6, RZ, R155, 0xff00, RZ, 0xc0, !PT ;  /* 0x0000ff009bff7812 */ /* 0x000fe200078cc0ff */
[----:B------:R-:W-:Y:S01]  /*4280*/  FFMA.FTZ R84, R130, R106, R107 ;  /* 0x0000006a82547223 */ /* 0x000fe2000001006b */
[C---:B------:R-:W-:Y:S01]  /*4290*/  FSEL R105, R87.reuse, RZ, P2 ;  /* 0x000000ff57697208 */ /* 0x040fe20001000000 */
[----:B------:R-:W-:Y:S01]  /*42a0*/  FMUL.FTZ R92, R86, UR13 ;  /* 0x0000000d565c7c20 */ /* 0x000fe20008410000 */
[----:B------:R-:W-:Y:S01]  /*42b0*/  FSEL R189, R87, RZ, P6 ;  /* 0x000000ff57bd7208 */ /* 0x000fe20003000000 */
[----:B------:R-:W-:Y:S01]  /*42c0*/  FFMA.FTZ R87, R121, R94, R19 ;  /* 0x0000005e79577223 */ /* 0x000fe20000010013 */
[----:B------:R-:W-:Y:S01]  /*42d0*/  LOP3.LUT P2, RZ, R110, 0xff0000, RZ, 0xc0, !PT ;  /* 0x00ff00006eff7812 */ /* 0x000fe2000784c0ff */
[----:B------:R-:W-:Y:S01]  /*42e0*/  FADD.FTZ R84, R131, -R84 ;  /* 0x8000005483547221 */ /* 0x000fe20000010000 */
[----:B------:R-:W-:Y:S01]  /*42f0*/  LOP3.LUT P6, RZ, R154, 0xff0000, RZ, 0xc0, !PT ;  /* 0x00ff00009aff7812 */ /* 0x000fe200078cc0ff */
[----:B------:R-:W-:Y:S01]  /*4300*/  FMUL.FTZ R96, R87, UR13 ;  /* 0x0000000d57607c20 */ /* 0x000fe20008410000 */
[C---:B------:R-:W-:Y:S01]  /*4310*/  FSEL R97, R92.reuse, RZ, P2 ;  /* 0x000000ff5c617208 */ /* 0x040fe20001000000 */
[C---:B------:R-:W-:Y:S01]  /*4320*/  FFMA.FTZ R85, R121.reuse, R84, R17 ;  /* 0x0000005479557223 */ /* 0x040fe20000010011 */
[----:B0-----:R-:W-:Y:S01]  /*4330*/  FSEL R102, R92, RZ, P6 ;  /* 0x000000ff5c667208 */ /* 0x001fe20003000000 */
[----:B------:R-:W-:Y:S01]  /*4340*/  FFMA.FTZ R84, R121, R93, R16 ;  /* 0x0000005d79547223 */ /* 0x000fe20000010010 */
        /* <DEDUP_REMOVED lines=21> */
.L_x_1686:
        /* <DEDUP_REMOVED lines=9> */
[C---:B------:R-:W-:Y:S02]  /*4530*/  FFMA.FTZ R94, R121.reuse, R94, R15 ;  /* 0x0000005e795e7223 */ /* 0x040fe4000001000f */
[----:B------:R-:W-:Y:S01]  /*4540*/  FFMA.FTZ R93, R121, R93, R12 ;  /* 0x0000005d795d7223 */ /* 0x000fe2000001000c */
[----:B------:R-:W-:Y:S01]  /*4550*/  FMUL.FTZ R92, R92, UR13 ;  /* 0x0000000d5c5c7c20 */ /* 0x000fe20008410000 */
[----:B------:R-:W-:-:S04]  /*4560*/  FMUL.FTZ R94, R94, UR13 ;  /* 0x0000000d5e5e7c20 */ /* 0x000fc80008410000 */
[----:B------:R-:W-:Y:S02]  /*4570*/  FSEL R99, R92, RZ, P6 ;  /* 0x000000ff5c637208 */ /* 0x000fe40003000000 */
[----:B------:R-:W-:Y:S02]  /*4580*/  ISETP.GE.U32.AND P6, PT, R154, RZ, PT ;  /* 0x000000ff9a00720c */ /* 0x000fe40003fc6070 */
[----:B------:R-:W-:Y:S01]  /*4590*/  FSEL R95, R92, RZ, P2 ;  /* 0x000000ff5c5f7208 */ /* 0x000fe20001000000 */
[----:B------:R-:W-:Y:S01]  /*45a0*/  FFMA.FTZ R92, R140, R106, R107 ;  /* 0x0000006a8c5c7223 */ /* 0x000fe2000001006b */
[----:B------:R-:W-:Y:S02]  /*45b0*/  ISETP.GE.U32.AND P2, PT, R110, RZ, PT ;  /* 0x000000ff6e00720c */ /* 0x000fe40003f46070 */
[----:B------:R-:W-:Y:S02]  /*45c0*/  ISETP.GE.U32.AND.EX P6, PT, R155, 0x1000000, PT, P6 ;  /* 0x010000009b00780c */ /* 0x000fe40003fc6160 */
[----:B------:R-:W-:-:S02]  /*45d0*/  ISETP.GE.U32.AND.EX P2, PT, R111, 0x1000000, PT, P2 ;  /* 0x010000006f00780c */ /* 0x000fc40003f46120 */
[C---:B------:R-:W-:Y:S02]  /*45e0*/  FSEL R96, R94.reuse, RZ, P6 ;  /* 0x000000ff5e607208 */ /* 0x040fe40003000000 */
[----:B------:R-:W-:Y:S02]  /*45f0*/  FSEL R94, R94, RZ, P2 ;  /* 0x000000ff5e5e7208 */ /* 0x000fe40001000000 */
[----:B------:R-:W-:Y:S02]  /*4600*/  LOP3.LUT P2, RZ, R111, 0xff, RZ, 0xc0, !PT ;  /* 0x000000ff6fff7812 */ /* 0x000fe4000784c0ff */
[----:B------:R-:W-:Y:S01]  /*4610*/  F2FP.BF16.F32.PACK_AB R99, R94, R99 ;  /* 0x000000635e63723e */ /* 0x000fe200000010ff */
[----:B------:R-:W-:Y:S01]  /*4620*/  FADD.FTZ R94, R139, -R92 ;  /* 0x8000005c8b5e7221 */ /* 0x000fe20000010000 */
[----:B------:R-:W-:Y:S01]  /*4630*/  FMUL.FTZ R92, R93, UR13 ;  /* 0x0000000d5d5c7c20 */ /* 0x000fe20008410000 */
[----:B------:R-:W-:Y:S01]  /*4640*/  FFMA.FTZ R93, R133, R106, R107 ;  /* 0x0000006a855d7223 */ /* 0x000fe2000001006b */
[----:B------:R-:W-:Y:S01]  /*4650*/  LOP3.LUT P6, RZ, R155, 0xff, RZ, 0xc0, !PT ;  /* 0x000000ff9bff7812 */ /* 0x000fe200078cc0ff */
[C---:B------:R-:W-:Y:S01]  /*4660*/  FFMA.FTZ R94, R121.reuse, R94, R13 ;  /* 0x0000005e795e7223 */ /* 0x040fe2000001000d */
[----:B------:R-:W-:Y:S01]  /*4670*/  F2FP.BF16.F32.PACK_AB R95, R96, R95 ;  /* 0x0000005f605f723e */ /* 0x000fe200000010ff */
[----:B------:R-:W-:Y:S01]  /*4680*/  FADD.FTZ R93, R136, -R93 ;  /* 0x8000005d885d7221 */ /* 0x000fe20000010000 */
[----:B------:R-:W-:Y:S01]  /*4690*/  FSEL R98, R92, RZ, P2 ;  /* 0x000000ff5c627208 */ /* 0x000fe20001000000 */
[----:B------:R-:W-:Y:S01]  /*46a0*/  FMUL.FTZ R97, R94, UR13 ;  /* 0x0000000d5e617c20 */ /* 0x000fe20008410000 */
[-CC-:B------:R-:W-:Y:S01]  /*46b0*/  FFMA.FTZ R94, R134, R106.reuse, R107.reuse ;  /* 0x0000006a865e7223 */ /* 0x180fe2000001006b */
[----:B------:R-:W-:Y:S01]  /*46c0*/  FSEL R104, R92, RZ, P6 ;  /* 0x000000ff5c687208 */ /* 0x000fe20003000000 */
[----:B------:R-:W-:Y:S01]  /*46d0*/  FFMA.FTZ R93, R121, R93, R18 ;  /* 0x0000005d795d7223 */ /* 0x000fe20000010012 */
[----:B------:R-:W-:Y:S01]  /*46e0*/  LOP3.LUT P2, RZ, R111, 0xff00, RZ, 0xc0, !PT ;  /* 0x0000ff006fff7812 */ /* 0x000fe2000784c0ff */
[----:B------:R-:W-:Y:S01]  /*46f0*/  FADD.FTZ R96, R135, -R94 ;  /* 0x8000005e87607221 */ /* 0x000fe20000010000 */
[----:B------:R-:W-:Y:S01]  /*4700*/  LOP3.LUT P6, RZ, R155, 0xff00, RZ, 0xc0, !PT ;  /* 0x0000ff009bff7812 */ /* 0x000fe200078cc0ff */
        /* <DEDUP_REMOVED lines=12> */
[C---:B------:R-:W-:Y:S01]  /*47d0*/  FFMA.FTZ R92, R121.reuse, R92, R17 ;  /* 0x0000005c795c7223 */ /* 0x040fe20000010011 */
[----:B------:R-:W-:Y:S01]  /*47e0*/  LOP3.LUT P2, RZ, R110, 0xff000000, RZ, 0xc0, !PT ;  /* 0xff0000006eff7812 */ /* 0x000fe2000784c0ff */
[----:B------:R-:W-:Y:S01]  /*47f0*/  FADD.FTZ R93, R132, -R93 ;  /* 0x8000005d845d7221 */ /* 0x000fe20000010000 */
[----:B------:R-:W-:Y:S01]  /*4800*/  LOP3.LUT P6, RZ, R154, 0xff000000, RZ, 0xc0, !PT ;  /* 0xff0000009aff7812 */ /* 0x000fe200078cc0ff */
[----:B------:R-:W-:Y:S01]  /*4810*/  FMUL.FTZ R92, R92, UR13 ;  /* 0x0000000d5c5c7c20 */ /* 0x000fe20008410000 */
[C---:B0-----:R-:W-:Y:S01]  /*4820*/  FSEL R102, R96.reuse, RZ, P2 ;  /* 0x000000ff60667208 */ /* 0x041fe20001000000 */
[----:B------:R-:W-:Y:S01]  /*4830*/  FFMA.FTZ R93, R121, R93, R16 ;  /* 0x0000005d795d7223 */ /* 0x000fe20000010010 */
        /* <DEDUP_REMOVED lines=8> */
[C---:B------:R-:W-:Y:S02]  /*48c0*/  FSEL R92, R93.reuse, RZ, P2 ;  /* 0x000000ff5d5c7208 */ /* 0x040fe40001000000 */
        /* <DEDUP_REMOVED lines=8> */
.L_x_1685:
[----:B-1----:R-:W1:Y:S02]  /*4950*/  LDC.64 R92, c[0x0][0x478] ;  /* 0x00011e00ff5c7b82 */ /* 0x002e640000000a00 */
[----:B-1----:R-:W-:-:S04]  /*4960*/  ISETP.NE.U32.AND P1, PT, R92, RZ, PT ;  /* 0x000000ff5c00720c */ /* 0x002fc80003f25070 */
[----:B------:R-:W-:-:S13]  /*4970*/  ISETP.NE.AND.EX P1, PT, R93, RZ, PT, P1 ;  /* 0x000000ff5d00720c */ /* 0x000fda0003f25310 */
[----:B------:R-:W-:Y:S05]  /*4980*/  @!P1 BRA `(.L_x_1688) ;  /* 0x00000004002c9947 */ /* 0x000fea0003800000 */
[-CC-:B------:R-:W-:Y:S01]  /*4990*/  FFMA.FTZ R84, R143, R106.reuse, R107.reuse ;  /* 0x0000006a8f547223 */ /* 0x180fe2000001006b */
[-CC-:B------:R-:W-:Y:S01]  /*49a0*/  FFMA.FTZ R86, R142, R106.reuse, R107.reuse ;  /* 0x0000006a8e567223 */ /* 0x180fe2000001006b */
[----:B------:R-:W-:Y:S01]  /*49b0*/  LOP3.LUT P6, RZ, R111, 0xff0000, RZ, 0xc0, !PT ;  /* 0x00ff00006fff7812 */ /* 0x000fe200078cc0ff */
[----:B------:R-:W-:Y:S01]  /*49c0*/  FFMA.FTZ R85, R137, R106, R107 ;  /* 0x0000006a89557223 */ /* 0x000fe2000001006b */
[----:B------:R-:W-:Y:S01]  /*49d0*/  FADD.FTZ R84, R141, -R84 ;  /* 0x800000548d547221 */ /* 0x000fe20000010000 */
[----:B------:R-:W-:Y:S01]  /*49e0*/  FADD.FTZ R86, R145, -R86 ;  /* 0x8000005691567221 */ /* 0x000fe20000010000 */
[----:B------:R-:W-:Y:S01]  /*49f0*/  LOP3.LUT P2, RZ, R155, 0xff0000, RZ, 0xc0, !PT ;  /* 0x00ff00009bff7812 */ /* 0x000fe2000784c0ff */
[----:B------:R-:W-:Y:S01]  /*4a00*/  FADD.FTZ R88, R138, -R85 ;  /* 0x800000558a587221 */ /* 0x000fe20000010000 */
[C---:B-----5:R-:W-:Y:S01]  /*4a10*/  FMUL.FTZ R90, R121.reuse, R84 ;  /* 0x00000054795a7220 */ /* 0x060fe20000410000 */
[C---:B------:R-:W-:Y:S01]  /*4a20*/  FMUL.FTZ R91, R121.reuse, R86 ;  /* 0x00000056795b7220 */ /* 0x040fe20000410000 */
[--C-:B------:R-:W-:Y:S01]  /*4a30*/  FFMA.FTZ R92, R140, R106, R107.reuse ;  /* 0x0000006a8c5c7223 */ /* 0x100fe2000001006b */
[----:B------:R-:W-:Y:S01]  /*4a40*/  FMUL.FTZ R88, R121, R88 ;  /* 0x0000005879587220 */ /* 0x000fe20000410000 */
[----:B------:R-:W-:Y:S01]  /*4a50*/  FMUL.FTZ R84, R90, UR13 ;  /* 0x0000000d5a547c20 */ /* 0x000fe20008410000 */
[-CC-:B------:R-:W-:Y:S01]  /*4a60*/  FFMA.FTZ R85, R133, R106.reuse, R107.reuse ;  /* 0x0000006a85557223 */ /* 0x180fe2000001006b */
[----:B------:R-:W-:Y:S01]  /*4a70*/  FADD.FTZ R92, R139, -R92 ;  /* 0x8000005c8b5c7221 */ /* 0x000fe20000010000 */
[----:B------:R-:W-:-:S02]  /*4a80*/  FFMA.FTZ R93, R129, R106, R107 ;  /* 0x0000006a815d7223 */ /* 0x000fc4000001006b */
[----:B------:R-:W-:Y:S01]  /*4a90*/  FSEL R99, R84, RZ, P6 ;  /* 0x000000ff54637208 */ /* 0x000fe20003000000 */
[----:B------:R-:W-:Y:S01]  /*4aa0*/  FMUL.FTZ R89, R121, R92 ;  /* 0x0000005c79597220 */ /* 0x000fe20000410000 */
[----:B------:R-:W-:Y:S01]  /*4ab0*/  ISETP.GE.U32.AND P6, PT, R154, RZ, PT ;  /* 0x000000ff9a00720c */ /* 0x000fe20003fc6070 */
[----:B------:R-:W-:Y:S01]  /*4ac0*/  FFMA.FTZ R92, R130, R106, R107 ;  /* 0x0000006a825c7223 */ /* 0x000fe2000001006b */
[----:B------:R-:W-:Y:S01]  /*4ad0*/  FSEL R95, R84, RZ, P2 ;  /* 0x000000ff545f7208 */ /* 0x000fe20001000000 */
[----:B------:R-:W-:Y:S01]  /*4ae0*/  FMUL.FTZ R84, R91, UR13 ;  /* 0x0000000d5b547c20 */ /* 0x000fe20008410000 */
[----:B------:R-:W-:Y:S01]  /*4af0*/  ISETP.GE.U32.AND P2, PT, R110, RZ, PT ;  /* 0x000000ff6e00720c */ /* 0x000fe20003f46070 */
[----:B------:R-:W-:Y:S01]  /*4b00*/  FADD.FTZ R92, R131, -R92 ;  /* 0x8000005c835c7221 */ /* 0x000fe20000010000 */
[----:B------:R-:W-:Y:S02]  /*4b10*/  ISETP.GE.U32.AND.EX P6, PT, R155, 0x1000000, PT, P6 ;  /* 0x010000009b00780c */ /* 0x000fe40003fc6160 */
[----:B------:R-:W-:-:S02]  /*4b20*/  ISETP.GE.U32.AND.EX P2, PT, R111, 0x1000000, PT, P2 ;  /* 0x010000006f00780c */ /* 0x000fc40003f46120 */
[C---:B------:R-:W-:Y:S02]  /*4b30*/  FSEL R86, R84.reuse, RZ, P6 ;  /* 0x000000ff54567208 */ /* 0x040fe40003000000 */
[----:B------:R-:W-:Y:S02]  /*4b40*/  FSEL R84, R84, RZ, P2 ;  /* 0x000000ff54547208 */ /* 0x000fe40001000000 */
[----:B------:R-:W-:Y:S02]  /*4b50*/  LOP3.LUT P2, RZ, R111, 0xff, RZ, 0xc0, !PT ;  /* 0x000000ff6fff7812 */ /* 0x000fe4000784c0ff */
[----:B------:R-:W-:Y:S01]  /*4b60*/  F2FP.BF16.F32.PACK_AB R99, R84, R99 ;  /* 0x000000635463723e */ /* 0x000fe200000010ff */
[----:B------:R-:W-:Y:S01]  /*4b70*/  FMUL.FTZ R84, R88, UR13 ;  /* 0x0000000d58547c20 */ /* 0x000fe20008410000 */
[----:B------:R-:W-:Y:S02]  /*4b80*/  LOP3.LUT P6, RZ, R155, 0xff, RZ, 0xc0, !PT ;  /* 0x000000ff9bff7812 */ /* 0x000fe400078cc0ff */
[----:B------:R-:W-:Y:S01]  /*4b90*/  F2FP.BF16.F32.PACK_AB R95, R86, R95 ;  /* 0x0000005f565f723e */ /* 0x000fe200000010ff */
[----:B------:R-:W-:Y:S01]  /*4ba0*/  FADD.FTZ R86, R136, -R85 ;  /* 0x8000005588567221 */ /* 0x000fe20000010000 */
[C---:B------:R-:W-:Y:S01]  /*4bb0*/  FSEL R98, R84.reuse, RZ, P2 ;  /* 0x000000ff54627208 */ /* 0x040fe20001000000 */
[----:B------:R-:W-:Y:S01]  /*4bc0*/  FMUL.FTZ R85, R89, UR13 ;  /* 0x0000000d59557c20 */ /* 0x000fe20008410000 */
[----:B------:R-:W-:Y:S01]  /*4bd0*/  FSEL R94, R84, RZ, P6 ;  /* 0x000000ff545e7208 */ /* 0x000fe20003000000 */
[----:B------:R-:W-:Y:S01]  /*4be0*/  FFMA.FTZ R84, R134, R106, R107 ;  /* 0x0000006a86547223 */ /* 0x000fe2000001006b */
[----:B------:R-:W-:Y:S01]  /*4bf0*/  LOP3.LUT P2, RZ, R111, 0xff00, RZ, 0xc0, !PT ;  /* 0x0000ff006fff7812 */ /* 0x000fe2000784c0ff */
[----:B------:R-:W-:Y:S01]  /*4c00*/  FMUL.FTZ R86, R121, R86 ;  /* 0x0000005679567220 */ /* 0x000fe20000410000 */
[----:B------:R-:W-:Y:S01]  /*4c10*/  LOP3.LUT P6, RZ, R155, 0xff00, RZ, 0xc0, !PT ;  /* 0x0000ff009bff7812 */ /* 0x000fe200078cc0ff */
[----:B------:R-:W-:Y:S01]  /*4c20*/  FADD.FTZ R96, R135, -R84 ;  /* 0x8000005487607221 */ /* 0x000fe20000010000 */
[C---:B------:R-:W-:Y:S01]  /*4c30*/  FSEL R189, R85.reuse, RZ, P2 ;  /* 0x000000ff55bd7208 */ /* 0x040fe20001000000 */
[----:B------:R-:W-:Y:S01]  /*4c40*/  FMUL.FTZ R84, R86, UR13 ;  /* 0x0000000d56547c20 */ /* 0x000fe20008410000 */
[----:B------:R-:W-:Y:S01]  /*4c50*/  FSEL R191, R85, RZ, P6 ;  /* 0x000000ff55bf7208 */ /* 0x000fe20003000000 */
[C---:B------:R-:W-:Y:S01]  /*4c60*/  FMUL.FTZ R87, R121.reuse, R96 ;  /* 0x0000006079577220 */ /* 0x040fe20000410000 */
[----:B------:R-:W-:Y:S01]  /*4c70*/  LOP3.LUT P2, RZ, R110, 0xff0000, RZ, 0xc0, !PT ;  /* 0x00ff00006eff7812 */ /* 0x000fe2000784c0ff */
[----:B------:R-:W-:Y:S01]  /*4c80*/  FMUL.FTZ R85, R121, R92 ;  /* 0x0000005c79557220 */ /* 0x000fe20000410000 */
[----:B------:R-:W-:Y:S01]  /*4c90*/  LOP3.LUT P6, RZ, R154, 0xff0000, RZ, 0xc0, !PT ;  /* 0x00ff00009aff7812 */ /* 0x000fe200078cc0ff */
[----:B------:R-:W-:Y:S01]  /*4ca0*/  FMUL.FTZ R92, R87, UR13 ;  /* 0x0000000d575c7c20 */ /* 0x000fe20008410000 */
[----:B------:R-:W-:-:S02]  /*4cb0*/  FSEL R97, R84, RZ, P2 ;  /* 0x000000ff54617208 */ /* 0x000fc40001000000 */
[----:B0-----:R-:W-:Y:S01]  /*4cc0*/  FSEL R102, R84, RZ, P6 ;  /* 0x000000ff54667208 */ /* 0x001fe20003000000 */
[----:B------:R-:W-:Y:S01]  /*4cd0*/  FADD.FTZ R84, R132, -R93 ;  /* 0x8000005d84547221 */ /* 0x000fe20000010000 */
[----:B------:R-:W-:Y:S01]  /*4ce0*/  LOP3.LUT P2, RZ, R110, 0xff000000, RZ, 0xc0, !PT ;  /* 0xff0000006eff7812 */ /* 0x000fe2000784c0ff */
[----:B------:R-:W-:Y:S01]  /*4cf0*/  FMUL.FTZ R93, R85, UR13 ;  /* 0x0000000d555d7c20 */ /* 0x000fe20008410000 */
[----:B------:R-:W-:Y:S01]  /*4d00*/  LOP3.LUT P6, RZ, R154, 0xff000000, RZ, 0xc0, !PT ;  /* 0xff0000009aff7812 */ /* 0x000fe200078cc0ff */
[----:B------:R-:W-:Y:S01]  /*4d10*/  FMUL.FTZ R84, R121, R84 ;  /* 0x0000005479547220 */ /* 0x000fe20000410000 */
[C---:B------:R-:W-:Y:S02]  /*4d20*/  FSEL R104, R92.reuse, RZ, P2 ;  /* 0x000000ff5c687208 */ /* 0x040fe40001000000 */
[----:B------:R-:W-:Y:S01]  /*4d30*/  FSEL R105, R92, RZ, P6 ;  /* 0x000000ff5c697208 */ /* 0x000fe20003000000 */
[----:B------:R-:W-:Y:S01]  /*4d40*/  FMUL.FTZ R92, R84, UR13 ;  /* 0x0000000d545c7c20 */ /* 0x000fe20008410000 */
[----:B------:R-:W-:-:S02]  /*4d50*/  LOP3.LUT P2, RZ, R110, 0xff00, RZ, 0xc0, !PT ;  /* 0x0000ff006eff7812 */ /* 0x000fc4000784c0ff */
[C---:B------:R-:W-:Y:S02]  /*4d60*/  LOP3.LUT P6, RZ, R154.reuse, 0xff00, RZ, 0xc0, !PT ;  /* 0x0000ff009aff7812 */ /* 0x040fe400078cc0ff */
        /* <DEDUP_REMOVED lines=13> */
.L_x_1688:
[-CC-:B------:R-:W-:Y:S01]  /*4e40*/  FFMA.FTZ R92, R143, R106.reuse, R107.reuse ;  /* 0x0000006a8f5c7223 */ /* 0x180fe2000001006b */
[-CC-:B------:R-:W-:Y:S01]  /*4e50*/  FFMA.FTZ R94, R142, R106.reuse, R107.reuse ;  /* 0x0000006a8e5e7223 */ /* 0x180fe2000001006b */
[----:B------:R-:W-:Y:S01]  /*4e60*/  LOP3.LUT P6, RZ, R111, 0xff0000, RZ, 0xc0, !PT ;  /* 0x00ff00006fff7812 */ /* 0x000fe200078cc0ff */
[----:B------:R-:W-:Y:S01]  /*4e70*/  FFMA.FTZ R93, R137, R106, R107 ;  /* 0x0000006a895d7223 */ /* 0x000fe2000001006b */
[----:B------:R-:W-:Y:S01]  /*4e80*/  FADD.FTZ R92, R141, -R92 ;  /* 0x8000005c8d5c7221 */ /* 0x000fe20000010000 */
[----:B------:R-:W-:Y:S01]  /*4e90*/  FADD.FTZ R94, R145, -R94 ;  /* 0x8000005e915e7221 */ /* 0x000fe20000010000 */
[----:B------:R-:W-:Y:S02]  /*4ea0*/  LOP3.LUT P2, RZ, R155, 0xff0000, RZ, 0xc0, !PT ;  /* 0x00ff00009bff7812 */ /* 0x000fe4000784c0ff */
        /* <DEDUP_REMOVED lines=43> */
[----:B0-----:R-:W-:Y:S01]  /*5160*/  FSEL R102, R96, RZ, P6 ;  /* 0x000000ff60667208 */ /* 0x001fe20003000000 */
        /* <DEDUP_REMOVED lines=24> */
.L_x_1684:
        /* <DEDUP_REMOVED lines=15> */
[C---:B-----5:R-:W-:Y:S01]  /*53e0*/  FFMA.FTZ R91, R121.reuse, R86, R15 ;  /* 0x00000056795b7223 */ /* 0x060fe2000001000f */
[C---:B------:R-:W-:Y:S01]  /*53f0*/  FFMA.FTZ R90, R121.reuse, R84, R14 ;  /* 0x00000054795a7223 */ /* 0x040fe2000001000e */
[----:B------:R-:W-:Y:S01]  /*5400*/  FFMA.FTZ R84, R121, R85, R16 ;  /* 0x0000005579547223 */ /* 0x000fe20000010010 */
[----:B------:R-:W-:Y:S01]  /*5410*/  LOP3.LUT P6, RZ, R111, 0xff0000, RZ, 0xc0, !PT ;  /* 0x00ff00006fff7812 */ /* 0x000fe200078cc0ff */
[----:B------:R-:W-:Y:S01]  /*5420*/  FMUL.FTZ R87, R91, UR13 ;  /* 0x0000000d5b577c20 */ /* 0x000fe20008410000 */
[----:B------:R-:W-:Y:S01]  /*5430*/  FMUL.FTZ R86, R90, UR13 ;  /* 0x0000000d5a567c20 */ /* 0x000fe20008410000 */
[----:B------:R-:W-:Y:S01]  /*5440*/  FMUL.FTZ R85, R84, UR13 ;  /* 0x0000000d54557c20 */ /* 0x000fe20008410000 */
[-CC-:B------:R-:W-:Y:S01]  /*5450*/  FFMA.FTZ R88, R130, R106.reuse, R107.reuse ;  /* 0x0000006a82587223 */ /* 0x180fe2000001006b */
[-CC-:B------:R-:W-:Y:S01]  /*5460*/  FFMA.FTZ R100, R140, R106.reuse, R107.reuse ;  /* 0x0000006a8c647223 */ /* 0x180fe2000001006b */
[----:B------:R-:W-:Y:S01]  /*5470*/  FSEL R189, R87, RZ, P2 ;  /* 0x000000ff57bd7208 */ /* 0x000fe20001000000 */
[-CC-:B------:R-:W-:Y:S01]  /*5480*/  FFMA.FTZ R87, R133, R106.reuse, R107.reuse ;  /* 0x0000006a85577223 */ /* 0x180fe2000001006b */
[----:B------:R-:W-:Y:S01]  /*5490*/  FSEL R104, R86, RZ, P6 ;  /* 0x000000ff56687208 */ /* 0x000fe20003000000 */
[-C--:B------:R-:W-:Y:S01]  /*54a0*/  FFMA.FTZ R86, R134, R106.reuse, R107 ;  /* 0x0000006a86567223 */ /* 0x080fe2000001006b */
[----:B------:R-:W-:Y:S01]  /*54b0*/  LOP3.LUT P6, RZ, R110, 0xff, RZ, 0xc0, !PT ;  /* 0x000000ff6eff7812 */ /* 0x000fe200078cc0ff */
[----:B------:R-:W-:Y:S01]  /*54c0*/  FADD.FTZ R87, R136, -R87 ;  /* 0x8000005788577221 */ /* 0x000fe20000010000 */
[----:B------:R-:W-:Y:S01]  /*54d0*/  LOP3.LUT P2, RZ, R110, 0xff0000, RZ, 0xc0, !PT ;  /* 0x00ff00006eff7812 */ /* 0x000fe2000784c0ff */
[----:B------:R-:W-:Y:S01]  /*54e0*/  FADD.FTZ R98, R135, -R86 ;  /* 0x8000005687627221 */ /* 0x000fe20000010000 */
[----:B------:R-:W-:Y:S01]  /*54f0*/  FSEL R96, R85, RZ, P6 ;  /* 0x000000ff55607208 */ /* 0x000fe20003000000 */
[----:B------:R-:W-:Y:S01]  /*5500*/  FFMA.FTZ R85, R137, R106, R107 ;  /* 0x0000006a89557223 */ /* 0x000fe2000001006b */
[C---:B------:R-:W-:Y:S01]  /*5510*/  FFMA.FTZ R86, R121.reuse, R87, R18 ;  /* 0x0000005779567223 */ /* 0x040fe20000010012 */
[----:B------:R-:W-:Y:S01]  /*5520*/  FFMA.FTZ R87, R121, R98, R19 ;  /* 0x0000006279577223 */ /* 0x000fe20000010013 */
[----:B------:R-:W-:Y:S01]  /*5530*/  FADD.FTZ R98, R131, -R88 ;  /* 0x8000005883627221 */ /* 0x000fe20000010000 */
[----:B------:R-:W-:Y:S01]  /*5540*/  FADD.FTZ R89, R138, -R85 ;  /* 0x800000558a597221 */ /* 0x000fe20000010000 */
[----:B------:R-:W-:Y:S01]  /*5550*/  FMUL.FTZ R85, R86, UR13 ;  /* 0x0000000d56557c20 */ /* 0x000fe20008410000 */
[----:B0-----:R-:W-:Y:S01]  /*5560*/  FADD.FTZ R102, R139, -R100 ;  /* 0x800000648b667221 */ /* 0x001fe20000010000 */
[----:B------:R-:W-:Y:S01]  /*5570*/  FMUL.FTZ R97, R87, UR13 ;  /* 0x0000000d57617c20 */ /* 0x000fe20008410000 */
[C---:B------:R-:W-:Y:S01]  /*5580*/  FFMA.FTZ R88, R121.reuse, R89, R12 ;  /* 0x0000005979587223 */ /* 0x040fe2000001000c */
[----:B------:R-:W-:Y:S01]  /*5590*/  LOP3.LUT P6, RZ, R110, 0xff000000, RZ, 0xc0, !PT ;  /* 0xff0000006eff7812 */ /* 0x000fe200078cc0ff */
[----:B------:R-:W-:Y:S01]  /*55a0*/  FFMA.FTZ R89, R121, R102, R13 ;  /* 0x0000006679597223 */ /* 0x000fe2000001000d */
[----:B------:R-:W-:Y:S01]  /*55b0*/  FSEL R100, R85, RZ, P2 ;  /* 0x000000ff55647208 */ /* 0x000fe20001000000 */
[----:B------:R-:W-:Y:S01]  /*55c0*/  FFMA.FTZ R85, R121, R98, R17 ;  /* 0x0000006279557223 */ /* 0x000fe20000010011 */
[----:B------:R-:W-:Y:S01]  /*55d0*/  FMUL.FTZ R98, R88, UR13 ;  /* 0x0000000d58627c20 */ /* 0x000fe20008410000 */
[----:B------:R-:W-:Y:S01]  /*55e0*/  LOP3.LUT P2, RZ, R111, 0xff, RZ, 0xc0, !PT ;  /* 0x000000ff6fff7812 */ /* 0x000fe2000784c0ff */
[----:B------:R-:W-:Y:S01]  /*55f0*/  FMUL.FTZ R99, R89, UR13 ;  /* 0x0000000d59637c20 */ /* 0x000fe20008410000 */
[----:B------:R-:W-:Y:S01]  /*5600*/  FSEL R103, R97, RZ, P6 ;  /* 0x000000ff61677208 */ /* 0x000fe20003000000 */
[----:B------:R-:W-:Y:S01]  /*5610*/  FMUL.FTZ R97, R85, UR13 ;  /* 0x0000000d55617c20 */ /* 0x000fe20008410000 */
[----:B------:R-:W-:-:S02]  /*5620*/  FSEL R98, R98, RZ, P2 ;  /* 0x000000ff62627208 */ /* 0x000fc40001000000 */
[----:B------:R-:W-:Y:S02]  /*5630*/  LOP3.LUT P6, RZ, R111, 0xff00, RZ, 0xc0, !PT ;  /* 0x0000ff006fff7812 */ /* 0x000fe400078cc0ff */
[----:B------:R-:W-:Y:S02]  /*5640*/  LOP3.LUT P2, RZ, R110, 0xff00, RZ, 0xc0, !PT ;  /* 0x0000ff006eff7812 */ /* 0x000fe4000784c0ff */
[----:B------:R-:W-:Y:S02]  /*5650*/  FSEL R105, R99, RZ, P6 ;  /* 0x000000ff63697208 */ /* 0x000fe40003000000 */
[----:B------:R-:W-:Y:S02]  /*5660*/  FSEL R101, R97, RZ, P2 ;  /* 0x000000ff61657208 */ /* 0x000fe40001000000 */
[----:B------:R-:W-:Y:S02]  /*5670*/  F2FP.BF16.F32.PACK_AB R99, R189, R104 ;  /* 0x00000068bd63723e */ /* 0x000fe400000010ff */
[----:B------:R-:W-:-:S02]  /*5680*/  F2FP.BF16.F32.PACK_AB R98, R105, R98 ;  /* 0x000000626962723e */ /* 0x000fc400000010ff */
[----:B------:R-:W-:Y:S02]  /*5690*/  F2FP.BF16.F32.PACK_AB R97, R103, R100 ;  /* 0x000000646761723e */ /* 0x000fe400000010ff */
[----:B------:R-:W-:Y:S01]  /*56a0*/  F2FP.BF16.F32.PACK_AB R96, R101, R96 ;  /* 0x000000606560723e */ /* 0x000fe200000010ff */
[----:B------:R-:W-:Y:S06]  /*56b0*/  BRA `(.L_x_1687) ;  /* 0x0000000800947947 */ /* 0x000fec0003800000 */
.L_x_1690:
[-CC-:B------:R-:W-:Y:S01]  /*56c0*/  FFMA.FTZ R96, R143, R106.reuse, R107.reuse ;  /* 0x0000006a8f607223 */ /* 0x180fe2000001006b */
[-CC-:B------:R-:W-:Y:S01]  /*56d0*/  FFMA.FTZ R97, R137, R106.reuse, R107.reuse ;  /* 0x0000006a89617223 */ /* 0x180fe2000001006b */
[----:B------:R-:W-:Y:S01]  /*56e0*/  FFMA.FTZ R98, R142, R106, R107 ;  /* 0x0000006a8e627223 */ /* 0x000fe2000001006b */
[----:B------:R-:W-:Y:S01]  /*56f0*/  LOP3.LUT P6, RZ, R111, 0xff0000, RZ, 0xc0, !PT ;  /* 0x00ff00006fff7812 */ /* 0x000fe200078cc0ff */
[----:B------:R-:W-:Y:S01]  /*5700*/  FADD.FTZ R96, R141, -R96 ;  /* 0x800000608d607221 */ /* 0x000fe20000010000 */
[----:B------:R-:W-:Y:S01]  /*5710*/  FADD.FTZ R97, R138, -R97 ;  /* 0x800000618a617221 */ /* 0x000fe20000010000 */
[----:B------:R-:W-:Y:S01]  /*5720*/  FADD.FTZ R98, R145, -R98 ;  /* 0x8000006291627221 */ /* 0x000fe20000010000 */
[----:B------:R-:W-:Y:S01]  /*5730*/  ISETP.GE.U32.AND P2, PT, R110, RZ, PT ;  /* 0x000000ff6e00720c */ /* 0x000fe20003f46070 */
[C---:B-----5:R-:W-:Y:S01]  /*5740*/  FFMA.FTZ R96, R121.reuse, R96, R14 ;  /* 0x0000006079607223 */ /* 0x060fe2000001000e */
[C---:B------:R-:W-:Y:S01]  /*5750*/  FFMA.FTZ R97, R121.reuse, R97, R12 ;  /* 0x0000006179617223 */ /* 0x040fe2000001000c */
[----:B------:R-:W-:Y:S01]  /*5760*/  FFMA.FTZ R98, R121, R98, R15 ;  /* 0x0000006279627223 */ /* 0x000fe2000001000f */
[----:B------:R-:W-:Y:S01]  /*5770*/  ISETP.GE.U32.AND.EX P2, PT, R111, 0x1000000, PT, P2 ;  /* 0x010000006f00780c */ /* 0x000fe20003f46120 */
[----:B------:R-:W-:Y:S01]  /*5780*/  FMUL.FTZ R96, R96, UR13 ;  /* 0x0000000d60607c20 */ /* 0x000fe20008410000 */
[----:B------:R-:W-:Y:S01]  /*5790*/  FMUL.FTZ R97, R97, UR13 ;  /* 0x0000000d61617c20 */ /* 0x000fe20008410000 */
[----:B------:R-:W-:-:S03]  /*57a0*/  FMUL.FTZ R98, R98, UR13 ;  /* 0x0000000d62627c20 */ /* 0x000fc60008410000 */
[----:B------:R-:W-:Y:S01]  /*57b0*/  FSEL R104, R96, RZ, P6 ;  /* 0x000000ff60687208 */ /* 0x000fe20003000000 */
[-CC-:B------:R-:W-:Y:S01]  /*57c0*/  FFMA.FTZ R96, R140, R106.reuse, R107.reuse ;  /* 0x0000006a8c607223 */ /* 0x180fe2000001006b */
[----:B------:R-:W-:Y:S02]  /*57d0*/  LOP3.LUT P6, RZ, R111, 0xff, RZ, 0xc0, !PT ;  /* 0x000000ff6fff7812 */ /* 0x000fe400078cc0ff */
[----:B------:R-:W-:Y:S01]  /*57e0*/  FSEL R189, R98, RZ, P2 ;  /* 0x000000ff62bd7208 */ /* 0x000fe20001000000 */
[----:B------:R-:W-:Y:S01]  /*57f0*/  FADD.FTZ R100, R139, -R96 ;  /* 0x800000608b647221 */ /* 0x000fe20000010000 */
[----:B0-----:R-:W-:Y:S01]  /*5800*/  FSEL R102, R97, RZ, P6 ;  /* 0x000000ff61667208 */ /* 0x001fe20003000000 */
[-CC-:B------:R-:W-:Y:S01]  /*5810*/  FFMA.FTZ R97, R133, R106.reuse, R107.reuse ;  /* 0x0000006a85617223 */ /* 0x180fe2000001006b */
[----:B------:R-:W-:Y:S01]  /*5820*/  FFMA.FTZ R98, R134, R106, R107 ;  /* 0x0000006a86627223 */ /* 0x000fe2000001006b */
[----:B------:R-:W-:Y:S01]  /*5830*/  FFMA.FTZ R100, R121, R100, R13 ;  /* 0x0000006479647223 */ /* 0x000fe2000001000d */
[-C--:B------:R-:W-:Y:S01]  /*5840*/  FFMA.FTZ R96, R130, R106.reuse, R107 ;  /* 0x0000006a82607223 */ /* 0x080fe2000001006b */
[----:B------:R-:W-:Y:S01]  /*5850*/  FADD.FTZ R99, R136, -R97 ;  /* 0x8000006188637221 */ /* 0x000fe20000010000 */
[----:B------:R-:W-:Y:S01]  /*5860*/  FADD.FTZ R98, R135, -R98 ;  /* 0x8000006287627221 */ /* 0x000fe20000010000 */
[----:B------:R-:W-:Y:S01]  /*5870*/  FFMA.FTZ R97, R129, R106, R107 ;  /* 0x0000006a81617223 */ /* 0x000fe2000001006b */
[----:B------:R-:W-:Y:S01]  /*5880*/  FMUL.FTZ R100, R100, UR13 ;  /* 0x0000000d64647c20 */ /* 0x000fe20008410000 */
[----:B------:R-:W-:Y:S01]  /*5890*/  FFMA.FTZ R99, R121, R99, R18 ;  /* 0x0000006379637223 */ /* 0x000fe20000010012 */
[----:B------:R-:W-:Y:S01]  /*58a0*/  LOP3.LUT P2, RZ, R111, 0xff00, RZ, 0xc0, !PT ;  /* 0x0000ff006fff7812 */ /* 0x000fe2000784c0ff */
[----:B------:R-:W-:Y:S01]  /*58b0*/  FADD.FTZ R96, R131, -R96 ;  /* 0x8000006083607221 */ /* 0x000fe20000010000 */
[----:B------:R-:W-:Y:S01]  /*58c0*/  FFMA.FTZ R98, R121, R98, R19 ;  /* 0x0000006279627223 */ /* 0x000fe20000010013 */
[----:B------:R-:W-:Y:S01]  /*58d0*/  FADD.FTZ R97, R132, -R97 ;  /* 0x8000006184617221 */ /* 0x000fe20000010000 */
[----:B------:R-:W-:Y:S01]  /*58e0*/  FMUL.FTZ R99, R99, UR13 ;  /* 0x0000000d63637c20 */ /* 0x000fe20008410000 */
[----:B------:R-:W-:Y:S01]  /*58f0*/  LOP3.LUT P6, RZ, R110, 0xff0000, RZ, 0xc0, !PT ;  /* 0x00ff00006eff7812 */ /* 0x000fe200078cc0ff */
[C---:B------:R-:W-:Y:S01]  /*5900*/  FFMA.FTZ R96, R121.reuse, R96, R17 ;  /* 0x0000006079607223 */ /* 0x040fe20000010011 */
[----:B------:R-:W-:Y:S01]  /*5910*/  FSEL R105, R100, RZ, P2 ;  /* 0x000000ff64697208 */ /* 0x000fe20001000000 */
        /* <DEDUP_REMOVED lines=9> */
[----:B------:R-:W-:Y:S02]  /*59b0*/  FSEL R101, R96, RZ, P6 ;  /* 0x000000ff60657208 */ /* 0x000fe40003000000 */
[----:B------:R-:W-:Y:S02]  /*59c0*/  FSEL R96, R97, RZ, P2 ;  /* 0x000000ff61607208 */ /* 0x000fe40001000000 */
[----:B------:R-:W-:Y:S02]  /*59d0*/  F2FP.BF16.F32.PACK_AB R99, R189, R104 ;  /* 0x00000068bd63723e */ /* 0x000fe400000010ff */
[----:B------:R-:W-:Y:S02]  /*59e0*/  F2FP.BF16.F32.PACK_AB R98, R105, R102 ;  /* 0x000000666962723e */ /* 0x000fe400000010ff */
[----:B------:R-:W-:-:S02]  /*59f0*/  F2FP.BF16.F32.PACK_AB R97, R103, R100 ;  /* 0x000000646761723e */ /* 0x000fc400000010ff */
[----:B------:R-:W-:Y:S01]  /*5a00*/  F2FP.BF16.F32.PACK_AB R96, R101, R96 ;  /* 0x000000606560723e */ /* 0x000fe200000010ff */
[----:B------:R-:W-:Y:S06]  /*5a10*/  BRA `(.L_x_1687) ;  /* 0x0000000400bc7947 */ /* 0x000fec0003800000 */
.L_x_1689:
        /* <DEDUP_REMOVED lines=15> */
[----:B------:R-:W-:Y:S01]  /*5b10*/  LOP3.LUT P6, RZ, R111, 0xff0000, RZ, 0xc0, !PT ;  /* 0x00ff00006fff7812 */ /* 0x000fe200078cc0ff */
[----:B------:R-:W-:Y:S01]  /*5b20*/  FMUL.FTZ R87, R91, UR13 ;  /* 0x0000000d5b577c20 */ /* 0x000fe20008410000 */
[----:B------:R-:W-:Y:S01]  /*5b30*/  FMUL.FTZ R86, R90, UR13 ;  /* 0x0000000d5a567c20 */ /* 0x000fe20008410000 */
[----:B------:R-:W-:Y:S01]  /*5b40*/  FMUL.FTZ R85, R84, UR13 ;  /* 0x0000000d54557c20 */ /* 0x000fe20008410000 */
[-CC-:B------:R-:W-:Y:S01]  /*5b50*/  FFMA.FTZ R98, R134, R106.reuse, R107.reuse ;  /* 0x0000006a86627223 */ /* 0x180fe2000001006b */
[-CC-:B------:R-:W-:Y:S01]  /*5b60*/  FFMA.FTZ R88, R130, R106.reuse, R107.reuse ;  /* 0x0000006a82587223 */ /* 0x180fe2000001006b */
[----:B------:R-:W-:Y:S01]  /*5b70*/  FSEL R189, R87, RZ, P2 ;  /* 0x000000ff57bd7208 */ /* 0x000fe20001000000 */
[-C--:B------:R-:W-:Y:S01]  /*5b80*/  FFMA.FTZ R87, R133, R106.reuse, R107 ;  /* 0x0000006a85577223 */ /* 0x080fe2000001006b */
[----:B------:R-:W-:Y:S01]  /*5b90*/  FSEL R104, R86, RZ, P6 ;  /* 0x000000ff56687208 */ /* 0x000fe20003000000 */
[----:B------:R-:W-:Y:S01]  /*5ba0*/  FADD.FTZ R98, R135, -R98 ;  /* 0x8000006287627221 */ /* 0x000fe20000010000 */
[----:B------:R-:W-:Y:S01]  /*5bb0*/  LOP3.LUT P6, RZ, R110, 0xff, RZ, 0xc0, !PT ;  /* 0x000000ff6eff7812 */ /* 0x000fe200078cc0ff */
[----:B------:R-:W-:Y:S01]  /*5bc0*/  FADD.FTZ R86, R136, -R87 ;  /* 0x8000005788567221 */ /* 0x000fe20000010000 */
[--C-:B0-----:R-:W-:Y:S01]  /*5bd0*/  FFMA.FTZ R102, R140, R106, R107.reuse ;  /* 0x0000006a8c667223 */ /* 0x101fe2000001006b */
[----:B------:R-:W-:Y:S01]  /*5be0*/  LOP3.LUT P2, RZ, R110, 0xff0000, RZ, 0xc0, !PT ;  /* 0x00ff00006eff7812 */ /* 0x000fe2000784c0ff */
[----:B------:R-:W-:Y:S01]  /*5bf0*/  FMUL.FTZ R87, R121, R98 ;  /* 0x0000006279577220 */ /* 0x000fe20000410000 */
[----:B------:R-:W-:Y:S01]  /*5c00*/  FSEL R96, R85, RZ, P6 ;  /* 0x000000ff55607208 */ /* 0x000fe20003000000 */
[----:B------:R-:W-:Y:S01]  /*5c10*/  FFMA.FTZ R85, R137, R106, R107 ;  /* 0x0000006a89557223 */ /* 0x000fe2000001006b */
[----:B------:R-:W-:Y:S01]  /*5c20*/  FMUL.FTZ R86, R121, R86 ;  /* 0x0000005679567220 */ /* 0x000fe20000410000 */
[----:B------:R-:W-:Y:S01]  /*5c30*/  FADD.FTZ R98, R131, -R88 ;  /* 0x8000005883627221 */ /* 0x000fe20000010000 */
[----:B------:R-:W-:Y:S01]  /*5c40*/  FADD.FTZ R102, R139, -R102 ;  /* 0x800000668b667221 */ /* 0x000fe20000010000 */
[----:B------:R-:W-:Y:S01]  /*5c50*/  FADD.FTZ R100, R138, -R85 ;  /* 0x800000558a647221 */ /* 0x000fe20000010000 */
[----:B------:R-:W-:Y:S01]  /*5c60*/  FMUL.FTZ R85, R86, UR13 ;  /* 0x0000000d56557c20 */ /* 0x000fe20008410000 */
[----:B------:R-:W-:Y:S01]  /*5c70*/  FMUL.FTZ R97, R87, UR13 ;  /* 0x0000000d57617c20 */ /* 0x000fe20008410000 */
[----:B------:R-:W-:Y:S01]  /*5c80*/  LOP3.LUT P6, RZ, R110, 0xff000000, RZ, 0xc0, !PT ;  /* 0xff0000006eff7812 */ /* 0x000fe200078cc0ff */
[C---:B------:R-:W-:Y:S01]  /*5c90*/  FMUL.FTZ R88, R121.reuse, R100 ;  /* 0x0000006479587220 */ /* 0x040fe20000410000 */
[----:B------:R-:W-:Y:S01]  /*5ca0*/  FMUL.FTZ R89, R121, R102 ;  /* 0x0000006679597220 */ /* 0x000fe20000410000 */
[----:B------:R-:W-:Y:S01]  /*5cb0*/  FSEL R100, R85, RZ, P2 ;  /* 0x000000ff55647208 */ /* 0x000fe20001000000 */
[----:B------:R-:W-:Y:S01]  /*5cc0*/  FMUL.FTZ R85, R121, R98 ;  /* 0x0000006279557220 */ /* 0x000fe20000410000 */
        /* <DEDUP_REMOVED lines=15> */
.L_x_1691:
        /* <DEDUP_REMOVED lines=22> */
[----:B0-----:R-:W-:Y:S01]  /*5f20*/  FSEL R102, R96, RZ, P6 ;  /* 0x000000ff60667208 */ /* 0x001fe20003000000 */
        /* <DEDUP_REMOVED lines=30> */
.L_x_1687:
[----:B------:R-:W0:Y:S08]  /*6110*/  @P1 LDC.64 R102, c[0x0][0x478] ;  /* 0x00011e00ff661b82 */ /* 0x000e300000000a00 */
        /* <DEDUP_REMOVED lines=10> */
.L_x_1683:
[----:B------:R-:W-:Y:S05]  /*61c0*/  BSYNC.RECONVERGENT B0 ;  /* 0x0000000000007941 */ /* 0x000fea0003800200 */
.L_x_1682:
        /* <DEDUP_REMOVED lines=14> */
[----:B------:R-:W-:Y:S01]  /*62b0*/  FFMA.FTZ R89, R118, R106, R107 ;  /* 0x0000006a76597223 */ /* 0x000fe2000001006b */
[----:B------:R-:W-:Y:S01]  /*62c0*/  ISETP.GE.U32.AND P2, PT, R108, RZ, PT ;  /* 0x000000ff6c00720c */ /* 0x000fe20003f46070 */
[----:B------:R-:W-:Y:S01]  /*62d0*/  FADD.FTZ R88, R123, -R84 ;  /* 0x800000547b587221 */ /* 0x000fe20000010000 */
[----:B------:R-:W-:Y:S01]  /*62e0*/  FADD.FTZ R93, R120, -R91 ;  /* 0x8000005b785d7221 */ /* 0x000fe20000010000 */
[----:B------:R-:W-:Y:S01]  /*62f0*/  ISETP.GE.U32.AND P5, PT, R152, RZ, PT ;  /* 0x000000ff9800720c */ /* 0x000fe20003fa6070 */
[----:B------:R-:W-:Y:S01]  /*6300*/  FADD.FTZ R94, R116, -R89 ;  /* 0x80000059745e7221 */ /* 0x000fe20000010000 */
[C---:B-----5:R-:W-:Y:S01]  /*6310*/  FFMA.FTZ R91, R121.reuse, R88, R7 ;  /* 0x00000058795b7223 */ /* 0x060fe20000010007 */
[----:B------:R-:W-:Y:S01]  /*6320*/  FFMA.FTZ R90, R121, R93, R6 ;  /* 0x0000005d795a7223 */ /* 0x000fe20000010006 */
[----:B------:R-:W-:Y:S01]  /*6330*/  FFMA.FTZ R87, R161, R106, R107 ;  /* 0x0000006aa1577223 */ /* 0x000fe2000001006b */
[----:B------:R-:W-:Y:S01]  /*6340*/  ISETP.GE.U32.AND.EX P2, PT, R109, 0x1000000, PT, P2 ;  /* 0x010000006d00780c */ /* 0x000fe20003f46120 */
[----:B------:R-:W-:Y:S01]  /*6350*/  FMUL.FTZ R88, R91, UR13 ;  /* 0x0000000d5b587c20 */ /* 0x000fe20008410000 */
[----:B------:R-:W-:Y:S01]  /*6360*/  FMUL.FTZ R95, R90, UR13 ;  /* 0x0000000d5a5f7c20 */ /* 0x000fe20008410000 */
[----:B------:R-:W-:Y:S01]  /*6370*/  LOP3.LUT P6, RZ, R109, 0xff0000, RZ, 0xc0, !PT ;  /* 0x00ff00006dff7812 */ /* 0x000fe200078cc0ff */
[----:B------:R-:W-:Y:S01]  /*6380*/  FFMA.FTZ R89, R121, R94, R5 ;  /* 0x0000005e79597223 */ /* 0x000fe20000010005 */
[----:B------:R-:W-:Y:S01]  /*6390*/  ISETP.GE.U32.AND.EX P5, PT, R153, 0x1000000, PT, P5 ;  /* 0x010000009900780c */ /* 0x000fe20003fa6150 */
[----:B------:R-:W-:Y:S01]  /*63a0*/  FADD.FTZ R87, R122, -R87 ;  /* 0x800000577a577221 */ /* 0x000fe20000010000 */
[-CC-:B------:R-:W-:Y:S01]  /*63b0*/  FFMA.FTZ R85, R151, R106.reuse, R107.reuse ;  /* 0x0000006a97557223 */ /* 0x180fe2000001006b */
[C---:B------:R-:W-:Y:S01]  /*63c0*/  FSEL R98, R88.reuse, RZ, P2 ;  /* 0x000000ff58627208 */ /* 0x040fe20001000000 */
[----:B------:R-:W-:Y:S01]  /*63d0*/  FMUL.FTZ R96, R89, UR13 ;  /* 0x0000000d59607c20 */ /* 0x000fe20008410000 */
[----:B------:R-:W-:Y:S01]  /*63e0*/  FSEL R100, R88, RZ, P5 ;  /* 0x000000ff58647208 */ /* 0x000fe20002800000 */
[-C--:B------:R-:W-:Y:S01]  /*63f0*/  FFMA.FTZ R86, R148, R106.reuse, R107 ;  /* 0x0000006a94567223 */ /* 0x080fe2000001006b */
[----:B------:R-:W-:Y:S01]  /*6400*/  FSEL R99, R95, RZ, P6 ;  /* 0x000000ff5f637208 */ /* 0x000fe20003000000 */
[----:B------:R-:W-:Y:S01]  /*6410*/  FFMA.FTZ R88, R121, R87, R4 ;  /* 0x0000005779587223 */ /* 0x000fe20000010004 */
[C---:B------:R-:W-:Y:S01]  /*6420*/  LOP3.LUT P6, RZ, R153.reuse, 0xff00, RZ, 0xc0, !PT ;  /* 0x0000ff0099ff7812 */ /* 0x040fe200078cc0ff */
[----:B------:R-:W-:Y:S01]  /*6430*/  FADD.FTZ R85, R150, -R85 ;  /* 0x8000005596557221 */ /* 0x000fe20000010000 */
[-CC-:B------:R-:W-:Y:S01]  /*6440*/  FFMA.FTZ R84, R144, R106.reuse, R107.reuse ;  /* 0x0000006a90547223 */ /* 0x180fe2000001006b */
[----:B------:R-:W-:Y:S01]  /*6450*/  LOP3.LUT P2, RZ, R153, 0xff0000, RZ, 0xc0, !PT ;  /* 0x00ff000099ff7812 */ /* 0x000fe2000784c0ff */
[----:B------:R-:W-:Y:S01]  /*6460*/  FADD.FTZ R92, R159, -R86 ;  /* 0x800000569f5c7221 */ /* 0x000fe20000010000 */
[----:B------:R-:W-:Y:S01]  /*6470*/  FMUL.FTZ R93, R88, UR13 ;  /* 0x0000000d585d7c20 */ /* 0x000fe20008410000 */
[----:B------:R-:W-:Y:S01]  /*6480*/  FSEL R97, R96, RZ, P6 ;  /* 0x000000ff60617208 */ /* 0x000fe20003000000 */
[----:B------:R-:W-:Y:S01]  /*6490*/  FFMA.FTZ R86, R121, R85, R10 ;  /* 0x0000005579567223 */ /* 0x000fe2000001000a */
[----:B------:R-:W-:Y:S01]  /*64a0*/  LOP3.LUT P5, RZ, R153, 0xff, RZ, 0xc0, !PT ;  /* 0x000000ff99ff7812 */ /* 0x000fe200078ac0ff */
[----:B------:R-:W-:Y:S01]  /*64b0*/  FADD.FTZ R84, R149, -R84 ;  /* 0x8000005495547221 */ /* 0x000fe20000010000 */
[----:B------:R-:W-:Y:S01]  /*64c0*/  LOP3.LUT P6, RZ, R109, 0xff, RZ, 0xc0, !PT ;  /* 0x000000ff6dff7812 */ /* 0x000fe200078cc0ff */
[----:B------:R-:W-:Y:S01]  /*64d0*/  FFMA.FTZ R107, R147, R106, R107 ;  /* 0x0000006a936b7223 */ /* 0x000fe2000001006b */
[----:B------:R-:W-:Y:S01]  /*64e0*/  FFMA.FTZ R87, R121, R92, R11 ;  /* 0x0000005c79577223 */ /* 0x000fe2000001000b */
[----:B------:R-:W-:Y:S01]  /*64f0*/  FSEL R95, R95, RZ, P2 ;  /* 0x000000ff5f5f7208 */ /* 0x000fe20001000000 */
[----:B------:R-:W-:Y:S01]  /*6500*/  FMUL.FTZ R92, R86, UR13 ;  /* 0x0000000d565c7c20 */ /* 0x000fe20008410000 */
[----:B------:R-:W-:Y:S01]  /*6510*/  F2FP.BF16.F32.PACK_AB R99, R98, R99 ;  /* 0x000000636263723e */ /* 0x000fe200000010ff */
[----:B------:R-:W-:Y:S01]  /*6520*/  FFMA.FTZ R85, R121, R84, R9 ;  /* 0x0000005479557223 */ /* 0x000fe20000010009 */
[----:B------:R-:W-:Y:S01]  /*6530*/  FSEL R94, R93, RZ, P5 ;  /* 0x000000ff5d5e7208 */ /* 0x000fe20002800000 */
[----:B------:R-:W-:Y:S01]  /*6540*/  FADD.FTZ R107, R146, -R107 ;  /* 0x8000006b926b7221 */ /* 0x000fe20000010000 */
[----:B------:R-:W-:-:S02]  /*6550*/  LOP3.LUT P2, RZ, R109, 0xff00, RZ, 0xc0, !PT ;  /* 0x0000ff006dff7812 */ /* 0x000fc4000784c0ff */
[----:B------:R-:W-:Y:S01]  /*6560*/  FSEL R98, R93, RZ, P6 ;  /* 0x000000ff5d627208 */ /* 0x000fe20003000000 */
[----:B------:R-:W-:Y:S01]  /*6570*/  FMUL.FTZ R93, R85, UR13 ;  /* 0x0000000d555d7c20 */ /* 0x000fe20008410000 */
[----:B------:R-:W-:Y:S01]  /*6580*/  LOP3.LUT P5, RZ, R108, 0xff0000, RZ, 0xc0, !PT ;  /* 0x00ff00006cff7812 */ /* 0x000fe200078ac0ff */
[----:B------:R-:W-:Y:S01]  /*6590*/  FFMA.FTZ R84, R121, R107, R8 ;  /* 0x0000006b79547223 */ /* 0x000fe20000010008 */
[----:B------:R-:W-:Y:S02]  /*65a0*/  LOP3.LUT P6, RZ, R152, 0xff0000, RZ, 0xc0, !PT ;  /* 0x00ff000098ff7812 */ /* 0x000fe400078cc0ff */
[----:B------:R-:W-:Y:S02]  /*65b0*/  F2FP.BF16.F32.PACK_AB R94, R97, R94 ;  /* 0x0000005e615e723e */ /* 0x000fe400000010ff */
[----:B0-----:R-:W-:Y:S01]  /*65c0*/  FSEL R103, R96, RZ, P2 ;  /* 0x000000ff60677208 */ /* 0x001fe20001000000 */
[----:B------:R-:W-:Y:S01]  /*65d0*/  FMUL.FTZ R96, R87, UR13 ;  /* 0x0000000d57607c20 */ /* 0x000fe20008410000 */
[----:B------:R-:W-:-:S02]  /*65e0*/  FSEL R97, R92, RZ, P5 ;  /* 0x000000ff5c617208 */ /* 0x000fc40002800000 */
[----:B------:R-:W-:Y:S01]  /*65f0*/  FSEL R102, R92, RZ, P6 ;  /* 0x000000ff5c667208 */ /* 0x000fe20003000000 */
[----:B------:R-:W-:Y:S01]  /*6600*/  FMUL.FTZ R92, R84, UR13 ;  /* 0x0000000d545c7c20 */ /* 0x000fe20008410000 */
[----:B------:R-:W-:Y:S02]  /*6610*/  LOP3.LUT P2, RZ, R108, 0xff000000, RZ, 0xc0, !PT ;  /* 0xff0000006cff7812 */ /* 0x000fe4000784c0ff */
[----:B------:R-:W-:Y:S02]  /*6620*/  LOP3.LUT P5, RZ, R152, 0xff000000, RZ, 0xc0, !PT ;  /* 0xff00000098ff7812 */ /* 0x000fe400078ac0ff */
[----:B------:R-:W-:Y:S02]  /*6630*/  LOP3.LUT P6, RZ, R108, 0xff00, RZ, 0xc0, !PT ;  /* 0x0000ff006cff7812 */ /* 0x000fe400078cc0ff */
        /* <DEDUP_REMOVED lines=16> */
.L_x_1696:
[-CC-:B-1-3--:R-:W-:Y:S01]  /*6740*/  FFMA.FTZ R99, R119, R106.reuse, R107.reuse ;  /* 0x0000006a77637223 */ /* 0x18afe2000001006b */
[-CC-:B------:R-:W-:Y:S01]  /*6750*/  FFMA.FTZ R96, R128, R106.reuse, R107.reuse ;  /* 0x0000006a80607223 */ /* 0x180fe2000001006b */
[-CC-:B------:R-:W-:Y:S01]  /*6760*/  FFMA.FTZ R95, R161, R106.reuse, R107.reuse ;  /* 0x0000006aa15f7223 */ /* 0x180fe2000001006b */
[----:B------:R-:W-:Y:S01]  /*6770*/  FFMA.FTZ R97, R118, R106, R107 ;  /* 0x0000006a76617223 */ /* 0x000fe2000001006b */
[----:B------:R-:W-:Y:S01]  /*6780*/  FADD.FTZ R99, R120, -R99 ;  /* 0x8000006378637221 */ /* 0x000fe20000010000 */
[----:B------:R-:W-:Y:S01]  /*6790*/  FADD.FTZ R96, R123, -R96 ;  /* 0x800000607b607221 */ /* 0x000fe20000010000 */
[----:B------:R-:W-:Y:S01]  /*67a0*/  LOP3.LUT P5, RZ, R109, 0xff0000, RZ, 0xc0, !PT ;  /* 0x00ff00006dff7812 */ /* 0x000fe200078ac0ff */
[----:B------:R-:W-:Y:S01]  /*67b0*/  FADD.FTZ R95, R122, -R95 ;  /* 0x8000005f7a5f7221 */ /* 0x000fe20000010000 */
[C---:B-----5:R-:W-:Y:S01]  /*67c0*/  FFMA.FTZ R99, R121.reuse, R99, R6 ;  /* 0x0000006379637223 */ /* 0x060fe20000010006 */
[----:B------:R-:W-:Y:S01]  /*67d0*/  FFMA.FTZ R96, R121, R96, R7 ;  /* 0x0000006079607223 */ /* 0x000fe20000010007 */
[-C--:B------:R-:W-:Y:S01]  /*67e0*/  FFMA.FTZ R94, R148, R106.reuse, R107 ;  /* 0x0000006a945e7223 */ /* 0x080fe2000001006b */
[----:B------:R-:W-:Y:S01]  /*67f0*/  ISETP.GE.U32.AND P2, PT, R108, RZ, PT ;  /* 0x000000ff6c00720c */ /* 0x000fe20003f46070 */
[----:B------:R-:W-:Y:S01]  /*6800*/  FMUL.FTZ R99, R99, UR13 ;  /* 0x0000000d63637c20 */ /* 0x000fe20008410000 */
[----:B------:R-:W-:Y:S01]  /*6810*/  FMUL.FTZ R101, R96, UR13 ;  /* 0x0000000d60657c20 */ /* 0x000fe20008410000 */
[----:B------:R-:W-:Y:S01]  /*6820*/  FADD.FTZ R96, R116, -R97 ;  /* 0x8000006174607221 */ /* 0x000fe20000010000 */
[----:B------:R-:W-:Y:S01]  /*6830*/  LOP3.LUT P6, RZ, R153, 0xff0000, RZ, 0xc0, !PT ;  /* 0x00ff000099ff7812 */ /* 0x000fe200078cc0ff */
[----:B------:R-:W-:Y:S01]  /*6840*/  FFMA.FTZ R95, R121, R95, R4 ;  /* 0x0000005f795f7223 */ /* 0x000fe20000010004 */
[----:B------:R-:W-:Y:S01]  /*6850*/  FSEL R98, R99, RZ, P5 ;  /* 0x000000ff63627208 */ /* 0x000fe20002800000 */
[----:B------:R-:W-:Y:S01]  /*6860*/  FFMA.FTZ R93, R151, R106, R107 ;  /* 0x0000006a975d7223 */ /* 0x000fe2000001006b */
[----:B------:R-:W-:Y:S01]  /*6870*/  ISETP.GE.U32.AND P5, PT, R152, RZ, PT ;  /* 0x000000ff9800720c */ /* 0x000fe20003fa6070 */
[----:B------:R-:W-:Y:S01]  /*6880*/  FFMA.FTZ R96, R121, R96, R5 ;  /* 0x0000006079607223 */ /* 0x000fe20000010005 */
[----:B------:R-:W-:Y:S01]  /*6890*/  ISETP.GE.U32.AND.EX P2, PT, R109, 0x1000000, PT, P2 ;  /* 0x010000006d00780c */ /* 0x000fe20003f46120 */
[----:B------:R-:W-:Y:S01]  /*68a0*/  FADD.FTZ R94, R159, -R94 ;  /* 0x8000005e9f5e7221 */ /* 0x000fe20000010000 */
[----:B------:R-:W-:Y:S01]  /*68b0*/  FSEL R99, R99, RZ, P6 ;  /* 0x000000ff63637208 */ /* 0x000fe20003000000 */
[----:B------:R-:W-:Y:S01]  /*68c0*/  FMUL.FTZ R97, R95, UR13 ;  /* 0x0000000d5f617c20 */ /* 0x000fe20008410000 */
[C---:B------:R-:W-:Y:S01]  /*68d0*/  ISETP.GE.U32.AND.EX P5, PT, R153.reuse, 0x1000000, PT, P5 ;  /* 0x010000009900780c */ /* 0x040fe20003fa6150 */
[----:B------:R-:W-:Y:S01]  /*68e0*/  FADD.FTZ R93, R150, -R93 ;  /* 0x8000005d965d7221 */ /* 0x000fe20000010000 */
[----:B------:R-:W-:Y:S01]  /*68f0*/  LOP3.LUT P6, RZ, R153, 0xff, RZ, 0xc0, !PT ;  /* 0x000000ff99ff7812 */ /* 0x000fe200078cc0ff */
[----:B------:R-:W-:Y:S01]  /*6900*/  FFMA.FTZ R92, R144, R106, R107 ;  /* 0x0000006a905c7223 */ /* 0x000fe2000001006b */
[----:B------:R-:W-:Y:S01]  /*6910*/  FMUL.FTZ R100, R96, UR13 ;  /* 0x0000000d60647c20 */ /* 0x000fe20008410000 */
[----:B0-----:R-:W-:Y:S01]  /*6920*/  FSEL R103, R101, RZ, P2 ;  /* 0x000000ff65677208 */ /* 0x001fe20001000000 */
[----:B------:R-:W-:Y:S01]  /*6930*/  FFMA.FTZ R96, R121, R94, R11 ;  /* 0x0000005e79607223 */ /* 0x000fe2000001000b */
[----:B------:R-:W-:Y:S01]  /*6940*/  FSEL R102, R101, RZ, P5 ;  /* 0x000000ff65667208 */ /* 0x000fe20002800000 */
[----:B------:R-:W-:Y:S01]  /*6950*/  FFMA.FTZ R93, R121, R93, R10 ;  /* 0x0000005d795d7223 */ /* 0x000fe2000001000a */
[----:B------:R-:W-:Y:S01]  /*6960*/  LOP3.LUT P2, RZ, R153, 0xff00, RZ, 0xc0, !PT ;  /* 0x0000ff0099ff7812 */ /* 0x000fe2000784c0ff */
[----:B------:R-:W-:Y:S01]  /*6970*/  FADD.FTZ R92, R149, -R92 ;  /* 0x8000005c955c7221 */ /* 0x000fe20000010000 */
[----:B------:R-:W-:Y:S01]  /*6980*/  FSEL R94, R97, RZ, P6 ;  /* 0x000000ff615e7208 */ /* 0x000fe20003000000 */
[----:B------:R-:W-:Y:S01]  /*6990*/  FFMA.FTZ R107, R147, R106, R107 ;  /* 0x0000006a936b7223 */ /* 0x000fe2000001006b */
[----:B------:R-:W-:Y:S01]  /*69a0*/  LOP3.LUT P6, RZ, R109, 0xff, RZ, 0xc0, !PT ;  /* 0x000000ff6dff7812 */ /* 0x000fe200078cc0ff */
[----:B------:R-:W-:Y:S01]  /*69b0*/  FMUL.FTZ R93, R93, UR13 ;  /* 0x0000000d5d5d7c20 */ /* 0x000fe20008410000 */
[----:B------:R-:W-:Y:S01]  /*69c0*/  F2FP.BF16.F32.PACK_AB R95, R102, R99 ;  /* 0x00000063665f723e */ /* 0x000fe200000010ff */
[----:B------:R-:W-:Y:S01]  /*69d0*/  FFMA.FTZ R92, R121, R92, R9 ;  /* 0x0000005c795c7223 */ /* 0x000fe20000010009 */
[----:B------:R-:W-:Y:S01]  /*69e0*/  FSEL R101, R100, RZ, P2 ;  /* 0x000000ff64657208 */ /* 0x000fe20001000000 */
[----:B------:R-:W-:Y:S01]  /*69f0*/  FADD.FTZ R107, R146, -R107 ;  /* 0x8000006b926b7221 */ /* 0x000fe20000010000 */
[----:B------:R-:W-:Y:S01]  /*6a00*/  F2FP.BF16.F32.PACK_AB R99, R103, R98 ;  /* 0x000000626763723e */ /* 0x000fe200000010ff */
[----:B------:R-:W-:Y:S01]  /*6a10*/  FMUL.FTZ R96, R96, UR13 ;  /* 0x0000000d60607c20 */ /* 0x000fe20008410000 */
[----:B------:R-:W-:Y:S01]  /*6a20*/  LOP3.LUT P2, RZ, R109, 0xff00, RZ, 0xc0, !PT ;  /* 0x0000ff006dff7812 */ /* 0x000fe2000784c0ff */
[----:B------:R-:W-:Y:S01]  /*6a30*/  FMUL.FTZ R92, R92, UR13 ;  /* 0x0000000d5c5c7c20 */ /* 0x000fe20008410000 */
[----:B------:R-:W-:Y:S01]  /*6a40*/  LOP3.LUT P5, RZ, R108, 0xff0000, RZ, 0xc0, !PT ;  /* 0x00ff00006cff7812 */ /* 0x000fe200078ac0ff */
[----:B------:R-:W-:Y:S01]  /*6a50*/  FFMA.FTZ R107, R121, R107, R8 ;  /* 0x0000006b796b7223 */ /* 0x000fe20000010008 */
[----:B------:R-:W-:-:S02]  /*6a60*/  FSEL R98, R97, RZ, P6 ;  /* 0x000000ff61627208 */ /* 0x000fc40003000000 */
[----:B------:R-:W-:Y:S01]  /*6a70*/  LOP3.LUT P6, RZ, R152, 0xff0000, RZ, 0xc0, !PT ;  /* 0x00ff000098ff7812 */ /* 0x000fe200078cc0ff */
[----:B------:R-:W-:Y:S01]  /*6a80*/  FMUL.FTZ R107, R107, UR13 ;  /* 0x0000000d6b6b7c20 */ /* 0x000fe20008410000 */
[----:B------:R-:W-:Y:S02]  /*6a90*/  FSEL R103, R100, RZ, P2 ;  /* 0x000000ff64677208 */ /* 0x000fe40001000000 */
[C---:B------:R-:W-:Y:S02]  /*6aa0*/  FSEL R97, R93.reuse, RZ, P5 ;  /* 0x000000ff5d617208 */ /* 0x040fe40002800000 */
[----:B------:R-:W-:Y:S02]  /*6ab0*/  LOP3.LUT P2, RZ, R108, 0xff000000, RZ, 0xc0, !PT ;  /* 0xff0000006cff7812 */ /* 0x000fe4000784c0ff */
[----:B------:R-:W-:Y:S02]  /*6ac0*/  FSEL R93, R93, RZ, P6 ;  /* 0x000000ff5d5d7208 */ /* 0x000fe40003000000 */
[----:B------:R-:W-:-:S02]  /*6ad0*/  LOP3.LUT P5, RZ, R152, 0xff000000, RZ, 0xc0, !PT ;  /* 0xff00000098ff7812 */ /* 0x000fc400078ac0ff */
[----:B------:R-:W-:Y:S02]  /*6ae0*/  LOP3.LUT P6, RZ, R108, 0xff00, RZ, 0xc0, !PT ;  /* 0x0000ff006cff7812 */ /* 0x000fe400078cc0ff */
[----:B------:R-:W-:Y:S02]  /*6af0*/  F2FP.BF16.F32.PACK_AB R94, R101, R94 ;  /* 0x0000005e655e723e */ /* 0x000fe400000010ff */
[----:B------:R-:W-:Y:S02]  /*6b00*/  FSEL R100, R96, RZ, P2 ;  /* 0x000000ff60647208 */ /* 0x000fe40001000000 */
[----:B------:R-:W-:Y:S02]  /*6b10*/  LOP3.LUT P2, RZ, R152, 0xff00, RZ, 0xc0, !PT ;  /* 0x0000ff0098ff7812 */ /* 0x000fe4000784c0ff */
[----:B------:R-:W-:Y:S02]  /*6b20*/  FSEL R102, R96, RZ, P5 ;  /* 0x000000ff60667208 */ /* 0x000fe40002800000 */
[----:B------:R-:W-:-:S02]  /*6b30*/  FSEL R101, R92, RZ, P6 ;  /* 0x000000ff5c657208 */ /* 0x000fc40003000000 */
        /* <DEDUP_REMOVED lines=11> */
.L_x_1695:
        /* <DEDUP_REMOVED lines=15> */
[-C--:B------:R-:W-:Y:S01]  /*6ce0*/  FFMA.FTZ R86, R144, R106.reuse, R107 ;  /* 0x0000006a90567223 */ /* 0x080fe2000001006b */
[----:B------:R-:W-:Y:S01]  /*6cf0*/  FMUL.FTZ R85, R91, UR13 ;  /* 0x0000000d5b557c20 */ /* 0x000fe20008410000 */
[----:B------:R-:W-:Y:S01]  /*6d00*/  FMUL.FTZ R84, R90, UR13 ;  /* 0x0000000d5a547c20 */ /* 0x000fe20008410000 */
[----:B------:R-:W-:Y:S01]  /*6d10*/  FADD.FTZ R100, R122, -R89 ;  /* 0x800000597a647221 */ /* 0x000fe20000010000 */
[----:B------:R-:W-:Y:S01]  /*6d20*/  FADD.FTZ R96, R150, -R87 ;  /* 0x8000005796607221 */ /* 0x000fe20000010000 */
[--C-:B------:R-:W-:Y:S01]  /*6d30*/  FFMA.FTZ R88, R148, R106, R107.reuse ;  /* 0x0000006a94587223 */ /* 0x100fe2000001006b */
[----:B------:R-:W-:Y:S01]  /*6d40*/  ISETP.GE.U32.AND.EX P2, PT, R109, 0x1000000, PT, P2 ;  /* 0x010000006d00780c */ /* 0x000fe20003f46120 */
[----:B------:R-:W-:Y:S01]  /*6d50*/  FMUL.FTZ R89, R121, R104 ;  /* 0x0000006879597220 */ /* 0x000fe20000410000 */
[----:B------:R-:W-:Y:S01]  /*6d60*/  LOP3.LUT P6, RZ, R109, 0xff0000, RZ, 0xc0, !PT ;  /* 0x00ff00006dff7812 */ /* 0x000fe200078cc0ff */
[----:B------:R-:W-:Y:S01]  /*6d70*/  FADD.FTZ R94, R149, -R86 ;  /* 0x80000056955e7221 */ /* 0x000fe20000010000 */
[----:B------:R-:W-:Y:S01]  /*6d80*/  ISETP.GE.U32.AND P5, PT, R152, RZ, PT ;  /* 0x000000ff9800720c */ /* 0x000fe20003fa6070 */
[----:B------:R-:W-:Y:S01]  /*6d90*/  FMUL.FTZ R86, R121, R96 ;  /* 0x0000006079567220 */ /* 0x000fe20000410000 */
[----:B------:R-:W-:Y:S01]  /*6da0*/  FSEL R92, R85, RZ, P2 ;  /* 0x000000ff555c7208 */ /* 0x000fe20001000000 */
[----:B0-----:R-:W-:Y:S01]  /*6db0*/  FADD.FTZ R102, R159, -R88 ;  /* 0x800000589f667221 */ /* 0x001fe20000010000 */
[----:B------:R-:W-:Y:S01]  /*6dc0*/  FSEL R99, R84, RZ, P6 ;  /* 0x000000ff54637208 */ /* 0x000fe20003000000 */
[----:B------:R-:W-:Y:S01]  /*6dd0*/  FMUL.FTZ R96, R89, UR13 ;  /* 0x0000000d59607c20 */ /* 0x000fe20008410000 */
[----:B------:R-:W-:Y:S01]  /*6de0*/  ISETP.GE.U32.AND.EX P5, PT, R153, 0x1000000, PT, P5 ;  /* 0x010000009900780c */ /* 0x000fe20003fa6150 */
[----:B------:R-:W-:Y:S01]  /*6df0*/  FMUL.FTZ R88, R121, R100 ;  /* 0x0000006479587220 */ /* 0x000fe20000410000 */
[----:B------:R-:W-:Y:S01]  /*6e00*/  LOP3.LUT P2, RZ, R153, 0xff0000, RZ, 0xc0, !PT ;  /* 0x00ff000099ff7812 */ /* 0x000fe2000784c0ff */
[----:B------:R-:W-:Y:S01]  /*6e10*/  FFMA.FTZ R107, R147, R106, R107 ;  /* 0x0000006a936b7223 */ /* 0x000fe2000001006b */
[----:B------:R-:W-:Y:S01]  /*6e20*/  LOP3.LUT P6, RZ, R153, 0xff00, RZ, 0xc0, !PT ;  /* 0x0000ff0099ff7812 */ /* 0x000fe200078cc0ff */
[----:B------:R-:W-:Y:S01]  /*6e30*/  FMUL.FTZ R93, R88, UR13 ;  /* 0x0000000d585d7c20 */ /* 0x000fe20008410000 */
[----:B------:R-:W-:Y:S01]  /*6e40*/  FSEL R98, R85, RZ, P5 ;  /* 0x000000ff55627208 */ /* 0x000fe20002800000 */
[C---:B------:R-:W-:Y:S01]  /*6e50*/  FMUL.FTZ R85, R121.reuse, R94 ;  /* 0x0000005e79557220 */ /* 0x040fe20000410000 */
[----:B------:R-:W-:Y:S01]  /*6e60*/  FSEL R95, R84, RZ, P2 ;  /* 0x000000ff545f7208 */ /* 0x000fe20001000000 */
[----:B------:R-:W-:Y:S01]  /*6e70*/  FMUL.FTZ R87, R121, R102 ;  /* 0x0000006679577220 */ /* 0x000fe20000410000 */
[----:B------:R-:W-:Y:S01]  /*6e80*/  FSEL R97, R96, RZ, P6 ;  /* 0x000000ff60617208 */ /* 0x000fe20003000000 */
[----:B------:R-:W-:Y:S01]  /*6e90*/  FADD.FTZ R100, R146, -R107 ;  /* 0x8000006b92647221 */ /* 0x000fe20000010000 */
[----:B------:R-:W-:-:S02]  /*6ea0*/  LOP3.LUT P5, RZ, R153, 0xff, RZ, 0xc0, !PT ;  /* 0x000000ff99ff7812 */ /* 0x000fc400078ac0ff */
[----:B------:R-:W-:Y:S01]  /*6eb0*/  LOP3.LUT P6, RZ, R109, 0xff, RZ, 0xc0, !PT ;  /* 0x000000ff6dff7812 */ /* 0x000fe200078cc0ff */
[----:B------:R-:W-:Y:S01]  /*6ec0*/  FMUL.FTZ R84, R121, R100 ;  /* 0x0000006479547220 */ /* 0x000fe20000410000 */
[----:B------:R-:W-:Y:S02]  /*6ed0*/  F2FP.BF16.F32.PACK_AB R95, R98, R95 ;  /* 0x0000005f625f723e */ /* 0x000fe400000010ff */
[----:B------:R-:W-:Y:S01]  /*6ee0*/  F2FP.BF16.F32.PACK_AB R99, R92, R99 ;  /* 0x000000635c63723e */ /* 0x000fe200000010ff */
[----:B------:R-:W-:Y:S01]  /*6ef0*/  FMUL.FTZ R92, R86, UR13 ;  /* 0x0000000d565c7c20 */ /* 0x000fe20008410000 */
[----:B------:R-:W-:Y:S02]  /*6f00*/  FSEL R94, R93, RZ, P5 ;  /* 0x000000ff5d5e7208 */ /* 0x000fe40002800000 */
[----:B------:R-:W-:Y:S02]  /*6f10*/  LOP3.LUT P2, RZ, R109, 0xff00, RZ, 0xc0, !PT ;  /* 0x0000ff006dff7812 */ /* 0x000fe4000784c0ff */
[----:B------:R-:W-:Y:S01]  /*6f20*/  FSEL R98, R93, RZ, P6 ;  /* 0x000000ff5d627208 */ /* 0x000fe20003000000 */
[----:B------:R-:W-:Y:S01]  /*6f30*/  FMUL.FTZ R93, R85, UR13 ;  /* 0x0000000d555d7c20 */ /* 0x000fe20008410000 */
[----:B------:R-:W-:-:S02]  /*6f40*/  LOP3.LUT P5, RZ, R108, 0xff0000, RZ, 0xc0, !PT ;  /* 0x00ff00006cff7812 */ /* 0x000fc400078ac0ff */
[----:B------:R-:W-:Y:S02]  /*6f50*/  LOP3.LUT P6, RZ, R152, 0xff0000, RZ, 0xc0, !PT ;  /* 0x00ff000098ff7812 */ /* 0x000fe400078cc0ff */
[----:B------:R-:W-:Y:S02]  /*6f60*/  F2FP.BF16.F32.PACK_AB R94, R97, R94 ;  /* 0x0000005e615e723e */ /* 0x000fe400000010ff */
[----:B------:R-:W-:Y:S01]  /*6f70*/  FSEL R103, R96, RZ, P2 ;  /* 0x000000ff60677208 */ /* 0x000fe20001000000 */
[----:B------:R-:W-:Y:S01]  /*6f80*/  FMUL.FTZ R96, R87, UR13 ;  /* 0x0000000d57607c20 */ /* 0x000fe20008410000 */
[C---:B------:R-:W-:Y:S02]  /*6f90*/  FSEL R97, R92.reuse, RZ, P5 ;  /* 0x000000ff5c617208 */ /* 0x040fe40002800000 */
[----:B------:R-:W-:Y:S01]  /*6fa0*/  FSEL R102, R92, RZ, P6 ;  /* 0x000000ff5c667208 */ /* 0x000fe20003000000 */
[----:B------:R-:W-:Y:S01]  /*6fb0*/  FMUL.FTZ R92, R84, UR13 ;  /* 0x0000000d545c7c20 */ /* 0x000fe20008410000 */
        /* <DEDUP_REMOVED lines=18> */
.L_x_1698:
        /* <DEDUP_REMOVED lines=8> */
[C---:B-----5:R-:W-:Y:S01]  /*7160*/  FMUL.FTZ R96, R121.reuse, R96 ;  /* 0x0000006079607220 */ /* 0x060fe20000410000 */
[----:B------:R-:W-:Y:S01]  /*7170*/  FMUL.FTZ R98, R121, R98 ;  /* 0x0000006279627220 */ /* 0x000fe20000410000 */
[----:B------:R-:W-:Y:S01]  /*7180*/  FFMA.FTZ R92, R144, R106, R107 ;  /* 0x0000006a905c7223 */ /* 0x000fe2000001006b */
[----:B------:R-:W-:Y:S01]  /*7190*/  ISETP.GE.U32.AND P2, PT, R108, RZ, PT ;  /* 0x000000ff6c00720c */ /* 0x000fe20003f46070 */
[----:B------:R-:W-:Y:S01]  /*71a0*/  FMUL.FTZ R96, R96, UR13 ;  /* 0x0000000d60607c20 */ /* 0x000fe20008410000 */
[----:B------:R-:W-:Y:S01]  /*71b0*/  LOP3.LUT P6, RZ, R153, 0xff0000, RZ, 0xc0, !PT ;  /* 0x00ff000099ff7812 */ /* 0x000fe200078cc0ff */
[----:B0-----:R-:W-:Y:S01]  /*71c0*/  FADD.FTZ R102, R116, -R97 ;  /* 0x8000006174667221 */ /* 0x001fe20000010000 */
[----:B------:R-:W-:Y:S01]  /*71d0*/  FMUL.FTZ R100, R121, R100 ;  /* 0x0000006479647220 */ /* 0x000fe20000410000 */
[----:B------:R-:W-:Y:S01]  /*71e0*/  LOP3.LUT P5, RZ, R109, 0xff0000, RZ, 0xc0, !PT ;  /* 0x00ff00006dff7812 */ /* 0x000fe200078ac0ff */
[----:B------:R-:W-:Y:S01]  /*71f0*/  FFMA.FTZ R93, R151, R106, R107 ;  /* 0x0000006a975d7223 */ /* 0x000fe2000001006b */
[----:B------:R-:W-:Y:S01]  /*7200*/  FMUL.FTZ R103, R98, UR13 ;  /* 0x0000000d62677c20 */ /* 0x000fe20008410000 */
[----:B------:R-:W-:Y:S01]  /*7210*/  FADD.FTZ R98, R159, -R94 ;  /* 0x8000005e9f627221 */ /* 0x000fe20000010000 */
[----:B------:R-:W-:Y:S01]  /*7220*/  ISETP.GE.U32.AND.EX P2, PT, R109, 0x1000000, PT, P2 ;  /* 0x010000006d00780c */ /* 0x000fe20003f46120 */
[----:B------:R-:W-:Y:S01]  /*7230*/  FADD.FTZ R94, R149, -R92 ;  /* 0x8000005c955e7221 */ /* 0x000fe20000010000 */
[----:B------:R-:W-:Y:S01]  /*7240*/  FSEL R101, R96, RZ, P6 ;  /* 0x000000ff60657208 */ /* 0x000fe20003000000 */
[----:B------:R-:W-:Y:S01]  /*7250*/  FMUL.FTZ R102, R121, R102 ;  /* 0x0000006679667220 */ /* 0x000fe20000410000 */
[----:B------:R-:W-:Y:S01]  /*7260*/  FMUL.FTZ R100, R100, UR13 ;  /* 0x0000000d64647c20 */ /* 0x000fe20008410000 */
[----:B------:R-:W-:Y:S01]  /*7270*/  FSEL R99, R96, RZ, P5 ;  /* 0x000000ff60637208 */ /* 0x000fe20002800000 */
[----:B------:R-:W-:Y:S01]  /*7280*/  FADD.FTZ R96, R150, -R93 ;  /* 0x8000005d96607221 */ /* 0x000fe20000010000 */
[----:B------:R-:W-:Y:S01]  /*7290*/  LOP3.LUT P6, RZ, R153, 0xff, RZ, 0xc0, !PT ;  /* 0x000000ff99ff7812 */ /* 0x000fe200078cc0ff */
[----:B------:R-:W-:Y:S01]  /*72a0*/  FMUL.FTZ R102, R102, UR13 ;  /* 0x0000000d66667c20 */ /* 0x000fe20008410000 */
[----:B------:R-:W-:Y:S01]  /*72b0*/  ISETP.GE.U32.AND P5, PT, R152, RZ, PT ;  /* 0x000000ff9800720c */ /* 0x000fe20003fa6070 */
[----:B------:R-:W-:Y:S01]  /*72c0*/  FMUL.FTZ R93, R121, R94 ;  /* 0x0000005e795d7220 */ /* 0x000fe20000410000 */
[----:B------:R-:W-:Y:S01]  /*72d0*/  FSEL R104, R103, RZ, P2 ;  /* 0x000000ff67687208 */ /* 0x000fe20001000000 */
[----:B------:R-:W-:Y:S01]  /*72e0*/  FMUL.FTZ R96, R121, R96 ;  /* 0x0000006079607220 */ /* 0x000fe20000410000 */
[----:B------:R-:W-:Y:S01]  /*72f0*/  LOP3.LUT P2, RZ, R153, 0xff00, RZ, 0xc0, !PT ;  /* 0x0000ff0099ff7812 */ /* 0x000fe2000784c0ff */
[----:B------:R-:W-:Y:S01]  /*7300*/  FFMA.FTZ R107, R147, R106, R107 ;  /* 0x0000006a936b7223 */ /* 0x000fe2000001006b */
[----:B------:R-:W-:Y:S01]  /*7310*/  FSEL R94, R100, RZ, P6 ;  /* 0x000000ff645e7208 */ /* 0x000fe20003000000 */
[----:B------:R-:W-:Y:S01]  /*7320*/  FMUL.FTZ R96, R96, UR13 ;  /* 0x0000000d60607c20 */ /* 0x000fe20008410000 */
[----:B------:R-:W-:Y:S01]  /*7330*/  ISETP.GE.U32.AND.EX P5, PT, R153, 0x1000000, PT, P5 ;  /* 0x010000009900780c */ /* 0x000fe20003fa6150 */
[----:B------:R-:W-:Y:S01]  /*7340*/  FMUL.FTZ R98, R121, R98 ;  /* 0x0000006279627220 */ /* 0x000fe20000410000 */
        /* <DEDUP_REMOVED lines=36> */
.L_x_1694:
        /* <DEDUP_REMOVED lines=18> */
[----:B------:R-:W-:Y:S01]  /*76b0*/  FADD.FTZ R87, R150, -R87 ;  /* 0x8000005796577221 */ /* 0x000fe20000010000 */
[----:B------:R-:W-:Y:S01]  /*76c0*/  FADD.FTZ R97, R120, -R91 ;  /* 0x8000005b78617221 */ /* 0x000fe20000010000 */
[----:B------:R-:W-:Y:S01]  /*76d0*/  FADD.FTZ R88, R159, -R88 ;  /* 0x800000589f587221 */ /* 0x000fe20000010000 */
[----:B------:R-:W-:Y:S01]  /*76e0*/  FADD.FTZ R89, R122, -R89 ;  /* 0x800000597a597221 */ /* 0x000fe20000010000 */
[C---:B-----5:R-:W-:Y:S01]  /*76f0*/  FFMA.FTZ R91, R121.reuse, R90, R7 ;  /* 0x0000005a795b7223 */ /* 0x060fe20000010007 */
[C---:B------:R-:W-:Y:S01]  /*7700*/  FFMA.FTZ R84, R121.reuse, R85, R8 ;  /* 0x0000005579547223 */ /* 0x040fe20000010008 */
[----:B------:R-:W-:Y:S01]  /*7710*/  ISETP.GE.U32.AND P2, PT, R108, RZ, PT ;  /* 0x000000ff6c00720c */ /* 0x000fe20003f46070 */
[----:B------:R-:W-:Y:S01]  /*7720*/  FADD.FTZ R96, R116, -R107 ;  /* 0x8000006b74607221 */ /* 0x000fe20000010000 */
[C---:B------:R-:W-:Y:S01]  /*7730*/  FFMA.FTZ R85, R121.reuse, R86, R9 ;  /* 0x0000005679557223 */ /* 0x040fe20000010009 */
[C---:B------:R-:W-:Y:S01]  /*7740*/  FFMA.FTZ R86, R121.reuse, R87, R10 ;  /* 0x0000005779567223 */ /* 0x040fe2000001000a */
[C---:B------:R-:W-:Y:S01]  /*7750*/  FFMA.FTZ R90, R121.reuse, R97, R6 ;  /* 0x00000061795a7223 */ /* 0x040fe20000010006 */
        /* <DEDUP_REMOVED lines=8> */
[----:B------:R-:W-:Y:S01]  /*77e0*/  FSEL R107, R97, RZ, P2 ;  /* 0x000000ff616b7208 */ /* 0x000fe20001000000 */
[----:B------:R-:W-:Y:S01]  /*77f0*/  FMUL.FTZ R97, R86, UR13 ;  /* 0x0000000d56617c20 */ /* 0x000fe20008410000 */
[----:B------:R-:W-:Y:S01]  /*7800*/  LOP3.LUT P5, RZ, R109, 0xff0000, RZ, 0xc0, !PT ;  /* 0x00ff00006dff7812 */ /* 0x000fe200078ac0ff */
[----:B------:R-:W-:Y:S01]  /*7810*/  FMUL.FTZ R99, R88, UR13 ;  /* 0x0000000d58637c20 */ /* 0x000fe20008410000 */
[----:B------:R-:W-:Y:S01]  /*7820*/  LOP3.LUT P2, RZ, R108, 0xff0000, RZ, 0xc0, !PT ;  /* 0x00ff00006cff7812 */ /* 0x000fe2000784c0ff */
[----:B------:R-:W-:Y:S01]  /*7830*/  FMUL.FTZ R101, R89, UR13 ;  /* 0x0000000d59657c20 */ /* 0x000fe20008410000 */
[----:B------:R-:W-:-:S02]  /*7840*/  FSEL R96, R96, RZ, P6 ;  /* 0x000000ff60607208 */ /* 0x000fc40003000000 */
[----:B------:R-:W-:Y:S02]  /*7850*/  LOP3.LUT P6, RZ, R109, 0xff, RZ, 0xc0, !PT ;  /* 0x000000ff6dff7812 */ /* 0x000fe400078cc0ff */
[----:B------:R-:W-:Y:S01]  /*7860*/  FSEL R104, R98, RZ, P5 ;  /* 0x000000ff62687208 */ /* 0x000fe20002800000 */
[----:B------:R-:W-:Y:S01]  /*7870*/  FMUL.FTZ R98, R87, UR13 ;  /* 0x0000000d57627c20 */ /* 0x000fe20008410000 */
[----:B------:R-:W-:Y:S01]  /*7880*/  FSEL R100, R97, RZ, P2 ;  /* 0x000000ff61647208 */ /* 0x000fe20001000000 */
[----:B------:R-:W-:Y:S01]  /*7890*/  FMUL.FTZ R97, R85, UR13 ;  /* 0x0000000d55617c20 */ /* 0x000fe20008410000 */
[----:B------:R-:W-:Y:S02]  /*78a0*/  LOP3.LUT P2, RZ, R109, 0xff00, RZ, 0xc0, !PT ;  /* 0x0000ff006dff7812 */ /* 0x000fe4000784c0ff */
[----:B0-----:R-:W-:Y:S02]  /*78b0*/  FSEL R102, R99, RZ, P6 ;  /* 0x000000ff63667208 */ /* 0x001fe40003000000 */
        /* <DEDUP_REMOVED lines=10> */
.L_x_1700:
[-CC-:B0-----:R-:W-:Y:S01]  /*7960*/  FFMA.FTZ R103, R119, R106.reuse, R107.reuse ;  /* 0x0000006a77677223 */ /* 0x181fe2000001006b */
[-CC-:B------:R-:W-:Y:S01]  /*7970*/  FFMA.FTZ R100, R128, R106.reuse, R107.reuse ;  /* 0x0000006a80647223 */ /* 0x180fe2000001006b */
[-CC-:B------:R-:W-:Y:S01]  /*7980*/  FFMA.FTZ R101, R118, R106.reuse, R107.reuse ;  /* 0x0000006a76657223 */ /* 0x180fe2000001006b */
[-C--:B------:R-:W-:Y:S01]  /*7990*/  FFMA.FTZ R99, R161, R106.reuse, R107 ;  /* 0x0000006aa1637223 */ /* 0x080fe2000001006b */
[----:B------:R-:W-:Y:S01]  /*79a0*/  FADD.FTZ R103, R120, -R103 ;  /* 0x8000006778677221 */ /* 0x000fe20000010000 */
[----:B------:R-:W-:Y:S01]  /*79b0*/  FADD.FTZ R102, R123, -R100 ;  /* 0x800000647b667221 */ /* 0x000fe20000010000 */
[----:B------:R-:W-:Y:S01]  /*79c0*/  FFMA.FTZ R97, R151, R106, R107 ;  /* 0x0000006a97617223 */ /* 0x000fe2000001006b */
[----:B------:R-:W-:Y:S01]  /*79d0*/  FADD.FTZ R100, R116, -R101 ;  /* 0x8000006574647221 */ /* 0x000fe20000010000 */
[C---:B-----5:R-:W-:Y:S01]  /*79e0*/  FFMA.FTZ R103, R121.reuse, R103, R6 ;  /* 0x0000006779677223 */ /* 0x060fe20000010006 */
[----:B------:R-:W-:Y:S01]  /*79f0*/  FFMA.FTZ R102, R121, R102, R7 ;  /* 0x0000006679667223 */ /* 0x000fe20000010007 */
[-CC-:B------:R-:W-:Y:S01]  /*7a00*/  FFMA.FTZ R98, R148, R106.reuse, R107.reuse ;  /* 0x0000006a94627223 */ /* 0x180fe2000001006b */
[-C--:B------:R-:W-:Y:S01]  /*7a10*/  FFMA.FTZ R96, R144, R106.reuse, R107 ;  /* 0x0000006a90607223 */ /* 0x080fe2000001006b */
[----:B------:R-:W-:Y:S01]  /*7a20*/  FADD.FTZ R99, R122, -R99 ;  /* 0x800000637a637221 */ /* 0x000fe20000010000 */
[----:B------:R-:W-:Y:S01]  /*7a30*/  FADD.FTZ R97, R150, -R97 ;  /* 0x8000006196617221 */ /* 0x000fe20000010000 */
[----:B------:R-:W-:Y:S01]  /*7a40*/  ISETP.GE.U32.AND P2, PT, R108, RZ, PT ;  /* 0x000000ff6c00720c */ /* 0x000fe20003f46070 */
[----:B------:R-:W-:Y:S01]  /*7a50*/  FFMA.FTZ R107, R147, R106, R107 ;  /* 0x0000006a936b7223 */ /* 0x000fe2000001006b */
[----:B------:R-:W-:Y:S01]  /*7a60*/  FMUL.FTZ R103, R103, UR13 ;  /* 0x0000000d67677c20 */ /* 0x000fe20008410000 */
[----:B------:R-:W-:Y:S01]  /*7a70*/  FFMA.FTZ R100, R121, R100, R5 ;  /* 0x0000006479647223 */ /* 0x000fe20000010005 */
[----:B------:R-:W-:Y:S01]  /*7a80*/  LOP3.LUT P5, RZ, R109, 0xff0000, RZ, 0xc0, !PT ;  /* 0x00ff00006dff7812 */ /* 0x000fe200078ac0ff */
[----:B------:R-:W-:Y:S01]  /*7a90*/  FMUL.FTZ R102, R102, UR13 ;  /* 0x0000000d66667c20 */ /* 0x000fe20008410000 */
[----:B------:R-:W-:Y:S01]  /*7aa0*/  FADD.FTZ R96, R149, -R96 ;  /* 0x8000006095607221 */ /* 0x000fe20000010000 */
[C---:B------:R-:W-:Y:S01]  /*7ab0*/  FFMA.FTZ R99, R121.reuse, R99, R4 ;  /* 0x0000006379637223 */ /* 0x040fe20000010004 */
[----:B------:R-:W-:Y:S01]  /*7ac0*/  FFMA.FTZ R97, R121, R97, R10 ;  /* 0x0000006179617223 */ /* 0x000fe2000001000a */
[----:B------:R-:W-:Y:S01]  /*7ad0*/  ISETP.GE.U32.AND.EX P2, PT, R109, 0x1000000, PT, P2 ;  /* 0x010000006d00780c */ /* 0x000fe20003f46120 */
[----:B------:R-:W-:Y:S01]  /*7ae0*/  FADD.FTZ R98, R159, -R98 ;  /* 0x800000629f627221 */ /* 0x000fe20000010000 */
[----:B------:R-:W-:Y:S01]  /*7af0*/  FADD.FTZ R107, R146, -R107 ;  /* 0x8000006b926b7221 */ /* 0x000fe20000010000 */
[----:B------:R-:W-:Y:S01]  /*7b00*/  FSEL R104, R103, RZ, P5 ;  /* 0x000000ff67687208 */ /* 0x000fe20002800000 */
[----:B------:R-:W-:Y:S01]  /*7b10*/  FMUL.FTZ R100, R100, UR13 ;  /* 0x0000000d64647c20 */ /* 0x000fe20008410000 */
[----:B------:R-:W-:Y:S01]  /*7b20*/  FFMA.FTZ R96, R121, R96, R9 ;  /* 0x0000006079607223 */ /* 0x000fe20000010009 */
[----:B------:R-:W-:Y:S01]  /*7b30*/  FMUL.FTZ R99, R99, UR13 ;  /* 0x0000000d63637c20 */ /* 0x000fe20008410000 */
[----:B------:R-:W-:Y:S01]  /*7b40*/  LOP3.LUT P5, RZ, R109, 0xff00, RZ, 0xc0, !PT ;  /* 0x0000ff006dff7812 */ /* 0x000fe200078ac0ff */
        /* <DEDUP_REMOVED lines=11> */
[C---:B------:R-:W-:Y:S02]  /*7c00*/  LOP3.LUT P5, RZ, R108.reuse, 0xff00, RZ, 0xc0, !PT ;  /* 0x0000ff006cff7812 */ /* 0x040fe400078ac0ff */
        /* <DEDUP_REMOVED lines=11> */
.L_x_1699:
        /* <DEDUP_REMOVED lines=10> */
[-C--:B------:R-:W-:Y:S01]  /*7d60*/  FFMA.FTZ R87, R151, R106.reuse, R107 ;  /* 0x0000006a97577223 */ /* 0x080fe2000001006b */
[----:B------:R-:W-:Y:S01]  /*7d70*/  FADD.FTZ R84, R146, -R85 ;  /* 0x8000005592547221 */ /* 0x000fe20000010000 */
[----:B------:R-:W-:Y:S01]  /*7d80*/  FFMA.FTZ R89, R161, R106, R107 ;  /* 0x0000006aa1597223 */ /* 0x000fe2000001006b */
[----:B0-----:R-:W-:Y:S01]  /*7d90*/  FADD.FTZ R102, R120, -R91 ;  /* 0x8000005b78667221 */ /* 0x001fe20000010000 */
[----:B-----5:R-:W-:Y:S01]  /*7da0*/  FMUL.FTZ R91, R121, R104 ;  /* 0x00000068795b7220 */ /* 0x020fe20000410000 */
[----:B------:R-:W-:Y:S01]  /*7db0*/  ISETP.GE.U32.AND P2, PT, R108, RZ, PT ;  /* 0x000000ff6c00720c */ /* 0x000fe20003f46070 */
[----:B------:R-:W-:Y:S01]  /*7dc0*/  FADD.FTZ R86, R149, -R86 ;  /* 0x8000005695567221 */ /* 0x000fe20000010000 */
[----:B------:R-:W-:Y:S01]  /*7dd0*/  FADD.FTZ R96, R159, -R90 ;  /* 0x8000005a9f607221 */ /* 0x000fe20000010000 */
[----:B------:R-:W-:Y:S01]  /*7de0*/  FADD.FTZ R88, R150, -R87 ;  /* 0x8000005796587221 */ /* 0x000fe20000010000 */
[----:B------:R-:W-:Y:S01]  /*7df0*/  FMUL.FTZ R84, R121, R84 ;  /* 0x0000005479547220 */ /* 0x000fe20000410000 */
[----:B------:R-:W-:Y:S01]  /*7e00*/  FFMA.FTZ R107, R118, R106, R107 ;  /* 0x0000006a766b7223 */ /* 0x000fe2000001006b */
[----:B------:R-:W-:Y:S01]  /*7e10*/  FADD.FTZ R98, R122, -R89 ;  /* 0x800000597a627221 */ /* 0x000fe20000010000 */
[----:B------:R-:W-:Y:S01]  /*7e20*/  FMUL.FTZ R97, R91, UR13 ;  /* 0x0000000d5b617c20 */ /* 0x000fe20008410000 */
[C---:B------:R-:W-:Y:S01]  /*7e30*/  FMUL.FTZ R85, R121.reuse, R86 ;  /* 0x0000005679557220 */ /* 0x040fe20000410000 */
[----:B------:R-:W-:Y:S01]  /*7e40*/  FMUL.FTZ R87, R121, R96 ;  /* 0x0000006079577220 */ /* 0x000fe20000410000 */
[----:B------:R-:W-:Y:S01]  /*7e50*/  ISETP.GE.U32.AND.EX P2, PT, R109, 0x1000000, PT, P2 ;  /* 0x010000006d00780c */ /* 0x000fe20003f46120 */
[C---:B------:R-:W-:Y:S01]  /*7e60*/  FMUL.FTZ R90, R121.reuse, R102 ;  /* 0x00000066795a7220 */ /* 0x040fe20000410000 */
[C---:B------:R-:W-:Y:S01]  /*7e70*/  FMUL.FTZ R86, R121.reuse, R88 ;  /* 0x0000005879567220 */ /* 0x040fe20000410000 */
[----:B------:R-:W-:Y:S01]  /*7e80*/  FMUL.FTZ R96, R84, UR13 ;  /* 0x0000000d54607c20 */ /* 0x000fe20008410000 */
[----:B------:R-:W-:Y:S01]  /*7e90*/  FADD.FTZ R100, R116, -R107 ;  /* 0x8000006b74647221 */ /* 0x000fe20000010000 */
[----:B------:R-:W-:Y:S01]  /*7ea0*/  FMUL.FTZ R88, R121, R98 ;  /* 0x0000006279587220 */ /* 0x000fe20000410000 */
[----:B------:R-:W-:Y:S01]  /*7eb0*/  LOP3.LUT P6, RZ, R108, 0xff, RZ, 0xc0, !PT ;  /* 0x000000ff6cff7812 */ /* 0x000fe200078cc0ff */
[----:B------:R-:W-:Y:S01]  /*7ec0*/  FMUL.FTZ R98, R90, UR13 ;  /* 0x0000000d5a627c20 */ /* 0x000fe20008410000 */
[----:B------:R-:W-:Y:S01]  /*7ed0*/  FSEL R107, R97, RZ, P2 ;  /* 0x000000ff616b7208 */ /* 0x000fe20001000000 */
[----:B------:R-:W-:Y:S01]  /*7ee0*/  FMUL.FTZ R97, R86, UR13 ;  /* 0x0000000d56617c20 */ /* 0x000fe20008410000 */
[----:B------:R-:W-:Y:S01]  /*7ef0*/  FMUL.FTZ R89, R121, R100 ;  /* 0x0000006479597220 */ /* 0x000fe20000410000 */
        /* <DEDUP_REMOVED lines=11> */
[----:B------:R-:W-:Y:S02]  /*7fb0*/  FSEL R102, R99, RZ, P6 ;  /* 0x000000ff63667208 */ /* 0x000fe40003000000 */
        /* <DEDUP_REMOVED lines=10> */
.L_x_1701:
[-CC-:B------:R-:W-:Y:S01]  /*8060*/  FFMA.FTZ R100, R128, R106.reuse, R107.reuse ;  /* 0x0000006a80647223 */ /* 0x180fe2000001006b */
[-CC-:B0-----:R-:W-:Y:S01]  /*8070*/  FFMA.FTZ R103, R119, R106.reuse, R107.reuse ;  /* 0x0000006a77677223 */ /* 0x181fe2000001006b */
        /* <DEDUP_REMOVED lines=8> */
[C---:B-----5:R-:W-:Y:S01]  /*8100*/  FMUL.FTZ R176, R121.reuse, R176 ;  /* 0x000000b079b07220 */ /* 0x060fe20000410000 */
[----:B------:R-:W-:Y:S01]  /*8110*/  FMUL.FTZ R174, R121, R174 ;  /* 0x000000ae79ae7220 */ /* 0x000fe20000410000 */
[----:B------:R-:W-:Y:S01]  /*8120*/  FADD.FTZ R104, R122, -R99 ;  /* 0x800000637a687221 */ /* 0x000fe20000010000 */
        /* <DEDUP_REMOVED lines=40> */
.L_x_1697:
        /* <DEDUP_REMOVED lines=8> */
[----:B--2---:R-:W-:-:S05]  /*8430*/  @P0 IMAD.WIDE.U32 R100, R115, 0x10, R100 ;  /* 0x0000001073640825 */ /* 0x004fca00078e0064 */
[----:B------:R4:W-:Y:S02]  /*8440*/  @P0 STG.E.128 desc[UR8][R100.64], R92 ;  /* 0x0000005c64000986 */ /* 0x0009e4000c101d08 */
.L_x_1693:
[----:B------:R-:W-:Y:S05]  /*8450*/  BSYNC.RECONVERGENT B0 ;  /* 0x0000000000007941 */ /* 0x000fea0003800200 */
.L_x_1692:
[----:B-1-34-:R-:W1:Y:S02]  /*8460*/  LDC.64 R96, c[0x0][0x380] ;  /* 0x0000e000ff607b82 */ /* 0x01ae640000000a00 */
[----:B-1----:R-:W-:-:S04]  /*8470*/  LEA R0, R96, R0, 0x2 ;  /* 0x0000000060007211 */ /* 0x002fc800078e10ff */
[----:B------:R-:W-:-:S13]  /*8480*/  ISETP.GE.AND P0, PT, R0, R97, PT ;  /* 0x000000610000720c */ /* 0x000fda0003f06270 */
[----:B------:R-:W-:Y:S05]  /*8490*/  @!P0 BRA `(.L_x_1702) ;  /* 0xffffff8000708947 */ /* 0x000fea000383ffff */
.L_x_1664:
[----:B------:R-:W1:Y:S01]  /*84a0*/  S2R R6, SR_TID.X ;  /* 0x0000000000067919 */ /* 0x000e620000002100 */
[----:B------:R-:W-:Y:S01]  /*84b0*/  MOV R2, 0x400 ;  /* 0x0000040000027802 */ /* 0x000fe20000000f00 */
[----:B------:R-:W-:Y:S05]  /*84c0*/  WARPSYNC.ALL ;  /* 0x0000000000007948 */ /* 0x000fea0003800000 */
[----:B------:R-:W2:Y:S01]  /*84d0*/  S2R R3, SR_CgaCtaId ;  /* 0x0000000000037919 */ /* 0x000ea20000008800 */
[----:B------:R-:W3:Y:S01]  /*84e0*/  S2UR UR4, SR_CTAID.X ;  /* 0x00000000000479c3 */ /* 0x000ee20000002500 */
[----:B------:R-:W4:Y:S01]  /*84f0*/  LDCU.128 UR16, c[0x0][0x440] ;  /* 0x00008800ff1077ac */ /* 0x000f220008000c00 */
[----:B-1----:R-:W-:Y:S01]  /*8500*/  SHF.R.U32.HI R0, RZ, 0x5, R6 ;  /* 0x00000005ff007819 */ /* 0x002fe20000011606 */
[----:B---3--:R-:W-:Y:S01]  /*8510*/  IMAD R27, R117, UR4, RZ ;  /* 0x00000004751b7c24 */ /* 0x008fe2000f8e02ff */
[----:B------:R-:W-:-:S04]  /*8520*/  LOP3.LUT R5, R6, 0x1f, RZ, 0xc0, !PT ;  /* 0x0000001f06057812 */ /* 0x000fc800078ec0ff */
[----:B------:R-:W-:Y:S01]  /*8530*/  IADD3 R27, P0, PT, R27, R6, RZ ;  /* 0x000000061b1b7210 */ /* 0x000fe20007f1e0ff */
[----:B------:R-:W-:Y:S01]  /*8540*/  IMAD R0, R0, 0x60, R5 ;  /* 0x0000006000007824 */ /* 0x000fe200078e0205 */
[----:B--2---:R-:W-:Y:S02]  /*8550*/  LEA R3, R3, R2, 0x18 ;  /* 0x0000000203037211 */ /* 0x004fe400078ec0ff */
[----:B------:R-:W-:Y:S02]  /*8560*/  LOP3.LUT R2, R6, 0x7f, RZ, 0x3c, !PT ;  /* 0x0000007f06027812 */ /* 0x000fe400078e3cff */
[-C--:B------:R-:W-:Y:S02]  /*8570*/  LEA R0, R0, R3.reuse, 0x5 ;  /* 0x0000000300007211 */ /* 0x080fe400078e28ff */
[----:B------:R-:W-:Y:S02]  /*8580*/  LEA R4, R6, R3, 0x2 ;  /* 0x0000000306047211 */ /* 0x000fe400078e10ff */
[----:B------:R-:W-:Y:S01]  /*8590*/  IADD3 R117, PT, PT, R2, R117, RZ ;  /* 0x0000007502757210 */ /* 0x000fe20007ffe0ff */
[----:B------:R-:W-:Y:S03]  /*85a0*/  STS.128 [R0], R48 ;  /* 0x0000003000007388 */ /* 0x000fe60000000c00 */
[C---:B------:R-:W-:Y:S01]  /*85b0*/  ISETP.GE.U32.AND P5, PT, R117.reuse, 0x80, PT ;  /* 0x000000807500780c */ /* 0x040fe20003fa6070 */
[----:B------:R-:W-:Y:S01]  /*85c0*/  STS.128 [R0+0x10], R44 ;  /* 0x0000102c00007388 */ /* 0x000fe20000000c00 */
[----:B------:R-:W-:-:S02]  /*85d0*/  ISETP.GE.U32.AND P4, PT, R117, 0x100, PT ;  /* 0x000001007500780c */ /* 0x000fc40003f86070 */
[C---:B------:R-:W-:Y:S01]  /*85e0*/  ISETP.GE.U32.AND P3, PT, R117.reuse, 0x180, PT ;  /* 0x000001807500780c */ /* 0x040fe20003f66070 */
[----:B------:R-:W-:Y:S01]  /*85f0*/  STS.128 [R0+0x400], R40 ;  /* 0x0004002800007388 */ /* 0x000fe20000000c00 */
[C---:B------:R-:W-:Y:S02]  /*8600*/  ISETP.GE.U32.AND P2, PT, R117.reuse, 0x200, PT ;  /* 0x000002007500780c */ /* 0x040fe40003f46070 */
[----:B------:R-:W-:Y:S01]  /*8610*/  ISETP.GE.U32.AND P1, PT, R117, 0x280, PT ;  /* 0x000002807500780c */ /* 0x000fe20003f26070 */
[----:B------:R1:W-:Y:S04]  /*8620*/  STS.128 [R0+0x410], R36 ;  /* 0x0004102400007388 */ /* 0x0003e80000000c00 */
[----:B------:R-:W-:Y:S04]  /*8630*/  STS.128 [R0+0x800], R32 ;  /* 0x0008002000007388 */ /* 0x000fe80000000c00 */
[----:B------:R-:W-:Y:S01]  /*8640*/  STS.128 [R0+0x810], R28 ;  /* 0x0008101c00007388 */ /* 0x000fe20000000c00 */
[----:B------:R-:W-:Y:S01]  /*8650*/  BAR.SYNC.DEFER_BLOCKING 0x0 ;  /* 0x0000000000007b1d */ /* 0x000fe20000010000 */
[----:B-1----:R-:W-:Y:S01]  /*8660*/  IMAD.X R38, RZ, RZ, RZ, P0 ;  /* 0x000000ffff267224 */ /* 0x002fe200000e06ff */
[----:B------:R-:W-:-:S02]  /*8670*/  SHF.L.U32 R37, R27, 0x2, RZ ;  /* 0x000000021b257819 */ /* 0x000fc400000006ff */
[----:B------:R-:W-:Y:S02]  /*8680*/  ISETP.GE.U32.AND P0, PT, R117, 0x300, PT ;  /* 0x000003007500780c */ /* 0x000fe40003f06070 */
[----:B------:R-:W-:Y:S02]  /*8690*/  SHF.L.U64.HI R38, R27, 0x2, R38 ;  /* 0x000000021b267819 */ /* 0x000fe40000010226 */
[----:B----4-:R-:W-:-:S04]  /*86a0*/  IADD3 R39, P6, PT, R37, UR18, RZ ;  /* 0x0000001225277c10 */ /* 0x010fc8000ffde0ff */
        /* <DEDUP_REMOVED lines=49> */
[----:B------:R-:W-:Y:S01]  /*89c0*/  FADD.FTZ R9, R3, R22 ;  /* 0x0000001603097221 */ /* 0x000fe20000010000 */
[----:B------:R-:W-:-:S02]  /*89d0*/  @P5 MOV R3, R40 ;  /* 0x0000002800035202 */ /* 0x000fc40000000f00 */
[----:B------:R-:W-:Y:S01]  /*89e0*/  @P5 IADD3.X R40, PT, PT, RZ, R40, RZ, P6, !PT ;  /* 0x00000028ff285210 */ /* 0x000fe200037fe4ff */
        /* <DEDUP_REMOVED lines=9> */
[----:B------:R-:W-:Y:S01]  /*8a80*/  STS.128 [R0+0x810], R52 ;  /* 0x0008103400007388 */ /* 0x000fe20000000c00 */
[----:B------:R-:W-:Y:S06]  /*8a90*/  BAR.SYNC.DEFER_BLOCKING 0x0 ;  /* 0x0000000000007b1d */ /* 0x000fec0000010000 */
        /* <DEDUP_REMOVED lines=88> */
[----:B------:R-:W-:Y:S02]  /*9020*/  @P1 IADD3 R39, P3, PT, R39, 0x200, RZ ;  /* 0x0000020027271810 */ /* 0x000fe40007f7e0ff */
[----:B------:R-:W-:Y:S01]  /*9030*/  @P1 MOV R7, R38 ;  /* 0x0000002600071202 */ /* 0x000fe20000000f00 */
[----:B------:R0:W-:Y:S01]  /*9040*/  @P1 STG.E desc[UR8][R2.64], R35 ;  /* 0x0000002302001986 */ /* 0x0001e2000c101908 */
[----:B------:R-:W-:-:S02]  /*9050*/  @P1 IADD3.X R40, PT, PT, RZ, R40, RZ, P3, !PT ;  /* 0x00000028ff281210 */ /* 0x000fc40001ffe4ff */
[----:B------:R-:W-:Y:S01]  /*9060*/  @P1 IADD3.X R38, PT, PT, RZ, R38, RZ, P4, !PT ;  /* 0x00000026ff261210 */ /* 0x000fe200027fe4ff */
[----:B------:R2:W-:Y:S01]  /*9070*/  @P1 STG.E desc[UR8][R6.64], R11 ;  /* 0x0000000b06001986 */ /* 0x0005e2000c101908 */
[----:B-1----:R-:W-:Y:S02]  /*9080*/  MOV R4, R37 ;  /* 0x0000002500047202 */ /* 0x002fe40000000f00 */
[----:B------:R-:W-:Y:S02]  /*9090*/  MOV R5, R38 ;  /* 0x0000002600057202 */ /* 0x000fe40000000f00 */
[----:B0-----:R-:W-:Y:S01]  /*90a0*/  MOV R2, R39 ;  /* 0x0000002700027202 */ /* 0x001fe20000000f00 */
[----:B------:R-:W-:Y:S01]  /*90b0*/  IMAD.MOV.U32 R3, RZ, RZ, R40 ;  /* 0x000000ffff037224 */ /* 0x000fe200078e0028 */
[----:B------:R-:W-:Y:S06]  /*90c0*/  @!P0 EXIT ;  /* 0x000000000000894d */ /* 0x000fec0003800000 */
[----:B------:R-:W-:Y:S04]  /*90d0*/  STG.E desc[UR8][R2.64], R13 ;  /* 0x0000000d02007986 */ /* 0x000fe8000c101908 */
[----:B------:R-:W-:Y:S01]  /*90e0*/  STG.E desc[UR8][R4.64], R25 ;  /* 0x0000001904007986 */ /* 0x000fe2000c101908 */
[----:B------:R-:W-:Y:S05]  /*90f0*/  EXIT ;  /* 0x000000000000794d */ /* 0x000fea0003800000 */
.L_x_1671:
        /* <DEDUP_REMOVED lines=8> */
.L_x_1704:
[----:B------:R-:W-:Y:S05]  /*9180*/  BSYNC B0 ;  /* 0x0000000000007941 */ /* 0x000fea0003800000 */
.L_x_1703:
        /* <DEDUP_REMOVED lines=8> */
.L_x_1705:
[----:B------:R-:W-:-:S05]  /*9210*/  FADD.FTZ R96, R96, R189 ;  /* 0x000000bd60607221 */ /* 0x000fca0000010000 */
[----:B------:R-:W-:Y:S01]  /*9220*/  MOV R107, R96 ;  /* 0x00000060006b7202 */ /* 0x000fe20000000f00 */
[----:B------:R-:W-:Y:S01]  /*9230*/  HFMA2 R106, -RZ, RZ, 0, 1.1920928955078125e-07 ;  /* 0x00000002ff6a7431 */ /* 0x000fe200000001ff */
[----:B------:R-:W-:-:S07]  /*9240*/  MOV R97, R105 ;  /* 0x0000006900617202 */ /* 0x000fce0000000f00 */
[----:B------:R-:W-:Y:S05]  /*9250*/  WARPSYNC.COLLECTIVE R104, `(.L_x_1706) ;  /* 0x0000000068087348 */ /* 0x000fea0003c00000 */
[----:B------:R0:W1:Y:S02]  /*9260*/  SHFL.BFLY P0, R105, R107, R106, R191 ;  /* 0x0c00006a6b697389 */ /* 0x00006400000000bf */
[----:B01----:R-:W-:Y:S05]  /*9270*/  ENDCOLLECTIVE ;  /* 0x000000000000791b */ /* 0x003fea0003800000 */
.L_x_1706:
[----:B------:R-:W-:-:S05]  /*9280*/  FADD.FTZ R97, R97, R190 ;  /* 0x000000be61617221 */ /* 0x000fca0000010000 */
[----:B------:R-:W-:Y:S02]  /*9290*/  MOV R107, R97 ;  /* 0x00000061006b7202 */ /* 0x000fe40000000f00 */
[----:B------:R-:W-:-:S07]  /*92a0*/  MOV R99, R105 ;  /* 0x0000006900637202 */ /* 0x000fce0000000f00 */
[----:B------:R-:W-:Y:S05]  /*92b0*/  WARPSYNC.COLLECTIVE R104, `(.L_x_1707) ;  /* 0x0000000068087348 */ /* 0x000fea0003c00000 */
[----:B------:R0:W1:Y:S02]  /*92c0*/  SHFL.BFLY P0, R105, R107, R106, R191 ;  /* 0x0c00006a6b697389 */ /* 0x00006400000000bf */
[----:B01----:R-:W-:Y:S05]  /*92d0*/  ENDCOLLECTIVE ;  /* 0x000000000000791b */ /* 0x003fea0003800000 */
.L_x_1707:
[----:B------:R-:W-:-:S05]  /*92e0*/  FADD.FTZ R99, R96, R99 ;  /* 0x0000006360637221 */ /* 0x000fca0000010000 */
[----:B------:R-:W-:Y:S01]  /*92f0*/  MOV R107, R99 ;  /* 0x00000063006b7202 */ /* 0x000fe20000000f00 */
[----:B------:R-:W-:Y:S01]  /*9300*/  HFMA2 R106, -RZ, RZ, 0, 2.384185791015625e-07 ;  /* 0x00000004ff6a7431 */ /* 0x000fe200000001ff */
[----:B------:R-:W-:-:S07]  /*9310*/  MOV R98, R105 ;  /* 0x0000006900627202 */ /* 0x000fce0000000f00 */
[----:B------:R-:W-:Y:S05]  /*9320*/  WARPSYNC.COLLECTIVE R104, `(.L_x_1708) ;  /* 0x0000000068087348 */ /* 0x000fea0003c00000 */
[----:B------:R0:W1:Y:S02]  /*9330*/  SHFL.BFLY P0, R105, R107, R106, R191 ;  /* 0x0c00006a6b697389 */ /* 0x00006400000000bf */
[----:B01----:R-:W-:Y:S05]  /*9340*/  ENDCOLLECTIVE ;  /* 0x000000000000791b */ /* 0x003fea0003800000 */
.L_x_1708:
[----:B------:R-:W-:-:S05]  /*9350*/  FADD.FTZ R98, R97, R98 ;  /* 0x0000006261627221 */ /* 0x000fca0000010000 */
[----:B------:R-:W-:Y:S02]  /*9360*/  MOV R107, R98 ;  /* 0x00000062006b7202 */ /* 0x000fe40000000f00 */
[----:B------:R-:W-:-:S07]  /*9370*/  MOV R100, R105 ;  /* 0x0000006900647202 */ /* 0x000fce0000000f00 */
[----:B------:R-:W-:Y:S05]  /*9380*/  WARPSYNC.COLLECTIVE R104, `(.L_x_1709) ;  /* 0x0000000068087348 */ /* 0x000fea0003c00000 */
[----:B------:R0:W1:Y:S02]  /*9390*/  SHFL.BFLY P0, R105, R107, R106, R191 ;  /* 0x0c00006a6b697389 */ /* 0x00006400000000bf */
[----:B01----:R-:W-:Y:S05]  /*93a0*/  ENDCOLLECTIVE ;  /* 0x000000000000791b */ /* 0x003fea0003800000 */
.L_x_1709:
[----:B------:R-:W-:-:S05]  /*93b0*/  FADD.FTZ R100, R99, R100 ;  /* 0x0000006463647221 */ /* 0x000fca0000010000 */
[----:B------:R-:W-:Y:S01]  /*93c0*/  MOV R107, R100 ;  /* 0x00000064006b7202 */ /* 0x000fe20000000f00 */
[----:B------:R-:W-:Y:S01]  /*93d0*/  HFMA2 R106, -RZ, RZ, 0, 4.76837158203125e-07 ;  /* 0x00000008ff6a7431 */ /* 0x000fe200000001ff */
[----:B------:R-:W-:-:S07]  /*93e0*/  MOV R101, R105 ;  /* 0x0000006900657202 */ /* 0x000fce0000000f00 */
[----:B------:R-:W-:Y:S05]  /*93f0*/  WARPSYNC.COLLECTIVE R104, `(.L_x_1710) ;  /* 0x0000000068087348 */ /* 0x000fea0003c00000 */
[----:B------:R0:W1:Y:S02]  /*9400*/  SHFL.BFLY P0, R105, R107, R106, R191 ;  /* 0x0c00006a6b697389 */ /* 0x00006400000000bf */
[----:B01----:R-:W-:Y:S05]  /*9410*/  ENDCOLLECTIVE ;  /* 0x000000000000791b */ /* 0x003fea0003800000 */
.L_x_1710:
[----:B------:R-:W-:-:S05]  /*9420*/  FADD.FTZ R101, R98, R101 ;  /* 0x0000006562657221 */ /* 0x000fca0000010000 */
[----:B------:R-:W-:Y:S02]  /*9430*/  MOV R107, R101 ;  /* 0x00000065006b7202 */ /* 0x000fe40000000f00 */
[----:B------:R-:W-:-:S07]  /*9440*/  MOV R103, R105 ;  /* 0x0000006900677202 */ /* 0x000fce0000000f00 */
[----:B------:R-:W-:Y:S05]  /*9450*/  WARPSYNC.COLLECTIVE R104, `(.L_x_1711) ;  /* 0x0000000068087348 */ /* 0x000fea0003c00000 */
[----:B------:R0:W1:Y:S02]  /*9460*/  SHFL.BFLY P0, R105, R107, R106, R191 ;  /* 0x0c00006a6b697389 */ /* 0x00006400000000bf */
[----:B01----:R-:W-:Y:S05]  /*9470*/  ENDCOLLECTIVE ;  /* 0x000000000000791b */ /* 0x003fea0003800000 */
.L_x_1711:
[----:B------:R-:W-:-:S05]  /*9480*/  FADD.FTZ R103, R100, R103 ;  /* 0x0000006764677221 */ /* 0x000fca0000010000 */
[----:B------:R-:W-:Y:S01]  /*9490*/  MOV R107, R103 ;  /* 0x00000067006b7202 */ /* 0x000fe20000000f00 */
[----:B------:R-:W-:Y:S01]  /*94a0*/  HFMA2 R106, -RZ, RZ, 0, 9.5367431640625e-07 ;  /* 0x00000010ff6a7431 */ /* 0x000fe200000001ff */
[----:B------:R-:W-:-:S07]  /*94b0*/  MOV R102, R105 ;  /* 0x0000006900667202 */ /* 0x000fce0000000f00 */
[----:B------:R-:W-:Y:S05]  /*94c0*/  WARPSYNC.COLLECTIVE R104, `(.L_x_1712) ;  /* 0x0000000068087348 */ /* 0x000fea0003c00000 */
[----:B------:R0:W1:Y:S02]  /*94d0*/  SHFL.BFLY P0, R105, R107, R106, R191 ;  /* 0x0c00006a6b697389 */ /* 0x00006400000000bf */
[----:B01----:R-:W-:Y:S05]  /*94e0*/  ENDCOLLECTIVE ;  /* 0x000000000000791b */ /* 0x003fea0003800000 */
.L_x_1712:
[----:B------:R-:W-:-:S05]  /*94f0*/  FADD.FTZ R102, R101, R102 ;  /* 0x0000006665667221 */ /* 0x000fca0000010000 */
[----:B------:R-:W-:Y:S02]  /*9500*/  MOV R107, R102 ;  /* 0x00000066006b7202 */ /* 0x000fe40000000f00 */
[----:B------:R-:W-:-:S07]  /*9510*/  MOV R96, R105 ;  /* 0x0000006900607202 */ /* 0x000fce0000000f00 */
[----:B------:R-:W-:Y:S05]  /*9520*/  WARPSYNC.COLLECTIVE R104, `(.L_x_1713) ;  /* 0x0000000068087348 */ /* 0x000fea0003c00000 */
[----:B------:R0:W1:Y:S02]  /*9530*/  SHFL.BFLY P0, R105, R107, R106, R191 ;  /* 0x0c00006a6b697389 */ /* 0x00006400000000bf */
[----:B01----:R-:W-:Y:S05]  /*9540*/  ENDCOLLECTIVE ;  /* 0x000000000000791b */ /* 0x003fea0003800000 */
.L_x_1713:
[----:B------:R-:W-:Y:S01]  /*9550*/  MOV R97, R105 ;  /* 0x0000006900617202 */ /* 0x000fe20000000f00 */
[----:B------:R-:W-:Y:S06]  /*9560*/  BRA `(.L_x_1714) ;  /* 0xffffff8400947947 */ /* 0x000fec000383ffff */
.L_x_1715:
        /* <DEDUP_REMOVED lines=9> */
.L_x_4966:


//--------------------- .text._ZN10layer_norm22ln_bwd_finalize_kernelINS_22Kernel_traits_finalizeILj768E13__nv_bfloat16S2_fS2_fjLb0ELj1024ELj4ENS_18Kernel_traits_baseILj768ES2_S2_fS2_fjLj1024EEEEELb0ELb1EEEvNS_9BwdParamsE --------------------------
	.section	.text._ZN10layer_norm22ln_bwd_finalize_kernelINS_22Kernel_traits_finalizeILj768E13__nv_bfloat16S2_fS2_fjLb0ELj1024ELj4ENS_18Kernel_traits_baseILj768ES2_S2_fS2_fjLj1024EEEEELb0ELb1EEEvNS_9BwdParamsE,"ax",@progbits
	.align	128
        .global         _ZN10layer_norm22ln_bwd_finalize_kernelINS_22Kernel_traits_finalizeILj768E13__nv_bfloat16S2_fS2_fjLb0ELj1024ELj4ENS_18Kernel_traits_baseILj768ES2_S2_fS2_fjLj1024EEEEELb0ELb1EEEvNS_9BwdParamsE
        .type           _ZN10layer_norm22ln_bwd_finalize_kernelINS_22Kernel_traits_finalizeILj768E13__nv_bfloat16S2_fS2_fjLb0ELj1024ELj4ENS_18Kernel_traits_baseILj768ES2_S2_fS2_fjLj1024EEEEELb0ELb1EEEvNS_9BwdParamsE,@function
        .size           _ZN10layer_norm22ln_bwd_finalize_kernelINS_22Kernel_traits_finalizeILj768E13__nv_bfloat16S2_fS2_fjLb0ELj1024ELj4ENS_18Kernel_traits_baseILj768ES2_S2_fS2_fjLj1024EEEEELb0ELb1EEEvNS_9BwdParamsE,(.L_x_4967 - _ZN10layer_norm22ln_bwd_finalize_kernelINS_22Kernel_traits_finalizeILj768E13__nv_bfloat16S2_fS2_fjLb0ELj1024ELj4ENS_18Kernel_traits_baseILj768ES2_S2_fS2_fjLj1024EEEEELb0ELb1EEEvNS_9BwdParamsE)
        .other          _ZN10layer_norm22ln_bwd_finalize_kernelINS_22Kernel_traits_finalizeILj768E13__nv_bfloat16S2_fS2_fjLb0ELj1024ELj4ENS_18Kernel_traits_baseILj768ES2_S2_fS2_fjLj1024EEEEELb0ELb1EEEvNS_9BwdParamsE,@"STO_CUDA_ENTRY STV_DEFAULT"
_ZN10layer_norm22ln_bwd_finalize_kernelINS_22Kernel_traits_finalizeILj768E13__nv_bfloat16S2_fS2_fjLb0ELj1024ELj4ENS_18Kernel_traits_baseILj768ES2_S2_fS2_fjLj1024EEEEELb0ELb1EEEvNS_9BwdParamsE:
.text._ZN10layer_norm22ln_bwd_finalize_kernelINS_22Kernel_traits_finalizeILj768E13__nv_bfloat16S2_fS2_fjLb0ELj1024ELj4ENS_18Kernel_traits_baseILj768ES2_S2_fS2_fjLj1024EEEEELb0ELb1EEEvNS_9BwdParamsE:
        /* <DEDUP_REMOVED lines=81> */
.L_x_1720:
        /* <DEDUP_REMOVED lines=118> */
.L_x_1719:
[----:B------:R-:W-:Y:S05]  /*0c70*/  BSYNC.RECONVERGENT B1 ;  /* 0x0000000000017941 */ /* 0x000fea0003800200 */
.L_x_1718:
        /* <DEDUP_REMOVED lines=77> */
.L_x_1722:
[----:B------:R-:W-:Y:S05]  /*1150*/  BSYNC.RECONVERGENT B1 ;  /* 0x0000000000017941 */ /* 0x000fea0003800200 */
.L_x_1721:
        /* <DEDUP_REMOVED lines=38> */
.L_x_1724:
[----:B------:R-:W-:Y:S05]  /*13c0*/  BSYNC.RECONVERGENT B1 ;  /* 0x0000000000017941 */ /* 0x000fea0003800200 */
.L_x_1723:
        /* <DEDUP_REMOVED lines=8> */
.L_x_1725:
        /* <DEDUP_REMOVED lines=10> */
.L_x_1717:
[----:B------:R-:W-:Y:S05]  /*14f0*/  BSYNC.RECONVERGENT B0 ;  /* 0x0000000000007941 */ /* 0x000fea0003800200 */
.L_x_1716:
        /* <DEDUP_REMOVED lines=57> */
.L_x_1726:
        /* <DEDUP_REMOVED lines=15> */
.L_x_4967:


//--------------------- .text._ZN10layer_norm40ln_parallel_residual_bwd_finalize_kernelINS_22Kernel_traits_finalizeILj768E13__nv_bfloat16S2_fS2_fjLb0ELj1024ELj4ENS_18Kernel_traits_baseILj768ES2_S2_fS2_fjLj1024EEEEELb1EEEvNS_9BwdParamsE --------------------------
	.section	.text._ZN10layer_norm40ln_parallel_residual_bwd_finalize_kernelINS_22Kernel_traits_finalizeILj768E13__nv_bfloat16S2_fS2_fjLb0ELj1024ELj4ENS_18Kernel_traits_baseILj768ES2_S2_fS2_fjLj1024EEEEELb1EEEvNS_9BwdParamsE,"ax",@progbits
	.align	128
        .global         _ZN10layer_norm40ln_parallel_residual_bwd_finalize_kernelINS_22Kernel_traits_finalizeILj768E13__nv_bfloat16S2_fS2_fjLb0ELj1024ELj4ENS_18Kernel_traits_baseILj768ES2_S2_fS2_fjLj1024EEEEELb1EEEvNS_9BwdParamsE
        .type           _ZN10layer_norm40ln_parallel_residual_bwd_finalize_kernelINS_22Kernel_traits_finalizeILj768E13__nv_bfloat16S2_fS2_fjLb0ELj1024ELj4ENS_18Kernel_traits_baseILj768ES2_S2_fS2_fjLj1024EEEEELb1EEEvNS_9BwdParamsE,@function
        .size           _ZN10layer_norm40ln_parallel_residual_bwd_finalize_kernelINS_22Kernel_traits_finalizeILj768E13__nv_bfloat16S2_fS2_fjLb0ELj1024ELj4ENS_18Kernel_traits_baseILj768ES2_S2_fS2_fjLj1024EEEEELb1EEEvNS_9BwdParamsE,(.L_x_4968 - _ZN10layer_norm40ln_parallel_residual_bwd_finalize_kernelINS_22Kernel_traits_finalizeILj768E13__nv_bfloat16S2_fS2_fjLb0ELj1024ELj4ENS_18Kernel_traits_baseILj768ES2_S2_fS2_fjLj1024EEEEELb1EEEvNS_9BwdParamsE)
        .other          _ZN10layer_norm40ln_parallel_residual_bwd_finalize_kernelINS_22Kernel_traits_finalizeILj768E13__nv_bfloat16S2_fS2_fjLb0ELj1024ELj4ENS_18Kernel_traits_baseILj768ES2_S2_fS2_fjLj1024EEEEELb1EEEvNS_9BwdParamsE,@"STO_CUDA_ENTRY STV_DEFAULT"
_ZN10layer_norm40ln_parallel_residual_bwd_finalize_kernelINS_22Kernel_traits_finalizeILj768E13__nv_bfloat16S2_fS2_fjLb0ELj1024ELj4ENS_18Kernel_traits_baseILj768ES2_S2_fS2_fjLj1024EEEEELb1EEEvNS_9BwdParamsE:
.text._ZN10layer_norm40ln_parallel_residual_bwd_finalize_kernelINS_22Kernel_traits_finalizeILj768E13__nv_bfloat16S2_fS2_fjLb0ELj1024ELj4ENS_18Kernel_traits_baseILj768ES2_S2_fS2_fjLj1024EEEEELb1EEEvNS_9BwdParamsE:
        /* <DEDUP_REMOVED lines=60> */
.L_x_1731:
        /* <DEDUP_REMOVED lines=112> */
.L_x_1730:
[----:B------:R-:W-:Y:S05]  /*0ac0*/  BSYNC.RECONVERGENT B1 ;  /* 0x0000000000017941 */ /* 0x000fea0003800200 */
.L_x_1729:
        /* <DEDUP_REMOVED lines=66> */
.L_x_1733:
[----:B------:R-:W-:Y:S05]  /*0ef0*/  BSYNC.RECONVERGENT B1 ;  /* 0x0000000000017941 */ /* 0x000fea0003800200 */
.L_x_1732:
        /* <DEDUP_REMOVED lines=37> */
.L_x_1735:
[----:B------:R-:W-:Y:S05]  /*1150*/  BSYNC.RECONVERGENT B1 ;  /* 0x0000000000017941 */ /* 0x000fea0003800200 */
.L_x_1734:
        /* <DEDUP_REMOVED lines=19> */
.L_x_1728:
[----:B------:R-:W-:Y:S05]  /*1290*/  BSYNC.RECONVERGENT B0 ;  /* 0x0000000000007941 */ /* 0x000fea0003800200 */
.L_x_1727:
        /* <DEDUP_REMOVED lines=92> */
.L_x_1736:
        /* <DEDUP_REMOVED lines=10> */
.L_x_4968:


//--------------------- .text._ZN10layer_norm31ln_parallel_residual_bwd_kernelINS_13Kernel_traitsI13__nv_bfloat16S2_fS2_fjLj768ELj1ELj4ELj1ELj16ENS_18Kernel_traits_baseILj768ES2_S2_fS2_fjLj128EEEEELb1ELb1ELb1EEEvNS_9BwdParamsE --------------------------
	.section	.text._ZN10layer_norm31ln_parallel_residual_bwd_kernelINS_13Kernel_traitsI13__nv_bfloat16S2_fS2_fjLj768ELj1ELj4ELj1ELj16ENS_18Kernel_traits_baseILj768ES2_S2_fS2_fjLj128EEEEELb1ELb1ELb1EEEvNS_9BwdParamsE,"ax",@progbits
	.align	128
        .global         _ZN10layer_norm31ln_parallel_residual_bwd_kernelINS_13Kernel_traitsI13__nv_bfloat16S2_fS2_fjLj768ELj1ELj4ELj1ELj16ENS_18Kernel_traits_baseILj768ES2_S2_fS2_fjLj128EEEEELb1ELb1ELb1EEEvNS_9BwdParamsE
        .type           _ZN10layer_norm31ln_parallel_residual_bwd_kernelINS_13Kernel_traitsI13__nv_bfloat16S2_fS2_fjLj768ELj1ELj4ELj1ELj16ENS_18Kernel_traits_baseILj768ES2_S2_fS2_fjLj128EEEEELb1ELb1ELb1EEEvNS_9BwdParamsE,@function
        .size           _ZN10layer_norm31ln_parallel_residual_bwd_kernelINS_13Kernel_traitsI13__nv_bfloat16S2_fS2_fjLj768ELj1ELj4ELj1ELj16ENS_18Kernel_traits_baseILj768ES2_S2_fS2_fjLj128EEEEELb1ELb1ELb1EEEvNS_9BwdParamsE,(.L_x_4969 - _ZN10layer_norm31ln_parallel_residual_bwd_kernelINS_13Kernel_traitsI13__nv_bfloat16S2_fS2_fjLj768ELj1ELj4ELj1ELj16ENS_18Kernel_traits_baseILj768ES2_S2_fS2_fjLj128EEEEELb1ELb1ELb1EEEvNS_9BwdParamsE)
        .other          _ZN10layer_norm31ln_parallel_residual_bwd_kernelINS_13Kernel_traitsI13__nv_bfloat16S2_fS2_fjLj768ELj1ELj4ELj1ELj16ENS_18Kernel_traits_baseILj768ES2_S2_fS2_fjLj128EEEEELb1ELb1ELb1EEEvNS_9BwdParamsE,@"STO_CUDA_ENTRY STV_DEFAULT"
_ZN10layer_norm31ln_parallel_residual_bwd_kernelINS_13Kernel_traitsI13__nv_bfloat16S2_fS2_fjLj768ELj1ELj4ELj1ELj16ENS_18Kernel_traits_baseILj768ES2_S2_fS2_fjLj128EEEEELb1ELb1ELb1EEEvNS_9BwdParamsE:
.text._ZN10layer_norm31ln_parallel_residual_bwd_kernelINS_13Kernel_traitsI13__nv_bfloat16S2_fS2_fjLj768ELj1ELj4ELj1ELj16ENS_18Kernel_traits_baseILj768ES2_S2_fS2_fjLj128EEEEELb1ELb1ELb1EEEvNS_9BwdParamsE:
        /* <DEDUP_REMOVED lines=109> */
.L_x_1765:
        /* <DEDUP_REMOVED lines=8> */
[----:B0-----:R-:W-:Y:S01]  /*0750*/  IMAD.WIDE R60, R157, 0x4, R60 ;  /* 0x000000049d3c7825 */ /* 0x001fe200078e023c */
[----:B------:R-:W-:-:S02]  /*0760*/  IADD3 R171, PT, PT, R173, 0x20, RZ ;  /* 0x00000020adab7810 */ /* 0x000fc40007ffe0ff */
[C---:B------:R-:W-:Y:S02]  /*0770*/  IADD3 R95, PT, PT, R173.reuse, 0x40, RZ ;  /* 0x00000040ad5f7810 */ /* 0x040fe40007ffe0ff */
[----:B------:R-:W4:Y:S01]  /*0780*/  LDG.E R0, desc[UR10][R60.64] ;  /* 0x0000000a3c007981 */ /* 0x000f22000c1e1900 */
[C---:B-1----:R-:W-:Y:S01]  /*0790*/  IMAD.WIDE.U32 R44, R173.reuse, 0x10, R68 ;  /* 0x00000010ad2c7825 */ /* 0x042fe200078e0044 */
[----:B------:R-:W0:Y:S05]  /*07a0*/  LDC.64 R80, c[0x0][0x438] ;  /* 0x00010e00ff507b82 */ /* 0x000e2a0000000a00 */
[----:B------:R-:W4:Y:S01]  /*07b0*/  LDG.E.128 R44, desc[UR10][R44.64] ;  /* 0x0000000a2c2c7981 */ /* 0x000f22000c1e1d00 */
[----:B--2---:R-:W-:-:S02]  /*07c0*/  IMAD.WIDE.U32 R72, R173, 0x20, R82 ;  /* 0x00000020ad487825 */ /* 0x004fc400078e0052 */
[----:B------:R-:W1:Y:S02]  /*07d0*/  LDC.64 R86, c[0x0][0x3b0] ;  /* 0x0000ec00ff567b82 */ /* 0x000e640000000a00 */
[--C-:B------:R-:W-:Y:S01]  /*07e0*/  IMAD.WIDE.U32 R78, R171, 0x20, R82.reuse ;  /* 0x00000020ab4e7825 */ /* 0x100fe200078e0052 */
[----:B------:R-:W2:Y:S03]  /*07f0*/  LDG.E.128 R40, desc[UR10][R72.64] ;  /* 0x0000000a48287981 */ /* 0x000ea6000c1e1d00 */
[----:B------:R-:W-:Y:S01]  /*0800*/  IMAD.WIDE.U32 R82, R95, 0x20, R82 ;  /* 0x000000205f527825 */ /* 0x000fe200078e0052 */
[----:B------:R-:W2:Y:S03]  /*0810*/  LDG.E.128 R48, desc[UR10][R72.64+0x10] ;  /* 0x0000100a48307981 */ /* 0x000ea6000c1e1d00 */
[----:B---3--:R-:W-:Y:S01]  /*0820*/  IMAD.WIDE R84, R157, 0x4, R84 ;  /* 0x000000049d547825 */ /* 0x008fe200078e0254 */
[----:B------:R-:W3:Y:S03]  /*0830*/  LDG.E.128 R52, desc[UR10][R78.64] ;  /* 0x0000000a4e347981 */ /* 0x000ee6000c1e1d00 */
[--C-:B------:R-:W-:Y:S01]  /*0840*/  IMAD.WIDE.U32 R56, R171, 0x10, R68.reuse ;  /* 0x00000010ab387825 */ /* 0x100fe200078e0044 */
[----:B------:R-:W3:Y:S03]  /*0850*/  LDG.E.128 R60, desc[UR10][R78.64+0x10] ;  /* 0x0000100a4e3c7981 */ /* 0x000ee6000c1e1d00 */
[----:B------:R-:W-:Y:S01]  /*0860*/  IMAD.WIDE.U32 R74, R95, 0x10, R68 ;  /* 0x000000105f4a7825 */ /* 0x000fe200078e0044 */
[----:B------:R-:W3:Y:S04]  /*0870*/  LDG.E.128 R64, desc[UR10][R82.64] ;  /* 0x0000000a52407981 */ /* 0x000ee8000c1e1d00 */
[----:B------:R1:W3:Y:S04]  /*0880*/  LDG.E.128 R68, desc[UR10][R82.64+0x10] ;  /* 0x0000100a52447981 */ /* 0x0002e8000c1e1d00 */
[----:B------:R1:W3:Y:S04]  /*0890*/  LDG.E R172, desc[UR10][R84.64] ;  /* 0x0000000a54ac7981 */ /* 0x0002e8000c1e1900 */
[----:B------:R-:W3:Y:S04]  /*08a0*/  LDG.E.128 R56, desc[UR10][R56.64] ;  /* 0x0000000a38387981 */ /* 0x000ee8000c1e1d00 */
[----:B------:R-:W3:Y:S01]  /*08b0*/  LDG.E.128 R72, desc[UR10][R74.64] ;  /* 0x0000000a4a487981 */ /* 0x000ee2000c1e1d00 */
[----:B0-----:R-:W-:-:S04]  /*08c0*/  ISETP.NE.U32.AND P1, PT, R80, RZ, PT ;  /* 0x000000ff5000720c */ /* 0x001fc80003f25070 */
[----:B------:R-:W-:-:S13]  /*08d0*/  ISETP.NE.AND.EX P1, PT, R81, RZ, PT, P1 ;  /* 0x000000ff5100720c */ /* 0x000fda0003f25310 */
[----:B-1----:R-:W0:Y:S08]  /*08e0*/  @P1 LDC.64 R82, c[0x0][0x438] ;  /* 0x00010e00ff521b82 */ /* 0x002e300000000a00 */
[----:B------:R-:W1:Y:S01]  /*08f0*/  @P1 LDC.64 R84, c[0x0][0x438] ;  /* 0x00010e00ff541b82 */ /* 0x000e620000000a00 */
[----:B------:R-:W-:-:S07]  /*0900*/  ISETP.NE.U32.AND P0, PT, RZ, UR14, PT ;  /* 0x0000000eff007c0c */ /* 0x000fce000bf05070 */
[----:B------:R-:W1:Y:S01]  /*0910*/  @P1 LDC.64 R78, c[0x0][0x438] ;  /* 0x00010e00ff4e1b82 */ /* 0x000e620000000a00 */
[----:B0-----:R-:W-:-:S04]  /*0920*/  @P1 IMAD.WIDE.U32 R174, R171, 0x20, R82 ;  /* 0x00000020abae1825 */ /* 0x001fc800078e0052 */
[----:B------:R-:W-:-:S04]  /*0930*/  IMAD.WIDE.U32 R82, R171, 0x8, R86 ;  /* 0x00000008ab527825 */ /* 0x000fc800078e0056 */
[----:B-1----:R-:W-:Y:S01]  /*0940*/  @P1 IMAD.WIDE.U32 R176, R95, 0x20, R84 ;  /* 0x000000205fb01825 */ /* 0x002fe200078e0054 */
[----:B------:R-:W-:Y:S01]  /*0950*/  ISETP.NE.AND.EX P0, PT, RZ, UR15, PT, P0 ;  /* 0x0000000fff007c0c */ /* 0x000fe2000bf05300 */
[----:B------:R-:W5:Y:S02]  /*0960*/  LDG.E.64 R82, desc[UR10][R82.64] ;  /* 0x0000000a52527981 */ /* 0x000f64000c1e1b00 */
[C---:B------:R-:W-:Y:S01]  /*0970*/  IMAD.WIDE.U32 R84, R173.reuse, 0x8, R86 ;  /* 0x00000008ad547825 */ /* 0x040fe200078e0056 */
[----:B------:R-:W-:Y:S01]  /*0980*/  ISETP.NE.AND P3, PT, RZ, UR7, PT ;  /* 0x00000007ff007c0c */ /* 0x000fe2000bf65270 */
[----:B------:R-:W5:Y:S04]  /*0990*/  @P1 LDG.E.128 R12, desc[UR10][R174.64] ;  /* 0x0000000aae0c1981 */ /* 0x000f68000c1e1d00 */
[----:B------:R-:W5:Y:S04]  /*09a0*/  LDG.E.64 R84, desc[UR10][R84.64] ;  /* 0x0000000a54547981 */ /* 0x000f68000c1e1b00 */
[----:B------:R-:W0:Y:S01]  /*09b0*/  @P0 LDC.64 R88, c[0x0][0x3b8] ;  /* 0x0000ee00ff580b82 */ /* 0x000e220000000a00 */
[----:B------:R-:W-:Y:S01]  /*09c0*/  @P1 IMAD.WIDE.U32 R78, R173, 0x20, R78 ;  /* 0x00000020ad4e1825 */ /* 0x000fe200078e004e */
[----:B------:R-:W5:Y:S04]  /*09d0*/  @P1 LDG.E.128 R16, desc[UR10][R174.64+0x10] ;  /* 0x0000100aae101981 */ /* 0x000f68000c1e1d00 */
[----:B------:R-:W5:Y:S02]  /*09e0*/  @P1 LDG.E.128 R20, desc[UR10][R176.64] ;  /* 0x0000000ab0141981 */ /* 0x000f64000c1e1d00 */
[----:B------:R-:W1:Y:S02]  /*09f0*/  @P0 LDC.64 R90, c[0x0][0x3b8] ;  /* 0x0000ee00ff5a0b82 */ /* 0x000e640000000a00 */
[----:B------:R-:W5:Y:S06]  /*0a00*/  @P1 LDG.E.128 R24, desc[UR10][R176.64+0x10] ;  /* 0x0000100ab0181981 */ /* 0x000f6c000c1e1d00 */
[----:B------:R-:W1:Y:S01]  /*0a10*/  @P0 LDC.64 R92, c[0x0][0x3b8] ;  /* 0x0000ee00ff5c0b82 */ /* 0x000e620000000a00 */
[----:B------:R-:W-:Y:S01]  /*0a20*/  IMAD.WIDE.U32 R86, R95, 0x8, R86 ;  /* 0x000000085f567825 */ /* 0x000fe200078e0056 */
[----:B------:R-:W5:Y:S04]  /*0a30*/  @P1 LDG.E.128 R4, desc[UR10][R78.64] ;  /* 0x0000000a4e041981 */ /* 0x000f68000c1e1d00 */
[----:B------:R-:W5:Y:S01]  /*0a40*/  @P1 LDG.E.128 R8, desc[UR10][R78.64+0x10] ;  /* 0x0000100a4e081981 */ /* 0x000f62000c1e1d00 */
[----:B0-----:R-:W-:-:S05]  /*0a50*/  @P0 IMAD.WIDE.U32 R88, R173, 0x8, R88 ;  /* 0x00000008ad580825 */ /* 0x001fca00078e0058 */
[----:B------:R0:W5:Y:S01]  /*0a60*/  @P0 LDG.E.64 R154, desc[UR10][R88.64] ;  /* 0x0000000a589a0981 */ /* 0x000162000c1e1b00 */
[----:B-1----:R-:W-:-:S03]  /*0a70*/  @P0 IMAD.WIDE.U32 R90, R95, 0x8, R90 ;  /* 0x000000085f5a0825 */ /* 0x002fc600078e005a */
[----:B------:R-:W5:Y:S04]  /*0a80*/  LDG.E.64 R78, desc[UR10][R86.64] ;  /* 0x0000000a564e7981 */ /* 0x000f68000c1e1b00 */
[----:B------:R1:W5:Y:S01]  /*0a90*/  @P0 LDG.E.64 R76, desc[UR10][R90.64] ;  /* 0x0000000a5a4c0981 */ /* 0x000362000c1e1b00 */
[----:B------:R-:W-:-:S05]  /*0aa0*/  @P0 IMAD.WIDE.U32 R92, R171, 0x8, R92 ;  /* 0x00000008ab5c0825 */ /* 0x000fca00078e005c */
[----:B------:R1:W5:Y:S01]  /*0ab0*/  @P0 LDG.E.64 R2, desc[UR10][R92.64] ;  /* 0x0000000a5c020981 */ /* 0x000362000c1e1b00 */
[----:B------:R-:W-:Y:S01]  /*0ac0*/  UMOV UR4, 0xffffffff ;  /* 0xffffffff00047882 */ /* 0x000fe20000000000 */
[----:B------:R-:W-:-:S04]  /*0ad0*/  ISETP.NE.U32.AND P2, PT, RZ, UR14, PT ;  /* 0x0000000eff007c0c */ /* 0x000fc8000bf45070 */
[----:B------:R-:W-:Y:S02]  /*0ae0*/  ISETP.NE.AND.EX P2, PT, RZ, UR15, PT, P2 ;  /* 0x0000000fff007c0c */ /* 0x000fe4000bf45320 */
[----:B----4-:R-:W-:Y:S02]  /*0af0*/  FSEL R0, R0, RZ, !P3 ;  /* 0x000000ff00007208 */ /* 0x010fe40005800000 */
[C---:B0-----:R-:W-:Y:S02]  /*0b00*/  PRMT R88, R44.reuse, 0x7632, R88 ;  /* 0x000076322c587816 */ /* 0x041fe40000000058 */
[----:B-1----:R-:W-:Y:S02]  /*0b10*/  SHF.L.U32 R90, R44, 0x10, RZ ;  /* 0x000000102c5a7819 */ /* 0x002fe400000006ff */
[C---:B------:R-:W-:Y:S01]  /*0b20*/  PRMT R92, R45.reuse, 0x7632, R92 ;  /* 0x000076322d5c7816 */ /* 0x040fe2000000005c */
[C---:B--2---:R-:W-:Y:S01]  /*0b30*/  FADD.FTZ R89, -R0.reuse, R40 ;  /* 0x0000002800597221 */ /* 0x044fe20000010100 */
[C---:B------:R-:W-:Y:S01]  /*0b40*/  FADD.FTZ R91, -R0.reuse, R42 ;  /* 0x0000002a005b7221 */ /* 0x040fe20000010100 */
[C---:B------:R-:W-:Y:S01]  /*0b50*/  FADD.FTZ R41, -R0.reuse, R41 ;  /* 0x0000002900297221 */ /* 0x040fe20000010100 */
[C---:B------:R-:W-:Y:S01]  /*0b60*/  FADD.FTZ R43, -R0.reuse, R43 ;  /* 0x0000002b002b7221 */ /* 0x040fe20000010100 */
[C---:B------:R-:W-:Y:S01]  /*0b70*/  FADD.FTZ R175, -R0.reuse, R49 ;  /* 0x0000003100af7221 */ /* 0x040fe20000010100 */
[----:B------:R-:W-:Y:S01]  /*0b80*/  SHF.L.U32 R93, R45, 0x10, RZ ;  /* 0x000000102d5d7819 */ /* 0x000fe200000006ff */
[C---:B------:R-:W-:Y:S01]  /*0b90*/  FADD.FTZ R87, -R0.reuse, R48 ;  /* 0x0000003000577221 */ /* 0x040fe20000010100 */
[C---:B------:R-:W-:Y:S01]  /*0ba0*/  FADD.FTZ R49, -R0.reuse, R50 ;  /* 0x0000003200317221 */ /* 0x040fe20000010100 */
[C---:B---3--:R-:W-:Y:S01]  /*0bb0*/  FADD.FTZ R183, -R0.reuse, R53 ;  /* 0x0000003500b77221 */ /* 0x048fe20000010100 */
        /* <DEDUP_REMOVED lines=18> */
[C---:B------:R-:W-:Y:S01]  /*0ce0*/  FMUL.FTZ R40, R172.reuse, R91 ;  /* 0x0000005bac287220 */ /* 0x040fe20000410000 */
[----:B------:R-:W-:Y:S01]  /*0cf0*/  FMUL.FTZ R45, R169, R90 ;  /* 0x0000005aa92d7220 */ /* 0x000fe20000410000 */
[C---:B------:R-:W-:Y:S01]  /*0d00*/  PRMT R176, R47.reuse, 0x7632, R176 ;  /* 0x000076322fb07816 */ /* 0x040fe200000000b0 */
[----:B------:R-:W-:Y:S01]  /*0d10*/  FMUL.FTZ R41, R172, R41 ;  /* 0x00000029ac297220 */ /* 0x000fe20000410000 */
[----:B------:R-:W-:Y:S01]  /*0d20*/  SHF.L.U32 R177, R47, 0x10, RZ ;  /* 0x000000102fb17819 */ /* 0x000fe200000006ff */
[----:B------:R-:W-:Y:S01]  /*0d30*/  FADD.FTZ R133, R93, R133 ;  /* 0x000000855d857221 */ /* 0x000fe20000010000 */
[-C--:B------:R-:W-:Y:S01]  /*0d40*/  FFMA.FTZ R109, R40, R93.reuse, R109 ;  /* 0x0000005d286d7223 */ /* 0x080fe2000001006d */
[----:B------:R-:W-:Y:S01]  /*0d50*/  FMUL.FTZ R47, R168, R93 ;  /* 0x0000005da82f7220 */ /* 0x000fe20000410000 */
[----:B------:R-:W-:Y:S01]  /*0d60*/  FMUL.FTZ R50, R106, R53 ;  /* 0x000000356a327220 */ /* 0x000fe20000410000 */
[----:B------:R-:W-:Y:S01]  /*0d70*/  FFMA.FTZ R60, R0, R45, RZ ;  /* 0x0000002d003c7223 */ /* 0x000fe200000100ff */
[----:B------:R-:W-:Y:S01]  /*0d80*/  FADD.FTZ R93, RZ, R45 ;  /* 0x0000002dff5d7221 */ /* 0x000fe20000010000 */
[----:B------:R-:W-:-:S02]  /*0d90*/  PRMT R86, R46, 0x7632, R86 ;  /* 0x000076322e567816 */ /* 0x000fc40000000056 */
[----:B------:R-:W-:Y:S01]  /*0da0*/  SHF.L.U32 R92, R92, 0x10, RZ ;  /* 0x000000105c5c7819 */ /* 0x000fe200000006ff */
[----:B------:R-:W-:Y:S01]  /*0db0*/  FFMA.FTZ R89, R41, R50, R60 ;  /* 0x0000003229597223 */ /* 0x000fe2000001003c */
[----:B------:R-:W-:Y:S01]  /*0dc0*/  FADD.FTZ R62, R50, R93 ;  /* 0x0000005d323e7221 */ /* 0x000fe20000010000 */
[----:B------:R-:W-:Y:S01]  /*0dd0*/  SHF.L.U32 R174, R46, 0x10, RZ ;  /* 0x000000102eae7819 */ /* 0x000fe200000006ff */
[----:B------:R-:W-:Y:S01]  /*0de0*/  FMUL.FTZ R43, R172, R43 ;  /* 0x0000002bac2b7220 */ /* 0x000fe20000410000 */
[----:B------:R-:W-:Y:S01]  /*0df0*/  SHF.L.U32 R55, R86, 0x10, RZ ;  /* 0x0000001056377819 */ /* 0x000fe200000006ff */
[----:B------:R-:W-:Y:S01]  /*0e00*/  FMUL.FTZ R68, R105, R92 ;  /* 0x0000005c69447220 */ /* 0x000fe20000410000 */
[----:B------:R-:W-:Y:S01]  /*0e10*/  FFMA.FTZ R86, R40, R47, R89 ;  /* 0x0000002f28567223 */ /* 0x000fe20000010059 */
[----:B------:R-:W-:Y:S01]  /*0e20*/  FADD.FTZ R93, R47, R62 ;  /* 0x0000003e2f5d7221 */ /* 0x000fe20000010000 */
[C---:B------:R-:W-:Y:S01]  /*0e30*/  FMUL.FTZ R48, R172.reuse, R49 ;  /* 0x00000031ac307220 */ /* 0x040fe20000410000 */
[----:B------:R-:W-:Y:S01]  /*0e40*/  FMUL.FTZ R46, R172, R87 ;  /* 0x00000057ac2e7220 */ /* 0x000fe20000410000 */
[----:B------:R-:W-:Y:S01]  /*0e50*/  FMUL.FTZ R49, R167, R174 ;  /* 0x000000aea7317220 */ /* 0x000fe20000410000 */
[----:B------:R-:W-:Y:S01]  /*0e60*/  FFMA.FTZ R89, R43, R68, R86 ;  /* 0x000000442b597223 */ /* 0x000fe20000010056 */
[----:B------:R-:W-:Y:S01]  /*0e70*/  FADD.FTZ R88, R68, R93 ;  /* 0x0000005d44587221 */ /* 0x000fe20000010000 */
[----:B------:R-:W-:Y:S01]  /*0e80*/  FMUL.FTZ R67, R172, R175 ;  /* 0x000000afac437220 */ /* 0x000fe20000410000 */
[----:B------:R-:W-:Y:S01]  /*0e90*/  FMUL.FTZ R70, R104, R55 ;  /* 0x0000003768467220 */ /* 0x000fe20000410000 */
[----:B------:R-:W-:Y:S01]  /*0ea0*/  FFMA.FTZ R86, R46, R49, R89 ;  /* 0x000000312e567223 */ /* 0x000fe20000010059 */
[----:B------:R-:W-:Y:S01]  /*0eb0*/  FADD.FTZ R175, R49, R88 ;  /* 0x0000005831af7221 */ /* 0x000fe20000010000 */
[----:B------:R-:W-:Y:S01]  /*0ec0*/  SHF.L.U32 R176, R176, 0x10, RZ ;  /* 0x00000010b0b07819 */ /* 0x000fe200000006ff */
[----:B------:R-:W-:Y:S01]  /*0ed0*/  FMUL.FTZ R51, R166, R177 ;  /* 0x000000b1a6337220 */ /* 0x000fe20000410000 */
[----:B------:R-:W-:Y:S01]  /*0ee0*/  FFMA.FTZ R93, R67, R70, R86 ;  /* 0x00000046435d7223 */ /* 0x000fe20000010056 */
[----:B------:R-:W-:Y:S01]  /*0ef0*/  FADD.FTZ R88, R70, R175 ;  /* 0x000000af46587221 */ /* 0x000fe20000010000 */
[----:B------:R-:W-:Y:S01]  /*0f00*/  PRMT R178, R56, 0x7632, R178 ;  /* 0x0000763238b27816 */ /* 0x000fe200000000b2 */
[----:B------:R-:W-:Y:S01]  /*0f10*/  FMUL.FTZ R52, R172, R181 ;  /* 0x000000b5ac347220 */ /* 0x000fe20000410000 */
[----:B------:R-:W-:Y:S01]  /*0f20*/  SHF.L.U32 R56, R56, 0x10, RZ ;  /* 0x0000001038387819 */ /* 0x000fe200000006ff */
[----:B------:R-:W-:Y:S01]  /*0f30*/  FFMA.FTZ R86, R48, R51, R93 ;  /* 0x0000003330567223 */ /* 0x000fe2000001005d */
[----:B------:R-:W-:-:S02]  /*0f40*/  PRMT R188, R72, 0x7632, R188 ;  /* 0x0000763248bc7816 */ /* 0x000fc400000000bc */
[----:B------:R-:W-:Y:S01]  /*0f50*/  SHF.L.U32 R190, R72, 0x10, RZ ;  /* 0x0000001048be7819 */ /* 0x000fe200000006ff */
[----:B------:R-:W-:Y:S01]  /*0f60*/  FMUL.FTZ R72, R103, R176 ;  /* 0x000000b067487220 */ /* 0x000fe20000410000 */
[C---:B------:R-:W-:Y:S02]  /*0f70*/  PRMT R192, R73.reuse, 0x7632, R192 ;  /* 0x0000763249c07816 */ /* 0x040fe400000000c0 */
[----:B------:R-:W-:Y:S01]  /*0f80*/  SHF.L.U32 R194, R73, 0x10, RZ ;  /* 0x0000001049c27819 */ /* 0x000fe200000006ff */
[----:B------:R-:W-:Y:S01]  /*0f90*/  FMUL.FTZ R73, R172, R179 ;  /* 0x000000b3ac497220 */ /* 0x000fe20000410000 */
[----:B------:R-:W-:Y:S01]  /*0fa0*/  FADD.FTZ R181, R51, R88 ;  /* 0x0000005833b57221 */ /* 0x000fe20000010000 */
[----:B------:R-:W-:Y:S01]  /*0fb0*/  FADD.FTZ R137, R177, R137 ;  /* 0x00000089b1897221 */ /* 0x000fe20000010000 */
[----:B------:R-:W-:Y:S01]  /*0fc0*/  FFMA.FTZ R113, R48, R177, R113 ;  /* 0x000000b130717223 */ /* 0x000fe20000010071 */
[----:B------:R-:W-:Y:S01]  /*0fd0*/  FFMA.FTZ R108, R41, R53, R108 ;  /* 0x00000035296c7223 */ /* 0x000fe2000001006c */
[----:B------:R-:W-:Y:S01]  /*0fe0*/  FADD.FTZ R132, R53, R132 ;  /* 0x0000008435847221 */ /* 0x000fe20000010000 */
[----:B------:R-:W-:Y:S01]  /*0ff0*/  SHF.L.U32 R177, R178, 0x10, RZ ;  /* 0x00000010b2b17819 */ /* 0x000fe200000006ff */
[----:B------:R-:W-:Y:S01]  /*1000*/  FADD.FTZ R131, R90, R131 ;  /* 0x000000835a837221 */ /* 0x000fe20000010000 */
[----:B------:R-:W-:Y:S01]  /*1010*/  FFMA.FTZ R107, R0, R90, R107 ;  /* 0x0000005a006b7223 */ /* 0x000fe2000001006b */
[----:B------:R-:W-:Y:S01]  /*1020*/  FMUL.FTZ R53, R172, R183 ;  /* 0x000000b7ac357220 */ /* 0x000fe20000410000 */
[----:B------:R-:W-:Y:S01]  /*1030*/  FMUL.FTZ R63, R165, R56 ;  /* 0x00000038a53f7220 */ /* 0x000fe20000410000 */
[----:B------:R-:W-:Y:S01]  /*1040*/  FFMA.FTZ R175, R73, R72, R86 ;  /* 0x0000004849af7223 */ /* 0x000fe20000010056 */
[----:B------:R-:W-:Y:S01]  /*1050*/  FADD.FTZ R90, R72, R181 ;  /* 0x000000b5485a7221 */ /* 0x000fe20000010000 */
[----:B------:R-:W-:Y:S01]  /*1060*/  PRMT R180, R57, 0x7632, R180 ;  /* 0x0000763239b47816 */ /* 0x000fe200000000b4 */
[-C--:B------:R-:W-:Y:S01]  /*1070*/  FFMA.FTZ R116, R53, R177.reuse, R116 ;  /* 0x000000b135747223 */ /* 0x080fe20000010074 */
[----:B------:R-:W-:Y:S01]  /*1080*/  SHF.L.U32 R57, R57, 0x10, RZ ;  /* 0x0000001039397819 */ /* 0x000fe200000006ff */
[----:B------:R-:W-:Y:S01]  /*1090*/  FADD.FTZ R140, R177, R140 ;  /* 0x0000008cb18c7221 */ /* 0x000fe20000010000 */
[----:B------:R-:W-:Y:S01]  /*10a0*/  FMUL.FTZ R86, R102, R177 ;  /* 0x000000b166567220 */ /* 0x000fe20000410000 */
[----:B------:R-:W-:Y:S01]  /*10b0*/  FFMA.FTZ R88, R52, R63, R175 ;  /* 0x0000003f34587223 */ /* 0x000fe200000100af */
[----:B------:R-:W-:Y:S01]  /*10c0*/  FADD.FTZ R177, R63, R90 ;  /* 0x0000005a3fb17221 */ /* 0x000fe20000010000 */
[----:B------:R-:W-:Y:S01]  /*10d0*/  SHF.L.U32 R180, R180, 0x10, RZ ;  /* 0x00000010b4b47819 */ /* 0x000fe200000006ff */
[----:B------:R-:W-:Y:S01]  /*10e0*/  FFMA.FTZ R110, R43, R92, R110 ;  /* 0x0000005c2b6e7223 */ /* 0x000fe2000001006e */
[----:B------:R-:W-:Y:S01]  /*10f0*/  FADD.FTZ R134, R92, R134 ;  /* 0x000000865c867221 */ /* 0x000fe20000010000 */
[----:B------:R-:W-:Y:S01]  /*1100*/  FMUL.FTZ R54, R172, R185 ;  /* 0x000000b9ac367220 */ /* 0x000fe20000410000 */
[----:B------:R-:W-:Y:S01]  /*1110*/  FMUL.FTZ R65, R164, R57 ;  /* 0x00000039a4417220 */ /* 0x000fe20000410000 */
[----:B------:R-:W-:Y:S01]  /*1120*/  FFMA.FTZ R175, R53, R86, R88 ;  /* 0x0000005635af7223 */ /* 0x000fe20000010058 */
[----:B------:R-:W-:Y:S01]  /*1130*/  PRMT R196, R74, 0x7632, R196 ;  /* 0x000076324ac47816 */ /* 0x000fe200000000c4 */
[----:B------:R-:W-:Y:S01]  /*1140*/  FADD.FTZ R92, R86, R177 ;  /* 0x000000b1565c7221 */ /* 0x000fe20000010000 */
[----:B------:R-:W-:-:S02]  /*1150*/  PRMT R182, R58, 0x7632, R182 ;  /* 0x000076323ab67816 */ /* 0x000fc400000000b6 */
[----:B------:R-:W-:Y:S01]  /*1160*/  SHF.L.U32 R74, R74, 0x10, RZ ;  /* 0x000000104a4a7819 */ /* 0x000fe200000006ff */
[----:B------:R-:W-:Y:S01]  /*1170*/  FMUL.FTZ R88, R101, R180 ;  /* 0x000000b465587220 */ /* 0x000fe20000410000 */
[----:B------:R-:W-:Y:S01]  /*1180*/  SHF.L.U32 R58, R58, 0x10, RZ ;  /* 0x000000103a3a7819 */ /* 0x000fe200000006ff */
[----:B------:R-:W-:Y:S01]  /*1190*/  FFMA.FTZ R90, R54, R65, R175 ;  /* 0x00000041365a7223 */ /* 0x000fe200000100af */
[C---:B------:R-:W-:Y:S02]  /*11a0*/  PRMT R184, R59.reuse, 0x7632, R184 ;  /* 0x000076323bb87816 */ /* 0x040fe400000000b8 */
[----:B------:R-:W-:Y:S01]  /*11b0*/  SHF.L.U32 R186, R59, 0x10, RZ ;  /* 0x000000103bba7819 */ /* 0x000fe200000006ff */
[----:B------:R-:W-:Y:S01]  /*11c0*/  FMUL.FTZ R59, R172, R187 ;  /* 0x000000bbac3b7220 */ /* 0x000fe20000410000 */
[----:B------:R-:W-:Y:S01]  /*11d0*/  FADD.FTZ R175, R65, R92 ;  /* 0x0000005c41af7221 */ /* 0x000fe20000010000 */
[----:B------:R-:W-:Y:S01]  /*11e0*/  SHF.L.U32 R179, R182, 0x10, RZ ;  /* 0x00000010b6b37819 */ /* 0x000fe200000006ff */
[----:B------:R-:W-:Y:S01]  /*11f0*/  FADD.FTZ R181, R74, R151 ;  /* 0x000000974ab57221 */ /* 0x000fe20000010000 */
[----:B------:R-:W-:Y:S01]  /*1200*/  FADD.FTZ R135, R174, R135 ;  /* 0x00000087ae877221 */ /* 0x000fe20000010000 */
[----:B------:R-:W-:Y:S01]  /*1210*/  FFMA.FTZ R111, R46, R174, R111 ;  /* 0x000000ae2e6f7223 */ /* 0x000fe2000001006f */
        /* <DEDUP_REMOVED lines=12> */
[----:B------:R-:W-:Y:S01]  /*12e0*/  SHF.L.U32 R184, R184, 0x10, RZ ;  /* 0x00000010b8b87819 */ /* 0x000fe200000006ff */
[----:B------:R-:W-:Y:S01]  /*12f0*/  FMUL.FTZ R66, R172, R191 ;  /* 0x000000bfac427220 */ /* 0x000fe20000410000 */
[----:B------:R-:W-:Y:S01]  /*1300*/  FMUL.FTZ R75, R162, R186 ;  /* 0x000000baa24b7220 */ /* 0x000fe20000410000 */
[----:B------:R-:W-:Y:S01]  /*1310*/  FMUL.FTZ R60, R172, R203 ;  /* 0x000000cbac3c7220 */ /* 0x000fe20000410000 */
[----:B------:R-:W-:Y:S01]  /*1320*/  FFMA.FTZ R151, R87, R90, R92 ;  /* 0x0000005a57977223 */ /* 0x000fe2000001005c */
[----:B------:R-:W-:Y:S01]  /*1330*/  FADD.FTZ R176, R90, R175 ;  /* 0x000000af5ab07221 */ /* 0x000fe20000010000 */
[----:B------:R-:W-:Y:S01]  /*1340*/  FFMA.FTZ R118, R59, R180, R118 ;  /* 0x000000b43b767223 */ /* 0x000fe20000010076 */
[----:B------:R-:W-:Y:S01]  /*1350*/  FADD.FTZ R142, R180, R142 ;  /* 0x0000008eb48e7221 */ /* 0x000fe20000010000 */
[----:B------:R-:W-:Y:S01]  /*1360*/  FMUL.FTZ R91, R172, R193 ;  /* 0x000000c1ac5b7220 */ /* 0x000fe20000410000 */
[----:B------:R-:W-:Y:S01]  /*1370*/  FMUL.FTZ R174, R99, R184 ;  /* 0x000000b863ae7220 */ /* 0x000fe20000410000 */
[----:B------:R-:W-:Y:S01]  /*1380*/  FFMA.FTZ R180, R60, R74, R127 ;  /* 0x0000004a3cb47223 */ /* 0x000fe2000001007f */
[----:B------:R-:W-:Y:S01]  /*1390*/  FFMA.FTZ R92, R66, R75, R151 ;  /* 0x0000004b425c7223 */ /* 0x000fe20000010097 */
[----:B------:R-:W-:Y:S01]  /*13a0*/  FADD.FTZ R127, R75, R176 ;  /* 0x000000b04b7f7221 */ /* 0x000fe20000010000 */
[----:B------:R-:W-:Y:S01]  /*13b0*/  FADD.FTZ R136, R55, R136 ;  /* 0x0000008837887221 */ /* 0x000fe20000010000 */
[----:B------:R-:W-:Y:S01]  /*13c0*/  FFMA.FTZ R112, R67, R55, R112 ;  /* 0x0000003743707223 */ /* 0x000fe20000010070 */
[----:B------:R-:W-:Y:S01]  /*13d0*/  SHF.L.U32 R183, R188, 0x10, RZ ;  /* 0x00000010bcb77819 */ /* 0x000fe200000006ff */
[----:B------:R-:W-:Y:S01]  /*13e0*/  FADD.FTZ R139, R56, R139 ;  /* 0x0000008b388b7221 */ /* 0x000fe20000010000 */
[----:B------:R-:W-:Y:S01]  /*13f0*/  FFMA.FTZ R115, R52, R56, R115 ;  /* 0x0000003834737223 */ /* 0x000fe20000010073 */
[C---:B------:R-:W-:Y:S01]  /*1400*/  FMUL.FTZ R55, R172.reuse, R197 ;  /* 0x000000c5ac377220 */ /* 0x040fe20000410000 */
[----:B------:R-:W-:Y:S01]  /*1410*/  FFMA.FTZ R151, R91, R174, R92 ;  /* 0x000000ae5b977223 */ /* 0x000fe2000001005c */
[----:B------:R-:W-:Y:S01]  /*1420*/  FMUL.FTZ R56, R172, R195 ;  /* 0x000000c3ac387220 */ /* 0x000fe20000410000 */
[----:B------:R-:W-:Y:S01]  /*1430*/  FMUL.FTZ R89, R161, R190 ;  /* 0x000000bea1597220 */ /* 0x000fe20000410000 */
[----:B------:R-:W-:Y:S01]  /*1440*/  FADD.FTZ R92, R174, R127 ;  /* 0x0000007fae5c7221 */ /* 0x000fe20000010000 */
[----:B------:R-:W-:Y:S01]  /*1450*/  FADD.FTZ R144, R179, R144 ;  /* 0x00000090b3907221 */ /* 0x000fe20000010000 */
[----:B------:R-:W-:Y:S01]  /*1460*/  FFMA.FTZ R120, R87, R179, R120 ;  /* 0x000000b357787223 */ /* 0x000fe20000010078 */
[----:B------:R-:W-:Y:S01]  /*1470*/  FMUL.FTZ R175, R159, R74 ;  /* 0x0000004a9faf7220 */ /* 0x000fe20000410000 */
[-C--:B------:R-:W-:Y:S01]  /*1480*/  FFMA.FTZ R179, R55, R183.reuse, R124 ;  /* 0x000000b737b37223 */ /* 0x080fe2000001007c */
[----:B------:R-:W-:Y:S01]  /*1490*/  FMUL.FTZ R74, R98, R183 ;  /* 0x000000b7624a7220 */ /* 0x000fe20000410000 */
[----:B------:R-:W-:Y:S01]  /*14a0*/  FFMA.FTZ R124, R56, R89, R151 ;  /* 0x00000059387c7223 */ /* 0x000fe20000010097 */
[----:B------:R-:W-:Y:S01]  /*14b0*/  FADD.FTZ R127, R89, R92 ;  /* 0x0000005c597f7221 */ /* 0x000fe20000010000 */
        /* <DEDUP_REMOVED lines=9> */
[----:B------:R-:W-:Y:S01]  /*1550*/  FADD.FTZ R141, R57, R141 ;  /* 0x0000008d398d7221 */ /* 0x000fe20000010000 */
[----:B------:R-:W-:Y:S01]  /*1560*/  FFMA.FTZ R117, R54, R57, R117 ;  /* 0x0000003936757223 */ /* 0x000fe20000010075 */
[----:B------:R-:W-:Y:S01]  /*1570*/  FMUL.FTZ R57, R172, R201 ;  /* 0x000000c9ac397220 */ /* 0x000fe20000410000 */
[----:B------:R-:W-:Y:S01]  /*1580*/  FMUL.FTZ R92, R97, R192 ;  /* 0x000000c0615c7220 */ /* 0x000fe20000410000 */
[----:B------:R-:W-:Y:S01]  /*1590*/  FFMA.FTZ R124, R58, R93, R151 ;  /* 0x0000005d3a7c7223 */ /* 0x000fe20000010097 */
[----:B------:R-:W-:Y:S01]  /*15a0*/  FADD.FTZ R127, R44, R93 ;  /* 0x0000005d2c7f7221 */ /* 0x000fe20000010000 */
[----:B------:R-:W-:-:S02]  /*15b0*/  SHF.L.U32 R185, R196, 0x10, RZ ;  /* 0x00000010c4b97819 */ /* 0x000fc400000006ff */
        /* <DEDUP_REMOVED lines=42> */
[----:B------:R-:W-:-:S03]  /*1860*/  MOV R124, R179 ;  /* 0x000000b3007c7202 */ /* 0x000fc60000000f00 */
        /* <DEDUP_REMOVED lines=12> */
.L_x_1777:
        /* <DEDUP_REMOVED lines=29> */
[----:B-----5:R-:W-:Y:S01]  /*1b00*/  ISETP.GE.U32.AND P2, PT, R84, RZ, PT ;  /* 0x000000ff5400720c */ /* 0x020fe20003f46070 */
[----:B------:R-:W-:Y:S01]  /*1b10*/  FADD.FTZ R41, R50, -R41 ;  /* 0x8000002932297221 */ /* 0x000fe20000010000 */
[----:B------:R-:W-:Y:S01]  /*1b20*/  FADD.FTZ R47, R47, -R40 ;  /* 0x800000282f2f7221 */ /* 0x000fe20000010000 */
[----:B------:R-:W-:Y:S01]  /*1b30*/  FADD.FTZ R67, R70, -R67 ;  /* 0x8000004346437221 */ /* 0x000fe20000010000 */
[----:B------:R-:W-:Y:S01]  /*1b40*/  FADD.FTZ R43, R68, -R43 ;  /* 0x8000002b442b7221 */ /* 0x000fe20000010000 */
[----:B------:R-:W-:Y:S01]  /*1b50*/  FMUL.FTZ R51, R51, UR6 ;  /* 0x0000000633337c20 */ /* 0x000fe20008410000 */
[----:B------:R-:W-:Y:S01]  /*1b60*/  LOP3.LUT P5, RZ, R85, 0xff0000, RZ, 0xc0, !PT ;  /* 0x00ff000055ff7812 */ /* 0x000fe200078ac0ff */
[----:B------:R-:W-:Y:S01]  /*1b70*/  FMUL.FTZ R73, R73, UR6 ;  /* 0x0000000649497c20 */ /* 0x000fe20008410000 */
[----:B------:R-:W-:Y:S01]  /*1b80*/  FMUL.FTZ R49, R49, UR6 ;  /* 0x0000000631317c20 */ /* 0x000fe20008410000 */
        /* <DEDUP_REMOVED lines=11> */
[----:B------:R-:W-:Y:S01]  /*1c40*/  LOP3.LUT P5, RZ, R84, 0xff, RZ, 0xc0, !PT ;  /* 0x000000ff54ff7812 */ /* 0x000fe200078ac0ff */
[----:B------:R-:W-:Y:S01]  /*1c50*/  FMUL.FTZ R47, R47, UR6 ;  /* 0x000000062f2f7c20 */ /* 0x000fe20008410000 */
[----:B0-----:R-:W-:Y:S01]  /*1c60*/  FSEL R42, R49, RZ, P4 ;  /* 0x000000ff312a7208 */ /* 0x001fe20002000000 */
        /* <DEDUP_REMOVED lines=16> */
.L_x_1743:
[-CC-:B------:R-:W-:Y:S01]  /*1d70*/  FFMA.FTZ R73, R73, R179.reuse, R180.reuse ;  /* 0x000000b349497223 */ /* 0x180fe200000100b4 */
[-CC-:B------:R-:W-:Y:S01]  /*1d80*/  FFMA.FTZ R48, R48, R179.reuse, R180.reuse ;  /* 0x000000b330307223 */ /* 0x180fe200000100b4 */
[-C--:B------:R-:W-:Y:S01]  /*1d90*/  FFMA.FTZ R0, R0, R179.reuse, R180 ;  /* 0x000000b300007223 */ /* 0x080fe200000100b4 */
[----:B-----5:R-:W-:Y:S01]  /*1da0*/  ISETP.GE.U32.AND P2, PT, R84, RZ, PT ;  /* 0x000000ff5400720c */ /* 0x020fe20003f46070 */
        /* <DEDUP_REMOVED lines=8> */
[-CC-:B------:R-:W-:Y:S01]  /*1e30*/  FFMA.FTZ R43, R43, R179.reuse, R180.reuse ;  /* 0x000000b32b2b7223 */ /* 0x180fe200000100b4 */
[----:B------:R-:W-:Y:S01]  /*1e40*/  FFMA.FTZ R46, R46, R179, R180 ;  /* 0x000000b32e2e7223 */ /* 0x000fe200000100b4 */
[----:B------:R-:W-:Y:S01]  /*1e50*/  FMUL.FTZ R29, R31, UR6 ;  /* 0x000000061f1d7c20 */ /* 0x000fe20008410000 */
[----:B------:R-:W-:Y:S01]  /*1e60*/  FMUL.FTZ R32, R172, R45 ;  /* 0x0000002dac207220 */ /* 0x000fe20000410000 */
[C---:B------:R-:W-:Y:S01]  /*1e70*/  ISETP.GE.U32.AND.EX P2, PT, R85.reuse, 0x1000000, PT, P2 ;  /* 0x010000005500780c */ /* 0x040fe20003f46120 */
[----:B------:R-:W-:Y:S01]  /*1e80*/  FMUL.FTZ R28, R30, UR6 ;  /* 0x000000061e1c7c20 */ /* 0x000fe20008410000 */
[----:B------:R-:W-:Y:S01]  /*1e90*/  LOP3.LUT P4, RZ, R85, 0xff0000, RZ, 0xc0, !PT ;  /* 0x00ff000055ff7812 */ /* 0x000fe2000788c0ff */
[----:B------:R-:W-:Y:S01]  /*1ea0*/  FADD.FTZ R67, R70, -R67 ;  /* 0x8000004346437221 */ /* 0x000fe20000010000 */
[----:B------:R-:W-:Y:S01]  /*1eb0*/  FADD.FTZ R41, R50, -R41 ;  /* 0x8000002932297221 */ /* 0x000fe20000010000 */
[----:B------:R-:W-:Y:S01]  /*1ec0*/  FADD.FTZ R47, R47, -R40 ;  /* 0x800000282f2f7221 */ /* 0x000fe20000010000 */
[----:B------:R-:W-:Y:S01]  /*1ed0*/  FADD.FTZ R43, R68, -R43 ;  /* 0x8000002b442b7221 */ /* 0x000fe20000010000 */
[----:B------:R-:W-:Y:S01]  /*1ee0*/  FADD.FTZ R49, R49, -R46 ;  /* 0x8000002e31317221 */ /* 0x000fe20000010000 */
[----:B------:R-:W-:Y:S01]  /*1ef0*/  FMUL.FTZ R0, R32, UR6 ;  /* 0x0000000620007c20 */ /* 0x000fe20008410000 */
[----:B------:R-:W-:Y:S01]  /*1f00*/  FSEL R51, R29, RZ, P2 ;  /* 0x000000ff1d337208 */ /* 0x000fe20001000000 */
[----:B------:R-:W-:Y:S01]  /*1f10*/  FMUL.FTZ R29, R172, R67 ;  /* 0x00000043ac1d7220 */ /* 0x000fe20000410000 */
[----:B------:R-:W-:Y:S01]  /*1f20*/  LOP3.LUT P5, RZ, R84, 0xff, RZ, 0xc0, !PT ;  /* 0x000000ff54ff7812 */ /* 0x000fe200078ac0ff */
[----:B------:R-:W-:Y:S01]  /*1f30*/  FMUL.FTZ R33, R172, R41 ;  /* 0x00000029ac217220 */ /* 0x000fe20000410000 */
[----:B------:R-:W-:Y:S01]  /*1f40*/  FSEL R48, R28, RZ, P4 ;  /* 0x000000ff1c307208 */ /* 0x000fe20002000000 */
        /* <DEDUP_REMOVED lines=8> */
[----:B0-----:R-:W-:Y:S01]  /*1fd0*/  FMUL.FTZ R42, R35, UR6 ;  /* 0x00000006232a7c20 */ /* 0x001fe20008410000 */
[----:B------:R-:W-:Y:S01]  /*1fe0*/  FMUL.FTZ R40, R33, UR6 ;  /* 0x0000000621287c20 */ /* 0x000fe20008410000 */
[----:B------:R-:W-:-:S02]  /*1ff0*/  LOP3.LUT P3, RZ, R84, 0xff00, RZ, 0xc0, !PT ;  /* 0x0000ff0054ff7812 */ /* 0x000fc4000786c0ff */
[C---:B------:R-:W-:Y:S02]  /*2000*/  LOP3.LUT P6, RZ, R84.reuse, 0xff0000, RZ, 0xc0, !PT ;  /* 0x00ff000054ff7812 */ /* 0x040fe400078cc0ff */
[----:B------:R-:W-:Y:S02]  /*2010*/  LOP3.LUT P2, RZ, R84, 0xff000000, RZ, 0xc0, !PT ;  /* 0xff00000054ff7812 */ /* 0x000fe4000784c0ff */
        /* <DEDUP_REMOVED lines=11> */
.L_x_1742:
        /* <DEDUP_REMOVED lines=11> */
[----:B------:R-:W-:Y:S01]  /*2180*/  FFMA.FTZ R51, R41, R179, R180 ;  /* 0x000000b329337223 */ /* 0x000fe200000100b4 */
[----:B------:R-:W-:Y:S01]  /*2190*/  FADD.FTZ R44, R72, -R81 ;  /* 0x80000051482c7221 */ /* 0x000fe20000010000 */
[C---:B------:R-:W-:Y:S01]  /*21a0*/  FFMA.FTZ R41, R172.reuse, R49, R8 ;  /* 0x00000031ac297223 */ /* 0x040fe20000010008 */
[----:B0-----:R-:W-:Y:S01]  /*21b0*/  FFMA.FTZ R42, R172, R73, R10 ;  /* 0x00000049ac2a7223 */ /* 0x001fe2000001000a */
[----:B------:R-:W-:Y:S01]  /*21c0*/  LOP3.LUT P4, RZ, R85, 0xff, RZ, 0xc0, !PT ;  /* 0x000000ff55ff7812 */ /* 0x000fe2000788c0ff */
[-CC-:B------:R-:W-:Y:S01]  /*21d0*/  FFMA.FTZ R40, R40, R179.reuse, R180.reuse ;  /* 0x000000b328287223 */ /* 0x180fe200000100b4 */
[----:B------:R-:W-:Y:S01]  /*21e0*/  FMUL.FTZ R41, R41, UR6 ;  /* 0x0000000629297c20 */ /* 0x000fe20008410000 */
[----:B------:R-:W-:Y:S01]  /*21f0*/  FMUL.FTZ R42, R42, UR6 ;  /* 0x000000062a2a7c20 */ /* 0x000fe20008410000 */
[-CC-:B------:R-:W-:Y:S01]  /*2200*/  FFMA.FTZ R67, R67, R179.reuse, R180.reuse ;  /* 0x000000b343437223 */ /* 0x180fe200000100b4 */
[-CC-:B------:R-:W-:Y:S01]  /*2210*/  FFMA.FTZ R43, R43, R179.reuse, R180.reuse ;  /* 0x000000b32b2b7223 */ /* 0x180fe200000100b4 */
[----:B------:R-:W-:Y:S01]  /*2220*/  FFMA.FTZ R0, R0, R179, R180 ;  /* 0x000000b300007223 */ /* 0x000fe200000100b4 */
[----:B------:R-:W-:Y:S01]  /*2230*/  FFMA.FTZ R44, R172, R44, R11 ;  /* 0x0000002cac2c7223 */ /* 0x000fe2000001000b */
[----:B------:R-:W-:Y:S01]  /*2240*/  FSEL R48, R42, RZ, P5 ;  /* 0x000000ff2a307208 */ /* 0x000fe20002800000 */
[----:B------:R-:W-:Y:S01]  /*2250*/  FADD.FTZ R51, R50, -R51 ;  /* 0x8000003332337221 */ /* 0x000fe20000010000 */
[----:B------:R-:W-:Y:S01]  /*2260*/  FSEL R46, R41, RZ, P4 ;  /* 0x000000ff292e7208 */ /* 0x000fe20002000000 */
[----:B------:R-:W-:Y:S01]  /*2270*/  FADD.FTZ R41, R47, -R40 ;  /* 0x800000282f297221 */ /* 0x000fe20000010000 */
[----:B------:R-:W-:Y:S01]  /*2280*/  ISETP.GE.U32.AND P2, PT, R84, RZ, PT ;  /* 0x000000ff5400720c */ /* 0x000fe20003f46070 */
[----:B------:R-:W-:Y:S01]  /*2290*/  FADD.FTZ R70, R70, -R67 ;  /* 0x8000004346467221 */ /* 0x000fe20000010000 */
[----:B------:R-:W-:Y:S01]  /*22a0*/  FADD.FTZ R42, R68, -R43 ;  /* 0x8000002b442a7221 */ /* 0x000fe20000010000 */
[----:B------:R-:W-:Y:S01]  /*22b0*/  FADD.FTZ R45, R45, -R0 ;  /* 0x800000002d2d7221 */ /* 0x000fe20000010000 */
[----:B------:R-:W-:Y:S01]  /*22c0*/  FMUL.FTZ R44, R44, UR6 ;  /* 0x000000062c2c7c20 */ /* 0x000fe20008410000 */
[----:B------:R-:W-:Y:S01]  /*22d0*/  ISETP.GE.U32.AND.EX P2, PT, R85, 0x1000000, PT, P2 ;  /* 0x010000005500780c */ /* 0x000fe20003f46120 */
[C---:B------:R-:W-:Y:S01]  /*22e0*/  FFMA.FTZ R40, R172.reuse, R51, R5 ;  /* 0x00000033ac287223 */ /* 0x040fe20000010005 */
        /* <DEDUP_REMOVED lines=25> */
.L_x_1745:
[-CC-:B------:R-:W-:Y:S01]  /*2480*/  FFMA.FTZ R73, R73, R179.reuse, R180.reuse ;  /* 0x000000b349497223 */ /* 0x180fe200000100b4 */
[-CC-:B------:R-:W-:Y:S01]  /*2490*/  FFMA.FTZ R48, R48, R179.reuse, R180.reuse ;  /* 0x000000b330307223 */ /* 0x180fe200000100b4 */
[-C--:B------:R-:W-:Y:S01]  /*24a0*/  FFMA.FTZ R0, R0, R179.reuse, R180 ;  /* 0x000000b300007223 */ /* 0x080fe200000100b4 */
[----:B-----5:R-:W-:Y:S01]  /*24b0*/  ISETP.GE.U32.AND P2, PT, R84, RZ, PT ;  /* 0x000000ff5400720c */ /* 0x020fe20003f46070 */
[----:B------:R-:W-:Y:S01]  /*24c0*/  FADD.FTZ R73, R72, -R73 ;  /* 0x8000004948497221 */ /* 0x000fe20000010000 */
[----:B------:R-:W-:Y:S01]  /*24d0*/  FADD.FTZ R51, R51, -R48 ;  /* 0x8000003033337221 */ /* 0x000fe20000010000 */
[----:B------:R-:W-:Y:S01]  /*24e0*/  FADD.FTZ R45, R45, -R0 ;  /* 0x800000002d2d7221 */ /* 0x000fe20000010000 */
[----:B------:R-:W-:Y:S01]  /*24f0*/  FFMA.FTZ R67, R67, R179, R180 ;  /* 0x000000b343437223 */ /* 0x000fe200000100b4 */
[C---:B------:R-:W-:Y:S01]  /*2500*/  FFMA.FTZ R31, R172.reuse, R73, R11 ;  /* 0x00000049ac1f7223 */ /* 0x040fe2000001000b */
[----:B------:R-:W-:Y:S01]  /*2510*/  FFMA.FTZ R30, R172, R51, R10 ;  /* 0x00000033ac1e7223 */ /* 0x000fe2000001000a */
[-CC-:B------:R-:W-:Y:S01]  /*2520*/  FFMA.FTZ R41, R41, R179.reuse, R180.reuse ;  /* 0x000000b329297223 */ /* 0x180fe200000100b4 */
[-CC-:B------:R-:W-:Y:S01]  /*2530*/  FFMA.FTZ R40, R40, R179.reuse, R180.reuse ;  /* 0x000000b328287223 */ /* 0x180fe200000100b4 */
[-CC-:B------:R-:W-:Y:S01]  /*2540*/  FFMA.FTZ R43, R43, R179.reuse, R180.reuse ;  /* 0x000000b32b2b7223 */ /* 0x180fe200000100b4 */
[----:B------:R-:W-:Y:S01]  /*2550*/  FFMA.FTZ R46, R46, R179, R180 ;  /* 0x000000b32e2e7223 */ /* 0x000fe200000100b4 */
[----:B------:R-:W-:Y:S01]  /*2560*/  FMUL.FTZ R29, R31, UR6 ;  /* 0x000000061f1d7c20 */ /* 0x000fe20008410000 */
[----:B------:R-:W-:Y:S01]  /*2570*/  FFMA.FTZ R32, R172, R45, R4 ;  /* 0x0000002dac207223 */ /* 0x000fe20000010004 */
        /* <DEDUP_REMOVED lines=10> */
[----:B------:R-:W-:Y:S01]  /*2620*/  FFMA.FTZ R29, R172, R70, R9 ;  /* 0x00000046ac1d7223 */ /* 0x000fe20000010009 */
[----:B------:R-:W-:Y:S01]  /*2630*/  LOP3.LUT P5, RZ, R84, 0xff, RZ, 0xc0, !PT ;  /* 0x000000ff54ff7812 */ /* 0x000fe200078ac0ff */
[----:B------:R-:W-:Y:S01]  /*2640*/  FFMA.FTZ R33, R172, R41, R5 ;  /* 0x00000029ac217223 */ /* 0x000fe20000010005 */
[----:B------:R-:W-:Y:S01]  /*2650*/  FSEL R48, R28, RZ, P4 ;  /* 0x000000ff1c307208 */ /* 0x000fe20002000000 */
[C---:B------:R-:W-:Y:S01]  /*2660*/  FFMA.FTZ R34, R172.reuse, R47, R6 ;  /* 0x0000002fac227223 */ /* 0x040fe20000010006 */
[C---:B------:R-:W-:Y:S01]  /*2670*/  FFMA.FTZ R28, R172.reuse, R49, R8 ;  /* 0x00000031ac1c7223 */ /* 0x040fe20000010008 */
[----:B------:R-:W-:Y:S01]  /*2680*/  FFMA.FTZ R35, R172, R68, R7 ;  /* 0x00000044ac237223 */ /* 0x000fe20000010007 */
        /* <DEDUP_REMOVED lines=21> */
.L_x_1741:
        /* <DEDUP_REMOVED lines=17> */
[----:B------:R-:W-:Y:S01]  /*28f0*/  ISETP.GE.U32.AND.EX P5, PT, R85, 0x1000000, PT, P2 ;  /* 0x010000005500780c */ /* 0x000fe20003fa6120 */
[C---:B------:R-:W-:Y:S01]  /*2900*/  FMUL.FTZ R51, R172.reuse, R51 ;  /* 0x00000033ac337220 */ /* 0x040fe20000410000 */
[----:B------:R-:W-:Y:S01]  /*2910*/  FMUL.FTZ R49, R172, R49 ;  /* 0x00000031ac317220 */ /* 0x000fe20000410000 */
[----:B------:R-:W-:Y:S01]  /*2920*/  FMUL.FTZ R73, R73, UR6 ;  /* 0x0000000649497c20 */ /* 0x000fe20008410000 */
[----:B------:R-:W-:Y:S01]  /*2930*/  FADD.FTZ R67, R70, -R67 ;  /* 0x8000004346437221 */ /* 0x000fe20000010000 */
[----:B------:R-:W-:Y:S01]  /*2940*/  FMUL.FTZ R51, R51, UR6 ;  /* 0x0000000633337c20 */ /* 0x000fe20008410000 */
[----:B------:R-:W-:Y:S01]  /*2950*/  FMUL.FTZ R49, R49, UR6 ;  /* 0x0000000631317c20 */ /* 0x000fe20008410000 */
[----:B------:R-:W-:Y:S01]  /*2960*/  LOP3.LUT P3, RZ, R85, 0xff0000, RZ, 0xc0, !PT ;  /* 0x00ff000055ff7812 */ /* 0x000fe2000786c0ff */
[----:B------:R-:W-:Y:S01]  /*2970*/  FMUL.FTZ R67, R172, R67 ;  /* 0x00000043ac437220 */ /* 0x000fe20000410000 */
[----:B------:R-:W-:Y:S01]  /*2980*/  FSEL R81, R73, RZ, P5 ;  /* 0x000000ff49517208 */ /* 0x000fe20002800000 */
[-CC-:B------:R-:W-:Y:S01]  /*2990*/  FFMA.FTZ R43, R43, R179.reuse, R180.reuse ;  /* 0x000000b32b2b7223 */ /* 0x180fe200000100b4 */
[----:B------:R-:W-:Y:S01]  /*29a0*/  LOP3.LUT P4, RZ, R85, 0xff, RZ, 0xc0, !PT ;  /* 0x000000ff55ff7812 */ /* 0x000fe2000788c0ff */
[-C--:B------:R-:W-:Y:S01]  /*29b0*/  FFMA.FTZ R40, R40, R179.reuse, R180 ;  /* 0x000000b328287223 */ /* 0x080fe200000100b4 */
[----:B------:R-:W-:Y:S01]  /*29c0*/  LOP3.LUT P5, RZ, R155, 0xff, RZ, 0xc0, !PT ;  /* 0x000000ff9bff7812 */ /* 0x000fe200078ac0ff */
[----:B------:R-:W-:Y:S01]  /*29d0*/  FMUL.FTZ R67, R67, UR6 ;  /* 0x0000000643437c20 */ /* 0x000fe20008410000 */
[----:B------:R-:W-:Y:S01]  /*29e0*/  LOP3.LUT P6, RZ, R155, 0xff0000, RZ, 0xc0, !PT ;  /* 0x00ff00009bff7812 */ /* 0x000fe200078cc0ff */
[----:B------:R-:W-:Y:S01]  /*29f0*/  FADD.FTZ R47, R47, -R40 ;  /* 0x800000282f2f7221 */ /* 0x000fe20000010000 */
[----:B------:R-:W-:Y:S01]  /*2a00*/  FSEL R44, R51, RZ, P3 ;  /* 0x000000ff332c7208 */ /* 0x000fe20001800000 */
[-CC-:B------:R-:W-:Y:S01]  /*2a10*/  FFMA.FTZ R0, R0, R179.reuse, R180.reuse ;  /* 0x000000b300007223 */ /* 0x180fe200000100b4 */
[----:B0-----:R-:W-:Y:S01]  /*2a20*/  FSEL R42, R49, RZ, P4 ;  /* 0x000000ff312a7208 */ /* 0x001fe20002000000 */
[----:B------:R-:W-:Y:S01]  /*2a30*/  FFMA.FTZ R41, R41, R179, R180 ;  /* 0x000000b329297223 */ /* 0x000fe200000100b4 */
[----:B------:R-:W-:Y:S01]  /*2a40*/  FSEL R38, R49, RZ, P5 ;  /* 0x000000ff31267208 */ /* 0x000fe20002800000 */
[----:B------:R-:W-:Y:S01]  /*2a50*/  FADD.FTZ R49, R68, -R43 ;  /* 0x8000002b44317221 */ /* 0x000fe20000010000 */
[----:B------:R-:W-:Y:S01]  /*2a60*/  ISETP.GE.U32.AND P2, PT, R154, RZ, PT ;  /* 0x000000ff9a00720c */ /* 0x000fe20003f46070 */
[----:B------:R-:W-:Y:S01]  /*2a70*/  FADD.FTZ R45, R45, -R0 ;  /* 0x800000002d2d7221 */ /* 0x000fe20000010000 */
[----:B------:R-:W-:Y:S01]  /*2a80*/  LOP3.LUT P3, RZ, R85, 0xff00, RZ, 0xc0, !PT ;  /* 0x0000ff0055ff7812 */ /* 0x000fe2000786c0ff */
[C---:B------:R-:W-:Y:S01]  /*2a90*/  FMUL.FTZ R49, R172.reuse, R49 ;  /* 0x00000031ac317220 */ /* 0x040fe20000410000 */
[----:B------:R-:W-:Y:S01]  /*2aa0*/  FSEL R39, R51, RZ, P6 ;  /* 0x000000ff33277208 */ /* 0x000fe20003000000 */
[----:B------:R-:W-:Y:S01]  /*2ab0*/  FMUL.FTZ R47, R172, R47 ;  /* 0x0000002fac2f7220 */ /* 0x000fe20000410000 */
[----:B------:R-:W-:Y:S01]  /*2ac0*/  ISETP.GE.U32.AND.EX P2, PT, R155, 0x1000000, PT, P2 ;  /* 0x010000009b00780c */ /* 0x000fe20003f46120 */
[----:B------:R-:W-:Y:S01]  /*2ad0*/  FADD.FTZ R41, R50, -R41 ;  /* 0x8000002932297221 */ /* 0x000fe20000010000 */
[----:B------:R-:W-:Y:S01]  /*2ae0*/  FSEL R51, R67, RZ, P3 ;  /* 0x000000ff43337208 */ /* 0x000fe20001800000 */
[----:B------:R-:W-:Y:S01]  /*2af0*/  FMUL.FTZ R49, R49, UR6 ;  /* 0x0000000631317c20 */ /* 0x000fe20008410000 */
[----:B------:R-:W-:Y:S01]  /*2b00*/  LOP3.LUT P3, RZ, R155, 0xff00, RZ, 0xc0, !PT ;  /* 0x0000ff009bff7812 */ /* 0x000fe2000786c0ff */
[----:B------:R-:W-:Y:S01]  /*2b10*/  FMUL.FTZ R47, R47, UR6 ;  /* 0x000000062f2f7c20 */ /* 0x000fe20008410000 */
[----:B------:R-:W-:Y:S01]  /*2b20*/  FSEL R36, R73, RZ, P2 ;  /* 0x000000ff49247208 */ /* 0x000fe20001000000 */
[----:B------:R-:W-:Y:S01]  /*2b30*/  FMUL.FTZ R45, R172, R45 ;  /* 0x0000002dac2d7220 */ /* 0x000fe20000410000 */
[----:B------:R-:W-:Y:S01]  /*2b40*/  LOP3.LUT P2, RZ, R84, 0xff000000, RZ, 0xc0, !PT ;  /* 0xff00000054ff7812 */ /* 0x000fe2000784c0ff */
[----:B------:R-:W-:Y:S01]  /*2b50*/  FMUL.FTZ R41, R172, R41 ;  /* 0x00000029ac297220 */ /* 0x000fe20000410000 */
[----:B------:R-:W-:Y:S01]  /*2b60*/  FSEL R37, R67, RZ, P3 ;  /* 0x000000ff43257208 */ /* 0x000fe20001800000 */
[----:B------:R-:W-:Y:S01]  /*2b70*/  FMUL.FTZ R40, R45, UR6 ;  /* 0x000000062d287c20 */ /* 0x000fe20008410000 */
[----:B------:R-:W-:Y:S01]  /*2b80*/  LOP3.LUT P6, RZ, R84, 0xff0000, RZ, 0xc0, !PT ;  /* 0x00ff000054ff7812 */ /* 0x000fe200078cc0ff */
[----:B------:R-:W-:Y:S01]  /*2b90*/  FMUL.FTZ R41, R41, UR6 ;  /* 0x0000000629297c20 */ /* 0x000fe20008410000 */
[----:B------:R-:W-:-:S02]  /*2ba0*/  LOP3.LUT P3, RZ, R154, 0xff0000, RZ, 0xc0, !PT ;  /* 0x00ff00009aff7812 */ /* 0x000fc4000786c0ff */
[----:B------:R-:W-:Y:S02]  /*2bb0*/  F2FP.BF16.F32.PACK_AB R42, R51, R42 ;  /* 0x0000002a332a723e */ /* 0x000fe400000010ff */
[----:B------:R-:W-:Y:S02]  /*2bc0*/  F2FP.BF16.F32.PACK_AB R43, R81, R44 ;  /* 0x0000002c512b723e */ /* 0x000fe400000010ff */
[----:B------:R-:W-:Y:S02]  /*2bd0*/  F2FP.BF16.F32.PACK_AB R38, R37, R38 ;  /* 0x000000262526723e */ /* 0x000fe400000010ff */
[----:B------:R-:W-:Y:S02]  /*2be0*/  FSEL R51, R49, RZ, P2 ;  /* 0x000000ff31337208 */ /* 0x000fe40001000000 */
[C---:B------:R-:W-:Y:S02]  /*2bf0*/  FSEL R44, R47.reuse, RZ, P6 ;  /* 0x000000ff2f2c7208 */ /* 0x040fe40003000000 */
[----:B------:R-:W-:-:S02]  /*2c00*/  FSEL R37, R47, RZ, P3 ;  /* 0x000000ff2f257208 */ /* 0x000fc40001800000 */
[----:B------:R-:W-:Y:S02]  /*2c10*/  LOP3.LUT P2, RZ, R154, 0xff, RZ, 0xc0, !PT ;  /* 0x000000ff9aff7812 */ /* 0x000fe4000784c0ff */
[C---:B------:R-:W-:Y:S02]  /*2c20*/  LOP3.LUT P4, RZ, R84.reuse, 0xff00, RZ, 0xc0, !PT ;  /* 0x0000ff0054ff7812 */ /* 0x040fe4000788c0ff */
[----:B------:R-:W-:Y:S02]  /*2c30*/  LOP3.LUT P5, RZ, R84, 0xff, RZ, 0xc0, !PT ;  /* 0x000000ff54ff7812 */ /* 0x000fe400078ac0ff */
[C---:B------:R-:W-:Y:S02]  /*2c40*/  LOP3.LUT P6, RZ, R154.reuse, 0xff000000, RZ, 0xc0, !PT ;  /* 0xff0000009aff7812 */ /* 0x040fe400078cc0ff */
[----:B------:R-:W-:Y:S02]  /*2c50*/  LOP3.LUT P3, RZ, R154, 0xff00, RZ, 0xc0, !PT ;  /* 0x0000ff009aff7812 */ /* 0x000fe4000786c0ff */
[----:B------:R-:W-:-:S02]  /*2c60*/  F2FP.BF16.F32.PACK_AB R39, R36, R39 ;  /* 0x000000272427723e */ /* 0x000fc400000010ff */
[C---:B------:R-:W-:Y:S02]  /*2c70*/  FSEL R36, R40.reuse, RZ, P2 ;  /* 0x000000ff28247208 */ /* 0x040fe40001000000 */
[----:B------:R-:W-:Y:S02]  /*2c80*/  FSEL R0, R49, RZ, P6 ;  /* 0x000000ff31007208 */ /* 0x000fe40003000000 */
[C---:B------:R-:W-:Y:S02]  /*2c90*/  FSEL R47, R41.reuse, RZ, P4 ;  /* 0x000000ff292f7208 */ /* 0x040fe40002000000 */
[----:B------:R-:W-:Y:S02]  /*2ca0*/  FSEL R45, R41, RZ, P3 ;  /* 0x000000ff292d7208 */ /* 0x000fe40001800000 */
[----:B------:R-:W-:Y:S02]  /*2cb0*/  FSEL R40, R40, RZ, P5 ;  /* 0x000000ff28287208 */ /* 0x000fe40002800000 */
[----:B------:R-:W-:-:S02]  /*2cc0*/  F2FP.BF16.F32.PACK_AB R37, R0, R37 ;  /* 0x000000250025723e */ /* 0x000fc400000010ff */
[----:B------:R-:W-:Y:S02]  /*2cd0*/  F2FP.BF16.F32.PACK_AB R41, R51, R44 ;  /* 0x0000002c3329723e */ /* 0x000fe400000010ff */
[----:B------:R-:W-:Y:S02]  /*2ce0*/  F2FP.BF16.F32.PACK_AB R36, R45, R36 ;  /* 0x000000242d24723e */ /* 0x000fe400000010ff */
[----:B------:R-:W-:Y:S01]  /*2cf0*/  F2FP.BF16.F32.PACK_AB R40, R47, R40 ;  /* 0x000000282f28723e */ /* 0x000fe200000010ff */
[----:B------:R-:W-:Y:S06]  /*2d00*/  BRA `(.L_x_1744) ;  /* 0x0000000c00947947 */ /* 0x000fec0003800000 */
.L_x_1747:
        /* <DEDUP_REMOVED lines=9> */
[----:B------:R-:W-:Y:S01]  /*2da0*/  FMUL.FTZ R28, R172, R49 ;  /* 0x00000031ac1c7220 */ /* 0x000fe20000410000 */
[----:B------:R-:W-:Y:S01]  /*2db0*/  LOP3.LUT P4, RZ, R155, 0xff0000, RZ, 0xc0, !PT ;  /* 0x00ff00009bff7812 */ /* 0x000fe2000788c0ff */
[----:B------:R-:W-:Y:S01]  /*2dc0*/  FADD.FTZ R67, R70, -R67 ;  /* 0x8000004346437221 */ /* 0x000fe20000010000 */
[----:B------:R-:W-:Y:S01]  /*2dd0*/  FMUL.FTZ R29, R30, UR6 ;  /* 0x000000061e1d7c20 */ /* 0x000fe20008410000 */
[----:B------:R-:W-:Y:S01]  /*2de0*/  FMUL.FTZ R32, R28, UR6 ;  /* 0x000000061c207c20 */ /* 0x000fe20008410000 */
[----:B------:R-:W-:Y:S01]  /*2df0*/  LOP3.LUT P5, RZ, R85, 0xff, RZ, 0xc0, !PT ;  /* 0x000000ff55ff7812 */ /* 0x000fe200078ac0ff */
[----:B------:R-:W-:Y:S01]  /*2e00*/  FMUL.FTZ R31, R172, R73 ;  /* 0x00000049ac1f7220 */ /* 0x000fe20000410000 */
[----:B------:R-:W-:Y:S01]  /*2e10*/  ISETP.GE.U32.AND P2, PT, R84, RZ, PT ;  /* 0x000000ff5400720c */ /* 0x000fe20003f46070 */
[-CC-:B------:R-:W-:Y:S01]  /*2e20*/  FFMA.FTZ R40, R40, R179.reuse, R180.reuse ;  /* 0x000000b328287223 */ /* 0x180fe200000100b4 */
[----:B------:R-:W-:Y:S01]  /*2e30*/  FSEL R36, R29, RZ, P6 ;  /* 0x000000ff1d247208 */ /* 0x000fe20003000000 */
[----:B------:R-:W-:Y:S01]  /*2e40*/  FMUL.FTZ R33, R31, UR6 ;  /* 0x000000061f217c20 */ /* 0x000fe20008410000 */
[----:B------:R-:W-:Y:S01]  /*2e50*/  LOP3.LUT P6, RZ, R155, 0xff, RZ, 0xc0, !PT ;  /* 0x000000ff9bff7812 */ /* 0x000fe200078cc0ff */
[----:B------:R-:W-:Y:S01]  /*2e60*/  FFMA.FTZ R43, R43, R179, R180 ;  /* 0x000000b32b2b7223 */ /* 0x000fe200000100b4 */
[----:B------:R-:W-:Y:S01]  /*2e70*/  FSEL R39, R29, RZ, P4 ;  /* 0x000000ff1d277208 */ /* 0x000fe20002000000 */
[----:B------:R-:W-:Y:S01]  /*2e80*/  FMUL.FTZ R29, R172, R67 ;  /* 0x00000043ac1d7220 */ /* 0x000fe20000410000 */
[----:B------:R-:W-:Y:S01]  /*2e90*/  ISETP.GE.U32.AND P3, PT, R154, RZ, PT ;  /* 0x000000ff9a00720c */ /* 0x000fe20003f66070 */
[----:B------:R-:W-:Y:S01]  /*2ea0*/  FADD.FTZ R47, R47, -R40 ;  /* 0x800000282f2f7221 */ /* 0x000fe20000010000 */
[C---:B0-----:R-:W-:Y:S01]  /*2eb0*/  FSEL R42, R32.reuse, RZ, P5 ;  /* 0x000000ff202a7208 */ /* 0x041fe20002800000 */
[-CC-:B------:R-:W-:Y:S01]  /*2ec0*/  FFMA.FTZ R41, R41, R179.reuse, R180.reuse ;  /* 0x000000b329297223 */ /* 0x180fe200000100b4 */
[----:B------:R-:W-:Y:S01]  /*2ed0*/  FSEL R38, R32, RZ, P6 ;  /* 0x000000ff20267208 */ /* 0x000fe20003000000 */
[----:B------:R-:W-:Y:S01]  /*2ee0*/  FMUL.FTZ R32, R29, UR6 ;  /* 0x000000061d207c20 */ /* 0x000fe20008410000 */
[----:B------:R-:W-:Y:S01]  /*2ef0*/  ISETP.GE.U32.AND.EX P2, PT, R85, 0x1000000, PT, P2 ;  /* 0x010000005500780c */ /* 0x000fe20003f46120 */
[----:B------:R-:W-:Y:S01]  /*2f00*/  FADD.FTZ R35, R68, -R43 ;  /* 0x8000002b44237221 */ /* 0x000fe20000010000 */
[----:B------:R-:W-:Y:S01]  /*2f10*/  ISETP.GE.U32.AND.EX P3, PT, R155, 0x1000000, PT, P3 ;  /* 0x010000009b00780c */ /* 0x000fe20003f66130 */
[----:B------:R-:W-:Y:S01]  /*2f20*/  FFMA.FTZ R0, R0, R179, R180 ;  /* 0x000000b300007223 */ /* 0x000fe200000100b4 */
[----:B------:R-:W-:Y:S01]  /*2f30*/  LOP3.LUT P4, RZ, R85, 0xff00, RZ, 0xc0, !PT ;  /* 0x0000ff0055ff7812 */ /* 0x000fe2000788c0ff */
[----:B------:R-:W-:Y:S01]  /*2f40*/  FMUL.FTZ R34, R172, R47 ;  /* 0x0000002fac227220 */ /* 0x000fe20000410000 */
[C---:B------:R-:W-:Y:S01]  /*2f50*/  FSEL R49, R33.reuse, RZ, P2 ;  /* 0x000000ff21317208 */ /* 0x040fe20001000000 */
[----:B------:R-:W-:Y:S01]  /*2f60*/  FADD.FTZ R41, R50, -R41 ;  /* 0x8000002932297221 */ /* 0x000fe20000010000 */
[----:B------:R-:W-:Y:S01]  /*2f70*/  FSEL R44, R33, RZ, P3 ;  /* 0x000000ff212c7208 */ /* 0x000fe20001800000 */
[----:B------:R-:W-:Y:S01]  /*2f80*/  FMUL.FTZ R35, R172, R35 ;  /* 0x00000023ac237220 */ /* 0x000fe20000410000 */
[----:B------:R-:W-:Y:S01]  /*2f90*/  FSEL R33, R32, RZ, P4 ;  /* 0x000000ff20217208 */ /* 0x000fe20002000000 */
[----:B------:R-:W-:Y:S01]  /*2fa0*/  FADD.FTZ R45, R45, -R0 ;  /* 0x800000002d2d7221 */ /* 0x000fe20000010000 */
[----:B------:R-:W-:Y:S01]  /*2fb0*/  LOP3.LUT P4, RZ, R155, 0xff00, RZ, 0xc0, !PT ;  /* 0x0000ff009bff7812 */ /* 0x000fe2000788c0ff */
[----:B------:R-:W-:Y:S01]  /*2fc0*/  FMUL.FTZ R0, R34, UR6 ;  /* 0x0000000622007c20 */ /* 0x000fe20008410000 */
[----:B------:R-:W-:Y:S01]  /*2fd0*/  F2FP.BF16.F32.PACK_AB R42, R33, R42 ;  /* 0x0000002a212a723e */ /* 0x000fe200000010ff */
[----:B------:R-:W-:Y:S01]  /*2fe0*/  FMUL.FTZ R33, R172, R41 ;  /* 0x00000029ac217220 */ /* 0x000fe20000410000 */
[----:B------:R-:W-:Y:S01]  /*2ff0*/  FSEL R37, R32, RZ, P4 ;  /* 0x000000ff20257208 */ /* 0x000fe20002000000 */
[----:B------:R-:W-:Y:S01]  /*3000*/  FMUL.FTZ R40, R35, UR6 ;  /* 0x0000000623287c20 */ /* 0x000fe20008410000 */
[----:B------:R-:W-:Y:S01]  /*3010*/  LOP3.LUT P2, RZ, R84, 0xff0000, RZ, 0xc0, !PT ;  /* 0x00ff000054ff7812 */ /* 0x000fe2000784c0ff */
[----:B------:R-:W-:Y:S01]  /*3020*/  FMUL.FTZ R32, R172, R45 ;  /* 0x0000002dac207220 */ /* 0x000fe20000410000 */
[----:B------:R-:W-:-:S02]  /*3030*/  LOP3.LUT P4, RZ, R154, 0xff0000, RZ, 0xc0, !PT ;  /* 0x00ff00009aff7812 */ /* 0x000fc4000788c0ff */
[----:B------:R-:W-:Y:S02]  /*3040*/  LOP3.LUT P3, RZ, R84, 0xff000000, RZ, 0xc0, !PT ;  /* 0xff00000054ff7812 */ /* 0x000fe4000786c0ff */
[----:B------:R-:W-:Y:S02]  /*3050*/  F2FP.BF16.F32.PACK_AB R39, R44, R39 ;  /* 0x000000272c27723e */ /* 0x000fe400000010ff */
[----:B------:R-:W-:Y:S01]  /*3060*/  F2FP.BF16.F32.PACK_AB R43, R49, R36 ;  /* 0x00000024312b723e */ /* 0x000fe200000010ff */
[----:B------:R-:W-:Y:S01]  /*3070*/  FMUL.FTZ R36, R33, UR6 ;  /* 0x0000000621247c20 */ /* 0x000fe20008410000 */
[----:B------:R-:W-:Y:S02]  /*3080*/  F2FP.BF16.F32.PACK_AB R38, R37, R38 ;  /* 0x000000262526723e */ /* 0x000fe400000010ff */
[C---:B------:R-:W-:Y:S02]  /*3090*/  FSEL R44, R0.reuse, RZ, P2 ;  /* 0x000000ff002c7208 */ /* 0x040fe40001000000 */
[----:B------:R-:W-:Y:S01]  /*30a0*/  FSEL R37, R0, RZ, P4 ;  /* 0x000000ff00257208 */ /* 0x000fe20002000000 */
[----:B------:R-:W-:Y:S01]  /*30b0*/  FMUL.FTZ R0, R32, UR6 ;  /* 0x0000000620007c20 */ /* 0x000fe20008410000 */
[----:B------:R-:W-:-:S02]  /*30c0*/  LOP3.LUT P5, RZ, R84, 0xff00, RZ, 0xc0, !PT ;  /* 0x0000ff0054ff7812 */ /* 0x000fc400078ac0ff */
[C---:B------:R-:W-:Y:S02]  /*30d0*/  LOP3.LUT P2, RZ, R154.reuse, 0xff000000, RZ, 0xc0, !PT ;  /* 0xff0000009aff7812 */ /* 0x040fe4000784c0ff */
[----:B------:R-:W-:Y:S02]  /*30e0*/  LOP3.LUT P4, RZ, R154, 0xff00, RZ, 0xc0, !PT ;  /* 0x0000ff009aff7812 */ /* 0x000fe4000788c0ff */
[----:B------:R-:W-:Y:S02]  /*30f0*/  FSEL R41, R40, RZ, P3 ;  /* 0x000000ff28297208 */ /* 0x000fe40001800000 */
[----:B------:R-:W-:Y:S02]  /*3100*/  LOP3.LUT P6, RZ, R84, 0xff, RZ, 0xc0, !PT ;  /* 0x000000ff54ff7812 */ /* 0x000fe400078cc0ff */
        /* <DEDUP_REMOVED lines=11> */
.L_x_1746:
        /* <DEDUP_REMOVED lines=21> */
[----:B------:R-:W-:Y:S01]  /*3310*/  FFMA.FTZ R41, R41, R179, R180 ;  /* 0x000000b329297223 */ /* 0x000fe200000100b4 */
[----:B------:R-:W-:Y:S01]  /*3320*/  FMUL.FTZ R73, R73, UR6 ;  /* 0x0000000649497c20 */ /* 0x000fe20008410000 */
[----:B------:R-:W-:Y:S01]  /*3330*/  ISETP.GE.U32.AND.EX P5, PT, R85, 0x1000000, PT, P2 ;  /* 0x010000005500780c */ /* 0x000fe20003fa6120 */
[----:B------:R-:W-:Y:S01]  /*3340*/  FMUL.FTZ R67, R67, UR6 ;  /* 0x0000000643437c20 */ /* 0x000fe20008410000 */
[----:B------:R-:W-:Y:S01]  /*3350*/  FSEL R44, R51, RZ, P3 ;  /* 0x000000ff332c7208 */ /* 0x000fe20001800000 */
[----:B------:R-:W-:Y:S01]  /*3360*/  FFMA.FTZ R49, R172, R49, R8 ;  /* 0x00000031ac317223 */ /* 0x000fe20000010008 */
[----:B------:R-:W-:Y:S01]  /*3370*/  ISETP.GE.U32.AND P2, PT, R154, RZ, PT ;  /* 0x000000ff9a00720c */ /* 0x000fe20003f46070 */
[----:B------:R-:W-:Y:S01]  /*3380*/  FADD.FTZ R68, R68, -R43 ;  /* 0x8000002b44447221 */ /* 0x000fe20000010000 */
[----:B------:R-:W-:Y:S01]  /*3390*/  LOP3.LUT P3, RZ, R85, 0xff00, RZ, 0xc0, !PT ;  /* 0x0000ff0055ff7812 */ /* 0x000fe2000786c0ff */
[----:B------:R-:W-:Y:S01]  /*33a0*/  FADD.FTZ R47, R47, -R40 ;  /* 0x800000282f2f7221 */ /* 0x000fe20000010000 */
[----:B------:R-:W-:Y:S01]  /*33b0*/  FFMA.FTZ R0, R0, R179, R180 ;  /* 0x000000b300007223 */ /* 0x000fe200000100b4 */
[----:B------:R-:W-:Y:S01]  /*33c0*/  FADD.FTZ R50, R50, -R41 ;  /* 0x8000002932327221 */ /* 0x000fe20000010000 */
[----:B------:R-:W-:Y:S01]  /*33d0*/  FSEL R81, R73, RZ, P5 ;  /* 0x000000ff49517208 */ /* 0x000fe20002800000 */
[----:B------:R-:W-:Y:S01]  /*33e0*/  FMUL.FTZ R49, R49, UR6 ;  /* 0x0000000631317c20 */ /* 0x000fe20008410000 */
[----:B------:R-:W-:Y:S01]  /*33f0*/  ISETP.GE.U32.AND.EX P2, PT, R155, 0x1000000, PT, P2 ;  /* 0x010000009b00780c */ /* 0x000fe20003f46120 */
[C---:B------:R-:W-:Y:S01]  /*3400*/  FFMA.FTZ R68, R172.reuse, R68, R7 ;  /* 0x00000044ac447223 */ /* 0x040fe20000010007 */
[----:B------:R-:W-:Y:S01]  /*3410*/  FSEL R41, R67, RZ, P3 ;  /* 0x000000ff43297208 */ /* 0x000fe20001800000 */
[----:B------:R-:W-:Y:S01]  /*3420*/  FADD.FTZ R45, R45, -R0 ;  /* 0x800000002d2d7221 */ /* 0x000fe20000010000 */
[----:B------:R-:W-:Y:S01]  /*3430*/  LOP3.LUT P6, RZ, R155, 0xff0000, RZ, 0xc0, !PT ;  /* 0x00ff00009bff7812 */ /* 0x000fe200078cc0ff */
[----:B------:R-:W-:Y:S01]  /*3440*/  FFMA.FTZ R47, R172, R47, R6 ;  /* 0x0000002fac2f7223 */ /* 0x000fe20000010006 */
[----:B------:R-:W-:Y:S01]  /*3450*/  LOP3.LUT P4, RZ, R85, 0xff, RZ, 0xc0, !PT ;  /* 0x000000ff55ff7812 */ /* 0x000fe2000788c0ff */
[----:B------:R-:W-:Y:S01]  /*3460*/  FMUL.FTZ R68, R68, UR6 ;  /* 0x0000000644447c20 */ /* 0x000fe20008410000 */
[----:B------:R-:W-:Y:S01]  /*3470*/  LOP3.LUT P5, RZ, R155, 0xff, RZ, 0xc0, !PT ;  /* 0x000000ff9bff7812 */ /* 0x000fe200078ac0ff */
[----:B------:R-:W-:Y:S01]  /*3480*/  FMUL.FTZ R47, R47, UR6 ;  /* 0x000000062f2f7c20 */ /* 0x000fe20008410000 */
[----:B------:R-:W-:Y:S01]  /*3490*/  LOP3.LUT P3, RZ, R155, 0xff00, RZ, 0xc0, !PT ;  /* 0x0000ff009bff7812 */ /* 0x000fe2000786c0ff */
[C---:B------:R-:W-:Y:S01]  /*34a0*/  FFMA.FTZ R45, R172.reuse, R45, R4 ;  /* 0x0000002dac2d7223 */ /* 0x040fe20000010004 */
[----:B------:R-:W-:Y:S01]  /*34b0*/  FSEL R36, R73, RZ, P2 ;  /* 0x000000ff49247208 */ /* 0x000fe20001000000 */
[----:B------:R-:W-:Y:S01]  /*34c0*/  FFMA.FTZ R50, R172, R50, R5 ;  /* 0x00000032ac327223 */ /* 0x000fe20000010005 */
[----:B------:R-:W-:Y:S01]  /*34d0*/  FSEL R39, R51, RZ, P6 ;  /* 0x000000ff33277208 */ /* 0x000fe20003000000 */
[----:B------:R-:W-:Y:S01]  /*34e0*/  FMUL.FTZ R40, R45, UR6 ;  /* 0x000000062d287c20 */ /* 0x000fe20008410000 */
[----:B------:R-:W-:Y:S01]  /*34f0*/  LOP3.LUT P2, RZ, R84, 0xff000000, RZ, 0xc0, !PT ;  /* 0xff00000054ff7812 */ /* 0x000fe2000784c0ff */
[----:B------:R-:W-:Y:S01]  /*3500*/  FMUL.FTZ R50, R50, UR6 ;  /* 0x0000000632327c20 */ /* 0x000fe20008410000 */
[----:B0-----:R-:W-:-:S02]  /*3510*/  FSEL R42, R49, RZ, P4 ;  /* 0x000000ff312a7208 */ /* 0x001fc40002000000 */
[----:B------:R-:W-:Y:S02]  /*3520*/  FSEL R38, R49, RZ, P5 ;  /* 0x000000ff31267208 */ /* 0x000fe40002800000 */
[----:B------:R-:W-:Y:S02]  /*3530*/  FSEL R37, R67, RZ, P3 ;  /* 0x000000ff43257208 */ /* 0x000fe40001800000 */
[----:B------:R-:W-:Y:S02]  /*3540*/  LOP3.LUT P6, RZ, R84, 0xff0000, RZ, 0xc0, !PT ;  /* 0x00ff000054ff7812 */ /* 0x000fe400078cc0ff */
[----:B------:R-:W-:Y:S02]  /*3550*/  LOP3.LUT P3, RZ, R154, 0xff0000, RZ, 0xc0, !PT ;  /* 0x00ff00009aff7812 */ /* 0x000fe4000786c0ff */
[----:B------:R-:W-:Y:S02]  /*3560*/  F2FP.BF16.F32.PACK_AB R43, R81, R44 ;  /* 0x0000002c512b723e */ /* 0x000fe400000010ff */
[----:B------:R-:W-:-:S02]  /*3570*/  F2FP.BF16.F32.PACK_AB R38, R37, R38 ;  /* 0x000000262526723e */ /* 0x000fc400000010ff */
[----:B------:R-:W-:Y:S02]  /*3580*/  F2FP.BF16.F32.PACK_AB R42, R41, R42 ;  /* 0x0000002a292a723e */ /* 0x000fe400000010ff */
[----:B------:R-:W-:Y:S02]  /*3590*/  FSEL R44, R68, RZ, P2 ;  /* 0x000000ff442c7208 */ /* 0x000fe40001000000 */
[C---:B------:R-:W-:Y:S02]  /*35a0*/  FSEL R41, R47.reuse, RZ, P6 ;  /* 0x000000ff2f297208 */ /* 0x040fe40003000000 */
[----:B------:R-:W-:Y:S02]  /*35b0*/  FSEL R37, R47, RZ, P3 ;  /* 0x000000ff2f257208 */ /* 0x000fe40001800000 */
[----:B------:R-:W-:Y:S02]  /*35c0*/  LOP3.LUT P2, RZ, R154, 0xff, RZ, 0xc0, !PT ;  /* 0x000000ff9aff7812 */ /* 0x000fe4000784c0ff */
[----:B------:R-:W-:-:S02]  /*35d0*/  LOP3.LUT P4, RZ, R84, 0xff00, RZ, 0xc0, !PT ;  /* 0x0000ff0054ff7812 */ /* 0x000fc4000788c0ff */
[----:B------:R-:W-:Y:S02]  /*35e0*/  LOP3.LUT P5, RZ, R84, 0xff, RZ, 0xc0, !PT ;  /* 0x000000ff54ff7812 */ /* 0x000fe400078ac0ff */
[C---:B------:R-:W-:Y:S02]  /*35f0*/  LOP3.LUT P6, RZ, R154.reuse, 0xff000000, RZ, 0xc0, !PT ;  /* 0xff0000009aff7812 */ /* 0x040fe400078cc0ff */
[----:B------:R-:W-:Y:S02]  /*3600*/  LOP3.LUT P3, RZ, R154, 0xff00, RZ, 0xc0, !PT ;  /* 0x0000ff009aff7812 */ /* 0x000fe4000786c0ff */
[----:B------:R-:W-:Y:S02]  /*3610*/  F2FP.BF16.F32.PACK_AB R39, R36, R39 ;  /* 0x000000272427723e */ /* 0x000fe400000010ff */
[----:B------:R-:W-:Y:S02]  /*3620*/  FSEL R36, R40, RZ, P2 ;  /* 0x000000ff28247208 */ /* 0x000fe40001000000 */
[----:B------:R-:W-:-:S02]  /*3630*/  FSEL R0, R68, RZ, P6 ;  /* 0x000000ff44007208 */ /* 0x000fc40003000000 */
[C---:B------:R-:W-:Y:S02]  /*3640*/  FSEL R47, R50.reuse, RZ, P4 ;  /* 0x000000ff322f7208 */ /* 0x040fe40002000000 */
[----:B------:R-:W-:Y:S02]  /*3650*/  FSEL R45, R50, RZ, P3 ;  /* 0x000000ff322d7208 */ /* 0x000fe40001800000 */
[----:B------:R-:W-:Y:S02]  /*3660*/  FSEL R40, R40, RZ, P5 ;  /* 0x000000ff28287208 */ /* 0x000fe40002800000 */
[----:B------:R-:W-:Y:S02]  /*3670*/  F2FP.BF16.F32.PACK_AB R37, R0, R37 ;  /* 0x000000250025723e */ /* 0x000fe400000010ff */
[----:B------:R-:W-:Y:S02]  /*3680*/  F2FP.BF16.F32.PACK_AB R41, R44, R41 ;  /* 0x000000292c29723e */ /* 0x000fe400000010ff */
[----:B------:R-:W-:-:S02]  /*3690*/  F2FP.BF16.F32.PACK_AB R36, R45, R36 ;  /* 0x000000242d24723e */ /* 0x000fc400000010ff */
[----:B------:R-:W-:Y:S01]  /*36a0*/  F2FP.BF16.F32.PACK_AB R40, R47, R40 ;  /* 0x000000282f28723e */ /* 0x000fe200000010ff */
[----:B------:R-:W-:Y:S06]  /*36b0*/  BRA `(.L_x_1744) ;  /* 0x0000000400287947 */ /* 0x000fec0003800000 */
.L_x_1748:
        /* <DEDUP_REMOVED lines=8> */
[C---:B------:R-:W-:Y:S01]  /*3740*/  FFMA.FTZ R30, R172.reuse, R51, R10 ;  /* 0x00000033ac1e7223 */ /* 0x040fe2000001000a */
[----:B------:R-:W-:Y:S01]  /*3750*/  FFMA.FTZ R28, R172, R49, R8 ;  /* 0x00000031ac1c7223 */ /* 0x000fe20000010008 */
[----:B------:R-:W-:Y:S01]  /*3760*/  LOP3.LUT P4, RZ, R155, 0xff0000, RZ, 0xc0, !PT ;  /* 0x00ff00009bff7812 */ /* 0x000fe2000788c0ff */
[----:B------:R-:W-:Y:S01]  /*3770*/  FADD.FTZ R67, R70, -R67 ;  /* 0x8000004346437221 */ /* 0x000fe20000010000 */
[----:B------:R-:W-:Y:S01]  /*3780*/  FMUL.FTZ R29, R30, UR6 ;  /* 0x000000061e1d7c20 */ /* 0x000fe20008410000 */
[----:B------:R-:W-:Y:S01]  /*3790*/  FMUL.FTZ R32, R28, UR6 ;  /* 0x000000061c207c20 */ /* 0x000fe20008410000 */
[----:B------:R-:W-:Y:S01]  /*37a0*/  LOP3.LUT P5, RZ, R85, 0xff, RZ, 0xc0, !PT ;  /* 0x000000ff55ff7812 */ /* 0x000fe200078ac0ff */
[----:B------:R-:W-:Y:S01]  /*37b0*/  FFMA.FTZ R31, R172, R73, R11 ;  /* 0x00000049ac1f7223 */ /* 0x000fe2000001000b */
[----:B------:R-:W-:Y:S01]  /*37c0*/  ISETP.GE.U32.AND P2, PT, R84, RZ, PT ;  /* 0x000000ff5400720c */ /* 0x000fe20003f46070 */
[-CC-:B------:R-:W-:Y:S01]  /*37d0*/  FFMA.FTZ R40, R40, R179.reuse, R180.reuse ;  /* 0x000000b328287223 */ /* 0x180fe200000100b4 */
[----:B------:R-:W-:Y:S01]  /*37e0*/  FSEL R36, R29, RZ, P6 ;  /* 0x000000ff1d247208 */ /* 0x000fe20003000000 */
[----:B------:R-:W-:Y:S01]  /*37f0*/  FMUL.FTZ R33, R31, UR6 ;  /* 0x000000061f217c20 */ /* 0x000fe20008410000 */
[----:B------:R-:W-:Y:S01]  /*3800*/  LOP3.LUT P6, RZ, R155, 0xff, RZ, 0xc0, !PT ;  /* 0x000000ff9bff7812 */ /* 0x000fe200078cc0ff */
[----:B------:R-:W-:Y:S01]  /*3810*/  FFMA.FTZ R43, R43, R179, R180 ;  /* 0x000000b32b2b7223 */ /* 0x000fe200000100b4 */
[----:B------:R-:W-:Y:S01]  /*3820*/  FSEL R39, R29, RZ, P4 ;  /* 0x000000ff1d277208 */ /* 0x000fe20002000000 */
[----:B------:R-:W-:Y:S01]  /*3830*/  FFMA.FTZ R29, R172, R67, R9 ;  /* 0x00000043ac1d7223 */ /* 0x000fe20000010009 */
        /* <DEDUP_REMOVED lines=11> */
[----:B------:R-:W-:Y:S01]  /*38f0*/  FFMA.FTZ R34, R172, R47, R6 ;  /* 0x0000002fac227223 */ /* 0x000fe20000010006 */
[C---:B------:R-:W-:Y:S01]  /*3900*/  FSEL R49, R33.reuse, RZ, P2 ;  /* 0x000000ff21317208 */ /* 0x040fe20001000000 */
[----:B------:R-:W-:Y:S01]  /*3910*/  FADD.FTZ R50, R50, -R41 ;  /* 0x8000002932327221 */ /* 0x000fe20000010000 */
[----:B------:R-:W-:Y:S01]  /*3920*/  FSEL R44, R33, RZ, P3 ;  /* 0x000000ff212c7208 */ /* 0x000fe20001800000 */
[----:B------:R-:W-:Y:S01]  /*3930*/  FFMA.FTZ R35, R172, R35, R7 ;  /* 0x00000023ac237223 */ /* 0x000fe20000010007 */
[----:B------:R-:W-:Y:S01]  /*3940*/  FSEL R33, R32, RZ, P4 ;  /* 0x000000ff20217208 */ /* 0x000fe20002000000 */
[----:B------:R-:W-:Y:S01]  /*3950*/  FADD.FTZ R45, R45, -R0 ;  /* 0x800000002d2d7221 */ /* 0x000fe20000010000 */
[----:B------:R-:W-:Y:S01]  /*3960*/  LOP3.LUT P4, RZ, R155, 0xff00, RZ, 0xc0, !PT ;  /* 0x0000ff009bff7812 */ /* 0x000fe2000788c0ff */
[----:B------:R-:W-:Y:S01]  /*3970*/  FMUL.FTZ R0, R34, UR6 ;  /* 0x0000000622007c20 */ /* 0x000fe20008410000 */
[----:B------:R-:W-:Y:S01]  /*3980*/  F2FP.BF16.F32.PACK_AB R42, R33, R42 ;  /* 0x0000002a212a723e */ /* 0x000fe200000010ff */
[----:B------:R-:W-:Y:S01]  /*3990*/  FFMA.FTZ R33, R172, R50, R5 ;  /* 0x00000032ac217223 */ /* 0x000fe20000010005 */
[----:B------:R-:W-:Y:S01]  /*39a0*/  FSEL R37, R32, RZ, P4 ;  /* 0x000000ff20257208 */ /* 0x000fe20002000000 */
[----:B------:R-:W-:Y:S01]  /*39b0*/  FMUL.FTZ R40, R35, UR6 ;  /* 0x0000000623287c20 */ /* 0x000fe20008410000 */
[----:B------:R-:W-:Y:S01]  /*39c0*/  LOP3.LUT P2, RZ, R84, 0xff0000, RZ, 0xc0, !PT ;  /* 0x00ff000054ff7812 */ /* 0x000fe2000784c0ff */
[----:B------:R-:W-:Y:S01]  /*39d0*/  FFMA.FTZ R32, R172, R45, R4 ;  /* 0x0000002dac207223 */ /* 0x000fe20000010004 */
[----:B------:R-:W-:-:S02]  /*39e0*/  LOP3.LUT P4, RZ, R154, 0xff0000, RZ, 0xc0, !PT ;  /* 0x00ff00009aff7812 */ /* 0x000fc4000788c0ff */
[----:B------:R-:W-:Y:S02]  /*39f0*/  LOP3.LUT P3, RZ, R84, 0xff000000, RZ, 0xc0, !PT ;  /* 0xff00000054ff7812 */ /* 0x000fe4000786c0ff */
[----:B------:R-:W-:Y:S01]  /*3a00*/  F2FP.BF16.F32.PACK_AB R43, R49, R36 ;  /* 0x00000024312b723e */ /* 0x000fe200000010ff */
[----:B------:R-:W-:Y:S01]  /*3a10*/  FMUL.FTZ R36, R33, UR6 ;  /* 0x0000000621247c20 */ /* 0x000fe20008410000 */
[----:B------:R-:W-:Y:S02]  /*3a20*/  F2FP.BF16.F32.PACK_AB R38, R37, R38 ;  /* 0x000000262526723e */ /* 0x000fe400000010ff */
        /* <DEDUP_REMOVED lines=18> */
[----:B------:R-:W-:-:S07]  /*3b50*/  F2FP.BF16.F32.PACK_AB R40, R45, R40 ;  /* 0x000000282d28723e */ /* 0x000fce00000010ff */
.L_x_1744:
        /* <DEDUP_REMOVED lines=23> */
[C---:B0-----:R-:W-:Y:S01]  /*3cd0*/  FFMA.FTZ R30, R172.reuse, R75, R18 ;  /* 0x0000004bac1e7223 */ /* 0x041fe20000010012 */
[----:B------:R-:W-:Y:S01]  /*3ce0*/  LOP3.LUT P6, RZ, R83, 0xff0000, RZ, 0xc0, !PT ;  /* 0x00ff000053ff7812 */ /* 0x000fe200078cc0ff */
[----:B------:R-:W-:Y:S01]  /*3cf0*/  FFMA.FTZ R31, R172, R91, R19 ;  /* 0x0000005bac1f7223 */ /* 0x000fe20000010013 */
[----:B------:R-:W-:Y:S01]  /*3d00*/  LOP3.LUT P5, RZ, R3, 0xff0000, RZ, 0xc0, !PT ;  /* 0x00ff000003ff7812 */ /* 0x000fe200078ac0ff */
[----:B------:R-:W-:Y:S01]  /*3d10*/  FMUL.FTZ R0, R30, UR6 ;  /* 0x000000061e007c20 */ /* 0x000fe20008410000 */
[----:B------:R-:W-:Y:S01]  /*3d20*/  FFMA.FTZ R28, R172, R69, R16 ;  /* 0x00000045ac1c7223 */ /* 0x000fe20000010010 */
[----:B------:R-:W-:Y:S01]  /*3d30*/  ISETP.GE.U32.AND P3, PT, R82, RZ, PT ;  /* 0x000000ff5200720c */ /* 0x000fe20003f66070 */
[----:B------:R-:W-:Y:S01]  /*3d40*/  FADD.FTZ R65, R65, -R54 ;  /* 0x8000003641417221 */ /* 0x000fe20000010000 */
[----:B------:R-:W-:Y:S01]  /*3d50*/  ISETP.GE.U32.AND P4, PT, R2, RZ, PT ;  /* 0x000000ff0200720c */ /* 0x000fe20003f86070 */
[----:B------:R-:W-:Y:S01]  /*3d60*/  FADD.FTZ R87, R90, -R87 ;  /* 0x800000575a577221 */ /* 0x000fe20000010000 */
[C---:B------:R-:W-:Y:S01]  /*3d70*/  FSEL R43, R0.reuse, RZ, P6 ;  /* 0x000000ff002b7208 */ /* 0x040fe20003000000 */
[----:B------:R-:W-:Y:S01]  /*3d80*/  FMUL.FTZ R32, R31, UR6 ;  /* 0x000000061f207c20 */ /* 0x000fe20008410000 */
[----:B------:R-:W-:Y:S01]  /*3d90*/  FSEL R39, R0, RZ, P5 ;  /* 0x000000ff00277208 */ /* 0x000fe20002800000 */
[----:B------:R-:W-:Y:S01]  /*3da0*/  FMUL.FTZ R0, R28, UR6 ;  /* 0x000000061c007c20 */ /* 0x000fe20008410000 */
[----:B------:R-:W-:Y:S01]  /*3db0*/  LOP3.LUT P6, RZ, R83, 0xff, RZ, 0xc0, !PT ;  /* 0x000000ff53ff7812 */ /* 0x000fe200078cc0ff */
[C---:B------:R-:W-:Y:S01]  /*3dc0*/  FFMA.FTZ R29, R172.reuse, R87, R17 ;  /* 0x00000057ac1d7223 */ /* 0x040fe20000010011 */
[----:B------:R-:W-:Y:S01]  /*3dd0*/  LOP3.LUT P5, RZ, R3, 0xff, RZ, 0xc0, !PT ;  /* 0x000000ff03ff7812 */ /* 0x000fe200078ac0ff */
[----:B------:R-:W-:Y:S01]  /*3de0*/  FFMA.FTZ R34, R172, R65, R14 ;  /* 0x00000041ac227223 */ /* 0x000fe2000001000e */
[----:B------:R-:W-:Y:S01]  /*3df0*/  ISETP.GE.U32.AND.EX P3, PT, R83, 0x1000000, PT, P3 ;  /* 0x010000005300780c */ /* 0x000fe20003f66130 */
[-CC-:B------:R-:W-:Y:S01]  /*3e00*/  FFMA.FTZ R59, R59, R179.reuse, R180.reuse ;  /* 0x000000b33b3b7223 */ /* 0x180fe200000100b4 */
[----:B------:R-:W-:Y:S01]  /*3e10*/  ISETP.GE.U32.AND.EX P4, PT, R3, 0x1000000, PT, P4 ;  /* 0x010000000300780c */ /* 0x000fe20003f86140 */
[-CC-:B------:R-:W-:Y:S01]  /*3e20*/  FFMA.FTZ R53, R53, R179.reuse, R180.reuse ;  /* 0x000000b335357223 */ /* 0x180fe200000100b4 */
[----:B------:R-:W-:Y:S01]  /*3e30*/  FSEL R36, R32, RZ, P3 ;  /* 0x000000ff20247208 */ /* 0x000fe20001800000 */
[----:B------:R-:W-:Y:S01]  /*3e40*/  FADD.FTZ R59, R88, -R59 ;  /* 0x8000003b583b7221 */ /* 0x000fe20000010000 */
        /* <DEDUP_REMOVED lines=9> */
[----:B------:R-:W-:Y:S01]  /*3ee0*/  FADD.FTZ R53, R86, -R53 ;  /* 0x8000003556357221 */ /* 0x000fe20000010000 */
[----:B------:R-:W-:Y:S01]  /*3ef0*/  FSEL R33, R32, RZ, P4 ;  /* 0x000000ff20217208 */ /* 0x000fe20002000000 */
[----:B------:R-:W-:Y:S01]  /*3f00*/  FADD.FTZ R63, R63, -R52 ;  /* 0x800000343f3f7221 */ /* 0x000fe20000010000 */
[----:B------:R-:W-:-:S02]  /*3f10*/  FSEL R41, R0, RZ, P6 ;  /* 0x000000ff00297208 */ /* 0x000fc40003000000 */
[----:B------:R-:W-:Y:S02]  /*3f20*/  LOP3.LUT P3, RZ, R83, 0xff00, RZ, 0xc0, !PT ;  /* 0x0000ff0053ff7812 */ /* 0x000fe4000786c0ff */
[----:B------:R-:W-:Y:S02]  /*3f30*/  LOP3.LUT P6, RZ, R2, 0xff0000, RZ, 0xc0, !PT ;  /* 0x00ff000002ff7812 */ /* 0x000fe400078cc0ff */
[----:B------:R-:W-:Y:S01]  /*3f40*/  F2FP.BF16.F32.PACK_AB R39, R40, R39 ;  /* 0x000000272827723e */ /* 0x000fe200000010ff */
[----:B------:R-:W-:Y:S01]  /*3f50*/  FMUL.FTZ R40, R35, UR6 ;  /* 0x0000000623287c20 */ /* 0x000fe20008410000 */
[----:B------:R-:W-:Y:S01]  /*3f60*/  F2FP.BF16.F32.PACK_AB R38, R33, R38 ;  /* 0x000000262126723e */ /* 0x000fe200000010ff */
[----:B------:R-:W-:Y:S01]  /*3f70*/  FFMA.FTZ R33, R172, R53, R13 ;  /* 0x00000035ac217223 */ /* 0x000fe2000001000d */
[----:B------:R-:W-:Y:S02]  /*3f80*/  LOP3.LUT P5, RZ, R82, 0xff000000, RZ, 0xc0, !PT ;  /* 0xff00000052ff7812 */ /* 0x000fe400078ac0ff */
[----:B------:R-:W-:Y:S01]  /*3f90*/  FSEL R47, R32, RZ, P3 ;  /* 0x000000ff202f7208 */ /* 0x000fe20001800000 */
[----:B------:R-:W-:Y:S01]  /*3fa0*/  FFMA.FTZ R32, R172, R63, R12 ;  /* 0x0000003fac207223 */ /* 0x000fe2000001000c */
[----:B------:R-:W-:-:S02]  /*3fb0*/  FSEL R37, R0, RZ, P6 ;  /* 0x000000ff00257208 */ /* 0x000fc40003000000 */
[----:B------:R-:W-:Y:S01]  /*3fc0*/  LOP3.LUT P6, RZ, R2, 0xff000000, RZ, 0xc0, !PT ;  /* 0xff00000002ff7812 */ /* 0x000fe200078cc0ff */
[----:B------:R-:W-:Y:S01]  /*3fd0*/  FMUL.FTZ R0, R32, UR6 ;  /* 0x0000000620007c20 */ /* 0x000fe20008410000 */
[----:B------:R-:W-:Y:S01]  /*3fe0*/  F2FP.BF16.F32.PACK_AB R43, R36, R43 ;  /* 0x0000002b242b723e */ /* 0x000fe200000010ff */
[----:B------:R-:W-:Y:S01]  /*3ff0*/  FMUL.FTZ R36, R33, UR6 ;  /* 0x0000000621247c20 */ /* 0x000fe20008410000 */
[----:B------:R-:W-:Y:S02]  /*4000*/  FSEL R46, R40, RZ, P5 ;  /* 0x000000ff282e7208 */ /* 0x000fe40002800000 */
[----:B------:R-:W-:Y:S02]  /*4010*/  LOP3.LUT P3, RZ, R82, 0xff00, RZ, 0xc0, !PT ;  /* 0x0000ff0052ff7812 */ /* 0x000fe4000786c0ff */
[----:B------:R-:W-:Y:S02]  /*4020*/  LOP3.LUT P5, RZ, R2, 0xff00, RZ, 0xc0, !PT ;  /* 0x0000ff0002ff7812 */ /* 0x000fe400078ac0ff */
[----:B------:R-:W-:-:S02]  /*4030*/  FSEL R48, R40, RZ, P6 ;  /* 0x000000ff28307208 */ /* 0x000fc40003000000 */
[----:B------:R-:W-:Y:S02]  /*4040*/  LOP3.LUT P4, RZ, R82, 0xff, RZ, 0xc0, !PT ;  /* 0x000000ff52ff7812 */ /* 0x000fe4000788c0ff */
        /* <DEDUP_REMOVED lines=11> */
.L_x_1751:
[-CC-:B------:R-:W-:Y:S01]  /*4100*/  FFMA.FTZ R91, R91, R179.reuse, R180.reuse ;  /* 0x000000b35b5b7223 */ /* 0x180fe200000100b4 */
[-CC-:B------:R-:W-:Y:S01]  /*4110*/  FFMA.FTZ R64, R64, R179.reuse, R180.reuse ;  /* 0x000000b340407223 */ /* 0x180fe200000100b4 */
[----:B------:R-:W-:Y:S01]  /*4120*/  ISETP.GE.U32.AND P3, PT, R82, RZ, PT ;  /* 0x000000ff5200720c */ /* 0x000fe20003f66070 */
[-C--:B------:R-:W-:Y:S01]  /*4130*/  FFMA.FTZ R54, R54, R179.reuse, R180 ;  /* 0x000000b336367223 */ /* 0x080fe200000100b4 */
[----:B------:R-:W-:Y:S01]  /*4140*/  FADD.FTZ R91, R174, -R91 ;  /* 0x8000005bae5b7221 */ /* 0x000fe20000010000 */
[----:B------:R-:W-:Y:S01]  /*4150*/  FADD.FTZ R69, R69, -R64 ;  /* 0x8000004045457221 */ /* 0x000fe20000010000 */
[----:B------:R-:W-:Y:S01]  /*4160*/  FFMA.FTZ R66, R66, R179, R180 ;  /* 0x000000b342427223 */ /* 0x000fe200000100b4 */
[----:B------:R-:W-:Y:S01]  /*4170*/  ISETP.GE.U32.AND.EX P5, PT, R83, 0x1000000, PT, P3 ;  /* 0x010000005300780c */ /* 0x000fe20003fa6130 */
[C---:B------:R-:W-:Y:S01]  /*4180*/  FFMA.FTZ R91, R172.reuse, R91, R19 ;  /* 0x0000005bac5b7223 */ /* 0x040fe20000010013 */
[C---:B------:R-:W-:Y:S01]  /*4190*/  FFMA.FTZ R69, R172.reuse, R69, R16 ;  /* 0x00000045ac457223 */ /* 0x040fe20000010010 */
[----:B------:R-:W-:Y:S01]  /*41a0*/  FADD.FTZ R65, R65, -R54 ;  /* 0x8000003641417221 */ /* 0x000fe20000010000 */
[----:B------:R-:W-:Y:S01]  /*41b0*/  FADD.FTZ R75, R75, -R66 ;  /* 0x800000424b4b7221 */ /* 0x000fe20000010000 */
[----:B------:R-:W-:Y:S01]  /*41c0*/  FMUL.FTZ R91, R91, UR6 ;  /* 0x000000065b5b7c20 */ /* 0x000fe20008410000 */
[----:B------:R-:W-:Y:S01]  /*41d0*/  FMUL.FTZ R69, R69, UR6 ;  /* 0x0000000645457c20 */ /* 0x000fe20008410000 */
[C---:B------:R-:W-:Y:S01]  /*41e0*/  FFMA.FTZ R65, R172.reuse, R65, R14 ;  /* 0x00000041ac417223 */ /* 0x040fe2000001000e */
[----:B------:R-:W-:Y:S01]  /*41f0*/  FFMA.FTZ R75, R172, R75, R18 ;  /* 0x0000004bac4b7223 */ /* 0x000fe20000010012 */
[-CC-:B------:R-:W-:Y:S01]  /*4200*/  FFMA.FTZ R87, R87, R179.reuse, R180.reuse ;  /* 0x000000b357577223 */ /* 0x180fe200000100b4 */
[----:B------:R-:W-:Y:S01]  /*4210*/  FSEL R0, R91, RZ, P5 ;  /* 0x000000ff5b007208 */ /* 0x000fe20002800000 */
[-CC-:B------:R-:W-:Y:S01]  /*4220*/  FFMA.FTZ R59, R59, R179.reuse, R180.reuse ;  /* 0x000000b33b3b7223 */ /* 0x180fe200000100b4 */
[----:B------:R-:W-:Y:S01]  /*4230*/  LOP3.LUT P5, RZ, R83, 0xff, RZ, 0xc0, !PT ;  /* 0x000000ff53ff7812 */ /* 0x000fe200078ac0ff */
[----:B------:R-:W-:Y:S01]  /*4240*/  FMUL.FTZ R75, R75, UR6 ;  /* 0x000000064b4b7c20 */ /* 0x000fe20008410000 */
[----:B------:R-:W-:Y:S01]  /*4250*/  FMUL.FTZ R65, R65, UR6 ;  /* 0x0000000641417c20 */ /* 0x000fe20008410000 */
[----:B------:R-:W-:Y:S01]  /*4260*/  FADD.FTZ R87, R90, -R87 ;  /* 0x800000575a577221 */ /* 0x000fe20000010000 */
[----:B0-----:R-:W-:Y:S01]  /*4270*/  FSEL R42, R69, RZ, P5 ;  /* 0x000000ff452a7208 */ /* 0x001fe20002800000 */
[-CC-:B------:R-:W-:Y:S01]  /*4280*/  FFMA.FTZ R53, R53, R179.reuse, R180.reuse ;  /* 0x000000b335357223 */ /* 0x180fe200000100b4 */
[----:B------:R-:W-:Y:S01]  /*4290*/  LOP3.LUT P4, RZ, R83, 0xff0000, RZ, 0xc0, !PT ;  /* 0x00ff000053ff7812 */ /* 0x000fe2000788c0ff */
[----:B------:R-:W-:Y:S01]  /*42a0*/  FADD.FTZ R59, R88, -R59 ;  /* 0x8000003b583b7221 */ /* 0x000fe20000010000 */
[----:B------:R-:W-:Y:S01]  /*42b0*/  LOP3.LUT P5, RZ, R82, 0xff0000, RZ, 0xc0, !PT ;  /* 0x00ff000052ff7812 */ /* 0x000fe200078ac0ff */
[----:B------:R-:W-:Y:S01]  /*42c0*/  FFMA.FTZ R52, R52, R179, R180 ;  /* 0x000000b334347223 */ /* 0x000fe200000100b4 */
[----:B------:R-:W-:Y:S01]  /*42d0*/  ISETP.GE.U32.AND P3, PT, R2, RZ, PT ;  /* 0x000000ff0200720c */ /* 0x000fe20003f66070 */
[----:B------:R-:W-:Y:S01]  /*42e0*/  FFMA.FTZ R87, R172, R87, R17 ;  /* 0x00000057ac577223 */ /* 0x000fe20000010011 */
[----:B------:R-:W-:Y:S01]  /*42f0*/  LOP3.LUT P6, RZ, R3, 0xff0000, RZ, 0xc0, !PT ;  /* 0x00ff000003ff7812 */ /* 0x000fe200078cc0ff */
[----:B------:R-:W-:Y:S01]  /*4300*/  FADD.FTZ R53, R86, -R53 ;  /* 0x8000003556357221 */ /* 0x000fe20000010000 */
[----:B------:R-:W-:Y:S01]  /*4310*/  FSEL R43, R75, RZ, P4 ;  /* 0x000000ff4b2b7208 */ /* 0x000fe20002000000 */
[----:B------:R-:W-:Y:S01]  /*4320*/  FFMA.FTZ R59, R172, R59, R15 ;  /* 0x0000003bac3b7223 */ /* 0x000fe2000001000f */
[----:B------:R-:W-:Y:S01]  /*4330*/  FSEL R41, R65, RZ, P5 ;  /* 0x000000ff41297208 */ /* 0x000fe20002800000 */
[----:B------:R-:W-:Y:S01]  /*4340*/  FADD.FTZ R63, R63, -R52 ;  /* 0x800000343f3f7221 */ /* 0x000fe20000010000 */
[----:B------:R-:W-:Y:S01]  /*4350*/  LOP3.LUT P4, RZ, R3, 0xff, RZ, 0xc0, !PT ;  /* 0x000000ff03ff7812 */ /* 0x000fe2000788c0ff */
[----:B------:R-:W-:Y:S01]  /*4360*/  FMUL.FTZ R87, R87, UR6 ;  /* 0x0000000657577c20 */ /* 0x000fe20008410000 */
[----:B------:R-:W-:Y:S01]  /*4370*/  ISETP.GE.U32.AND.EX P3, PT, R3, 0x1000000, PT, P3 ;  /* 0x010000000300780c */ /* 0x000fe20003f66130 */
        /* <DEDUP_REMOVED lines=9> */
[----:B------:R-:W-:-:S02]  /*4410*/  FSEL R38, R69, RZ, P4 ;  /* 0x000000ff45267208 */ /* 0x000fc40002000000 */
[----:B------:R-:W-:Y:S02]  /*4420*/  FSEL R37, R65, RZ, P5 ;  /* 0x000000ff41257208 */ /* 0x000fe40002800000 */
[----:B------:R-:W-:Y:S02]  /*4430*/  LOP3.LUT P3, RZ, R3, 0xff00, RZ, 0xc0, !PT ;  /* 0x0000ff0003ff7812 */ /* 0x000fe4000786c0ff */
[----:B------:R-:W-:Y:S02]  /*4440*/  LOP3.LUT P4, RZ, R82, 0xff000000, RZ, 0xc0, !PT ;  /* 0xff00000052ff7812 */ /* 0x000fe4000788c0ff */
[----:B------:R-:W-:Y:S02]  /*4450*/  LOP3.LUT P5, RZ, R2, 0xff000000, RZ, 0xc0, !PT ;  /* 0xff00000002ff7812 */ /* 0x000fe400078ac0ff */
[----:B------:R-:W-:Y:S02]  /*4460*/  FSEL R47, R87, RZ, P6 ;  /* 0x000000ff572f7208 */ /* 0x000fe40003000000 */
[----:B------:R-:W-:-:S02]  /*4470*/  F2FP.BF16.F32.PACK_AB R43, R0, R43 ;  /* 0x0000002b002b723e */ /* 0x000fc400000010ff */
[C---:B------:R-:W-:Y:S02]  /*4480*/  LOP3.LUT P6, RZ, R82.reuse, 0xff00, RZ, 0xc0, !PT ;  /* 0x0000ff0052ff7812 */ /* 0x040fe400078cc0ff */
        /* <DEDUP_REMOVED lines=18> */
.L_x_1750:
        /* <DEDUP_REMOVED lines=9> */
[C---:B0-----:R-:W-:Y:S01]  /*4640*/  FMUL.FTZ R30, R172.reuse, R75 ;  /* 0x0000004bac1e7220 */ /* 0x041fe20000410000 */
[----:B------:R-:W-:Y:S01]  /*4650*/  LOP3.LUT P6, RZ, R83, 0xff0000, RZ, 0xc0, !PT ;  /* 0x00ff000053ff7812 */ /* 0x000fe200078cc0ff */
[----:B------:R-:W-:Y:S01]  /*4660*/  FMUL.FTZ R31, R172, R91 ;  /* 0x0000005bac1f7220 */ /* 0x000fe20000410000 */
[----:B------:R-:W-:Y:S01]  /*4670*/  LOP3.LUT P5, RZ, R3, 0xff0000, RZ, 0xc0, !PT ;  /* 0x00ff000003ff7812 */ /* 0x000fe200078ac0ff */
[----:B------:R-:W-:Y:S01]  /*4680*/  FMUL.FTZ R0, R30, UR6 ;  /* 0x000000061e007c20 */ /* 0x000fe20008410000 */
[----:B------:R-:W-:Y:S01]  /*4690*/  FMUL.FTZ R28, R172, R69 ;  /* 0x00000045ac1c7220 */ /* 0x000fe20000410000 */
        /* <DEDUP_REMOVED lines=9> */
[C---:B------:R-:W-:Y:S01]  /*4730*/  FMUL.FTZ R29, R172.reuse, R87 ;  /* 0x00000057ac1d7220 */ /* 0x040fe20000410000 */
[----:B------:R-:W-:Y:S01]  /*4740*/  LOP3.LUT P5, RZ, R3, 0xff, RZ, 0xc0, !PT ;  /* 0x000000ff03ff7812 */ /* 0x000fe200078ac0ff */
[----:B------:R-:W-:Y:S01]  /*4750*/  FMUL.FTZ R34, R172, R65 ;  /* 0x00000041ac227220 */ /* 0x000fe20000410000 */
        /* <DEDUP_REMOVED lines=13> */
[----:B------:R-:W-:Y:S01]  /*4830*/  FMUL.FTZ R35, R172, R59 ;  /* 0x0000003bac237220 */ /* 0x000fe20000410000 */
        /* <DEDUP_REMOVED lines=10> */
[----:B------:R-:W-:Y:S01]  /*48e0*/  FMUL.FTZ R33, R172, R53 ;  /* 0x00000035ac217220 */ /* 0x000fe20000410000 */
[----:B------:R-:W-:Y:S02]  /*48f0*/  LOP3.LUT P5, RZ, R82, 0xff000000, RZ, 0xc0, !PT ;  /* 0xff00000052ff7812 */ /* 0x000fe400078ac0ff */
[----:B------:R-:W-:Y:S01]  /*4900*/  FSEL R47, R32, RZ, P3 ;  /* 0x000000ff202f7208 */ /* 0x000fe20001800000 */
[----:B------:R-:W-:Y:S01]  /*4910*/  FMUL.FTZ R32, R172, R63 ;  /* 0x0000003fac207220 */ /* 0x000fe20000410000 */
        /* <DEDUP_REMOVED lines=21> */
.L_x_1753:
        /* <DEDUP_REMOVED lines=8> */
[C---:B------:R-:W-:Y:S01]  /*4af0*/  FMUL.FTZ R91, R172.reuse, R91 ;  /* 0x0000005bac5b7220 */ /* 0x040fe20000410000 */
[C---:B------:R-:W-:Y:S01]  /*4b00*/  FMUL.FTZ R69, R172.reuse, R69 ;  /* 0x00000045ac457220 */ /* 0x040fe20000410000 */
[----:B------:R-:W-:Y:S01]  /*4b10*/  FADD.FTZ R65, R65, -R54 ;  /* 0x8000003641417221 */ /* 0x000fe20000010000 */
[----:B------:R-:W-:Y:S01]  /*4b20*/  FADD.FTZ R75, R75, -R66 ;  /* 0x800000424b4b7221 */ /* 0x000fe20000010000 */
[----:B------:R-:W-:Y:S01]  /*4b30*/  FMUL.FTZ R91, R91, UR6 ;  /* 0x000000065b5b7c20 */ /* 0x000fe20008410000 */
[----:B------:R-:W-:Y:S01]  /*4b40*/  FMUL.FTZ R69, R69, UR6 ;  /* 0x0000000645457c20 */ /* 0x000fe20008410000 */
[C---:B------:R-:W-:Y:S01]  /*4b50*/  FMUL.FTZ R65, R172.reuse, R65 ;  /* 0x00000041ac417220 */ /* 0x040fe20000410000 */
[----:B------:R-:W-:Y:S01]  /*4b60*/  FMUL.FTZ R75, R172, R75 ;  /* 0x0000004bac4b7220 */ /* 0x000fe20000410000 */
        /* <DEDUP_REMOVED lines=14> */
[----:B------:R-:W-:Y:S01]  /*4c50*/  FMUL.FTZ R87, R172, R87 ;  /* 0x00000057ac577220 */ /* 0x000fe20000410000 */
[----:B------:R-:W-:Y:S01]  /*4c60*/  LOP3.LUT P6, RZ, R3, 0xff0000, RZ, 0xc0, !PT ;  /* 0x00ff000003ff7812 */ /* 0x000fe200078cc0ff */
[----:B------:R-:W-:Y:S01]  /*4c70*/  FADD.FTZ R53, R86, -R53 ;  /* 0x8000003556357221 */ /* 0x000fe20000010000 */
[----:B------:R-:W-:Y:S01]  /*4c80*/  FSEL R43, R75, RZ, P4 ;  /* 0x000000ff4b2b7208 */ /* 0x000fe20002000000 */
[----:B------:R-:W-:Y:S01]  /*4c90*/  FMUL.FTZ R59, R172, R59 ;  /* 0x0000003bac3b7220 */ /* 0x000fe20000410000 */
[----:B------:R-:W-:Y:S01]  /*4ca0*/  FSEL R41, R65, RZ, P5 ;  /* 0x000000ff41297208 */ /* 0x000fe20002800000 */
[----:B------:R-:W-:Y:S01]  /*4cb0*/  FADD.FTZ R63, R63, -R52 ;  /* 0x800000343f3f7221 */ /* 0x000fe20000010000 */
[----:B------:R-:W-:Y:S01]  /*4cc0*/  LOP3.LUT P4, RZ, R3, 0xff, RZ, 0xc0, !PT ;  /* 0x000000ff03ff7812 */ /* 0x000fe2000788c0ff */
[----:B------:R-:W-:Y:S01]  /*4cd0*/  FMUL.FTZ R87, R87, UR6 ;  /* 0x0000000657577c20 */ /* 0x000fe20008410000 */
[----:B------:R-:W-:Y:S01]  /*4ce0*/  ISETP.GE.U32.AND.EX P3, PT, R3, 0x1000000, PT, P3 ;  /* 0x010000000300780c */ /* 0x000fe20003f66130 */
        /* <DEDUP_REMOVED lines=35> */
.L_x_1749:
[----:B------:R-:W-:Y:S05]  /*4f20*/  @!P1 BRA `(.L_x_1754) ;  /* 0x0000000400b49947 */ /* 0x000fea0003800000 */
        /* <DEDUP_REMOVED lines=9> */
[C---:B0-----:R-:W-:Y:S01]  /*4fc0*/  FFMA.FTZ R31, R172.reuse, R91, R19 ;  /* 0x0000005bac1f7223 */ /* 0x041fe20000010013 */
[----:B------:R-:W-:Y:S01]  /*4fd0*/  FFMA.FTZ R30, R172, R75, R18 ;  /* 0x0000004bac1e7223 */ /* 0x000fe20000010012 */
[----:B------:R-:W-:Y:S01]  /*4fe0*/  FADD.FTZ R65, R65, -R54 ;  /* 0x8000003641417221 */ /* 0x000fe20000010000 */
        /* <DEDUP_REMOVED lines=8> */
[----:B------:R-:W-:Y:S01]  /*5070*/  FADD.FTZ R90, R90, -R87 ;  /* 0x800000575a5a7221 */ /* 0x000fe20000010000 */
[----:B------:R-:W-:Y:S01]  /*5080*/  LOP3.LUT P5, RZ, R83, 0xff0000, RZ, 0xc0, !PT ;  /* 0x00ff000053ff7812 */ /* 0x000fe200078ac0ff */
[----:B------:R-:W-:Y:S01]  /*5090*/  FFMA.FTZ R34, R172, R65, R14 ;  /* 0x00000041ac227223 */ /* 0x000fe2000001000e */
[----:B------:R-:W-:Y:S01]  /*50a0*/  FADD.FTZ R53, R86, -R53 ;  /* 0x8000003556357221 */ /* 0x000fe20000010000 */
[----:B------:R-:W-:Y:S01]  /*50b0*/  FADD.FTZ R88, R88, -R59 ;  /* 0x8000003b58587221 */ /* 0x000fe20000010000 */
[----:B------:R-:W-:Y:S01]  /*50c0*/  FADD.FTZ R69, R69, -R64 ;  /* 0x8000004045457221 */ /* 0x000fe20000010000 */
[----:B------:R-:W-:Y:S01]  /*50d0*/  FMUL.FTZ R0, R32, UR6 ;  /* 0x0000000620007c20 */ /* 0x000fe20008410000 */
[----:B------:R-:W-:Y:S01]  /*50e0*/  FSEL R51, R29, RZ, P3 ;  /* 0x000000ff1d337208 */ /* 0x000fe20001800000 */
[----:B------:R-:W-:Y:S01]  /*50f0*/  FFMA.FTZ R29, R172, R90, R17 ;  /* 0x0000005aac1d7223 */ /* 0x000fe20000010011 */
[----:B------:R-:W-:Y:S01]  /*5100*/  LOP3.LUT P4, RZ, R82, 0xff, RZ, 0xc0, !PT ;  /* 0x000000ff52ff7812 */ /* 0x000fe2000788c0ff */
[----:B------:R-:W-:Y:S01]  /*5110*/  FMUL.FTZ R41, R34, UR6 ;  /* 0x0000000622297c20 */ /* 0x000fe20008410000 */
[----:B------:R-:W-:Y:S01]  /*5120*/  FSEL R50, R28, RZ, P5 ;  /* 0x000000ff1c327208 */ /* 0x000fe20002800000 */
[----:B------:R-:W-:Y:S01]  /*5130*/  FFMA.FTZ R33, R172, R53, R13 ;  /* 0x00000035ac217223 */ /* 0x000fe2000001000d */
        /* <DEDUP_REMOVED lines=12> */
[----:B------:R-:W-:Y:S02]  /*5200*/  LOP3.LUT P6, RZ, R82, 0xff00, RZ, 0xc0, !PT ;  /* 0x0000ff0052ff7812 */ /* 0x000fe400078cc0ff */
[----:B------:R-:W-:Y:S02]  /*5210*/  FSEL R49, R46, RZ, P4 ;  /* 0x000000ff2e317208 */ /* 0x000fe40002000000 */
        /* <DEDUP_REMOVED lines=8> */
.L_x_1755:
[-CC-:B------:R-:W-:Y:S01]  /*52a0*/  FFMA.FTZ R64, R64, R179.reuse, R180.reuse ;  /* 0x000000b340407223 */ /* 0x180fe200000100b4 */
[-CC-:B------:R-:W-:Y:S01]  /*52b0*/  FFMA.FTZ R87, R87, R179.reuse, R180.reuse ;  /* 0x000000b357577223 */ /* 0x180fe200000100b4 */
        /* <DEDUP_REMOVED lines=33> */
[----:B0-----:R-:W-:Y:S01]  /*54d0*/  FSEL R43, R75, RZ, P4 ;  /* 0x000000ff4b2b7208 */ /* 0x001fe20002000000 */
        /* <DEDUP_REMOVED lines=18> */
.L_x_1754:
        /* <DEDUP_REMOVED lines=9> */
[C---:B0-----:R-:W-:Y:S01]  /*5690*/  FMUL.FTZ R31, R172.reuse, R91 ;  /* 0x0000005bac1f7220 */ /* 0x041fe20000410000 */
[----:B------:R-:W-:Y:S01]  /*56a0*/  FMUL.FTZ R30, R172, R75 ;  /* 0x0000004bac1e7220 */ /* 0x000fe20000410000 */
[----:B------:R-:W-:Y:S01]  /*56b0*/  FADD.FTZ R65, R65, -R54 ;  /* 0x8000003641417221 */ /* 0x000fe20000010000 */
        /* <DEDUP_REMOVED lines=8> */
[----:B------:R-:W-:Y:S01]  /*5740*/  FADD.FTZ R87, R90, -R87 ;  /* 0x800000575a577221 */ /* 0x000fe20000010000 */
[----:B------:R-:W-:Y:S01]  /*5750*/  LOP3.LUT P5, RZ, R83, 0xff0000, RZ, 0xc0, !PT ;  /* 0x00ff000053ff7812 */ /* 0x000fe200078ac0ff */
[----:B------:R-:W-:Y:S01]  /*5760*/  FMUL.FTZ R34, R172, R65 ;  /* 0x00000041ac227220 */ /* 0x000fe20000410000 */
[----:B------:R-:W-:Y:S01]  /*5770*/  FADD.FTZ R53, R86, -R53 ;  /* 0x8000003556357221 */ /* 0x000fe20000010000 */
[----:B------:R-:W-:Y:S01]  /*5780*/  FADD.FTZ R59, R88, -R59 ;  /* 0x8000003b583b7221 */ /* 0x000fe20000010000 */
[----:B------:R-:W-:Y:S01]  /*5790*/  FADD.FTZ R69, R69, -R64 ;  /* 0x8000004045457221 */ /* 0x000fe20000010000 */
[----:B------:R-:W-:Y:S01]  /*57a0*/  FMUL.FTZ R0, R32, UR6 ;  /* 0x0000000620007c20 */ /* 0x000fe20008410000 */
[----:B------:R-:W-:Y:S01]  /*57b0*/  FSEL R51, R29, RZ, P3 ;  /* 0x000000ff1d337208 */ /* 0x000fe20001800000 */
[----:B------:R-:W-:Y:S01]  /*57c0*/  FMUL.FTZ R29, R172, R87 ;  /* 0x00000057ac1d7220 */ /* 0x000fe20000410000 */
[----:B------:R-:W-:Y:S01]  /*57d0*/  LOP3.LUT P4, RZ, R82, 0xff, RZ, 0xc0, !PT ;  /* 0x000000ff52ff7812 */ /* 0x000fe2000788c0ff */
[----:B------:R-:W-:Y:S01]  /*57e0*/  FMUL.FTZ R41, R34, UR6 ;  /* 0x0000000622297c20 */ /* 0x000fe20008410000 */
[----:B------:R-:W-:Y:S01]  /*57f0*/  FSEL R50, R28, RZ, P5 ;  /* 0x000000ff1c327208 */ /* 0x000fe20002800000 */
[----:B------:R-:W-:Y:S01]  /*5800*/  FMUL.FTZ R33, R172, R53 ;  /* 0x00000035ac217220 */ /* 0x000fe20000410000 */
        /* <DEDUP_REMOVED lines=22> */
.L_x_1756:
        /* <DEDUP_REMOVED lines=53> */
.L_x_1752:
        /* <DEDUP_REMOVED lines=19> */
[----:B------:R-:W-:Y:S01]  /*5df0*/  ISETP.GE.U32.AND P3, PT, R76, RZ, PT ;  /* 0x000000ff4c00720c */ /* 0x000fe20003f66070 */
[C---:B0-----:R-:W-:Y:S01]  /*5e00*/  FFMA.FTZ R30, R172.reuse, R177, R26 ;  /* 0x000000b1ac1e7223 */ /* 0x041fe2000001001a */
[----:B------:R-:W-:Y:S01]  /*5e10*/  FFMA.FTZ R31, R172, R71, R27 ;  /* 0x00000047ac1f7223 */ /* 0x000fe2000001001b */
[----:B------:R-:W-:Y:S01]  /*5e20*/  FFMA.FTZ R61, R61, R179, R180 ;  /* 0x000000b33d3d7223 */ /* 0x000fe200000100b4 */
[----:B------:R-:W-:Y:S01]  /*5e30*/  LOP3.LUT P6, RZ, R79, 0xff0000, RZ, 0xc0, !PT ;  /* 0x00ff00004fff7812 */ /* 0x000fe200078cc0ff */
[----:B------:R-:W-:Y:S01]  /*5e40*/  FMUL.FTZ R0, R30, UR6 ;  /* 0x000000061e007c20 */ /* 0x000fe20008410000 */
[----:B------:R-:W-:Y:S01]  /*5e50*/  LOP3.LUT P4, RZ, R77, 0xff0000, RZ, 0xc0, !PT ;  /* 0x00ff00004dff7812 */ /* 0x000fe2000788c0ff */
[----:B------:R-:W-:Y:S01]  /*5e60*/  FFMA.FTZ R28, R172, R175, R24 ;  /* 0x000000afac1c7223 */ /* 0x000fe20000010018 */
[----:B------:R-:W-:Y:S01]  /*5e70*/  FMUL.FTZ R29, R31, UR6 ;  /* 0x000000061f1d7c20 */ /* 0x000fe20008410000 */
[----:B------:R-:W-:Y:S01]  /*5e80*/  ISETP.GE.U32.AND.EX P1, PT, R79, 0x1000000, PT, P1 ;  /* 0x010000004f00780c */ /* 0x000fe20003f26110 */
[----:B------:R-:W-:Y:S01]  /*5e90*/  FADD.FTZ R61, R176, -R61 ;  /* 0x8000003db03d7221 */ /* 0x000fe20000010000 */
[----:B------:R-:W-:Y:S01]  /*5ea0*/  ISETP.GE.U32.AND.EX P3, PT, R77, 0x1000000, PT, P3 ;  /* 0x010000004d00780c */ /* 0x000fe20003f66130 */
[-CC-:B------:R-:W-:Y:S01]  /*5eb0*/  FFMA.FTZ R58, R58, R179.reuse, R180.reuse ;  /* 0x000000b33a3a7223 */ /* 0x180fe200000100b4 */
[C---:B------:R-:W-:Y:S01]  /*5ec0*/  FSEL R43, R0.reuse, RZ, P6 ;  /* 0x000000ff002b7208 */ /* 0x040fe20003000000 */
[-C--:B------:R-:W-:Y:S01]  /*5ed0*/  FFMA.FTZ R57, R57, R179.reuse, R180 ;  /* 0x000000b339397223 */ /* 0x080fe200000100b4 */
[----:B------:R-:W-:Y:S01]  /*5ee0*/  FSEL R39, R0, RZ, P4 ;  /* 0x000000ff00277208 */ /* 0x000fe20002000000 */
[----:B------:R-:W-:Y:S01]  /*5ef0*/  FMUL.FTZ R0, R28, UR6 ;  /* 0x000000061c007c20 */ /* 0x000fe20008410000 */
[----:B------:R-:W-:Y:S01]  /*5f00*/  LOP3.LUT P5, RZ, R79, 0xff, RZ, 0xc0, !PT ;  /* 0x000000ff4fff7812 */ /* 0x000fe200078ac0ff */
[----:B------:R-:W-:Y:S01]  /*5f10*/  FADD.FTZ R93, R93, -R58 ;  /* 0x8000003a5d5d7221 */ /* 0x000fe20000010000 */
[----:B------:R-:W-:Y:S01]  /*5f20*/  LOP3.LUT P6, RZ, R77, 0xff, RZ, 0xc0, !PT ;  /* 0x000000ff4dff7812 */ /* 0x000fe200078cc0ff */
[--C-:B------:R-:W-:Y:S01]  /*5f30*/  FFMA.FTZ R55, R55, R179, R180.reuse ;  /* 0x000000b337377223 */ /* 0x100fe200000100b4 */
[C---:B------:R-:W-:Y:S01]  /*5f40*/  FSEL R36, R29.reuse, RZ, P1 ;  /* 0x000000ff1d247208 */ /* 0x040fe20000800000 */
[----:B------:R-:W-:Y:S01]  /*5f50*/  FADD.FTZ R92, R92, -R57 ;  /* 0x800000395c5c7221 */ /* 0x000fe20000010000 */
[----:B------:R-:W-:Y:S01]  /*5f60*/  FSEL R40, R29, RZ, P3 ;  /* 0x000000ff1d287208 */ /* 0x000fe20001800000 */
[----:B------:R-:W-:Y:S01]  /*5f70*/  FFMA.FTZ R29, R172, R61, R25 ;  /* 0x0000003dac1d7223 */ /* 0x000fe20000010019 */
[----:B------:R-:W-:Y:S01]  /*5f80*/  FSEL R42, R0, RZ, P5 ;  /* 0x000000ff002a7208 */ /* 0x000fe20002800000 */
[----:B------:R-:W-:Y:S01]  /*5f90*/  FFMA.FTZ R56, R56, R179, R180 ;  /* 0x000000b338387223 */ /* 0x000fe200000100b4 */
[----:B------:R-:W-:Y:S01]  /*5fa0*/  FSEL R38, R0, RZ, P6 ;  /* 0x000000ff00267208 */ /* 0x000fe20003000000 */
[----:B------:R-:W-:Y:S01]  /*5fb0*/  FMUL.FTZ R0, R29, UR6 ;  /* 0x000000061d007c20 */ /* 0x000fe20008410000 */
[----:B------:R-:W-:Y:S01]  /*5fc0*/  LOP3.LUT P4, RZ, R79, 0xff00, RZ, 0xc0, !PT ;  /* 0x0000ff004fff7812 */ /* 0x000fe2000788c0ff */
[----:B------:R-:W-:Y:S01]  /*5fd0*/  FFMA.FTZ R34, R172, R93, R22 ;  /* 0x0000005dac227223 */ /* 0x000fe20000010016 */
[----:B------:R-:W-:Y:S01]  /*5fe0*/  FADD.FTZ R55, R74, -R55 ;  /* 0x800000374a377221 */ /* 0x000fe20000010000 */
[----:B------:R-:W-:Y:S01]  /*5ff0*/  FFMA.FTZ R35, R172, R92, R23 ;  /* 0x0000005cac237223 */ /* 0x000fe20000010017 */
[----:B------:R-:W-:Y:S01]  /*6000*/  FSEL R37, R0, RZ, P4 ;  /* 0x000000ff00257208 */ /* 0x000fe20002000000 */
[----:B------:R-:W-:Y:S01]  /*6010*/  FADD.FTZ R89, R89, -R56 ;  /* 0x8000003859597221 */ /* 0x000fe20000010000 */
[----:B------:R-:W-:Y:S01]  /*6020*/  LOP3.LUT P4, RZ, R77, 0xff00, RZ, 0xc0, !PT ;  /* 0x0000ff004dff7812 */ /* 0x000fe2000788c0ff */
[----:B------:R-:W-:Y:S01]  /*6030*/  FFMA.FTZ R33, R172, R55, R21 ;  /* 0x00000037ac217223 */ /* 0x000fe20000010015 */
[----:B------:R-:W-:Y:S01]  /*6040*/  F2FP.BF16.F32.PACK_AB R39, R40, R39 ;  /* 0x000000272827723e */ /* 0x000fe200000010ff */
[----:B------:R-:W-:Y:S01]  /*6050*/  FMUL.FTZ R40, R35, UR6 ;  /* 0x0000000623287c20 */ /* 0x000fe20008410000 */
        /* <DEDUP_REMOVED lines=29> */
.L_x_1759:
        /* <DEDUP_REMOVED lines=8> */
[C---:B------:R-:W-:Y:S01]  /*62b0*/  FFMA.FTZ R177, R172.reuse, R177, R26 ;  /* 0x000000b1acb17223 */ /* 0x040fe2000001001a */
[----:B------:R-:W-:Y:S01]  /*62c0*/  FFMA.FTZ R61, R172, R61, R25 ;  /* 0x0000003dac3d7223 */ /* 0x000fe20000010019 */
[----:B------:R-:W-:Y:S01]  /*62d0*/  FADD.FTZ R71, R178, -R71 ;  /* 0x80000047b2477221 */ /* 0x000fe20000010000 */
[----:B------:R-:W-:Y:S01]  /*62e0*/  ISETP.GE.U32.AND P1, PT, R78, RZ, PT ;  /* 0x000000ff4e00720c */ /* 0x000fe20003f26070 */
[----:B------:R-:W-:Y:S01]  /*62f0*/  FMUL.FTZ R177, R177, UR6 ;  /* 0x00000006b1b17c20 */ /* 0x000fe20008410000 */
[-CC-:B------:R-:W-:Y:S01]  /*6300*/  FFMA.FTZ R58, R58, R179.reuse, R180.reuse ;  /* 0x000000b33a3a7223 */ /* 0x180fe200000100b4 */
[----:B------:R-:W-:Y:S01]  /*6310*/  FFMA.FTZ R57, R57, R179, R180 ;  /* 0x000000b339397223 */ /* 0x000fe200000100b4 */
[----:B------:R-:W-:Y:S01]  /*6320*/  FMUL.FTZ R61, R61, UR6 ;  /* 0x000000063d3d7c20 */ /* 0x000fe20008410000 */
[C---:B------:R-:W-:Y:S01]  /*6330*/  FFMA.FTZ R71, R172.reuse, R71, R27 ;  /* 0x00000047ac477223 */ /* 0x040fe2000001001b */
[----:B0-----:R-:W-:Y:S01]  /*6340*/  FSEL R43, R177, RZ, P3 ;  /* 0x000000ffb12b7208 */ /* 0x001fe20001800000 */
[----:B------:R-:W-:Y:S01]  /*6350*/  FFMA.FTZ R175, R172, R175, R24 ;  /* 0x000000afacaf7223 */ /* 0x000fe20000010018 */
        /* <DEDUP_REMOVED lines=12> */
[C---:B------:R-:W-:Y:S01]  /*6420*/  FFMA.FTZ R93, R172.reuse, R93, R22 ;  /* 0x0000005dac5d7223 */ /* 0x040fe20000010016 */
[----:B------:R-:W-:Y:S01]  /*6430*/  LOP3.LUT P4, RZ, R79, 0xff, RZ, 0xc0, !PT ;  /* 0x000000ff4fff7812 */ /* 0x000fe2000788c0ff */
[C---:B------:R-:W-:Y:S01]  /*6440*/  FFMA.FTZ R92, R172.reuse, R92, R23 ;  /* 0x0000005cac5c7223 */ /* 0x040fe20000010017 */
[----:B------:R-:W-:Y:S01]  /*6450*/  ISETP.GE.U32.AND.EX P1, PT, R77, 0x1000000, PT, P1 ;  /* 0x010000004d00780c */ /* 0x000fe20003f26110 */
        /* <DEDUP_REMOVED lines=40> */
.L_x_1758:
        /* <DEDUP_REMOVED lines=9> */
[C---:B0-----:R-:W-:Y:S01]  /*6770*/  FMUL.FTZ R30, R172.reuse, R177 ;  /* 0x000000b1ac1e7220 */ /* 0x041fe20000410000 */
[----:B------:R-:W-:Y:S01]  /*6780*/  FMUL.FTZ R31, R172, R71 ;  /* 0x00000047ac1f7220 */ /* 0x000fe20000410000 */
[--C-:B------:R-:W-:Y:S01]  /*6790*/  FFMA.FTZ R61, R61, R179, R180.reuse ;  /* 0x000000b33d3d7223 */ /* 0x100fe200000100b4 */
[----:B------:R-:W-:Y:S01]  /*67a0*/  LOP3.LUT P6, RZ, R79, 0xff0000, RZ, 0xc0, !PT ;  /* 0x00ff00004fff7812 */ /* 0x000fe200078cc0ff */
[----:B------:R-:W-:Y:S01]  /*67b0*/  FMUL.FTZ R0, R30, UR6 ;  /* 0x000000061e007c20 */ /* 0x000fe20008410000 */
[----:B------:R-:W-:Y:S01]  /*67c0*/  LOP3.LUT P4, RZ, R77, 0xff0000, RZ, 0xc0, !PT ;  /* 0x00ff00004dff7812 */ /* 0x000fe2000788c0ff */
[----:B------:R-:W-:Y:S01]  /*67d0*/  FMUL.FTZ R28, R172, R175 ;  /* 0x000000afac1c7220 */ /* 0x000fe20000410000 */
        /* <DEDUP_REMOVED lines=16> */
[----:B------:R-:W-:Y:S01]  /*68e0*/  FMUL.FTZ R29, R172, R61 ;  /* 0x0000003dac1d7220 */ /* 0x000fe20000410000 */
[----:B------:R-:W-:Y:S01]  /*68f0*/  FSEL R42, R0, RZ, P5 ;  /* 0x000000ff002a7208 */ /* 0x000fe20002800000 */
[----:B------:R-:W-:Y:S01]  /*6900*/  FFMA.FTZ R56, R56, R179, R180 ;  /* 0x000000b338387223 */ /* 0x000fe200000100b4 */
[----:B------:R-:W-:Y:S01]  /*6910*/  FSEL R38, R0, RZ, P6 ;  /* 0x000000ff00267208 */ /* 0x000fe20003000000 */
[----:B------:R-:W-:Y:S01]  /*6920*/  FMUL.FTZ R0, R29, UR6 ;  /* 0x000000061d007c20 */ /* 0x000fe20008410000 */
[----:B------:R-:W-:Y:S01]  /*6930*/  LOP3.LUT P4, RZ, R79, 0xff00, RZ, 0xc0, !PT ;  /* 0x0000ff004fff7812 */ /* 0x000fe2000788c0ff */
[----:B------:R-:W-:Y:S01]  /*6940*/  FMUL.FTZ R34, R172, R93 ;  /* 0x0000005dac227220 */ /* 0x000fe20000410000 */
[----:B------:R-:W-:Y:S01]  /*6950*/  FADD.FTZ R55, R74, -R55 ;  /* 0x800000374a377221 */ /* 0x000fe20000010000 */
[----:B------:R-:W-:Y:S01]  /*6960*/  FMUL.FTZ R35, R172, R57 ;  /* 0x00000039ac237220 */ /* 0x000fe20000410000 */
[----:B------:R-:W-:Y:S01]  /*6970*/  FSEL R37, R0, RZ, P4 ;  /* 0x000000ff00257208 */ /* 0x000fe20002000000 */
[----:B------:R-:W-:Y:S01]  /*6980*/  FADD.FTZ R89, R89, -R56 ;  /* 0x8000003859597221 */ /* 0x000fe20000010000 */
[----:B------:R-:W-:Y:S01]  /*6990*/  LOP3.LUT P4, RZ, R77, 0xff00, RZ, 0xc0, !PT ;  /* 0x0000ff004dff7812 */ /* 0x000fe2000788c0ff */
[----:B------:R-:W-:Y:S01]  /*69a0*/  FMUL.FTZ R33, R172, R55 ;  /* 0x00000037ac217220 */ /* 0x000fe20000410000 */
[----:B------:R-:W-:Y:S01]  /*69b0*/  F2FP.BF16.F32.PACK_AB R39, R40, R39 ;  /* 0x000000272827723e */ /* 0x000fe200000010ff */
[----:B------:R-:W-:Y:S01]  /*69c0*/  FMUL.FTZ R40, R35, UR6 ;  /* 0x0000000623287c20 */ /* 0x000fe20008410000 */
[----:B------:R-:W-:Y:S01]  /*69d0*/  FSEL R41, R0, RZ, P4 ;  /* 0x000000ff00297208 */ /* 0x000fe20002000000 */
[----:B------:R-:W-:Y:S01]  /*69e0*/  FMUL.FTZ R0, R34, UR6 ;  /* 0x0000000622007c20 */ /* 0x000fe20008410000 */
[----:B------:R-:W-:Y:S01]  /*69f0*/  LOP3.LUT P1, RZ, R78, 0xff0000, RZ, 0xc0, !PT ;  /* 0x00ff00004eff7812 */ /* 0x000fe2000782c0ff */
[----:B------:R-:W-:Y:S01]  /*6a00*/  FMUL.FTZ R32, R172, R89 ;  /* 0x00000059ac207220 */ /* 0x000fe20000410000 */
        /* <DEDUP_REMOVED lines=25> */
.L_x_1761:
        /* <DEDUP_REMOVED lines=75> */
.L_x_1757:
        /* <DEDUP_REMOVED lines=10> */
[C---:B0-----:R-:W-:Y:S01]  /*70f0*/  FFMA.FTZ R31, R172.reuse, R71, R27 ;  /* 0x00000047ac1f7223 */ /* 0x041fe2000001001b */
        /* <DEDUP_REMOVED lines=45> */
.L_x_1763:
        /* <DEDUP_REMOVED lines=13> */
[----:B------:R-:W-:Y:S01]  /*74a0*/  FFMA.FTZ R175, R172, R175, R24 ;  /* 0x000000afacaf7223 */ /* 0x000fe20000010018 */
        /* <DEDUP_REMOVED lines=40> */
.L_x_1762:
        /* <DEDUP_REMOVED lines=55> */
.L_x_1764:
        /* <DEDUP_REMOVED lines=53> */
.L_x_1760:
        /* <DEDUP_REMOVED lines=14> */
.L_x_1739:
        /* <DEDUP_REMOVED lines=9> */
[----:B0-----:R-:W-:Y:S02]  /*7f60*/  MOV R48, R135 ;  /* 0x0000008700307202 */ /* 0x001fe40000000f00 */
        /* <DEDUP_REMOVED lines=38> */
.L_x_1738:
[----:B------:R-:W-:Y:S05]  /*81d0*/  BSYNC B0 ;  /* 0x0000000000007941 */ /* 0x000fea0003800000 */
.L_x_1737:
        /* <DEDUP_REMOVED lines=70> */
[----:B------:R0:W-:Y:S01]  /*8640*/  STS.128 [R0+0x410], R20 ;  /* 0x0004101400007388 */ /* 0x0001e20000000c00 */
[----:B----4-:R-:W-:-:S03]  /*8650*/  FADD.FTZ R11, R11, R32 ;  /* 0x000000200b0b7221 */ /* 0x010fc60000010000 */
[----:B------:R-:W-:Y:S04]  /*8660*/  STS.128 [R0+0x800], R24 ;  /* 0x0008001800007388 */ /* 0x000fe80000000c00 */
[----:B------:R-:W-:Y:S01]  /*8670*/  STS.128 [R0+0x810], R28 ;  /* 0x0008101c00007388 */ /* 0x000fe20000000c00 */
[----:B------:R-:W-:Y:S08]  /*8680*/  BAR.SYNC.DEFER_BLOCKING 0x0 ;  /* 0x0000000000007b1d */ /* 0x000ff00000010000 */
[----:B0-----:R-:W0:Y:S01]  /*8690*/  LDC R20, c[0x0][0x388] ;  /* 0x0000e200ff147b82 */ /* 0x001e220000000800 */
[----:B------:R-:W1:Y:S04]  /*86a0*/  LDS R35, [R3] ;  /* 0x0000000003237984 */ /* 0x000e680000000800 */
[----:B------:R-:W2:Y:S01]  /*86b0*/  LDS R34, [R3+0x200] ;  /* 0x0002000003227984 */ /* 0x000ea20000000800 */
[----:B0-----:R-:W-:-:S03]  /*86c0*/  IMAD R37, R20, UR4, RZ ;  /* 0x0000000414257c24 */ /* 0x001fc6000f8e02ff */
[----:B------:R-:W0:Y:S02]  /*86d0*/  LDS R4, [R3+0x400] ;  /* 0x0004000003047984 */ /* 0x000e240000000800 */
[----:B------:R-:W-:Y:S02]  /*86e0*/  IADD3 R2, P0, PT, R37, R54, RZ ;  /* 0x0000003625027210 */ /* 0x000fe40007f1e0ff */
[----:B------:R-:W3:Y:S02]  /*86f0*/  LDS R12, [R3+0xc00] ;  /* 0x000c0000030c7984 */ /* 0x000ee40000000800 */
[----:B------:R-:W-:Y:S02]  /*8700*/  SHF.L.U32 R22, R2, 0x2, RZ ;  /* 0x0000000202167819 */ /* 0x000fe400000006ff */
[----:B------:R-:W4:Y:S04]  /*8710*/  LDS R5, [R3+0xe00] ;  /* 0x000e000003057984 */ /* 0x000f280000000800 */
        /* <DEDUP_REMOVED lines=10> */
[----:B0-----:R-:W-:-:S03]  /*87c0*/  FADD.FTZ R4, RZ, R4 ;  /* 0x00000004ff047221 */ /* 0x001fc60000010000 */
[----:B------:R-:W0:Y:S01]  /*87d0*/  LDS R27, [R3+0x2400] ;  /* 0x00240000031b7984 */ /* 0x000e220000000800 */
[----:B---3--:R-:W-:Y:S01]  /*87e0*/  FADD.FTZ R12, R35, R12 ;  /* 0x0000000c230c7221 */ /* 0x008fe20000010000 */
[----:B------:R-:W-:Y:S02]  /*87f0*/  IADD3.X R35, PT, PT, RZ, RZ, RZ, P0, !PT ;  /* 0x000000ffff237210 */ /* 0x000fe400007fe4ff */
[----:B------:R-:W3:Y:S01]  /*8800*/  LDS R16, [R3+0x2600] ;  /* 0x0026000003107984 */ /* 0x000ee20000000800 */
[----:B----4-:R-:W-:-:S03]  /*8810*/  FADD.FTZ R5, R34, R5 ;  /* 0x0000000522057221 */ /* 0x010fc60000010000 */
[----:B------:R-:W4:Y:S01]  /*8820*/  LDS R17, [R3+0x1400] ;  /* 0x0014000003117984 */ /* 0x000f220000000800 */
        /* <DEDUP_REMOVED lines=15> */
[----:B-1----:R-:W-:-:S03]  /*8920*/  FADD.FTZ R0, R0, R15 ;  /* 0x0000000f00007221 */ /* 0x002fc60000010000 */
[----:B------:R-:W1:Y:S01]  /*8930*/  LDS R31, [R3+0x2c00] ;  /* 0x002c0000031f7984 */ /* 0x000e620000000800 */
[----:B--2---:R-:W-:-:S03]  /*8940*/  FADD.FTZ R7, RZ, R7 ;  /* 0x00000007ff077221 */ /* 0x004fc60000010000 */
[----:B------:R2:W1:Y:S01]  /*8950*/  LDS R20, [R3+0x2e00] ;  /* 0x002e000003147984 */ /* 0x0004620000000800 */
[----:B0-----:R-:W-:Y:S01]  /*8960*/  FADD.FTZ R27, R12, R27 ;  /* 0x0000001b0c1b7221 */ /* 0x001fe20000010000 */
[----:B---3--:R-:W-:Y:S01]  /*8970*/  FADD.FTZ R13, R5, R16 ;  /* 0x00000010050d7221 */ /* 0x008fe20000010000 */
[C---:B------:R-:W-:Y:S02]  /*8980*/  IADD3.X R5, PT, PT, R19.reuse, UR17, RZ, P1, !PT ;  /* 0x0000001113057c10 */ /* 0x040fe40008ffe4ff */
[----:B--2---:R-:W-:Y:S01]  /*8990*/  IADD3.X R3, PT, PT, R19, UR19, RZ, P0, !PT ;  /* 0x0000001313037c10 */ /* 0x004fe200087fe4ff */
        /* <DEDUP_REMOVED lines=22> */
.L_x_1740:
        /* <DEDUP_REMOVED lines=8> */
.L_x_1767:
[----:B------:R-:W-:Y:S05]  /*8b80*/  BSYNC B2 ;  /* 0x0000000000027941 */ /* 0x000fea0003800000 */
.L_x_1766:
        /* <DEDUP_REMOVED lines=8> */
.L_x_1768:
[----:B------:R-:W-:-:S05]  /*8c10*/  FADD.FTZ R42, R127, R42 ;  /* 0x0000002a7f2a7221 */ /* 0x000fca0000010000 */
[----:B------:R-:W-:Y:S01]  /*8c20*/  MOV R189, R42 ;  /* 0x0000002a00bd7202 */ /* 0x000fe20000000f00 */
[----:B------:R-:W-:Y:S01]  /*8c30*/  HFMA2 R190, -RZ, RZ, 0, 1.1920928955078125e-07 ;  /* 0x00000002ffbe7431 */ /* 0x000fe200000001ff */
[----:B------:R-:W-:-:S07]  /*8c40*/  MOV R124, R187 ;  /* 0x000000bb007c7202 */ /* 0x000fce0000000f00 */
[----:B------:R-:W-:Y:S05]  /*8c50*/  WARPSYNC.COLLECTIVE R188, `(.L_x_1769) ;  /* 0x00000000bc087348 */ /* 0x000fea0003c00000 */
[----:B------:R0:W1:Y:S02]  /*8c60*/  SHFL.BFLY P4, R187, R189, R190, R191 ;  /* 0x0c0000bebdbb7389 */ /* 0x00006400000800bf */
[----:B01----:R-:W-:Y:S05]  /*8c70*/  ENDCOLLECTIVE ;  /* 0x000000000000791b */ /* 0x003fea0003800000 */
.L_x_1769:
[----:B------:R-:W-:-:S05]  /*8c80*/  FADD.FTZ R124, R129, R124 ;  /* 0x0000007c817c7221 */ /* 0x000fca0000010000 */
[----:B------:R-:W-:Y:S02]  /*8c90*/  MOV R189, R124 ;  /* 0x0000007c00bd7202 */ /* 0x000fe40000000f00 */
[----:B------:R-:W-:-:S07]  /*8ca0*/  MOV R151, R187 ;  /* 0x000000bb00977202 */ /* 0x000fce0000000f00 */
[----:B------:R-:W-:Y:S05]  /*8cb0*/  WARPSYNC.COLLECTIVE R188, `(.L_x_1770) ;  /* 0x00000000bc087348 */ /* 0x000fea0003c00000 */
[----:B------:R0:W1:Y:S02]  /*8cc0*/  SHFL.BFLY P4, R187, R189, R190, R191 ;  /* 0x0c0000bebdbb7389 */ /* 0x00006400000800bf */
[----:B01----:R-:W-:Y:S05]  /*8cd0*/  ENDCOLLECTIVE ;  /* 0x000000000000791b */ /* 0x003fea0003800000 */
.L_x_1770:
[----:B------:R-:W-:-:S05]  /*8ce0*/  FADD.FTZ R151, R42, R151 ;  /* 0x000000972a977221 */ /* 0x000fca0000010000 */
[----:B------:R-:W-:Y:S01]  /*8cf0*/  MOV R189, R151 ;  /* 0x0000009700bd7202 */ /* 0x000fe20000000f00 */
[----:B------:R-:W-:Y:S01]  /*8d00*/  HFMA2 R190, -RZ, RZ, 0, 2.384185791015625e-07 ;  /* 0x00000004ffbe7431 */ /* 0x000fe200000001ff */
[----:B------:R-:W-:-:S07]  /*8d10*/  MOV R183, R187 ;  /* 0x000000bb00b77202 */ /* 0x000fce0000000f00 */
[----:B------:R-:W-:Y:S05]  /*8d20*/  WARPSYNC.COLLECTIVE R188, `(.L_x_1771) ;  /* 0x00000000bc087348 */ /* 0x000fea0003c00000 */
[----:B------:R0:W1:Y:S02]  /*8d30*/  SHFL.BFLY P4, R187, R189, R190, R191 ;  /* 0x0c0000bebdbb7389 */ /* 0x00006400000800bf */
[----:B01----:R-:W-:Y:S05]  /*8d40*/  ENDCOLLECTIVE ;  /* 0x000000000000791b */ /* 0x003fea0003800000 */
.L_x_1771:
[----:B------:R-:W-:Y:S01]  /*8d50*/  FADD.FTZ R183, R124, R183 ;  /* 0x000000b77cb77221 */ /* 0x000fe20000010000 */
[----:B------:R-:W-:-:S04]  /*8d60*/  MOV R124, R179 ;  /* 0x000000b3007c7202 */ /* 0x000fc80000000f00 */
[----:B------:R-:W-:Y:S02]  /*8d70*/  MOV R189, R183 ;  /* 0x000000b700bd7202 */ /* 0x000fe40000000f00 */
[----:B------:R-:W-:-:S07]  /*8d80*/  MOV R182, R187 ;  /* 0x000000bb00b67202 */ /* 0x000fce0000000f00 */
[----:B------:R-:W-:Y:S05]  /*8d90*/  WARPSYNC.COLLECTIVE R188, `(.L_x_1772) ;  /* 0x00000000bc087348 */ /* 0x000fea0003c00000 */
[----:B------:R0:W1:Y:S02]  /*8da0*/  SHFL.BFLY P4, R187, R189, R190, R191 ;  /* 0x0c0000bebdbb7389 */ /* 0x00006400000800bf */
[----:B01----:R-:W-:Y:S05]  /*8db0*/  ENDCOLLECTIVE ;  /* 0x000000000000791b */ /* 0x003fea0003800000 */
.L_x_1772:
        /* <DEDUP_REMOVED lines=8> */
.L_x_1773:
[----:B------:R-:W-:-:S05]  /*8e40*/  FADD.FTZ R184, R183, R184 ;  /* 0x000000b8b7b87221 */ /* 0x000fca0000010000 */
[----:B------:R-:W-:Y:S02]  /*8e50*/  MOV R189, R184 ;  /* 0x000000b800bd7202 */ /* 0x000fe40000000f00 */
[----:B------:R-:W-:-:S07]  /*8e60*/  MOV R127, R187 ;  /* 0x000000bb007f7202 */ /* 0x000fce0000000f00 */
[----:B------:R-:W-:Y:S05]  /*8e70*/  WARPSYNC.COLLECTIVE R188, `(.L_x_1774) ;  /* 0x00000000bc087348 */ /* 0x000fea0003c00000 */
[----:B------:R0:W1:Y:S02]  /*8e80*/  SHFL.BFLY P4, R187, R189, R190, R191 ;  /* 0x0c0000bebdbb7389 */ /* 0x00006400000800bf */
[----:B01----:R-:W-:Y:S05]  /*8e90*/  ENDCOLLECTIVE ;  /* 0x000000000000791b */ /* 0x003fea0003800000 */
.L_x_1774:
        /* <DEDUP_REMOVED lines=8> */
.L_x_1775:
[----:B------:R-:W-:Y:S01]  /*8f20*/  FADD.FTZ R42, R184, R129 ;  /* 0x00000081b82a7221 */ /* 0x000fe20000010000 */
[----:B------:R-:W-:-:S04]  /*8f30*/  MOV R129, R44 ;  /* 0x0000002c00817202 */ /* 0x000fc80000000f00 */
[----:B------:R-:W-:Y:S02]  /*8f40*/  MOV R189, R42 ;  /* 0x0000002a00bd7202 */ /* 0x000fe40000000f00 */
[----:B------:R-:W-:-:S07]  /*8f50*/  MOV R186, R187 ;  /* 0x000000bb00ba7202 */ /* 0x000fce0000000f00 */
[----:B------:R-:W-:Y:S05]  /*8f60*/  WARPSYNC.COLLECTIVE R188, `(.L_x_1776) ;  /* 0x00000000bc087348 */ /* 0x000fea0003c00000 */
[----:B------:R0:W1:Y:S02]  /*8f70*/  SHFL.BFLY P4, R187, R189, R190, R191 ;  /* 0x0c0000bebdbb7389 */ /* 0x00006400000800bf */
[----:B01----:R-:W-:Y:S05]  /*8f80*/  ENDCOLLECTIVE ;  /* 0x000000000000791b */ /* 0x003fea0003800000 */
.L_x_1776:
[----:B------:R-:W-:Y:S05]  /*8f90*/  BRA `(.L_x_1777) ;  /* 0xffffff8800647947 */ /* 0x000fea000383ffff */
.L_x_1778:
        /* <DEDUP_REMOVED lines=14> */
.L_x_4969:


//--------------------- .text._ZN10layer_norm31ln_parallel_residual_bwd_kernelINS_13Kernel_traitsIf13__nv_bfloat16fS2_fjLj768ELj1ELj4ELj1ELj16ENS_18Kernel_traits_baseILj768EfS2_fS2_fjLj128EEEEELb0ELb0ELb0EEEvNS_9BwdParamsE --------------------------
	.section	.text._ZN10layer_norm31ln_parallel_residual_bwd_kernelINS_13Kernel_traitsIf13__nv_bfloat16fS2_fjLj768ELj1ELj4ELj1ELj16ENS_18Kernel_traits_baseILj768EfS2_fS2_fjLj128EEEEELb0ELb0ELb0EEEvNS_9BwdParamsE,"ax",@progbits
	.align	128
        .global         _ZN10layer_norm31ln_parallel_residual_bwd_kernelINS_13Kernel_traitsIf13__nv_bfloat16fS2_fjLj768ELj1ELj4ELj1ELj16ENS_18Kernel_traits_baseILj768EfS2_fS2_fjLj128EEEEELb0ELb0ELb0EEEvNS_9BwdParamsE
        .type           _ZN10layer_norm31ln_parallel_residual_bwd_kernelINS_13Kernel_traitsIf13__nv_bfloat16fS2_fjLj768ELj1ELj4ELj1ELj16ENS_18Kernel_traits_baseILj768EfS2_fS2_fjLj128EEEEELb0ELb0ELb0EEEvNS_9BwdParamsE,@function
        .size           _ZN10layer_norm31ln_parallel_residual_bwd_kernelINS_13Kernel_traitsIf13__nv_bfloat16fS2_fjLj768ELj1ELj4ELj1ELj16ENS_18Kernel_traits_baseILj768EfS2_fS2_fjLj128EEEEELb0ELb0ELb0EEEvNS_9BwdParamsE,(.L_x_4970 - _ZN10layer_norm31ln_parallel_residual_bwd_kernelINS_13Kernel_traitsIf13__nv_bfloat16fS2_fjLj768ELj1ELj4ELj1ELj16ENS_18Kernel_traits_baseILj768EfS2_fS2_fjLj128EEEEELb0ELb0ELb0EEEvNS_9BwdParamsE)
        .other          _ZN10layer_norm31ln_parallel_residual_bwd_kernelINS_13Kernel_traitsIf13__nv_bfloat16fS2_fjLj768ELj1ELj4ELj1ELj16ENS_18Kernel_traits_baseILj768EfS2_fS2_fjLj128EEEEELb0ELb0ELb0EEEvNS_9BwdParamsE,@"STO_CUDA_ENTRY STV_DEFAULT"
_ZN10layer_norm31ln_parallel_residual_bwd_kernelINS_13Kernel_traitsIf13__nv_bfloat16fS2_fjLj768ELj1ELj4ELj1ELj16ENS_18Kernel_traits_baseILj768EfS2_fS2_fjLj128EEEEELb0ELb0ELb0EEEvNS_9BwdParamsE:
.text._ZN10layer_norm31ln_parallel_residual_bwd_kernelINS_13Kernel_traitsIf13__nv_bfloat16fS2_fjLj768ELj1ELj4ELj1ELj16ENS_18Kernel_traits_baseILj768EfS2_fS2_fjLj128EEEEELb0ELb0ELb0EEEvNS_9BwdParamsE:
[----:B------:R-:W0:Y:S01]  /*0000*/  LDC R1, c[0x0][0x37c] ;  /* 0x0000df00ff017b82 */ /* 0x000e220000000800 */
[----:B------:R-:W1:Y:S01]  /*0010*/  S2R R18, SR_TID.X ;  /* 0x0000000000127919 */ /* 0x000e620000002100 */
[----:B------:R-:W2:Y:S01]  /*0020*/  LDCU UR4, c[0x0][0x388] ;  /* 0x00007100ff0477ac */ /* 0x000ea20008000800 */
[----:B0-----:R-:W-:-:S05]  /*0030*/  IADD3 R1, PT, PT, R1, -0x8, RZ ;  /* 0xfffffff801017810 */ /* 0x001fca0007ffe0ff */
[----:B------:R-:W0:Y:S01]  /*0040*/  LDC.64 R2, c[0x0][0x3d0] ;  /* 0x0000f400ff027b82 */ /* 0x000e220000000a00 */
[----:B------:R-:W3:Y:S01]  /*0050*/  LDCU.64 UR10, c[0x0][0x358] ;  /* 0x00006b00ff0a77ac */ /* 0x000ee20008000a00 */
[----:B------:R-:W4:Y:S06]  /*0060*/  LDCU UR5, c[0x0][0x384] ;  /* 0x00007080ff0577ac */ /* 0x000f2c0008000800 */
[----:B------:R-:W3:Y:S01]  /*0070*/  LDC.64 R4, c[0x0][0x3d8] ;  /* 0x0000f600ff047b82 */ /* 0x000ee20000000a00 */
[----:B------:R-:W0:Y:S01]  /*0080*/  LDCU UR24, c[0x0][0x388] ;  /* 0x00007100ff1877ac */ /* 0x000e220008000800 */
[----:B------:R-:W0:Y:S01]  /*0090*/  LDCU.U8 UR15, c[0x0][0x410] ;  /* 0x00008200ff0f77ac */ /* 0x000e220008000000 */
[----:B--2---:R-:W-:-:S05]  /*00a0*/  MOV R6, UR4 ;  /* 0x0000000400067c02 */ /* 0x004fca0008000f00 */
[----:B------:R-:W2:Y:S01]  /*00b0*/  LDC.64 R8, c[0x0][0x3d8] ;  /* 0x0000f600ff087b82 */ /* 0x000ea20000000a00 */
[----:B------:R-:W0:Y:S01]  /*00c0*/  LDCU UR14, c[0x0][0x400] ;  /* 0x00008000ff0e77ac */ /* 0x000e220008000800 */
[----:B------:R-:W-:Y:S01]  /*00d0*/  SHF.R.S32.HI R0, RZ, 0x1f, R6 ;  /* 0x0000001fff007819 */ /* 0x000fe20000011406 */
[----:B------:R4:W-:Y:S01]  /*00e0*/  STL [R1], R6 ;  /* 0x0000000601007387 */ /* 0x0009e20000100800 */
[----:B------:R-:W0:Y:S02]  /*00f0*/  LDCU.64 UR6, c[0x0][0x470] ;  /* 0x00008e00ff0677ac */ /* 0x000e240008000a00 */
[----:B------:R-:W-:Y:S02]  /*0100*/  LEA.HI R0, R0, R6, RZ, 0x3 ;  /* 0x0000000600007211 */ /* 0x000fe400078f18ff */
[----:B------:R-:W2:Y:S01]  /*0110*/  LDC.64 R14, c[0x0][0x3d0] ;  /* 0x0000f400ff0e7b82 */ /* 0x000ea20000000a00 */
[----:B------:R-:W0:Y:S01]  /*0120*/  LDCU.64 UR12, c[0x0][0x438] ;  /* 0x00008700ff0c77ac */ /* 0x000e220008000a00 */
[C---:B-1----:R-:W-:Y:S01]  /*0130*/  LOP3.LUT R7, R18.reuse, 0x1f, RZ, 0xc, !PT ;  /* 0x0000001f12077812 */ /* 0x042fe200078e0cff */
[----:B------:R-:W1:Y:S01]  /*0140*/  LDCU.64 UR8, c[0x0][0x478] ;  /* 0x00008f00ff0877ac */ /* 0x000e620008000a00 */
[----:B------:R-:W-:-:S02]  /*0150*/  LOP3.LUT R10, R18, 0x1f, RZ, 0xc0, !PT ;  /* 0x0000001f120a7812 */ /* 0x000fc400078ec0ff */
[----:B------:R-:W-:Y:S02]  /*0160*/  LEA.HI.SX32 R252, R0, R7, 0x1d ;  /* 0x0000000700fc7211 */ /* 0x000fe400078feaff */
[----:B------:R-:W1:Y:S01]  /*0170*/  LDC.64 R16, c[0x0][0x3d8] ;  /* 0x0000f600ff107b82 */ /* 0x000e620000000a00 */
[----:B------:R-:W-:Y:S02]  /*0180*/  MOV R19, R10 ;  /* 0x0000000a00137202 */ /* 0x000fe40000000f00 */
[C---:B------:R-:W-:Y:S02]  /*0190*/  ISETP.GE.U32.AND P4, PT, R252.reuse, 0x20, PT ;  /* 0x00000020fc00780c */ /* 0x040fe40003f86070 */
[C---:B------:R-:W-:Y:S02]  /*01a0*/  ISETP.GE.U32.AND P0, PT, R252.reuse, 0x40, PT ;  /* 0x00000040fc00780c */ /* 0x040fe40003f06070 */
[----:B------:R-:W-:Y:S01]  /*01b0*/  ISETP.GE.U32.AND P1, PT, R252, 0x60, PT ;  /* 0x00000060fc00780c */ /* 0x000fe20003f26070 */
[----:B----4-:R-:W4:Y:S08]  /*01c0*/  LDC.64 R6, c[0x0][0x3d0] ;  /* 0x0000f400ff067b82 */ /* 0x010f300000000a00 */
[----:B0-----:R-:W-:-:S04]  /*01d0*/  @P4 IMAD.WIDE.U32 R2, R19, 0x20, R2 ;  /* 0x0000002013024825 */ /* 0x001fc800078e0002 */
[C---:B---3--:R-:W-:Y:S01]  /*01e0*/  @P4 IMAD.WIDE.U32 R4, R19.reuse, 0x20, R4 ;  /* 0x0000002013044825 */ /* 0x048fe200078e0004 */
[----:B------:R-:W-:Y:S01]  /*01f0*/  @P4 LOP3.LUT R19, R19, 0x20, RZ, 0xfc, !PT ;  /* 0x0000002013134812 */ /* 0x000fe200078efcff */
[----:B------:R-:W0:Y:S01]  /*0200*/  S2UR UR4, SR_CTAID.X ;  /* 0x00000000000479c3 */ /* 0x000e220000002500 */
[----:B------:R-:W5:Y:S03]  /*0210*/  @P4 LDG.E.128 R248, desc[UR10][R2.64] ;  /* 0x0000000a02f84981 */ /* 0x000f66000c1e1d00 */
[C---:B--2---:R-:W-:Y:S01]  /*0220*/  @P0 IMAD.WIDE.U32 R12, R19.reuse, 0x20, R8 ;  /* 0x00000020130c0825 */ /* 0x044fe200078e0008 */
[----:B------:R-:W5:Y:S04]  /*0230*/  @P4 LDG.E.128 R240, desc[UR10][R4.64] ;  /* 0x0000000a04f04981 */ /* 0x000f68000c1e1d00 */
[----:B------:R-:W5:Y:S01]  /*0240*/  @P4 LDG.E.128 R236, desc[UR10][R4.64+0x10] ;  /* 0x0000100a04ec4981 */ /* 0x000f62000c1e1d00 */
[C---:B----4-:R-:W-:Y:S01]  /*0250*/  @P0 IMAD.WIDE.U32 R10, R19.reuse, 0x20, R6 ;  /* 0x00000020130a0825 */ /* 0x050fe200078e0006 */
[----:B------:R-:W-:-:S02]  /*0260*/  @P0 IADD3 R19, PT, PT, R19, 0x20, RZ ;  /* 0x0000002013130810 */ /* 0x000fc40007ffe0ff */
[----:B------:R2:W5:Y:S03]  /*0270*/  @P4 LDG.E.128 R244, desc[UR10][R2.64+0x10] ;  /* 0x0000100a02f44981 */ /* 0x000566000c1e1d00 */
[C---:B------:R-:W-:Y:S01]  /*0280*/  @P1 IMAD.WIDE.U32 R6, R19.reuse, 0x20, R14 ;  /* 0x0000002013061825 */ /* 0x040fe200078e000e */
[----:B------:R3:W5:Y:S03]  /*0290*/  @P0 LDG.E.128 R232, desc[UR10][R10.64] ;  /* 0x0000000a0ae80981 */ /* 0x000766000c1e1d00 */
[----:B-1----:R-:W-:Y:S01]  /*02a0*/  @P1 IMAD.WIDE.U32 R8, R19, 0x20, R16 ;  /* 0x0000002013081825 */ /* 0x002fe200078e0010 */
[----:B------:R3:W5:Y:S04]  /*02b0*/  @P1 LDG.E.128 R212, desc[UR10][R6.64] ;  /* 0x0000000a06d41981 */ /* 0x000768000c1e1d00 */
[----:B------:R3:W5:Y:S04]  /*02c0*/  @P1 LDG.E.128 R144, desc[UR10][R6.64+0x10] ;  /* 0x0000100a06901981 */ /* 0x000768000c1e1d00 */
[----:B------:R3:W5:Y:S04]  /*02d0*/  @P1 LDG.E.128 R140, desc[UR10][R8.64] ;  /* 0x0000000a088c1981 */ /* 0x000768000c1e1d00 */
[----:B------:R3:W5:Y:S01]  /*02e0*/  @P1 LDG.E.128 R136, desc[UR10][R8.64+0x10] ;  /* 0x0000100a08881981 */ /* 0x000762000c1e1d00 */
[----:B0-----:R-:W-:Y:S01]  /*02f0*/  USHF.L.U32 UR4, UR4, 0x2, URZ ;  /* 0x0000000204047899 */ /* 0x001fe200080006ff */
[----:B--2---:R-:W-:-:S02]  /*0300*/  SHF.R.U32.HI R3, RZ, 0x5, R18 ;  /* 0x00000005ff037819 */ /* 0x004fc40000011612 */
[----:B------:R3:W5:Y:S03]  /*0310*/  @P0 LDG.E.128 R228, desc[UR10][R10.64+0x10] ;  /* 0x0000100a0ae40981 */ /* 0x000766000c1e1d00 */
[----:B------:R-:W-:Y:S01]  /*0320*/  LOP3.LUT R3, R3, UR4, RZ, 0xfc, !PT ;  /* 0x0000000403037c12 */ /* 0x000fe2000f8efcff */
[----:B------:R3:W5:Y:S04]  /*0330*/  @P0 LDG.E.128 R224, desc[UR10][R12.64] ;  /* 0x0000000a0ce00981 */ /* 0x000768000c1e1d00 */
[----:B------:R3:W5:Y:S01]  /*0340*/  @P0 LDG.E.128 R216, desc[UR10][R12.64+0x10] ;  /* 0x0000100a0cd80981 */ /* 0x000762000c1e1d00 */
[----:B------:R-:W-:Y:S02]  /*0350*/  ISETP.GE.AND P0, PT, R3, UR5, PT ;  /* 0x0000000503007c0c */ /* 0x000fe4000bf06270 */
        /* <DEDUP_REMOVED lines=48> */
[----:B---3--:R-:W-:Y:S06]  /*0660*/  @P0 BRA `(.L_x_1779) ;  /* 0x0000005000ec0947 */ /* 0x008fec0003800000 */
        /* <DEDUP_REMOVED lines=51> */
.L_x_1817:
        /* <DEDUP_REMOVED lines=10> */
[C---:B------:R-:W-:Y:S02]  /*0a40*/  ISETP.GE.U32.AND P3, PT, R252.reuse, 0x40, PT ;  /* 0x00000040fc00780c */ /* 0x040fe40003f66070 */
[----:B------:R-:W-:Y:S01]  /*0a50*/  ISETP.GE.U32.AND P2, PT, R252, 0x60, PT ;  /* 0x00000060fc00780c */ /* 0x000fe20003f46070 */
[----:B------:R3:W-:Y:S01]  /*0a60*/  STL [R1], R2 ;  /* 0x0000000201007387 */ /* 0x0007e20000100800 */
[----:B------:R-:W-:Y:S01]  /*0a70*/  MOV R221, RZ ;  /* 0x000000ff00dd7202 */ /* 0x000fe20000000f00 */
[----:B---3--:R-:W-:-:S05]  /*0a80*/  IMAD R2, R3, R2, RZ ;  /* 0x0000000203027224 */ /* 0x008fca00078e02ff */
        /* <DEDUP_REMOVED lines=12> */
[----:B-1----:R-:W-:-:S05]  /*0b50*/  IMAD.WIDE.U32 R8, R2, 0x20, R8 ;  /* 0x0000002002087825 */ /* 0x002fca00078e0008 */
[----:B------:R-:W4:Y:S01]  /*0b60*/  LDG.E.128 R188, desc[UR10][R8.64] ;  /* 0x0000000a08bc7981 */ /* 0x000f22000c1e1d00 */
[----:B--2---:R-:W-:-:S03]  /*0b70*/  IMAD.WIDE.U32 R172, R2, 0x10, R172 ;  /* 0x0000001002ac7825 */ /* 0x004fc600078e00ac */
[----:B------:R0:W2:Y:S04]  /*0b80*/  LDG.E.128 R176, desc[UR10][R8.64+0x10] ;  /* 0x0000100a08b07981 */ /* 0x0000a8000c1e1d00 */
[----:B------:R-:W2:Y:S01]  /*0b90*/  LDG.E.128 R172, desc[UR10][R172.64] ;  /* 0x0000000aacac7981 */ /* 0x000ea2000c1e1d00 */
[----:B------:R-:W-:-:S04]  /*0ba0*/  ISETP.NE.U32.AND P0, PT, RZ, UR12, PT ;  /* 0x0000000cff007c0c */ /* 0x000fc8000bf05070 */
[----:B------:R-:W-:-:S13]  /*0bb0*/  ISETP.NE.AND.EX P0, PT, RZ, UR13, PT, P0 ;  /* 0x0000000dff007c0c */ /* 0x000fda000bf05300 */
[----:B0-----:R-:W0:Y:S02]  /*0bc0*/  @P0 LDC.64 R8, c[0x0][0x438] ;  /* 0x00010e00ff080b82 */ /* 0x001e240000000a00 */
[----:B0-----:R-:W-:-:S05]  /*0bd0*/  @P0 IMAD.WIDE.U32 R8, R2, 0x20, R8 ;  /* 0x0000002002080825 */ /* 0x001fca00078e0008 */
[----:B------:R-:W5:Y:S04]  /*0be0*/  @P0 LDG.E.128 R36, desc[UR10][R8.64] ;  /* 0x0000000a08240981 */ /* 0x000f68000c1e1d00 */
[----:B------:R0:W5:Y:S01]  /*0bf0*/  @P0 LDG.E.128 R32, desc[UR10][R8.64+0x10] ;  /* 0x0000100a08200981 */ /* 0x000162000c1e1d00 */
[----:B------:R-:W-:Y:S02]  /*0c00*/  IADD3 R223, PT, PT, R2, 0x20, RZ ;  /* 0x0000002002df7810 */ /* 0x000fe40007ffe0ff */
[C---:B---3--:R-:W-:Y:S02]  /*0c10*/  SHF.L.U32 R17, R168.reuse, 0x10, RZ ;  /* 0x00000010a8117819 */ /* 0x048fe400000006ff */
[----:B------:R-:W-:Y:S01]  /*0c20*/  PRMT R168, R168, 0x7632, R168 ;  /* 0x00007632a8a87816 */ /* 0x000fe200000000a8 */
[----:B----4-:R-:W-:-:S03]  /*0c30*/  FADD.FTZ R0, -R220, R188 ;  /* 0x000000bcdc007221 */ /* 0x010fc60000010100 */
[----:B------:R-:W-:Y:S01]  /*0c40*/  SHF.L.U32 R168, R168, 0x10, RZ ;  /* 0x00000010a8a87819 */ /* 0x000fe200000006ff */
[----:B0-----:R-:W-:Y:S01]  /*0c50*/  FADD.FTZ R8, -R220, R189 ;  /* 0x000000bddc087221 */ /* 0x001fe20000010100 */
[C---:B-----5:R-:W-:Y:S01]  /*0c60*/  FMUL.FTZ R0, R7.reuse, R0 ;  /* 0x0000000007007220 */ /* 0x060fe20000410000 */
[C---:B--2---:R-:W-:Y:S02]  /*0c70*/  SHF.L.U32 R11, R172.reuse, 0x10, RZ ;  /* 0x00000010ac0b7819 */ /* 0x044fe400000006ff */
[----:B------:R-:W-:Y:S01]  /*0c80*/  PRMT R172, R172, 0x7632, R172 ;  /* 0x00007632acac7816 */ /* 0x000fe200000000ac */
[-C--:B------:R-:W-:Y:S01]  /*0c90*/  FMUL.FTZ R21, R240, R17.reuse ;  /* 0x00000011f0157220 */ /* 0x080fe20000410000 */
[----:B------:R-:W-:Y:S01]  /*0ca0*/  FADD.FTZ R60, R60, R17 ;  /* 0x000000113c3c7221 */ /* 0x000fe20000010000 */
[----:B------:R-:W-:Y:S01]  /*0cb0*/  FFMA.FTZ R84, R0, R17, R84 ;  /* 0x0000001100547223 */ /* 0x000fe20000010054 */
[----:B------:R-:W-:Y:S01]  /*0cc0*/  SHF.L.U32 R172, R172, 0x10, RZ ;  /* 0x00000010acac7819 */ /* 0x000fe200000006ff */
[----:B------:R-:W-:Y:S01]  /*0cd0*/  FMUL.FTZ R8, R7, R8 ;  /* 0x0000000807087220 */ /* 0x000fe20000410000 */
[----:B------:R-:W-:Y:S01]  /*0ce0*/  FMUL.FTZ R10, R241, R168 ;  /* 0x000000a8f10a7220 */ /* 0x000fe20000410000 */
[----:B------:R-:W-:-:S02]  /*0cf0*/  SHF.L.U32 R17, R169, 0x10, RZ ;  /* 0x00000010a9117819 */ /* 0x000fc400000006ff */
[----:B------:R-:W-:Y:S01]  /*0d00*/  PRMT R169, R169, 0x7632, R169 ;  /* 0x00007632a9a97816 */ /* 0x000fe200000000a9 */
[----:B------:R-:W-:Y:S01]  /*0d10*/  FADD.FTZ R108, R108, R11 ;  /* 0x0000000b6c6c7221 */ /* 0x000fe20000010000 */
[-C--:B------:R-:W-:Y:S01]  /*0d20*/  FFMA.FTZ R132, R0, R11.reuse, R132 ;  /* 0x0000000b00847223 */ /* 0x080fe20000010084 */
[----:B------:R-:W-:Y:S01]  /*0d30*/  FFMA.FTZ R6, R248, R11, R21 ;  /* 0x0000000bf8067223 */ /* 0x000fe20000010015 */
[----:B------:R-:W-:Y:S01]  /*0d40*/  FFMA.FTZ R9, R249, R172, R10 ;  /* 0x000000acf9097223 */ /* 0x000fe2000001000a */
[----:B------:R-:W-:Y:S01]  /*0d50*/  FFMA.FTZ R85, R8, R168, R85 ;  /* 0x000000a808557223 */ /* 0x000fe20000010055 */
[----:B------:R-:W-:Y:S01]  /*0d60*/  FADD.FTZ R61, R61, R168 ;  /* 0x000000a83d3d7221 */ /* 0x000fe20000010000 */
[C---:B------:R-:W-:Y:S01]  /*0d70*/  SHF.L.U32 R11, R173.reuse, 0x10, RZ ;  /* 0x00000010ad0b7819 */ /* 0x040fe200000006ff */
[C---:B------:R-:W-:Y:S01]  /*0d80*/  FADD.FTZ R10, -R220.reuse, R190 ;  /* 0x000000bedc0a7221 */ /* 0x040fe20000010100 */
[----:B------:R-:W-:Y:S01]  /*0d90*/  PRMT R173, R173, 0x7632, R173 ;  /* 0x00007632adad7816 */ /* 0x000fe200000000ad */
[----:B------:R-:W-:Y:S01]  /*0da0*/  FADD.FTZ R16, -R220, R191 ;  /* 0x000000bfdc107221 */ /* 0x000fe20000010100 */
[----:B------:R-:W-:Y:S01]  /*0db0*/  SHF.L.U32 R168, R169, 0x10, RZ ;  /* 0x00000010a9a87819 */ /* 0x000fe200000006ff */
[----:B------:R-:W-:Y:S01]  /*0dc0*/  FFMA.FTZ R133, R8, R172, R133 ;  /* 0x000000ac08857223 */ /* 0x000fe20000010085 */
[----:B------:R-:W-:Y:S01]  /*0dd0*/  FADD.FTZ R109, R109, R172 ;  /* 0x000000ac6d6d7221 */ /* 0x000fe20000010000 */
[----:B------:R-:W-:Y:S01]  /*0de0*/  FMUL.FTZ R10, R7, R10 ;  /* 0x0000000a070a7220 */ /* 0x000fe20000410000 */
[----:B------:R-:W-:Y:S01]  /*0df0*/  SHF.L.U32 R20, R173, 0x10, RZ ;  /* 0x00000010ad147819 */ /* 0x000fe200000006ff */
[----:B------:R-:W-:Y:S01]  /*0e00*/  FMUL.FTZ R16, R7, R16 ;  /* 0x0000001007107220 */ /* 0x000fe20000410000 */
[----:B------:R-:W-:Y:S01]  /*0e10*/  FMUL.FTZ R172, R243, R168 ;  /* 0x000000a8f3ac7220 */ /* 0x000fe20000410000 */
[-C--:B------:R-:W-:Y:S01]  /*0e20*/  FMUL.FTZ R21, R242, R17.reuse ;  /* 0x00000011f2157220 */ /* 0x080fe20000410000 */
[----:B------:R-:W-:Y:S01]  /*0e30*/  FADD.FTZ R62, R62, R17 ;  /* 0x000000113e3e7221 */ /* 0x000fe20000010000 */
[----:B------:R-:W-:Y:S01]  /*0e40*/  FFMA.FTZ R86, R10, R17, R86 ;  /* 0x000000110a567223 */ /* 0x000fe20000010056 */
[-C--:B------:R-:W-:Y:S01]  /*0e50*/  FFMA.FTZ R135, R16, R20.reuse, R135 ;  /* 0x0000001410877223 */ /* 0x080fe20000010087 */
[----:B------:R-:W-:Y:S01]  /*0e60*/  FADD.FTZ R111, R111, R20 ;  /* 0x000000146f6f7221 */ /* 0x000fe20000010000 */
[----:B------:R-:W-:Y:S01]  /*0e70*/  FFMA.FTZ R17, R251, R20, R172 ;  /* 0x00000014fb117223 */ /* 0x000fe200000100ac */
[----:B------:R-:W-:Y:S01]  /*0e80*/  FADD.FTZ R20, -R220, R176 ;  /* 0x000000b0dc147221 */ /* 0x000fe20000010100 */
[----:B------:R-:W-:Y:S01]  /*0e90*/  SHF.L.U32 R169, R170, 0x10, RZ ;  /* 0x00000010aaa97819 */ /* 0x000fe200000006ff */
[----:B------:R-:W-:Y:S01]  /*0ea0*/  FFMA.FTZ R87, R16, R168, R87 ;  /* 0x000000a810577223 */ /* 0x000fe20000010057 */
[----:B------:R-:W-:Y:S01]  /*0eb0*/  FADD.FTZ R63, R63, R168 ;  /* 0x000000a83f3f7221 */ /* 0x000fe20000010000 */
[C---:B------:R-:W-:Y:S01]  /*0ec0*/  FMUL.FTZ R20, R7.reuse, R20 ;  /* 0x0000001407147220 */ /* 0x040fe20000410000 */
[----:B------:R-:W-:Y:S01]  /*0ed0*/  PRMT R170, R170, 0x7632, R170 ;  /* 0x00007632aaaa7816 */ /* 0x000fe200000000aa */
[----:B------:R-:W-:Y:S01]  /*0ee0*/  FADD.FTZ R168, -R220, R177 ;  /* 0x000000b1dca87221 */ /* 0x000fe20000010100 */
[-C--:B------:R-:W-:Y:S01]  /*0ef0*/  FMUL.FTZ R173, R236, R169.reuse ;  /* 0x000000a9ecad7220 */ /* 0x080fe20000410000 */
[----:B------:R-:W-:Y:S01]  /*0f00*/  FADD.FTZ R56, R56, R169 ;  /* 0x000000a938387221 */ /* 0x000fe20000010000 */
[----:B------:R-:W-:Y:S01]  /*0f10*/  FFMA.FTZ R80, R20, R169, R80 ;  /* 0x000000a914507223 */ /* 0x000fe20000010050 */
[----:B------:R-:W-:Y:S01]  /*0f20*/  SHF.L.U32 R170, R170, 0x10, RZ ;  /* 0x00000010aaaa7819 */ /* 0x000fe200000006ff */
[----:B------:R-:W-:Y:S01]  /*0f30*/  FMUL.FTZ R193, R7, R168 ;  /* 0x000000a807c17220 */ /* 0x000fe20000410000 */
[----:B------:R-:W-:-:S02]  /*0f40*/  SHF.L.U32 R169, R171, 0x10, RZ ;  /* 0x00000010aba97819 */ /* 0x000fc400000006ff */
[----:B------:R-:W-:Y:S01]  /*0f50*/  PRMT R171, R171, 0x7632, R171 ;  /* 0x00007632abab7816 */ /* 0x000fe200000000ab */
[-C--:B------:R-:W-:Y:S01]  /*0f60*/  FMUL.FTZ R194, R237, R170.reuse ;  /* 0x000000aaedc27220 */ /* 0x080fe20000410000 */
[----:B------:R-:W-:Y:S01]  /*0f70*/  SHF.L.U32 R201, R175, 0x10, RZ ;  /* 0x00000010afc97819 */ /* 0x000fe200000006ff */
        /* <DEDUP_REMOVED lines=8> */
[----:B------:R-:W-:Y:S01]  /*1000*/  FADD.FTZ R178, -R220, R178 ;  /* 0x000000b2dcb27221 */ /* 0x000fe20000010100 */
[----:B------:R-:W-:Y:S01]  /*1010*/  SHF.L.U32 R21, R174, 0x10, RZ ;  /* 0x00000010ae157819 */ /* 0x000fe200000006ff */
[----:B------:R-:W-:Y:S01]  /*1020*/  FMUL.FTZ R207, R7, R168 ;  /* 0x000000a807cf7220 */ /* 0x000fe20000410000 */
[----:B------:R-:W-:Y:S01]  /*1030*/  SHF.L.U32 R208, R175, 0x10, RZ ;  /* 0x00000010afd07819 */ /* 0x000fe200000006ff */
[----:B------:R-:W-:Y:S01]  /*1040*/  FMUL.FTZ R168, R239, R170 ;  /* 0x000000aaefa87220 */ /* 0x000fe20000410000 */
[----:B------:R-:W-:Y:S01]  /*1050*/  FMUL.FTZ R200, R7, R178 ;  /* 0x000000b207c87220 */ /* 0x000fe20000410000 */
[----:B------:R-:W-:Y:S01]  /*1060*/  FADD.FTZ R104, R104, R21 ;  /* 0x0000001568687221 */ /* 0x000fe20000010000 */
[-C--:B------:R-:W-:Y:S01]  /*1070*/  FFMA.FTZ R128, R20, R21.reuse, R128 ;  /* 0x0000001514807223 */ /* 0x080fe20000010080 */
[----:B------:R-:W-:Y:S01]  /*1080*/  FADD.FTZ R107, R107, R208 ;  /* 0x000000d06b6b7221 */ /* 0x000fe20000010000 */
[-C--:B------:R-:W-:Y:S01]  /*1090*/  FFMA.FTZ R131, R207, R208.reuse, R131 ;  /* 0x000000d0cf837223 */ /* 0x080fe20000010083 */
[----:B------:R-:W-:Y:S01]  /*10a0*/  FFMA.FTZ R21, R244, R21, R173 ;  /* 0x00000015f4157223 */ /* 0x000fe200000100ad */
[----:B------:R-:W-:Y:S01]  /*10b0*/  FFMA.FTZ R208, R247, R208, R168 ;  /* 0x000000d0f7d07223 */ /* 0x000fe200000100a8 */
[-C--:B------:R-:W-:Y:S01]  /*10c0*/  FMUL.FTZ R173, R238, R169.reuse ;  /* 0x000000a9eead7220 */ /* 0x080fe20000410000 */
[----:B------:R-:W-:Y:S01]  /*10d0*/  FADD.FTZ R58, R58, R169 ;  /* 0x000000a93a3a7221 */ /* 0x000fe20000010000 */
[----:B------:R-:W-:Y:S01]  /*10e0*/  FFMA.FTZ R82, R200, R169, R82 ;  /* 0x000000a9c8527223 */ /* 0x000fe20000010052 */
[----:B------:R-:W-:Y:S01]  /*10f0*/  FADD.FTZ R168, RZ, R6 ;  /* 0x00000006ffa87221 */ /* 0x000fe20000010000 */
[----:B------:R-:W-:-:S03]  /*1100*/  FFMA.FTZ R169, R0, R6, RZ ;  /* 0x0000000600a97223 */ /* 0x000fc600000100ff */
[----:B------:R-:W-:Y:S01]  /*1110*/  FADD.FTZ R168, R168, R9 ;  /* 0x00000009a8a87221 */ /* 0x000fe20000010000 */
[----:B------:R-:W-:Y:S01]  /*1120*/  FFMA.FTZ R169, R8, R9, R169 ;  /* 0x0000000908a97223 */ /* 0x000fe200000100a9 */
[----:B------:R-:W-:Y:S02]  /*1130*/  PRMT R174, R174, 0x7632, R174 ;  /* 0x00007632aeae7816 */ /* 0x000fe400000000ae */
[----:B------:R-:W-:Y:S01]  /*1140*/  FADD.FTZ R168, R168, R11 ;  /* 0x0000000ba8a87221 */ /* 0x000fe20000010000 */
[----:B------:R-:W-:Y:S01]  /*1150*/  FFMA.FTZ R169, R10, R11, R169 ;  /* 0x0000000b0aa97223 */ /* 0x000fe200000100a9 */
[----:B------:R-:W-:Y:S02]  /*1160*/  SHF.L.U32 R174, R174, 0x10, RZ ;  /* 0x00000010aeae7819 */ /* 0x000fe400000006ff */
[----:B------:R-:W-:Y:S01]  /*1170*/  FADD.FTZ R168, R168, R17 ;  /* 0x00000011a8a87221 */ /* 0x000fe20000010000 */
[----:B------:R-:W-:Y:S02]  /*1180*/  FFMA.FTZ R169, R16, R17, R169 ;  /* 0x0000001110a97223 */ /* 0x000fe400000100a9 */
[----:B------:R-:W-:Y:S01]  /*1190*/  FFMA.FTZ R194, R245, R174, R194 ;  /* 0x000000aef5c27223 */ /* 0x000fe200000100c2 */
[----:B------:R-:W-:Y:S01]  /*11a0*/  FADD.FTZ R171, R168, R21 ;  /* 0x00000015a8ab7221 */ /* 0x000fe20000010000 */
[----:B------:R-:W-:Y:S01]  /*11b0*/  FFMA.FTZ R168, R20, R21, R169 ;  /* 0x0000001514a87223 */ /* 0x000fe200000100a9 */
[----:B------:R-:W-:Y:S01]  /*11c0*/  FADD.FTZ R106, R106, R201 ;  /* 0x000000c96a6a7221 */ /* 0x000fe20000010000 */
[-C--:B------:R-:W-:Y:S01]  /*11d0*/  FFMA.FTZ R130, R200, R201.reuse, R130 ;  /* 0x000000c9c8827223 */ /* 0x080fe20000010082 */
        /* <DEDUP_REMOVED lines=10> */
[----:B------:R-:W-:-:S07]  /*1280*/  FFMA.FTZ R221, R207, R208, R168 ;  /* 0x000000d0cfdd7223 */ /* 0x000fce00000100a8 */
.L_x_1781:
[----:B------:R-:W-:Y:S05]  /*1290*/  BSYNC.RECONVERGENT B0 ;  /* 0x0000000000007941 */ /* 0x000fea0003800200 */
.L_x_1780:
        /* <DEDUP_REMOVED lines=9> */
[----:B--2---:R-:W-:-:S05]  /*1330*/  IMAD.WIDE.U32 R4, R223, 0x20, R4 ;  /* 0x00000020df047825 */ /* 0x004fca00078e0004 */
[----:B------:R-:W2:Y:S04]  /*1340*/  LDG.E.128 R188, desc[UR10][R4.64] ;  /* 0x0000000a04bc7981 */ /* 0x000ea8000c1e1d00 */
[----:B------:R0:W2:Y:S01]  /*1350*/  LDG.E.128 R176, desc[UR10][R4.64+0x10] ;  /* 0x0000100a04b07981 */ /* 0x0000a2000c1e1d00 */
        /* <DEDUP_REMOVED lines=8> */
[----:B------:R-:W-:-:S03]  /*13e0*/  PRMT R168, R168, 0x7632, R168 ;  /* 0x00007632a8a87816 */ /* 0x000fc600000000a8 */
[----:B------:R-:W-:Y:S01]  /*13f0*/  FMUL.FTZ R19, R224, R15 ;  /* 0x0000000fe0137220 */ /* 0x000fe20000410000 */
[----:B------:R-:W-:Y:S02]  /*1400*/  SHF.L.U32 R168, R168, 0x10, RZ ;  /* 0x00000010a8a87819 */ /* 0x000fe400000006ff */
[C---:B----4-:R-:W-:Y:S02]  /*1410*/  SHF.L.U32 R13, R172.reuse, 0x10, RZ ;  /* 0x00000010ac0d7819 */ /* 0x050fe400000006ff */
[----:B------:R-:W-:Y:S01]  /*1420*/  PRMT R172, R172, 0x7632, R172 ;  /* 0x00007632acac7816 */ /* 0x000fe200000000ac */
[C---:B--2---:R-:W-:Y:S01]  /*1430*/  FADD.FTZ R188, -R220.reuse, R188 ;  /* 0x000000bcdcbc7221 */ /* 0x044fe20000010100 */
[----:B------:R-:W-:Y:S01]  /*1440*/  FADD.FTZ R12, -R220, R189 ;  /* 0x000000bddc0c7221 */ /* 0x000fe20000010100 */
[----:B0-----:R-:W-:Y:S01]  /*1450*/  FFMA.FTZ R4, R232, R13, R19 ;  /* 0x0000000de8047223 */ /* 0x001fe20000010013 */
[----:B------:R-:W-:Y:S01]  /*1460*/  SHF.L.U32 R172, R172, 0x10, RZ ;  /* 0x00000010acac7819 */ /* 0x000fe200000006ff */
[C---:B-----5:R-:W-:Y:S01]  /*1470*/  FMUL.FTZ R5, R7.reuse, R188 ;  /* 0x000000bc07057220 */ /* 0x060fe20000410000 */
[----:B------:R-:W-:Y:S01]  /*1480*/  FMUL.FTZ R12, R7, R12 ;  /* 0x0000000c070c7220 */ /* 0x000fe20000410000 */
[----:B------:R-:W-:Y:S01]  /*1490*/  FMUL.FTZ R14, R225, R168 ;  /* 0x000000a8e10e7220 */ /* 0x000fe20000410000 */
[----:B------:R-:W-:-:S02]  /*14a0*/  SHF.L.U32 R19, R169, 0x10, RZ ;  /* 0x00000010a9137819 */ /* 0x000fc400000006ff */
[----:B------:R-:W-:Y:S01]  /*14b0*/  PRMT R169, R169, 0x7632, R169 ;  /* 0x00007632a9a97816 */ /* 0x000fe200000000a9 */
[----:B------:R-:W-:Y:S01]  /*14c0*/  FADD.FTZ R100, R100, R13 ;  /* 0x0000000d64647221 */ /* 0x000fe20000010000 */
[C---:B------:R-:W-:Y:S01]  /*14d0*/  FFMA.FTZ R124, R5.reuse, R13, R124 ;  /* 0x0000000d057c7223 */ /* 0x040fe2000001007c */
[----:B------:R-:W-:Y:S01]  /*14e0*/  FADD.FTZ R52, R52, R15 ;  /* 0x0000000f34347221 */ /* 0x000fe20000010000 */
[----:B------:R-:W-:Y:S01]  /*14f0*/  FFMA.FTZ R76, R5, R15, R76 ;  /* 0x0000000f054c7223 */ /* 0x000fe2000001004c */
[----:B------:R-:W-:Y:S01]  /*1500*/  FFMA.FTZ R13, R233, R172, R14 ;  /* 0x000000ace90d7223 */ /* 0x000fe2000001000e */
[----:B------:R-:W-:Y:S01]  /*1510*/  FADD.FTZ R53, R53, R168 ;  /* 0x000000a835357221 */ /* 0x000fe20000010000 */
[----:B------:R-:W-:Y:S01]  /*1520*/  FFMA.FTZ R77, R12, R168, R77 ;  /* 0x000000a80c4d7223 */ /* 0x000fe2000001004d */
[C---:B------:R-:W-:Y:S01]  /*1530*/  SHF.L.U32 R15, R173.reuse, 0x10, RZ ;  /* 0x00000010ad0f7819 */ /* 0x040fe200000006ff */
[C---:B------:R-:W-:Y:S01]  /*1540*/  FADD.FTZ R14, -R220.reuse, R190 ;  /* 0x000000bedc0e7221 */ /* 0x040fe20000010100 */
[----:B------:R-:W-:Y:S01]  /*1550*/  PRMT R173, R173, 0x7632, R173 ;  /* 0x00007632adad7816 */ /* 0x000fe200000000ad */
[----:B------:R-:W-:Y:S01]  /*1560*/  FADD.FTZ R18, -R220, R191 ;  /* 0x000000bfdc127221 */ /* 0x000fe20000010100 */
[----:B------:R-:W-:Y:S01]  /*1570*/  SHF.L.U32 R168, R169, 0x10, RZ ;  /* 0x00000010a9a87819 */ /* 0x000fe200000006ff */
[----:B------:R-:W-:Y:S01]  /*1580*/  FADD.FTZ R101, R101, R172 ;  /* 0x000000ac65657221 */ /* 0x000fe20000010000 */
[----:B------:R-:W-:Y:S01]  /*1590*/  FFMA.FTZ R125, R12, R172, R125 ;  /* 0x000000ac0c7d7223 */ /* 0x000fe2000001007d */
[----:B------:R-:W-:Y:S01]  /*15a0*/  FMUL.FTZ R14, R7, R14 ;  /* 0x0000000e070e7220 */ /* 0x000fe20000410000 */
[----:B------:R-:W-:Y:S01]  /*15b0*/  SHF.L.U32 R22, R173, 0x10, RZ ;  /* 0x00000010ad167819 */ /* 0x000fe200000006ff */
[----:B------:R-:W-:Y:S01]  /*15c0*/  FMUL.FTZ R18, R7, R18 ;  /* 0x0000001207127220 */ /* 0x000fe20000410000 */
[----:B------:R-:W-:Y:S01]  /*15d0*/  FMUL.FTZ R172, R227, R168 ;  /* 0x000000a8e3ac7220 */ /* 0x000fe20000410000 */
[-C--:B------:R-:W-:Y:S01]  /*15e0*/  FMUL.FTZ R23, R226, R19.reuse ;  /* 0x00000013e2177220 */ /* 0x080fe20000410000 */
[----:B------:R-:W-:Y:S01]  /*15f0*/  FADD.FTZ R54, R54, R19 ;  /* 0x0000001336367221 */ /* 0x000fe20000010000 */
[----:B------:R-:W-:Y:S01]  /*1600*/  FFMA.FTZ R78, R14, R19, R78 ;  /* 0x000000130e4e7223 */ /* 0x000fe2000001004e */
[----:B------:R-:W-:Y:S01]  /*1610*/  FADD.FTZ R103, R103, R22 ;  /* 0x0000001667677221 */ /* 0x000fe20000010000 */
[-C--:B------:R-:W-:Y:S01]  /*1620*/  FFMA.FTZ R127, R18, R22.reuse, R127 ;  /* 0x00000016127f7223 */ /* 0x080fe2000001007f */
[----:B------:R-:W-:Y:S01]  /*1630*/  FFMA.FTZ R19, R235, R22, R172 ;  /* 0x00000016eb137223 */ /* 0x000fe200000100ac */
[----:B------:R-:W-:Y:S01]  /*1640*/  FADD.FTZ R22, -R220, R176 ;  /* 0x000000b0dc167221 */ /* 0x000fe20000010100 */
[----:B------:R-:W-:Y:S01]  /*1650*/  SHF.L.U32 R169, R170, 0x10, RZ ;  /* 0x00000010aaa97819 */ /* 0x000fe200000006ff */
[----:B------:R-:W-:Y:S01]  /*1660*/  FADD.FTZ R55, R55, R168 ;  /* 0x000000a837377221 */ /* 0x000fe20000010000 */
[----:B------:R-:W-:Y:S01]  /*1670*/  FFMA.FTZ R79, R18, R168, R79 ;  /* 0x000000a8124f7223 */ /* 0x000fe2000001004f */
[----:B------:R-:W-:Y:S01]  /*1680*/  FMUL.FTZ R22, R7, R22 ;  /* 0x0000001607167220 */ /* 0x000fe20000410000 */
[----:B------:R-:W-:Y:S01]  /*1690*/  PRMT R170, R170, 0x7632, R170 ;  /* 0x00007632aaaa7816 */ /* 0x000fe200000000aa */
[----:B------:R-:W-:Y:S01]  /*16a0*/  FADD.FTZ R168, -R220, R177 ;  /* 0x000000b1dca87221 */ /* 0x000fe20000010100 */
[----:B------:R-:W-:Y:S01]  /*16b0*/  FADD.FTZ R222, R222, R4 ;  /* 0x00000004dede7221 */ /* 0x000fe20000010000 */
[-C--:B------:R-:W-:Y:S01]  /*16c0*/  FMUL.FTZ R173, R216, R169.reuse ;  /* 0x000000a9d8ad7220 */ /* 0x080fe20000410000 */
[----:B------:R-:W-:Y:S01]  /*16d0*/  FADD.FTZ R48, R48, R169 ;  /* 0x000000a930307221 */ /* 0x000fe20000010000 */
[----:B------:R-:W-:Y:S01]  /*16e0*/  FFMA.FTZ R72, R22, R169, R72 ;  /* 0x000000a916487223 */ /* 0x000fe20000010048 */
[----:B------:R-:W-:Y:S01]  /*16f0*/  SHF.L.U32 R170, R170, 0x10, RZ ;  /* 0x00000010aaaa7819 */ /* 0x000fe200000006ff */
[----:B------:R-:W-:Y:S01]  /*1700*/  FFMA.FTZ R221, R5, R4, R221 ;  /* 0x0000000405dd7223 */ /* 0x000fe200000100dd */
[----:B------:R-:W-:Y:S01]  /*1710*/  FMUL.FTZ R195, R7, R168 ;  /* 0x000000a807c37220 */ /* 0x000fe20000410000 */
[C---:B------:R-:W-:Y:S01]  /*1720*/  SHF.L.U32 R169, R171.reuse, 0x10, RZ ;  /* 0x00000010aba97819 */ /* 0x040fe200000006ff */
[----:B------:R-:W-:Y:S01]  /*1730*/  FADD.FTZ R102, R102, R15 ;  /* 0x0000000f66667221 */ /* 0x000fe20000010000 */
[-C--:B------:R-:W-:Y:S01]  /*1740*/  FFMA.FTZ R126, R14, R15.reuse, R126 ;  /* 0x0000000f0e7e7223 */ /* 0x080fe2000001007e */
[----:B------:R-:W-:Y:S01]  /*1750*/  PRMT R171, R171, 0x7632, R171 ;  /* 0x00007632abab7816 */ /* 0x000fe200000000ab */
[----:B------:R-:W-:Y:S01]  /*1760*/  FFMA.FTZ R15, R234, R15, R23 ;  /* 0x0000000fea0f7223 */ /* 0x000fe20000010017 */
[----:B------:R-:W-:Y:S01]  /*1770*/  FADD.FTZ R222, R222, R13 ;  /* 0x0000000ddede7221 */ /* 0x000fe20000010000 */
[----:B------:R-:W-:Y:S01]  /*1780*/  SHF.L.U32 R203, R175, 0x10, RZ ;  /* 0x00000010afcb7819 */ /* 0x000fe200000006ff */
[----:B------:R-:W-:Y:S01]  /*1790*/  FFMA.FTZ R221, R12, R13, R221 ;  /* 0x0000000d0cdd7223 */ /* 0x000fe200000100dd */
[----:B------:R-:W-:Y:S01]  /*17a0*/  SHF.L.U32 R23, R174, 0x10, RZ ;  /* 0x00000010ae177819 */ /* 0x000fe200000006ff */
[-C--:B------:R-:W-:Y:S01]  /*17b0*/  FMUL.FTZ R196, R217, R170.reuse ;  /* 0x000000aad9c47220 */ /* 0x080fe20000410000 */
[----:B------:R-:W-:Y:S01]  /*17c0*/  FADD.FTZ R49, R49, R170 ;  /* 0x000000aa31317221 */ /* 0x000fe20000010000 */
[----:B------:R-:W-:Y:S01]  /*17d0*/  FFMA.FTZ R73, R195, R170, R73 ;  /* 0x000000aac3497223 */ /* 0x000fe20000010049 */
[----:B------:R-:W-:Y:S01]  /*17e0*/  PRMT R175, R175, 0x7632, R175 ;  /* 0x00007632afaf7816 */ /* 0x000fe200000000af */
[----:B------:R-:W-:Y:S01]  /*17f0*/  FADD.FTZ R178, -R220, R178 ;  /* 0x000000b2dcb27221 */ /* 0x000fe20000010100 */
[----:B------:R-:W-:Y:S01]  /*1800*/  PRMT R174, R174, 0x7632, R174 ;  /* 0x00007632aeae7816 */ /* 0x000fe200000000ae */
[----:B------:R-:W-:Y:S01]  /*1810*/  FADD.FTZ R168, -R220, R179 ;  /* 0x000000b3dca87221 */ /* 0x000fe20000010100 */
[----:B------:R-:W-:Y:S01]  /*1820*/  SHF.L.U32 R170, R171, 0x10, RZ ;  /* 0x00000010abaa7819 */ /* 0x000fe200000006ff */
[----:B------:R-:W-:Y:S01]  /*1830*/  FADD.FTZ R222, R222, R15 ;  /* 0x0000000fdede7221 */ /* 0x000fe20000010000 */
[----:B------:R-:W-:Y:S01]  /*1840*/  FFMA.FTZ R221, R14, R15, R221 ;  /* 0x0000000f0edd7223 */ /* 0x000fe200000100dd */
[----:B------:R-:W-:Y:S01]  /*1850*/  SHF.L.U32 R210, R175, 0x10, RZ ;  /* 0x00000010afd27819 */ /* 0x000fe200000006ff */
[----:B------:R-:W-:Y:S01]  /*1860*/  FADD.FTZ R96, R96, R23 ;  /* 0x0000001760607221 */ /* 0x000fe20000010000 */
[-C--:B------:R-:W-:Y:S01]  /*1870*/  FFMA.FTZ R120, R22, R23.reuse, R120 ;  /* 0x0000001716787223 */ /* 0x080fe20000010078 */
[----:B------:R-:W-:Y:S01]  /*1880*/  SHF.L.U32 R174, R174, 0x10, RZ ;  /* 0x00000010aeae7819 */ /* 0x000fe200000006ff */
[C---:B------:R-:W-:Y:S01]  /*1890*/  FMUL.FTZ R202, R7.reuse, R178 ;  /* 0x000000b207ca7220 */ /* 0x040fe20000410000 */
[----:B------:R-:W-:Y:S01]  /*18a0*/  FMUL.FTZ R209, R7, R168 ;  /* 0x000000a807d17220 */ /* 0x000fe20000410000 */
[----:B------:R-:W-:Y:S01]  /*18b0*/  FFMA.FTZ R23, R228, R23, R173 ;  /* 0x00000017e4177223 */ /* 0x000fe200000100ad */
[----:B------:R-:W-:Y:S01]  /*18c0*/  FMUL.FTZ R168, R219, R170 ;  /* 0x000000aadba87220 */ /* 0x000fe20000410000 */
[----:B------:R-:W-:Y:S01]  /*18d0*/  FADD.FTZ R222, R222, R19 ;  /* 0x00000013dede7221 */ /* 0x000fe20000010000 */
[----:B------:R-:W-:Y:S01]  /*18e0*/  FFMA.FTZ R221, R18, R19, R221 ;  /* 0x0000001312dd7223 */ /* 0x000fe200000100dd */
[-C--:B------:R-:W-:Y:S01]  /*18f0*/  FMUL.FTZ R173, R218, R169.reuse ;  /* 0x000000a9daad7220 */ /* 0x080fe20000410000 */
[----:B------:R-:W-:Y:S01]  /*1900*/  FADD.FTZ R50, R50, R169 ;  /* 0x000000a932327221 */ /* 0x000fe20000010000 */
[----:B------:R-:W-:Y:S01]  /*1910*/  FFMA.FTZ R74, R202, R169, R74 ;  /* 0x000000a9ca4a7223 */ /* 0x000fe2000001004a */
[----:B------:R-:W-:Y:S01]  /*1920*/  FADD.FTZ R99, R99, R210 ;  /* 0x000000d263637221 */ /* 0x000fe20000010000 */
[----:B------:R-:W-:Y:S01]  /*1930*/  FFMA.FTZ R123, R209, R210, R123 ;  /* 0x000000d2d17b7223 */ /* 0x000fe2000001007b */
[----:B------:R-:W-:Y:S01]  /*1940*/  FFMA.FTZ R196, R229, R174, R196 ;  /* 0x000000aee5c47223 */ /* 0x000fe200000100c4 */
[----:B------:R-:W-:Y:S01]  /*1950*/  FFMA.FTZ R210, R231, R210, R168 ;  /* 0x000000d2e7d27223 */ /* 0x000fe200000100a8 */
[----:B------:R-:W-:Y:S01]  /*1960*/  FADD.FTZ R169, R222, R23 ;  /* 0x00000017dea97221 */ /* 0x000fe20000010000 */
[----:B------:R-:W-:Y:S01]  /*1970*/  FFMA.FTZ R168, R22, R23, R221 ;  /* 0x0000001716a87223 */ /* 0x000fe200000100dd */
[----:B------:R-:W-:Y:S01]  /*1980*/  FADD.FTZ R51, R51, R170 ;  /* 0x000000aa33337221 */ /* 0x000fe20000010000 */
[----:B------:R-:W-:Y:S01]  /*1990*/  FFMA.FTZ R75, R209, R170, R75 ;  /* 0x000000aad14b7223 */ /* 0x000fe2000001004b */
[----:B------:R-:W-:Y:S01]  /*19a0*/  FADD.FTZ R98, R98, R203 ;  /* 0x000000cb62627221 */ /* 0x000fe20000010000 */
[-C--:B------:R-:W-:Y:S01]  /*19b0*/  FFMA.FTZ R122, R202, R203.reuse, R122 ;  /* 0x000000cbca7a7223 */ /* 0x080fe2000001007a */
[----:B------:R-:W-:Y:S01]  /*19c0*/  FADD.FTZ R170, R169, R196 ;  /* 0x000000c4a9aa7221 */ /* 0x000fe20000010000 */
[----:B------:R-:W-:Y:S01]  /*19d0*/  FFMA.FTZ R203, R230, R203, R173 ;  /* 0x000000cbe6cb7223 */ /* 0x000fe200000100ad */
[----:B------:R-:W-:-:S03]  /*19e0*/  FFMA.FTZ R169, R195, R196, R168 ;  /* 0x000000c4c3a97223 */ /* 0x000fc600000100a8 */
[----:B------:R-:W-:Y:S01]  /*19f0*/  FADD.FTZ R171, R170, R203 ;  /* 0x000000cbaaab7221 */ /* 0x000fe20000010000 */
[----:B------:R-:W-:Y:S01]  /*1a00*/  FFMA.FTZ R168, R202, R203, R169 ;  /* 0x000000cbcaa87223 */ /* 0x000fe200000100a9 */
[----:B------:R-:W-:Y:S01]  /*1a10*/  FADD.FTZ R97, R97, R174 ;  /* 0x000000ae61617221 */ /* 0x000fe20000010000 */
[----:B------:R-:W-:Y:S01]  /*1a20*/  FFMA.FTZ R121, R195, R174, R121 ;  /* 0x000000aec3797223 */ /* 0x000fe20000010079 */
[----:B------:R-:W-:Y:S01]  /*1a30*/  FADD.FTZ R222, R171, R210 ;  /* 0x000000d2abde7221 */ /* 0x000fe20000010000 */
[----:B------:R-:W-:-:S07]  /*1a40*/  FFMA.FTZ R221, R209, R210, R168 ;  /* 0x000000d2d1dd7223 */ /* 0x000fce00000100a8 */
.L_x_1783:
[----:B------:R-:W-:Y:S05]  /*1a50*/  BSYNC.RECONVERGENT B0 ;  /* 0x0000000000007941 */ /* 0x000fea0003800200 */
.L_x_1782:
        /* <DEDUP_REMOVED lines=17> */
[----:B------:R0:W5:Y:S01]  /*1b70*/  @P0 LDG.E.128 R152, desc[UR10][R184.64+0x10] ;  /* 0x0000100ab8980981 */ /* 0x000162000c1e1d00 */
[C---:B---3--:R-:W-:Y:S01]  /*1b80*/  FADD.FTZ R186, -R220.reuse, R168 ;  /* 0x000000a8dcba7221 */ /* 0x048fe20000010100 */
[C---:B------:R-:W-:Y:S01]  /*1b90*/  FADD.FTZ R188, -R220.reuse, R170 ;  /* 0x000000aadcbc7221 */ /* 0x040fe20000010100 */
[C---:B------:R-:W-:Y:S02]  /*1ba0*/  FADD.FTZ R170, -R220.reuse, R171 ;  /* 0x000000abdcaa7221 */ /* 0x040fe40000010100 */
[----:B0----5:R-:W-:Y:S01]  /*1bb0*/  FMUL.FTZ R184, R7, R186 ;  /* 0x000000ba07b87220 */ /* 0x021fe20000410000 */
[----:B------:R-:W-:Y:S01]  /*1bc0*/  FADD.FTZ R190, -R220, R169 ;  /* 0x000000a9dcbe7221 */ /* 0x000fe20000010100 */
[----:B----4-:R-:W-:-:S05]  /*1bd0*/  SHF.L.U32 R171, R176, 0x10, RZ ;  /* 0x00000010b0ab7819 */ /* 0x010fca00000006ff */
[-C--:B------:R-:W-:Y:S01]  /*1be0*/  FMUL.FTZ R185, R140, R171.reuse ;  /* 0x000000ab8cb97220 */ /* 0x080fe20000410000 */
[----:B------:R-:W-:Y:S01]  /*1bf0*/  FADD.FTZ R44, R44, R171 ;  /* 0x000000ab2c2c7221 */ /* 0x000fe20000010000 */
[----:B------:R-:W-:Y:S01]  /*1c00*/  FFMA.FTZ R68, R184, R171, R68 ;  /* 0x000000abb8447223 */ /* 0x000fe20000010044 */
[----:B--2---:R-:W-:Y:S02]  /*1c10*/  SHF.L.U32 R169, R180, 0x10, RZ ;  /* 0x00000010b4a97819 */ /* 0x004fe400000006ff */
[----:B------:R-:W-:Y:S01]  /*1c20*/  SHF.L.U32 R171, R177, 0x10, RZ ;  /* 0x00000010b1ab7819 */ /* 0x000fe200000006ff */
[----:B------:R-:W-:Y:S02]  /*1c30*/  FADD.FTZ R168, -R220, R173 ;  /* 0x000000addca87221 */ /* 0x000fe40000010100 */
[----:B------:R-:W-:Y:S01]  /*1c40*/  FADD.FTZ R92, R92, R169 ;  /* 0x000000a95c5c7221 */ /* 0x000fe20000010000 */
[-C--:B------:R-:W-:Y:S01]  /*1c50*/  FFMA.FTZ R116, R184, R169.reuse, R116 ;  /* 0x000000a9b8747223 */ /* 0x080fe20000010074 */
[----:B------:R-:W-:Y:S01]  /*1c60*/  FFMA.FTZ R185, R212, R169, R185 ;  /* 0x000000a9d4b97223 */ /* 0x000fe200000100b9 */
[----:B------:R-:W-:Y:S01]  /*1c70*/  SHF.L.U32 R169, R181, 0x10, RZ ;  /* 0x00000010b5a97819 */ /* 0x000fe200000006ff */
[----:B------:R-:W-:Y:S01]  /*1c80*/  FMUL.FTZ R187, R7, R188 ;  /* 0x000000bc07bb7220 */ /* 0x000fe20000410000 */
[----:B------:R-:W-:Y:S01]  /*1c90*/  FMUL.FTZ R173, R142, R171 ;  /* 0x000000ab8ead7220 */ /* 0x000fe20000410000 */
[----:B------:R-:W-:-:S02]  /*1ca0*/  PRMT R176, R176, 0x7632, R176 ;  /* 0x00007632b0b07816 */ /* 0x000fc400000000b0 */
[----:B------:R-:W-:Y:S01]  /*1cb0*/  PRMT R180, R180, 0x7632, R180 ;  /* 0x00007632b4b47816 */ /* 0x000fe200000000b4 */
[----:B------:R-:W-:Y:S01]  /*1cc0*/  FADD.FTZ R94, R94, R169 ;  /* 0x000000a95e5e7221 */ /* 0x000fe20000010000 */
[-C--:B------:R-:W-:Y:S01]  /*1cd0*/  FFMA.FTZ R118, R187, R169.reuse, R118 ;  /* 0x000000a9bb767223 */ /* 0x080fe20000010076 */
[----:B------:R-:W-:Y:S01]  /*1ce0*/  FFMA.FTZ R192, R214, R169, R173 ;  /* 0x000000a9d6c07223 */ /* 0x000fe200000100ad */
[----:B------:R-:W-:Y:S01]  /*1cf0*/  FADD.FTZ R172, -R220, R172 ;  /* 0x000000acdcac7221 */ /* 0x000fe20000010100 */
[----:B------:R-:W-:Y:S02]  /*1d00*/  SHF.L.U32 R169, R178, 0x10, RZ ;  /* 0x00000010b2a97819 */ /* 0x000fe400000006ff */
[----:B------:R-:W-:Y:S02]  /*1d10*/  PRMT R177, R177, 0x7632, R177 ;  /* 0x00007632b1b17816 */ /* 0x000fe400000000b1 */
[----:B------:R-:W-:Y:S02]  /*1d20*/  SHF.L.U32 R176, R176, 0x10, RZ ;  /* 0x00000010b0b07819 */ /* 0x000fe400000006ff */
[----:B------:R-:W-:Y:S01]  /*1d30*/  SHF.L.U32 R186, R180, 0x10, RZ ;  /* 0x00000010b4ba7819 */ /* 0x000fe200000006ff */
[----:B------:R-:W-:Y:S01]  /*1d40*/  FMUL.FTZ R180, R7, R190 ;  /* 0x000000be07b47220 */ /* 0x000fe20000410000 */
[----:B------:R-:W-:Y:S01]  /*1d50*/  SHF.L.U32 R199, R182, 0x10, RZ ;  /* 0x00000010b6c77819 */ /* 0x000fe200000006ff */
[----:B------:R-:W-:Y:S01]  /*1d60*/  FADD.FTZ R46, R46, R171 ;  /* 0x000000ab2e2e7221 */ /* 0x000fe20000010000 */
[----:B------:R-:W-:Y:S01]  /*1d70*/  FFMA.FTZ R70, R187, R171, R70 ;  /* 0x000000abbb467223 */ /* 0x000fe20000010046 */
[----:B------:R-:W-:Y:S01]  /*1d80*/  PRMT R181, R181, 0x7632, R181 ;  /* 0x00007632b5b57816 */ /* 0x000fe200000000b5 */
[----:B------:R-:W-:Y:S01]  /*1d90*/  FMUL.FTZ R198, R7, R172 ;  /* 0x000000ac07c67220 */ /* 0x000fe20000410000 */
[----:B------:R-:W-:Y:S01]  /*1da0*/  SHF.L.U32 R188, R177, 0x10, RZ ;  /* 0x00000010b1bc7819 */ /* 0x000fe200000006ff */
[----:B------:R-:W-:Y:S01]  /*1db0*/  FMUL.FTZ R171, R136, R169 ;  /* 0x000000a988ab7220 */ /* 0x000fe20000410000 */
[----:B------:R-:W-:Y:S01]  /*1dc0*/  PRMT R178, R178, 0x7632, R178 ;  /* 0x00007632b2b27816 */ /* 0x000fe200000000b2 */
[-C--:B------:R-:W-:Y:S01]  /*1dd0*/  FMUL.FTZ R190, R141, R176.reuse ;  /* 0x000000b08dbe7220 */ /* 0x080fe20000410000 */
[----:B------:R-:W-:Y:S01]  /*1de0*/  FADD.FTZ R45, R45, R176 ;  /* 0x000000b02d2d7221 */ /* 0x000fe20000010000 */
[----:B------:R-:W-:Y:S01]  /*1df0*/  FFMA.FTZ R69, R180, R176, R69 ;  /* 0x000000b0b4457223 */ /* 0x000fe20000010045 */
[----:B------:R-:W-:Y:S01]  /*1e00*/  SHF.L.U32 R176, R181, 0x10, RZ ;  /* 0x00000010b5b07819 */ /* 0x000fe200000006ff */
[----:B------:R-:W-:Y:S01]  /*1e10*/  FADD.FTZ R88, R88, R199 ;  /* 0x000000c758587221 */ /* 0x000fe20000010000 */
[-C--:B------:R-:W-:Y:S01]  /*1e20*/  FFMA.FTZ R112, R198, R199.reuse, R112 ;  /* 0x000000c7c6707223 */ /* 0x080fe20000010070 */
[----:B------:R-:W-:Y:S01]  /*1e30*/  PRMT R182, R182, 0x7632, R182 ;  /* 0x00007632b6b67816 */ /* 0x000fe200000000b6 */
[----:B------:R-:W-:Y:S01]  /*1e40*/  FMUL.FTZ R181, R7, R170 ;  /* 0x000000aa07b57220 */ /* 0x000fe20000410000 */
[----:B------:R-:W-:Y:S01]  /*1e50*/  FFMA.FTZ R199, R144, R199, R171 ;  /* 0x000000c790c77223 */ /* 0x000fe200000100ab */
[----:B------:R-:W-:Y:S01]  /*1e60*/  SHF.L.U32 R178, R178, 0x10, RZ ;  /* 0x00000010b2b27819 */ /* 0x000fe200000006ff */
[----:B------:R-:W-:Y:S01]  /*1e70*/  FMUL.FTZ R170, R143, R188 ;  /* 0x000000bc8faa7220 */ /* 0x000fe20000410000 */
[C---:B------:R-:W-:Y:S01]  /*1e80*/  SHF.L.U32 R171, R179.reuse, 0x10, RZ ;  /* 0x00000010b3ab7819 */ /* 0x040fe200000006ff */
[----:B------:R-:W-:Y:S01]  /*1e90*/  FADD.FTZ R174, -R220, R174 ;  /* 0x000000aedcae7221 */ /* 0x000fe20000010100 */
[----:B------:R-:W-:Y:S01]  /*1ea0*/  PRMT R179, R179, 0x7632, R179 ;  /* 0x00007632b3b37816 */ /* 0x000fe200000000b3 */
[----:B------:R-:W-:Y:S01]  /*1eb0*/  FADD.FTZ R40, R40, R169 ;  /* 0x000000a928287221 */ /* 0x000fe20000010000 */
[----:B------:R-:W-:Y:S01]  /*1ec0*/  SHF.L.U32 R204, R182, 0x10, RZ ;  /* 0x00000010b6cc7819 */ /* 0x000fe200000006ff */
[----:B------:R-:W-:Y:S01]  /*1ed0*/  FFMA.FTZ R64, R198, R169, R64 ;  /* 0x000000a9c6407223 */ /* 0x000fe20000010040 */
[----:B------:R-:W-:Y:S01]  /*1ee0*/  FMUL.FTZ R182, R7, R168 ;  /* 0x000000a807b67220 */ /* 0x000fe20000410000 */
[----:B------:R-:W-:Y:S01]  /*1ef0*/  FFMA.FTZ R197, R215, R176, R170 ;  /* 0x000000b0d7c57223 */ /* 0x000fe200000100aa */
[----:B------:R-:W-:Y:S01]  /*1f00*/  FMUL.FTZ R168, R137, R178 ;  /* 0x000000b289a87220 */ /* 0x000fe20000410000 */
[C---:B------:R-:W-:Y:S01]  /*1f10*/  SHF.L.U32 R169, R183.reuse, 0x10, RZ ;  /* 0x00000010b7a97819 */ /* 0x040fe200000006ff */
[----:B------:R-:W-:Y:S01]  /*1f20*/  FADD.FTZ R220, -R220, R175 ;  /* 0x000000afdcdc7221 */ /* 0x000fe20000010100 */
[----:B------:R-:W-:Y:S01]  /*1f30*/  PRMT R183, R183, 0x7632, R183 ;  /* 0x00007632b7b77816 */ /* 0x000fe200000000b7 */
[----:B------:R-:W-:Y:S01]  /*1f40*/  FMUL.FTZ R205, R7, R174 ;  /* 0x000000ae07cd7220 */ /* 0x000fe20000410000 */
[----:B------:R-:W-:Y:S01]  /*1f50*/  SHF.L.U32 R170, R179, 0x10, RZ ;  /* 0x00000010b3aa7819 */ /* 0x000fe200000006ff */
[----:B------:R-:W-:Y:S01]  /*1f60*/  FMUL.FTZ R173, R138, R171 ;  /* 0x000000ab8aad7220 */ /* 0x000fe20000410000 */
        /* <DEDUP_REMOVED lines=11> */
[----:B------:R-:W-:Y:S01]  /*2020*/  FFMA.FTZ R186, R213, R186, R190 ;  /* 0x000000bad5ba7223 */ /* 0x000fe200000100be */
[----:B------:R-:W-:Y:S01]  /*2030*/  FADD.FTZ R169, R222, R185 ;  /* 0x000000b9dea97221 */ /* 0x000fe20000010000 */
[----:B------:R-:W-:Y:S01]  /*2040*/  FFMA.FTZ R221, R184, R185, R221 ;  /* 0x000000b9b8dd7223 */ /* 0x000fe200000100dd */
[----:B------:R-:W-:Y:S01]  /*2050*/  FADD.FTZ R91, R91, R168 ;  /* 0x000000a85b5b7221 */ /* 0x000fe20000010000 */
[-C--:B------:R-:W-:Y:S01]  /*2060*/  FFMA.FTZ R115, R183, R168.reuse, R115 ;  /* 0x000000a8b7737223 */ /* 0x080fe20000010073 */
[----:B------:R-:W-:Y:S01]  /*2070*/  FFMA.FTZ R211, R147, R168, R172 ;  /* 0x000000a893d37223 */ /* 0x000fe200000100ac */
        /* <DEDUP_REMOVED lines=24> */
.L_x_1785:
[----:B------:R-:W-:Y:S05]  /*2200*/  BSYNC.RECONVERGENT B0 ;  /* 0x0000000000007941 */ /* 0x000fea0003800200 */
.L_x_1784:
        /* <DEDUP_REMOVED lines=23> */
.L_x_1839:
        /* <DEDUP_REMOVED lines=47> */
.L_x_1791:
        /* <DEDUP_REMOVED lines=20> */
[----:B------:R-:W-:Y:S01]  /*27b0*/  FADD.FTZ R176, R194, -R157 ;  /* 0x8000009dc2b07221 */ /* 0x000fe20000010000 */
        /* <DEDUP_REMOVED lines=12> */
.L_x_1790:
        /* <DEDUP_REMOVED lines=32> */
.L_x_1793:
        /* <DEDUP_REMOVED lines=33> */
.L_x_1789:
        /* <DEDUP_REMOVED lines=37> */
.L_x_1795:
        /* <DEDUP_REMOVED lines=33> */
.L_x_1794:
        /* <DEDUP_REMOVED lines=32> */
.L_x_1796:
        /* <DEDUP_REMOVED lines=32> */
.L_x_1792:
        /* <DEDUP_REMOVED lines=15> */
.L_x_1788:
[----:B------:R-:W-:Y:S05]  /*35e0*/  BSYNC.RECONVERGENT B0 ;  /* 0x0000000000007941 */ /* 0x000fea0003800200 */
.L_x_1787:
        /* <DEDUP_REMOVED lines=46> */
.L_x_1801:
[-CC-:B------:R-:W-:Y:S01]  /*38d0*/  FFMA.FTZ R160, R12, R175.reuse, R174.reuse ;  /* 0x000000af0ca07223 */ /* 0x180fe200000100ae */
[-CC-:B------:R-:W-:Y:S01]  /*38e0*/  FFMA.FTZ R167, R195, R175.reuse, R174.reuse ;  /* 0x000000afc3a77223 */ /* 0x180fe200000100ae */
[-CC-:B------:R-:W-:Y:S01]  /*38f0*/  FFMA.FTZ R161, R5, R175.reuse, R174.reuse ;  /* 0x000000af05a17223 */ /* 0x180fe200000100ae */
[-C--:B------:R-:W-:Y:S01]  /*3900*/  FFMA.FTZ R162, R14, R175.reuse, R174 ;  /* 0x000000af0ea27223 */ /* 0x080fe200000100ae */
[----:B0-----:R-:W-:Y:S01]  /*3910*/  FADD.FTZ R168, R13, -R160 ;  /* 0x800000a00da87221 */ /* 0x001fe20000010000 */
        /* <DEDUP_REMOVED lines=24> */
.L_x_1800:
[----:B0-----:R-:W0:Y:S02]  /*3aa0*/  LDC.64 R168, c[0x0][0x470] ;  /* 0x00011c00ffa87b82 */ /* 0x001e240000000a00 */
        /* <DEDUP_REMOVED lines=36> */
.L_x_1803:
[-CC-:B------:R-:W-:Y:S01]  /*3cf0*/  FFMA.FTZ R169, R5, R175.reuse, R174.reuse ;  /* 0x000000af05a97223 */ /* 0x180fe200000100ae */
[-CC-:B------:R-:W-:Y:S01]  /*3d00*/  FFMA.FTZ R168, R12, R175.reuse, R174.reuse ;  /* 0x000000af0ca87223 */ /* 0x180fe200000100ae */
[-CC-:B------:R-:W-:Y:S01]  /*3d10*/  FFMA.FTZ R176, R22, R175.reuse, R174.reuse ;  /* 0x000000af16b07223 */ /* 0x180fe200000100ae */
        /* <DEDUP_REMOVED lines=26> */
.L_x_1799:
        /* <DEDUP_REMOVED lines=41> */
.L_x_1805:
        /* <DEDUP_REMOVED lines=29> */
.L_x_1804:
[----:B------:R-:W0:Y:S02]  /*4320*/  LDC.64 R168, c[0x0][0x470] ;  /* 0x00011c00ffa87b82 */ /* 0x000e240000000a00 */
        /* <DEDUP_REMOVED lines=36> */
.L_x_1806:
        /* <DEDUP_REMOVED lines=28> */
.L_x_1802:
        /* <DEDUP_REMOVED lines=8> */
[C---:B--2---:R-:W-:Y:S01]  /*47b0*/  @P1 IMAD.WIDE.U32 R168, R2.reuse, 0x10, R176 ;  /* 0x0000001002a81825 */ /* 0x044fe200078e00b0 */
[----:B------:R-:W-:-:S04]  /*47c0*/  IADD3 R2, PT, PT, R2, 0x20, RZ ;  /* 0x0000002002027810 */ /* 0x000fc80007ffe0ff */
[----:B------:R1:W-:Y:S03]  /*47d0*/  @P1 STG.E.128 desc[UR10][R168.64], R156 ;  /* 0x0000009ca8001986 */ /* 0x0003e6000c101d0a */
.L_x_1798:
[----:B------:R-:W-:Y:S05]  /*47e0*/  BSYNC.RECONVERGENT B0 ;  /* 0x0000000000007941 */ /* 0x000fea0003800200 */
.L_x_1797:
        /* <DEDUP_REMOVED lines=46> */
.L_x_1811:
[-CC-:B------:R-:W-:Y:S01]  /*4ad0*/  FFMA.FTZ R166, R183, R175.reuse, R174.reuse ;  /* 0x000000afb7a67223 */ /* 0x180fe200000100ae */
[-CC-:B------:R-:W-:Y:S01]  /*4ae0*/  FFMA.FTZ R160, R184, R175.reuse, R174.reuse ;  /* 0x000000afb8a07223 */ /* 0x180fe200000100ae */
[-CC-:B------:R-:W-:Y:S01]  /*4af0*/  FFMA.FTZ R163, R180, R175.reuse, R174.reuse ;  /* 0x000000afb4a37223 */ /* 0x180fe200000100ae */
[-CC-:B------:R-:W-:Y:S01]  /*4b00*/  FFMA.FTZ R165, R187, R175.reuse, R174.reuse ;  /* 0x000000afbba57223 */ /* 0x180fe200000100ae */
[-CC-:B------:R-:W-:Y:S01]  /*4b10*/  FFMA.FTZ R162, R181, R175.reuse, R174.reuse ;  /* 0x000000afb5a27223 */ /* 0x180fe200000100ae */
[-CC-:B------:R-:W-:Y:S01]  /*4b20*/  FFMA.FTZ R164, R198, R175.reuse, R174.reuse ;  /* 0x000000afc6a47223 */ /* 0x180fe200000100ae */
[-CC-:B01----:R-:W-:Y:S01]  /*4b30*/  FFMA.FTZ R169, R182, R175.reuse, R174.reuse ;  /* 0x000000afb6a97223 */ /* 0x183fe200000100ae */
        /* <DEDUP_REMOVED lines=22> */
.L_x_1810:
        /* <DEDUP_REMOVED lines=37> */
.L_x_1813:
        /* <DEDUP_REMOVED lines=29> */
.L_x_1809:
[----:B01----:R-:W0:Y:S02]  /*50c0*/  LDC.64 R168, c[0x0][0x478] ;  /* 0x00011e00ffa87b82 */ /* 0x003e240000000a00 */
        /* <DEDUP_REMOVED lines=40> */
.L_x_1815:
        /* <DEDUP_REMOVED lines=29> */
.L_x_1814:
        /* <DEDUP_REMOVED lines=37> */
.L_x_1816:
        /* <DEDUP_REMOVED lines=28> */
.L_x_1812:
        /* <DEDUP_REMOVED lines=10> */
.L_x_1808:
[----:B------:R-:W-:Y:S05]  /*59d0*/  BSYNC.RECONVERGENT B0 ;  /* 0x0000000000007941 */ /* 0x000fea0003800200 */
.L_x_1807:
[----:B012---:R-:W0:Y:S02]  /*59e0*/  LDC.64 R168, c[0x0][0x380] ;  /* 0x0000e000ffa87b82 */ /* 0x007e240000000a00 */
[----:B0-----:R-:W-:-:S04]  /*59f0*/  LEA R3, R168, R3, 0x2 ;  /* 0x00000003a8037211 */ /* 0x001fc800078e10ff */
[----:B------:R-:W-:-:S13]  /*5a00*/  ISETP.GE.AND P0, PT, R3, R169, PT ;  /* 0x000000a90300720c */ /* 0x000fda0003f06270 */
[----:B------:R-:W-:Y:S05]  /*5a10*/  @!P0 BRA `(.L_x_1817) ;  /* 0xffffffac00e08947 */ /* 0x000fea000383ffff */
.L_x_1779:
[----:B-----5:R-:W2:Y:S01]  /*5a20*/  LDL.LU R7, [R1] ;  /* 0x0000000001077983 */ /* 0x020ea20000300800 */
[----:B------:R-:W-:Y:S05]  /*5a30*/  WARPSYNC.ALL ;  /* 0x0000000000007948 */ /* 0x000fea0003800000 */
[----:B------:R-:W0:Y:S01]  /*5a40*/  S2R R8, SR_TID.X ;  /* 0x0000000000087919 */ /* 0x000e220000002100 */
[----:B------:R-:W2:Y:S01]  /*5a50*/  S2UR UR4, SR_CTAID.X ;  /* 0x00000000000479c3 */ /* 0x000ea20000002500 */
[----:B------:R-:W-:Y:S01]  /*5a60*/  MOV R2, 0x400 ;  /* 0x0000040000027802 */ /* 0x000fe20000000f00 */
[----:B------:R-:W1:Y:S01]  /*5a70*/  LDCU.128 UR16, c[0x0][0x440] ;  /* 0x00008800ff1077ac */ /* 0x000e620008000c00 */
[----:B------:R-:W3:Y:S01]  /*5a80*/  S2R R3, SR_CgaCtaId ;  /* 0x0000000000037919 */ /* 0x000ee20000008800 */
[----:B------:R-:W-:Y:S01]  /*5a90*/  BSSY.RECONVERGENT B0, `(.L_x_1818) ;  /* 0x000010d000007945 */ /* 0x000fe20003800200 */
[----:B------:R-:W4:Y:S01]  /*5aa0*/  LDCU.128 UR20, c[0x0][0x450] ;  /* 0x00008a00ff1477ac */ /* 0x000f220008000c00 */
[----:B0-----:R-:W-:-:S02]  /*5ab0*/  SHF.R.U32.HI R0, RZ, 0x5, R8 ;  /* 0x00000005ff007819 */ /* 0x001fc40000011608 */
[C---:B------:R-:W-:Y:S02]  /*5ac0*/  LOP3.LUT R5, R8.reuse, 0x1f, RZ, 0xc0, !PT ;  /* 0x0000001f08057812 */ /* 0x040fe400078ec0ff */
[----:B------:R-:W-:Y:S02]  /*5ad0*/  LOP3.LUT R4, R8, 0x7f, RZ, 0x3c, !PT ;  /* 0x0000007f08047812 */ /* 0x000fe400078e3cff */
[----:B---3--:R-:W-:Y:S01]  /*5ae0*/  LEA R3, R3, R2, 0x18 ;  /* 0x0000000203037211 */ /* 0x008fe200078ec0ff */
[----:B------:R-:W-:Y:S02]  /*5af0*/  IMAD R0, R0, 0x60, R5 ;  /* 0x0000006000007824 */ /* 0x000fe400078e0205 */
[----:B--2---:R-:W-:Y:S01]  /*5b00*/  IMAD R5, R7, UR4, RZ ;  /* 0x0000000407057c24 */ /* 0x004fe2000f8e02ff */
[----:B------:R-:W-:Y:S02]  /*5b10*/  IADD3 R4, PT, PT, R4, R7, RZ ;  /* 0x0000000704047210 */ /* 0x000fe40007ffe0ff */
[----:B------:R-:W-:-:S02]  /*5b20*/  LEA R7, R0, R3, 0x5 ;  /* 0x0000000300077211 */ /* 0x000fc400078e28ff */
[----:B------:R-:W-:Y:S02]  /*5b30*/  LEA R0, R8, R3, 0x2 ;  /* 0x0000000308007211 */ /* 0x000fe400078e10ff */
[----:B------:R-:W-:Y:S01]  /*5b40*/  IADD3 R8, P6, PT, R5, R8, RZ ;  /* 0x0000000805087210 */ /* 0x000fe20007fde0ff */
[----:B------:R-:W-:Y:S01]  /*5b50*/  STS.128 [R7], R108 ;  /* 0x0000006c07007388 */ /* 0x000fe20000000c00 */
[C---:B------:R-:W-:Y:S02]  /*5b60*/  ISETP.GE.U32.AND P5, PT, R4.reuse, 0x80, PT ;  /* 0x000000800400780c */ /* 0x040fe40003fa6070 */
[C---:B------:R-:W-:Y:S01]  /*5b70*/  ISETP.GE.U32.AND P0, PT, R4.reuse, 0x100, PT ;  /* 0x000001000400780c */ /* 0x040fe20003f06070 */
[----:B------:R0:W-:Y:S01]  /*5b80*/  STS.128 [R7+0x10], R104 ;  /* 0x0000106807007388 */ /* 0x0001e20000000c00 */
[C---:B------:R-:W-:Y:S02]  /*5b90*/  ISETP.GE.U32.AND P1, PT, R4.reuse, 0x180, PT ;  /* 0x000001800400780c */ /* 0x040fe40003f26070 */
[C---:B------:R-:W-:Y:S01]  /*5ba0*/  ISETP.GE.U32.AND P2, PT, R4.reuse, 0x200, PT ;  /* 0x000002000400780c */ /* 0x040fe20003f46070 */
[----:B------:R-:W-:Y:S01]  /*5bb0*/  STS.128 [R7+0x400], R100 ;  /* 0x0004006407007388 */ /* 0x000fe20000000c00 */
[----:B------:R-:W-:-:S02]  /*5bc0*/  ISETP.GE.U32.AND P3, PT, R4, 0x280, PT ;  /* 0x000002800400780c */ /* 0x000fc40003f66070 */
[----:B------:R-:W-:Y:S01]  /*5bd0*/  ISETP.GE.U32.AND P4, PT, R4, 0x300, PT ;  /* 0x000003000400780c */ /* 0x000fe20003f86070 */
[----:B------:R-:W-:Y:S04]  /*5be0*/  STS.128 [R7+0x410], R96 ;  /* 0x0004106007007388 */ /* 0x000fe80000000c00 */
[----:B------:R-:W-:Y:S04]  /*5bf0*/  STS.128 [R7+0x800], R92 ;  /* 0x0008005c07007388 */ /* 0x000fe80000000c00 */
[----:B------:R-:W-:Y:S01]  /*5c00*/  STS.128 [R7+0x810], R88 ;  /* 0x0008105807007388 */ /* 0x000fe20000000c00 */
[----:B0-----:R-:W-:Y:S01]  /*5c10*/  IADD3.X R107, PT, PT, RZ, RZ, RZ, P6, !PT ;  /* 0x000000ffff6b7210 */ /* 0x001fe200037fe4ff */
[----:B------:R-:W-:Y:S03]  /*5c20*/  BAR.SYNC.DEFER_BLOCKING 0x0 ;  /* 0x0000000000007b1d */ /* 0x000fe60000010000 */
[----:B------:R-:W-:-:S02]  /*5c30*/  SHF.L.U64.HI R107, R8, 0x2, R107 ;  /* 0x00000002086b7819 */ /* 0x000fc4000001026b */
[----:B------:R-:W-:-:S04]  /*5c40*/  SHF.L.U32 R8, R8, 0x2, RZ ;  /* 0x0000000208087819 */ /* 0x000fc800000006ff */
[----:B-1----:R-:W-:-:S04]  /*5c50*/  IADD3 R2, P6, PT, R8, UR18, RZ ;  /* 0x0000001208027c10 */ /* 0x002fc8000ffde0ff */
[----:B------:R-:W-:Y:S02]  /*5c60*/  IADD3.X R3, PT, PT, R107, UR19, RZ, P6, !PT ;  /* 0x000000136b037c10 */ /* 0x000fe4000b7fe4ff */
[----:B------:R-:W-:-:S04]  /*5c70*/  IADD3 R4, P6, PT, R8, UR16, RZ ;  /* 0x0000001008047c10 */ /* 0x000fc8000ffde0ff */
[----:B------:R-:W-:Y:S02]  /*5c80*/  IADD3.X R5, PT, PT, R107, UR17, RZ, P6, !PT ;  /* 0x000000116b057c10 */ /* 0x000fe4000b7fe4ff */
[----:B----4-:R-:W-:-:S04]  /*5c90*/  IADD3 R6, P6, PT, R8, UR22, RZ ;  /* 0x0000001608067c10 */ /* 0x010fc8000ffde0ff */
        /* <DEDUP_REMOVED lines=236> */
.L_x_1819:
[----:B------:R-:W-:Y:S05]  /*6b60*/  BSYNC.RECONVERGENT B0 ;  /* 0x0000000000007941 */ /* 0x000fea0003800200 */
.L_x_1818:
        /* <DEDUP_REMOVED lines=23> */
.L_x_1821:
[----:B------:R-:W-:Y:S05]  /*6ce0*/  BSYNC.RECONVERGENT B0 ;  /* 0x0000000000007941 */ /* 0x000fea0003800200 */
.L_x_1820:
        /* <DEDUP_REMOVED lines=23> */
.L_x_1823:
[----:B------:R-:W-:Y:S05]  /*6e60*/  BSYNC.RECONVERGENT B0 ;  /* 0x0000000000007941 */ /* 0x000fea0003800200 */
.L_x_1822:
        /* <DEDUP_REMOVED lines=23> */
.L_x_1825:
[----:B------:R-:W-:Y:S05]  /*6fe0*/  BSYNC.RECONVERGENT B0 ;  /* 0x0000000000007941 */ /* 0x000fea0003800200 */
.L_x_1824:
        /* <DEDUP_REMOVED lines=23> */
.L_x_1827:
[----:B------:R-:W-:Y:S05]  /*7160*/  BSYNC.RECONVERGENT B0 ;  /* 0x0000000000007941 */ /* 0x000fea0003800200 */
.L_x_1826:
        /* <DEDUP_REMOVED lines=8> */
.L_x_1786:
        /* <DEDUP_REMOVED lines=8> */
.L_x_1829:
[----:B------:R-:W-:Y:S05]  /*7270*/  BSYNC B0 ;  /* 0x0000000000007941 */ /* 0x000fea0003800000 */
.L_x_1828:
        /* <DEDUP_REMOVED lines=8> */
.L_x_1830:
[----:B------:R-:W-:-:S05]  /*7300*/  FADD.FTZ R169, R169, R222 ;  /* 0x000000dea9a97221 */ /* 0x000fca0000010000 */
[----:B------:R-:W-:Y:S01]  /*7310*/  MOV R179, R169 ;  /* 0x000000a900b37202 */ /* 0x000fe20000000f00 */
[----:B------:R-:W-:Y:S01]  /*7320*/  HFMA2 R178, -RZ, RZ, 0, 1.1920928955078125e-07 ;  /* 0x00000002ffb27431 */ /* 0x000fe200000001ff */
[----:B------:R-:W-:-:S07]  /*7330*/  MOV R168, R177 ;  /* 0x000000b100a87202 */ /* 0x000fce0000000f00 */
[----:B------:R-:W-:Y:S05]  /*7340*/  WARPSYNC.COLLECTIVE R176, `(.L_x_1831) ;  /* 0x00000000b0087348 */ /* 0x000fea0003c00000 */
[----:B------:R0:W1:Y:S02]  /*7350*/  SHFL.BFLY P0, R177, R179, R178, R189 ;  /* 0x0c0000b2b3b17389 */ /* 0x00006400000000bd */
[----:B01----:R-:W-:Y:S05]  /*7360*/  ENDCOLLECTIVE ;  /* 0x000000000000791b */ /* 0x003fea0003800000 */
.L_x_1831:
[----:B------:R-:W-:-:S05]  /*7370*/  FADD.FTZ R168, R168, R221 ;  /* 0x000000dda8a87221 */ /* 0x000fca0000010000 */
[----:B------:R-:W-:Y:S02]  /*7380*/  MOV R179, R168 ;  /* 0x000000a800b37202 */ /* 0x000fe40000000f00 */
[----:B------:R-:W-:-:S07]  /*7390*/  MOV R170, R177 ;  /* 0x000000b100aa7202 */ /* 0x000fce0000000f00 */
[----:B------:R-:W-:Y:S05]  /*73a0*/  WARPSYNC.COLLECTIVE R176, `(.L_x_1832) ;  /* 0x00000000b0087348 */ /* 0x000fea0003c00000 */
[----:B------:R0:W1:Y:S02]  /*73b0*/  SHFL.BFLY P0, R177, R179, R178, R189 ;  /* 0x0c0000b2b3b17389 */ /* 0x00006400000000bd */
[----:B01----:R-:W-:Y:S05]  /*73c0*/  ENDCOLLECTIVE ;  /* 0x000000000000791b */ /* 0x003fea0003800000 */
.L_x_1832:
[----:B------:R-:W-:-:S05]  /*73d0*/  FADD.FTZ R170, R169, R170 ;  /* 0x000000aaa9aa7221 */ /* 0x000fca0000010000 */
[----:B------:R-:W-:Y:S01]  /*73e0*/  MOV R179, R170 ;  /* 0x000000aa00b37202 */ /* 0x000fe20000000f00 */
[----:B------:R-:W-:Y:S01]  /*73f0*/  HFMA2 R178, -RZ, RZ, 0, 2.384185791015625e-07 ;  /* 0x00000004ffb27431 */ /* 0x000fe200000001ff */
[----:B------:R-:W-:-:S07]  /*7400*/  MOV R171, R177 ;  /* 0x000000b100ab7202 */ /* 0x000fce0000000f00 */
[----:B------:R-:W-:Y:S05]  /*7410*/  WARPSYNC.COLLECTIVE R176, `(.L_x_1833) ;  /* 0x00000000b0087348 */ /* 0x000fea0003c00000 */
[----:B------:R0:W1:Y:S02]  /*7420*/  SHFL.BFLY P0, R177, R179, R178, R189 ;  /* 0x0c0000b2b3b17389 */ /* 0x00006400000000bd */
[----:B01----:R-:W-:Y:S05]  /*7430*/  ENDCOLLECTIVE ;  /* 0x000000000000791b */ /* 0x003fea0003800000 */
.L_x_1833:
[----:B------:R-:W-:-:S05]  /*7440*/  FADD.FTZ R171, R168, R171 ;  /* 0x000000aba8ab7221 */ /* 0x000fca0000010000 */
[----:B------:R-:W-:Y:S02]  /*7450*/  MOV R179, R171 ;  /* 0x000000ab00b37202 */ /* 0x000fe40000000f00 */
[----:B------:R-:W-:-:S07]  /*7460*/  MOV R173, R177 ;  /* 0x000000b100ad7202 */ /* 0x000fce0000000f00 */
[----:B------:R-:W-:Y:S05]  /*7470*/  WARPSYNC.COLLECTIVE R176, `(.L_x_1834) ;  /* 0x00000000b0087348 */ /* 0x000fea0003c00000 */
[----:B------:R0:W1:Y:S02]  /*7480*/  SHFL.BFLY P0, R177, R179, R178, R189 ;  /* 0x0c0000b2b3b17389 */ /* 0x00006400000000bd */
[----:B01----:R-:W-:Y:S05]  /*7490*/  ENDCOLLECTIVE ;  /* 0x000000000000791b */ /* 0x003fea0003800000 */
.L_x_1834:
[----:B------:R-:W-:-:S05]  /*74a0*/  FADD.FTZ R173, R170, R173 ;  /* 0x000000adaaad7221 */ /* 0x000fca0000010000 */
[----:B------:R-:W-:Y:S01]  /*74b0*/  MOV R179, R173 ;  /* 0x000000ad00b37202 */ /* 0x000fe20000000f00 */
[----:B------:R-:W-:Y:S01]  /*74c0*/  HFMA2 R178, -RZ, RZ, 0, 4.76837158203125e-07 ;  /* 0x00000008ffb27431 */ /* 0x000fe200000001ff */
[----:B------:R-:W-:-:S07]  /*74d0*/  MOV R172, R177 ;  /* 0x000000b100ac7202 */ /* 0x000fce0000000f00 */
[----:B------:R-:W-:Y:S05]  /*74e0*/  WARPSYNC.COLLECTIVE R176, `(.L_x_1835) ;  /* 0x00000000b0087348 */ /* 0x000fea0003c00000 */
[----:B------:R0:W1:Y:S02]  /*74f0*/  SHFL.BFLY P0, R177, R179, R178, R189 ;  /* 0x0c0000b2b3b17389 */ /* 0x00006400000000bd */
[----:B01----:R-:W-:Y:S05]  /*7500*/  ENDCOLLECTIVE ;  /* 0x000000000000791b */ /* 0x003fea0003800000 */
.L_x_1835:
[----:B------:R-:W-:-:S05]  /*7510*/  FADD.FTZ R172, R171, R172 ;  /* 0x000000acabac7221 */ /* 0x000fca0000010000 */
[----:B------:R-:W-:Y:S02]  /*7520*/  MOV R179, R172 ;  /* 0x000000ac00b37202 */ /* 0x000fe40000000f00 */
[----:B------:R-:W-:-:S07]  /*7530*/  MOV R174, R177 ;  /* 0x000000b100ae7202 */ /* 0x000fce0000000f00 */
[----:B------:R-:W-:Y:S05]  /*7540*/  WARPSYNC.COLLECTIVE R176, `(.L_x_1836) ;  /* 0x00000000b0087348 */ /* 0x000fea0003c00000 */
[----:B------:R0:W1:Y:S02]  /*7550*/  SHFL.BFLY P0, R177, R179, R178, R189 ;  /* 0x0c0000b2b3b17389 */ /* 0x00006400000000bd */
[----:B01----:R-:W-:Y:S05]  /*7560*/  ENDCOLLECTIVE ;  /* 0x000000000000791b */ /* 0x003fea0003800000 */
.L_x_1836:
[----:B------:R-:W-:-:S05]  /*7570*/  FADD.FTZ R174, R173, R174 ;  /* 0x000000aeadae7221 */ /* 0x000fca0000010000 */
[----:B------:R-:W-:Y:S01]  /*7580*/  MOV R179, R174 ;  /* 0x000000ae00b37202 */ /* 0x000fe20000000f00 */
[----:B------:R-:W-:Y:S01]  /*7590*/  HFMA2 R178, -RZ, RZ, 0, 9.5367431640625e-07 ;  /* 0x00000010ffb27431 */ /* 0x000fe200000001ff */
[----:B------:R-:W-:-:S07]  /*75a0*/  MOV R175, R177 ;  /* 0x000000b100af7202 */ /* 0x000fce0000000f00 */
[----:B------:R-:W-:Y:S05]  /*75b0*/  WARPSYNC.COLLECTIVE R176, `(.L_x_1837) ;  /* 0x00000000b0087348 */ /* 0x000fea0003c00000 */
[----:B------:R0:W1:Y:S02]  /*75c0*/  SHFL.BFLY P0, R177, R179, R178, R189 ;  /* 0x0c0000b2b3b17389 */ /* 0x00006400000000bd */
[----:B01----:R-:W-:Y:S05]  /*75d0*/  ENDCOLLECTIVE ;  /* 0x000000000000791b */ /* 0x003fea0003800000 */
.L_x_1837:
[----:B------:R-:W-:-:S05]  /*75e0*/  FADD.FTZ R175, R172, R175 ;  /* 0x000000afacaf7221 */ /* 0x000fca0000010000 */
[----:B------:R-:W-:Y:S02]  /*75f0*/  MOV R179, R175 ;  /* 0x000000af00b37202 */ /* 0x000fe40000000f00 */
[----:B------:R-:W-:-:S07]  /*7600*/  MOV R169, R177 ;  /* 0x000000b100a97202 */ /* 0x000fce0000000f00 */
[----:B------:R-:W-:Y:S05]  /*7610*/  WARPSYNC.COLLECTIVE R176, `(.L_x_1838) ;  /* 0x00000000b0087348 */ /* 0x000fea0003c00000 */
[----:B------:R0:W1:Y:S02]  /*7620*/  SHFL.BFLY P0, R177, R179, R178, R189 ;  /* 0x0c0000b2b3b17389 */ /* 0x00006400000000bd */
[----:B01----:R-:W-:Y:S05]  /*7630*/  ENDCOLLECTIVE ;  /* 0x000000000000791b */ /* 0x003fea0003800000 */
.L_x_1838:
[----:B------:R-:W-:Y:S01]  /*7640*/  MOV R168, R177 ;  /* 0x000000b100a87202 */ /* 0x000fe20000000f00 */
[----:B------:R-:W-:Y:S06]  /*7650*/  BRA `(.L_x_1839) ;  /* 0xffffffac00487947 */ /* 0x000fec000383ffff */
.L_x_1840:
        /* <DEDUP_REMOVED lines=10> */
.L_x_4970:


//--------------------- .text._ZN10layer_norm31ln_parallel_residual_bwd_kernelINS_13Kernel_traitsIf13__nv_bfloat16fS2_fjLj768ELj1ELj4ELj1ELj16ENS_18Kernel_traits_baseILj768EfS2_fS2_fjLj128EEEEELb0ELb0ELb1EEEvNS_9BwdParamsE --------------------------
	.section	.text._ZN10layer_norm31ln_parallel_residual_bwd_kernelINS_13Kernel_traitsIf13__nv_bfloat16fS2_fjLj768ELj1ELj4ELj1ELj16ENS_18Kernel_traits_baseILj768EfS2_fS2_fjLj128EEEEELb0ELb0ELb1EEEvNS_9BwdParamsE,"ax",@progbits
	.align	128
        .global         _ZN10layer_norm31ln_parallel_residual_bwd_kernelINS_13Kernel_traitsIf13__nv_bfloat16fS2_fjLj768ELj1ELj4ELj1ELj16ENS_18Kernel_traits_baseILj768EfS2_fS2_fjLj128EEEEELb0ELb0ELb1EEEvNS_9BwdParamsE
        .type           _ZN10layer_norm31ln_parallel_residual_bwd_kernelINS_13Kernel_traitsIf13__nv_bfloat16fS2_fjLj768ELj1ELj4ELj1ELj16ENS_18Kernel_traits_baseILj768EfS2_fS2_fjLj128EEEEELb0ELb0ELb1EEEvNS_9BwdParamsE,@function
        .size           _ZN10layer_norm31ln_parallel_residual_bwd_kernelINS_13Kernel_traitsIf13__nv_bfloat16fS2_fjLj768ELj1ELj4ELj1ELj16ENS_18Kernel_traits_baseILj768EfS2_fS2_fjLj128EEEEELb0ELb0ELb1EEEvNS_9BwdParamsE,(.L_x_4971 - _ZN10layer_norm31ln_parallel_residual_bwd_kernelINS_13Kernel_traitsIf13__nv_bfloat16fS2_fjLj768ELj1ELj4ELj1ELj16ENS_18Kernel_traits_baseILj768EfS2_fS2_fjLj128EEEEELb0ELb0ELb1EEEvNS_9BwdParamsE)
        .other          _ZN10layer_norm31ln_parallel_residual_bwd_kernelINS_13Kernel_traitsIf13__nv_bfloat16fS2_fjLj768ELj1ELj4ELj1ELj16ENS_18Kernel_traits_baseILj768EfS2_fS2_fjLj128EEEEELb0ELb0ELb1EEEvNS_9BwdParamsE,@"STO_CUDA_ENTRY STV_DEFAULT"
_ZN10layer_norm31ln_parallel_residual_bwd_kernelINS_13Kernel_traitsIf13__nv_bfloat16fS2_fjLj768ELj1ELj4ELj1ELj16ENS_18Kernel_traits_baseILj768EfS2_fS2_fjLj128EEEEELb0ELb0ELb1EEEvNS_9BwdParamsE:
.text._ZN10layer_norm31ln_parallel_residual_bwd_kernelINS_13Kernel_traitsIf13__nv_bfloat16fS2_fjLj768ELj1ELj4ELj1ELj16ENS_18Kernel_traits_baseILj768EfS2_fS2_fjLj128EEEEELb0ELb0ELb1EEEvNS_9BwdParamsE:
        /* <DEDUP_REMOVED lines=123> */
[----:B0-----:R-:W-:Y:S02]  /*07b0*/  CS2R R2, SRZ ;  /* 0x0000000000027805 */ /* 0x001fe4000001ff00 */
        /* <DEDUP_REMOVED lines=8> */
.L_x_1869:
        /* <DEDUP_REMOVED lines=16> */
[----:B---3--:R-:W-:-:S05]  /*0940*/  IMAD.WIDE R142, R232, 0x4, R142 ;  /* 0x00000004e88e7825 */ /* 0x008fca00078e028e */
[----:B------:R-:W3:Y:S01]  /*0950*/  LDG.E R235, desc[UR10][R142.64] ;  /* 0x0000000a8eeb7981 */ /* 0x000ee2000c1e1900 */
[----:B0-----:R-:W-:-:S06]  /*0960*/  IMAD.WIDE.U32 R124, R236, 0x10, R156 ;  /* 0x00000010ec7c7825 */ /* 0x001fcc00078e009c */
[----:B------:R-:W3:Y:S01]  /*0970*/  LDG.E.128 R124, desc[UR10][R124.64] ;  /* 0x0000000a7c7c7981 */ /* 0x000ee2000c1e1d00 */
[----:B------:R-:W-:-:S05]  /*0980*/  IADD3 R234, PT, PT, R236, 0x20, RZ ;  /* 0x00000020ecea7810 */ /* 0x000fca0007ffe0ff */
[----:B------:R-:W-:-:S04]  /*0990*/  IMAD.WIDE.U32 R162, R234, 0x20, R160 ;  /* 0x00000020eaa27825 */ /* 0x000fc800078e00a0 */
[C---:B------:R-:W-:Y:S01]  /*09a0*/  IMAD.WIDE.U32 R136, R234.reuse, 0x10, R152 ;  /* 0x00000010ea887825 */ /* 0x040fe200078e0098 */
[----:B------:R-:W3:Y:S03]  /*09b0*/  LDG.E.128 R132, desc[UR10][R162.64] ;  /* 0x0000000aa2847981 */ /* 0x000ee6000c1e1d00 */
[----:B------:R-:W-:Y:S01]  /*09c0*/  IMAD.WIDE.U32 R140, R234, 0x10, R156 ;  /* 0x00000010ea8c7825 */ /* 0x000fe200078e009c */
[----:B------:R0:W3:Y:S04]  /*09d0*/  LDG.E.128 R144, desc[UR10][R162.64+0x10] ;  /* 0x0000100aa2907981 */ /* 0x0000e8000c1e1d00 */
[----:B------:R-:W3:Y:S04]  /*09e0*/  LDG.E.128 R136, desc[UR10][R136.64] ;  /* 0x0000000a88887981 */ /* 0x000ee8000c1e1d00 */
[----:B------:R-:W3:Y:S01]  /*09f0*/  LDG.E.128 R140, desc[UR10][R140.64] ;  /* 0x0000000a8c8c7981 */ /* 0x000ee2000c1e1d00 */
[----:B------:R-:W-:-:S02]  /*0a00*/  IADD3 R230, PT, PT, R236, 0x40, RZ ;  /* 0x00000040ece67810 */ /* 0x000fc40007ffe0ff */
[----:B------:R-:W-:-:S03]  /*0a10*/  ISETP.NE.U32.AND P0, PT, RZ, UR14, PT ;  /* 0x0000000eff007c0c */ /* 0x000fc6000bf05070 */
[----:B------:R-:W-:Y:S01]  /*0a20*/  IMAD.WIDE.U32 R160, R230, 0x20, R160 ;  /* 0x00000020e6a07825 */ /* 0x000fe200078e00a0 */
[----:B------:R-:W-:-:S03]  /*0a30*/  ISETP.NE.AND.EX P0, PT, RZ, UR15, PT, P0 ;  /* 0x0000000fff007c0c */ /* 0x000fc6000bf05300 */
[C---:B------:R-:W-:Y:S01]  /*0a40*/  IMAD.WIDE.U32 R152, R230.reuse, 0x10, R152 ;  /* 0x00000010e6987825 */ /* 0x040fe200078e0098 */
[----:B------:R-:W3:Y:S03]  /*0a50*/  LDG.E.128 R148, desc[UR10][R160.64] ;  /* 0x0000000aa0947981 */ /* 0x000ee6000c1e1d00 */
        /* <DEDUP_REMOVED lines=20> */
[----:B--2---:R-:W-:Y:S02]  /*0ba0*/  SHF.L.U32 R116, R120, 0x10, RZ ;  /* 0x0000001078747819 */ /* 0x004fe400000006ff */
[----:B---3--:R-:W-:-:S03]  /*0bb0*/  FMUL.FTZ R0, R235, R0 ;  /* 0x00000000eb007220 */ /* 0x008fc60000410000 */
[----:B------:R-:W-:Y:S01]  /*0bc0*/  FADD.FTZ R227, R116, R227 ;  /* 0x000000e374e37221 */ /* 0x000fe20000010000 */
[-C--:B0-----:R-:W-:Y:S01]  /*0bd0*/  FMUL.FTZ R241, R52, R116.reuse ;  /* 0x0000007434f17220 */ /* 0x081fe20000410000 */
[----:B------:R-:W-:Y:S01]  /*0be0*/  FFMA.FTZ R229, R0, R116, R229 ;  /* 0x0000007400e57223 */ /* 0x000fe200000100e5 */
[----:B------:R-:W-:Y:S02]  /*0bf0*/  SHF.L.U32 R116, R121, 0x10, RZ ;  /* 0x0000001079747819 */ /* 0x000fe400000006ff */
[----:B------:R-:W-:-:S03]  /*0c00*/  SHF.L.U32 R239, R124, 0x10, RZ ;  /* 0x000000107cef7819 */ /* 0x000fc600000006ff */
[----:B------:R-:W-:Y:S01]  /*0c10*/  FMUL.FTZ R245, R54, R116 ;  /* 0x0000007436f57220 */ /* 0x000fe20000410000 */
[----:B------:R-:W-:Y:S01]  /*0c20*/  SHF.L.U32 R243, R125, 0x10, RZ ;  /* 0x000000107df37819 */ /* 0x000fe200000006ff */
[----:B------:R-:W-:Y:S01]  /*0c30*/  FADD.FTZ R228, R239, R228 ;  /* 0x000000e4efe47221 */ /* 0x000fe20000010000 */
[-C--:B------:R-:W-:Y:S01]  /*0c40*/  FFMA.FTZ R231, R0, R239.reuse, R231 ;  /* 0x000000ef00e77223 */ /* 0x080fe200000100e7 */
[----:B------:R-:W-:Y:S01]  /*0c50*/  FFMA.FTZ R239, R76, R239, R241 ;  /* 0x000000ef4cef7223 */ /* 0x000fe200000100f1 */
        /* <DEDUP_REMOVED lines=10> */
[----:B------:R-:W-:-:S03]  /*0d00*/  PRMT R124, R124, 0x7632, R124 ;  /* 0x000076327c7c7816 */ /* 0x000fc6000000007c */
[-C--:B------:R-:W-:Y:S01]  /*0d10*/  FFMA.FTZ R224, R243, R120.reuse, R224 ;  /* 0x00000078f3e07223 */ /* 0x080fe200000100e0 */
[----:B------:R-:W-:Y:S01]  /*0d20*/  SHF.L.U32 R124, R124, 0x10, RZ ;  /* 0x000000107c7c7819 */ /* 0x000fe200000006ff */
[----:B------:R-:W-:Y:S01]  /*0d30*/  FADD.FTZ R223, R120, R223 ;  /* 0x000000df78df7221 */ /* 0x000fe20000010000 */
[----:B------:R-:W-:Y:S01]  /*0d40*/  FMUL.FTZ R120, R53, R120 ;  /* 0x0000007835787220 */ /* 0x000fe20000410000 */
[----:B------:R-:W-:Y:S01]  /*0d50*/  PRMT R121, R121, 0x7632, R121 ;  /* 0x0000763279797816 */ /* 0x000fe20000000079 */
[----:B------:R-:W-:Y:S01]  /*0d60*/  FADD.FTZ R118, -R237, R119 ;  /* 0x00000077ed767221 */ /* 0x000fe20000010100 */
[----:B------:R-:W-:Y:S01]  /*0d70*/  PRMT R125, R125, 0x7632, R125 ;  /* 0x000076327d7d7816 */ /* 0x000fe2000000007d */
[----:B------:R-:W-:Y:S01]  /*0d80*/  FFMA.FTZ R117, R77, R124, R120 ;  /* 0x0000007c4d757223 */ /* 0x000fe20000010078 */
[----:B------:R-:W-:Y:S01]  /*0d90*/  SHF.L.U32 R120, R121, 0x10, RZ ;  /* 0x0000001079787819 */ /* 0x000fe200000006ff */
[----:B------:R-:W-:Y:S01]  /*0da0*/  FMUL.FTZ R119, R235, R118 ;  /* 0x00000076eb777220 */ /* 0x000fe20000410000 */
[----:B------:R-:W-:-:S03]  /*0db0*/  SHF.L.U32 R125, R125, 0x10, RZ ;  /* 0x000000107d7d7819 */ /* 0x000fc600000006ff */
[-C--:B------:R-:W-:Y:S01]  /*0dc0*/  FMUL.FTZ R118, R55, R120.reuse ;  /* 0x0000007837767220 */ /* 0x080fe20000410000 */
[----:B------:R-:W-:Y:S01]  /*0dd0*/  FADD.FTZ R128, -R237, R128 ;  /* 0x00000080ed807221 */ /* 0x000fe20000010100 */
[-C--:B------:R-:W-:Y:S01]  /*0de0*/  FFMA.FTZ R218, R119, R125.reuse, R218 ;  /* 0x0000007d77da7223 */ /* 0x080fe200000100da */
[----:B------:R-:W-:Y:S01]  /*0df0*/  FADD.FTZ R217, R125, R217 ;  /* 0x000000d97dd97221 */ /* 0x000fe20000010000 */
[----:B------:R-:W-:Y:S01]  /*0e00*/  FFMA.FTZ R118, R79, R125, R118 ;  /* 0x0000007d4f767223 */ /* 0x000fe20000010076 */
[C---:B------:R-:W-:Y:S01]  /*0e10*/  SHF.L.U32 R125, R122.reuse, 0x10, RZ ;  /* 0x000000107a7d7819 */ /* 0x040fe200000006ff */
[----:B------:R-:W-:Y:S01]  /*0e20*/  FFMA.FTZ R216, R119, R120, R216 ;  /* 0x0000007877d87223 */ /* 0x000fe200000100d8 */
[----:B------:R-:W-:Y:S01]  /*0e30*/  PRMT R122, R122, 0x7632, R122 ;  /* 0x000076327a7a7816 */ /* 0x000fe2000000007a */
[----:B------:R-:W-:Y:S01]  /*0e40*/  FADD.FTZ R215, R120, R215 ;  /* 0x000000d778d77221 */ /* 0x000fe20000010000 */
[----:B------:R-:W-:Y:S01]  /*0e50*/  SHF.L.U32 R120, R126, 0x10, RZ ;  /* 0x000000107e787819 */ /* 0x000fe200000006ff */
[----:B------:R-:W-:Y:S01]  /*0e60*/  FMUL.FTZ R121, R235, R128 ;  /* 0x00000080eb797220 */ /* 0x000fe20000410000 */
[----:B------:R-:W-:Y:S01]  /*0e70*/  FFMA.FTZ R226, R243, R124, R226 ;  /* 0x0000007cf3e27223 */ /* 0x000fe200000100e2 */
[----:B------:R-:W-:Y:S01]  /*0e80*/  FADD.FTZ R225, R124, R225 ;  /* 0x000000e17ce17221 */ /* 0x000fe20000010000 */
[-C--:B------:R-:W-:Y:S01]  /*0e90*/  FMUL.FTZ R245, R48, R125.reuse ;  /* 0x0000007d30f57220 */ /* 0x080fe20000410000 */
[----:B------:R-:W-:Y:S01]  /*0ea0*/  PRMT R126, R126, 0x7632, R126 ;  /* 0x000076327e7e7816 */ /* 0x000fe2000000007e */
[----:B------:R-:W-:Y:S01]  /*0eb0*/  FADD.FTZ R124, -R237, R129 ;  /* 0x00000081ed7c7221 */ /* 0x000fe20000010100 */
        /* <DEDUP_REMOVED lines=8> */
[----:B------:R-:W-:Y:S01]  /*0f40*/  FMUL.FTZ R122, R49, R128 ;  /* 0x00000080317a7220 */ /* 0x000fe20000410000 */
[----:B------:R-:W-:Y:S01]  /*0f50*/  FADD.FTZ R130, -R237, R130 ;  /* 0x00000082ed827221 */ /* 0x000fe20000010100 */
[----:B------:R-:W-:-:S02]  /*0f60*/  SHF.L.U32 R245, R123, 0x10, RZ ;  /* 0x000000107bf57819 */ /* 0x000fc400000006ff */
[----:B------:R-:W-:Y:S01]  /*0f70*/  PRMT R123, R123, 0x7632, R123 ;  /* 0x000076327b7b7816 */ /* 0x000fe2000000007b */
[----:B------:R-:W-:Y:S01]  /*0f80*/  FADD.FTZ R209, R126, R209 ;  /* 0x000000d17ed17221 */ /* 0x000fe20000010000 */
[----:B------:R-:W-:Y:S01]  /*0f90*/  SHF.L.U32 R124, R127, 0x10, RZ ;  /* 0x000000107f7c7819 */ /* 0x000fe200000006ff */
[-C--:B------:R-:W-:Y:S01]  /*0fa0*/  FFMA.FTZ R210, R125, R126.reuse, R210 ;  /* 0x0000007e7dd27223 */ /* 0x080fe200000100d2 */
[----:B------:R-:W-:Y:S01]  /*0fb0*/  FFMA.FTZ R122, R73, R126, R122 ;  /* 0x0000007e497a7223 */ /* 0x000fe2000001007a */
[----:B------:R-:W-:Y:S01]  /*0fc0*/  FMUL.FTZ R129, R235, R130 ;  /* 0x00000082eb817220 */ /* 0x000fe20000410000 */
[----:B------:R-:W-:Y:S01]  /*0fd0*/  PRMT R127, R127, 0x7632, R127 ;  /* 0x000076327f7f7816 */ /* 0x000fe2000000007f */
        /* <DEDUP_REMOVED lines=22> */
[----:B------:R-:W-:Y:S01]  /*1140*/  FADD.FTZ R134, -R237, R134 ;  /* 0x00000086ed867221 */ /* 0x000fe20000010100 */
[C---:B------:R-:W-:Y:S01]  /*1150*/  SHF.L.U32 R126, R137.reuse, 0x10, RZ ;  /* 0x00000010897e7819 */ /* 0x040fe200000006ff */
[----:B------:R-:W-:Y:S01]  /*1160*/  FADD.FTZ R205, R124, R205 ;  /* 0x000000cd7ccd7221 */ /* 0x000fe20000010000 */
[----:B------:R-:W-:Y:S01]  /*1170*/  PRMT R137, R137, 0x7632, R137 ;  /* 0x0000763289897816 */ /* 0x000fe20000000089 */
[-C--:B------:R-:W-:Y:S01]  /*1180*/  FFMA.FTZ R206, R129, R124.reuse, R206 ;  /* 0x0000007c81ce7223 */ /* 0x080fe200000100ce */
[----:B------:R-:W-:Y:S01]  /*1190*/  FADD.FTZ R197, R123, R197 ;  /* 0x000000c57bc57221 */ /* 0x000fe20000010000 */
[-C--:B------:R-:W-:Y:S01]  /*11a0*/  FFMA.FTZ R198, R127, R123.reuse, R198 ;  /* 0x0000007b7fc67223 */ /* 0x080fe200000100c6 */
[----:B------:R-:W-:Y:S01]  /*11b0*/  FFMA.FTZ R124, R74, R124, R247 ;  /* 0x0000007c4a7c7223 */ /* 0x000fe200000100f7 */
[----:B------:R-:W-:Y:S01]  /*11c0*/  FFMA.FTZ R123, R68, R123, R131 ;  /* 0x0000007b447b7223 */ /* 0x000fe20000010083 */
[----:B------:R-:W-:Y:S01]  /*11d0*/  FMUL.FTZ R131, R235, R134 ;  /* 0x00000086eb837220 */ /* 0x000fe20000410000 */
[----:B------:R-:W-:Y:S01]  /*11e0*/  SHF.L.U32 R247, R141, 0x10, RZ ;  /* 0x000000108df77819 */ /* 0x000fe200000006ff */
[----:B------:R-:W-:Y:S01]  /*11f0*/  FADD.FTZ R132, -R237, R135 ;  /* 0x00000087ed847221 */ /* 0x000fe20000010100 */
[----:B------:R-:W-:Y:S01]  /*1200*/  PRMT R141, R141, 0x7632, R141 ;  /* 0x000076328d8d7816 */ /* 0x000fe2000000008d */
[----:B------:R-:W-:Y:S01]  /*1210*/  FMUL.FTZ R249, R46, R126 ;  /* 0x0000007e2ef97220 */ /* 0x000fe20000410000 */
[----:B------:R-:W-:-:S02]  /*1220*/  SHF.L.U32 R134, R137, 0x10, RZ ;  /* 0x0000001089867819 */ /* 0x000fc400000006ff */
[----:B------:R-:W-:Y:S01]  /*1230*/  PRMT R136, R136, 0x7632, R136 ;  /* 0x0000763288887816 */ /* 0x000fe20000000088 */
[----:B------:R-:W-:Y:S01]  /*1240*/  FADD.FTZ R187, R126, R187 ;  /* 0x000000bb7ebb7221 */ /* 0x000fe20000010000 */
[----:B------:R-:W-:Y:S01]  /*1250*/  FFMA.FTZ R188, R131, R126, R188 ;  /* 0x0000007e83bc7223 */ /* 0x000fe200000100bc */
[----:B------:R-:W-:Y:S01]  /*1260*/  FADD.FTZ R130, -R237, R133 ;  /* 0x00000085ed827221 */ /* 0x000fe20000010100 */
[----:B------:R-:W-:Y:S01]  /*1270*/  FMUL.FTZ R135, R235, R132 ;  /* 0x00000084eb877220 */ /* 0x000fe20000410000 */
[----:B------:R-:W-:Y:S01]  /*1280*/  SHF.L.U32 R141, R141, 0x10, RZ ;  /* 0x000000108d8d7819 */ /* 0x000fe200000006ff */
[----:B------:R-:W-:Y:S01]  /*1290*/  FADD.FTZ R144, -R237, R144 ;  /* 0x00000090ed907221 */ /* 0x000fe20000010100 */
[----:B------:R-:W-:Y:S01]  /*12a0*/  FADD.FTZ R189, R247, R189 ;  /* 0x000000bdf7bd7221 */ /* 0x000fe20000010000 */
[-C--:B------:R-:W-:Y:S01]  /*12b0*/  FFMA.FTZ R190, R131, R247.reuse, R190 ;  /* 0x000000f783be7223 */ /* 0x080fe200000100be */
[----:B------:R-:W-:Y:S01]  /*12c0*/  FFMA.FTZ R126, R70, R247, R249 ;  /* 0x000000f7467e7223 */ /* 0x000fe200000100f9 */
[----:B------:R-:W-:Y:S01]  /*12d0*/  PRMT R140, R140, 0x7632, R140 ;  /* 0x000076328c8c7816 */ /* 0x000fe2000000008c */
[----:B------:R-:W-:Y:S01]  /*12e0*/  FMUL.FTZ R132, R47, R134 ;  /* 0x000000862f847220 */ /* 0x000fe20000410000 */
[----:B------:R-:W-:-:S02]  /*12f0*/  SHF.L.U32 R136, R136, 0x10, RZ ;  /* 0x0000001088887819 */ /* 0x000fc400000006ff */
[----:B------:R-:W-:Y:S01]  /*1300*/  SHF.L.U32 R247, R138, 0x10, RZ ;  /* 0x000000108af77819 */ /* 0x000fe200000006ff */
[C---:B------:R-:W-:Y:S01]  /*1310*/  FMUL.FTZ R133, R235.reuse, R130 ;  /* 0x00000082eb857220 */ /* 0x040fe20000410000 */
[----:B------:R-:W-:Y:S01]  /*1320*/  FMUL.FTZ R137, R235, R144 ;  /* 0x00000090eb897220 */ /* 0x000fe20000410000 */
[----:B------:R-:W-:Y:S01]  /*1330*/  SHF.L.U32 R140, R140, 0x10, RZ ;  /* 0x000000108c8c7819 */ /* 0x000fe200000006ff */
[-C--:B------:R-:W-:Y:S01]  /*1340*/  FFMA.FTZ R186, R135, R141.reuse, R186 ;  /* 0x0000008d87ba7223 */ /* 0x080fe200000100ba */
[----:B------:R-:W-:Y:S01]  /*1350*/  FADD.FTZ R185, R141, R185 ;  /* 0x000000b98db97221 */ /* 0x000fe20000010000 */
[----:B------:R-:W-:Y:S01]  /*1360*/  FFMA.FTZ R132, R71, R141, R132 ;  /* 0x0000008d47847223 */ /* 0x000fe20000010084 */
[-C--:B------:R-:W-:Y:S01]  /*1370*/  FMUL.FTZ R130, R45, R136.reuse ;  /* 0x000000882d827220 */ /* 0x080fe20000410000 */
[----:B------:R-:W-:Y:S01]  /*1380*/  SHF.L.U32 R141, R142, 0x10, RZ ;  /* 0x000000108e8d7819 */ /* 0x000fe200000006ff */
[-C--:B------:R-:W-:Y:S01]  /*1390*/  FMUL.FTZ R249, R40, R247.reuse ;  /* 0x000000f728f97220 */ /* 0x080fe20000410000 */
[----:B------:R-:W-:Y:S01]  /*13a0*/  PRMT R138, R138, 0x7632, R138 ;  /* 0x000076328a8a7816 */ /* 0x000fe2000000008a */
[----:B------:R-:W-:Y:S01]  /*13b0*/  FFMA.FTZ R192, R133, R136, R192 ;  /* 0x0000008885c07223 */ /* 0x000fe200000100c0 */
[----:B------:R-:W-:Y:S01]  /*13c0*/  FADD.FTZ R191, R136, R191 ;  /* 0x000000bf88bf7221 */ /* 0x000fe20000010000 */
[----:B------:R-:W-:Y:S01]  /*13d0*/  FADD.FTZ R26, R247, R26 ;  /* 0x0000001af71a7221 */ /* 0x000fe20000010000 */
[----:B------:R-:W-:Y:S01]  /*13e0*/  FFMA.FTZ R14, R137, R247, R14 ;  /* 0x000000f7890e7223 */ /* 0x000fe2000001000e */
[----:B------:R-:W-:Y:S01]  /*13f0*/  FADD.FTZ R136, -R237, R145 ;  /* 0x00000091ed887221 */ /* 0x000fe20000010100 */
[----:B------:R-:W-:Y:S01]  /*1400*/  SHF.L.U32 R247, R139, 0x10, RZ ;  /* 0x000000108bf77819 */ /* 0x000fe200000006ff */
[-C--:B------:R-:W-:Y:S01]  /*1410*/  FFMA.FTZ R194, R133, R140.reuse, R194 ;  /* 0x0000008c85c27223 */ /* 0x080fe200000100c2 */
[----:B------:R-:W-:Y:S01]  /*1420*/  FADD.FTZ R193, R140, R193 ;  /* 0x000000c18cc17221 */ /* 0x000fe20000010000 */
[----:B------:R-:W-:Y:S01]  /*1430*/  FFMA.FTZ R130, R69, R140, R130 ;  /* 0x0000008c45827223 */ /* 0x000fe20000010082 */
[----:B------:R-:W-:Y:S01]  /*1440*/  FFMA.FTZ R184, R135, R134, R184 ;  /* 0x0000008687b87223 */ /* 0x000fe200000100b8 */
[----:B------:R-:W-:Y:S01]  /*1450*/  FADD.FTZ R183, R134, R183 ;  /* 0x000000b786b77221 */ /* 0x000fe20000010000 */
[----:B------:R-:W-:Y:S01]  /*1460*/  FADD.FTZ R146, -R237, R146 ;  /* 0x00000092ed927221 */ /* 0x000fe20000010100 */
[----:B------:R-:W-:Y:S01]  /*1470*/  FADD.FTZ R2, R141, R2 ;  /* 0x000000028d027221 */ /* 0x000fe20000010000 */
[-C--:B------:R-:W-:Y:S01]  /*1480*/  FFMA.FTZ R182, R137, R141.reuse, R182 ;  /* 0x0000008d89b67223 */ /* 0x080fe200000100b6 */
[----:B------:R-:W-:Y:S01]  /*1490*/  FFMA.FTZ R134, R64, R141, R249 ;  /* 0x0000008d40867223 */ /* 0x000fe200000100f9 */
[----:B------:R-:W-:-:S02]  /*14a0*/  PRMT R142, R142, 0x7632, R142 ;  /* 0x000076328e8e7816 */ /* 0x000fc4000000008e */
[----:B------:R-:W-:Y:S01]  /*14b0*/  SHF.L.U32 R140, R138, 0x10, RZ ;  /* 0x000000108a8c7819 */ /* 0x000fe200000006ff */
[----:B------:R-:W-:Y:S01]  /*14c0*/  FMUL.FTZ R138, R235, R136 ;  /* 0x00000088eb8a7220 */ /* 0x000fe20000410000 */
[----:B------:R-:W-:Y:S01]  /*14d0*/  SHF.L.U32 R141, R143, 0x10, RZ ;  /* 0x000000108f8d7819 */ /* 0x000fe200000006ff */
[----:B------:R-:W-:Y:S01]  /*14e0*/  FMUL.FTZ R145, R235, R146 ;  /* 0x00000092eb917220 */ /* 0x000fe20000410000 */
[----:B------:R-:W-:Y:S01]  /*14f0*/  PRMT R143, R143, 0x7632, R143 ;  /* 0x000076328f8f7816 */ /* 0x000fe2000000008f */
[----:B------:R-:W-:Y:S01]  /*1500*/  FMUL.FTZ R249, R42, R247 ;  /* 0x000000f72af97220 */ /* 0x000fe20000410000 */
[----:B------:R-:W-:Y:S01]  /*1510*/  SHF.L.U32 R142, R142, 0x10, RZ ;  /* 0x000000108e8e7819 */ /* 0x000fe200000006ff */
[----:B------:R-:W-:Y:S01]  /*1520*/  FADD.FTZ R148, -R237, R148 ;  /* 0x00000094ed947221 */ /* 0x000fe20000010100 */
[-C--:B------:R-:W-:Y:S01]  /*1530*/  FMUL.FTZ R136, R41, R140.reuse ;  /* 0x0000008c29887220 */ /* 0x080fe20000410000 */
[----:B------:R-:W-:Y:S01]  /*1540*/  FADD.FTZ R27, R140, R27 ;  /* 0x0000001b8c1b7221 */ /* 0x000fe20000010000 */
[----:B------:R-:W-:Y:S01]  /*1550*/  FFMA.FTZ R15, R138, R140, R15 ;  /* 0x0000008c8a0f7223 */ /* 0x000fe2000001000f */
[----:B------:R-:W-:Y:S01]  /*1560*/  PRMT R139, R139, 0x7632, R139 ;  /* 0x000076328b8b7816 */ /* 0x000fe2000000008b */
[----:B------:R-:W-:Y:S01]  /*1570*/  FADD.FTZ R4, R141, R4 ;  /* 0x000000048d047221 */ /* 0x000fe20000010000 */
[----:B------:R-:W-:Y:S01]  /*1580*/  SHF.L.U32 R144, R143, 0x10, RZ ;  /* 0x000000108f907819 */ /* 0x000fe200000006ff */
[-C--:B------:R-:W-:Y:S01]  /*1590*/  FFMA.FTZ R180, R145, R141.reuse, R180 ;  /* 0x0000008d91b47223 */ /* 0x080fe200000100b4 */
[----:B------:R-:W-:Y:S01]  /*15a0*/  FFMA.FTZ R140, R66, R141, R249 ;  /* 0x0000008d428c7223 */ /* 0x000fe200000100f9 */
[----:B------:R-:W-:Y:S01]  /*15b0*/  SHF.L.U32 R143, R152, 0x10, RZ ;  /* 0x00000010988f7819 */ /* 0x000fe200000006ff */
[----:B------:R-:W-:Y:S01]  /*15c0*/  FMUL.FTZ R141, R235, R148 ;  /* 0x00000094eb8d7220 */ /* 0x000fe20000410000 */
[----:B------:R-:W-:Y:S01]  /*15d0*/  FADD.FTZ R3, R142, R3 ;  /* 0x000000038e037221 */ /* 0x000fe20000010000 */
[-C--:B------:R-:W-:Y:S01]  /*15e0*/  FFMA.FTZ R181, R138, R142.reuse, R181 ;  /* 0x0000008e8ab57223 */ /* 0x080fe200000100b5 */
[----:B------:R-:W-:Y:S01]  /*15f0*/  FFMA.FTZ R136, R65, R142, R136 ;  /* 0x0000008e41887223 */ /* 0x000fe20000010088 */
[----:B------:R-:W-:Y:S01]  /*1600*/  SHF.L.U32 R142, R139, 0x10, RZ ;  /* 0x000000108b8e7819 */ /* 0x000fe200000006ff */
[----:B------:R-:W-:Y:S01]  /*1610*/  FADD.FTZ R30, R143, R30 ;  /* 0x0000001e8f1e7221 */ /* 0x000fe20000010000 */
[----:B------:R-:W-:Y:S01]  /*1620*/  SHF.L.U32 R139, R156, 0x10, RZ ;  /* 0x000000109c8b7819 */ /* 0x000fe200000006ff */
[-C--:B------:R-:W-:Y:S01]  /*1630*/  FFMA.FTZ R18, R141, R143.reuse, R18 ;  /* 0x0000008f8d127223 */ /* 0x080fe20000010012 */
[----:B------:R-:W-:Y:S01]  /*1640*/  FMUL.FTZ R143, R36, R143 ;  /* 0x0000008f248f7220 */ /* 0x000fe20000410000 */
[C---:B------:R-:W-:Y:S01]  /*1650*/  FADD.FTZ R150, -R237.reuse, R150 ;  /* 0x00000096ed967221 */ /* 0x040fe20000010100 */
        /* <DEDUP_REMOVED lines=8> */
[----:B------:R-:W-:Y:S01]  /*16e0*/  FADD.FTZ R146, -R237, R147 ;  /* 0x00000093ed927221 */ /* 0x000fe20000010100 */
[C---:B------:R-:W-:Y:S01]  /*16f0*/  FMUL.FTZ R143, R235.reuse, R150 ;  /* 0x00000096eb8f7220 */ /* 0x040fe20000410000 */
[----:B------:R-:W-:Y:S01]  /*1700*/  SHF.L.U32 R152, R152, 0x10, RZ ;  /* 0x0000001098987819 */ /* 0x000fe200000006ff */
[C---:B------:R-:W-:Y:S01]  /*1710*/  FMUL.FTZ R148, R235.reuse, R148 ;  /* 0x00000094eb947220 */ /* 0x040fe20000410000 */
[----:B------:R-:W-:Y:S01]  /*1720*/  PRMT R156, R156, 0x7632, R156 ;  /* 0x000076329c9c7816 */ /* 0x000fe2000000009c */
[----:B------:R-:W-:Y:S01]  /*1730*/  FMUL.FTZ R146, R235, R146 ;  /* 0x00000092eb927220 */ /* 0x000fe20000410000 */
[----:B------:R-:W-:Y:S01]  /*1740*/  FADD.FTZ R164, R247, R164 ;  /* 0x000000a4f7a47221 */ /* 0x000fe20000010000 */
[----:B------:R-:W-:Y:S01]  /*1750*/  SHF.L.U32 R147, R157, 0x10, RZ ;  /* 0x000000109d937819 */ /* 0x000fe200000006ff */
[-C--:B------:R-:W-:Y:S01]  /*1760*/  FFMA.FTZ R20, R143, R247.reuse, R20 ;  /* 0x000000f78f147223 */ /* 0x080fe20000010014 */
[----:B------:R-:W-:Y:S01]  /*1770*/  FMUL.FTZ R247, R38, R247 ;  /* 0x000000f726f77220 */ /* 0x000fe20000410000 */
[----:B------:R-:W-:Y:S01]  /*1780*/  SHF.L.U32 R156, R156, 0x10, RZ ;  /* 0x000000109c9c7819 */ /* 0x000fe200000006ff */
[-C--:B------:R-:W-:Y:S01]  /*1790*/  FFMA.FTZ R19, R148, R152.reuse, R19 ;  /* 0x0000009894137223 */ /* 0x080fe20000010013 */
[----:B------:R-:W-:Y:S01]  /*17a0*/  FADD.FTZ R31, R152, R31 ;  /* 0x0000001f981f7221 */ /* 0x000fe20000010000 */
[----:B------:R-:W-:Y:S01]  /*17b0*/  FMUL.FTZ R152, R37, R152 ;  /* 0x0000009825987220 */ /* 0x000fe20000410000 */
[----:B------:R-:W-:Y:S01]  /*17c0*/  PRMT R153, R153, 0x7632, R153 ;  /* 0x0000763299997816 */ /* 0x000fe20000000099 */
[-C--:B------:R-:W-:Y:S01]  /*17d0*/  FMUL.FTZ R238, R43, R142.reuse ;  /* 0x0000008e2bee7220 */ /* 0x080fe20000410000 */
[----:B------:R-:W-:Y:S01]  /*17e0*/  FADD.FTZ R29, R142, R29 ;  /* 0x0000001d8e1d7221 */ /* 0x000fe20000010000 */
[----:B------:R-:W-:Y:S01]  /*17f0*/  FFMA.FTZ R17, R146, R142, R17 ;  /* 0x0000008e92117223 */ /* 0x000fe20000010011 */
[----:B------:R-:W-:Y:S01]  /*1800*/  FADD.FTZ R150, -R237, R151 ;  /* 0x00000097ed967221 */ /* 0x000fe20000010100 */
[----:B------:R-:W-:Y:S01]  /*1810*/  FADD.FTZ R8, R147, R8 ;  /* 0x0000000893087221 */ /* 0x000fe20000010000 */
[-C--:B------:R-:W-:Y:S01]  /*1820*/  FFMA.FTZ R176, R143, R147.reuse, R176 ;  /* 0x000000938fb07223 */ /* 0x080fe200000100b0 */
[----:B------:R-:W-:Y:S01]  /*1830*/  FFMA.FTZ R142, R62, R147, R247 ;  /* 0x000000933e8e7223 */ /* 0x000fe200000100f7 */
[-C--:B------:R-:W-:Y:S01]  /*1840*/  FFMA.FTZ R177, R148, R156.reuse, R177 ;  /* 0x0000009c94b17223 */ /* 0x080fe200000100b1 */
[----:B------:R-:W-:Y:S01]  /*1850*/  FADD.FTZ R7, R156, R7 ;  /* 0x000000079c077221 */ /* 0x000fe20000010000 */
        /* <DEDUP_REMOVED lines=8> */
[----:B------:R-:W-:Y:S02]  /*18e0*/  SHF.L.U32 R157, R154, 0x10, RZ ;  /* 0x000000109a9d7819 */ /* 0x000fe400000006ff */
[-C--:B------:R-:W-:Y:S01]  /*18f0*/  FFMA.FTZ R175, R150, R152.reuse, R175 ;  /* 0x0000009896af7223 */ /* 0x080fe200000100af */
[----:B------:R-:W-:Y:S01]  /*1900*/  FADD.FTZ R9, R152, R9 ;  /* 0x0000000998097221 */ /* 0x000fe20000010000 */
[----:B------:R-:W-:Y:S01]  /*1910*/  FFMA.FTZ R149, R63, R152, R156 ;  /* 0x000000983f957223 */ /* 0x000fe2000001009c */
[C---:B------:R-:W-:Y:S01]  /*1920*/  FADD.FTZ R152, -R237.reuse, R160 ;  /* 0x000000a0ed987221 */ /* 0x040fe20000010100 */
[----:B------:R-:W-:Y:S01]  /*1930*/  PRMT R154, R154, 0x7632, R154 ;  /* 0x000076329a9a7816 */ /* 0x000fe2000000009a */
[----:B------:R-:W-:Y:S01]  /*1940*/  FADD.FTZ R156, -R237, R161 ;  /* 0x000000a1ed9c7221 */ /* 0x000fe20000010100 */
[----:B------:R-:W-:Y:S01]  /*1950*/  SHF.L.U32 R151, R158, 0x10, RZ ;  /* 0x000000109e977819 */ /* 0x000fe200000006ff */
[----:B------:R-:W-:Y:S01]  /*1960*/  FMUL.FTZ R153, R235, R152 ;  /* 0x00000098eb997220 */ /* 0x000fe20000410000 */
[----:B------:R-:W-:Y:S01]  /*1970*/  FADD.FTZ R160, -R237, R163 ;  /* 0x000000a3eda07221 */ /* 0x000fe20000010100 */
[----:B------:R-:W-:Y:S01]  /*1980*/  FMUL.FTZ R161, R32, R157 ;  /* 0x0000009d20a17220 */ /* 0x000fe20000410000 */
[----:B------:R-:W-:-:S02]  /*1990*/  PRMT R158, R158, 0x7632, R158 ;  /* 0x000076329e9e7816 */ /* 0x000fc4000000009e */
[----:B------:R-:W-:Y:S02]  /*19a0*/  SHF.L.U32 R152, R154, 0x10, RZ ;  /* 0x000000109a987819 */ /* 0x000fe400000006ff */
[----:B------:R-:W-:Y:S01]  /*19b0*/  SHF.L.U32 R163, R155, 0x10, RZ ;  /* 0x000000109ba37819 */ /* 0x000fe200000006ff */
[----:B------:R-:W-:Y:S01]  /*19c0*/  FADD.FTZ R10, R151, R10 ;  /* 0x0000000a970a7221 */ /* 0x000fe20000010000 */
[----:B------:R-:W-:Y:S01]  /*19d0*/  PRMT R155, R155, 0x7632, R155 ;  /* 0x000076329b9b7816 */ /* 0x000fe2000000009b */
[-C--:B------:R-:W-:Y:S01]  /*19e0*/  FFMA.FTZ R174, R153, R151.reuse, R174 ;  /* 0x0000009799ae7223 */ /* 0x080fe200000100ae */
[----:B------:R-:W-:Y:S01]  /*19f0*/  FADD.FTZ R5, R144, R5 ;  /* 0x0000000590057221 */ /* 0x000fe20000010000 */
[-C--:B------:R-:W-:Y:S01]  /*1a00*/  FFMA.FTZ R179, R146, R144.reuse, R179 ;  /* 0x0000009092b37223 */ /* 0x080fe200000100b3 */
[----:B------:R-:W-:Y:S01]  /*1a10*/  FFMA.FTZ R151, R56, R151, R161 ;  /* 0x0000009738977223 */ /* 0x000fe200000100a1 */
[----:B------:R-:W-:Y:S01]  /*1a20*/  SHF.L.U32 R158, R158, 0x10, RZ ;  /* 0x000000109e9e7819 */ /* 0x000fe200000006ff */
[----:B------:R-:W-:Y:S01]  /*1a30*/  FFMA.FTZ R144, R67, R144, R238 ;  /* 0x0000009043907223 */ /* 0x000fe200000100ee */
[----:B------:R-:W-:Y:S01]  /*1a40*/  FADD.FTZ R162, -R237, R162 ;  /* 0x000000a2eda27221 */ /* 0x000fe20000010100 */
[----:B------:R-:W-:Y:S01]  /*1a50*/  FMUL.FTZ R156, R235, R156 ;  /* 0x0000009ceb9c7220 */ /* 0x000fe20000410000 */
[----:B------:R-:W-:Y:S01]  /*1a60*/  FMUL.FTZ R154, R33, R152 ;  /* 0x00000098219a7220 */ /* 0x000fe20000410000 */
[----:B------:R-:W-:-:S02]  /*1a70*/  SHF.L.U32 R161, R159, 0x10, RZ ;  /* 0x000000109fa17819 */ /* 0x000fc400000006ff */
[----:B------:R-:W-:Y:S02]  /*1a80*/  PRMT R159, R159, 0x7632, R159 ;  /* 0x000076329f9f7816 */ /* 0x000fe4000000009f */
[----:B------:R-:W-:Y:S01]  /*1a90*/  SHF.L.U32 R238, R155, 0x10, RZ ;  /* 0x000000109bee7819 */ /* 0x000fe200000006ff */
[----:B------:R-:W-:Y:S01]  /*1aa0*/  FADD.FTZ R166, R157, R166 ;  /* 0x000000a69da67221 */ /* 0x000fe20000010000 */
[----:B------:R-:W-:Y:S01]  /*1ab0*/  FFMA.FTZ R22, R153, R157, R22 ;  /* 0x0000009d99167223 */ /* 0x000fe20000010016 */
[----:B------:R-:W-:Y:S01]  /*1ac0*/  FADD.FTZ R11, R158, R11 ;  /* 0x0000000b9e0b7221 */ /* 0x000fe20000010000 */
[-C--:B------:R-:W-:Y:S01]  /*1ad0*/  FFMA.FTZ R173, R156, R158.reuse, R173 ;  /* 0x0000009e9cad7223 */ /* 0x080fe200000100ad */
[----:B------:R-:W-:Y:S01]  /*1ae0*/  FFMA.FTZ R154, R57, R158, R154 ;  /* 0x0000009e399a7223 */ /* 0x000fe2000001009a */
[----:B------:R-:W-:Y:S01]  /*1af0*/  FMUL.FTZ R157, R235, R162 ;  /* 0x000000a2eb9d7220 */ /* 0x000fe20000410000 */
        /* <DEDUP_REMOVED lines=28> */
[----:B------:R-:W-:Y:S02]  /*1cc0*/  FMUL.FTZ R237, R34, R163 ;  /* 0x000000a322ed7220 */ /* 0x000fe40000410000 */
[----:B------:R-:W-:Y:S01]  /*1cd0*/  FADD.FTZ R159, R132, R159 ;  /* 0x0000009f849f7221 */ /* 0x000fe20000010000 */
[----:B------:R-:W-:Y:S01]  /*1ce0*/  FFMA.FTZ R160, R135, R132, R160 ;  /* 0x0000008487a07223 */ /* 0x000fe200000100a0 */
[----:B------:R-:W-:Y:S01]  /*1cf0*/  FADD.FTZ R167, R152, R167 ;  /* 0x000000a798a77221 */ /* 0x000fe20000010000 */
[----:B------:R-:W-:Y:S01]  /*1d00*/  FFMA.FTZ R23, R156, R152, R23 ;  /* 0x000000989c177223 */ /* 0x000fe20000010017 */
[----:B------:R-:W-:Y:S01]  /*1d10*/  FADD.FTZ R12, R161, R12 ;  /* 0x0000000ca10c7221 */ /* 0x000fe20000010000 */
        /* <DEDUP_REMOVED lines=52> */
.L_x_1881:
        /* <DEDUP_REMOVED lines=41> */
.L_x_1847:
        /* <DEDUP_REMOVED lines=33> */
.L_x_1846:
        /* <DEDUP_REMOVED lines=32> */
.L_x_1849:
        /* <DEDUP_REMOVED lines=33> */
.L_x_1845:
        /* <DEDUP_REMOVED lines=35> */
.L_x_1851:
        /* <DEDUP_REMOVED lines=33> */
.L_x_1850:
        /* <DEDUP_REMOVED lines=32> */
.L_x_1852:
        /* <DEDUP_REMOVED lines=32> */
.L_x_1848:
        /* <DEDUP_REMOVED lines=50> */
.L_x_1855:
        /* <DEDUP_REMOVED lines=29> */
.L_x_1854:
        /* <DEDUP_REMOVED lines=34> */
.L_x_1857:
        /* <DEDUP_REMOVED lines=29> */
.L_x_1853:
        /* <DEDUP_REMOVED lines=35> */
.L_x_1859:
        /* <DEDUP_REMOVED lines=29> */
.L_x_1858:
        /* <DEDUP_REMOVED lines=34> */
.L_x_1860:
        /* <DEDUP_REMOVED lines=28> */
.L_x_1856:
        /* <DEDUP_REMOVED lines=45> */
.L_x_1863:
        /* <DEDUP_REMOVED lines=29> */
.L_x_1862:
        /* <DEDUP_REMOVED lines=34> */
.L_x_1865:
        /* <DEDUP_REMOVED lines=29> */
.L_x_1861:
        /* <DEDUP_REMOVED lines=35> */
.L_x_1867:
        /* <DEDUP_REMOVED lines=29> */
.L_x_1866:
        /* <DEDUP_REMOVED lines=34> */
.L_x_1868:
        /* <DEDUP_REMOVED lines=28> */
.L_x_1864:
        /* <DEDUP_REMOVED lines=14> */
.L_x_1843:
        /* <DEDUP_REMOVED lines=16> */
[----:B0-----:R-:W-:Y:S02]  /*5460*/  MOV R104, R10 ;  /* 0x0000000a00687202 */ /* 0x001fe40000000f00 */
        /* <DEDUP_REMOVED lines=79> */
.L_x_1842:
[----:B------:R-:W-:Y:S05]  /*5960*/  BSYNC B0 ;  /* 0x0000000000007941 */ /* 0x000fea0003800000 */
.L_x_1841:
        /* <DEDUP_REMOVED lines=273> */
.L_x_1844:
[----:B------:R-:W-:Y:S01]  /*6a80*/  HFMA2 R162, -RZ, RZ, 0, 5.9604644775390625e-08 ;  /* 0x00000001ffa27431 */ /* 0x000fe200000001ff */
[----:B------:R-:W-:Y:S01]  /*6a90*/  BSSY B2, `(.L_x_1870) ;  /* 0x0000006000027945 */ /* 0x000fe20003800000 */
[----:B------:R-:W-:Y:S02]  /*6aa0*/  MOV R161, 0x1f ;  /* 0x0000001f00a17802 */ /* 0x000fe40000000f00 */
[----:B------:R-:W-:-:S07]  /*6ab0*/  MOV R238, 0xffffffff ;  /* 0xffffffff00ee7802 */ /* 0x000fce0000000f00 */
[----:B-----5:R-:W-:Y:S05]  /*6ac0*/  WARPSYNC.COLLECTIVE R238, `(.L_x_1871) ;  /* 0x00000000ee087348 */ /* 0x020fea0003c00000 */
[----:B------:R0:W1:Y:S02]  /*6ad0*/  SHFL.BFLY P3, R240, R163, R162, R161 ;  /* 0x0c0000a2a3f07389 */ /* 0x00006400000600a1 */
[----:B01---5:R-:W-:Y:S05]  /*6ae0*/  ENDCOLLECTIVE ;  /* 0x000000000000791b */ /* 0x023fea0003800000 */
.L_x_1871:
[----:B------:R-:W-:Y:S05]  /*6af0*/  BSYNC B2 ;  /* 0x0000000000027941 */ /* 0x000fea0003800000 */
.L_x_1870:
        /* <DEDUP_REMOVED lines=8> */
.L_x_1872:
[----:B------:R-:W-:Y:S01]  /*6b80*/  MOV R163, R237 ;  /* 0x000000ed00a37202 */ /* 0x000fe20000000f00 */
[----:B------:R-:W-:Y:S01]  /*6b90*/  HFMA2 R162, -RZ, RZ, 0, 1.1920928955078125e-07 ;  /* 0x00000002ffa27431 */ /* 0x000fe200000001ff */
[----:B------:R-:W-:-:S07]  /*6ba0*/  MOV R160, R240 ;  /* 0x000000f000a07202 */ /* 0x000fce0000000f00 */
[----:B------:R-:W-:Y:S05]  /*6bb0*/  WARPSYNC.COLLECTIVE R238, `(.L_x_1873) ;  /* 0x00000000ee087348 */ /* 0x000fea0003c00000 */
[----:B------:R0:W1:Y:S02]  /*6bc0*/  SHFL.BFLY P3, R240, R163, R162, R161 ;  /* 0x0c0000a2a3f07389 */ /* 0x00006400000600a1 */
[----:B01----:R-:W-:Y:S05]  /*6bd0*/  ENDCOLLECTIVE ;  /* 0x000000000000791b */ /* 0x003fea0003800000 */
.L_x_1873:
[----:B------:R-:W-:-:S05]  /*6be0*/  FADD.FTZ R242, R159, R160 ;  /* 0x000000a09ff27221 */ /* 0x000fca0000010000 */
[----:B------:R-:W-:Y:S01]  /*6bf0*/  MOV R163, R242 ;  /* 0x000000f200a37202 */ /* 0x000fe20000000f00 */
[----:B------:R-:W-:-:S07]  /*6c00*/  FADD.FTZ R244, R237, R240 ;  /* 0x000000f0edf47221 */ /* 0x000fce0000010000 */
[----:B------:R-:W-:Y:S05]  /*6c10*/  WARPSYNC.COLLECTIVE R238, `(.L_x_1874) ;  /* 0x00000000ee087348 */ /* 0x000fea0003c00000 */
[----:B------:R0:W1:Y:S02]  /*6c20*/  SHFL.BFLY P3, R240, R163, R162, R161 ;  /* 0x0c0000a2a3f07389 */ /* 0x00006400000600a1 */
[----:B01----:R-:W-:Y:S05]  /*6c30*/  ENDCOLLECTIVE ;  /* 0x000000000000791b */ /* 0x003fea0003800000 */
.L_x_1874:
[----:B------:R-:W-:Y:S01]  /*6c40*/  MOV R163, R244 ;  /* 0x000000f400a37202 */ /* 0x000fe20000000f00 */
[----:B------:R-:W-:Y:S01]  /*6c50*/  HFMA2 R162, -RZ, RZ, 0, 2.384185791015625e-07 ;  /* 0x00000004ffa27431 */ /* 0x000fe200000001ff */
[----:B------:R-:W-:-:S07]  /*6c60*/  MOV R247, R240 ;  /* 0x000000f000f77202 */ /* 0x000fce0000000f00 */
[----:B------:R-:W-:Y:S05]  /*6c70*/  WARPSYNC.COLLECTIVE R238, `(.L_x_1875) ;  /* 0x00000000ee087348 */ /* 0x000fea0003c00000 */
[----:B------:R0:W1:Y:S02]  /*6c80*/  SHFL.BFLY P3, R240, R163, R162, R161 ;  /* 0x0c0000a2a3f07389 */ /* 0x00006400000600a1 */
[----:B01----:R-:W-:Y:S05]  /*6c90*/  ENDCOLLECTIVE ;  /* 0x000000000000791b */ /* 0x003fea0003800000 */
.L_x_1875:
[----:B------:R-:W-:-:S05]  /*6ca0*/  FADD.FTZ R247, R242, R247 ;  /* 0x000000f7f2f77221 */ /* 0x000fca0000010000 */
[----:B------:R-:W-:Y:S01]  /*6cb0*/  MOV R163, R247 ;  /* 0x000000f700a37202 */ /* 0x000fe20000000f00 */
[----:B------:R-:W-:-:S07]  /*6cc0*/  FADD.FTZ R246, R244, R240 ;  /* 0x000000f0f4f67221 */ /* 0x000fce0000010000 */
[----:B------:R-:W-:Y:S05]  /*6cd0*/  WARPSYNC.COLLECTIVE R238, `(.L_x_1876) ;  /* 0x00000000ee087348 */ /* 0x000fea0003c00000 */
[----:B------:R0:W1:Y:S02]  /*6ce0*/  SHFL.BFLY P3, R240, R163, R162, R161 ;  /* 0x0c0000a2a3f07389 */ /* 0x00006400000600a1 */
[----:B01----:R-:W-:Y:S05]  /*6cf0*/  ENDCOLLECTIVE ;  /* 0x000000000000791b */ /* 0x003fea0003800000 */
.L_x_1876:
[----:B------:R-:W-:Y:S01]  /*6d00*/  MOV R163, R246 ;  /* 0x000000f600a37202 */ /* 0x000fe20000000f00 */
[----:B------:R-:W-:Y:S01]  /*6d10*/  HFMA2 R162, -RZ, RZ, 0, 4.76837158203125e-07 ;  /* 0x00000008ffa27431 */ /* 0x000fe200000001ff */
[----:B------:R-:W-:-:S07]  /*6d20*/  MOV R160, R240 ;  /* 0x000000f000a07202 */ /* 0x000fce0000000f00 */
[----:B------:R-:W-:Y:S05]  /*6d30*/  WARPSYNC.COLLECTIVE R238, `(.L_x_1877) ;  /* 0x00000000ee087348 */ /* 0x000fea0003c00000 */
[----:B------:R0:W1:Y:S02]  /*6d40*/  SHFL.BFLY P3, R240, R163, R162, R161 ;  /* 0x0c0000a2a3f07389 */ /* 0x00006400000600a1 */
[----:B01----:R-:W-:Y:S05]  /*6d50*/  ENDCOLLECTIVE ;  /* 0x000000000000791b */ /* 0x003fea0003800000 */
.L_x_1877:
[----:B------:R-:W-:-:S05]  /*6d60*/  FADD.FTZ R248, R247, R160 ;  /* 0x000000a0f7f87221 */ /* 0x000fca0000010000 */
[----:B------:R-:W-:Y:S01]  /*6d70*/  MOV R163, R248 ;  /* 0x000000f800a37202 */ /* 0x000fe20000000f00 */
[----:B------:R-:W-:-:S07]  /*6d80*/  FADD.FTZ R160, R246, R240 ;  /* 0x000000f0f6a07221 */ /* 0x000fce0000010000 */
[----:B------:R-:W-:Y:S05]  /*6d90*/  WARPSYNC.COLLECTIVE R238, `(.L_x_1878) ;  /* 0x00000000ee087348 */ /* 0x000fea0003c00000 */
[----:B------:R0:W1:Y:S02]  /*6da0*/  SHFL.BFLY P3, R240, R163, R162, R161 ;  /* 0x0c0000a2a3f07389 */ /* 0x00006400000600a1 */
[----:B01----:R-:W-:Y:S05]  /*6db0*/  ENDCOLLECTIVE ;  /* 0x000000000000791b */ /* 0x003fea0003800000 */
.L_x_1878:
[----:B------:R-:W-:Y:S01]  /*6dc0*/  MOV R163, R160 ;  /* 0x000000a000a37202 */ /* 0x000fe20000000f00 */
[----:B------:R-:W-:Y:S01]  /*6dd0*/  HFMA2 R162, -RZ, RZ, 0, 9.5367431640625e-07 ;  /* 0x00000010ffa27431 */ /* 0x000fe200000001ff */
[----:B------:R-:W-:-:S07]  /*6de0*/  MOV R159, R240 ;  /* 0x000000f0009f7202 */ /* 0x000fce0000000f00 */
[----:B------:R-:W-:Y:S05]  /*6df0*/  WARPSYNC.COLLECTIVE R238, `(.L_x_1879) ;  /* 0x00000000ee087348 */ /* 0x000fea0003c00000 */
[----:B------:R0:W1:Y:S02]  /*6e00*/  SHFL.BFLY P3, R240, R163, R162, R161 ;  /* 0x0c0000a2a3f07389 */ /* 0x00006400000600a1 */
[----:B01----:R-:W-:Y:S05]  /*6e10*/  ENDCOLLECTIVE ;  /* 0x000000000000791b */ /* 0x003fea0003800000 */
.L_x_1879:
[----:B------:R-:W-:-:S05]  /*6e20*/  FADD.FTZ R159, R248, R159 ;  /* 0x0000009ff89f7221 */ /* 0x000fca0000010000 */
[----:B------:R-:W-:Y:S02]  /*6e30*/  MOV R163, R159 ;  /* 0x0000009f00a37202 */ /* 0x000fe40000000f00 */
[----:B------:R-:W-:-:S07]  /*6e40*/  MOV R237, R240 ;  /* 0x000000f000ed7202 */ /* 0x000fce0000000f00 */
[----:B------:R-:W-:Y:S05]  /*6e50*/  WARPSYNC.COLLECTIVE R238, `(.L_x_1880) ;  /* 0x00000000ee087348 */ /* 0x000fea0003c00000 */
[----:B------:R0:W1:Y:S02]  /*6e60*/  SHFL.BFLY P3, R240, R163, R162, R161 ;  /* 0x0c0000a2a3f07389 */ /* 0x00006400000600a1 */
[----:B01----:R-:W-:Y:S05]  /*6e70*/  ENDCOLLECTIVE ;  /* 0x000000000000791b */ /* 0x003fea0003800000 */
.L_x_1880:
[----:B------:R-:W-:Y:S05]  /*6e80*/  BRA `(.L_x_1881) ;  /* 0xffffffb000747947 */ /* 0x000fea000383ffff */
.L_x_1882:
        /* <DEDUP_REMOVED lines=15> */
.L_x_4971:


//--------------------- .text._ZN10layer_norm31ln_parallel_residual_bwd_kernelINS_13Kernel_traitsIf13__nv_bfloat16fS2_fjLj768ELj1ELj4ELj1ELj16ENS_18Kernel_traits_baseILj768EfS2_fS2_fjLj128EEEEELb0ELb1ELb0EEEvNS_9BwdParamsE --------------------------
	.section	.text._ZN10layer_norm31ln_parallel_residual_bwd_kernelINS_13Kernel_traitsIf13__nv_bfloat16fS2_fjLj768ELj1ELj4ELj1ELj16ENS_18Kernel_traits_baseILj768EfS2_fS2_fjLj128EEEEELb0ELb1ELb0EEEvNS_9BwdParamsE,"ax",@progbits
	.align	128
        .global         _ZN10layer_norm31ln_parallel_residual_bwd_kernelINS_13Kernel_traitsIf13__nv_bfloat16fS2_fjLj768ELj1ELj4ELj1ELj16ENS_18Kernel_traits_baseILj768EfS2_fS2_fjLj128EEEEELb0ELb1ELb0EEEvNS_9BwdParamsE
        .type           _ZN10layer_norm31ln_parallel_residual_bwd_kernelINS_13Kernel_traitsIf13__nv_bfloat16fS2_fjLj768ELj1ELj4ELj1ELj16ENS_18Kernel_traits_baseILj768EfS2_fS2_fjLj128EEEEELb0ELb1ELb0EEEvNS_9BwdParamsE,@function
        .size           _ZN10layer_norm31ln_parallel_residual_bwd_kernelINS_13Kernel_traitsIf13__nv_bfloat16fS2_fjLj768ELj1ELj4ELj1ELj16ENS_18Kernel_traits_baseILj768EfS2_fS2_fjLj128EEEEELb0ELb1ELb0EEEvNS_9BwdParamsE,(.L_x_4972 - _ZN10layer_norm31ln_parallel_residual_bwd_kernelINS_13Kernel_traitsIf13__nv_bfloat16fS2_fjLj768ELj1ELj4ELj1ELj16ENS_18Kernel_traits_baseILj768EfS2_fS2_fjLj128EEEEELb0ELb1ELb0EEEvNS_9BwdParamsE)
        .other          _ZN10layer_norm31ln_parallel_residual_bwd_kernelINS_13Kernel_traitsIf13__nv_bfloat16fS2_fjLj768ELj1ELj4ELj1ELj16ENS_18Kernel_traits_baseILj768EfS2_fS2_fjLj128EEEEELb0ELb1ELb0EEEvNS_9BwdParamsE,@"STO_CUDA_ENTRY STV_DEFAULT"
_ZN10layer_norm31ln_parallel_residual_bwd_kernelINS_13Kernel_traitsIf13__nv_bfloat16fS2_fjLj768ELj1ELj4ELj1ELj16ENS_18Kernel_traits_baseILj768EfS2_fS2_fjLj128EEEEELb0ELb1ELb0EEEvNS_9BwdParamsE:
.text._ZN10layer_norm31ln_parallel_residual_bwd_kernelINS_13Kernel_traitsIf13__nv_bfloat16fS2_fjLj768ELj1ELj4ELj1ELj16ENS_18Kernel_traits_baseILj768EfS2_fS2_fjLj128EEEEELb0ELb1ELb0EEEvNS_9BwdParamsE:
        /* <DEDUP_REMOVED lines=28> */
[----:B------:R-:W-:Y:S02]  /*01c0*/  @P0 IADD3 R3, PT, PT, R3, 0x20, RZ ;  /* 0x0000002003030810 */ /* 0x000fe40007ffe0ff */
[----:B------:R2:W5:Y:S01]  /*01d0*/  @P4 LDG.E.128 R76, desc[UR10][R4.64+0x10] ;  /* 0x0000100a044c4981 */ /* 0x000562000c1e1d00 */
[----:B------:R-:W3:Y:S01]  /*01e0*/  S2UR UR4, SR_CTAID.X ;  /* 0x00000000000479c3 */ /* 0x000ee20000002500 */
[----:B------:R-:W-:Y:S02]  /*01f0*/  SHF.R.U32.HI R124, RZ, 0x5, R124 ;  /* 0x00000005ff7c7819 */ /* 0x000fe4000001167c */
[----:B------:R2:W5:Y:S01]  /*0200*/  @P0 LDG.E.128 R72, desc[UR10][R8.64] ;  /* 0x0000000a08480981 */ /* 0x000562000c1e1d00 */
[----:B----4-:R-:W-:-:S03]  /*0210*/  @P1 IMAD.WIDE.U32 R6, R3, 0x20, R10 ;  /* 0x0000002003061825 */ /* 0x010fc600078e000a */
[----:B------:R2:W5:Y:S04]  /*0220*/  @P0 LDG.E.128 R68, desc[UR10][R8.64+0x10] ;  /* 0x0000100a08440981 */ /* 0x000568000c1e1d00 */
[----:B------:R2:W5:Y:S04]  /*0230*/  @P1 LDG.E.128 R64, desc[UR10][R6.64] ;  /* 0x0000000a06401981 */ /* 0x000568000c1e1d00 */
        /* <DEDUP_REMOVED lines=53> */
[----:B------:R-:W-:Y:S02]  /*0590*/  PLOP3.LUT P5, PT, PT, PT, UP0, 0x80, 0x8 ;  /* 0x000000000008781c */ /* 0x000fe40003faf008 */
[----:B------:R-:W-:-:S02]  /*05a0*/  CS2R R12, SRZ ;  /* 0x00000000000c7805 */ /* 0x000fc4000001ff00 */
[----:B------:R-:W-:-:S09]  /*05b0*/  CS2R R14, SRZ ;  /* 0x00000000000e7805 */ /* 0x000fd2000001ff00 */
.L_x_1921:
        /* <DEDUP_REMOVED lines=23> */
[----:B------:R-:W3:Y:S04]  /*0730*/  LDG.E.128 R120, desc[UR10][R146.64+0x10] ;  /* 0x0000100a92787981 */ /* 0x000ee8000c1e1d00 */
[----:B------:R-:W4:Y:S01]  /*0740*/  LDG.E.128 R116, desc[UR10][R116.64] ;  /* 0x0000000a74747981 */ /* 0x000f22000c1e1d00 */
[----:B------:R-:W-:-:S04]  /*0750*/  ISETP.NE.U32.AND P0, PT, RZ, UR12, PT ;  /* 0x0000000cff007c0c */ /* 0x000fc8000bf05070 */
[----:B------:R-:W-:-:S13]  /*0760*/  ISETP.NE.AND.EX P0, PT, RZ, UR13, PT, P0 ;  /* 0x0000000dff007c0c */ /* 0x000fda000bf05300 */
[----:B------:R-:W0:Y:S02]  /*0770*/  @P0 LDC.64 R144, c[0x0][0x438] ;  /* 0x00010e00ff900b82 */ /* 0x000e240000000a00 */
[----:B0-----:R-:W-:-:S05]  /*0780*/  @P0 IMAD.WIDE.U32 R144, R126, 0x20, R144 ;  /* 0x000000207e900825 */ /* 0x001fca00078e0090 */
[----:B------:R-:W5:Y:S04]  /*0790*/  @P0 LDG.E.128 R8, desc[UR10][R144.64] ;  /* 0x0000000a90080981 */ /* 0x000f68000c1e1d00 */
[----:B------:R0:W5:Y:S01]  /*07a0*/  @P0 LDG.E.128 R4, desc[UR10][R144.64+0x10] ;  /* 0x0000100a90040981 */ /* 0x000162000c1e1d00 */
[----:B------:R-:W-:Y:S01]  /*07b0*/  IADD3 R179, PT, PT, R126, 0x20, RZ ;  /* 0x000000207eb37810 */ /* 0x000fe20007ffe0ff */
[C---:B--2---:R-:W-:Y:S01]  /*07c0*/  FADD.FTZ R112, -R175.reuse, R112 ;  /* 0x00000070af707221 */ /* 0x044fe20000010100 */
[C---:B------:R-:W-:Y:S01]  /*07d0*/  FADD.FTZ R148, -R175.reuse, R113 ;  /* 0x00000071af947221 */ /* 0x040fe20000010100 */
[C---:B------:R-:W-:Y:S01]  /*07e0*/  FADD.FTZ R150, -R175.reuse, R115 ;  /* 0x00000073af967221 */ /* 0x040fe20000010100 */
[----:B---3--:R-:W-:Y:S01]  /*07f0*/  FADD.FTZ R120, -R175, R120 ;  /* 0x00000078af787221 */ /* 0x008fe20000010100 */
[----:B-----5:R-:W-:Y:S01]  /*0800*/  FMUL.FTZ R3, R129, R112 ;  /* 0x0000007081037220 */ /* 0x020fe20000410000 */
[----:B----4-:R-:W-:-:S02]  /*0810*/  PRMT R113, R116, 0x7632, R113 ;  /* 0x0000763274717816 */ /* 0x010fc40000000071 */
[----:B------:R-:W-:Y:S01]  /*0820*/  SHF.L.U32 R115, R116, 0x10, RZ ;  /* 0x0000001074737819 */ /* 0x000fe200000006ff */
[C---:B------:R-:W-:Y:S01]  /*0830*/  FMUL.FTZ R147, R129.reuse, R120 ;  /* 0x0000007881937220 */ /* 0x040fe20000410000 */
[----:B------:R-:W-:Y:S01]  /*0840*/  SHF.L.U32 R151, R118, 0x10, RZ ;  /* 0x0000001076977819 */ /* 0x000fe200000006ff */
[----:B0-----:R-:W-:Y:S01]  /*0850*/  FMUL.FTZ R144, R129, R148 ;  /* 0x0000009481907220 */ /* 0x001fe20000410000 */
[----:B------:R-:W-:Y:S01]  /*0860*/  SHF.L.U32 R112, R113, 0x10, RZ ;  /* 0x0000001071707819 */ /* 0x000fe200000006ff */
[----:B------:R-:W-:Y:S01]  /*0870*/  FMUL.FTZ R148, R80, R115 ;  /* 0x0000007350947220 */ /* 0x000fe20000410000 */
[----:B------:R-:W-:Y:S01]  /*0880*/  PRMT R116, R117, 0x7632, R116 ;  /* 0x0000763275747816 */ /* 0x000fe20000000074 */
[----:B------:R-:W-:Y:S01]  /*0890*/  FADD.FTZ R28, R28, R151 ;  /* 0x000000971c1c7221 */ /* 0x000fe20000010000 */
[-C--:B------:R-:W-:Y:S01]  /*08a0*/  FFMA.FTZ R52, R147, R151.reuse, R52 ;  /* 0x0000009793347223 */ /* 0x080fe20000010034 */
[----:B------:R-:W-:Y:S01]  /*08b0*/  FMUL.FTZ R152, R76, R151 ;  /* 0x000000974c987220 */ /* 0x000fe20000410000 */
[-C--:B------:R-:W-:Y:S01]  /*08c0*/  FFMA.FTZ R57, R144, R112.reuse, R57 ;  /* 0x0000007090397223 */ /* 0x080fe20000010039 */
[----:B------:R-:W-:Y:S01]  /*08d0*/  FADD.FTZ R33, R33, R112 ;  /* 0x0000007021217221 */ /* 0x000fe20000010000 */
[----:B------:R-:W-:Y:S01]  /*08e0*/  FMUL.FTZ R151, R81, R112 ;  /* 0x0000007051977220 */ /* 0x000fe20000410000 */
[----:B------:R-:W-:Y:S01]  /*08f0*/  SHF.L.U32 R117, R117, 0x10, RZ ;  /* 0x0000001075757819 */ /* 0x000fe200000006ff */
[----:B------:R-:W-:Y:S01]  /*0900*/  FADD.FTZ R112, RZ, R148 ;  /* 0x00000094ff707221 */ /* 0x000fe20000010000 */
[----:B------:R-:W-:Y:S01]  /*0910*/  FADD.FTZ R114, -R175, R114 ;  /* 0x00000072af727221 */ /* 0x000fe20000010100 */
[C---:B------:R-:W-:Y:S01]  /*0920*/  FFMA.FTZ R113, R3.reuse, R148, RZ ;  /* 0x0000009403717223 */ /* 0x040fe200000100ff */
[----:B------:R-:W-:Y:S01]  /*0930*/  FADD.FTZ R32, R32, R115 ;  /* 0x0000007320207221 */ /* 0x000fe20000010000 */
[----:B------:R-:W-:Y:S01]  /*0940*/  FFMA.FTZ R56, R3, R115, R56 ;  /* 0x0000007303387223 */ /* 0x000fe20000010038 */
[----:B------:R-:W-:Y:S01]  /*0950*/  PRMT R153, R119, 0x7632, R153 ;  /* 0x0000763277997816 */ /* 0x000fe20000000099 */
[C---:B------:R-:W-:Y:S01]  /*0960*/  FMUL.FTZ R146, R129.reuse, R150 ;  /* 0x0000009681927220 */ /* 0x040fe20000410000 */
[----:B------:R-:W-:Y:S01]  /*0970*/  SHF.L.U32 R116, R116, 0x10, RZ ;  /* 0x0000001074747819 */ /* 0x000fe200000006ff */
[----:B------:R-:W-:Y:S01]  /*0980*/  FADD.FTZ R115, R112, R151 ;  /* 0x0000009770737221 */ /* 0x000fe20000010000 */
[----:B------:R-:W-:Y:S01]  /*0990*/  FMUL.FTZ R145, R129, R114 ;  /* 0x0000007281917220 */ /* 0x000fe20000410000 */
[----:B------:R-:W-:Y:S01]  /*09a0*/  FMUL.FTZ R150, R82, R117 ;  /* 0x0000007552967220 */ /* 0x000fe20000410000 */
[----:B------:R-:W-:Y:S01]  /*09b0*/  FFMA.FTZ R112, R144, R151, R113 ;  /* 0x0000009790707223 */ /* 0x000fe20000010071 */
[----:B------:R-:W-:-:S02]  /*09c0*/  PRMT R149, R118, 0x7632, R149 ;  /* 0x0000763276957816 */ /* 0x000fc40000000095 */
[----:B------:R-:W-:Y:S01]  /*09d0*/  SHF.L.U32 R120, R153, 0x10, RZ ;  /* 0x0000001099787819 */ /* 0x000fe200000006ff */
[----:B------:R-:W-:Y:S01]  /*09e0*/  FMUL.FTZ R153, R83, R116 ;  /* 0x0000007453997220 */ /* 0x000fe20000410000 */
[----:B------:R-:W-:Y:S01]  /*09f0*/  FADD.FTZ R114, R115, R150 ;  /* 0x0000009673727221 */ /* 0x000fe20000010000 */
[----:B------:R-:W-:Y:S01]  /*0a00*/  FFMA.FTZ R113, R145, R150, R112 ;  /* 0x0000009691717223 */ /* 0x000fe20000010070 */
[----:B------:R-:W-:Y:S01]  /*0a10*/  SHF.L.U32 R118, R149, 0x10, RZ ;  /* 0x0000001095767819 */ /* 0x000fe200000006ff */
[----:B------:R-:W-:Y:S01]  /*0a20*/  FADD.FTZ R154, -R175, R121 ;  /* 0x00000079af9a7221 */ /* 0x000fe20000010100 */
[----:B------:R-:W-:Y:S01]  /*0a30*/  FADD.FTZ R115, R114, R153 ;  /* 0x0000009972737221 */ /* 0x000fe20000010000 */
[----:B------:R-:W-:Y:S01]  /*0a40*/  FFMA.FTZ R112, R146, R153, R113 ;  /* 0x0000009992707223 */ /* 0x000fe20000010071 */
[----:B------:R-:W-:Y:S01]  /*0a50*/  SHF.L.U32 R119, R119, 0x10, RZ ;  /* 0x0000001077777819 */ /* 0x000fe200000006ff */
[----:B------:R-:W-:Y:S01]  /*0a60*/  FADD.FTZ R122, -R175, R122 ;  /* 0x0000007aaf7a7221 */ /* 0x000fe20000010100 */
[----:B------:R-:W-:Y:S01]  /*0a70*/  FMUL.FTZ R154, R129, R154 ;  /* 0x0000009a819a7220 */ /* 0x000fe20000410000 */
[----:B------:R-:W-:Y:S01]  /*0a80*/  FMUL.FTZ R155, R77, R118 ;  /* 0x000000764d9b7220 */ /* 0x000fe20000410000 */
[----:B------:R-:W-:Y:S01]  /*0a90*/  FADD.FTZ R114, R115, R152 ;  /* 0x0000009873727221 */ /* 0x000fe20000010000 */
[----:B------:R-:W-:Y:S01]  /*0aa0*/  FFMA.FTZ R113, R147, R152, R112 ;  /* 0x0000009893717223 */ /* 0x000fe20000010070 */
[----:B------:R-:W-:Y:S01]  /*0ab0*/  FADD.FTZ R158, -R175, R123 ;  /* 0x0000007baf9e7221 */ /* 0x000fe20000010100 */
        /* <DEDUP_REMOVED lines=19> */
[----:B------:R-:W-:-:S07]  /*0bf0*/  FFMA.FTZ R176, R158, R157, R112 ;  /* 0x0000009d9eb07223 */ /* 0x000fce0000010070 */
.L_x_1885:
[----:B------:R-:W-:Y:S05]  /*0c00*/  BSYNC.RECONVERGENT B0 ;  /* 0x0000000000007941 */ /* 0x000fea0003800200 */
.L_x_1884:
[----:B------:R-:W-:Y:S04]  /*0c10*/  BSSY.RECONVERGENT B0, `(.L_x_1886) ;  /* 0x0000054000007945 */ /* 0x000fe80003800200 */
[----:B------:R-:W-:Y:S05]  /*0c20*/  @!P3 BRA `(.L_x_1887) ;  /* 0x000000040048b947 */ /* 0x000fea0003800000 */
        /* <DEDUP_REMOVED lines=17> */
[C---:B---3--:R-:W-:Y:S01]  /*0d40*/  FADD.FTZ R120, -R175.reuse, R120 ;  /* 0x00000078af787221 */ /* 0x048fe20000010100 */
[----:B------:R-:W-:Y:S01]  /*0d50*/  FADD.FTZ R112, -R175, R112 ;  /* 0x00000070af707221 */ /* 0x000fe20000010100 */
[----:B0----5:R-:W-:Y:S01]  /*0d60*/  FMUL.FTZ R161, R129, R114 ;  /* 0x0000007281a17220 */ /* 0x021fe20000410000 */
[----:B----4-:R-:W-:-:S02]  /*0d70*/  PRMT R113, R116, 0x7632, R113 ;  /* 0x0000763274717816 */ /* 0x010fc40000000071 */
[----:B------:R-:W-:Y:S01]  /*0d80*/  SHF.L.U32 R115, R116, 0x10, RZ ;  /* 0x0000001074737819 */ /* 0x000fe200000006ff */
[C---:B------:R-:W-:Y:S01]  /*0d90*/  FMUL.FTZ R160, R129.reuse, R164 ;  /* 0x000000a481a07220 */ /* 0x040fe20000410000 */
[----:B------:R-:W-:Y:S01]  /*0da0*/  SHF.L.U32 R167, R118, 0x10, RZ ;  /* 0x0000001076a77819 */ /* 0x000fe200000006ff */
[----:B------:R-:W-:Y:S01]  /*0db0*/  FMUL.FTZ R163, R129, R120 ;  /* 0x0000007881a37220 */ /* 0x000fe20000410000 */
[----:B------:R-:W-:Y:S01]  /*0dc0*/  SHF.L.U32 R114, R113, 0x10, RZ ;  /* 0x0000001071727819 */ /* 0x000fe200000006ff */
[----:B------:R-:W-:Y:S01]  /*0dd0*/  FMUL.FTZ R164, R72, R115 ;  /* 0x0000007348a47220 */ /* 0x000fe20000410000 */
[----:B------:R-:W-:Y:S01]  /*0de0*/  FMUL.FTZ R159, R129, R112 ;  /* 0x00000070819f7220 */ /* 0x000fe20000410000 */
[----:B------:R-:W-:Y:S01]  /*0df0*/  PRMT R116, R117, 0x7632, R116 ;  /* 0x0000763275747816 */ /* 0x000fe20000000074 */
[----:B------:R-:W-:Y:S01]  /*0e00*/  FADD.FTZ R20, R20, R167 ;  /* 0x000000a714147221 */ /* 0x000fe20000010000 */
[-C--:B------:R-:W-:Y:S01]  /*0e10*/  FFMA.FTZ R44, R163, R167.reuse, R44 ;  /* 0x000000a7a32c7223 */ /* 0x080fe2000001002c */
[----:B------:R-:W-:Y:S01]  /*0e20*/  FMUL.FTZ R168, R68, R167 ;  /* 0x000000a744a87220 */ /* 0x000fe20000410000 */
[----:B------:R-:W-:Y:S01]  /*0e30*/  SHF.L.U32 R117, R117, 0x10, RZ ;  /* 0x0000001075757819 */ /* 0x000fe200000006ff */
[----:B------:R-:W-:Y:S01]  /*0e40*/  FADD.FTZ R112, R177, R164 ;  /* 0x000000a4b1707221 */ /* 0x000fe20000010000 */
[----:B------:R-:W-:Y:S01]  /*0e50*/  FMUL.FTZ R167, R73, R114 ;  /* 0x0000007249a77220 */ /* 0x000fe20000410000 */
[C---:B------:R-:W-:Y:S01]  /*0e60*/  FFMA.FTZ R113, R159.reuse, R164, R176 ;  /* 0x000000a49f717223 */ /* 0x040fe200000100b0 */
        /* <DEDUP_REMOVED lines=8> */
[----:B------:R-:W-:Y:S01]  /*0ef0*/  PRMT R165, R118, 0x7632, R165 ;  /* 0x0000763276a57816 */ /* 0x000fe200000000a5 */
[----:B------:R-:W-:Y:S01]  /*0f00*/  FFMA.FTZ R49, R160, R114, R49 ;  /* 0x00000072a0317223 */ /* 0x000fe20000010031 */
[----:B------:R-:W-:Y:S01]  /*0f10*/  SHF.L.U32 R120, R169, 0x10, RZ ;  /* 0x00000010a9787819 */ /* 0x000fe200000006ff */
[----:B------:R-:W-:Y:S01]  /*0f20*/  FADD.FTZ R25, R25, R114 ;  /* 0x0000007219197221 */ /* 0x000fe20000010000 */
        /* <DEDUP_REMOVED lines=34> */
.L_x_1887:
[----:B------:R-:W-:Y:S05]  /*1150*/  BSYNC.RECONVERGENT B0 ;  /* 0x0000000000007941 */ /* 0x000fea0003800200 */
.L_x_1886:
        /* <DEDUP_REMOVED lines=15> */
[C---:B--2---:R-:W-:Y:S01]  /*1250*/  FADD.FTZ R128, -R175.reuse, R113 ;  /* 0x00000071af807221 */ /* 0x044fe20000010100 */
[C---:B------:R-:W-:Y:S01]  /*1260*/  FADD.FTZ R114, -R175.reuse, R114 ;  /* 0x00000072af727221 */ /* 0x040fe20000010100 */
[C---:B------:R-:W-:Y:S01]  /*1270*/  FADD.FTZ R134, -R175.reuse, R115 ;  /* 0x00000073af867221 */ /* 0x040fe20000010100 */
[C---:B------:R-:W-:Y:S01]  /*1280*/  FADD.FTZ R112, -R175.reuse, R112 ;  /* 0x00000070af707221 */ /* 0x040fe20000010100 */
[C---:B---3--:R-:W-:Y:S01]  /*1290*/  FADD.FTZ R136, -R175.reuse, R116 ;  /* 0x00000074af887221 */ /* 0x048fe20000010100 */
[----:B------:R-:W-:Y:S01]  /*12a0*/  FADD.FTZ R138, -R175, R117 ;  /* 0x00000075af8a7221 */ /* 0x000fe20000010100 */
[C---:B-----5:R-:W-:Y:S01]  /*12b0*/  FMUL.FTZ R133, R129.reuse, R114 ;  /* 0x0000007281857220 */ /* 0x060fe20000410000 */
[C---:B0-----:R-:W-:Y:S01]  /*12c0*/  FMUL.FTZ R131, R129.reuse, R112 ;  /* 0x0000007081837220 */ /* 0x041fe20000410000 */
[C---:B------:R-:W-:Y:S01]  /*12d0*/  FMUL.FTZ R135, R129.reuse, R136 ;  /* 0x0000008881877220 */ /* 0x040fe20000410000 */
[C---:B----4-:R-:W-:Y:S01]  /*12e0*/  PRMT R113, R120.reuse, 0x7632, R113 ;  /* 0x0000763278717816 */ /* 0x050fe20000000071 */
[C---:B------:R-:W-:Y:S01]  /*12f0*/  FMUL.FTZ R136, R129.reuse, R138 ;  /* 0x0000008a81887220 */ /* 0x040fe20000410000 */
[----:B------:R-:W-:Y:S01]  /*1300*/  SHF.L.U32 R115, R120, 0x10, RZ ;  /* 0x0000001078737819 */ /* 0x000fe200000006ff */
[----:B------:R-:W-:Y:S01]  /*1310*/  FMUL.FTZ R132, R129, R128 ;  /* 0x0000008081847220 */ /* 0x000fe20000410000 */
[----:B------:R-:W-:Y:S01]  /*1320*/  SHF.L.U32 R114, R113, 0x10, RZ ;  /* 0x0000001071727819 */ /* 0x000fe200000006ff */
[----:B------:R-:W-:Y:S01]  /*1330*/  FADD.FTZ R118, -R175, R118 ;  /* 0x00000076af767221 */ /* 0x000fe20000010100 */
[C---:B------:R-:W-:Y:S01]  /*1340*/  PRMT R116, R121.reuse, 0x7632, R116 ;  /* 0x0000763279747816 */ /* 0x040fe20000000074 */
[-C--:B------:R-:W-:Y:S01]  /*1350*/  FMUL.FTZ R138, R64, R115.reuse ;  /* 0x00000073408a7220 */ /* 0x080fe20000410000 */
[----:B------:R-:W-:Y:S01]  /*1360*/  SHF.L.U32 R121, R121, 0x10, RZ ;  /* 0x0000001079797819 */ /* 0x000fe200000006ff */
[----:B------:R-:W-:Y:S01]  /*1370*/  FMUL.FTZ R139, R65, R114 ;  /* 0x00000072418b7220 */ /* 0x000fe20000410000 */
[----:B------:R-:W-:Y:S01]  /*1380*/  FADD.FTZ R16, R16, R115 ;  /* 0x0000007310107221 */ /* 0x000fe20000010000 */
[----:B------:R-:W-:Y:S01]  /*1390*/  FADD.FTZ R112, R177, R138 ;  /* 0x0000008ab1707221 */ /* 0x000fe20000010000 */
[C---:B------:R-:W-:Y:S01]  /*13a0*/  FFMA.FTZ R113, R131.reuse, R138, R176 ;  /* 0x0000008a83717223 */ /* 0x040fe200000100b0 */
[----:B------:R-:W-:Y:S01]  /*13b0*/  FFMA.FTZ R40, R131, R115, R40 ;  /* 0x0000007383287223 */ /* 0x000fe20000010028 */
[----:B------:R-:W-:Y:S01]  /*13c0*/  SHF.L.U32 R116, R116, 0x10, RZ ;  /* 0x0000001074747819 */ /* 0x000fe200000006ff */
[----:B------:R-:W-:Y:S01]  /*13d0*/  FADD.FTZ R115, R112, R139 ;  /* 0x0000008b70737221 */ /* 0x000fe20000010000 */
[----:B------:R-:W-:Y:S01]  /*13e0*/  FMUL.FTZ R140, R66, R121 ;  /* 0x00000079428c7220 */ /* 0x000fe20000410000 */
[----:B------:R-:W-:Y:S01]  /*13f0*/  FFMA.FTZ R112, R132, R139, R113 ;  /* 0x0000008b84707223 */ /* 0x000fe20000010071 */
[----:B------:R-:W-:Y:S01]  /*1400*/  FADD.FTZ R178, -R175, R119 ;  /* 0x00000077afb27221 */ /* 0x000fe20000010100 */
[----:B------:R-:W-:Y:S01]  /*1410*/  PRMT R117, R122, 0x7632, R117 ;  /* 0x000076327a757816 */ /* 0x000fe20000000075 */
[----:B------:R-:W-:Y:S01]  /*1420*/  FFMA.FTZ R41, R132, R114, R41 ;  /* 0x0000007284297223 */ /* 0x000fe20000010029 */
[----:B------:R-:W-:Y:S01]  /*1430*/  SHF.L.U32 R119, R122, 0x10, RZ ;  /* 0x000000107a777819 */ /* 0x000fe200000006ff */
[----:B------:R-:W-:Y:S01]  /*1440*/  FADD.FTZ R17, R17, R114 ;  /* 0x0000007211117221 */ /* 0x000fe20000010000 */
[----:B------:R-:W-:Y:S01]  /*1450*/  FMUL.FTZ R134, R129, R134 ;  /* 0x0000008681867220 */ /* 0x000fe20000410000 */
        /* <DEDUP_REMOVED lines=31> */
[C---:B------:R-:W-:Y:S01]  /*1650*/  FFMA.FTZ R39, R130.reuse, R120, R39 ;  /* 0x0000007882277223 */ /* 0x040fe20000010027 */
[----:B------:R-:W-:Y:S01]  /*1660*/  FADD.FTZ R15, R15, R120 ;  /* 0x000000780f0f7221 */ /* 0x000fe20000010000 */
[----:B------:R-:W-:Y:S01]  /*1670*/  FADD.FTZ R177, R177, R128 ;  /* 0x00000080b1b17221 */ /* 0x000fe20000010000 */
[----:B------:R-:W-:-:S07]  /*1680*/  FFMA.FTZ R176, R130, R128, R113 ;  /* 0x0000008082b07223 */ /* 0x000fce0000010071 */
.L_x_1889:
[----:B------:R-:W-:Y:S05]  /*1690*/  BSYNC.RECONVERGENT B0 ;  /* 0x0000000000007941 */ /* 0x000fea0003800200 */
.L_x_1888:
        /* <DEDUP_REMOVED lines=23> */
.L_x_1933:
        /* <DEDUP_REMOVED lines=47> */
.L_x_1895:
        /* <DEDUP_REMOVED lines=33> */
.L_x_1894:
        /* <DEDUP_REMOVED lines=32> */
.L_x_1897:
        /* <DEDUP_REMOVED lines=33> */
.L_x_1893:
        /* <DEDUP_REMOVED lines=22> */
[C---:B-----5:R-:W-:Y:S01]  /*2280*/  FFMA.FTZ R113, R129.reuse, R114, R9 ;  /* 0x0000007281717223 */ /* 0x060fe20000010009 */
        /* <DEDUP_REMOVED lines=14> */
.L_x_1899:
        /* <DEDUP_REMOVED lines=33> */
.L_x_1898:
        /* <DEDUP_REMOVED lines=32> */
.L_x_1900:
        /* <DEDUP_REMOVED lines=32> */
.L_x_1896:
        /* <DEDUP_REMOVED lines=15> */
.L_x_1892:
[----:B------:R-:W-:Y:S05]  /*2a70*/  BSYNC.RECONVERGENT B0 ;  /* 0x0000000000007941 */ /* 0x000fea0003800200 */
.L_x_1891:
        /* <DEDUP_REMOVED lines=46> */
.L_x_1905:
        /* <DEDUP_REMOVED lines=29> */
.L_x_1904:
        /* <DEDUP_REMOVED lines=37> */
.L_x_1907:
        /* <DEDUP_REMOVED lines=29> */
.L_x_1903:
        /* <DEDUP_REMOVED lines=41> */
.L_x_1909:
        /* <DEDUP_REMOVED lines=29> */
.L_x_1908:
        /* <DEDUP_REMOVED lines=37> */
.L_x_1910:
        /* <DEDUP_REMOVED lines=28> */
.L_x_1906:
        /* <DEDUP_REMOVED lines=11> */
.L_x_1902:
[----:B------:R-:W-:Y:S05]  /*3c70*/  BSYNC.RECONVERGENT B0 ;  /* 0x0000000000007941 */ /* 0x000fea0003800200 */
.L_x_1901:
        /* <DEDUP_REMOVED lines=46> */
.L_x_1915:
        /* <DEDUP_REMOVED lines=29> */
.L_x_1914:
        /* <DEDUP_REMOVED lines=37> */
.L_x_1917:
        /* <DEDUP_REMOVED lines=29> */
.L_x_1913:
        /* <DEDUP_REMOVED lines=41> */
.L_x_1919:
        /* <DEDUP_REMOVED lines=29> */
.L_x_1918:
        /* <DEDUP_REMOVED lines=37> */
.L_x_1920:
        /* <DEDUP_REMOVED lines=28> */
.L_x_1916:
        /* <DEDUP_REMOVED lines=10> */
.L_x_1912:
[----:B------:R-:W-:Y:S05]  /*4e60*/  BSYNC.RECONVERGENT B0 ;  /* 0x0000000000007941 */ /* 0x000fea0003800200 */
.L_x_1911:
[----:B-1-34-:R-:W1:Y:S02]  /*4e70*/  LDC.64 R112, c[0x0][0x380] ;  /* 0x0000e000ff707b82 */ /* 0x01ae640000000a00 */
[----:B-1----:R-:W-:-:S04]  /*4e80*/  LEA R124, R112, R124, 0x2 ;  /* 0x0000007c707c7211 */ /* 0x002fc800078e10ff */
[----:B------:R-:W-:-:S13]  /*4e90*/  ISETP.GE.AND P0, PT, R124, R113, PT ;  /* 0x000000717c00720c */ /* 0x000fda0003f06270 */
[----:B------:R-:W-:Y:S05]  /*4ea0*/  @!P0 BRA `(.L_x_1921) ;  /* 0xffffffb400c48947 */ /* 0x000fea000383ffff */
.L_x_1883:
        /* <DEDUP_REMOVED lines=198> */
.L_x_1890:
        /* <DEDUP_REMOVED lines=8> */
.L_x_1923:
[----:B------:R-:W-:Y:S05]  /*5b90*/  BSYNC B0 ;  /* 0x0000000000007941 */ /* 0x000fea0003800000 */
.L_x_1922:
        /* <DEDUP_REMOVED lines=8> */
.L_x_1924:
[----:B------:R-:W-:-:S05]  /*5c20*/  FADD.FTZ R112, R112, R177 ;  /* 0x000000b170707221 */ /* 0x000fca0000010000 */
[----:B------:R-:W-:Y:S01]  /*5c30*/  MOV R123, R112 ;  /* 0x00000070007b7202 */ /* 0x000fe20000000f00 */
[----:B------:R-:W-:Y:S01]  /*5c40*/  HFMA2 R122, -RZ, RZ, 0, 1.1920928955078125e-07 ;  /* 0x00000002ff7a7431 */ /* 0x000fe200000001ff */
[----:B------:R-:W-:-:S07]  /*5c50*/  MOV R113, R121 ;  /* 0x0000007900717202 */ /* 0x000fce0000000f00 */
[----:B------:R-:W-:Y:S05]  /*5c60*/  WARPSYNC.COLLECTIVE R120, `(.L_x_1925) ;  /* 0x0000000078087348 */ /* 0x000fea0003c00000 */
[----:B------:R0:W1:Y:S02]  /*5c70*/  SHFL.BFLY P0, R121, R123, R122, R175 ;  /* 0x0c00007a7b797389 */ /* 0x00006400000000af */
[----:B01----:R-:W-:Y:S05]  /*5c80*/  ENDCOLLECTIVE ;  /* 0x000000000000791b */ /* 0x003fea0003800000 */
.L_x_1925:
[----:B------:R-:W-:-:S05]  /*5c90*/  FADD.FTZ R113, R113, R176 ;  /* 0x000000b071717221 */ /* 0x000fca0000010000 */
[----:B------:R-:W-:Y:S02]  /*5ca0*/  MOV R123, R113 ;  /* 0x00000071007b7202 */ /* 0x000fe40000000f00 */
[----:B------:R-:W-:-:S07]  /*5cb0*/  MOV R115, R121 ;  /* 0x0000007900737202 */ /* 0x000fce0000000f00 */
[----:B------:R-:W-:Y:S05]  /*5cc0*/  WARPSYNC.COLLECTIVE R120, `(.L_x_1926) ;  /* 0x0000000078087348 */ /* 0x000fea0003c00000 */
[----:B------:R0:W1:Y:S02]  /*5cd0*/  SHFL.BFLY P0, R121, R123, R122, R175 ;  /* 0x0c00007a7b797389 */ /* 0x00006400000000af */
[----:B01----:R-:W-:Y:S05]  /*5ce0*/  ENDCOLLECTIVE ;  /* 0x000000000000791b */ /* 0x003fea0003800000 */
.L_x_1926:
[----:B------:R-:W-:-:S05]  /*5cf0*/  FADD.FTZ R115, R112, R115 ;  /* 0x0000007370737221 */ /* 0x000fca0000010000 */
[----:B------:R-:W-:Y:S01]  /*5d00*/  MOV R123, R115 ;  /* 0x00000073007b7202 */ /* 0x000fe20000000f00 */
[----:B------:R-:W-:Y:S01]  /*5d10*/  HFMA2 R122, -RZ, RZ, 0, 2.384185791015625e-07 ;  /* 0x00000004ff7a7431 */ /* 0x000fe200000001ff */
[----:B------:R-:W-:-:S07]  /*5d20*/  MOV R114, R121 ;  /* 0x0000007900727202 */ /* 0x000fce0000000f00 */
[----:B------:R-:W-:Y:S05]  /*5d30*/  WARPSYNC.COLLECTIVE R120, `(.L_x_1927) ;  /* 0x0000000078087348 */ /* 0x000fea0003c00000 */
[----:B------:R0:W1:Y:S02]  /*5d40*/  SHFL.BFLY P0, R121, R123, R122, R175 ;  /* 0x0c00007a7b797389 */ /* 0x00006400000000af */
[----:B01----:R-:W-:Y:S05]  /*5d50*/  ENDCOLLECTIVE ;  /* 0x000000000000791b */ /* 0x003fea0003800000 */
.L_x_1927:
[----:B------:R-:W-:-:S05]  /*5d60*/  FADD.FTZ R114, R113, R114 ;  /* 0x0000007271727221 */ /* 0x000fca0000010000 */
[----:B------:R-:W-:Y:S02]  /*5d70*/  MOV R123, R114 ;  /* 0x00000072007b7202 */ /* 0x000fe40000000f00 */
[----:B------:R-:W-:-:S07]  /*5d80*/  MOV R116, R121 ;  /* 0x0000007900747202 */ /* 0x000fce0000000f00 */
[----:B------:R-:W-:Y:S05]  /*5d90*/  WARPSYNC.COLLECTIVE R120, `(.L_x_1928) ;  /* 0x0000000078087348 */ /* 0x000fea0003c00000 */
[----:B------:R0:W1:Y:S02]  /*5da0*/  SHFL.BFLY P0, R121, R123, R122, R175 ;  /* 0x0c00007a7b797389 */ /* 0x00006400000000af */
[----:B01----:R-:W-:Y:S05]  /*5db0*/  ENDCOLLECTIVE ;  /* 0x000000000000791b */ /* 0x003fea0003800000 */
.L_x_1928:
[----:B------:R-:W-:-:S05]  /*5dc0*/  FADD.FTZ R116, R115, R116 ;  /* 0x0000007473747221 */ /* 0x000fca0000010000 */
[----:B------:R-:W-:Y:S01]  /*5dd0*/  MOV R123, R116 ;  /* 0x00000074007b7202 */ /* 0x000fe20000000f00 */
[----:B------:R-:W-:Y:S01]  /*5de0*/  HFMA2 R122, -RZ, RZ, 0, 4.76837158203125e-07 ;  /* 0x00000008ff7a7431 */ /* 0x000fe200000001ff */
[----:B------:R-:W-:-:S07]  /*5df0*/  MOV R117, R121 ;  /* 0x0000007900757202 */ /* 0x000fce0000000f00 */
[----:B------:R-:W-:Y:S05]  /*5e00*/  WARPSYNC.COLLECTIVE R120, `(.L_x_1929) ;  /* 0x0000000078087348 */ /* 0x000fea0003c00000 */
[----:B------:R0:W1:Y:S02]  /*5e10*/  SHFL.BFLY P0, R121, R123, R122, R175 ;  /* 0x0c00007a7b797389 */ /* 0x00006400000000af */
[----:B01----:R-:W-:Y:S05]  /*5e20*/  ENDCOLLECTIVE ;  /* 0x000000000000791b */ /* 0x003fea0003800000 */
.L_x_1929:
[----:B------:R-:W-:-:S05]  /*5e30*/  FADD.FTZ R117, R114, R117 ;  /* 0x0000007572757221 */ /* 0x000fca0000010000 */
[----:B------:R-:W-:Y:S02]  /*5e40*/  MOV R123, R117 ;  /* 0x00000075007b7202 */ /* 0x000fe40000000f00 */
[----:B------:R-:W-:-:S07]  /*5e50*/  MOV R119, R121 ;  /* 0x0000007900777202 */ /* 0x000fce0000000f00 */
[----:B------:R-:W-:Y:S05]  /*5e60*/  WARPSYNC.COLLECTIVE R120, `(.L_x_1930) ;  /* 0x0000000078087348 */ /* 0x000fea0003c00000 */
[----:B------:R0:W1:Y:S02]  /*5e70*/  SHFL.BFLY P0, R121, R123, R122, R175 ;  /* 0x0c00007a7b797389 */ /* 0x00006400000000af */
[----:B01----:R-:W-:Y:S05]  /*5e80*/  ENDCOLLECTIVE ;  /* 0x000000000000791b */ /* 0x003fea0003800000 */
.L_x_1930:
[----:B------:R-:W-:-:S05]  /*5e90*/  FADD.FTZ R119, R116, R119 ;  /* 0x0000007774777221 */ /* 0x000fca0000010000 */
[----:B------:R-:W-:Y:S01]  /*5ea0*/  MOV R123, R119 ;  /* 0x00000077007b7202 */ /* 0x000fe20000000f00 */
[----:B------:R-:W-:Y:S01]  /*5eb0*/  HFMA2 R122, -RZ, RZ, 0, 9.5367431640625e-07 ;  /* 0x00000010ff7a7431 */ /* 0x000fe200000001ff */
[----:B------:R-:W-:-:S07]  /*5ec0*/  MOV R118, R121 ;  /* 0x0000007900767202 */ /* 0x000fce0000000f00 */
[----:B------:R-:W-:Y:S05]  /*5ed0*/  WARPSYNC.COLLECTIVE R120, `(.L_x_1931) ;  /* 0x0000000078087348 */ /* 0x000fea0003c00000 */
[----:B------:R0:W1:Y:S02]  /*5ee0*/  SHFL.BFLY P0, R121, R123, R122, R175 ;  /* 0x0c00007a7b797389 */ /* 0x00006400000000af */
[----:B01----:R-:W-:Y:S05]  /*5ef0*/  ENDCOLLECTIVE ;  /* 0x000000000000791b */ /* 0x003fea0003800000 */
.L_x_1931:
[----:B------:R-:W-:-:S05]  /*5f00*/  FADD.FTZ R118, R117, R118 ;  /* 0x0000007675767221 */ /* 0x000fca0000010000 */
[----:B------:R-:W-:Y:S02]  /*5f10*/  MOV R123, R118 ;  /* 0x00000076007b7202 */ /* 0x000fe40000000f00 */
[----:B------:R-:W-:-:S07]  /*5f20*/  MOV R112, R121 ;  /* 0x0000007900707202 */ /* 0x000fce0000000f00 */
[----:B------:R-:W-:Y:S05]  /*5f30*/  WARPSYNC.COLLECTIVE R120, `(.L_x_1932) ;  /* 0x0000000078087348 */ /* 0x000fea0003c00000 */
[----:B------:R0:W1:Y:S02]  /*5f40*/  SHFL.BFLY P0, R121, R123, R122, R175 ;  /* 0x0c00007a7b797389 */ /* 0x00006400000000af */
[----:B01----:R-:W-:Y:S05]  /*5f50*/  ENDCOLLECTIVE ;  /* 0x000000000000791b */ /* 0x003fea0003800000 */
.L_x_1932:
[----:B------:R-:W-:Y:S01]  /*5f60*/  MOV R113, R121 ;  /* 0x0000007900717202 */ /* 0x000fe20000000f00 */
[----:B------:R-:W-:Y:S06]  /*5f70*/  BRA `(.L_x_1933) ;  /* 0xffffffb800247947 */ /* 0x000fec000383ffff */
.L_x_1934:
        /* <DEDUP_REMOVED lines=16> */
.L_x_4972:


//--------------------- .text._ZN10layer_norm31ln_parallel_residual_bwd_kernelINS_13Kernel_traitsIf13__nv_bfloat16fS2_fjLj768ELj1ELj4ELj1ELj16ENS_18Kernel_traits_baseILj768EfS2_fS2_fjLj128EEEEELb0ELb1ELb1EEEvNS_9BwdParamsE --------------------------
	.section	.text._ZN10layer_norm31ln_parallel_residual_bwd_kernelINS_13Kernel_traitsIf13__nv_bfloat16fS2_fjLj768ELj1ELj4ELj1ELj16ENS_18Kernel_traits_baseILj768EfS2_fS2_fjLj128EEEEELb0ELb1ELb1EEEvNS_9BwdParamsE,"ax",@progbits
	.align	128
        .global         _ZN10layer_norm31ln_parallel_residual_bwd_kernelINS_13Kernel_traitsIf13__nv_bfloat16fS2_fjLj768ELj1ELj4ELj1ELj16ENS_18Kernel_traits_baseILj768EfS2_fS2_fjLj128EEEEELb0ELb1ELb1EEEvNS_9BwdParamsE
        .type           _ZN10layer_norm31ln_parallel_residual_bwd_kernelINS_13Kernel_traitsIf13__nv_bfloat16fS2_fjLj768ELj1ELj4ELj1ELj16ENS_18Kernel_traits_baseILj768EfS2_fS2_fjLj128EEEEELb0ELb1ELb1EEEvNS_9BwdParamsE,@function
        .size           _ZN10layer_norm31ln_parallel_residual_bwd_kernelINS_13Kernel_traitsIf13__nv_bfloat16fS2_fjLj768ELj1ELj4ELj1ELj16ENS_18Kernel_traits_baseILj768EfS2_fS2_fjLj128EEEEELb0ELb1ELb1EEEvNS_9BwdParamsE,(.L_x_4973 - _ZN10layer_norm31ln_parallel_residual_bwd_kernelINS_13Kernel_traitsIf13__nv_bfloat16fS2_fjLj768ELj1ELj4ELj1ELj16ENS_18Kernel_traits_baseILj768EfS2_fS2_fjLj128EEEEELb0ELb1ELb1EEEvNS_9BwdParamsE)
        .other          _ZN10layer_norm31ln_parallel_residual_bwd_kernelINS_13Kernel_traitsIf13__nv_bfloat16fS2_fjLj768ELj1ELj4ELj1ELj16ENS_18Kernel_traits_baseILj768EfS2_fS2_fjLj128EEEEELb0ELb1ELb1EEEvNS_9BwdParamsE,@"STO_CUDA_ENTRY STV_DEFAULT"
_ZN10layer_norm31ln_parallel_residual_bwd_kernelINS_13Kernel_traitsIf13__nv_bfloat16fS2_fjLj768ELj1ELj4ELj1ELj16ENS_18Kernel_traits_baseILj768EfS2_fS2_fjLj128EEEEELb0ELb1ELb1EEEvNS_9BwdParamsE:
.text._ZN10layer_norm31ln_parallel_residual_bwd_kernelINS_13Kernel_traitsIf13__nv_bfloat16fS2_fjLj768ELj1ELj4ELj1ELj16ENS_18Kernel_traits_baseILj768EfS2_fS2_fjLj128EEEEELb0ELb1ELb1EEEvNS_9BwdParamsE:
        /* <DEDUP_REMOVED lines=76> */
.L_x_1963:
        /* <DEDUP_REMOVED lines=12> */
[----:B-1----:R-:W-:-:S04]  /*0580*/  IMAD.WIDE.U32 R96, R153, 0x20, R160 ;  /* 0x0000002099607825 */ /* 0x002fc800078e00a0 */
[----:B------:R-:W-:Y:S01]  /*0590*/  IMAD.WIDE.U32 R156, R151, 0x20, R160 ;  /* 0x00000020979c7825 */ /* 0x000fe200078e00a0 */
[----:B------:R-:W4:Y:S03]  /*05a0*/  LDG.E.128 R64, desc[UR10][R96.64] ;  /* 0x0000000a60407981 */ /* 0x000f26000c1e1d00 */
[----:B--2---:R-:W-:Y:S01]  /*05b0*/  IMAD.WIDE.U32 R68, R153, 0x10, R98 ;  /* 0x0000001099447825 */ /* 0x004fe200078e0062 */
[----:B------:R-:W2:Y:S03]  /*05c0*/  LDG.E.128 R76, desc[UR10][R156.64] ;  /* 0x0000000a9c4c7981 */ /* 0x000ea6000c1e1d00 */
[----:B------:R-:W-:Y:S01]  /*05d0*/  IMAD.WIDE.U32 R160, R149, 0x20, R160 ;  /* 0x0000002095a07825 */ /* 0x000fe200078e00a0 */
[----:B------:R-:W2:Y:S03]  /*05e0*/  LDG.E.128 R72, desc[UR10][R96.64+0x10] ;  /* 0x0000100a60487981 */ /* 0x000ea6000c1e1d00 */
[----:B---3--:R-:W-:Y:S01]  /*05f0*/  IMAD.WIDE R154, R145, 0x4, R154 ;  /* 0x00000004919a7825 */ /* 0x008fe200078e029a */
[----:B------:R-:W3:Y:S04]  /*0600*/  LDG.E.128 R68, desc[UR10][R68.64] ;  /* 0x0000000a44447981 */ /* 0x000ee8000c1e1d00 */
[----:B------:R-:W2:Y:S01]  /*0610*/  LDG.E.128 R88, desc[UR10][R160.64] ;  /* 0x0000000aa0587981 */ /* 0x000ea2000c1e1d00 */
[----:B------:R-:W-:-:S03]  /*0620*/  IMAD.WIDE.U32 R80, R151, 0x10, R98 ;  /* 0x0000001097507825 */ /* 0x000fc600078e0062 */
[----:B------:R-:W2:Y:S01]  /*0630*/  LDG.E R155, desc[UR10][R154.64] ;  /* 0x0000000a9a9b7981 */ /* 0x000ea2000c1e1900 */
[----:B------:R-:W-:-:S03]  /*0640*/  IMAD.WIDE.U32 R98, R149, 0x10, R98 ;  /* 0x0000001095627825 */ /* 0x000fc600078e0062 */
[----:B------:R-:W2:Y:S04]  /*0650*/  LDG.E.128 R80, desc[UR10][R80.64] ;  /* 0x0000000a50507981 */ /* 0x000ea8000c1e1d00 */
[----:B------:R-:W2:Y:S04]  /*0660*/  LDG.E.128 R92, desc[UR10][R160.64+0x10] ;  /* 0x0000100aa05c7981 */ /* 0x000ea8000c1e1d00 */
[----:B------:R-:W2:Y:S04]  /*0670*/  LDG.E.128 R96, desc[UR10][R98.64] ;  /* 0x0000000a62607981 */ /* 0x000ea8000c1e1d00 */
[----:B------:R0:W2:Y:S01]  /*0680*/  LDG.E.128 R84, desc[UR10][R156.64+0x10] ;  /* 0x0000100a9c547981 */ /* 0x0000a2000c1e1d00 */
[----:B------:R-:W-:-:S04]  /*0690*/  ISETP.NE.U32.AND P0, PT, RZ, UR14, PT ;  /* 0x0000000eff007c0c */ /* 0x000fc8000bf05070 */
[----:B------:R-:W-:-:S13]  /*06a0*/  ISETP.NE.AND.EX P0, PT, RZ, UR15, PT, P0 ;  /* 0x0000000fff007c0c */ /* 0x000fda000bf05300 */
[----:B------:R-:W0:Y:S01]  /*06b0*/  @P0 LDC.64 R158, c[0x0][0x438] ;  /* 0x00010e00ff9e0b82 */ /* 0x000e220000000a00 */
[----:B------:R-:W-:-:S07]  /*06c0*/  ISETP.NE.AND P2, PT, RZ, UR12, PT ;  /* 0x0000000cff007c0c */ /* 0x000fce000bf45270 */
[----:B------:R-:W1:Y:S08]  /*06d0*/  @P0 LDC.64 R164, c[0x0][0x438] ;  /* 0x00010e00ffa40b82 */ /* 0x000e700000000a00 */
[----:B------:R-:W1:Y:S01]  /*06e0*/  @P0 LDC.64 R162, c[0x0][0x438] ;  /* 0x00010e00ffa20b82 */ /* 0x000e620000000a00 */
[----:B0-----:R-:W-:-:S05]  /*06f0*/  @P0 IMAD.WIDE.U32 R156, R153, 0x20, R158 ;  /* 0x00000020999c0825 */ /* 0x001fca00078e009e */
[----:B-----5:R-:W5:Y:S04]  /*0700*/  @P0 LDG.E.128 R28, desc[UR10][R156.64] ;  /* 0x0000000a9c1c0981 */ /* 0x020f68000c1e1d00 */
[----:B------:R0:W5:Y:S01]  /*0710*/  @P0 LDG.E.128 R32, desc[UR10][R156.64+0x10] ;  /* 0x0000100a9c200981 */ /* 0x000162000c1e1d00 */
[----:B-1----:R-:W-:-:S05]  /*0720*/  @P0 IMAD.WIDE.U32 R160, R149, 0x20, R164 ;  /* 0x0000002095a00825 */ /* 0x002fca00078e00a4 */
[----:B------:R-:W5:Y:S04]  /*0730*/  @P0 LDG.E.128 R44, desc[UR10][R160.64] ;  /* 0x0000000aa02c0981 */ /* 0x000f68000c1e1d00 */
[----:B------:R1:W5:Y:S01]  /*0740*/  @P0 LDG.E.128 R48, desc[UR10][R160.64+0x10] ;  /* 0x0000100aa0300981 */ /* 0x000362000c1e1d00 */
[----:B------:R-:W-:-:S05]  /*0750*/  @P0 IMAD.WIDE.U32 R158, R151, 0x20, R162 ;  /* 0x00000020979e0825 */ /* 0x000fca00078e00a2 */
[----:B------:R-:W5:Y:S04]  /*0760*/  @P0 LDG.E.128 R36, desc[UR10][R158.64] ;  /* 0x0000000a9e240981 */ /* 0x000f68000c1e1d00 */
[----:B------:R1:W5:Y:S01]  /*0770*/  @P0 LDG.E.128 R40, desc[UR10][R158.64+0x10] ;  /* 0x0000100a9e280981 */ /* 0x000362000c1e1d00 */
[----:B------:R-:W-:Y:S01]  /*0780*/  UMOV UR4, 0xffffffff ;  /* 0xffffffff00047882 */ /* 0x000fe20000000000 */
[----:B------:R-:W-:-:S04]  /*0790*/  ISETP.NE.U32.AND P1, PT, RZ, UR14, PT ;  /* 0x0000000eff007c0c */ /* 0x000fc8000bf25070 */
[----:B------:R-:W-:Y:S02]  /*07a0*/  ISETP.NE.AND.EX P1, PT, RZ, UR15, PT, P1 ;  /* 0x0000000fff007c0c */ /* 0x000fe4000bf25310 */
[----:B----4-:R-:W-:-:S05]  /*07b0*/  FSEL R169, R0, RZ, !P2 ;  /* 0x000000ff00a97208 */ /* 0x010fca0005000000 */
[C---:B------:R-:W-:Y:S01]  /*07c0*/  FADD.FTZ R152, -R169.reuse, R67 ;  /* 0x00000043a9987221 */ /* 0x040fe20000010100 */
[C---:B------:R-:W-:Y:S01]  /*07d0*/  FADD.FTZ R148, -R169.reuse, R65 ;  /* 0x00000041a9947221 */ /* 0x040fe20000010100 */
[C---:B------:R-:W-:Y:S01]  /*07e0*/  FADD.FTZ R0, -R169.reuse, R64 ;  /* 0x00000040a9007221 */ /* 0x040fe20000010100 */
[C---:B------:R-:W-:Y:S01]  /*07f0*/  FADD.FTZ R66, -R169.reuse, R66 ;  /* 0x00000042a9427221 */ /* 0x040fe20000010100 */
[C---:B---3--:R-:W-:Y:S02]  /*0800*/  PRMT R67, R68.reuse, 0x7632, R67 ;  /* 0x0000763244437816 */ /* 0x048fe40000000043 */
[----:B0-----:R-:W-:Y:S01]  /*0810*/  SHF.L.U32 R157, R68, 0x10, RZ ;  /* 0x00000010449d7819 */ /* 0x001fe200000006ff */
[----:B--2---:R-:W-:Y:S01]  /*0820*/  FADD.FTZ R180, -R169, R90 ;  /* 0x0000005aa9b47221 */ /* 0x004fe20000010100 */
[----:B------:R-:W-:-:S03]  /*0830*/  SHF.L.U32 R90, R67, 0x10, RZ ;  /* 0x00000010435a7819 */ /* 0x000fc600000006ff */
[----:B------:R-:W-:Y:S01]  /*0840*/  FMUL.FTZ R67, R24, R157 ;  /* 0x0000009d18437220 */ /* 0x000fe20000410000 */
[C---:B------:R-:W-:Y:S01]  /*0850*/  FMUL.FTZ R65, R155.reuse, R148 ;  /* 0x000000949b417220 */ /* 0x040fe20000410000 */
[----:B------:R-:W-:Y:S01]  /*0860*/  FMUL.FTZ R0, R155, R0 ;  /* 0x000000009b007220 */ /* 0x000fe20000410000 */
[----:B------:R-:W-:Y:S01]  /*0870*/  PRMT R150, R69, 0x7632, R150 ;  /* 0x0000763245967816 */ /* 0x000fe20000000096 */
[----:B------:R-:W-:Y:S01]  /*0880*/  FADD.FTZ R164, -R169, R78 ;  /* 0x0000004ea9a47221 */ /* 0x000fe20000010100 */
[----:B------:R-:W-:Y:S01]  /*0890*/  SHF.L.U32 R69, R69, 0x10, RZ ;  /* 0x0000001045457819 */ /* 0x000fe200000006ff */
[----:B------:R-:W-:Y:S01]  /*08a0*/  FMUL.FTZ R66, R155, R66 ;  /* 0x000000429b427220 */ /* 0x000fe20000410000 */
[-C--:B------:R-:W-:Y:S01]  /*08b0*/  FFMA.FTZ R144, R65, R90.reuse, R144 ;  /* 0x0000005a41907223 */ /* 0x080fe20000010090 */
[----:B------:R-:W-:Y:S01]  /*08c0*/  FADD.FTZ R143, R90, R143 ;  /* 0x0000008f5a8f7221 */ /* 0x000fe20000010000 */
[----:B------:R-:W-:Y:S01]  /*08d0*/  FMUL.FTZ R90, R25, R90 ;  /* 0x0000005a195a7220 */ /* 0x000fe20000410000 */
[----:B------:R-:W-:Y:S01]  /*08e0*/  FFMA.FTZ R78, R0, R67, RZ ;  /* 0x00000043004e7223 */ /* 0x000fe200000100ff */
[----:B------:R-:W-:Y:S01]  /*08f0*/  FADD.FTZ R173, RZ, R67 ;  /* 0x00000043ffad7221 */ /* 0x000fe20000010000 */
[----:B-1----:R-:W-:Y:S01]  /*0900*/  PRMT R161, R81, 0x7632, R161 ;  /* 0x0000763251a17816 */ /* 0x002fe200000000a1 */
[----:B------:R-:W-:Y:S01]  /*0910*/  FADD.FTZ R64, -R169, R95 ;  /* 0x0000005fa9407221 */ /* 0x000fe20000010100 */
[----:B------:R-:W-:Y:S01]  /*0920*/  SHF.L.U32 R150, R150, 0x10, RZ ;  /* 0x0000001096967819 */ /* 0x000fe200000006ff */
[----:B------:R-:W-:Y:S01]  /*0930*/  FADD.FTZ R140, R69, R140 ;  /* 0x0000008c458c7221 */ /* 0x000fe20000010000 */
[-C--:B------:R-:W-:Y:S01]  /*0940*/  FFMA.FTZ R141, R66, R69.reuse, R141 ;  /* 0x00000045428d7223 */ /* 0x080fe2000001008d */
[----:B------:R-:W-:Y:S01]  /*0950*/  PRMT R179, R98, 0x7632, R179 ;  /* 0x0000763262b37816 */ /* 0x000fe200000000b3 */
[----:B------:R-:W-:Y:S01]  /*0960*/  FMUL.FTZ R69, R26, R69 ;  /* 0x000000451a457220 */ /* 0x000fe20000410000 */
[----:B------:R-:W-:Y:S01]  /*0970*/  SHF.L.U32 R181, R98, 0x10, RZ ;  /* 0x0000001062b57819 */ /* 0x000fe200000006ff */
[----:B------:R-:W-:Y:S01]  /*0980*/  FFMA.FTZ R95, R65, R90, R78 ;  /* 0x0000005a415f7223 */ /* 0x000fe2000001004e */
[----:B------:R-:W-:Y:S01]  /*0990*/  FADD.FTZ R98, R90, R173 ;  /* 0x000000ad5a627221 */ /* 0x000fe20000010000 */
[----:B------:R-:W-:Y:S01]  /*09a0*/  FMUL.FTZ R68, R155, R152 ;  /* 0x000000989b447220 */ /* 0x000fe20000410000 */
[----:B------:R-:W-:-:S02]  /*09b0*/  PRMT R154, R70, 0x7632, R154 ;  /* 0x00007632469a7816 */ /* 0x000fc4000000009a */
[----:B------:R-:W-:Y:S01]  /*09c0*/  SHF.L.U32 R156, R70, 0x10, RZ ;  /* 0x00000010469c7819 */ /* 0x000fe200000006ff */
[----:B------:R-:W-:Y:S01]  /*09d0*/  FADD.FTZ R70, -R169, R72 ;  /* 0x00000048a9467221 */ /* 0x000fe20000010100 */
[C---:B------:R-:W-:Y:S02]  /*09e0*/  PRMT R175, R97.reuse, 0x7632, R175 ;  /* 0x0000763261af7816 */ /* 0x040fe400000000af */
[----:B------:R-:W-:Y:S01]  /*09f0*/  SHF.L.U32 R177, R97, 0x10, RZ ;  /* 0x0000001061b17819 */ /* 0x000fe200000006ff */
[----:B------:R-:W-:Y:S01]  /*0a00*/  FMUL.FTZ R97, R27, R150 ;  /* 0x000000961b617220 */ /* 0x000fe20000410000 */
[----:B------:R-:W-:Y:S01]  /*0a10*/  SHF.L.U32 R152, R161, 0x10, RZ ;  /* 0x00000010a1987819 */ /* 0x000fe200000006ff */
[----:B------:R-:W-:Y:S01]  /*0a20*/  FFMA.FTZ R161, R66, R69, R95 ;  /* 0x0000004542a17223 */ /* 0x000fe2000001005f */
[----:B------:R-:W-:Y:S01]  /*0a30*/  FADD.FTZ R98, R69, R98 ;  /* 0x0000006245627221 */ /* 0x000fe20000010000 */
[C---:B------:R-:W-:Y:S01]  /*0a40*/  FADD.FTZ R172, -R169.reuse, R86 ;  /* 0x00000056a9ac7221 */ /* 0x040fe20000010100 */
[C---:B------:R-:W-:Y:S01]  /*0a50*/  FADD.FTZ R174, -R169.reuse, R87 ;  /* 0x00000057a9ae7221 */ /* 0x040fe20000010100 */
[----:B------:R-:W-:Y:S01]  /*0a60*/  SHF.L.U32 R154, R154, 0x10, RZ ;  /* 0x000000109a9a7819 */ /* 0x000fe200000006ff */
[----:B------:R-:W-:Y:S01]  /*0a70*/  FADD.FTZ R72, -R169, R73 ;  /* 0x00000049a9487221 */ /* 0x000fe20000010100 */
[----:B------:R-:W-:Y:S01]  /*0a80*/  FMUL.FTZ R70, R155, R70 ;  /* 0x000000469b467220 */ /* 0x000fe20000410000 */
[----:B------:R-:W-:Y:S01]  /*0a90*/  FMUL.FTZ R87, R20, R156 ;  /* 0x0000009c14577220 */ /* 0x000fe20000410000 */
[----:B------:R-:W-:Y:S01]  /*0aa0*/  FFMA.FTZ R161, R68, R97, R161 ;  /* 0x0000006144a17223 */ /* 0x000fe200000100a1 */
[----:B------:R-:W-:Y:S01]  /*0ab0*/  PRMT R167, R83, 0x7632, R167 ;  /* 0x0000763253a77816 */ /* 0x000fe200000000a7 */
[----:B------:R-:W-:Y:S01]  /*0ac0*/  FADD.FTZ R98, R97, R98 ;  /* 0x0000006261627221 */ /* 0x000fe20000010000 */
[----:B------:R-:W-:Y:S01]  /*0ad0*/  PRMT R158, R71, 0x7632, R158 ;  /* 0x00007632479e7816 */ /* 0x000fe2000000009e */
[----:B------:R-:W-:Y:S01]  /*0ae0*/  FADD.FTZ R186, -R169, R93 ;  /* 0x0000005da9ba7221 */ /* 0x000fe20000010100 */
[----:B------:R-:W-:Y:S01]  /*0af0*/  SHF.L.U32 R83, R83, 0x10, RZ ;  /* 0x0000001053537819 */ /* 0x000fe200000006ff */
[----:B------:R-:W-:Y:S01]  /*0b00*/  FADD.FTZ R182, -R169, R91 ;  /* 0x0000005ba9b67221 */ /* 0x000fe20000010100 */
[----:B------:R-:W-:Y:S01]  /*0b10*/  SHF.L.U32 R71, R71, 0x10, RZ ;  /* 0x0000001047477819 */ /* 0x000fe200000006ff */
[----:B------:R-:W-:Y:S01]  /*0b20*/  FADD.FTZ R188, -R169, R94 ;  /* 0x0000005ea9bc7221 */ /* 0x000fe20000010100 */
[----:B------:R-:W-:Y:S01]  /*0b30*/  FMUL.FTZ R93, R155, R172 ;  /* 0x000000ac9b5d7220 */ /* 0x000fe20000410000 */
[----:B------:R-:W-:Y:S01]  /*0b40*/  FADD.FTZ R74, -R169, R74 ;  /* 0x0000004aa94a7221 */ /* 0x000fe20000010100 */
[----:B------:R-:W-:Y:S01]  /*0b50*/  PRMT R163, R82, 0x7632, R163 ;  /* 0x0000763252a37816 */ /* 0x000fe200000000a3 */
[----:B------:R-:W-:Y:S01]  /*0b60*/  FMUL.FTZ R91, R155, R72 ;  /* 0x000000489b5b7220 */ /* 0x000fe20000410000 */
[----:B------:R-:W-:Y:S01]  /*0b70*/  FMUL.FTZ R94, R21, R154 ;  /* 0x0000009a155e7220 */ /* 0x000fe20000410000 */
[----:B------:R-:W-:Y:S01]  /*0b80*/  FFMA.FTZ R148, R70, R87, R161 ;  /* 0x0000005746947223 */ /* 0x000fe200000100a1 */
[----:B------:R-:W-:Y:S01]  /*0b90*/  FADD.FTZ R161, R87, R98 ;  /* 0x0000006257a17221 */ /* 0x000fe20000010000 */
[C---:B------:R-:W-:Y:S01]  /*0ba0*/  FADD.FTZ R184, -R169.reuse, R92 ;  /* 0x0000005ca9b87221 */ /* 0x040fe20000010100 */
[C---:B------:R-:W-:Y:S01]  /*0bb0*/  FADD.FTZ R160, -R169.reuse, R75 ;  /* 0x0000004ba9a07221 */ /* 0x040fe20000010100 */
[----:B------:R-:W-:Y:S01]  /*0bc0*/  SHF.L.U32 R165, R82, 0x10, RZ ;  /* 0x0000001052a57819 */ /* 0x000fe200000006ff */
[----:B------:R-:W-:Y:S01]  /*0bd0*/  FADD.FTZ R170, -R169, R85 ;  /* 0x00000055a9aa7221 */ /* 0x000fe20000010100 */
[----:B------:R-:W-:Y:S01]  /*0be0*/  FADD.FTZ R135, R156, R135 ;  /* 0x000000879c877221 */ /* 0x000fe20000010000 */
[----:B------:R-:W-:Y:S01]  /*0bf0*/  FFMA.FTZ R137, R70, R156, R137 ;  /* 0x0000009c46897223 */ /* 0x000fe20000010089 */
[----:B------:R-:W-:Y:S01]  /*0c00*/  SHF.L.U32 R158, R158, 0x10, RZ ;  /* 0x000000109e9e7819 */ /* 0x000fe200000006ff */
[----:B------:R-:W-:Y:S01]  /*0c10*/  FADD.FTZ R116, R83, R116 ;  /* 0x0000007453747221 */ /* 0x000fe20000010000 */
[-C--:B------:R-:W-:Y:S01]  /*0c20*/  FFMA.FTZ R114, R93, R83.reuse, R114 ;  /* 0x000000535d727223 */ /* 0x080fe20000010072 */
[----:B------:R-:W-:Y:S01]  /*0c30*/  FMUL.FTZ R92, R14, R83 ;  /* 0x000000530e5c7220 */ /* 0x000fe20000410000 */
[----:B------:R-:W-:Y:S01]  /*0c40*/  FMUL.FTZ R85, R155, R74 ;  /* 0x0000004a9b557220 */ /* 0x000fe20000410000 */
[----:B------:R-:W-:Y:S01]  /*0c50*/  FMUL.FTZ R82, R22, R71 ;  /* 0x0000004716527220 */ /* 0x000fe20000410000 */
[----:B------:R-:W-:Y:S01]  /*0c60*/  SHF.L.U32 R156, R163, 0x10, RZ ;  /* 0x00000010a39c7819 */ /* 0x000fe200000006ff */
[----:B------:R-:W-:Y:S01]  /*0c70*/  FMUL.FTZ R83, R155, R180 ;  /* 0x000000b49b537220 */ /* 0x000fe20000410000 */
[----:B------:R-:W-:Y:S01]  /*0c80*/  FFMA.FTZ R148, R91, R94, R148 ;  /* 0x0000005e5b947223 */ /* 0x000fe20000010094 */
[----:B------:R-:W-:Y:S01]  /*0c90*/  FADD.FTZ R162, -R169, R77 ;  /* 0x0000004da9a27221 */ /* 0x000fe20000010100 */
[----:B------:R-:W-:Y:S01]  /*0ca0*/  FADD.FTZ R163, R94, R161 ;  /* 0x000000a15ea37221 */ /* 0x000fe20000010000 */
[C---:B------:R-:W-:Y:S01]  /*0cb0*/  PRMT R77, R80.reuse, 0x7632, R77 ;  /* 0x00007632504d7816 */ /* 0x040fe2000000004d */
[----:B------:R-:W-:Y:S01]  /*0cc0*/  FMUL.FTZ R86, R155, R160 ;  /* 0x000000a09b567220 */ /* 0x000fe20000410000 */
[----:B------:R-:W-:Y:S01]  /*0cd0*/  SHF.L.U32 R80, R80, 0x10, RZ ;  /* 0x0000001050507819 */ /* 0x000fe200000006ff */
[----:B------:R-:W-:Y:S01]  /*0ce0*/  FADD.FTZ R76, -R169, R76 ;  /* 0x0000004ca94c7221 */ /* 0x000fe20000010100 */
[----:B------:R-:W-:Y:S01]  /*0cf0*/  FMUL.FTZ R159, R23, R158 ;  /* 0x0000009e179f7220 */ /* 0x000fe20000410000 */
[----:B------:R-:W-:Y:S01]  /*0d00*/  FFMA.FTZ R160, R83, R177, R110 ;  /* 0x000000b153a07223 */ /* 0x000fe2000001006e */
[----:B------:R-:W-:Y:S01]  /*0d10*/  FFMA.FTZ R161, R85, R82, R148 ;  /* 0x0000005255a17223 */ /* 0x000fe20000010094 */
[----:B------:R-:W-:Y:S01]  /*0d20*/  FFMA.FTZ R139, R68, R150, R139 ;  /* 0x00000096448b7223 */ /* 0x000fe2000001008b */
[----:B------:R-:W-:Y:S01]  /*0d30*/  FADD.FTZ R138, R150, R138 ;  /* 0x0000008a968a7221 */ /* 0x000fe20000010000 */
[----:B------:R-:W-:Y:S01]  /*0d40*/  FADD.FTZ R110, R82, R163 ;  /* 0x000000a3526e7221 */ /* 0x000fe20000010000 */
[----:B------:R-:W-:Y:S01]  /*0d50*/  FMUL.FTZ R73, R155, R162 ;  /* 0x000000a29b497220 */ /* 0x000fe20000410000 */
[----:B------:R-:W-:Y:S01]  /*0d60*/  SHF.L.U32 R150, R77, 0x10, RZ ;  /* 0x000000104d967819 */ /* 0x000fe200000006ff */
[----:B------:R-:W-:Y:S01]  /*0d70*/  FADD.FTZ R131, R71, R131 ;  /* 0x0000008347837221 */ /* 0x000fe20000010000 */
[----:B------:R-:W-:Y:S01]  /*0d80*/  FFMA.FTZ R134, R85, R71, R134 ;  /* 0x0000004755867223 */ /* 0x000fe20000010086 */
[----:B------:R-:W-:Y:S01]  /*0d90*/  FADD.FTZ R162, R177, R108 ;  /* 0x0000006cb1a27221 */ /* 0x000fe20000010000 */
[----:B------:R-:W-:Y:S01]  /*0da0*/  FMUL.FTZ R71, R155, R76 ;  /* 0x0000004c9b477220 */ /* 0x000fe20000410000 */
[----:B------:R-:W-:Y:S01]  /*0db0*/  FMUL.FTZ R74, R16, R80 ;  /* 0x00000050104a7220 */ /* 0x000fe20000410000 */
[----:B------:R-:W-:Y:S01]  /*0dc0*/  FFMA.FTZ R108, R86, R159, R161 ;  /* 0x0000009f566c7223 */ /* 0x000fe200000100a1 */
[----:B------:R-:W-:Y:S01]  /*0dd0*/  FADD.FTZ R161, R159, R110 ;  /* 0x0000006e9fa17221 */ /* 0x000fe20000010000 */
[----:B------:R-:W-:Y:S01]  /*0de0*/  FADD.FTZ R166, -R169, R79 ;  /* 0x0000004fa9a67221 */ /* 0x000fe20000010100 */
[----:B------:R-:W-:Y:S01]  /*0df0*/  SHF.L.U32 R81, R81, 0x10, RZ ;  /* 0x0000001051517819 */ /* 0x000fe200000006ff */
[-C--:B------:R-:W-:Y:S01]  /*0e00*/  FFMA.FTZ R130, R73, R150.reuse, R130 ;  /* 0x0000009649827223 */ /* 0x080fe20000010082 */
[----:B------:R-:W-:Y:S01]  /*0e10*/  FADD.FTZ R125, R150, R125 ;  /* 0x0000007d967d7221 */ /* 0x000fe20000010000 */
        /* <DEDUP_REMOVED lines=8> */
[-C--:B------:R-:W-:Y:S01]  /*0ea0*/  FFMA.FTZ R126, R79, R152.reuse, R126 ;  /* 0x000000984f7e7223 */ /* 0x080fe2000001007e */
[----:B------:R-:W-:Y:S01]  /*0eb0*/  FADD.FTZ R119, R152, R119 ;  /* 0x0000007798777221 */ /* 0x000fe20000010000 */
[----:B------:R-:W-:Y:S01]  /*0ec0*/  FADD.FTZ R168, -R169, R84 ;  /* 0x00000054a9a87221 */ /* 0x000fe20000010100 */
[----:B------:R-:W-:Y:S01]  /*0ed0*/  FMUL.FTZ R152, R19, R152 ;  /* 0x0000009813987220 */ /* 0x000fe20000410000 */
[----:B------:R-:W-:Y:S01]  /*0ee0*/  FFMA.FTZ R108, R75, R76, R108 ;  /* 0x0000004c4b6c7223 */ /* 0x000fe2000001006c */
[----:B------:R-:W-:Y:S01]  /*0ef0*/  FADD.FTZ R161, R76, R161 ;  /* 0x000000a14ca17221 */ /* 0x000fe20000010000 */
[----:B------:R-:W-:Y:S01]  /*0f00*/  FADD.FTZ R146, R157, R146 ;  /* 0x000000929d927221 */ /* 0x000fe20000010000 */
[----:B------:R-:W-:Y:S01]  /*0f10*/  FFMA.FTZ R147, R0, R157, R147 ;  /* 0x0000009d00937223 */ /* 0x000fe20000010093 */
[C---:B------:R-:W-:Y:S01]  /*0f20*/  FADD.FTZ R176, -R169.reuse, R88 ;  /* 0x00000058a9b07221 */ /* 0x040fe20000010100 */
[----:B------:R-:W-:Y:S01]  /*0f30*/  FADD.FTZ R178, -R169, R89 ;  /* 0x00000059a9b27221 */ /* 0x000fe20000010100 */
[C---:B------:R-:W-:Y:S01]  /*0f40*/  FMUL.FTZ R157, R155.reuse, R170 ;  /* 0x000000aa9b9d7220 */ /* 0x040fe20000410000 */
[----:B------:R-:W-:Y:S01]  /*0f50*/  FMUL.FTZ R89, R155, R168 ;  /* 0x000000a89b597220 */ /* 0x000fe20000410000 */
[-C--:B------:R-:W-:Y:S01]  /*0f60*/  FMUL.FTZ R88, R12, R165.reuse ;  /* 0x000000a50c587220 */ /* 0x080fe20000410000 */
[----:B------:R-:W-:Y:S01]  /*0f70*/  FFMA.FTZ R108, R79, R152, R108 ;  /* 0x000000984f6c7223 */ /* 0x000fe2000001006c */
[----:B------:R-:W-:Y:S01]  /*0f80*/  FADD.FTZ R161, R152, R161 ;  /* 0x000000a198a17221 */ /* 0x000fe20000010000 */
[----:B------:R-:W-:Y:S01]  /*0f90*/  FADD.FTZ R115, R156, R115 ;  /* 0x000000739c737221 */ /* 0x000fe20000010000 */
[-C--:B------:R-:W-:Y:S01]  /*0fa0*/  FFMA.FTZ R120, R157, R156.reuse, R120 ;  /* 0x0000009c9d787223 */ /* 0x080fe20000010078 */
[----:B------:R-:W-:Y:S01]  /*0fb0*/  FMUL.FTZ R156, R13, R156 ;  /* 0x0000009c0d9c7220 */ /* 0x000fe20000410000 */
[----:B------:R-:W-:Y:S01]  /*0fc0*/  FFMA.FTZ R108, R89, R88, R108 ;  /* 0x00000058596c7223 */ /* 0x000fe2000001006c */
[----:B------:R-:W-:Y:S01]  /*0fd0*/  FADD.FTZ R161, R88, R161 ;  /* 0x000000a158a17221 */ /* 0x000fe20000010000 */
[----:B------:R-:W-:Y:S01]  /*0fe0*/  FADD.FTZ R132, R154, R132 ;  /* 0x000000849a847221 */ /* 0x000fe20000010000 */
[----:B------:R-:W-:Y:S01]  /*0ff0*/  FFMA.FTZ R136, R91, R154, R136 ;  /* 0x0000009a5b887223 */ /* 0x000fe20000010088 */
[----:B------:R-:W-:Y:S01]  /*1000*/  FADD.FTZ R127, R80, R127 ;  /* 0x0000007f507f7221 */ /* 0x000fe20000010000 */
[----:B------:R-:W-:Y:S01]  /*1010*/  FFMA.FTZ R128, R71, R80, R128 ;  /* 0x0000005047807223 */ /* 0x000fe20000010080 */
[----:B------:R-:W-:Y:S01]  /*1020*/  SHF.L.U32 R154, R167, 0x10, RZ ;  /* 0x00000010a79a7819 */ /* 0x000fe200000006ff */
        /* <DEDUP_REMOVED lines=13> */
[----:B------:R-:W-:Y:S01]  /*1100*/  FADD.FTZ R129, R158, R129 ;  /* 0x000000819e817221 */ /* 0x000fe20000010000 */
[----:B------:R-:W-:Y:S01]  /*1110*/  FFMA.FTZ R133, R86, R158, R133 ;  /* 0x0000009e56857223 */ /* 0x000fe20000010085 */
[----:B------:R-:W-:Y:S01]  /*1120*/  SHF.L.U32 R158, R169, 0x10, RZ ;  /* 0x00000010a99e7819 */ /* 0x000fe200000006ff */
[----:B------:R-:W-:Y:S01]  /*1130*/  FFMA.FTZ R108, R96, R165, R105 ;  /* 0x000000a5606c7223 */ /* 0x000fe20000010069 */
[----:B------:R-:W-:Y:S01]  /*1140*/  FMUL.FTZ R77, R155, R176 ;  /* 0x000000b09b4d7220 */ /* 0x000fe20000410000 */
[----:B------:R-:W-:Y:S01]  /*1150*/  FMUL.FTZ R98, R8, R171 ;  /* 0x000000ab08627220 */ /* 0x000fe20000410000 */
[----:B------:R-:W-:Y:S01]  /*1160*/  FADD.FTZ R105, R165, R106 ;  /* 0x0000006aa5697221 */ /* 0x000fe20000010000 */
[----:B------:R-:W-:Y:S01]  /*1170*/  FADD.FTZ R123, R81, R123 ;  /* 0x0000007b517b7221 */ /* 0x000fe20000010000 */
[----:B------:R-:W-:Y:S01]  /*1180*/  FFMA.FTZ R124, R75, R81, R124 ;  /* 0x000000514b7c7223 */ /* 0x000fe2000001007c */
[----:B------:R-:W-:Y:S01]  /*1190*/  FADD.FTZ R111, R154, R111 ;  /* 0x0000006f9a6f7221 */ /* 0x000fe20000010000 */
[----:B------:R-:W-:Y:S01]  /*11a0*/  FFMA.FTZ R113, R96, R154, R113 ;  /* 0x0000009a60717223 */ /* 0x000fe20000010071 */
[----:B------:R-:W-:Y:S01]  /*11b0*/  FMUL.FTZ R81, R155, R178 ;  /* 0x000000b29b517220 */ /* 0x000fe20000410000 */
[----:B------:R-:W-:Y:S01]  /*11c0*/  FMUL.FTZ R154, R9, R158 ;  /* 0x0000009e099a7220 */ /* 0x000fe20000410000 */
[----:B------:R-:W-:Y:S01]  /*11d0*/  FFMA.FTZ R106, R77, R98, R108 ;  /* 0x000000624d6a7223 */ /* 0x000fe2000001006c */
[----:B------:R-:W-:Y:S01]  /*11e0*/  FADD.FTZ R105, R98, R105 ;  /* 0x0000006962697221 */ /* 0x000fe20000010000 */
[----:B------:R-:W-:Y:S01]  /*11f0*/  SHF.L.U32 R175, R175, 0x10, RZ ;  /* 0x00000010afaf7819 */ /* 0x000fe200000006ff */
[----:B------:R-:W-:Y:S01]  /*1200*/  FMUL.FTZ R72, R155, R182 ;  /* 0x000000b69b487220 */ /* 0x000fe20000410000 */
[----:B------:R-:W-:Y:S01]  /*1210*/  PRMT R84, R99, 0x7632, R84 ;  /* 0x0000763263547816 */ /* 0x000fe20000000054 */
[----:B------:R-:W-:Y:S01]  /*1220*/  FMUL.FTZ R148, R10, R177 ;  /* 0x000000b10a947220 */ /* 0x000fe20000410000 */
[----:B------:R-:W-:Y:S01]  /*1230*/  FFMA.FTZ R106, R81, R154, R106 ;  /* 0x0000009a516a7223 */ /* 0x000fe2000001006a */
[----:B------:R-:W-:Y:S01]  /*1240*/  FADD.FTZ R105, R105, R154 ;  /* 0x0000009a69697221 */ /* 0x000fe20000010000 */
[----:B------:R-:W-:Y:S01]  /*1250*/  SHF.L.U32 R108, R84, 0x10, RZ ;  /* 0x00000010546c7819 */ /* 0x000fe200000006ff */
[-C--:B------:R-:W-:Y:S01]  /*1260*/  FFMA.FTZ R164, R72, R175.reuse, R109 ;  /* 0x000000af48a47223 */ /* 0x080fe2000001006d */
[----:B------:R-:W-:Y:S01]  /*1270*/  FMUL.FTZ R163, R11, R175 ;  /* 0x000000af0ba37220 */ /* 0x000fe20000410000 */
[----:B------:R-:W-:Y:S01]  /*1280*/  FFMA.FTZ R109, R83, R148, R106 ;  /* 0x00000094536d7223 */ /* 0x000fe2000001006a */
[----:B------:R-:W-:Y:S01]  /*1290*/  FADD.FTZ R84, R105, R148 ;  /* 0x0000009469547221 */ /* 0x000fe20000010000 */
[----:B------:R-:W-:Y:S01]  /*12a0*/  SHF.L.U32 R99, R99, 0x10, RZ ;  /* 0x0000001063637819 */ /* 0x000fe200000006ff */
[----:B------:R-:W-:Y:S01]  /*12b0*/  FMUL.FTZ R161, R4, R181 ;  /* 0x000000b504a17220 */ /* 0x000fe20000410000 */
[----:B------:R-:W-:Y:S01]  /*12c0*/  SHF.L.U32 R110, R179, 0x10, RZ ;  /* 0x00000010b36e7819 */ /* 0x000fe200000006ff */
[----:B------:R-:W-:Y:S01]  /*12d0*/  FFMA.FTZ R109, R72, R163, R109 ;  /* 0x000000a3486d7223 */ /* 0x000fe2000001006d */
[----:B------:R-:W-:Y:S01]  /*12e0*/  FADD.FTZ R84, R84, R163 ;  /* 0x000000a354547221 */ /* 0x000fe20000010000 */
[----:B------:R-:W-:Y:S01]  /*12f0*/  FADD.FTZ R117, R171, R117 ;  /* 0x00000075ab757221 */ /* 0x000fe20000010000 */
[----:B------:R-:W-:Y:S01]  /*1300*/  FFMA.FTZ R118, R77, R171, R118 ;  /* 0x000000ab4d767223 */ /* 0x000fe20000010076 */
[----:B------:R-:W-:Y:S01]  /*1310*/  FMUL.FTZ R95, R155, R188 ;  /* 0x000000bc9b5f7220 */ /* 0x000fe20000410000 */
[----:B------:R-:W-:Y:S01]  /*1320*/  FADD.FTZ R171, R99, R100 ;  /* 0x0000006463ab7221 */ /* 0x000fe20000010000 */
        /* <DEDUP_REMOVED lines=21> */
[----:B------:R-:W-:Y:S06]  /*1480*/  BRA.DIV UR4, `(.L_x_1938) ;  /* 0x0000004204407947 */ /* 0x000fec000b800000 */
[----:B------:R-:W0:Y:S01]  /*1490*/  SHFL.BFLY PT, R101, R64, 0x1, 0x1f ;  /* 0x0c201f0040657f89 */ /* 0x000e2200000e0000 */
[----:B------:R-:W-:Y:S02]  /*14a0*/  MOV R110, R160 ;  /* 0x000000a0006e7202 */ /* 0x000fe40000000f00 */
[----:B------:R-:W-:Y:S01]  /*14b0*/  MOV R108, R162 ;  /* 0x000000a2006c7202 */ /* 0x000fe20000000f00 */
        /* <DEDUP_REMOVED lines=20> */
[----:B------:R0:W1:Y:S01]  /*1600*/  SHFL.BFLY PT, R175, R64, 0x10, 0x1f ;  /* 0x0e001f0040af7f89 */ /* 0x00006200000e0000 */
[----:B------:R-:W-:-:S03]  /*1610*/  MOV R102, R170 ;  /* 0x000000aa00667202 */ /* 0x000fc60000000f00 */
[----:B------:R0:W2:Y:S04]  /*1620*/  SHFL.BFLY PT, R177, R172, 0x10, 0x1f ;  /* 0x0e001f00acb17f89 */ /* 0x0000a800000e0000 */
.L_x_1975:
        /* <DEDUP_REMOVED lines=41> */
[----:B0-----:R-:W-:Y:S01]  /*18c0*/  F2FP.BF16.F32.PACK_AB R64, R69, R0 ;  /* 0x000000004540723e */ /* 0x001fe200000010ff */
[----:B------:R-:W-:Y:S06]  /*18d0*/  BRA `(.L_x_1942) ;  /* 0x0000000c00a07947 */ /* 0x000fec0003800000 */
.L_x_1941:
        /* <DEDUP_REMOVED lines=27> */
[----:B0-----:R-:W-:Y:S02]  /*1a90*/  F2FP.BF16.F32.PACK_AB R64, R53, R0 ;  /* 0x000000003540723e */ /* 0x001fe400000010ff */
[----:B------:R-:W-:Y:S02]  /*1aa0*/  MOV R55, R67 ;  /* 0x0000004300377202 */ /* 0x000fe40000000f00 */
[----:B------:R-:W-:-:S02]  /*1ab0*/  MOV R54, R66 ;  /* 0x0000004200367202 */ /* 0x000fc40000000f00 */
[----:B------:R-:W-:Y:S02]  /*1ac0*/  MOV R53, R65 ;  /* 0x0000004100357202 */ /* 0x000fe40000000f00 */
[----:B------:R-:W-:Y:S01]  /*1ad0*/  MOV R52, R64 ;  /* 0x0000004000347202 */ /* 0x000fe20000000f00 */
[----:B------:R-:W-:Y:S06]  /*1ae0*/  BRA `(.L_x_1942) ;  /* 0x0000000c001c7947 */ /* 0x000fec0003800000 */
.L_x_1940:
        /* <DEDUP_REMOVED lines=32> */
.L_x_1943:
        /* <DEDUP_REMOVED lines=33> */
.L_x_1939:
        /* <DEDUP_REMOVED lines=37> */
.L_x_1945:
        /* <DEDUP_REMOVED lines=33> */
.L_x_1944:
        /* <DEDUP_REMOVED lines=30> */
[----:B0-----:R-:W-:Y:S01]  /*2540*/  F2FP.BF16.F32.PACK_AB R64, R61, R60 ;  /* 0x0000003c3d40723e */ /* 0x001fe200000010ff */
[----:B------:R-:W-:Y:S06]  /*2550*/  BRA `(.L_x_1942) ;  /* 0x0000000000807947 */ /* 0x000fec0003800000 */
.L_x_1946:
        /* <DEDUP_REMOVED lines=31> */
[----:B------:R-:W-:-:S07]  /*2750*/  MOV R52, R64 ;  /* 0x0000004000347202 */ /* 0x000fce0000000f00 */
.L_x_1942:
        /* <DEDUP_REMOVED lines=50> */
.L_x_1949:
        /* <DEDUP_REMOVED lines=29> */
.L_x_1948:
        /* <DEDUP_REMOVED lines=34> */
.L_x_1951:
        /* <DEDUP_REMOVED lines=29> */
.L_x_1947:
        /* <DEDUP_REMOVED lines=35> */
.L_x_1953:
        /* <DEDUP_REMOVED lines=29> */
.L_x_1952:
        /* <DEDUP_REMOVED lines=34> */
.L_x_1954:
        /* <DEDUP_REMOVED lines=28> */
.L_x_1950:
        /* <DEDUP_REMOVED lines=45> */
.L_x_1957:
        /* <DEDUP_REMOVED lines=29> */
.L_x_1956:
        /* <DEDUP_REMOVED lines=34> */
.L_x_1959:
        /* <DEDUP_REMOVED lines=29> */
.L_x_1955:
        /* <DEDUP_REMOVED lines=35> */
.L_x_1961:
        /* <DEDUP_REMOVED lines=29> */
.L_x_1960:
        /* <DEDUP_REMOVED lines=34> */
.L_x_1962:
        /* <DEDUP_REMOVED lines=28> */
.L_x_1958:
        /* <DEDUP_REMOVED lines=14> */
.L_x_1937:
        /* <DEDUP_REMOVED lines=47> */
.L_x_1936:
[----:B------:R-:W-:Y:S05]  /*4c60*/  BSYNC B0 ;  /* 0x0000000000007941 */ /* 0x000fea0003800000 */
.L_x_1935:
[----:B------:R-:W1:Y:S01]  /*4c70*/  S2R R50, SR_TID.X ;  /* 0x0000000000327919 */ /* 0x000e620000002100 */
        /* <DEDUP_REMOVED lines=8> */
[----:B--2---:R-:W-:-:S04]  /*4d00*/  LEA R3, R3, R2, 0x18 ;  /* 0x0000000203037211 */ /* 0x004fc800078ec0ff */
        /* <DEDUP_REMOVED lines=11> */
[----:B------:R-:W5:Y:S04]  /*4dc0*/  LDS R29, [R3+0x1000] ;  /* 0x00100000031d7984 */ /* 0x000f680000000800 */
[----:B------:R-:W0:Y:S04]  /*4dd0*/  LDS R28, [R3+0x1200] ;  /* 0x00120000031c7984 */ /* 0x000e280000000800 */
[----:B------:R-:W4:Y:S04]  /*4de0*/  LDS R2, [R3] ;  /* 0x0000000003027984 */ /* 0x000f280000000800 */
        /* <DEDUP_REMOVED lines=9> */
[----:B-----5:R-:W-:-:S03]  /*4e80*/  FADD.FTZ R8, R8, R29 ;  /* 0x0000001d08087221 */ /* 0x020fc60000010000 */
[----:B------:R-:W5:Y:S01]  /*4e90*/  LDS R33, [R3+0x1800] ;  /* 0x0018000003217984 */ /* 0x000f620000000800 */
[----:B0-----:R-:W-:-:S03]  /*4ea0*/  FADD.FTZ R9, R9, R28 ;  /* 0x0000001c09097221 */ /* 0x001fc60000010000 */
[----:B------:R-:W0:Y:S01]  /*4eb0*/  LDS R32, [R3+0x1a00] ;  /* 0x001a000003207984 */ /* 0x000e220000000800 */
[----:B----4-:R-:W-:-:S03]  /*4ec0*/  FADD.FTZ R2, RZ, R2 ;  /* 0x00000002ff027221 */ /* 0x010fc60000010000 */
[----:B------:R-:W4:Y:S01]  /*4ed0*/  LDS R35, [R3+0x1c00] ;  /* 0x001c000003237984 */ /* 0x000f220000000800 */
        /* <DEDUP_REMOVED lines=11> */
[----:B-1----:R-:W-:-:S03]  /*4f90*/  FADD.FTZ R11, RZ, R11 ;  /* 0x0000000bff0b7221 */ /* 0x002fc60000010000 */
[----:B------:R-:W1:Y:S01]  /*4fa0*/  LDS R38, [R3+0x2a00] ;  /* 0x002a000003267984 */ /* 0x000e620000000800 */
[----:B--2---:R-:W-:-:S03]  /*4fb0*/  FADD.FTZ R11, R11, R30 ;  /* 0x0000001e0b0b7221 */ /* 0x004fc60000010000 */
[----:B------:R-:W2:Y:S01]  /*4fc0*/  LDS R29, [R3+0x2c00] ;  /* 0x002c0000031d7984 */ /* 0x000ea20000000800 */
[----:B-----5:R-:W-:-:S03]  /*4fd0*/  FADD.FTZ R2, R2, R33 ;  /* 0x0000002102027221 */ /* 0x020fc60000010000 */
[----:B------:R-:W5:Y:S01]  /*4fe0*/  LDS R28, [R3+0x2e00] ;  /* 0x002e0000031c7984 */ /* 0x000f620000000800 */
[----:B0-----:R-:W-:Y:S01]  /*4ff0*/  FADD.FTZ R32, R45, R32 ;  /* 0x000000202d207221 */ /* 0x001fe20000010000 */
[----:B------:R-:W-:Y:S01]  /*5000*/  BAR.SYNC.DEFER_BLOCKING 0x0 ;  /* 0x0000000000007b1d */ /* 0x000fe20000010000 */
[----:B----4-:R-:W-:Y:S01]  /*5010*/  FADD.FTZ R8, R8, R35 ;  /* 0x0000002308087221 */ /* 0x010fe20000010000 */
[----:B---3--:R-:W-:Y:S01]  /*5020*/  FADD.FTZ R9, R9, R34 ;  /* 0x0000002209097221 */ /* 0x008fe20000010000 */
[----:B------:R-:W-:Y:S01]  /*5030*/  FADD.FTZ R10, R10, R37 ;  /* 0x000000250a0a7221 */ /* 0x000fe20000010000 */
[----:B------:R-:W-:Y:S01]  /*5040*/  FADD.FTZ R11, R11, R36 ;  /* 0x000000240b0b7221 */ /* 0x000fe20000010000 */
[----:B------:R-:W-:Y:S01]  /*5050*/  FADD.FTZ R39, R2, R39 ;  /* 0x0000002702277221 */ /* 0x000fe20000010000 */
[----:B------:R-:W-:Y:S01]  /*5060*/  FADD.FTZ R41, R32, R41 ;  /* 0x0000002920297221 */ /* 0x000fe20000010000 */
[----:B------:R-:W-:Y:S01]  /*5070*/  STS.128 [R0], R4 ;  /* 0x0000000400007388 */ /* 0x000fe20000000c00 */
[----:B------:R-:W-:-:S03]  /*5080*/  FADD.FTZ R43, R8, R43 ;  /* 0x0000002b082b7221 */ /* 0x000fc60000010000 */
[----:B------:R-:W-:Y:S01]  /*5090*/  STS.128 [R0+0x10], R12 ;  /* 0x0000100c00007388 */ /* 0x000fe20000000c00 */
[----:B-1----:R-:W-:-:S03]  /*50a0*/  FADD.FTZ R9, R9, R38 ;  /* 0x0000002609097221 */ /* 0x002fc60000010000 */
[----:B------:R-:W-:Y:S01]  /*50b0*/  STS.128 [R0+0x400], R128 ;  /* 0x0004008000007388 */ /* 0x000fe20000000c00 */
[----:B--2---:R-:W-:-:S03]  /*50c0*/  FADD.FTZ R29, R10, R29 ;  /* 0x0000001d0a1d7221 */ /* 0x004fc60000010000 */
[----:B------:R-:W-:Y:S01]  /*50d0*/  STS.128 [R0+0x410], R16 ;  /* 0x0004101000007388 */ /* 0x000fe20000000c00 */
[----:B-----5:R-:W-:-:S03]  /*50e0*/  FADD.FTZ R11, R11, R28 ;  /* 0x0000001c0b0b7221 */ /* 0x020fc60000010000 */
[----:B------:R0:W-:Y:S04]  /*50f0*/  STS.128 [R0+0x800], R20 ;  /* 0x0008001400007388 */ /* 0x0001e80000000c00 */
[----:B------:R-:W-:Y:S01]  /*5100*/  STS.128 [R0+0x810], R24 ;  /* 0x0008101800007388 */ /* 0x000fe20000000c00 */
[----:B------:R-:W-:Y:S08]  /*5110*/  BAR.SYNC.DEFER_BLOCKING 0x0 ;  /* 0x0000000000007b1d */ /* 0x000ff00000010000 */
[----:B0-----:R-:W0:Y:S01]  /*5120*/  LDC R20, c[0x0][0x388] ;  /* 0x0000e200ff147b82 */ /* 0x001e220000000800 */
        /* <DEDUP_REMOVED lines=20> */
[----:B0-----:R-:W-:Y:S01]  /*5270*/  FADD.FTZ R12, R31, R12 ;  /* 0x0000000c1f0c7221 */ /* 0x001fe20000010000 */
[----:B------:R-:W-:Y:S02]  /*5280*/  IADD3.X R31, PT, PT, RZ, RZ, RZ, P0, !PT ;  /* 0x000000ffff1f7210 */ /* 0x000fe400007fe4ff */
[----:B------:R-:W0:Y:S01]  /*5290*/  LDS R16, [R3+0x2600] ;  /* 0x0026000003107984 */ /* 0x000e220000000800 */
        /* <DEDUP_REMOVED lines=21> */
[----:B---3--:R-:W-:Y:S01]  /*53f0*/  FADD.FTZ R27, R12, R27 ;  /* 0x0000001b0c1b7221 */ /* 0x008fe20000010000 */
[----:B0-----:R-:W-:Y:S01]  /*5400*/  FADD.FTZ R13, R5, R16 ;  /* 0x00000010050d7221 */ /* 0x001fe20000010000 */
        /* <DEDUP_REMOVED lines=24> */
.L_x_1938:
        /* <DEDUP_REMOVED lines=8> */
.L_x_1965:
[----:B------:R-:W-:Y:S05]  /*5610*/  BSYNC B2 ;  /* 0x0000000000027941 */ /* 0x000fea0003800000 */
.L_x_1964:
[----:B------:R-:W-:Y:S01]  /*5620*/  MOV R179, R102 ;  /* 0x0000006600b37202 */ /* 0x000fe20000000f00 */
[----:B------:R-:W-:Y:S01]  /*5630*/  HFMA2 R176, -RZ, RZ, 0, 5.9604644775390625e-08 ;  /* 0x00000001ffb07431 */ /* 0x000fe200000001ff */
[----:B------:R-:W-:Y:S02]  /*5640*/  MOV R181, 0x1f ;  /* 0x0000001f00b57802 */ /* 0x000fe40000000f00 */
[----:B------:R-:W-:Y:S02]  /*5650*/  MOV R174, 0xffffffff ;  /* 0xffffffff00ae7802 */ /* 0x000fe40000000f00 */
[----:B------:R-:W-:Y:S02]  /*5660*/  MOV R101, R177 ;  /* 0x000000b100657202 */ /* 0x000fe40000000f00 */
[----:B------:R-:W-:-:S07]  /*5670*/  MOV R110, R160 ;  /* 0x000000a0006e7202 */ /* 0x000fce0000000f00 */
[----:B------:R-:W-:Y:S05]  /*5680*/  WARPSYNC.COLLECTIVE R174, `(.L_x_1966) ;  /* 0x00000000ae087348 */ /* 0x000fea0003c00000 */
[----:B------:R0:W1:Y:S02]  /*5690*/  SHFL.BFLY P3, R177, R179, R176, R181 ;  /* 0x0c0000b0b3b17389 */ /* 0x00006400000600b5 */
[----:B01----:R-:W-:Y:S05]  /*56a0*/  ENDCOLLECTIVE ;  /* 0x000000000000791b */ /* 0x003fea0003800000 */
.L_x_1966:
[----:B------:R-:W-:Y:S01]  /*56b0*/  MOV R108, R162 ;  /* 0x000000a2006c7202 */ /* 0x000fe20000000f00 */
[----:B------:R-:W-:-:S05]  /*56c0*/  FADD.FTZ R101, R64, R101 ;  /* 0x0000006540657221 */ /* 0x000fca0000010000 */
[----:B------:R-:W-:Y:S01]  /*56d0*/  MOV R179, R101 ;  /* 0x0000006500b37202 */ /* 0x000fe20000000f00 */
[----:B------:R-:W-:Y:S01]  /*56e0*/  HFMA2 R176, -RZ, RZ, 0, 1.1920928955078125e-07 ;  /* 0x00000002ffb07431 */ /* 0x000fe200000001ff */
[----:B------:R-:W-:-:S07]  /*56f0*/  MOV R105, R177 ;  /* 0x000000b100697202 */ /* 0x000fce0000000f00 */
[----:B------:R-:W-:Y:S05]  /*5700*/  WARPSYNC.COLLECTIVE R174, `(.L_x_1967) ;  /* 0x00000000ae087348 */ /* 0x000fea0003c00000 */
[----:B------:R0:W1:Y:S02]  /*5710*/  SHFL.BFLY P3, R177, R179, R176, R181 ;  /* 0x0c0000b0b3b17389 */ /* 0x00006400000600b5 */
[----:B01----:R-:W-:Y:S05]  /*5720*/  ENDCOLLECTIVE ;  /* 0x000000000000791b */ /* 0x003fea0003800000 */
.L_x_1967:
[----:B------:R-:W-:-:S05]  /*5730*/  FADD.FTZ R105, R102, R105 ;  /* 0x0000006966697221 */ /* 0x000fca0000010000 */
[----:B------:R-:W-:Y:S02]  /*5740*/  MOV R179, R105 ;  /* 0x0000006900b37202 */ /* 0x000fe40000000f00 */
[----:B------:R-:W-:-:S07]  /*5750*/  MOV R100, R177 ;  /* 0x000000b100647202 */ /* 0x000fce0000000f00 */
[----:B------:R-:W-:Y:S05]  /*5760*/  WARPSYNC.COLLECTIVE R174, `(.L_x_1968) ;  /* 0x00000000ae087348 */ /* 0x000fea0003c00000 */
[----:B------:R0:W1:Y:S02]  /*5770*/  SHFL.BFLY P3, R177, R179, R176, R181 ;  /* 0x0c0000b0b3b17389 */ /* 0x00006400000600b5 */
[----:B01----:R-:W-:Y:S05]  /*5780*/  ENDCOLLECTIVE ;  /* 0x000000000000791b */ /* 0x003fea0003800000 */
.L_x_1968:
        /* <DEDUP_REMOVED lines=8> */
.L_x_1969:
[----:B------:R-:W-:Y:S01]  /*5810*/  FADD.FTZ R106, R105, R106 ;  /* 0x0000006a696a7221 */ /* 0x000fe20000010000 */
[----:B------:R-:W-:-:S04]  /*5820*/  MOV R105, R166 ;  /* 0x000000a600697202 */ /* 0x000fc80000000f00 */
[----:B------:R-:W-:Y:S02]  /*5830*/  MOV R179, R106 ;  /* 0x0000006a00b37202 */ /* 0x000fe40000000f00 */
[----:B------:R-:W-:-:S07]  /*5840*/  MOV R109, R177 ;  /* 0x000000b1006d7202 */ /* 0x000fce0000000f00 */
[----:B------:R-:W-:Y:S05]  /*5850*/  WARPSYNC.COLLECTIVE R174, `(.L_x_1970) ;  /* 0x00000000ae087348 */ /* 0x000fea0003c00000 */
[----:B------:R0:W1:Y:S02]  /*5860*/  SHFL.BFLY P3, R177, R179, R176, R181 ;  /* 0x0c0000b0b3b17389 */ /* 0x00006400000600b5 */
[----:B01----:R-:W-:Y:S05]  /*5870*/  ENDCOLLECTIVE ;  /* 0x000000000000791b */ /* 0x003fea0003800000 */
.L_x_1970:
        /* <DEDUP_REMOVED lines=8> */
.L_x_1971:
[----:B------:R-:W-:Y:S01]  /*5900*/  FADD.FTZ R173, R106, R173 ;  /* 0x000000ad6aad7221 */ /* 0x000fe20000010000 */
[----:B------:R-:W-:-:S04]  /*5910*/  MOV R106, R168 ;  /* 0x000000a8006a7202 */ /* 0x000fc80000000f00 */
[----:B------:R-:W-:Y:S02]  /*5920*/  MOV R179, R173 ;  /* 0x000000ad00b37202 */ /* 0x000fe40000000f00 */
[----:B------:R-:W-:-:S07]  /*5930*/  MOV R64, R177 ;  /* 0x000000b100407202 */ /* 0x000fce0000000f00 */
[----:B------:R-:W-:Y:S05]  /*5940*/  WARPSYNC.COLLECTIVE R174, `(.L_x_1972) ;  /* 0x00000000ae087348 */ /* 0x000fea0003c00000 */
[----:B------:R0:W1:Y:S02]  /*5950*/  SHFL.BFLY P3, R177, R179, R176, R181 ;  /* 0x0c0000b0b3b17389 */ /* 0x00006400000600b5 */
[----:B01----:R-:W-:Y:S05]  /*5960*/  ENDCOLLECTIVE ;  /* 0x000000000000791b */ /* 0x003fea0003800000 */
.L_x_1972:
        /* <DEDUP_REMOVED lines=8> */
.L_x_1973:
[----:B------:R-:W-:Y:S01]  /*59f0*/  FADD.FTZ R172, R173, R102 ;  /* 0x00000066adac7221 */ /* 0x000fe20000010000 */
[----:B------:R-:W-:-:S04]  /*5a00*/  MOV R102, R170 ;  /* 0x000000aa00667202 */ /* 0x000fc80000000f00 */
[----:B------:R-:W-:Y:S02]  /*5a10*/  MOV R179, R172 ;  /* 0x000000ac00b37202 */ /* 0x000fe40000000f00 */
[----:B------:R-:W-:-:S07]  /*5a20*/  MOV R175, R177 ;  /* 0x000000b100af7202 */ /* 0x000fce0000000f00 */
[----:B------:R-:W-:Y:S05]  /*5a30*/  WARPSYNC.COLLECTIVE R174, `(.L_x_1974) ;  /* 0x00000000ae087348 */ /* 0x000fea0003c00000 */
[----:B------:R0:W1:Y:S02]  /*5a40*/  SHFL.BFLY P3, R177, R179, R176, R181 ;  /* 0x0c0000b0b3b17389 */ /* 0x00006400000600b5 */
[----:B01----:R-:W-:Y:S05]  /*5a50*/  ENDCOLLECTIVE ;  /* 0x000000000000791b */ /* 0x003fea0003800000 */
.L_x_1974:
[----:B------:R-:W-:Y:S05]  /*5a60*/  BRA `(.L_x_1975) ;  /* 0xffffffb800f07947 */ /* 0x000fea000383ffff */
.L_x_1976:
        /* <DEDUP_REMOVED lines=9> */
.L_x_4973:


//--------------------- .text._ZN10layer_norm31ln_parallel_residual_bwd_kernelINS_13Kernel_traitsIf13__nv_bfloat16fS2_fjLj768ELj1ELj4ELj1ELj16ENS_18Kernel_traits_baseILj768EfS2_fS2_fjLj128EEEEELb1ELb0ELb0EEEvNS_9BwdParamsE --------------------------
	.section	.text._ZN10layer_norm31ln_parallel_residual_bwd_kernelINS_13Kernel_traitsIf13__nv_bfloat16fS2_fjLj768ELj1ELj4ELj1ELj16ENS_18Kernel_traits_baseILj768EfS2_fS2_fjLj128EEEEELb1ELb0ELb0EEEvNS_9BwdParamsE,"ax",@progbits
	.align	128
        .global         _ZN10layer_norm31ln_parallel_residual_bwd_kernelINS_13Kernel_traitsIf13__nv_bfloat16fS2_fjLj768ELj1ELj4ELj1ELj16ENS_18Kernel_traits_baseILj768EfS2_fS2_fjLj128EEEEELb1ELb0ELb0EEEvNS_9BwdParamsE
        .type           _ZN10layer_norm31ln_parallel_residual_bwd_kernelINS_13Kernel_traitsIf13__nv_bfloat16fS2_fjLj768ELj1ELj4ELj1ELj16ENS_18Kernel_traits_baseILj768EfS2_fS2_fjLj128EEEEELb1ELb0ELb0EEEvNS_9BwdParamsE,@function
        .size           _ZN10layer_norm31ln_parallel_residual_bwd_kernelINS_13Kernel_traitsIf13__nv_bfloat16fS2_fjLj768ELj1ELj4ELj1ELj16ENS_18Kernel_traits_baseILj768EfS2_fS2_fjLj128EEEEELb1ELb0ELb0EEEvNS_9BwdParamsE,(.L_x_4974 - _ZN10layer_norm31ln_parallel_residual_bwd_kernelINS_13Kernel_traitsIf13__nv_bfloat16fS2_fjLj768ELj1ELj4ELj1ELj16ENS_18Kernel_traits_baseILj768EfS2_fS2_fjLj128EEEEELb1ELb0ELb0EEEvNS_9BwdParamsE)
        .other          _ZN10layer_norm31ln_parallel_residual_bwd_kernelINS_13Kernel_traitsIf13__nv_bfloat16fS2_fjLj768ELj1ELj4ELj1ELj16ENS_18Kernel_traits_baseILj768EfS2_fS2_fjLj128EEEEELb1ELb0ELb0EEEvNS_9BwdParamsE,@"STO_CUDA_ENTRY STV_DEFAULT"
_ZN10layer_norm31ln_parallel_residual_bwd_kernelINS_13Kernel_traitsIf13__nv_bfloat16fS2_fjLj768ELj1ELj4ELj1ELj16ENS_18Kernel_traits_baseILj768EfS2_fS2_fjLj128EEEEELb1ELb0ELb0EEEvNS_9BwdParamsE:
.text._ZN10layer_norm31ln_parallel_residual_bwd_kernelINS_13Kernel_traitsIf13__nv_bfloat16fS2_fjLj768ELj1ELj4ELj1ELj16ENS_18Kernel_traits_baseILj768EfS2_fS2_fjLj128EEEEELb1ELb0ELb0EEEvNS_9BwdParamsE:
[----:B------:R-:W0:Y:S02]  /*0000*/  LDC R1, c[0x0][0x37c] ;  /* 0x0000df00ff017b82 */ /* 0x000e240000000800 */
[----:B0-----:R-:W-:Y:S01]  /*0010*/  IADD3 R1, PT, PT, R1, -0x38, RZ ;  /* 0xffffffc801017810 */ /* 0x001fe20007ffe0ff */
[----:B------:R-:W0:Y:S01]  /*0020*/  S2R R18, SR_TID.X ;  /* 0x0000000000127919 */ /* 0x000e220000002100 */
[----:B------:R-:W1:Y:S04]  /*0030*/  LDCU UR4, c[0x0][0x388] ;  /* 0x00007100ff0477ac */ /* 0x000e680008000800 */
[----:B------:R-:W2:Y:S01]  /*0040*/  LDC.64 R2, c[0x0][0x3d0] ;  /* 0x0000f400ff027b82 */ /* 0x000ea20000000a00 */
[----:B------:R-:W3:Y:S07]  /*0050*/  LDL.64 R28, [R1+0x20] ;  /* 0x00002000011c7983 */ /* 0x000eee0000100a00 */
[----:B------:R-:W4:Y:S01]  /*0060*/  LDC.64 R4, c[0x0][0x3d8] ;  /* 0x0000f600ff047b82 */ /* 0x000f220000000a00 */
[----:B------:R-:W3:Y:S01]  /*0070*/  LDL.64 R30, [R1+0x28] ;  /* 0x00002800011e7983 */ /* 0x000ee20000100a00 */
[----:B------:R-:W4:Y:S03]  /*0080*/  LDCU.64 UR8, c[0x0][0x358] ;  /* 0x00006b00ff0877ac */ /* 0x000f260008000a00 */
[----:B------:R-:W3:Y:S01]  /*0090*/  LDL.64 R24, [R1+0x10] ;  /* 0x0000100001187983 */ /* 0x000ee20000100a00 */
[----:B------:R-:W3:Y:S02]  /*00a0*/  LDCU UR5, c[0x0][0x384] ;  /* 0x00007080ff0577ac */ /* 0x000ee40008000800 */
[----:B------:R-:W4:Y:S01]  /*00b0*/  LDC.64 R8, c[0x0][0x3d8] ;  /* 0x0000f600ff087b82 */ /* 0x000f220000000a00 */
[----:B------:R-:W3:Y:S01]  /*00c0*/  LDL.64 R26, [R1+0x18] ;  /* 0x00001800011a7983 */ /* 0x000ee20000100a00 */
[----:B------:R-:W2:Y:S03]  /*00d0*/  LDCU UR13, c[0x0][0x408] ;  /* 0x00008100ff0d77ac */ /* 0x000ea60008000800 */
[----:B------:R-:W3:Y:S01]  /*00e0*/  LDL.64 R20, [R1] ;  /* 0x0000000001147983 */ /* 0x000ee20000100a00 */
[----:B------:R-:W2:Y:S02]  /*00f0*/  LDCU UR15, c[0x0][0x388] ;  /* 0x00007100ff0f77ac */ /* 0x000ea40008000800 */
[----:B------:R-:W4:Y:S01]  /*0100*/  LDC.64 R14, c[0x0][0x3d0] ;  /* 0x0000f400ff0e7b82 */ /* 0x000f220000000a00 */
[----:B------:R-:W3:Y:S01]  /*0110*/  LDL.64 R22, [R1+0x8] ;  /* 0x0000080001167983 */ /* 0x000ee20000100a00 */
[----:B-1----:R-:W-:Y:S01]  /*0120*/  MOV R6, UR4 ;  /* 0x0000000400067c02 */ /* 0x002fe20008000f00 */
[----:B------:R-:W1:Y:S03]  /*0130*/  LDCU.U8 UR14, c[0x0][0x410] ;  /* 0x00008200ff0e77ac */ /* 0x000e660008000000 */
[----:B------:R-:W-:Y:S01]  /*0140*/  SHF.R.S32.HI R0, RZ, 0x1f, R6 ;  /* 0x0000001fff007819 */ /* 0x000fe20000011406 */
[----:B------:R1:W-:Y:S01]  /*0150*/  STL [R1+0x30], R6 ;  /* 0x0000300601007387 */ /* 0x0003e20000100800 */
[----:B0-----:R-:W-:Y:S01]  /*0160*/  LOP3.LUT R7, R18, 0x1f, RZ, 0xc, !PT ;  /* 0x0000001f12077812 */ /* 0x001fe200078e0cff */
[----:B------:R-:W0:Y:S01]  /*0170*/  LDC.64 R16, c[0x0][0x3d8] ;  /* 0x0000f600ff107b82 */ /* 0x000e220000000a00 */
[----:B------:R-:W-:Y:S01]  /*0180*/  LEA.HI R0, R0, R6, RZ, 0x3 ;  /* 0x0000000600007211 */ /* 0x000fe200078f18ff */
[----:B------:R-:W0:Y:S01]  /*0190*/  LDCU UR12, c[0x0][0x400] ;  /* 0x00008000ff0c77ac */ /* 0x000e220008000800 */
[----:B------:R-:W-:-:S02]  /*01a0*/  LOP3.LUT R10, R18, 0x1f, RZ, 0xc0, !PT ;  /* 0x0000001f120a7812 */ /* 0x000fc400078ec0ff */
[----:B------:R-:W-:Y:S01]  /*01b0*/  LEA.HI.SX32 R252, R0, R7, 0x1d ;  /* 0x0000000700fc7211 */ /* 0x000fe200078feaff */
[----:B------:R-:W0:Y:S01]  /*01c0*/  LDCU.64 UR6, c[0x0][0x478] ;  /* 0x00008f00ff0677ac */ /* 0x000e220008000a00 */
[----:B------:R-:W-:Y:S01]  /*01d0*/  MOV R19, R10 ;  /* 0x0000000a00137202 */ /* 0x000fe20000000f00 */
[----:B-1----:R-:W1:Y:S01]  /*01e0*/  LDC.64 R6, c[0x0][0x3d0] ;  /* 0x0000f400ff067b82 */ /* 0x002e620000000a00 */
[C---:B------:R-:W-:Y:S01]  /*01f0*/  ISETP.GE.U32.AND P3, PT, R252.reuse, 0x20, PT ;  /* 0x00000020fc00780c */ /* 0x040fe20003f66070 */
[----:B------:R-:W0:Y:S01]  /*0200*/  LDCU.64 UR24, c[0x0][0x438] ;  /* 0x00008700ff1877ac */ /* 0x000e220008000a00 */
[C---:B------:R-:W-:Y:S02]  /*0210*/  ISETP.GE.U32.AND P0, PT, R252.reuse, 0x40, PT ;  /* 0x00000040fc00780c */ /* 0x040fe40003f06070 */
[----:B------:R-:W-:Y:S01]  /*0220*/  ISETP.GE.U32.AND P1, PT, R252, 0x60, PT ;  /* 0x00000060fc00780c */ /* 0x000fe20003f26070 */
[----:B------:R-:W0:Y:S08]  /*0230*/  LDCU.64 UR10, c[0x0][0x470] ;  /* 0x00008e00ff0a77ac */ /* 0x000e300008000a00 */
[----:B--2---:R-:W-:-:S04]  /*0240*/  @P3 IMAD.WIDE.U32 R2, R19, 0x20, R2 ;  /* 0x0000002013023825 */ /* 0x004fc800078e0002 */
[C---:B----4-:R-:W-:Y:S01]  /*0250*/  @P3 IMAD.WIDE.U32 R4, R19.reuse, 0x20, R4 ;  /* 0x0000002013043825 */ /* 0x050fe200078e0004 */
[----:B------:R-:W-:-:S04]  /*0260*/  @P3 LOP3.LUT R19, R19, 0x20, RZ, 0xfc, !PT ;  /* 0x0000002013133812 */ /* 0x000fc800078efcff */
[----:B------:R-:W5:Y:S01]  /*0270*/  @P3 LDG.E.128 R248, desc[UR8][R4.64+0x10] ;  /* 0x0000100804f83981 */ /* 0x000f62000c1e1d00 */
[----:B-1----:R-:W-:-:S04]  /*0280*/  @P0 IMAD.WIDE.U32 R10, R19, 0x20, R6 ;  /* 0x00000020130a0825 */ /* 0x002fc800078e0006 */
[C---:B------:R-:W-:Y:S01]  /*0290*/  @P0 IMAD.WIDE.U32 R12, R19.reuse, 0x20, R8 ;  /* 0x00000020130c0825 */ /* 0x040fe200078e0008 */
[----:B------:R-:W-:Y:S01]  /*02a0*/  @P0 IADD3 R19, PT, PT, R19, 0x20, RZ ;  /* 0x0000002013130810 */ /* 0x000fe20007ffe0ff */
[----:B------:R-:W1:Y:S01]  /*02b0*/  S2UR UR4, SR_CTAID.X ;  /* 0x00000000000479c3 */ /* 0x000e620000002500 */
[----:B------:R-:W5:Y:S03]  /*02c0*/  @P0 LDG.E.128 R244, desc[UR8][R10.64] ;  /* 0x000000080af40981 */ /* 0x000f66000c1e1d00 */
[C---:B------:R-:W-:Y:S01]  /*02d0*/  @P1 IMAD.WIDE.U32 R6, R19.reuse, 0x20, R14 ;  /* 0x0000002013061825 */ /* 0x040fe200078e000e */
[----:B------:R-:W5:Y:S03]  /*02e0*/  @P0 LDG.E.128 R240, desc[UR8][R10.64+0x10] ;  /* 0x000010080af00981 */ /* 0x000f66000c1e1d00 */
[----:B0-----:R-:W-:Y:S01]  /*02f0*/  @P1 IMAD.WIDE.U32 R8, R19, 0x20, R16 ;  /* 0x0000002013081825 */ /* 0x001fe200078e0010 */
[----:B------:R-:W5:Y:S04]  /*0300*/  @P1 LDG.E.128 R228, desc[UR8][R6.64] ;  /* 0x0000000806e41981 */ /* 0x000f68000c1e1d00 */
[----:B------:R-:W5:Y:S04]  /*0310*/  @P1 LDG.E.128 R224, desc[UR8][R6.64+0x10] ;  /* 0x0000100806e01981 */ /* 0x000f68000c1e1d00 */
[----:B------:R-:W5:Y:S04]  /*0320*/  @P1 LDG.E.128 R216, desc[UR8][R8.64] ;  /* 0x0000000808d81981 */ /* 0x000f68000c1e1d00 */
[----:B------:R-:W5:Y:S04]  /*0330*/  @P1 LDG.E.128 R212, desc[UR8][R8.64+0x10] ;  /* 0x0000100808d41981 */ /* 0x000f68000c1e1d00 */
[----:B---3--:R-:W2:Y:S04]  /*0340*/  @P3 LDG.E.128 R28, desc[UR8][R2.64] ;  /* 0x00000008021c3981 */ /* 0x008ea8000c1e1d00 */
[----:B------:R0:W3:Y:S04]  /*0350*/  @P3 LDG.E.128 R24, desc[UR8][R2.64+0x10] ;  /* 0x0000100802183981 */ /* 0x0000e8000c1e1d00 */
[----:B------:R-:W4:Y:S01]  /*0360*/  @P3 LDG.E.128 R20, desc[UR8][R4.64] ;  /* 0x0000000804143981 */ /* 0x000f22000c1e1d00 */
[----:B-1----:R-:W-:Y:S01]  /*0370*/  USHF.L.U32 UR4, UR4, 0x2, URZ ;  /* 0x0000000204047899 */ /* 0x002fe200080006ff */
[----:B0-----:R-:W-:-:S02]  /*0380*/  SHF.R.U32.HI R3, RZ, 0x5, R18 ;  /* 0x00000005ff037819 */ /* 0x001fc40000011612 */
[----:B------:R0:W5:Y:S03]  /*0390*/  @P0 LDG.E.128 R236, desc[UR8][R12.64] ;  /* 0x000000080cec0981 */ /* 0x000166000c1e1d00 */
[----:B------:R-:W-:Y:S01]  /*03a0*/  LOP3.LUT R3, R3, UR4, RZ, 0xfc, !PT ;  /* 0x0000000403037c12 */ /* 0x000fe2000f8efcff */
[----:B------:R0:W5:Y:S03]  /*03b0*/  @P0 LDG.E.128 R232, desc[UR8][R12.64+0x10] ;  /* 0x000010080ce80981 */ /* 0x000166000c1e1d00 */
[----:B------:R-:W-:Y:S02]  /*03c0*/  ISETP.GE.AND P0, PT, R3, UR5, PT ;  /* 0x0000000503007c0c */ /* 0x000fe4000bf06270 */
        /* <DEDUP_REMOVED lines=48> */
[----:B--2---:R0:W-:Y:S04]  /*06d0*/  @P3 STL.64 [R1+0x20], R28 ;  /* 0x0000201c01003387 */ /* 0x0041e80000100a00 */
[----:B------:R0:W-:Y:S04]  /*06e0*/  @P3 STL.64 [R1+0x28], R30 ;  /* 0x0000281e01003387 */ /* 0x0001e80000100a00 */
[----:B---3--:R0:W-:Y:S04]  /*06f0*/  @P3 STL.64 [R1+0x10], R24 ;  /* 0x0000101801003387 */ /* 0x0081e80000100a00 */
[----:B------:R0:W-:Y:S04]  /*0700*/  @P3 STL.64 [R1+0x18], R26 ;  /* 0x0000181a01003387 */ /* 0x0001e80000100a00 */
[----:B----4-:R0:W-:Y:S04]  /*0710*/  @P3 STL.64 [R1], R20 ;  /* 0x0000001401003387 */ /* 0x0101e80000100a00 */
[----:B------:R0:W-:Y:S01]  /*0720*/  @P3 STL.64 [R1+0x8], R22 ;  /* 0x0000081601003387 */ /* 0x0001e20000100a00 */
[----:B------:R-:W-:Y:S05]  /*0730*/  @P0 BRA `(.L_x_1977) ;  /* 0x00000088000c0947 */ /* 0x000fea0003800000 */
[----:B------:R-:W1:Y:S01]  /*0740*/  LDCU.U8 UR4, c[0x0][0x410] ;  /* 0x00008200ff0477ac */ /* 0x000e620008000000 */
        /* <DEDUP_REMOVED lines=17> */
[----:B-1----:R-:W-:Y:S01]  /*0860*/  UISETP.NE.AND UP0, UPT, UR4, URZ, UPT ;  /* 0x000000ff0400728c */ /* 0x002fe2000bf05270 */
        /* <DEDUP_REMOVED lines=32> */
.L_x_2015:
[----:B------:R-:W1:Y:S02]  /*0a70*/  LDC.64 R164, c[0x0][0x3c0] ;  /* 0x0000f000ffa47b82 */ /* 0x000e640000000a00 */
[----:B-1----:R-:W-:-:S05]  /*0a80*/  IMAD.WIDE R164, R3, 0x4, R164 ;  /* 0x0000000403a47825 */ /* 0x002fca00078e02a4 */
[----:B--2---:R1:W2:Y:S02]  /*0a90*/  LDG.E R220, desc[UR8][R164.64] ;  /* 0x00000008a4dc7981 */ /* 0x0042a4000c1e1900 */
[----:B-1----:R-:W1:Y:S02]  /*0aa0*/  LDC.64 R164, c[0x0][0x3c8] ;  /* 0x0000f200ffa47b82 */ /* 0x002e640000000a00 */
[----:B-1----:R-:W-:-:S05]  /*0ab0*/  IMAD.WIDE R164, R3, 0x4, R164 ;  /* 0x0000000403a47825 */ /* 0x002fca00078e02a4 */
[----:B-----5:R1:W5:Y:S01]  /*0ac0*/  LDG.E R7, desc[UR8][R164.64] ;  /* 0x00000008a4077981 */ /* 0x020362000c1e1900 */
[----:B------:R-:W-:Y:S01]  /*0ad0*/  MOV R2, UR15 ;  /* 0x0000000f00027c02 */ /* 0x000fe20008000f00 */
[----:B------:R-:W-:Y:S01]  /*0ae0*/  BSSY.RECONVERGENT B0, `(.L_x_1978) ;  /* 0x000009c000007945 */ /* 0x000fe20003800200 */
[----:B------:R-:W-:Y:S01]  /*0af0*/  HFMA2 R221, -RZ, RZ, 0, 0 ;  /* 0x00000000ffdd7431 */ /* 0x000fe200000001ff */
[----:B------:R-:W3:Y:S01]  /*0b00*/  S2R R166, SR_TID.X ;  /* 0x0000000000a67919 */ /* 0x000ee20000002100 */
[C---:B------:R-:W-:Y:S02]  /*0b10*/  ISETP.GE.U32.AND P1, PT, R252.reuse, 0x40, PT ;  /* 0x00000040fc00780c */ /* 0x040fe40003f26070 */
[----:B------:R-:W-:Y:S01]  /*0b20*/  ISETP.GE.U32.AND P5, PT, R252, 0x60, PT ;  /* 0x00000060fc00780c */ /* 0x000fe20003fa6070 */
[----:B------:R4:W-:Y:S01]  /*0b30*/  STL [R1+0x30], R2 ;  /* 0x0000300201007387 */ /* 0x0009e20000100800 */
[----:B------:R-:W-:Y:S01]  /*0b40*/  MOV R223, RZ ;  /* 0x000000ff00df7202 */ /* 0x000fe20000000f00 */
[----:B----4-:R-:W-:-:S05]  /*0b50*/  IMAD R2, R3, R2, RZ ;  /* 0x0000000203027224 */ /* 0x010fca00078e02ff */
[----:B------:R-:W-:-:S04]  /*0b60*/  SHF.R.S32.HI R167, RZ, 0x1f, R2 ;  /* 0x0000001fffa77819 */ /* 0x000fc80000011402 */
[----:B------:R-:W-:Y:S02]  /*0b70*/  LEA.HI R2, R167, R2, RZ, 0x3 ;  /* 0x00000002a7027211 */ /* 0x000fe400078f18ff */
[----:B---3--:R-:W-:-:S04]  /*0b80*/  LOP3.LUT R166, R166, 0x1f, RZ, 0xc0, !PT ;  /* 0x0000001fa6a67812 */ /* 0x008fc800078ec0ff */
[----:B------:R-:W-:-:S04]  /*0b90*/  LEA.HI.SX32 R2, R2, R166, 0x1d ;  /* 0x000000a602027211 */ /* 0x000fc800078feaff */
[----:B------:R-:W-:Y:S02]  /*0ba0*/  MOV R222, R2 ;  /* 0x0000000200de7202 */ /* 0x000fe40000000f00 */
[----:B--2---:R-:W-:Y:S01]  /*0bb0*/  FSEL R220, R220, RZ, !P4 ;  /* 0x000000ffdcdc7208 */ /* 0x004fe20006000000 */
[----:B-1----:R-:W-:Y:S06]  /*0bc0*/  @!P3 BRA `(.L_x_1979) ;  /* 0x000000080034b947 */ /* 0x002fec0003800000 */
[----:B------:R-:W1:Y:S01]  /*0bd0*/  LDC.64 R168, c[0x0][0x430] ;  /* 0x00010c00ffa87b82 */ /* 0x000e620000000a00 */
[----:B------:R-:W2:Y:S04]  /*0be0*/  LDL R6, [R1] ;  /* 0x0000000001067983 */ /* 0x000ea80000100800 */
[----:B0-----:R-:W3:Y:S03]  /*0bf0*/  LDL R22, [R1+0x4] ;  /* 0x0000040001167983 */ /* 0x001ee60000100800 */
[----:B------:R-:W0:Y:S01]  /*0c00*/  LDC.64 R8, c[0x0][0x3a8] ;  /* 0x0000ea00ff087b82 */ /* 0x000e220000000a00 */
[----:B------:R-:W4:Y:S04]  /*0c10*/  LDL R23, [R1+0x24] ;  /* 0x0000240001177983 */ /* 0x000f280000100800 */
[----:B------:R-:W4:Y:S03]  /*0c20*/  LDL R16, [R1+0x20] ;  /* 0x0000200001107983 */ /* 0x000f260000100800 */
[----:B------:R-:W0:Y:S01]  /*0c30*/  LDC.64 R164, c[0x0][0x428] ;  /* 0x00010a00ffa47b82 */ /* 0x000e220000000a00 */
[----:B------:R-:W4:Y:S04]  /*0c40*/  LDL R190, [R1+0x8] ;  /* 0x0000080001be7983 */ /* 0x000f280000100800 */
[----:B------:R-:W4:Y:S01]  /*0c50*/  LDL R191, [R1+0x28] ;  /* 0x0000280001bf7983 */ /* 0x000f220000100800 */
[----:B-1----:R-:W-:Y:S01]  /*0c60*/  IMAD.WIDE.U32 R168, R2, 0x10, R168 ;  /* 0x0000001002a87825 */ /* 0x002fe200078e00a8 */
[----:B------:R-:W-:-:S02]  /*0c70*/  ISETP.NE.U32.AND P2, PT, RZ, UR10, PT ;  /* 0x0000000aff007c0c */ /* 0x000fc4000bf45070 */
[----:B------:R-:W4:Y:S01]  /*0c80*/  LDL R198, [R1+0xc] ;  /* 0x00000c0001c67983 */ /* 0x000f220000100800 */
[----:B------:R-:W-:Y:S01]  /*0c90*/  ISETP.NE.U32.AND P0, PT, RZ, UR24, PT ;  /* 0x00000018ff007c0c */ /* 0x000fe2000bf05070 */
[----:B------:R-:W1:Y:S02]  /*0ca0*/  LDC.64 R28, c[0x0][0x3b0] ;  /* 0x0000ec00ff1c7b82 */ /* 0x000e640000000a00 */
[----:B------:R-:W2:Y:S01]  /*0cb0*/  LDG.E.128 R168, desc[UR8][R168.64] ;  /* 0x00000008a8a87981 */ /* 0x000ea2000c1e1d00 */
[----:B0-----:R-:W-:-:S03]  /*0cc0*/  IMAD.WIDE.U32 R8, R2, 0x20, R8 ;  /* 0x0000002002087825 */ /* 0x001fc600078e0008 */
[----:B------:R-:W4:Y:S04]  /*0cd0*/  LDL R199, [R1+0x2c] ;  /* 0x00002c0001c77983 */ /* 0x000f280000100800 */
[----:B------:R-:W3:Y:S01]  /*0ce0*/  LDG.E.128 R176, desc[UR8][R8.64] ;  /* 0x0000000808b07981 */ /* 0x000ee2000c1e1d00 */
[----:B------:R-:W-:Y:S01]  /*0cf0*/  IMAD.WIDE.U32 R164, R2, 0x10, R164 ;  /* 0x0000001002a47825 */ /* 0x000fe200078e00a4 */
[----:B------:R-:W-:Y:S02]  /*0d00*/  ISETP.NE.AND.EX P2, PT, RZ, UR11, PT, P2 ;  /* 0x0000000bff007c0c */ /* 0x000fe4000bf45320 */
[----:B------:R0:W4:Y:S04]  /*0d10*/  LDG.E.128 R172, desc[UR8][R8.64+0x10] ;  /* 0x0000100808ac7981 */ /* 0x000128000c1e1d00 */
[----:B------:R-:W4:Y:S01]  /*0d20*/  LDG.E.128 R164, desc[UR8][R164.64] ;  /* 0x00000008a4a47981 */ /* 0x000f22000c1e1d00 */
[----:B------:R-:W-:-:S03]  /*0d30*/  ISETP.NE.AND.EX P0, PT, RZ, UR25, PT, P0 ;  /* 0x00000019ff007c0c */ /* 0x000fc6000bf05300 */
[----:B------:R-:W4:Y:S03]  /*0d40*/  LDL R206, [R1+0x10] ;  /* 0x0000100001ce7983 */ /* 0x000f260000100800 */
[----:B0-----:R-:W0:Y:S01]  /*0d50*/  @P2 LDC.64 R8, c[0x0][0x3b8] ;  /* 0x0000ee00ff082b82 */ /* 0x001e220000000a00 */
[----:B------:R-:W4:Y:S07]  /*0d60*/  LDL R207, [R1+0x14] ;  /* 0x0000140001cf7983 */ /* 0x000f2e0000100800 */
[----:B------:R-:W1:Y:S01]  /*0d70*/  @P0 LDC.64 R10, c[0x0][0x438] ;  /* 0x00010e00ff0a0b82 */ /* 0x000e620000000a00 */
[----:B0-----:R-:W-:-:S05]  /*0d80*/  @P2 IMAD.WIDE.U32 R8, R2, 0x8, R8 ;  /* 0x0000000802082825 */ /* 0x001fca00078e0008 */
[----:B------:R1:W5:Y:S02]  /*0d90*/  @P2 LDG.E.64 R30, desc[UR8][R8.64] ;  /* 0x00000008081e2981 */ /* 0x000364000c1e1b00 */
[----:B-1----:R-:W-:-:S05]  /*0da0*/  @P0 IMAD.WIDE.U32 R8, R2, 0x20, R10 ;  /* 0x0000002002080825 */ /* 0x002fca00078e000a */
[----:B------:R-:W5:Y:S04]  /*0db0*/  @P0 LDG.E.128 R140, desc[UR8][R8.64] ;  /* 0x00000008088c0981 */ /* 0x000f68000c1e1d00 */
[----:B------:R0:W5:Y:S01]  /*0dc0*/  @P0 LDG.E.128 R144, desc[UR8][R8.64+0x10] ;  /* 0x0000100808900981 */ /* 0x000162000c1e1d00 */
[----:B------:R-:W-:-:S06]  /*0dd0*/  IMAD.WIDE.U32 R28, R2, 0x8, R28 ;  /* 0x00000008021c7825 */ /* 0x000fcc00078e001c */
[----:B------:R-:W5:Y:S01]  /*0de0*/  LDG.E.64 R28, desc[UR8][R28.64] ;  /* 0x000000081c1c7981 */ /* 0x000f62000c1e1b00 */
[C---:B--2---:R-:W-:Y:S02]  /*0df0*/  SHF.L.U32 R17, R168.reuse, 0x10, RZ ;  /* 0x00000010a8117819 */ /* 0x044fe400000006ff */
[----:B------:R-:W-:Y:S01]  /*0e00*/  PRMT R168, R168, 0x7632, R168 ;  /* 0x00007632a8a87816 */ /* 0x000fe200000000a8 */
[----:B---3--:R-:W-:-:S03]  /*0e10*/  FADD.FTZ R0, -R220, R176 ;  /* 0x000000b0dc007221 */ /* 0x008fc60000010100 */
[----:B------:R-:W-:Y:S01]  /*0e20*/  SHF.L.U32 R168, R168, 0x10, RZ ;  /* 0x00000010a8a87819 */ /* 0x000fe200000006ff */
[----:B0-----:R-:W-:Y:S01]  /*0e30*/  FADD.FTZ R8, -R220, R177 ;  /* 0x000000b1dc087221 */ /* 0x001fe20000010100 */
[C---:B-----5:R-:W-:Y:S01]  /*0e40*/  FMUL.FTZ R0, R7.reuse, R0 ;  /* 0x0000000007007220 */ /* 0x060fe20000410000 */
[C---:B----4-:R-:W-:Y:S02]  /*0e50*/  SHF.L.U32 R11, R164.reuse, 0x10, RZ ;  /* 0x00000010a40b7819 */ /* 0x050fe400000006ff */
[----:B------:R-:W-:Y:S01]  /*0e60*/  PRMT R164, R164, 0x7632, R164 ;  /* 0x00007632a4a47816 */ /* 0x000fe200000000a4 */
[-C--:B------:R-:W-:Y:S01]  /*0e70*/  FMUL.FTZ R6, R6, R17.reuse ;  /* 0x0000001106067220 */ /* 0x080fe20000410000 */
[----:B------:R-:W-:Y:S01]  /*0e80*/  FADD.FTZ R116, R116, R17 ;  /* 0x0000001174747221 */ /* 0x000fe20000010000 */
[----:B------:R-:W-:Y:S01]  /*0e90*/  FFMA.FTZ R96, R0, R17, R96 ;  /* 0x0000001100607223 */ /* 0x000fe20000010060 */
[----:B------:R-:W-:Y:S01]  /*0ea0*/  SHF.L.U32 R164, R164, 0x10, RZ ;  /* 0x00000010a4a47819 */ /* 0x000fe200000006ff */
[----:B------:R-:W-:Y:S01]  /*0eb0*/  FMUL.FTZ R8, R7, R8 ;  /* 0x0000000807087220 */ /* 0x000fe20000410000 */
[C---:B------:R-:W-:Y:S01]  /*0ec0*/  SHF.L.U32 R17, R169.reuse, 0x10, RZ ;  /* 0x00000010a9117819 */ /* 0x040fe200000006ff */
[----:B------:R-:W-:Y:S01]  /*0ed0*/  FMUL.FTZ R9, R22, R168 ;  /* 0x000000a816097220 */ /* 0x000fe20000410000 */
[----:B------:R-:W-:Y:S01]  /*0ee0*/  PRMT R169, R169, 0x7632, R169 ;  /* 0x00007632a9a97816 */ /* 0x000fe200000000a9 */
[-C--:B------:R-:W-:Y:S01]  /*0ef0*/  FFMA.FTZ R57, R8, R164.reuse, R57 ;  /* 0x000000a408397223 */ /* 0x080fe20000010039 */
[----:B------:R-:W-:Y:S01]  /*0f00*/  FADD.FTZ R77, R77, R164 ;  /* 0x000000a44d4d7221 */ /* 0x000fe20000010000 */
[----:B------:R-:W-:Y:S01]  /*0f10*/  FFMA.FTZ R9, R23, R164, R9 ;  /* 0x000000a417097223 */ /* 0x000fe20000010009 */
[----:B------:R-:W-:-:S02]  /*0f20*/  SHF.L.U32 R164, R169, 0x10, RZ ;  /* 0x00000010a9a47819 */ /* 0x000fc400000006ff */
[----:B------:R-:W2:Y:S01]  /*0f30*/  LDL R169, [R1+0x18] ;  /* 0x0000180001a97983 */ /* 0x000ea20000100800 */
[----:B------:R-:W-:Y:S01]  /*0f40*/  FFMA.FTZ R97, R8, R168, R97 ;  /* 0x000000a808617223 */ /* 0x000fe20000010061 */
[----:B------:R-:W-:Y:S02]  /*0f50*/  FADD.FTZ R117, R117, R168 ;  /* 0x000000a875757221 */ /* 0x000fe40000010000 */
[----:B------:R-:W3:Y:S01]  /*0f60*/  LDL R168, [R1+0x1c] ;  /* 0x00001c0001a87983 */ /* 0x000ee20000100800 */
        /* <DEDUP_REMOVED lines=21> */
[----:B------:R-:W-:Y:S01]  /*10c0*/  FADD.FTZ R22, -R220, R172 ;  /* 0x000000acdc167221 */ /* 0x000fe20000010100 */
[----:B------:R-:W-:-:S02]  /*10d0*/  PRMT R170, R170, 0x7632, R170 ;  /* 0x00007632aaaa7816 */ /* 0x000fc400000000aa */
[C---:B------:R-:W-:Y:S01]  /*10e0*/  SHF.L.U32 R23, R166.reuse, 0x10, RZ ;  /* 0x00000010a6177819 */ /* 0x040fe200000006ff */
[----:B------:R-:W-:Y:S01]  /*10f0*/  FMUL.FTZ R22, R7, R22 ;  /* 0x0000001607167220 */ /* 0x000fe20000410000 */
[----:B------:R-:W-:Y:S01]  /*1100*/  PRMT R166, R166, 0x7632, R166 ;  /* 0x00007632a6a67816 */ /* 0x000fe200000000a6 */
[----:B------:R-:W-:Y:S01]  /*1110*/  FADD.FTZ R190, -R220, R173 ;  /* 0x000000addcbe7221 */ /* 0x000fe20000010100 */
[----:B------:R-:W-:Y:S01]  /*1120*/  SHF.L.U32 R170, R170, 0x10, RZ ;  /* 0x00000010aaaa7819 */ /* 0x000fe200000006ff */
[----:B------:R-:W-:Y:S01]  /*1130*/  FFMA.FTZ R99, R16, R164, R99 ;  /* 0x000000a410637223 */ /* 0x000fe20000010063 */
[----:B------:R-:W-:Y:S01]  /*1140*/  FADD.FTZ R119, R119, R164 ;  /* 0x000000a477777221 */ /* 0x000fe20000010000 */
[-C--:B------:R-:W-:Y:S01]  /*1150*/  FMUL.FTZ R164, R248, R165.reuse ;  /* 0x000000a5f8a47220 */ /* 0x080fe20000410000 */
[----:B------:R-:W-:Y:S01]  /*1160*/  FADD.FTZ R120, R120, R165 ;  /* 0x000000a578787221 */ /* 0x000fe20000010000 */
[----:B------:R-:W-:Y:S01]  /*1170*/  FFMA.FTZ R100, R22, R165, R100 ;  /* 0x000000a516647223 */ /* 0x000fe20000010064 */
[----:B------:R-:W-:Y:S01]  /*1180*/  SHF.L.U32 R166, R166, 0x10, RZ ;  /* 0x00000010a6a67819 */ /* 0x000fe200000006ff */
[----:B------:R-:W-:Y:S01]  /*1190*/  FADD.FTZ R174, -R220, R174 ;  /* 0x000000aedcae7221 */ /* 0x000fe20000010100 */
[----:B------:R-:W-:Y:S01]  /*11a0*/  SHF.L.U32 R165, R171, 0x10, RZ ;  /* 0x00000010aba57819 */ /* 0x000fe200000006ff */
[----:B------:R-:W-:Y:S01]  /*11b0*/  FMUL.FTZ R190, R7, R190 ;  /* 0x000000be07be7220 */ /* 0x000fe20000410000 */
[----:B------:R-:W-:Y:S01]  /*11c0*/  FMUL.FTZ R191, R249, R170 ;  /* 0x000000aaf9bf7220 */ /* 0x000fe20000410000 */
[----:B------:R-:W-:Y:S01]  /*11d0*/  PRMT R171, R171, 0x7632, R171 ;  /* 0x00007632abab7816 */ /* 0x000fe200000000ab */
[----:B------:R-:W-:Y:S01]  /*11e0*/  FADD.FTZ R80, R80, R23 ;  /* 0x0000001750507221 */ /* 0x000fe20000010000 */
[-C--:B------:R-:W-:Y:S01]  /*11f0*/  FFMA.FTZ R60, R22, R23.reuse, R60 ;  /* 0x00000017163c7223 */ /* 0x080fe2000001003c */
[----:B------:R-:W-:Y:S01]  /*1200*/  SHF.L.U32 R199, R167, 0x10, RZ ;  /* 0x00000010a7c77819 */ /* 0x000fe200000006ff */
[----:B------:R-:W-:Y:S01]  /*1210*/  FFMA.FTZ R23, R206, R23, R164 ;  /* 0x00000017ce177223 */ /* 0x000fe200000100a4 */
[----:B------:R-:W-:Y:S01]  /*1220*/  FMUL.FTZ R198, R7, R174 ;  /* 0x000000ae07c67220 */ /* 0x000fe20000410000 */
[----:B------:R-:W-:Y:S01]  /*1230*/  FADD.FTZ R81, R81, R166 ;  /* 0x000000a651517221 */ /* 0x000fe20000010000 */
        /* <DEDUP_REMOVED lines=12> */
[----:B------:R-:W-:-:S04]  /*1300*/  FFMA.FTZ R165, R0, R6, RZ ;  /* 0x0000000600a57223 */ /* 0x000fc800000100ff */
[----:B------:R-:W-:-:S04]  /*1310*/  FFMA.FTZ R165, R8, R9, R165 ;  /* 0x0000000908a57223 */ /* 0x000fc800000100a5 */
[----:B------:R-:W-:-:S04]  /*1320*/  FFMA.FTZ R165, R10, R11, R165 ;  /* 0x0000000b0aa57223 */ /* 0x000fc800000100a5 */
[----:B------:R-:W-:-:S04]  /*1330*/  FFMA.FTZ R165, R16, R17, R165 ;  /* 0x0000001110a57223 */ /* 0x000fc800000100a5 */
[----:B------:R-:W-:-:S04]  /*1340*/  FFMA.FTZ R165, R22, R23, R165 ;  /* 0x0000001716a57223 */ /* 0x000fc800000100a5 */
[C---:B------:R-:W-:Y:S01]  /*1350*/  FFMA.FTZ R165, R190.reuse, R191, R165 ;  /* 0x000000bfbea57223 */ /* 0x040fe200000100a5 */
[----:B------:R-:W-:Y:S01]  /*1360*/  FADD.FTZ R121, R121, R170 ;  /* 0x000000aa79797221 */ /* 0x000fe20000010000 */
[----:B------:R-:W-:Y:S01]  /*1370*/  FFMA.FTZ R101, R190, R170, R101 ;  /* 0x000000aabe657223 */ /* 0x000fe20000010065 */
[----:B------:R-:W-:Y:S01]  /*1380*/  FADD.FTZ R123, R123, R166 ;  /* 0x000000a67b7b7221 */ /* 0x000fe20000010000 */
[----:B------:R-:W-:Y:S01]  /*1390*/  FFMA.FTZ R103, R206, R166, R103 ;  /* 0x000000a6ce677223 */ /* 0x000fe20000010067 */
[----:B------:R-:W-:Y:S01]  /*13a0*/  IADD3 R222, PT, PT, R2, 0x20, RZ ;  /* 0x0000002002de7810 */ /* 0x000fe20007ffe0ff */
[----:B--2---:R-:W-:Y:S01]  /*13b0*/  FFMA.FTZ R199, R169, R199, R164 ;  /* 0x000000c7a9c77223 */ /* 0x004fe200000100a4 */
[----:B------:R-:W-:-:S05]  /*13c0*/  SHF.L.U32 R164, R167, 0x10, RZ ;  /* 0x00000010a7a47819 */ /* 0x000fca00000006ff */
[----:B------:R-:W-:Y:S01]  /*13d0*/  FADD.FTZ R83, R83, R164 ;  /* 0x000000a453537221 */ /* 0x000fe20000010000 */
[-C--:B------:R-:W-:Y:S01]  /*13e0*/  FFMA.FTZ R63, R206, R164.reuse, R63 ;  /* 0x000000a4ce3f7223 */ /* 0x080fe2000001003f */
[----:B---3--:R-:W-:Y:S01]  /*13f0*/  FFMA.FTZ R207, R168, R164, R207 ;  /* 0x000000a4a8cf7223 */ /* 0x008fe200000100cf */
[----:B------:R-:W-:-:S04]  /*1400*/  FADD.FTZ R164, RZ, R6 ;  /* 0x00000006ffa47221 */ /* 0x000fc80000010000 */
[----:B------:R-:W-:-:S04]  /*1410*/  FADD.FTZ R164, R164, R9 ;  /* 0x00000009a4a47221 */ /* 0x000fc80000010000 */
[----:B------:R-:W-:-:S04]  /*1420*/  FADD.FTZ R164, R164, R11 ;  /* 0x0000000ba4a47221 */ /* 0x000fc80000010000 */
[----:B------:R-:W-:-:S04]  /*1430*/  FADD.FTZ R164, R164, R17 ;  /* 0x00000011a4a47221 */ /* 0x000fc80000010000 */
[----:B------:R-:W-:-:S04]  /*1440*/  FADD.FTZ R164, R164, R23 ;  /* 0x00000017a4a47221 */ /* 0x000fc80000010000 */
[----:B------:R-:W-:Y:S01]  /*1450*/  FADD.FTZ R164, R164, R191 ;  /* 0x000000bfa4a47221 */ /* 0x000fe20000010000 */
[----:B------:R-:W-:-:S03]  /*1460*/  FFMA.FTZ R165, R198, R199, R165 ;  /* 0x000000c7c6a57223 */ /* 0x000fc600000100a5 */
[----:B------:R-:W-:Y:S01]  /*1470*/  FADD.FTZ R164, R164, R199 ;  /* 0x000000c7a4a47221 */ /* 0x000fe20000010000 */
[----:B------:R-:W-:-:S03]  /*1480*/  FFMA.FTZ R223, R206, R207, R165 ;  /* 0x000000cfcedf7223 */ /* 0x000fc600000100a5 */
[----:B------:R-:W-:-:S07]  /*1490*/  FADD.FTZ R221, R164, R207 ;  /* 0x000000cfa4dd7221 */ /* 0x000fce0000010000 */
.L_x_1979:
[----:B------:R-:W-:Y:S05]  /*14a0*/  BSYNC.RECONVERGENT B0 ;  /* 0x0000000000007941 */ /* 0x000fea0003800200 */
.L_x_1978:
[----:B------:R-:W-:Y:S04]  /*14b0*/  BSSY.RECONVERGENT B0, `(.L_x_1980) ;  /* 0x0000083000007945 */ /* 0x000fe80003800200 */
[----:B------:R-:W-:Y:S05]  /*14c0*/  @!P1 BRA `(.L_x_1981) ;  /* 0x0000000800049947 */ /* 0x000fea0003800000 */
[----:B------:R-:W1:Y:S08]  /*14d0*/  LDC.64 R4, c[0x0][0x3a8] ;  /* 0x0000ea00ff047b82 */ /* 0x000e700000000a00 */
[----:B------:R-:W2:Y:S08]  /*14e0*/  LDC.64 R168, c[0x0][0x430] ;  /* 0x00010c00ffa87b82 */ /* 0x000eb00000000a00 */
[----:B------:R-:W3:Y:S01]  /*14f0*/  LDC.64 R164, c[0x0][0x428] ;  /* 0x00010a00ffa47b82 */ /* 0x000ee20000000a00 */
[----:B-1----:R-:W-:-:S07]  /*1500*/  IMAD.WIDE.U32 R4, R222, 0x20, R4 ;  /* 0x00000020de047825 */ /* 0x002fce00078e0004 */
[----:B0-----:R-:W0:Y:S01]  /*1510*/  LDC.64 R24, c[0x0][0x3b0] ;  /* 0x0000ec00ff187b82 */ /* 0x001e220000000a00 */
[----:B------:R-:W4:Y:S01]  /*1520*/  LDG.E.128 R176, desc[UR8][R4.64] ;  /* 0x0000000804b07981 */ /* 0x000f22000c1e1d00 */
[----:B--2---:R-:W-:-:S03]  /*1530*/  IMAD.WIDE.U32 R168, R222, 0x10, R168 ;  /* 0x00000010dea87825 */ /* 0x004fc600078e00a8 */
[----:B------:R1:W2:Y:S04]  /*1540*/  LDG.E.128 R172, desc[UR8][R4.64+0x10] ;  /* 0x0000100804ac7981 */ /* 0x0002a8000c1e1d00 */
[----:B------:R-:W2:Y:S01]  /*1550*/  LDG.E.128 R168, desc[UR8][R168.64] ;  /* 0x00000008a8a87981 */ /* 0x000ea2000c1e1d00 */
[----:B---3--:R-:W-:-:S06]  /*1560*/  IMAD.WIDE.U32 R164, R222, 0x10, R164 ;  /* 0x00000010dea47825 */ /* 0x008fcc00078e00a4 */
[----:B------:R-:W3:Y:S01]  /*1570*/  LDG.E.128 R164, desc[UR8][R164.64] ;  /* 0x00000008a4a47981 */ /* 0x000ee2000c1e1d00 */
[----:B0-----:R-:W-:-:S06]  /*1580*/  IMAD.WIDE.U32 R24, R222, 0x8, R24 ;  /* 0x00000008de187825 */ /* 0x001fcc00078e0018 */
[----:B------:R-:W5:Y:S01]  /*1590*/  LDG.E.64 R24, desc[UR8][R24.64] ;  /* 0x0000000818187981 */ /* 0x000f62000c1e1b00 */
[----:B------:R-:W-:-:S04]  /*15a0*/  ISETP.NE.U32.AND P0, PT, RZ, UR10, PT ;  /* 0x0000000aff007c0c */ /* 0x000fc8000bf05070 */
[----:B------:R-:W-:Y:S02]  /*15b0*/  ISETP.NE.AND.EX P2, PT, RZ, UR11, PT, P0 ;  /* 0x0000000bff007c0c */ /* 0x000fe4000bf45300 */
[----:B------:R-:W-:-:S04]  /*15c0*/  ISETP.NE.U32.AND P0, PT, RZ, UR24, PT ;  /* 0x00000018ff007c0c */ /* 0x000fc8000bf05070 */
[----:B------:R-:W-:-:S07]  /*15d0*/  ISETP.NE.AND.EX P0, PT, RZ, UR25, PT, P0 ;  /* 0x00000019ff007c0c */ /* 0x000fce000bf05300 */
[----:B-1----:R-:W0:Y:S08]  /*15e0*/  @P2 LDC.64 R4, c[0x0][0x3b8] ;  /* 0x0000ee00ff042b82 */ /* 0x002e300000000a00 */
[----:B------:R-:W1:Y:S01]  /*15f0*/  @P0 LDC.64 R12, c[0x0][0x438] ;  /* 0x00010e00ff0c0b82 */ /* 0x000e620000000a00 */
[----:B0-----:R-:W-:-:S05]  /*1600*/  @P2 IMAD.WIDE.U32 R4, R222, 0x8, R4 ;  /* 0x00000008de042825 */ /* 0x001fca00078e0004 */
[----:B------:R1:W5:Y:S02]  /*1610*/  @P2 LDG.E.64 R26, desc[UR8][R4.64] ;  /* 0x00000008041a2981 */ /* 0x000364000c1e1b00 */
[----:B-1----:R-:W-:-:S05]  /*1620*/  @P0 IMAD.WIDE.U32 R4, R222, 0x20, R12 ;  /* 0x00000020de040825 */ /* 0x002fca00078e000c */
[----:B------:R-:W5:Y:S04]  /*1630*/  @P0 LDG.E.128 R52, desc[UR8][R4.64] ;  /* 0x0000000804340981 */ /* 0x000f68000c1e1d00 */
[----:B------:R0:W5:Y:S01]  /*1640*/  @P0 LDG.E.128 R48, desc[UR8][R4.64+0x10] ;  /* 0x0000100804300981 */ /* 0x000162000c1e1d00 */
[----:B------:R-:W-:Y:S01]  /*1650*/  IADD3 R222, PT, PT, R222, 0x20, RZ ;  /* 0x00000020dede7810 */ /* 0x000fe20007ffe0ff */
[----:B----4-:R-:W-:-:S04]  /*1660*/  FADD.FTZ R176, -R220, R176 ;  /* 0x000000b0dcb07221 */ /* 0x010fc80000010100 */
[----:B0----5:R-:W-:Y:S01]  /*1670*/  FMUL.FTZ R5, R7, R176 ;  /* 0x000000b007057220 */ /* 0x021fe20000410000 */
[C---:B--2---:R-:W-:Y:S02]  /*1680*/  SHF.L.U32 R12, R168.reuse, 0x10, RZ ;  /* 0x00000010a80c7819 */ /* 0x044fe400000006ff */
[----:B------:R-:W-:-:S03]  /*1690*/  PRMT R14, R168, 0x7632, R14 ;  /* 0x00007632a80e7816 */ /* 0x000fc6000000000e */
[-C--:B------:R-:W-:Y:S01]  /*16a0*/  FMUL.FTZ R13, R236, R12.reuse ;  /* 0x0000000cec0d7220 */ /* 0x080fe20000410000 */
[----:B------:R-:W-:Y:S01]  /*16b0*/  FADD.FTZ R36, R36, R12 ;  /* 0x0000000c24247221 */ /* 0x000fe20000010000 */
[----:B------:R-:W-:Y:S01]  /*16c0*/  FFMA.FTZ R32, R5, R12, R32 ;  /* 0x0000000c05207223 */ /* 0x000fe20000010020 */
[----:B------:R-:W-:Y:S01]  /*16d0*/  FADD.FTZ R12, -R220, R177 ;  /* 0x000000b1dc0c7221 */ /* 0x000fe20000010100 */
[C---:B---3--:R-:W-:Y:S02]  /*16e0*/  SHF.L.U32 R4, R164.reuse, 0x10, RZ ;  /* 0x00000010a4047819 */ /* 0x048fe400000006ff */
[----:B------:R-:W-:Y:S02]  /*16f0*/  PRMT R164, R164, 0x7632, R164 ;  /* 0x00007632a4a47816 */ /* 0x000fe400000000a4 */
[----:B------:R-:W-:Y:S01]  /*1700*/  SHF.L.U32 R14, R14, 0x10, RZ ;  /* 0x000000100e0e7819 */ /* 0x000fe200000006ff */
[----:B------:R-:W-:Y:S01]  /*1710*/  FMUL.FTZ R12, R7, R12 ;  /* 0x0000000c070c7220 */ /* 0x000fe20000410000 */
[----:B------:R-:W-:Y:S01]  /*1720*/  SHF.L.U32 R164, R164, 0x10, RZ ;  /* 0x00000010a4a47819 */ /* 0x000fe200000006ff */
[----:B------:R-:W-:-:S02]  /*1730*/  FADD.FTZ R44, R44, R4 ;  /* 0x000000042c2c7221 */ /* 0x000fc40000010000 */
[-C--:B------:R-:W-:Y:S01]  /*1740*/  FMUL.FTZ R18, R237, R14.reuse ;  /* 0x0000000eed127220 */ /* 0x080fe20000410000 */
[----:B------:R-:W-:Y:S01]  /*1750*/  FADD.FTZ R37, R37, R14 ;  /* 0x0000000e25257221 */ /* 0x000fe20000010000 */
[----:B------:R-:W-:Y:S01]  /*1760*/  FFMA.FTZ R33, R12, R14, R33 ;  /* 0x0000000e0c217223 */ /* 0x000fe20000010021 */
[-C--:B------:R-:W-:Y:S01]  /*1770*/  FFMA.FTZ R40, R5, R4.reuse, R40 ;  /* 0x0000000405287223 */ /* 0x080fe20000010028 */
[----:B------:R-:W-:Y:S01]  /*1780*/  FADD.FTZ R14, -R220, R178 ;  /* 0x000000b2dc0e7221 */ /* 0x000fe20000010100 */
[----:B------:R-:W-:Y:S01]  /*1790*/  FFMA.FTZ R4, R244, R4, R13 ;  /* 0x00000004f4047223 */ /* 0x000fe2000001000d */
[----:B------:R-:W-:Y:S01]  /*17a0*/  FFMA.FTZ R13, R245, R164, R18 ;  /* 0x000000a4f50d7223 */ /* 0x000fe20000010012 */
[----:B------:R-:W-:Y:S01]  /*17b0*/  SHF.L.U32 R18, R169, 0x10, RZ ;  /* 0x00000010a9127819 */ /* 0x000fe200000006ff */
[----:B------:R-:W-:Y:S01]  /*17c0*/  FMUL.FTZ R14, R7, R14 ;  /* 0x0000000e070e7220 */ /* 0x000fe20000410000 */
[--C-:B------:R-:W-:Y:S01]  /*17d0*/  FADD.FTZ R45, R45, R164.reuse ;  /* 0x000000a42d2d7221 */ /* 0x100fe20000010000 */
[----:B------:R-:W-:Y:S01]  /*17e0*/  FFMA.FTZ R41, R12, R164, R41 ;  /* 0x000000a40c297223 */ /* 0x000fe20000010029 */
[----:B------:R-:W-:Y:S01]  /*17f0*/  PRMT R164, R169, 0x7632, R164 ;  /* 0x00007632a9a47816 */ /* 0x000fe200000000a4 */
[-C--:B------:R-:W-:Y:S01]  /*1800*/  FMUL.FTZ R19, R238, R18.reuse ;  /* 0x00000012ee137220 */ /* 0x080fe20000410000 */
[----:B------:R-:W-:Y:S01]  /*1810*/  FADD.FTZ R38, R38, R18 ;  /* 0x0000001226267221 */ /* 0x000fe20000010000 */
[----:B------:R-:W-:Y:S01]  /*1820*/  FFMA.FTZ R34, R14, R18, R34 ;  /* 0x000000120e227223 */ /* 0x000fe20000010022 */
[----:B------:R-:W-:Y:S01]  /*1830*/  FADD.FTZ R18, -R220, R179 ;  /* 0x000000b3dc127221 */ /* 0x000fe20000010100 */
[----:B------:R-:W-:Y:S01]  /*1840*/  SHF.L.U32 R164, R164, 0x10, RZ ;  /* 0x00000010a4a47819 */ /* 0x000fe200000006ff */
[----:B------:R-:W-:-:S02]  /*1850*/  FADD.FTZ R172, -R220, R172 ;  /* 0x000000acdcac7221 */ /* 0x000fc40000010100 */
[----:B------:R-:W-:Y:S01]  /*1860*/  FMUL.FTZ R18, R7, R18 ;  /* 0x0000001207127220 */ /* 0x000fe20000410000 */
[----:B------:R-:W-:Y:S01]  /*1870*/  SHF.L.U32 R15, R165, 0x10, RZ ;  /* 0x00000010a50f7819 */ /* 0x000fe200000006ff */
[-C--:B------:R-:W-:Y:S01]  /*1880*/  FMUL.FTZ R176, R239, R164.reuse ;  /* 0x000000a4efb07220 */ /* 0x080fe20000410000 */
[----:B------:R-:W-:Y:S01]  /*1890*/  FADD.FTZ R39, R39, R164 ;  /* 0x000000a427277221 */ /* 0x000fe20000010000 */
[----:B------:R-:W-:Y:S01]  /*18a0*/  FFMA.FTZ R35, R18, R164, R35 ;  /* 0x000000a412237223 */ /* 0x000fe20000010023 */
[----:B------:R-:W-:Y:S01]  /*18b0*/  PRMT R165, R165, 0x7632, R165 ;  /* 0x00007632a5a57816 */ /* 0x000fe200000000a5 */
[----:B------:R-:W-:Y:S01]  /*18c0*/  FMUL.FTZ R184, R7, R172 ;  /* 0x000000ac07b87220 */ /* 0x000fe20000410000 */
[----:B------:R-:W-:Y:S02]  /*18d0*/  SHF.L.U32 R164, R170, 0x10, RZ ;  /* 0x00000010aaa47819 */ /* 0x000fe400000006ff */
[----:B------:R-:W-:Y:S01]  /*18e0*/  SHF.L.U32 R168, R165, 0x10, RZ ;  /* 0x00000010a5a87819 */ /* 0x000fe200000006ff */
[----:B------:R-:W-:-:S02]  /*18f0*/  FADD.FTZ R192, -R220, R173 ;  /* 0x000000addcc07221 */ /* 0x000fc40000010100 */
[-C--:B------:R-:W-:Y:S01]  /*1900*/  FMUL.FTZ R165, R232, R164.reuse ;  /* 0x000000a4e8a57220 */ /* 0x080fe20000410000 */
[----:B------:R-:W-:Y:S01]  /*1910*/  FADD.FTZ R152, R152, R164 ;  /* 0x000000a498987221 */ /* 0x000fe20000010000 */
[----:B------:R-:W-:Y:S01]  /*1920*/  FFMA.FTZ R124, R184, R164, R124 ;  /* 0x000000a4b87c7223 */ /* 0x000fe2000001007c */
[----:B------:R-:W-:Y:S01]  /*1930*/  PRMT R164, R170, 0x7632, R164 ;  /* 0x00007632aaa47816 */ /* 0x000fe200000000a4 */
[----:B------:R-:W-:Y:S01]  /*1940*/  FMUL.FTZ R192, R7, R192 ;  /* 0x000000c007c07220 */ /* 0x000fe20000410000 */
[----:B------:R-:W-:Y:S02]  /*1950*/  FADD.FTZ R46, R46, R15 ;  /* 0x0000000f2e2e7221 */ /* 0x000fe40000010000 */
[----:B------:R-:W-:Y:S01]  /*1960*/  SHF.L.U32 R164, R164, 0x10, RZ ;  /* 0x00000010a4a47819 */ /* 0x000fe200000006ff */
[-C--:B------:R-:W-:Y:S01]  /*1970*/  FFMA.FTZ R42, R14, R15.reuse, R42 ;  /* 0x0000000f0e2a7223 */ /* 0x080fe2000001002a */
[----:B------:R-:W-:Y:S01]  /*1980*/  FFMA.FTZ R15, R246, R15, R19 ;  /* 0x0000000ff60f7223 */ /* 0x000fe20000010013 */
[----:B------:R-:W-:Y:S01]  /*1990*/  FADD.FTZ R174, -R220, R174 ;  /* 0x000000aedcae7221 */ /* 0x000fe20000010100 */
[----:B------:R-:W-:Y:S01]  /*19a0*/  FADD.FTZ R47, R47, R168 ;  /* 0x000000a82f2f7221 */ /* 0x000fe20000010000 */
[-C--:B------:R-:W-:Y:S01]  /*19b0*/  FFMA.FTZ R43, R18, R168.reuse, R43 ;  /* 0x000000a8122b7223 */ /* 0x080fe2000001002b */
        /* <DEDUP_REMOVED lines=10> */
[----:B------:R-:W-:Y:S01]  /*1a60*/  PRMT R166, R166, 0x7632, R166 ;  /* 0x00007632a6a67816 */ /* 0x000fe200000000a6 */
[-C--:B------:R-:W-:Y:S01]  /*1a70*/  FMUL.FTZ R165, R234, R164.reuse ;  /* 0x000000a4eaa57220 */ /* 0x080fe20000410000 */
[----:B------:R-:W-:Y:S01]  /*1a80*/  FADD.FTZ R154, R154, R164 ;  /* 0x000000a49a9a7221 */ /* 0x000fe20000010000 */
[----:B------:R-:W-:Y:S01]  /*1a90*/  FFMA.FTZ R126, R200, R164, R126 ;  /* 0x000000a4c87e7223 */ /* 0x000fe2000001007e */
[----:B------:R-:W-:Y:S01]  /*1aa0*/  PRMT R164, R171, 0x7632, R164 ;  /* 0x00007632aba47816 */ /* 0x000fe200000000a4 */
[----:B------:R-:W-:Y:S01]  /*1ab0*/  FADD.FTZ R208, -R220, R175 ;  /* 0x000000afdcd07221 */ /* 0x000fe20000010100 */
[----:B------:R-:W-:-:S02]  /*1ac0*/  SHF.L.U32 R166, R166, 0x10, RZ ;  /* 0x00000010a6a67819 */ /* 0x000fc400000006ff */
[----:B------:R-:W-:Y:S01]  /*1ad0*/  SHF.L.U32 R164, R164, 0x10, RZ ;  /* 0x00000010a4a47819 */ /* 0x000fe200000006ff */
[----:B------:R-:W-:Y:S02]  /*1ae0*/  FMUL.FTZ R208, R7, R208 ;  /* 0x000000d007d07220 */ /* 0x000fe40000410000 */
[----:B------:R-:W-:Y:S01]  /*1af0*/  FFMA.FTZ R193, R241, R166, R168 ;  /* 0x000000a6f1c17223 */ /* 0x000fe200000100a8 */
[----:B------:R-:W-:Y:S01]  /*1b00*/  FFMA.FTZ R223, R5, R4, R223 ;  /* 0x0000000405df7223 */ /* 0x000fe200000100df */
[-C--:B------:R-:W-:Y:S01]  /*1b10*/  FMUL.FTZ R168, R235, R164.reuse ;  /* 0x000000a4eba87220 */ /* 0x080fe20000410000 */
        /* <DEDUP_REMOVED lines=8> */
[C---:B------:R-:W-:Y:S02]  /*1ba0*/  SHF.L.U32 R201, R167.reuse, 0x10, RZ ;  /* 0x00000010a7c97819 */ /* 0x040fe400000006ff */
[----:B------:R-:W-:Y:S01]  /*1bb0*/  FADD.FTZ R164, R164, R19 ;  /* 0x00000013a4a47221 */ /* 0x000fe20000010000 */
[----:B------:R-:W-:Y:S01]  /*1bc0*/  PRMT R167, R167, 0x7632, R167 ;  /* 0x00007632a7a77816 */ /* 0x000fe200000000a7 */
[----:B------:R-:W-:Y:S02]  /*1bd0*/  FFMA.FTZ R223, R184, R185, R223 ;  /* 0x000000b9b8df7223 */ /* 0x000fe400000100df */
[----:B------:R-:W-:Y:S01]  /*1be0*/  FADD.FTZ R164, R164, R185 ;  /* 0x000000b9a4a47221 */ /* 0x000fe20000010000 */
[----:B------:R-:W-:Y:S01]  /*1bf0*/  FADD.FTZ R65, R65, R166 ;  /* 0x000000a641417221 */ /* 0x000fe20000010000 */
[----:B------:R-:W-:Y:S01]  /*1c00*/  FFMA.FTZ R85, R192, R166, R85 ;  /* 0x000000a6c0557223 */ /* 0x000fe20000010055 */
[----:B------:R-:W-:Y:S01]  /*1c10*/  FADD.FTZ R66, R66, R201 ;  /* 0x000000c942427221 */ /* 0x000fe20000010000 */
[-C--:B------:R-:W-:Y:S01]  /*1c20*/  FFMA.FTZ R86, R200, R201.reuse, R86 ;  /* 0x000000c9c8567223 */ /* 0x080fe20000010056 */
[----:B------:R-:W-:Y:S01]  /*1c30*/  SHF.L.U32 R166, R167, 0x10, RZ ;  /* 0x00000010a7a67819 */ /* 0x000fe200000006ff */
[----:B------:R-:W-:Y:S01]  /*1c40*/  FFMA.FTZ R201, R242, R201, R165 ;  /* 0x000000c9f2c97223 */ /* 0x000fe200000100a5 */
[----:B------:R-:W-:Y:S01]  /*1c50*/  FADD.FTZ R164, R164, R193 ;  /* 0x000000c1a4a47221 */ /* 0x000fe20000010000 */
[----:B------:R-:W-:-:S02]  /*1c60*/  FFMA.FTZ R223, R192, R193, R223 ;  /* 0x000000c1c0df7223 */ /* 0x000fc400000100df */
[-C--:B------:R-:W-:Y:S01]  /*1c70*/  FFMA.FTZ R209, R243, R166.reuse, R168 ;  /* 0x000000a6f3d17223 */ /* 0x080fe200000100a8 */
[----:B------:R-:W-:Y:S01]  /*1c80*/  FADD.FTZ R164, R164, R201 ;  /* 0x000000c9a4a47221 */ /* 0x000fe20000010000 */
[----:B------:R-:W-:Y:S01]  /*1c90*/  FFMA.FTZ R223, R200, R201, R223 ;  /* 0x000000c9c8df7223 */ /* 0x000fe200000100df */
[----:B------:R-:W-:Y:S01]  /*1ca0*/  FADD.FTZ R67, R67, R166 ;  /* 0x000000a643437221 */ /* 0x000fe20000010000 */
[----:B------:R-:W-:Y:S01]  /*1cb0*/  FFMA.FTZ R87, R208, R166, R87 ;  /* 0x000000a6d0577223 */ /* 0x000fe20000010057 */
[----:B------:R-:W-:Y:S01]  /*1cc0*/  FADD.FTZ R221, R164, R209 ;  /* 0x000000d1a4dd7221 */ /* 0x000fe20000010000 */
[----:B------:R-:W-:-:S07]  /*1cd0*/  FFMA.FTZ R223, R208, R209, R223 ;  /* 0x000000d1d0df7223 */ /* 0x000fce00000100df */
.L_x_1981:
[----:B------:R-:W-:Y:S05]  /*1ce0*/  BSYNC.RECONVERGENT B0 ;  /* 0x0000000000007941 */ /* 0x000fea0003800200 */
.L_x_1980:
[----:B------:R-:W-:Y:S04]  /*1cf0*/  BSSY.RECONVERGENT B0, `(.L_x_1982) ;  /* 0x0000082000007945 */ /* 0x000fe80003800200 */
[----:B------:R-:W-:Y:S05]  /*1d00*/  @!P5 BRA `(.L_x_1983) ;  /* 0x000000080000d947 */ /* 0x000fea0003800000 */
[----:B------:R-:W1:Y:S08]  /*1d10*/  LDC.64 R164, c[0x0][0x430] ;  /* 0x00010c00ffa47b82 */ /* 0x000e700000000a00 */
[----:B0-----:R-:W0:Y:S08]  /*1d20*/  LDC.64 R20, c[0x0][0x3a8] ;  /* 0x0000ea00ff147b82 */ /* 0x001e300000000a00 */
[----:B------:R-:W2:Y:S01]  /*1d30*/  LDC.64 R168, c[0x0][0x428] ;  /* 0x00010a00ffa87b82 */ /* 0x000ea20000000a00 */
[----:B-1----:R-:W-:Y:S01]  /*1d40*/  IMAD.WIDE.U32 R164, R222, 0x10, R164 ;  /* 0x00000010dea47825 */ /* 0x002fe200078e00a4 */
[----:B------:R-:W-:-:S06]  /*1d50*/  ISETP.NE.U32.AND P0, PT, RZ, UR10, PT ;  /* 0x0000000aff007c0c */ /* 0x000fcc000bf05070 */
[----:B------:R-:W1:Y:S01]  /*1d60*/  LDC.64 R186, c[0x0][0x3b0] ;  /* 0x0000ec00ffba7b82 */ /* 0x000e620000000a00 */
[----:B------:R-:W3:Y:S01]  /*1d70*/  LDG.E.128 R164, desc[UR8][R164.64] ;  /* 0x00000008a4a47981 */ /* 0x000ee2000c1e1d00 */
[----:B0-----:R-:W-:-:S05]  /*1d80*/  IMAD.WIDE.U32 R20, R222, 0x20, R20 ;  /* 0x00000020de147825 */ /* 0x001fca00078e0014 */
[----:B------:R-:W4:Y:S01]  /*1d90*/  LDG.E.128 R172, desc[UR8][R20.64] ;  /* 0x0000000814ac7981 */ /* 0x000f22000c1e1d00 */
[----:B--2---:R-:W-:-:S03]  /*1da0*/  IMAD.WIDE.U32 R168, R222, 0x10, R168 ;  /* 0x00000010dea87825 */ /* 0x004fc600078e00a8 */
[----:B------:R0:W2:Y:S04]  /*1db0*/  LDG.E.128 R176, desc[UR8][R20.64+0x10] ;  /* 0x0000100814b07981 */ /* 0x0000a8000c1e1d00 */
[----:B------:R-:W2:Y:S01]  /*1dc0*/  LDG.E.128 R168, desc[UR8][R168.64] ;  /* 0x00000008a8a87981 */ /* 0x000ea2000c1e1d00 */
[----:B------:R-:W-:Y:S02]  /*1dd0*/  ISETP.NE.AND.EX P2, PT, RZ, UR11, PT, P0 ;  /* 0x0000000bff007c0c */ /* 0x000fe4000bf45300 */
[----:B------:R-:W-:-:S04]  /*1de0*/  ISETP.NE.U32.AND P0, PT, RZ, UR24, PT ;  /* 0x00000018ff007c0c */ /* 0x000fc8000bf05070 */
[----:B------:R-:W-:-:S07]  /*1df0*/  ISETP.NE.AND.EX P0, PT, RZ, UR25, PT, P0 ;  /* 0x00000019ff007c0c */ /* 0x000fce000bf05300 */
[----:B0-----:R-:W0:Y:S08]  /*1e00*/  @P2 LDC.64 R20, c[0x0][0x3b8] ;  /* 0x0000ee00ff142b82 */ /* 0x001e300000000a00 */
[----:B------:R-:W1:Y:S01]  /*1e10*/  @P0 LDC.64 R182, c[0x0][0x438] ;  /* 0x00010e00ffb60b82 */ /* 0x000e620000000a00 */
[----:B0-----:R-:W-:-:S05]  /*1e20*/  @P2 IMAD.WIDE.U32 R20, R222, 0x8, R20 ;  /* 0x00000008de142825 */ /* 0x001fca00078e0014 */
[----:B------:R1:W5:Y:S02]  /*1e30*/  @P2 LDG.E.64 R180, desc[UR8][R20.64] ;  /* 0x0000000814b42981 */ /* 0x000364000c1e1b00 */
[----:B-1----:R-:W-:-:S04]  /*1e40*/  @P0 IMAD.WIDE.U32 R20, R222, 0x20, R182 ;  /* 0x00000020de140825 */ /* 0x002fc800078e00b6 */
[----:B------:R-:W-:Y:S01]  /*1e50*/  IMAD.WIDE.U32 R182, R222, 0x8, R186 ;  /* 0x00000008deb67825 */ /* 0x000fe200078e00ba */
[----:B------:R-:W5:Y:S04]  /*1e60*/  @P0 LDG.E.128 R156, desc[UR8][R20.64] ;  /* 0x00000008149c0981 */ /* 0x000f68000c1e1d00 */
[----:B------:R0:W5:Y:S04]  /*1e70*/  @P0 LDG.E.128 R160, desc[UR8][R20.64+0x10] ;  /* 0x0000100814a00981 */ /* 0x000168000c1e1d00 */
[----:B------:R-:W5:Y:S01]  /*1e80*/  LDG.E.64 R182, desc[UR8][R182.64] ;  /* 0x00000008b6b67981 */ /* 0x000f62000c1e1b00 */
[----:B---3--:R-:W-:-:S02]  /*1e90*/  SHF.L.U32 R187, R164, 0x10, RZ ;  /* 0x00000010a4bb7819 */ /* 0x008fc400000006ff */
[----:B------:R-:W-:Y:S01]  /*1ea0*/  PRMT R164, R164, 0x7632, R164 ;  /* 0x00007632a4a47816 */ /* 0x000fe200000000a4 */
[----:B----4-:R-:W-:-:S03]  /*1eb0*/  FADD.FTZ R173, -R220, R173 ;  /* 0x000000addcad7221 */ /* 0x010fc60000010100 */
[----:B------:R-:W-:Y:S01]  /*1ec0*/  SHF.L.U32 R164, R164, 0x10, RZ ;  /* 0x00000010a4a47819 */ /* 0x000fe200000006ff */
[----:B-----5:R-:W-:Y:S01]  /*1ed0*/  FMUL.FTZ R186, R7, R173 ;  /* 0x000000ad07ba7220 */ /* 0x020fe20000410000 */
[----:B0-----:R-:W-:-:S03]  /*1ee0*/  FADD.FTZ R20, -R220, R172 ;  /* 0x000000acdc147221 */ /* 0x001fc60000010100 */
[-C--:B------:R-:W-:Y:S01]  /*1ef0*/  FMUL.FTZ R172, R217, R164.reuse ;  /* 0x000000a4d9ac7220 */ /* 0x080fe20000410000 */
[----:B------:R-:W-:Y:S01]  /*1f00*/  FADD.FTZ R129, R129, R164 ;  /* 0x000000a481817221 */ /* 0x000fe20000010000 */
[----:B------:R-:W-:Y:S01]  /*1f10*/  FFMA.FTZ R109, R186, R164, R109 ;  /* 0x000000a4ba6d7223 */ /* 0x000fe2000001006d */
[C---:B--2---:R-:W-:Y:S02]  /*1f20*/  SHF.L.U32 R21, R168.reuse, 0x10, RZ ;  /* 0x00000010a8157819 */ /* 0x044fe400000006ff */
[----:B------:R-:W-:Y:S01]  /*1f30*/  PRMT R168, R168, 0x7632, R168 ;  /* 0x00007632a8a87816 */ /* 0x000fe200000000a8 */
[----:B------:R-:W-:Y:S01]  /*1f40*/  FADD.FTZ R175, -R220, R175 ;  /* 0x000000afdcaf7221 */ /* 0x000fe20000010100 */
[----:B------:R-:W-:Y:S01]  /*1f50*/  PRMT R164, R165, 0x7632, R164 ;  /* 0x00007632a5a47816 */ /* 0x000fe200000000a4 */
[C---:B------:R-:W-:Y:S01]  /*1f60*/  FMUL.FTZ R20, R7.reuse, R20 ;  /* 0x0000001407147220 */ /* 0x040fe20000410000 */
[----:B------:R-:W-:Y:S01]  /*1f70*/  SHF.L.U32 R168, R168, 0x10, RZ ;  /* 0x00000010a8a87819 */ /* 0x000fe200000006ff */
[----:B------:R-:W-:Y:S01]  /*1f80*/  FMUL.FTZ R194, R7, R175 ;  /* 0x000000af07c27220 */ /* 0x000fe20000410000 */
[----:B------:R-:W-:Y:S01]  /*1f90*/  SHF.L.U32 R164, R164, 0x10, RZ ;  /* 0x00000010a4a47819 */ /* 0x000fe200000006ff */
[-C--:B------:R-:W-:Y:S01]  /*1fa0*/  FMUL.FTZ R189, R216, R187.reuse ;  /* 0x000000bbd8bd7220 */ /* 0x080fe20000410000 */
[----:B------:R-:W-:Y:S01]  /*1fb0*/  FADD.FTZ R128, R128, R187 ;  /* 0x000000bb80807221 */ /* 0x000fe20000010000 */
[----:B------:R-:W-:Y:S01]  /*1fc0*/  FFMA.FTZ R108, R20, R187, R108 ;  /* 0x000000bb146c7223 */ /* 0x000fe2000001006c */
[----:B------:R-:W-:Y:S01]  /*1fd0*/  FFMA.FTZ R187, R229, R168, R172 ;  /* 0x000000a8e5bb7223 */ /* 0x000fe200000100ac */
[-C--:B------:R-:W-:Y:S01]  /*1fe0*/  FMUL.FTZ R172, R219, R164.reuse ;  /* 0x000000a4dbac7220 */ /* 0x080fe20000410000 */
[--C-:B------:R-:W-:Y:S01]  /*1ff0*/  FADD.FTZ R131, R131, R164.reuse ;  /* 0x000000a483837221 */ /* 0x100fe20000010000 */
[----:B------:R-:W-:Y:S01]  /*2000*/  FFMA.FTZ R111, R194, R164, R111 ;  /* 0x000000a4c26f7223 */ /* 0x000fe2000001006f */
[----:B------:R-:W-:Y:S01]  /*2010*/  PRMT R164, R166, 0x7632, R164 ;  /* 0x00007632a6a47816 */ /* 0x000fe200000000a4 */
[----:B------:R-:W-:Y:S01]  /*2020*/  FADD.FTZ R177, -R220, R177 ;  /* 0x000000b1dcb17221 */ /* 0x000fe20000010100 */
[----:B------:R-:W-:-:S02]  /*2030*/  FADD.FTZ R88, R88, R21 ;  /* 0x0000001558587221 */ /* 0x000fc40000010000 */
[----:B------:R-:W-:Y:S01]  /*2040*/  SHF.L.U32 R164, R164, 0x10, RZ ;  /* 0x00000010a4a47819 */ /* 0x000fe200000006ff */
[----:B------:R-:W-:Y:S01]  /*2050*/  FMUL.FTZ R202, R7, R177 ;  /* 0x000000b107ca7220 */ /* 0x000fe20000410000 */
[-C--:B------:R-:W-:Y:S01]  /*2060*/  FFMA.FTZ R68, R20, R21.reuse, R68 ;  /* 0x0000001514447223 */ /* 0x080fe20000010044 */
[----:B------:R-:W-:Y:S01]  /*2070*/  FFMA.FTZ R21, R228, R21, R189 ;  /* 0x00000015e4157223 */ /* 0x000fe200000100bd */
[----:B------:R-:W-:Y:S01]  /*2080*/  SHF.L.U32 R173, R165, 0x10, RZ ;  /* 0x00000010a5ad7819 */ /* 0x000fe200000006ff */
[----:B------:R-:W-:Y:S01]  /*2090*/  FADD.FTZ R174, -R220, R174 ;  /* 0x000000aedcae7221 */ /* 0x000fe20000010100 */
[----:B------:R-:W-:Y:S01]  /*20a0*/  SHF.L.U32 R189, R169, 0x10, RZ ;  /* 0x00000010a9bd7819 */ /* 0x000fe200000006ff */
[--C-:B------:R-:W-:Y:S01]  /*20b0*/  FADD.FTZ R133, R133, R164.reuse ;  /* 0x000000a485857221 */ /* 0x100fe20000010000 */
[----:B------:R-:W-:Y:S01]  /*20c0*/  SHF.L.U32 R165, R166, 0x10, RZ ;  /* 0x00000010a6a57819 */ /* 0x000fe200000006ff */
[-C--:B------:R-:W-:Y:S01]  /*20d0*/  FMUL.FTZ R166, R213, R164.reuse ;  /* 0x000000a4d5a67220 */ /* 0x080fe20000410000 */
[----:B------:R-:W-:Y:S01]  /*20e0*/  PRMT R169, R169, 0x7632, R169 ;  /* 0x00007632a9a97816 */ /* 0x000fe200000000a9 */
[----:B------:R-:W-:Y:S01]  /*20f0*/  FFMA.FTZ R113, R202, R164, R113 ;  /* 0x000000a4ca717223 */ /* 0x000fe20000010071 */
[----:B------:R-:W-:Y:S01]  /*2100*/  PRMT R164, R167, 0x7632, R164 ;  /* 0x00007632a7a47816 */ /* 0x000fe200000000a4 */
[----:B------:R-:W-:Y:S01]  /*2110*/  FADD.FTZ R179, -R220, R179 ;  /* 0x000000b3dcb37221 */ /* 0x000fe20000010100 */
[----:B------:R-:W-:Y:S01]  /*2120*/  FADD.FTZ R89, R89, R168 ;  /* 0x000000a859597221 */ /* 0x000fe20000010000 */
[----:B------:R-:W-:Y:S01]  /*2130*/  FFMA.FTZ R69, R186, R168, R69 ;  /* 0x000000a8ba457223 */ /* 0x000fe20000010045 */
[----:B------:R-:W-:Y:S01]  /*2140*/  FMUL.FTZ R188, R7, R174 ;  /* 0x000000ae07bc7220 */ /* 0x000fe20000410000 */
[----:B------:R-:W-:Y:S01]  /*2150*/  FMUL.FTZ R195, R218, R173 ;  /* 0x000000addac37220 */ /* 0x000fe20000410000 */
[----:B------:R-:W-:Y:S01]  /*2160*/  SHF.L.U32 R168, R169, 0x10, RZ ;  /* 0x00000010a9a87819 */ /* 0x000fe200000006ff */
        /* <DEDUP_REMOVED lines=8> */
[-C--:B------:R-:W-:Y:S01]  /*21f0*/  FMUL.FTZ R168, R215, R164.reuse ;  /* 0x000000a4d7a87220 */ /* 0x080fe20000410000 */
[----:B------:R-:W-:Y:S01]  /*2200*/  FADD.FTZ R135, R135, R164 ;  /* 0x000000a487877221 */ /* 0x000fe20000010000 */
[----:B------:R-:W-:Y:S01]  /*2210*/  FFMA.FTZ R115, R210, R164, R115 ;  /* 0x000000a4d2737223 */ /* 0x000fe20000010073 */
[----:B------:R-:W-:Y:S01]  /*2220*/  FADD.FTZ R164, R221, R21 ;  /* 0x00000015dda47221 */ /* 0x000fe20000010000 */
[----:B------:R-:W-:Y:S01]  /*2230*/  FFMA.FTZ R223, R20, R21, R223 ;  /* 0x0000001514df7223 */ /* 0x000fe200000100df */
[----:B------:R-:W-:-:S02]  /*2240*/  FADD.FTZ R176, -R220, R176 ;  /* 0x000000b0dcb07221 */ /* 0x000fc40000010100 */
[----:B------:R-:W-:Y:S01]  /*2250*/  FADD.FTZ R164, R164, R187 ;  /* 0x000000bba4a47221 */ /* 0x000fe20000010000 */
[----:B------:R-:W-:Y:S01]  /*2260*/  FFMA.FTZ R223, R186, R187, R223 ;  /* 0x000000bbbadf7223 */ /* 0x000fe200000100df */
[C---:B------:R-:W-:Y:S01]  /*2270*/  SHF.L.U32 R197, R170.reuse, 0x10, RZ ;  /* 0x00000010aac57819 */ /* 0x040fe200000006ff */
[----:B------:R-:W-:Y:S01]  /*2280*/  FMUL.FTZ R196, R7, R176 ;  /* 0x000000b007c47220 */ /* 0x000fe20000410000 */
[----:B------:R-:W-:Y:S01]  /*2290*/  PRMT R170, R170, 0x7632, R170 ;  /* 0x00007632aaaa7816 */ /* 0x000fe200000000aa */
[----:B------:R-:W-:Y:S01]  /*22a0*/  FMUL.FTZ R169, R212, R165 ;  /* 0x000000a5d4a97220 */ /* 0x000fe20000410000 */
[----:B------:R-:W-:Y:S01]  /*22b0*/  FADD.FTZ R164, R164, R189 ;  /* 0x000000bda4a47221 */ /* 0x000fe20000010000 */
[----:B------:R-:W-:Y:S01]  /*22c0*/  FFMA.FTZ R223, R188, R189, R223 ;  /* 0x000000bdbcdf7223 */ /* 0x000fe200000100df */
[----:B------:R-:W-:Y:S01]  /*22d0*/  FADD.FTZ R132, R132, R165 ;  /* 0x000000a584847221 */ /* 0x000fe20000010000 */
[----:B------:R-:W-:Y:S01]  /*22e0*/  FFMA.FTZ R112, R196, R165, R112 ;  /* 0x000000a5c4707223 */ /* 0x000fe20000010070 */
[----:B------:R-:W-:Y:S01]  /*22f0*/  FADD.FTZ R178, -R220, R178 ;  /* 0x000000b2dcb27221 */ /* 0x000fe20000010100 */
[----:B------:R-:W-:Y:S01]  /*2300*/  FADD.FTZ R92, R92, R197 ;  /* 0x000000c55c5c7221 */ /* 0x000fe20000010000 */
[-C--:B------:R-:W-:Y:S01]  /*2310*/  FFMA.FTZ R72, R196, R197.reuse, R72 ;  /* 0x000000c5c4487223 */ /* 0x080fe20000010048 */
[----:B------:R-:W-:Y:S01]  /*2320*/  SHF.L.U32 R170, R170, 0x10, RZ ;  /* 0x00000010aaaa7819 */ /* 0x000fe200000006ff */
[----:B------:R-:W-:Y:S01]  /*2330*/  FFMA.FTZ R197, R224, R197, R169 ;  /* 0x000000c5e0c57223 */ /* 0x000fe200000100a9 */
[----:B------:R-:W-:Y:S01]  /*2340*/  SHF.L.U32 R165, R167, 0x10, RZ ;  /* 0x00000010a7a57819 */ /* 0x000fe200000006ff */
[----:B------:R-:W-:Y:S01]  /*2350*/  FADD.FTZ R164, R164, R195 ;  /* 0x000000c3a4a47221 */ /* 0x000fe20000010000 */
[----:B------:R-:W-:Y:S01]  /*2360*/  FFMA.FTZ R223, R194, R195, R223 ;  /* 0x000000c3c2df7223 */ /* 0x000fe200000100df */
[----:B------:R-:W-:Y:S01]  /*2370*/  SHF.L.U32 R205, R171, 0x10, RZ ;  /* 0x00000010abcd7819 */ /* 0x000fe200000006ff */
[----:B------:R-:W-:Y:S01]  /*2380*/  FMUL.FTZ R204, R7, R178 ;  /* 0x000000b207cc7220 */ /* 0x000fe20000410000 */
[----:B------:R-:W-:Y:S01]  /*2390*/  PRMT R171, R171, 0x7632, R171 ;  /* 0x00007632abab7816 */ /* 0x000fe200000000ab */
[----:B------:R-:W-:Y:S01]  /*23a0*/  FFMA.FTZ R203, R225, R170, R166 ;  /* 0x000000aae1cb7223 */ /* 0x000fe200000100a6 */
[----:B------:R-:W-:Y:S01]  /*23b0*/  FMUL.FTZ R169, R214, R165 ;  /* 0x000000a5d6a97220 */ /* 0x000fe20000410000 */
        /* <DEDUP_REMOVED lines=21> */
.L_x_1983:
[----:B------:R-:W-:Y:S05]  /*2510*/  BSYNC.RECONVERGENT B0 ;  /* 0x0000000000007941 */ /* 0x000fea0003800200 */
.L_x_1982:
[----:B------:R-:W-:Y:S01]  /*2520*/  UISETP.NE.AND UP0, UPT, UR14, URZ, UPT ;  /* 0x000000ff0e00728c */ /* 0x000fe2000bf05270 */
[----:B------:R-:W-:Y:S01]  /*2530*/  ISETP.GE.U32.AND P3, PT, R252, 0x20, PT ;  /* 0x00000020fc00780c */ /* 0x000fe20003f66070 */
[----:B------:R-:W-:-:S04]  /*2540*/  UMOV UR4, 0xffffffff ;  /* 0xffffffff00047882 */ /* 0x000fc80000000000 */
[----:B------:R-:W-:Y:S01]  /*2550*/  PLOP3.LUT P4, PT, PT, PT, UP0, 0x80, 0x8 ;  /* 0x000000000008781c */ /* 0x000fe20003f8f008 */
[----:B------:R-:W-:-:S12]  /*2560*/  BRA.DIV UR4, `(.L_x_1984) ;  /* 0x0000008204747947 */ /* 0x000fd8000b800000 */
[----:B------:R-:W1:Y:S02]  /*2570*/  SHFL.BFLY PT, R168, R221, 0x1, 0x1f ;  /* 0x0c201f00dda87f89 */ /* 0x000e6400000e0000 */
[----:B-1----:R-:W-:Y:S02]  /*2580*/  FADD.FTZ R221, R168, R221 ;  /* 0x000000dda8dd7221 */ /* 0x002fe40000010000 */
[----:B------:R-:W1:Y:S02]  /*2590*/  SHFL.BFLY PT, R168, R223, 0x1, 0x1f ;  /* 0x0c201f00dfa87f89 */ /* 0x000e6400000e0000 */
[----:B-1----:R-:W-:Y:S02]  /*25a0*/  FADD.FTZ R223, R168, R223 ;  /* 0x000000dfa8df7221 */ /* 0x002fe40000010000 */
[----:B------:R-:W1:Y:S02]  /*25b0*/  SHFL.BFLY PT, R168, R221, 0x2, 0x1f ;  /* 0x0c401f00dda87f89 */ /* 0x000e6400000e0000 */
[----:B-1----:R-:W-:-:S02]  /*25c0*/  FADD.FTZ R221, R221, R168 ;  /* 0x000000a8dddd7221 */ /* 0x002fc40000010000 */
        /* <DEDUP_REMOVED lines=8> */
[----:B------:R-:W1:Y:S04]  /*2650*/  SHFL.BFLY PT, R168, R223, 0x8, 0x1f ;  /* 0x0d001f00dfa87f89 */ /* 0x000e6800000e0000 */
[----:B------:R2:W3:Y:S01]  /*2660*/  SHFL.BFLY PT, R169, R221, 0x10, 0x1f ;  /* 0x0e001f00dda97f89 */ /* 0x0004e200000e0000 */
[----:B-1----:R-:W-:-:S05]  /*2670*/  FADD.FTZ R223, R223, R168 ;  /* 0x000000a8dfdf7221 */ /* 0x002fca0000010000 */
[----:B---3--:R2:W1:Y:S02]  /*2680*/  SHFL.BFLY PT, R168, R223, 0x10, 0x1f ;  /* 0x0e001f00dfa87f89 */ /* 0x00846400000e0000 */
.L_x_2037:
[----:B------:R-:W-:Y:S01]  /*2690*/  FADD.FTZ R169, R221, R169 ;  /* 0x000000a9dda97221 */ /* 0x000fe20000010000 */
[----:B-1----:R-:W-:Y:S01]  /*26a0*/  FADD.FTZ R168, R223, R168 ;  /* 0x000000a8dfa87221 */ /* 0x002fe20000010000 */
        /* <DEDUP_REMOVED lines=22> */
[----:B------:R-:W-:Y:S01]  /*2810*/  LOP3.LUT P2, RZ, R29, 0xff0000, RZ, 0xc0, !PT ;  /* 0x00ff00001dff7812 */ /* 0x000fe2000784c0ff */
[----:B------:R-:W-:Y:S01]  /*2820*/  FADD.FTZ R168, R17, -R168 ;  /* 0x800000a811a87221 */ /* 0x000fe20000010000 */
[C---:B-----5:R-:W-:Y:S01]  /*2830*/  FMUL.FTZ R164, R7.reuse, R164 ;  /* 0x000000a407a47220 */ /* 0x060fe20000410000 */
[----:B------:R-:W-:Y:S01]  /*2840*/  FMUL.FTZ R166, R7, R166 ;  /* 0x000000a607a67220 */ /* 0x000fe20000410000 */
[----:B------:R-:W-:-:S02]  /*2850*/  ISETP.GE.U32.AND.EX P0, PT, R29, 0x1000000, PT, P0 ;  /* 0x010000001d00780c */ /* 0x000fc40003f06100 */
[----:B------:R-:W-:Y:S01]  /*2860*/  FMUL.FTZ R164, R164, UR13 ;  /* 0x0000000da4a47c20 */ /* 0x000fe20008410000 */
[----:B------:R-:W-:-:S04]  /*2870*/  FMUL.FTZ R166, R166, UR13 ;  /* 0x0000000da6a67c20 */ /* 0x000fc80008410000 */
[----:B------:R-:W-:Y:S02]  /*2880*/  FSEL R164, R164, RZ, P2 ;  /* 0x000000ffa4a47208 */ /* 0x000fe40001000000 */
[----:B------:R-:W-:Y:S01]  /*2890*/  FSEL R167, R166, RZ, P0 ;  /* 0x000000ffa6a77208 */ /* 0x000fe20000000000 */
[-CC-:B------:R-:W-:Y:S01]  /*28a0*/  FFMA.FTZ R166, R190, R171.reuse, R173.reuse ;  /* 0x000000abbea67223 */ /* 0x180fe200000100ad */
[----:B------:R-:W-:Y:S02]  /*28b0*/  LOP3.LUT P0, RZ, R29, 0xff, RZ, 0xc0, !PT ;  /* 0x000000ff1dff7812 */ /* 0x000fe4000780c0ff */
[----:B------:R-:W-:Y:S01]  /*28c0*/  F2FP.BF16.F32.PACK_AB R167, R167, R164 ;  /* 0x000000a4a7a7723e */ /* 0x000fe200000010ff */
[----:B------:R-:W-:Y:S01]  /*28d0*/  FFMA.FTZ R164, R22, R171, R173 ;  /* 0x000000ab16a47223 */ /* 0x000fe200000100ad */
[----:B------:R-:W-:Y:S01]  /*28e0*/  FADD.FTZ R166, R191, -R166 ;  /* 0x800000a6bfa67221 */ /* 0x000fe20000010000 */
[----:B------:R-:W-:Y:S02]  /*28f0*/  LOP3.LUT P2, RZ, R29, 0xff00, RZ, 0xc0, !PT ;  /* 0x0000ff001dff7812 */ /* 0x000fe4000784c0ff */
[----:B------:R-:W-:Y:S01]  /*2900*/  FADD.FTZ R164, R23, -R164 ;  /* 0x800000a417a47221 */ /* 0x000fe20000010000 */
[----:B------:R-:W-:-:S03]  /*2910*/  FMUL.FTZ R166, R7, R166 ;  /* 0x000000a607a67220 */ /* 0x000fc60000410000 */
[----:B------:R-:W-:Y:S01]  /*2920*/  FMUL.FTZ R164, R7, R164 ;  /* 0x000000a407a47220 */ /* 0x000fe20000410000 */
[----:B------:R-:W-:-:S03]  /*2930*/  FMUL.FTZ R166, R166, UR13 ;  /* 0x0000000da6a67c20 */ /* 0x000fc60008410000 */
[----:B------:R-:W-:Y:S02]  /*2940*/  FMUL.FTZ R164, R164, UR13 ;  /* 0x0000000da4a47c20 */ /* 0x000fe40008410000 */
[----:B------:R-:W-:Y:S02]  /*2950*/  FSEL R165, R166, RZ, P2 ;  /* 0x000000ffa6a57208 */ /* 0x000fe40001000000 */
[----:B------:R-:W-:Y:S02]  /*2960*/  LOP3.LUT P2, RZ, R28, 0xff000000, RZ, 0xc0, !PT ;  /* 0xff0000001cff7812 */ /* 0x000fe4000784c0ff */
[----:B------:R-:W-:Y:S02]  /*2970*/  FSEL R164, R164, RZ, P0 ;  /* 0x000000ffa4a47208 */ /* 0x000fe40000000000 */
[----:B------:R-:W-:Y:S02]  /*2980*/  LOP3.LUT P0, RZ, R28, 0xff0000, RZ, 0xc0, !PT ;  /* 0x00ff00001cff7812 */ /* 0x000fe4000780c0ff */
[----:B------:R-:W-:Y:S01]  /*2990*/  F2FP.BF16.F32.PACK_AB R166, R165, R164 ;  /* 0x000000a4a5a6723e */ /* 0x000fe200000010ff */
[-CC-:B------:R-:W-:Y:S01]  /*29a0*/  FFMA.FTZ R164, R10, R171.reuse, R173.reuse ;  /* 0x000000ab0aa47223 */ /* 0x180fe200000100ad */
[----:B------:R-:W-:Y:S01]  /*29b0*/  FMUL.FTZ R165, R7, R168 ;  /* 0x000000a807a57220 */ /* 0x000fe20000410000 */
[----:B------:R-:W-:-:S02]  /*29c0*/  FFMA.FTZ R168, R0, R171, R173 ;  /* 0x000000ab00a87223 */ /* 0x000fc400000100ad */
[----:B------:R-:W-:Y:S01]  /*29d0*/  FADD.FTZ R164, R11, -R164 ;  /* 0x800000a40ba47221 */ /* 0x000fe20000010000 */
[----:B------:R-:W-:Y:S01]  /*29e0*/  FMUL.FTZ R165, R165, UR13 ;  /* 0x0000000da5a57c20 */ /* 0x000fe20008410000 */
[----:B------:R-:W-:Y:S02]  /*29f0*/  FADD.FTZ R168, R6, -R168 ;  /* 0x800000a806a87221 */ /* 0x000fe40000010000 */
[----:B------:R-:W-:Y:S02]  /*2a00*/  FMUL.FTZ R164, R7, R164 ;  /* 0x000000a407a47220 */ /* 0x000fe40000410000 */
[----:B------:R-:W-:Y:S01]  /*2a10*/  FSEL R165, R165, RZ, P2 ;  /* 0x000000ffa5a57208 */ /* 0x000fe20001000000 */
[----:B------:R-:W-:Y:S01]  /*2a20*/  FMUL.FTZ R168, R7, R168 ;  /* 0x000000a807a87220 */ /* 0x000fe20000410000 */
[----:B------:R-:W-:Y:S01]  /*2a30*/  FMUL.FTZ R164, R164, UR13 ;  /* 0x0000000da4a47c20 */ /* 0x000fe20008410000 */
[----:B------:R-:W-:Y:S02]  /*2a40*/  LOP3.LUT P2, RZ, R28, 0xff00, RZ, 0xc0, !PT ;  /* 0x0000ff001cff7812 */ /* 0x000fe4000784c0ff */
[----:B------:R-:W-:-:S02]  /*2a50*/  FMUL.FTZ R168, R168, UR13 ;  /* 0x0000000da8a87c20 */ /* 0x000fc40008410000 */
[----:B------:R-:W-:Y:S02]  /*2a60*/  FSEL R164, R164, RZ, P0 ;  /* 0x000000ffa4a47208 */ /* 0x000fe40000000000 */
[----:B------:R-:W-:Y:S02]  /*2a70*/  LOP3.LUT P0, RZ, R28, 0xff, RZ, 0xc0, !PT ;  /* 0x000000ff1cff7812 */ /* 0x000fe4000780c0ff */
[----:B------:R-:W-:Y:S01]  /*2a80*/  F2FP.BF16.F32.PACK_AB R165, R165, R164 ;  /* 0x000000a4a5a5723e */ /* 0x000fe200000010ff */
[----:B------:R-:W-:Y:S01]  /*2a90*/  FFMA.FTZ R164, R8, R171, R173 ;  /* 0x000000ab08a47223 */ /* 0x000fe200000100ad */
[----:B------:R-:W-:-:S03]  /*2aa0*/  FSEL R168, R168, RZ, P0 ;  /* 0x000000ffa8a87208 */ /* 0x000fc60000000000 */
[----:B------:R-:W-:-:S04]  /*2ab0*/  FADD.FTZ R164, R9, -R164 ;  /* 0x800000a409a47221 */ /* 0x000fc80000010000 */
[----:B------:R-:W-:-:S04]  /*2ac0*/  FMUL.FTZ R164, R7, R164 ;  /* 0x000000a407a47220 */ /* 0x000fc80000410000 */
[----:B------:R-:W-:-:S05]  /*2ad0*/  FMUL.FTZ R164, R164, UR13 ;  /* 0x0000000da4a47c20 */ /* 0x000fca0008410000 */
[----:B------:R-:W-:-:S04]  /*2ae0*/  FSEL R164, R164, RZ, P2 ;  /* 0x000000ffa4a47208 */ /* 0x000fc80001000000 */
[----:B------:R-:W-:Y:S01]  /*2af0*/  F2FP.BF16.F32.PACK_AB R164, R164, R168 ;  /* 0x000000a8a4a4723e */ /* 0x000fe200000010ff */
[----:B------:R-:W-:Y:S06]  /*2b00*/  BRA `(.L_x_1990) ;  /* 0x0000001c007c7947 */ /* 0x000fec0003800000 */
.L_x_1989:
[-CC-:B------:R-:W-:Y:S01]  /*2b10*/  FFMA.FTZ R104, R198, R171.reuse, R173.reuse ;  /* 0x000000abc6687223 */ /* 0x180fe200000100ad */
[-CC-:B------:R-:W-:Y:S01]  /*2b20*/  FFMA.FTZ R148, R190, R171.reuse, R173.reuse ;  /* 0x000000abbe947223 */ /* 0x180fe200000100ad */
[-CC-:B------:R-:W-:Y:S01]  /*2b30*/  FFMA.FTZ R150, R206, R171.reuse, R173.reuse ;  /* 0x000000abce967223 */ /* 0x180fe200000100ad */
[----:B------:R-:W-:Y:S01]  /*2b40*/  LOP3.LUT P2, RZ, R29, 0xff0000, RZ, 0xc0, !PT ;  /* 0x00ff00001dff7812 */ /* 0x000fe2000784c0ff */
[----:B------:R-:W-:Y:S01]  /*2b50*/  FADD.FTZ R104, R199, -R104 ;  /* 0x80000068c7687221 */ /* 0x000fe20000010000 */
[----:B------:R-:W-:Y:S01]  /*2b60*/  FADD.FTZ R148, R191, -R148 ;  /* 0x80000094bf947221 */ /* 0x000fe20000010000 */
[----:B------:R-:W-:Y:S01]  /*2b70*/  FADD.FTZ R150, R207, -R150 ;  /* 0x80000096cf967221 */ /* 0x000fe20000010000 */
[----:B------:R-:W-:Y:S01]  /*2b80*/  ISETP.GE.U32.AND P0, PT, R28, RZ, PT ;  /* 0x000000ff1c00720c */ /* 0x000fe20003f06070 */
[C---:B-----5:R-:W-:Y:S01]  /*2b90*/  FMUL.FTZ R106, R7.reuse, R104 ;  /* 0x00000068076a7220 */ /* 0x060fe20000410000 */
[-CC-:B------:R-:W-:Y:S01]  /*2ba0*/  FFMA.FTZ R104, R22, R171.reuse, R173.reuse ;  /* 0x000000ab16687223 */ /* 0x180fe200000100ad */
[C---:B------:R-:W-:Y:S01]  /*2bb0*/  FMUL.FTZ R105, R7.reuse, R148 ;  /* 0x0000009407697220 */ /* 0x040fe20000410000 */
[----:B------:R-:W-:Y:S01]  /*2bc0*/  FMUL.FTZ R107, R7, R150 ;  /* 0x00000096076b7220 */ /* 0x000fe20000410000 */
[----:B------:R-:W-:Y:S01]  /*2bd0*/  FMUL.FTZ R167, R106, UR13 ;  /* 0x0000000d6aa77c20 */ /* 0x000fe20008410000 */
[----:B------:R-:W-:Y:S01]  /*2be0*/  FADD.FTZ R104, R23, -R104 ;  /* 0x8000006817687221 */ /* 0x000fe20000010000 */
[----:B------:R-:W-:Y:S01]  /*2bf0*/  FMUL.FTZ R149, R105, UR13 ;  /* 0x0000000d69957c20 */ /* 0x000fe20008410000 */
[----:B------:R-:W-:Y:S01]  /*2c00*/  LOP3.LUT P6, RZ, R29, 0xff, RZ, 0xc0, !PT ;  /* 0x000000ff1dff7812 */ /* 0x000fe200078cc0ff */
[----:B------:R-:W-:Y:S01]  /*2c10*/  FMUL.FTZ R150, R107, UR13 ;  /* 0x0000000d6b967c20 */ /* 0x000fe20008410000 */
[----:B------:R-:W-:Y:S01]  /*2c20*/  FMUL.FTZ R104, R7, R104 ;  /* 0x0000006807687220 */ /* 0x000fe20000410000 */
[----:B------:R-:W-:Y:S01]  /*2c30*/  FSEL R167, R167, RZ, P2 ;  /* 0x000000ffa7a77208 */ /* 0x000fe20001000000 */
[-CC-:B------:R-:W-:Y:S01]  /*2c40*/  FFMA.FTZ R170, R10, R171.reuse, R173.reuse ;  /* 0x000000ab0aaa7223 */ /* 0x180fe200000100ad */
[C---:B------:R-:W-:Y:S01]  /*2c50*/  LOP3.LUT P2, RZ, R29.reuse, 0xff00, RZ, 0xc0, !PT ;  /* 0x0000ff001dff7812 */ /* 0x040fe2000784c0ff */
[----:B------:R-:W-:Y:S01]  /*2c60*/  FMUL.FTZ R148, R104, UR13 ;  /* 0x0000000d68947c20 */ /* 0x000fe20008410000 */
[----:B------:R-:W-:Y:S01]  /*2c70*/  ISETP.GE.U32.AND.EX P0, PT, R29, 0x1000000, PT, P0 ;  /* 0x010000001d00780c */ /* 0x000fe20003f06100 */
[----:B------:R-:W-:Y:S01]  /*2c80*/  FFMA.FTZ R168, R16, R171, R173 ;  /* 0x000000ab10a87223 */ /* 0x000fe200000100ad */
[----:B------:R-:W-:Y:S01]  /*2c90*/  FSEL R149, R149, RZ, P2 ;  /* 0x000000ff95957208 */ /* 0x000fe20001000000 */
[----:B------:R-:W-:Y:S01]  /*2ca0*/  FADD.FTZ R170, R11, -R170 ;  /* 0x800000aa0baa7221 */ /* 0x000fe20000010000 */
[----:B------:R-:W-:Y:S01]  /*2cb0*/  FSEL R148, R148, RZ, P6 ;  /* 0x000000ff94947208 */ /* 0x000fe20003000000 */
[----:B------:R-:W-:Y:S01]  /*2cc0*/  FADD.FTZ R168, R17, -R168 ;  /* 0x800000a811a87221 */ /* 0x000fe20000010000 */
[----:B------:R-:W-:-:S02]  /*2cd0*/  FSEL R150, R150, RZ, P0 ;  /* 0x000000ff96967208 */ /* 0x000fc40000000000 */
[----:B------:R-:W-:Y:S01]  /*2ce0*/  F2FP.BF16.F32.PACK_AB R166, R149, R148 ;  /* 0x0000009495a6723e */ /* 0x000fe200000010ff */
[--C-:B------:R-:W-:Y:S01]  /*2cf0*/  FFMA.FTZ R149, R0, R171, R173.reuse ;  /* 0x000000ab00957223 */ /* 0x100fe200000100ad */
[----:B------:R-:W-:Y:S01]  /*2d00*/  F2FP.BF16.F32.PACK_AB R167, R150, R167 ;  /* 0x000000a796a7723e */ /* 0x000fe200000010ff */
[----:B------:R-:W-:Y:S01]  /*2d10*/  FFMA.FTZ R150, R8, R171, R173 ;  /* 0x000000ab08967223 */ /* 0x000fe200000100ad */
[----:B------:R-:W-:Y:S01]  /*2d20*/  LOP3.LUT P6, RZ, R28, 0xff, RZ, 0xc0, !PT ;  /* 0x000000ff1cff7812 */ /* 0x000fe200078cc0ff */
[----:B------:R-:W-:Y:S01]  /*2d30*/  FADD.FTZ R148, R6, -R149 ;  /* 0x8000009506947221 */ /* 0x000fe20000010000 */
[----:B------:R-:W-:Y:S01]  /*2d40*/  FMUL.FTZ R151, R7, R168 ;  /* 0x000000a807977220 */ /* 0x000fe20000410000 */
[----:B------:R-:W-:Y:S01]  /*2d50*/  FADD.FTZ R150, R9, -R150 ;  /* 0x8000009609967221 */ /* 0x000fe20000010000 */
[----:B------:R-:W-:Y:S01]  /*2d60*/  LOP3.LUT P0, RZ, R28, 0xff00, RZ, 0xc0, !PT ;  /* 0x0000ff001cff7812 */ /* 0x000fe2000780c0ff */
[----:B------:R-:W-:Y:S01]  /*2d70*/  FMUL.FTZ R148, R7, R148 ;  /* 0x0000009407947220 */ /* 0x000fe20000410000 */
[----:B------:R-:W-:Y:S01]  /*2d80*/  FMUL.FTZ R169, R151, UR13 ;  /* 0x0000000d97a97c20 */ /* 0x000fe20008410000 */
[C---:B------:R-:W-:Y:S01]  /*2d90*/  FMUL.FTZ R149, R7.reuse, R150 ;  /* 0x0000009607957220 */ /* 0x040fe20000410000 */
[----:B------:R-:W-:Y:S01]  /*2da0*/  FMUL.FTZ R150, R7, R170 ;  /* 0x000000aa07967220 */ /* 0x000fe20000410000 */
[----:B------:R-:W-:Y:S01]  /*2db0*/  FMUL.FTZ R164, R148, UR13 ;  /* 0x0000000d94a47c20 */ /* 0x000fe20008410000 */
[----:B------:R-:W-:Y:S01]  /*2dc0*/  LOP3.LUT P2, RZ, R28, 0xff0000, RZ, 0xc0, !PT ;  /* 0x00ff00001cff7812 */ /* 0x000fe2000784c0ff */
[----:B------:R-:W-:Y:S01]  /*2dd0*/  FMUL.FTZ R168, R149, UR13 ;  /* 0x0000000d95a87c20 */ /* 0x000fe20008410000 */
        /* <DEDUP_REMOVED lines=9> */
.L_x_1988:
        /* <DEDUP_REMOVED lines=11> */
[----:B------:R-:W-:Y:S02]  /*2f20*/  LOP3.LUT P2, RZ, R29, 0xff0000, RZ, 0xc0, !PT ;  /* 0x00ff00001dff7812 */ /* 0x000fe4000784c0ff */
[C---:B-----5:R-:W-:Y:S01]  /*2f30*/  FFMA.FTZ R164, R7.reuse, R164, R146 ;  /* 0x000000a407a47223 */ /* 0x060fe20000010092 */
[----:B------:R-:W-:Y:S01]  /*2f40*/  FFMA.FTZ R165, R7, R166, R147 ;  /* 0x000000a607a57223 */ /* 0x000fe20000010093 */
[----:B------:R-:W-:Y:S01]  /*2f50*/  ISETP.GE.U32.AND.EX P0, PT, R29, 0x1000000, PT, P0 ;  /* 0x010000001d00780c */ /* 0x000fe20003f06100 */
[----:B------:R-:W-:Y:S01]  /*2f60*/  FFMA.FTZ R166, R190, R171, R173 ;  /* 0x000000abbea67223 */ /* 0x000fe200000100ad */
[----:B------:R-:W-:Y:S01]  /*2f70*/  FMUL.FTZ R164, R164, UR13 ;  /* 0x0000000da4a47c20 */ /* 0x000fe20008410000 */
[----:B------:R-:W-:-:S02]  /*2f80*/  FMUL.FTZ R165, R165, UR13 ;  /* 0x0000000da5a57c20 */ /* 0x000fc40008410000 */
[----:B------:R-:W-:Y:S02]  /*2f90*/  FADD.FTZ R166, R191, -R166 ;  /* 0x800000a6bfa67221 */ /* 0x000fe40000010000 */
[----:B------:R-:W-:Y:S02]  /*2fa0*/  FSEL R164, R164, RZ, P2 ;  /* 0x000000ffa4a47208 */ /* 0x000fe40001000000 */
[----:B------:R-:W-:Y:S02]  /*2fb0*/  FSEL R165, R165, RZ, P0 ;  /* 0x000000ffa5a57208 */ /* 0x000fe40000000000 */
[----:B------:R-:W-:Y:S02]  /*2fc0*/  LOP3.LUT P0, RZ, R29, 0xff, RZ, 0xc0, !PT ;  /* 0x000000ff1dff7812 */ /* 0x000fe4000780c0ff */
[----:B------:R-:W-:Y:S01]  /*2fd0*/  F2FP.BF16.F32.PACK_AB R167, R165, R164 ;  /* 0x000000a4a5a7723e */ /* 0x000fe200000010ff */
[----:B------:R-:W-:Y:S01]  /*2fe0*/  FFMA.FTZ R164, R22, R171, R173 ;  /* 0x000000ab16a47223 */ /* 0x000fe200000100ad */
[----:B------:R-:W-:Y:S01]  /*2ff0*/  FFMA.FTZ R165, R7, R166, R145 ;  /* 0x000000a607a57223 */ /* 0x000fe20000010091 */
[----:B------:R-:W-:-:S02]  /*3000*/  LOP3.LUT P2, RZ, R29, 0xff00, RZ, 0xc0, !PT ;  /* 0x0000ff001dff7812 */ /* 0x000fc4000784c0ff */
[----:B------:R-:W-:Y:S01]  /*3010*/  FADD.FTZ R164, R23, -R164 ;  /* 0x800000a417a47221 */ /* 0x000fe20000010000 */
[----:B------:R-:W-:-:S03]  /*3020*/  FMUL.FTZ R165, R165, UR13 ;  /* 0x0000000da5a57c20 */ /* 0x000fc60008410000 */
[----:B------:R-:W-:Y:S02]  /*3030*/  FFMA.FTZ R164, R7, R164, R144 ;  /* 0x000000a407a47223 */ /* 0x000fe40000010090 */
[----:B------:R-:W-:Y:S02]  /*3040*/  FSEL R165, R165, RZ, P2 ;  /* 0x000000ffa5a57208 */ /* 0x000fe40001000000 */
[----:B------:R-:W-:Y:S01]  /*3050*/  FMUL.FTZ R164, R164, UR13 ;  /* 0x0000000da4a47c20 */ /* 0x000fe20008410000 */
[----:B------:R-:W-:-:S04]  /*3060*/  LOP3.LUT P2, RZ, R28, 0xff000000, RZ, 0xc0, !PT ;  /* 0xff0000001cff7812 */ /* 0x000fc8000784c0ff */
[----:B------:R-:W-:Y:S02]  /*3070*/  FSEL R164, R164, RZ, P0 ;  /* 0x000000ffa4a47208 */ /* 0x000fe40000000000 */
[----:B------:R-:W-:Y:S02]  /*3080*/  LOP3.LUT P0, RZ, R28, 0xff0000, RZ, 0xc0, !PT ;  /* 0x00ff00001cff7812 */ /* 0x000fe4000780c0ff */
[----:B------:R-:W-:Y:S01]  /*3090*/  F2FP.BF16.F32.PACK_AB R166, R165, R164 ;  /* 0x000000a4a5a6723e */ /* 0x000fe200000010ff */
[-CC-:B------:R-:W-:Y:S01]  /*30a0*/  FFMA.FTZ R164, R16, R171.reuse, R173.reuse ;  /* 0x000000ab10a47223 */ /* 0x180fe200000100ad */
[----:B------:R-:W-:Y:S01]  /*30b0*/  FADD.FTZ R165, R11, -R168 ;  /* 0x800000a80ba57221 */ /* 0x000fe20000010000 */
[----:B------:R-:W-:Y:S02]  /*30c0*/  FFMA.FTZ R168, R0, R171, R173 ;  /* 0x000000ab00a87223 */ /* 0x000fe400000100ad */
[----:B------:R-:W-:Y:S01]  /*30d0*/  FADD.FTZ R164, R17, -R164 ;  /* 0x800000a411a47221 */ /* 0x000fe20000010000 */
[----:B------:R-:W-:Y:S01]  /*30e0*/  FFMA.FTZ R165, R7, R165, R142 ;  /* 0x000000a507a57223 */ /* 0x000fe2000001008e */
[----:B------:R-:W-:-:S02]  /*30f0*/  FADD.FTZ R168, R6, -R168 ;  /* 0x800000a806a87221 */ /* 0x000fc40000010000 */
[----:B------:R-:W-:Y:S01]  /*3100*/  FFMA.FTZ R164, R7, R164, R143 ;  /* 0x000000a407a47223 */ /* 0x000fe2000001008f */
[----:B------:R-:W-:Y:S01]  /*3110*/  FMUL.FTZ R165, R165, UR13 ;  /* 0x0000000da5a57c20 */ /* 0x000fe20008410000 */
[----:B------:R-:W-:Y:S02]  /*3120*/  FFMA.FTZ R168, R7, R168, R140 ;  /* 0x000000a807a87223 */ /* 0x000fe4000001008c */
[----:B------:R-:W-:Y:S02]  /*3130*/  FMUL.FTZ R164, R164, UR13 ;  /* 0x0000000da4a47c20 */ /* 0x000fe40008410000 */
[----:B------:R-:W-:Y:S01]  /*3140*/  FSEL R165, R165, RZ, P0 ;  /* 0x000000ffa5a57208 */ /* 0x000fe20000000000 */
[----:B------:R-:W-:Y:S01]  /*3150*/  FMUL.FTZ R168, R168, UR13 ;  /* 0x0000000da8a87c20 */ /* 0x000fe20008410000 */
[----:B------:R-:W-:Y:S02]  /*3160*/  LOP3.LUT P0, RZ, R28, 0xff, RZ, 0xc0, !PT ;  /* 0x000000ff1cff7812 */ /* 0x000fe4000780c0ff */
[----:B------:R-:W-:-:S02]  /*3170*/  FSEL R164, R164, RZ, P2 ;  /* 0x000000ffa4a47208 */ /* 0x000fc40001000000 */
[----:B------:R-:W-:Y:S02]  /*3180*/  LOP3.LUT P2, RZ, R28, 0xff00, RZ, 0xc0, !PT ;  /* 0x0000ff001cff7812 */ /* 0x000fe4000784c0ff */
[----:B------:R-:W-:Y:S01]  /*3190*/  F2FP.BF16.F32.PACK_AB R165, R164, R165 ;  /* 0x000000a5a4a5723e */ /* 0x000fe200000010ff */
[----:B------:R-:W-:Y:S01]  /*31a0*/  FFMA.FTZ R164, R8, R171, R173 ;  /* 0x000000ab08a47223 */ /* 0x000fe200000100ad */
[----:B------:R-:W-:-:S03]  /*31b0*/  FSEL R168, R168, RZ, P0 ;  /* 0x000000ffa8a87208 */ /* 0x000fc60000000000 */
[----:B------:R-:W-:-:S04]  /*31c0*/  FADD.FTZ R164, R9, -R164 ;  /* 0x800000a409a47221 */ /* 0x000fc80000010000 */
[----:B------:R-:W-:-:S04]  /*31d0*/  FFMA.FTZ R164, R7, R164, R141 ;  /* 0x000000a407a47223 */ /* 0x000fc8000001008d */
[----:B------:R-:W-:-:S05]  /*31e0*/  FMUL.FTZ R164, R164, UR13 ;  /* 0x0000000da4a47c20 */ /* 0x000fca0008410000 */
[----:B------:R-:W-:-:S04]  /*31f0*/  FSEL R164, R164, RZ, P2 ;  /* 0x000000ffa4a47208 */ /* 0x000fc80001000000 */
[----:B------:R-:W-:Y:S01]  /*3200*/  F2FP.BF16.F32.PACK_AB R164, R164, R168 ;  /* 0x000000a8a4a4723e */ /* 0x000fe200000010ff */
[----:B------:R-:W-:Y:S06]  /*3210*/  BRA `(.L_x_1990) ;  /* 0x0000001400b87947 */ /* 0x000fec0003800000 */
.L_x_1991:
        /* <DEDUP_REMOVED lines=8> */
[C---:B-----5:R-:W-:Y:S01]  /*32a0*/  FFMA.FTZ R106, R7.reuse, R104, R146 ;  /* 0x00000068076a7223 */ /* 0x060fe20000010092 */
[-C--:B------:R-:W-:Y:S01]  /*32b0*/  FFMA.FTZ R104, R22, R171.reuse, R173 ;  /* 0x000000ab16687223 */ /* 0x080fe200000100ad */
[----:B------:R-:W-:Y:S01]  /*32c0*/  FFMA.FTZ R107, R7, R150, R147 ;  /* 0x00000096076b7223 */ /* 0x000fe20000010093 */
[----:B------:R-:W-:Y:S01]  /*32d0*/  LOP3.LUT P6, RZ, R29, 0xff, RZ, 0xc0, !PT ;  /* 0x000000ff1dff7812 */ /* 0x000fe200078cc0ff */
[----:B------:R-:W-:Y:S01]  /*32e0*/  FMUL.FTZ R167, R106, UR13 ;  /* 0x0000000d6aa77c20 */ /* 0x000fe20008410000 */
[----:B------:R-:W-:Y:S01]  /*32f0*/  FADD.FTZ R105, R23, -R104 ;  /* 0x8000006817697221 */ /* 0x000fe20000010000 */
[----:B------:R-:W-:Y:S01]  /*3300*/  FMUL.FTZ R150, R107, UR13 ;  /* 0x0000000d6b967c20 */ /* 0x000fe20008410000 */
[----:B------:R-:W-:Y:S01]  /*3310*/  ISETP.GE.U32.AND.EX P0, PT, R29, 0x1000000, PT, P0 ;  /* 0x010000001d00780c */ /* 0x000fe20003f06100 */
[----:B------:R-:W-:Y:S01]  /*3320*/  FFMA.FTZ R164, R10, R171, R173 ;  /* 0x000000ab0aa47223 */ /* 0x000fe200000100ad */
[C---:B------:R-:W-:Y:S01]  /*3330*/  FFMA.FTZ R104, R7.reuse, R105, R144 ;  /* 0x0000006907687223 */ /* 0x040fe20000010090 */
[----:B------:R-:W-:Y:S01]  /*3340*/  FFMA.FTZ R105, R7, R148, R145 ;  /* 0x0000009407697223 */ /* 0x000fe20000010091 */
[----:B------:R-:W-:Y:S01]  /*3350*/  FSEL R167, R167, RZ, P2 ;  /* 0x000000ffa7a77208 */ /* 0x000fe20001000000 */
[----:B------:R-:W-:Y:S01]  /*3360*/  FFMA.FTZ R168, R16, R171, R173 ;  /* 0x000000ab10a87223 */ /* 0x000fe200000100ad */
[----:B------:R-:W-:Y:S01]  /*3370*/  FMUL.FTZ R148, R104, UR13 ;  /* 0x0000000d68947c20 */ /* 0x000fe20008410000 */
[----:B------:R-:W-:Y:S01]  /*3380*/  FMUL.FTZ R149, R105, UR13 ;  /* 0x0000000d69957c20 */ /* 0x000fe20008410000 */
[----:B------:R-:W-:Y:S01]  /*3390*/  LOP3.LUT P2, RZ, R29, 0xff00, RZ, 0xc0, !PT ;  /* 0x0000ff001dff7812 */ /* 0x000fe2000784c0ff */
[----:B------:R-:W-:Y:S01]  /*33a0*/  FADD.FTZ R151, R11, -R164 ;  /* 0x800000a40b977221 */ /* 0x000fe20000010000 */
[----:B------:R-:W-:Y:S01]  /*33b0*/  FSEL R150, R150, RZ, P0 ;  /* 0x000000ff96967208 */ /* 0x000fe20000000000 */
[----:B------:R-:W-:Y:S01]  /*33c0*/  FADD.FTZ R168, R17, -R168 ;  /* 0x800000a811a87221 */ /* 0x000fe20000010000 */
[----:B------:R-:W-:-:S02]  /*33d0*/  FSEL R148, R148, RZ, P6 ;  /* 0x000000ff94947208 */ /* 0x000fc40003000000 */
        /* <DEDUP_REMOVED lines=9> */
[----:B------:R-:W-:-:S03]  /*3470*/  LOP3.LUT P2, RZ, R28, 0xff0000, RZ, 0xc0, !PT ;  /* 0x00ff00001cff7812 */ /* 0x000fc6000784c0ff */
[C---:B------:R-:W-:Y:S01]  /*3480*/  FFMA.FTZ R148, R7.reuse, R149, R140 ;  /* 0x0000009507947223 */ /* 0x040fe2000001008c */
[C---:B------:R-:W-:Y:S01]  /*3490*/  FFMA.FTZ R149, R7.reuse, R150, R141 ;  /* 0x0000009607957223 */ /* 0x040fe2000001008d */
[C---:B------:R-:W-:Y:S01]  /*34a0*/  FFMA.FTZ R150, R7.reuse, R151, R142 ;  /* 0x0000009707967223 */ /* 0x040fe2000001008e */
[----:B------:R-:W-:Y:S01]  /*34b0*/  FFMA.FTZ R151, R7, R168, R143 ;  /* 0x000000a807977223 */ /* 0x000fe2000001008f */
[----:B------:R-:W-:Y:S01]  /*34c0*/  FMUL.FTZ R164, R148, UR13 ;  /* 0x0000000d94a47c20 */ /* 0x000fe20008410000 */
[----:B------:R-:W-:Y:S01]  /*34d0*/  FMUL.FTZ R168, R149, UR13 ;  /* 0x0000000d95a87c20 */ /* 0x000fe20008410000 */
[----:B------:R-:W-:Y:S01]  /*34e0*/  FMUL.FTZ R165, R150, UR13 ;  /* 0x0000000d96a57c20 */ /* 0x000fe20008410000 */
[----:B------:R-:W-:Y:S02]  /*34f0*/  FMUL.FTZ R169, R151, UR13 ;  /* 0x0000000d97a97c20 */ /* 0x000fe40008410000 */
        /* <DEDUP_REMOVED lines=8> */
.L_x_1987:
        /* <DEDUP_REMOVED lines=16> */
[C---:B-----5:R-:W-:Y:S01]  /*3680*/  FMUL.FTZ R136, R7.reuse, R136 ;  /* 0x0000008807887220 */ /* 0x060fe20000410000 */
[----:B------:R-:W-:Y:S01]  /*3690*/  FMUL.FTZ R138, R7, R138 ;  /* 0x0000008a078a7220 */ /* 0x000fe20000410000 */
[----:B------:R-:W-:Y:S01]  /*36a0*/  ISETP.GE.U32.AND.EX P2, PT, R31, 0x1000000, PT, P2 ;  /* 0x010000001f00780c */ /* 0x000fe20003f46120 */
[----:B------:R-:W-:Y:S01]  /*36b0*/  FMUL.FTZ R168, R7, R168 ;  /* 0x000000a807a87220 */ /* 0x000fe20000410000 */
[----:B------:R-:W-:Y:S01]  /*36c0*/  FMUL.FTZ R136, R136, UR13 ;  /* 0x0000000d88887c20 */ /* 0x000fe20008410000 */
[----:B------:R-:W-:Y:S01]  /*36d0*/  FMUL.FTZ R138, R138, UR13 ;  /* 0x0000000d8a8a7c20 */ /* 0x000fe20008410000 */
[----:B------:R-:W-:Y:S01]  /*36e0*/  ISETP.GE.U32.AND P0, PT, R28, RZ, PT ;  /* 0x000000ff1c00720c */ /* 0x000fe20003f06070 */
[----:B------:R-:W-:-:S02]  /*36f0*/  FMUL.FTZ R168, R168, UR13 ;  /* 0x0000000da8a87c20 */ /* 0x000fc40008410000 */
[C---:B------:R-:W-:Y:S02]  /*3700*/  FSEL R167, R136.reuse, RZ, P6 ;  /* 0x000000ff88a77208 */ /* 0x040fe40003000000 */
[----:B------:R-:W-:Y:S02]  /*3710*/  LOP3.LUT P6, RZ, R31, 0xff0000, RZ, 0xc0, !PT ;  /* 0x00ff00001fff7812 */ /* 0x000fe400078cc0ff */
[----:B------:R-:W-:Y:S02]  /*3720*/  ISETP.GE.U32.AND.EX P0, PT, R29, 0x1000000, PT, P0 ;  /* 0x010000001d00780c */ /* 0x000fe40003f06100 */
[----:B------:R-:W-:Y:S02]  /*3730*/  FSEL R139, R136, RZ, P6 ;  /* 0x000000ff888b7208 */ /* 0x000fe40003000000 */
[C---:B------:R-:W-:Y:S02]  /*3740*/  FSEL R136, R138.reuse, RZ, P2 ;  /* 0x000000ff8a887208 */ /* 0x040fe40001000000 */
[----:B------:R-:W-:-:S02]  /*3750*/  FSEL R138, R138, RZ, P0 ;  /* 0x000000ff8a8a7208 */ /* 0x000fc40000000000 */
[----:B------:R-:W-:Y:S01]  /*3760*/  F2FP.BF16.F32.PACK_AB R139, R136, R139 ;  /* 0x0000008b888b723e */ /* 0x000fe200000010ff */
[--C-:B------:R-:W-:Y:S01]  /*3770*/  FFMA.FTZ R136, R22, R171, R173.reuse ;  /* 0x000000ab16887223 */ /* 0x100fe200000100ad */
[----:B------:R-:W-:Y:S01]  /*3780*/  F2FP.BF16.F32.PACK_AB R167, R138, R167 ;  /* 0x000000a78aa7723e */ /* 0x000fe200000010ff */
[----:B------:R-:W-:Y:S01]  /*3790*/  FFMA.FTZ R138, R190, R171, R173 ;  /* 0x000000abbe8a7223 */ /* 0x000fe200000100ad */
[----:B------:R-:W-:Y:S01]  /*37a0*/  LOP3.LUT P6, RZ, R29, 0xff, RZ, 0xc0, !PT ;  /* 0x000000ff1dff7812 */ /* 0x000fe200078cc0ff */
[----:B------:R-:W-:Y:S01]  /*37b0*/  FADD.FTZ R136, R23, -R136 ;  /* 0x8000008817887221 */ /* 0x000fe20000010000 */
[----:B------:R-:W-:Y:S01]  /*37c0*/  LOP3.LUT P2, RZ, R31, 0xff, RZ, 0xc0, !PT ;  /* 0x000000ff1fff7812 */ /* 0x000fe2000784c0ff */
[----:B------:R-:W-:Y:S01]  /*37d0*/  FADD.FTZ R138, R191, -R138 ;  /* 0x8000008abf8a7221 */ /* 0x000fe20000010000 */
[----:B------:R-:W-:Y:S01]  /*37e0*/  LOP3.LUT P0, RZ, R31, 0xff00, RZ, 0xc0, !PT ;  /* 0x0000ff001fff7812 */ /* 0x000fe2000780c0ff */
[C---:B------:R-:W-:Y:S02]  /*37f0*/  FMUL.FTZ R136, R7.reuse, R136 ;  /* 0x0000008807887220 */ /* 0x040fe40000410000 */
[----:B------:R-:W-:-:S02]  /*3800*/  FMUL.FTZ R138, R7, R138 ;  /* 0x0000008a078a7220 */ /* 0x000fc40000410000 */
[----:B------:R-:W-:Y:S02]  /*3810*/  FMUL.FTZ R136, R136, UR13 ;  /* 0x0000000d88887c20 */ /* 0x000fe40008410000 */
[----:B------:R-:W-:-:S03]  /*3820*/  FMUL.FTZ R164, R138, UR13 ;  /* 0x0000000d8aa47c20 */ /* 0x000fc60008410000 */
[C---:B------:R-:W-:Y:S02]  /*3830*/  FSEL R166, R136.reuse, RZ, P6 ;  /* 0x000000ff88a67208 */ /* 0x040fe40003000000 */
[----:B------:R-:W-:Y:S02]  /*3840*/  LOP3.LUT P6, RZ, R29, 0xff00, RZ, 0xc0, !PT ;  /* 0x0000ff001dff7812 */ /* 0x000fe400078cc0ff */
[----:B------:R-:W-:Y:S01]  /*3850*/  FSEL R138, R136, RZ, P2 ;  /* 0x000000ff888a7208 */ /* 0x000fe20001000000 */
[-CC-:B------:R-:W-:Y:S01]  /*3860*/  FFMA.FTZ R136, R10, R171.reuse, R173.reuse ;  /* 0x000000ab0a887223 */ /* 0x180fe200000100ad */
[C---:B------:R-:W-:Y:S02]  /*3870*/  FSEL R137, R164.reuse, RZ, P0 ;  /* 0x000000ffa4897208 */ /* 0x040fe40000000000 */
[----:B------:R-:W-:Y:S01]  /*3880*/  FSEL R165, R164, RZ, P6 ;  /* 0x000000ffa4a57208 */ /* 0x000fe20003000000 */
[----:B------:R-:W-:Y:S01]  /*3890*/  FADD.FTZ R136, R11, -R136 ;  /* 0x800000880b887221 */ /* 0x000fe20000010000 */
[----:B------:R-:W-:Y:S01]  /*38a0*/  FFMA.FTZ R164, R16, R171, R173 ;  /* 0x000000ab10a47223 */ /* 0x000fe200000100ad */
[----:B------:R-:W-:-:S02]  /*38b0*/  F2FP.BF16.F32.PACK_AB R138, R137, R138 ;  /* 0x0000008a898a723e */ /* 0x000fc400000010ff */
[----:B------:R-:W-:Y:S01]  /*38c0*/  FMUL.FTZ R136, R7, R136 ;  /* 0x0000008807887220 */ /* 0x000fe20000410000 */
[----:B------:R-:W-:Y:S01]  /*38d0*/  FADD.FTZ R164, R17, -R164 ;  /* 0x800000a411a47221 */ /* 0x000fe20000010000 */
[----:B------:R-:W-:Y:S02]  /*38e0*/  LOP3.LUT P6, RZ, R28, 0xff0000, RZ, 0xc0, !PT ;  /* 0x00ff00001cff7812 */ /* 0x000fe400078cc0ff */
[----:B------:R-:W-:Y:S01]  /*38f0*/  FMUL.FTZ R137, R136, UR13 ;  /* 0x0000000d88897c20 */ /* 0x000fe20008410000 */
[----:B------:R-:W-:Y:S01]  /*3900*/  FMUL.FTZ R164, R7, R164 ;  /* 0x000000a407a47220 */ /* 0x000fe20000410000 */
[----:B------:R-:W-:Y:S02]  /*3910*/  F2FP.BF16.F32.PACK_AB R166, R165, R166 ;  /* 0x000000a6a5a6723e */ /* 0x000fe400000010ff */
[----:B------:R-:W-:Y:S01]  /*3920*/  LOP3.LUT P0, RZ, R30, 0xff000000, RZ, 0xc0, !PT ;  /* 0xff0000001eff7812 */ /* 0x000fe2000780c0ff */
[----:B------:R-:W-:Y:S01]  /*3930*/  FMUL.FTZ R136, R164, UR13 ;  /* 0x0000000da4887c20 */ /* 0x000fe20008410000 */
[----:B------:R-:W-:-:S02]  /*3940*/  FSEL R165, R137, RZ, P6 ;  /* 0x000000ff89a57208 */ /* 0x000fc40003000000 */
[----:B------:R-:W-:Y:S02]  /*3950*/  LOP3.LUT P6, RZ, R28, 0xff000000, RZ, 0xc0, !PT ;  /* 0xff0000001cff7812 */ /* 0x000fe400078cc0ff */
[C---:B------:R-:W-:Y:S02]  /*3960*/  FSEL R164, R136.reuse, RZ, P0 ;  /* 0x000000ff88a47208 */ /* 0x040fe40000000000 */
[----:B------:R-:W-:Y:S02]  /*3970*/  FSEL R136, R136, RZ, P6 ;  /* 0x000000ff88887208 */ /* 0x000fe40003000000 */
[----:B------:R-:W-:Y:S02]  /*3980*/  LOP3.LUT P2, RZ, R30, 0xff0000, RZ, 0xc0, !PT ;  /* 0x00ff00001eff7812 */ /* 0x000fe4000784c0ff */
[----:B------:R-:W-:Y:S01]  /*3990*/  F2FP.BF16.F32.PACK_AB R165, R136, R165 ;  /* 0x000000a588a5723e */ /* 0x000fe200000010ff */
[----:B------:R-:W-:Y:S01]  /*39a0*/  FFMA.FTZ R136, R8, R171, R173 ;  /* 0x000000ab08887223 */ /* 0x000fe200000100ad */
[----:B------:R-:W-:-:S02]  /*39b0*/  FSEL R137, R137, RZ, P2 ;  /* 0x000000ff89897208 */ /* 0x000fc40001000000 */
[----:B------:R-:W-:Y:S01]  /*39c0*/  LOP3.LUT P6, RZ, R28, 0xff00, RZ, 0xc0, !PT ;  /* 0x0000ff001cff7812 */ /* 0x000fe200078cc0ff */
[----:B------:R-:W-:Y:S01]  /*39d0*/  FADD.FTZ R136, R9, -R136 ;  /* 0x8000008809887221 */ /* 0x000fe20000010000 */
[----:B------:R-:W-:Y:S02]  /*39e0*/  F2FP.BF16.F32.PACK_AB R137, R164, R137 ;  /* 0x00000089a489723e */ /* 0x000fe400000010ff */
[C---:B------:R-:W-:Y:S01]  /*39f0*/  LOP3.LUT P2, RZ, R30.reuse, 0xff, RZ, 0xc0, !PT ;  /* 0x000000ff1eff7812 */ /* 0x040fe2000784c0ff */
[----:B------:R-:W-:Y:S01]  /*3a00*/  FMUL.FTZ R136, R7, R136 ;  /* 0x0000008807887220 */ /* 0x000fe20000410000 */
[----:B------:R-:W-:Y:S02]  /*3a10*/  LOP3.LUT P0, RZ, R30, 0xff00, RZ, 0xc0, !PT ;  /* 0x0000ff001eff7812 */ /* 0x000fe4000780c0ff */
[----:B------:R-:W-:Y:S01]  /*3a20*/  FSEL R169, R168, RZ, P2 ;  /* 0x000000ffa8a97208 */ /* 0x000fe20001000000 */
[----:B------:R-:W-:-:S05]  /*3a30*/  FMUL.FTZ R136, R136, UR13 ;  /* 0x0000000d88887c20 */ /* 0x000fca0008410000 */
[----:B------:R-:W-:Y:S02]  /*3a40*/  FSEL R164, R136, RZ, P6 ;  /* 0x000000ff88a47208 */ /* 0x000fe40003000000 */
[----:B------:R-:W-:Y:S02]  /*3a50*/  LOP3.LUT P6, RZ, R28, 0xff, RZ, 0xc0, !PT ;  /* 0x000000ff1cff7812 */ /* 0x000fe400078cc0ff */
[----:B------:R-:W-:Y:S02]  /*3a60*/  FSEL R136, R136, RZ, P0 ;  /* 0x000000ff88887208 */ /* 0x000fe40000000000 */
[----:B------:R-:W-:Y:S02]  /*3a70*/  FSEL R168, R168, RZ, P6 ;  /* 0x000000ffa8a87208 */ /* 0x000fe40003000000 */
[----:B------:R-:W-:Y:S02]  /*3a80*/  F2FP.BF16.F32.PACK_AB R136, R136, R169 ;  /* 0x000000a98888723e */ /* 0x000fe400000010ff */
[----:B------:R-:W-:Y:S01]  /*3a90*/  F2FP.BF16.F32.PACK_AB R164, R164, R168 ;  /* 0x000000a8a4a4723e */ /* 0x000fe200000010ff */
[----:B------:R-:W-:Y:S06]  /*3aa0*/  BRA `(.L_x_1990) ;  /* 0x0000000c00947947 */ /* 0x000fec0003800000 */
.L_x_1993:
[-CC-:B------:R-:W-:Y:S01]  /*3ab0*/  FFMA.FTZ R104, R198, R171.reuse, R173.reuse ;  /* 0x000000abc6687223 */ /* 0x180fe200000100ad */
[----:B------:R-:W-:Y:S01]  /*3ac0*/  LOP3.LUT P0, RZ, R29, 0xff0000, RZ, 0xc0, !PT ;  /* 0x00ff00001dff7812 */ /* 0x000fe2000780c0ff */
[-CC-:B------:R-:W-:Y:S01]  /*3ad0*/  FFMA.FTZ R148, R16, R171.reuse, R173.reuse ;  /* 0x000000ab10947223 */ /* 0x180fe200000100ad */
[----:B------:R-:W-:Y:S01]  /*3ae0*/  LOP3.LUT P6, RZ, R31, 0xff0000, RZ, 0xc0, !PT ;  /* 0x00ff00001fff7812 */ /* 0x000fe200078cc0ff */
[----:B------:R-:W-:Y:S01]  /*3af0*/  FADD.FTZ R104, R199, -R104 ;  /* 0x80000068c7687221 */ /* 0x000fe20000010000 */
[----:B------:R-:W-:Y:S01]  /*3b00*/  ISETP.GE.U32.AND P2, PT, R30, RZ, PT ;  /* 0x000000ff1e00720c */ /* 0x000fe20003f46070 */
[----:B------:R-:W-:Y:S02]  /*3b10*/  FADD.FTZ R148, R17, -R148 ;  /* 0x8000009411947221 */ /* 0x000fe40000010000 */
[----:B-----5:R-:W-:Y:S01]  /*3b20*/  FMUL.FTZ R106, R7, R104 ;  /* 0x00000068076a7220 */ /* 0x020fe20000410000 */
[----:B------:R-:W-:Y:S01]  /*3b30*/  FFMA.FTZ R104, R206, R171, R173 ;  /* 0x000000abce687223 */ /* 0x000fe200000100ad */
[----:B------:R-:W-:Y:S01]  /*3b40*/  ISETP.GE.U32.AND.EX P2, PT, R31, 0x1000000, PT, P2 ;  /* 0x010000001f00780c */ /* 0x000fe20003f46120 */
[----:B------:R-:W-:-:S02]  /*3b50*/  FMUL.FTZ R151, R7, R148 ;  /* 0x0000009407977220 */ /* 0x000fc40000410000 */
[----:B------:R-:W-:Y:S01]  /*3b60*/  FADD.FTZ R136, R207, -R104 ;  /* 0x80000068cf887221 */ /* 0x000fe20000010000 */
[----:B------:R-:W-:Y:S01]  /*3b70*/  FMUL.FTZ R104, R106, UR13 ;  /* 0x0000000d6a687c20 */ /* 0x000fe20008410000 */
[----:B------:R-:W-:Y:S02]  /*3b80*/  FMUL.FTZ R148, R151, UR13 ;  /* 0x0000000d97947c20 */ /* 0x000fe40008410000 */
[----:B------:R-:W-:Y:S02]  /*3b90*/  FMUL.FTZ R107, R7, R136 ;  /* 0x00000088076b7220 */ /* 0x000fe40000410000 */
[----:B------:R-:W-:Y:S02]  /*3ba0*/  FSEL R167, R104, RZ, P0 ;  /* 0x000000ff68a77208 */ /* 0x000fe40000000000 */
[----:B------:R-:W-:Y:S01]  /*3bb0*/  ISETP.GE.U32.AND P0, PT, R28, RZ, PT ;  /* 0x000000ff1c00720c */ /* 0x000fe20003f06070 */
[----:B------:R-:W-:Y:S01]  /*3bc0*/  FMUL.FTZ R105, R107, UR13 ;  /* 0x0000000d6b697c20 */ /* 0x000fe20008410000 */
[----:B------:R-:W-:-:S02]  /*3bd0*/  FSEL R139, R104, RZ, P6 ;  /* 0x000000ff688b7208 */ /* 0x000fc40003000000 */
[----:B------:R-:W-:Y:S02]  /*3be0*/  ISETP.GE.U32.AND.EX P0, PT, R29, 0x1000000, PT, P0 ;  /* 0x010000001d00780c */ /* 0x000fe40003f06100 */
        /* <DEDUP_REMOVED lines=13> */
[----:B------:R-:W-:Y:S02]  /*3cc0*/  FMUL.FTZ R137, R105, UR13 ;  /* 0x0000000d69897c20 */ /* 0x000fe40008410000 */
[----:B------:R-:W-:-:S03]  /*3cd0*/  FMUL.FTZ R136, R104, UR13 ;  /* 0x0000000d68887c20 */ /* 0x000fc60008410000 */
[----:B------:R-:W-:Y:S02]  /*3ce0*/  FSEL R149, R137, RZ, P0 ;  /* 0x000000ff89957208 */ /* 0x000fe40000000000 */
[C---:B------:R-:W-:Y:S02]  /*3cf0*/  FSEL R166, R136.reuse, RZ, P6 ;  /* 0x000000ff88a67208 */ /* 0x040fe40003000000 */
[----:B------:R-:W-:Y:S01]  /*3d00*/  FSEL R138, R136, RZ, P2 ;  /* 0x000000ff888a7208 */ /* 0x000fe20001000000 */
[----:B------:R-:W-:Y:S01]  /*3d10*/  FFMA.FTZ R136, R10, R171, R173 ;  /* 0x000000ab0a887223 */ /* 0x000fe200000100ad */
[----:B------:R-:W-:Y:S02]  /*3d20*/  LOP3.LUT P6, RZ, R29, 0xff00, RZ, 0xc0, !PT ;  /* 0x0000ff001dff7812 */ /* 0x000fe400078cc0ff */
[----:B------:R-:W-:Y:S01]  /*3d30*/  LOP3.LUT P2, RZ, R30, 0xff0000, RZ, 0xc0, !PT ;  /* 0x00ff00001eff7812 */ /* 0x000fe2000784c0ff */
[----:B------:R-:W-:Y:S01]  /*3d40*/  FADD.FTZ R136, R11, -R136 ;  /* 0x800000880b887221 */ /* 0x000fe20000010000 */
[----:B------:R-:W-:-:S02]  /*3d50*/  FSEL R137, R137, RZ, P6 ;  /* 0x000000ff89897208 */ /* 0x000fc40003000000 */
[----:B------:R-:W-:Y:S01]  /*3d60*/  LOP3.LUT P6, RZ, R28, 0xff0000, RZ, 0xc0, !PT ;  /* 0x00ff00001cff7812 */ /* 0x000fe200078cc0ff */
[----:B------:R-:W-:Y:S01]  /*3d70*/  FMUL.FTZ R150, R7, R136 ;  /* 0x0000008807967220 */ /* 0x000fe20000410000 */
[----:B------:R-:W-:Y:S02]  /*3d80*/  LOP3.LUT P0, RZ, R30, 0xff000000, RZ, 0xc0, !PT ;  /* 0xff0000001eff7812 */ /* 0x000fe4000780c0ff */
[----:B------:R-:W-:Y:S01]  /*3d90*/  F2FP.BF16.F32.PACK_AB R166, R137, R166 ;  /* 0x000000a689a6723e */ /* 0x000fe200000010ff */
[----:B------:R-:W-:Y:S01]  /*3da0*/  FMUL.FTZ R136, R150, UR13 ;  /* 0x0000000d96887c20 */ /* 0x000fe20008410000 */
[----:B------:R-:W-:Y:S01]  /*3db0*/  F2FP.BF16.F32.PACK_AB R138, R149, R138 ;  /* 0x0000008a958a723e */ /* 0x000fe200000010ff */
[----:B------:R-:W-:-:S03]  /*3dc0*/  FFMA.FTZ R149, R0, R171, R173 ;  /* 0x000000ab00957223 */ /* 0x000fc600000100ad */
[C---:B------:R-:W-:Y:S02]  /*3dd0*/  FSEL R165, R136.reuse, RZ, P6 ;  /* 0x000000ff88a57208 */ /* 0x040fe40003000000 */
[----:B------:R-:W-:Y:S02]  /*3de0*/  FSEL R137, R136, RZ, P2 ;  /* 0x000000ff88897208 */ /* 0x000fe40001000000 */
[----:B------:R-:W-:Y:S02]  /*3df0*/  FSEL R136, R148, RZ, P0 ;  /* 0x000000ff94887208 */ /* 0x000fe40000000000 */
[----:B------:R-:W-:Y:S02]  /*3e00*/  LOP3.LUT P6, RZ, R28, 0xff000000, RZ, 0xc0, !PT ;  /* 0xff0000001cff7812 */ /* 0x000fe400078cc0ff */
[----:B------:R-:W-:Y:S01]  /*3e10*/  F2FP.BF16.F32.PACK_AB R137, R136, R137 ;  /* 0x000000898889723e */ /* 0x000fe200000010ff */
[----:B------:R-:W-:Y:S01]  /*3e20*/  FFMA.FTZ R136, R8, R171, R173 ;  /* 0x000000ab08887223 */ /* 0x000fe200000100ad */
[----:B------:R-:W-:-:S02]  /*3e30*/  FSEL R148, R148, RZ, P6 ;  /* 0x000000ff94947208 */ /* 0x000fc40003000000 */
[----:B------:R-:W-:Y:S01]  /*3e40*/  LOP3.LUT P6, RZ, R28, 0xff00, RZ, 0xc0, !PT ;  /* 0x0000ff001cff7812 */ /* 0x000fe200078cc0ff */
[----:B------:R-:W-:Y:S01]  /*3e50*/  FADD.FTZ R136, R9, -R136 ;  /* 0x8000008809887221 */ /* 0x000fe20000010000 */
[----:B------:R-:W-:Y:S01]  /*3e60*/  F2FP.BF16.F32.PACK_AB R165, R148, R165 ;  /* 0x000000a594a5723e */ /* 0x000fe200000010ff */
[----:B------:R-:W-:Y:S01]  /*3e70*/  FADD.FTZ R148, R6, -R149 ;  /* 0x8000009506947221 */ /* 0x000fe20000010000 */
[C---:B------:R-:W-:Y:S01]  /*3e80*/  LOP3.LUT P2, RZ, R30.reuse, 0xff, RZ, 0xc0, !PT ;  /* 0x000000ff1eff7812 */ /* 0x040fe2000784c0ff */
[C---:B------:R-:W-:Y:S01]  /*3e90*/  FMUL.FTZ R149, R7.reuse, R136 ;  /* 0x0000008807957220 */ /* 0x040fe20000410000 */
[----:B------:R-:W-:Y:S01]  /*3ea0*/  LOP3.LUT P0, RZ, R30, 0xff00, RZ, 0xc0, !PT ;  /* 0x0000ff001eff7812 */ /* 0x000fe2000780c0ff */
[----:B------:R-:W-:Y:S02]  /*3eb0*/  FMUL.FTZ R148, R7, R148 ;  /* 0x0000009407947220 */ /* 0x000fe40000410000 */
[----:B------:R-:W-:Y:S02]  /*3ec0*/  FMUL.FTZ R136, R149, UR13 ;  /* 0x0000000d95887c20 */ /* 0x000fe40008410000 */
[----:B------:R-:W-:-:S03]  /*3ed0*/  FMUL.FTZ R168, R148, UR13 ;  /* 0x0000000d94a87c20 */ /* 0x000fc60008410000 */
        /* <DEDUP_REMOVED lines=8> */
.L_x_1992:
        /* <DEDUP_REMOVED lines=15> */
[----:B------:R-:W-:Y:S01]  /*4050*/  ISETP.GE.U32.AND.EX P2, PT, R31, 0x1000000, PT, P2 ;  /* 0x010000001f00780c */ /* 0x000fe20003f46120 */
[----:B------:R-:W-:Y:S01]  /*4060*/  FFMA.FTZ R168, R7, R169, R140 ;  /* 0x000000a907a87223 */ /* 0x000fe2000001008c */
        /* <DEDUP_REMOVED lines=19> */
[C---:B------:R-:W-:Y:S02]  /*41a0*/  FFMA.FTZ R136, R7.reuse, R136, R144 ;  /* 0x0000008807887223 */ /* 0x040fe40000010090 */
[----:B------:R-:W-:-:S02]  /*41b0*/  FFMA.FTZ R138, R7, R138, R145 ;  /* 0x0000008a078a7223 */ /* 0x000fc40000010091 */
        /* <DEDUP_REMOVED lines=11> */
[----:B------:R-:W-:Y:S01]  /*4270*/  FFMA.FTZ R136, R7, R136, R142 ;  /* 0x0000008807887223 */ /* 0x000fe2000001008e */
[----:B------:R-:W-:Y:S01]  /*4280*/  FADD.FTZ R164, R17, -R164 ;  /* 0x800000a411a47221 */ /* 0x000fe20000010000 */
[----:B------:R-:W-:Y:S02]  /*4290*/  LOP3.LUT P6, RZ, R28, 0xff0000, RZ, 0xc0, !PT ;  /* 0x00ff00001cff7812 */ /* 0x000fe400078cc0ff */
[----:B------:R-:W-:Y:S01]  /*42a0*/  FMUL.FTZ R137, R136, UR13 ;  /* 0x0000000d88897c20 */ /* 0x000fe20008410000 */
[----:B------:R-:W-:Y:S01]  /*42b0*/  FFMA.FTZ R164, R7, R164, R143 ;  /* 0x000000a407a47223 */ /* 0x000fe2000001008f */
        /* <DEDUP_REMOVED lines=15> */
[----:B------:R-:W-:Y:S01]  /*43b0*/  FFMA.FTZ R136, R7, R136, R141 ;  /* 0x0000008807887223 */ /* 0x000fe2000001008d */
        /* <DEDUP_REMOVED lines=10> */
.L_x_1994:
[-CC-:B------:R-:W-:Y:S01]  /*4460*/  FFMA.FTZ R104, R198, R171.reuse, R173.reuse ;  /* 0x000000abc6687223 */ /* 0x180fe200000100ad */
[----:B------:R-:W-:Y:S01]  /*4470*/  LOP3.LUT P0, RZ, R29, 0xff0000, RZ, 0xc0, !PT ;  /* 0x00ff00001dff7812 */ /* 0x000fe2000780c0ff */
[-CC-:B------:R-:W-:Y:S01]  /*4480*/  FFMA.FTZ R148, R16, R171.reuse, R173.reuse ;  /* 0x000000ab10947223 */ /* 0x180fe200000100ad */
[----:B------:R-:W-:Y:S01]  /*4490*/  LOP3.LUT P6, RZ, R31, 0xff0000, RZ, 0xc0, !PT ;  /* 0x00ff00001fff7812 */ /* 0x000fe200078cc0ff */
[----:B------:R-:W-:Y:S01]  /*44a0*/  FADD.FTZ R104, R199, -R104 ;  /* 0x80000068c7687221 */ /* 0x000fe20000010000 */
[----:B------:R-:W-:Y:S01]  /*44b0*/  ISETP.GE.U32.AND P2, PT, R30, RZ, PT ;  /* 0x000000ff1e00720c */ /* 0x000fe20003f46070 */
[----:B------:R-:W-:Y:S02]  /*44c0*/  FADD.FTZ R148, R17, -R148 ;  /* 0x8000009411947221 */ /* 0x000fe40000010000 */
[----:B-----5:R-:W-:Y:S01]  /*44d0*/  FFMA.FTZ R106, R7, R104, R146 ;  /* 0x00000068076a7223 */ /* 0x020fe20000010092 */
[----:B------:R-:W-:Y:S01]  /*44e0*/  FFMA.FTZ R104, R206, R171, R173 ;  /* 0x000000abce687223 */ /* 0x000fe200000100ad */
[----:B------:R-:W-:Y:S01]  /*44f0*/  ISETP.GE.U32.AND.EX P2, PT, R31, 0x1000000, PT, P2 ;  /* 0x010000001f00780c */ /* 0x000fe20003f46120 */
[----:B------:R-:W-:-:S02]  /*4500*/  FFMA.FTZ R151, R7, R148, R143 ;  /* 0x0000009407977223 */ /* 0x000fc4000001008f */
[----:B------:R-:W-:Y:S01]  /*4510*/  FADD.FTZ R136, R207, -R104 ;  /* 0x80000068cf887221 */ /* 0x000fe20000010000 */
[----:B------:R-:W-:Y:S01]  /*4520*/  FMUL.FTZ R104, R106, UR13 ;  /* 0x0000000d6a687c20 */ /* 0x000fe20008410000 */
[----:B------:R-:W-:Y:S02]  /*4530*/  FMUL.FTZ R148, R151, UR13 ;  /* 0x0000000d97947c20 */ /* 0x000fe40008410000 */
[----:B------:R-:W-:Y:S02]  /*4540*/  FFMA.FTZ R107, R7, R136, R147 ;  /* 0x00000088076b7223 */ /* 0x000fe40000010093 */
        /* <DEDUP_REMOVED lines=29> */
[----:B------:R-:W-:Y:S01]  /*4720*/  FFMA.FTZ R150, R7, R136, R142 ;  /* 0x0000008807967223 */ /* 0x000fe2000001008e */
[----:B------:R-:W-:Y:S02]  /*4730*/  LOP3.LUT P0, RZ, R30, 0xff000000, RZ, 0xc0, !PT ;  /* 0xff0000001eff7812 */ /* 0x000fe4000780c0ff */
[----:B------:R-:W-:Y:S01]  /*4740*/  F2FP.BF16.F32.PACK_AB R166, R137, R166 ;  /* 0x000000a689a6723e */ /* 0x000fe200000010ff */
[----:B------:R-:W-:Y:S01]  /*4750*/  FMUL.FTZ R136, R150, UR13 ;  /* 0x0000000d96887c20 */ /* 0x000fe20008410000 */
[----:B------:R-:W-:Y:S01]  /*4760*/  F2FP.BF16.F32.PACK_AB R138, R149, R138 ;  /* 0x0000008a958a723e */ /* 0x000fe200000010ff */
[----:B------:R-:W-:-:S03]  /*4770*/  FFMA.FTZ R149, R0, R171, R173 ;  /* 0x000000ab00957223 */ /* 0x000fc600000100ad */
[----:B------:R-:W-:Y:S01]  /*4780*/  FSEL R165, R136, RZ, P6 ;  /* 0x000000ff88a57208 */ /* 0x000fe20003000000 */
[----:B------:R-:W-:Y:S01]  /*4790*/  FADD.FTZ R169, R6, -R149 ;  /* 0x8000009506a97221 */ /* 0x000fe20000010000 */
        /* <DEDUP_REMOVED lines=9> */
[C---:B------:R-:W-:Y:S01]  /*4830*/  FFMA.FTZ R148, R7.reuse, R169, R140 ;  /* 0x000000a907947223 */ /* 0x040fe2000001008c */
[C---:B------:R-:W-:Y:S01]  /*4840*/  LOP3.LUT P2, RZ, R30.reuse, 0xff, RZ, 0xc0, !PT ;  /* 0x000000ff1eff7812 */ /* 0x040fe2000784c0ff */
[----:B------:R-:W-:Y:S01]  /*4850*/  FFMA.FTZ R149, R7, R136, R141 ;  /* 0x0000008807957223 */ /* 0x000fe2000001008d */
[----:B------:R-:W-:Y:S01]  /*4860*/  LOP3.LUT P0, RZ, R30, 0xff00, RZ, 0xc0, !PT ;  /* 0x0000ff001eff7812 */ /* 0x000fe2000780c0ff */
[----:B------:R-:W-:Y:S02]  /*4870*/  FMUL.FTZ R168, R148, UR13 ;  /* 0x0000000d94a87c20 */ /* 0x000fe40008410000 */
[----:B------:R-:W-:-:S03]  /*4880*/  FMUL.FTZ R136, R149, UR13 ;  /* 0x0000000d95887c20 */ /* 0x000fc60008410000 */
[----:B------:R-:W-:Y:S02]  /*4890*/  FSEL R169, R168, RZ, P2 ;  /* 0x000000ffa8a97208 */ /* 0x000fe40001000000 */
[----:B------:R-:W-:Y:S02]  /*48a0*/  FSEL R164, R136, RZ, P6 ;  /* 0x000000ff88a47208 */ /* 0x000fe40003000000 */
[----:B------:R-:W-:Y:S02]  /*48b0*/  LOP3.LUT P6, RZ, R28, 0xff, RZ, 0xc0, !PT ;  /* 0x000000ff1cff7812 */ /* 0x000fe400078cc0ff */
[----:B------:R-:W-:Y:S02]  /*48c0*/  FSEL R136, R136, RZ, P0 ;  /* 0x000000ff88887208 */ /* 0x000fe40000000000 */
[----:B------:R-:W-:Y:S02]  /*48d0*/  FSEL R168, R168, RZ, P6 ;  /* 0x000000ffa8a87208 */ /* 0x000fe40003000000 */
[----:B------:R-:W-:-:S02]  /*48e0*/  F2FP.BF16.F32.PACK_AB R136, R136, R169 ;  /* 0x000000a98888723e */ /* 0x000fc400000010ff */
[----:B------:R-:W-:-:S07]  /*48f0*/  F2FP.BF16.F32.PACK_AB R164, R164, R168 ;  /* 0x000000a8a4a4723e */ /* 0x000fce00000010ff */
.L_x_1990:
[----:B------:R-:W-:-:S04]  /*4900*/  ISETP.NE.U32.AND P0, PT, RZ, UR4, PT ;  /* 0x00000004ff007c0c */ /* 0x000fc8000bf05070 */
[----:B------:R-:W-:-:S13]  /*4910*/  ISETP.NE.AND.EX P0, PT, RZ, UR5, PT, P0 ;  /* 0x00000005ff007c0c */ /* 0x000fda000bf05300 */
[----:B------:R-:W1:Y:S02]  /*4920*/  @P0 LDC.64 R168, c[0x0][0x478] ;  /* 0x00011e00ffa80b82 */ /* 0x000e640000000a00 */
[----:B-1----:R-:W-:-:S05]  /*4930*/  @P0 IMAD.WIDE.U32 R168, R2, 0x20, R168 ;  /* 0x0000002002a80825 */ /* 0x002fca00078e00a8 */
[----:B------:R-:W-:Y:S04]  /*4940*/  @P0 STG.E.128 desc[UR8][R168.64], R148 ;  /* 0x00000094a8000986 */ /* 0x000fe8000c101d08 */
[----:B------:R1:W-:Y:S01]  /*4950*/  @P0 STG.E.128 desc[UR8][R168.64+0x10], R104 ;  /* 0x00001068a8000986 */ /* 0x0003e2000c101d08 */
[----:B------:R-:W-:-:S04]  /*4960*/  ISETP.NE.U32.AND P0, PT, RZ, UR10, PT ;  /* 0x0000000aff007c0c */ /* 0x000fc8000bf05070 */
[----:B------:R-:W-:Y:S01]  /*4970*/  ISETP.NE.AND.EX P0, PT, RZ, UR11, PT, P0 ;  /* 0x0000000bff007c0c */ /* 0x000fe2000bf05300 */
[----:B-1----:R-:W1:Y:S02]  /*4980*/  LDC.64 R168, c[0x0][0x468] ;  /* 0x00011a00ffa87b82 */ /* 0x002e640000000a00 */
[----:B-1----:R-:W-:-:S05]  /*4990*/  IMAD.WIDE.U32 R168, R2, 0x10, R168 ;  /* 0x0000001002a87825 */ /* 0x002fca00078e00a8 */
[----:B------:R1:W-:Y:S05]  /*49a0*/  STG.E.128 desc[UR8][R168.64], R164 ;  /* 0x000000a4a8007986 */ /* 0x0003ea000c101d08 */
[----:B-1----:R-:W1:Y:S02]  /*49b0*/  @P0 LDC.64 R164, c[0x0][0x470] ;  /* 0x00011c00ffa40b82 */ /* 0x002e640000000a00 */
[C---:B-1----:R-:W-:Y:S01]  /*49c0*/  @P0 IMAD.WIDE.U32 R164, R2.reuse, 0x10, R164 ;  /* 0x0000001002a40825 */ /* 0x042fe200078e00a4 */
[----:B------:R-:W-:-:S04]  /*49d0*/  IADD3 R2, PT, PT, R2, 0x20, RZ ;  /* 0x0000002002027810 */ /* 0x000fc80007ffe0ff */
[----:B------:R1:W-:Y:S03]  /*49e0*/  @P0 STG.E.128 desc[UR8][R164.64], R136 ;  /* 0x00000088a4000986 */ /* 0x0003e6000c101d08 */
.L_x_1986:
[----:B------:R-:W-:Y:S05]  /*49f0*/  BSYNC.RECONVERGENT B0 ;  /* 0x0000000000007941 */ /* 0x000fea0003800200 */
.L_x_1985:
        /* <DEDUP_REMOVED lines=14> */
[----:B------:R-:W-:Y:S01]  /*4ae0*/  ISETP.GE.U32.AND P2, PT, R26, RZ, PT ;  /* 0x000000ff1a00720c */ /* 0x000fe20003f46070 */
[-C--:B------:R-:W-:Y:S01]  /*4af0*/  FFMA.FTZ R148, R18, R171.reuse, R173 ;  /* 0x000000ab12947223 */ /* 0x080fe200000100ad */
[----:B-1----:R-:W-:Y:S01]  /*4b00*/  FADD.FTZ R136, R209, -R106 ;  /* 0x8000006ad1887221 */ /* 0x002fe20000010000 */
[----:B------:R-:W-:Y:S01]  /*4b10*/  FADD.FTZ R104, R201, -R104 ;  /* 0x80000068c9687221 */ /* 0x000fe20000010000 */
[----:B------:R-:W-:Y:S01]  /*4b20*/  ISETP.GE.U32.AND.EX P2, PT, R27, 0x1000000, PT, P2 ;  /* 0x010000001b00780c */ /* 0x000fe20003f46120 */
[----:B------:R-:W-:Y:S01]  /*4b30*/  FADD.FTZ R148, R19, -R148 ;  /* 0x8000009413947221 */ /* 0x000fe20000010000 */
[C---:B-----5:R-:W-:Y:S01]  /*4b40*/  FFMA.FTZ R107, R7.reuse, R136, R51 ;  /* 0x00000088076b7223 */ /* 0x060fe20000010033 */
[----:B------:R-:W-:Y:S01]  /*4b50*/  FFMA.FTZ R106, R7, R104, R50 ;  /* 0x00000068076a7223 */ /* 0x000fe20000010032 */
[----:B------:R-:W-:Y:S01]  /*4b60*/  LOP3.LUT P6, RZ, R27, 0xff0000, RZ, 0xc0, !PT ;  /* 0x00ff00001bff7812 */ /* 0x000fe200078cc0ff */
[----:B------:R-:W-:Y:S01]  /*4b70*/  FFMA.FTZ R151, R7, R148, R55 ;  /* 0x0000009407977223 */ /* 0x000fe20000010037 */
[----:B------:R-:W-:Y:S01]  /*4b80*/  FMUL.FTZ R136, R107, UR13 ;  /* 0x0000000d6b887c20 */ /* 0x000fe20008410000 */
[----:B------:R-:W-:Y:S01]  /*4b90*/  FMUL.FTZ R105, R106, UR13 ;  /* 0x0000000d6a697c20 */ /* 0x000fe20008410000 */
[----:B------:R-:W-:-:S03]  /*4ba0*/  FFMA.FTZ R169, R5, R171, R173 ;  /* 0x000000ab05a97223 */ /* 0x000fc600000100ad */
[----:B------:R-:W-:Y:S01]  /*4bb0*/  FSEL R104, R136, RZ, P2 ;  /* 0x000000ff88687208 */ /* 0x000fe20001000000 */
[----:B------:R-:W-:Y:S01]  /*4bc0*/  FADD.FTZ R169, R4, -R169 ;  /* 0x800000a904a97221 */ /* 0x000fe20000010000 */
[----:B------:R-:W-:Y:S02]  /*4bd0*/  ISETP.GE.U32.AND P2, PT, R24, RZ, PT ;  /* 0x000000ff1800720c */ /* 0x000fe40003f46070 */
[----:B------:R-:W-:Y:S02]  /*4be0*/  FSEL R139, R105, RZ, P6 ;  /* 0x000000ff698b7208 */ /* 0x000fe40003000000 */
[C---:B------:R-:W-:Y:S02]  /*4bf0*/  LOP3.LUT P6, RZ, R25.reuse, 0xff0000, RZ, 0xc0, !PT ;  /* 0x00ff000019ff7812 */ /* 0x040fe400078cc0ff */
[----:B------:R-:W-:Y:S02]  /*4c00*/  ISETP.GE.U32.AND.EX P2, PT, R25, 0x1000000, PT, P2 ;  /* 0x010000001900780c */ /* 0x000fe40003f46120 */
[----:B------:R-:W-:Y:S01]  /*4c10*/  F2FP.BF16.F32.PACK_AB R139, R104, R139 ;  /* 0x0000008b688b723e */ /* 0x000fe200000010ff */
[----:B------:R-:W-:Y:S01]  /*4c20*/  FFMA.FTZ R104, R184, R171, R173 ;  /* 0x000000abb8687223 */ /* 0x000fe200000100ad */
[----:B------:R-:W-:-:S02]  /*4c30*/  FSEL R167, R105, RZ, P6 ;  /* 0x000000ff69a77208 */ /* 0x000fc40003000000 */
[----:B------:R-:W-:Y:S01]  /*4c40*/  FSEL R136, R136, RZ, P2 ;  /* 0x000000ff88887208 */ /* 0x000fe20001000000 */
[----:B------:R-:W-:Y:S01]  /*4c50*/  FADD.FTZ R104, R185, -R104 ;  /* 0x80000068b9687221 */ /* 0x000fe20000010000 */
[----:B------:R-:W-:Y:S02]  /*4c60*/  LOP3.LUT P6, RZ, R25, 0xff, RZ, 0xc0, !PT ;  /* 0x000000ff19ff7812 */ /* 0x000fe400078cc0ff */
[----:B------:R-:W-:Y:S01]  /*4c70*/  F2FP.BF16.F32.PACK_AB R167, R136, R167 ;  /* 0x000000a788a7723e */ /* 0x000fe200000010ff */
[----:B------:R-:W-:Y:S01]  /*4c80*/  FFMA.FTZ R136, R192, R171, R173 ;  /* 0x000000abc0887223 */ /* 0x000fe200000100ad */
[----:B------:R-:W-:Y:S01]  /*4c90*/  FFMA.FTZ R104, R7, R104, R48 ;  /* 0x0000006807687223 */ /* 0x000fe20000010030 */
[----:B------:R-:W-:Y:S02]  /*4ca0*/  LOP3.LUT P2, RZ, R27, 0xff, RZ, 0xc0, !PT ;  /* 0x000000ff1bff7812 */ /* 0x000fe4000784c0ff */
[----:B------:R-:W-:Y:S01]  /*4cb0*/  FADD.FTZ R138, R193, -R136 ;  /* 0x80000088c18a7221 */ /* 0x000fe20000010000 */
[----:B------:R-:W-:-:S03]  /*4cc0*/  FMUL.FTZ R136, R104, UR13 ;  /* 0x0000000d68887c20 */ /* 0x000fc60008410000 */
[----:B------:R-:W-:Y:S02]  /*4cd0*/  FFMA.FTZ R105, R7, R138, R49 ;  /* 0x0000008a07697223 */ /* 0x000fe40000010031 */
[C---:B------:R-:W-:Y:S02]  /*4ce0*/  FSEL R166, R136.reuse, RZ, P6 ;  /* 0x000000ff88a67208 */ /* 0x040fe40003000000 */
[----:B------:R-:W-:Y:S01]  /*4cf0*/  FSEL R138, R136, RZ, P2 ;  /* 0x000000ff888a7208 */ /* 0x000fe20001000000 */
[----:B------:R-:W-:Y:S01]  /*4d00*/  FMUL.FTZ R136, R105, UR13 ;  /* 0x0000000d69887c20 */ /* 0x000fe20008410000 */
[----:B------:R-:W-:Y:S02]  /*4d10*/  LOP3.LUT P6, RZ, R27, 0xff00, RZ, 0xc0, !PT ;  /* 0x0000ff001bff7812 */ /* 0x000fe400078cc0ff */
[----:B------:R-:W-:Y:S02]  /*4d20*/  LOP3.LUT P2, RZ, R25, 0xff00, RZ, 0xc0, !PT ;  /* 0x0000ff0019ff7812 */ /* 0x000fe4000784c0ff */
[----:B------:R-:W-:-:S02]  /*4d30*/  FSEL R149, R136, RZ, P6 ;  /* 0x000000ff88957208 */ /* 0x000fc40003000000 */
[----:B------:R-:W-:Y:S01]  /*4d40*/  FSEL R137, R136, RZ, P2 ;  /* 0x000000ff88897208 */ /* 0x000fe20001000000 */
[----:B------:R-:W-:Y:S01]  /*4d50*/  FFMA.FTZ R136, R14, R171, R173 ;  /* 0x000000ab0e887223 */ /* 0x000fe200000100ad */
[----:B------:R-:W-:Y:S02]  /*4d60*/  F2FP.BF16.F32.PACK_AB R138, R149, R138 ;  /* 0x0000008a958a723e */ /* 0x000fe400000010ff */
[C---:B------:R-:W-:Y:S01]  /*4d70*/  LOP3.LUT P2, RZ, R26.reuse, 0xff0000, RZ, 0xc0, !PT ;  /* 0x00ff00001aff7812 */ /* 0x040fe2000784c0ff */
[----:B------:R-:W-:Y:S01]  /*4d80*/  FADD.FTZ R136, R15, -R136 ;  /* 0x800000880f887221 */ /* 0x000fe20000010000 */
[----:B------:R-:W-:Y:S02]  /*4d90*/  LOP3.LUT P6, RZ, R26, 0xff000000, RZ, 0xc0, !PT ;  /* 0xff0000001aff7812 */ /* 0x000fe400078cc0ff */
[----:B------:R-:W-:Y:S01]  /*4da0*/  F2FP.BF16.F32.PACK_AB R166, R137, R166 ;  /* 0x000000a689a6723e */ /* 0x000fe200000010ff */
[----:B------:R-:W-:Y:S01]  /*4db0*/  FFMA.FTZ R150, R7, R136, R54 ;  /* 0x0000008807967223 */ /* 0x000fe20000010036 */
[----:B------:R-:W-:-:S03]  /*4dc0*/  FMUL.FTZ R136, R151, UR13 ;  /* 0x0000000d97887c20 */ /* 0x000fc60008410000 */
[----:B------:R-:W-:Y:S02]  /*4dd0*/  FMUL.FTZ R149, R150, UR13 ;  /* 0x0000000d96957c20 */ /* 0x000fe40008410000 */
[----:B------:R-:W-:Y:S02]  /*4de0*/  FSEL R148, R136, RZ, P6 ;  /* 0x000000ff88947208 */ /* 0x000fe40003000000 */
[C---:B------:R-:W-:Y:S02]  /*4df0*/  LOP3.LUT P6, RZ, R24.reuse, 0xff000000, RZ, 0xc0, !PT ;  /* 0xff00000018ff7812 */ /* 0x040fe400078cc0ff */
[C---:B------:R-:W-:Y:S02]  /*4e00*/  FSEL R137, R149.reuse, RZ, P2 ;  /* 0x000000ff95897208 */ /* 0x040fe40001000000 */
[----:B------:R-:W-:Y:S02]  /*4e10*/  LOP3.LUT P2, RZ, R24, 0xff0000, RZ, 0xc0, !PT ;  /* 0x00ff000018ff7812 */ /* 0x000fe4000784c0ff */
[----:B------:R-:W-:Y:S01]  /*4e20*/  F2FP.BF16.F32.PACK_AB R137, R148, R137 ;  /* 0x000000899489723e */ /* 0x000fe200000010ff */
[----:B------:R-:W-:Y:S01]  /*4e30*/  FFMA.FTZ R148, R12, R171, R173 ;  /* 0x000000ab0c947223 */ /* 0x000fe200000100ad */
[----:B------:R-:W-:-:S02]  /*4e40*/  FSEL R165, R149, RZ, P2 ;  /* 0x000000ff95a57208 */ /* 0x000fc40001000000 */
[----:B------:R-:W-:Y:S01]  /*4e50*/  FSEL R136, R136, RZ, P6 ;  /* 0x000000ff88887208 */ /* 0x000fe20003000000 */
[----:B------:R-:W-:Y:S01]  /*4e60*/  FADD.FTZ R148, R13, -R148 ;  /* 0x800000940d947221 */ /* 0x000fe20000010000 */
[----:B------:R-:W-:Y:S02]  /*4e70*/  LOP3.LUT P2, RZ, R24, 0xff00, RZ, 0xc0, !PT ;  /* 0x0000ff0018ff7812 */ /* 0x000fe4000784c0ff */
[----:B------:R-:W-:Y:S01]  /*4e80*/  F2FP.BF16.F32.PACK_AB R165, R136, R165 ;  /* 0x000000a588a5723e */ /* 0x000fe200000010ff */
[C---:B------:R-:W-:Y:S01]  /*4e90*/  FFMA.FTZ R149, R7.reuse, R148, R53 ;  /* 0x0000009407957223 */ /* 0x040fe20000010035 */
[----:B------:R-:W-:Y:S01]  /*4ea0*/  FFMA.FTZ R148, R7, R169, R52 ;  /* 0x000000a907947223 */ /* 0x000fe20000010034 */
[----:B------:R-:W-:Y:S02]  /*4eb0*/  LOP3.LUT P6, RZ, R26, 0xff00, RZ, 0xc0, !PT ;  /* 0x0000ff001aff7812 */ /* 0x000fe400078cc0ff */
[----:B------:R-:W-:Y:S01]  /*4ec0*/  FMUL.FTZ R136, R149, UR13 ;  /* 0x0000000d95887c20 */ /* 0x000fe20008410000 */
[----:B------:R-:W-:-:S04]  /*4ed0*/  FMUL.FTZ R168, R148, UR13 ;  /* 0x0000000d94a87c20 */ /* 0x000fc80008410000 */
[----:B------:R-:W-:Y:S02]  /*4ee0*/  FSEL R164, R136, RZ, P2 ;  /* 0x000000ff88a47208 */ /* 0x000fe40001000000 */
[----:B------:R-:W-:Y:S02]  /*4ef0*/  LOP3.LUT P2, RZ, R26, 0xff, RZ, 0xc0, !PT ;  /* 0x000000ff1aff7812 */ /* 0x000fe4000784c0ff */
[----:B------:R-:W-:Y:S02]  /*4f00*/  FSEL R136, R136, RZ, P6 ;  /* 0x000000ff88887208 */ /* 0x000fe40003000000 */
[----:B------:R-:W-:Y:S02]  /*4f10*/  LOP3.LUT P6, RZ, R24, 0xff, RZ, 0xc0, !PT ;  /* 0x000000ff18ff7812 */ /* 0x000fe400078cc0ff */
[C---:B------:R-:W-:Y:S02]  /*4f20*/  FSEL R169, R168.reuse, RZ, P2 ;  /* 0x000000ffa8a97208 */ /* 0x040fe40001000000 */
[----:B------:R-:W-:-:S02]  /*4f30*/  FSEL R168, R168, RZ, P6 ;  /* 0x000000ffa8a87208 */ /* 0x000fc40003000000 */
[----:B------:R-:W-:Y:S02]  /*4f40*/  F2FP.BF16.F32.PACK_AB R136, R136, R169 ;  /* 0x000000a98888723e */ /* 0x000fe400000010ff */
[----:B------:R-:W-:Y:S01]  /*4f50*/  F2FP.BF16.F32.PACK_AB R164, R164, R168 ;  /* 0x000000a8a4a4723e */ /* 0x000fe200000010ff */
[----:B------:R-:W-:Y:S06]  /*4f60*/  BRA `(.L_x_2000) ;  /* 0x0000001c001c7947 */ /* 0x000fec0003800000 */
.L_x_1999:
[-CC-:B-1----:R-:W-:Y:S01]  /*4f70*/  FFMA.FTZ R136, R200, R171.reuse, R173.reuse ;  /* 0x000000abc8887223 */ /* 0x182fe200000100ad */
[-CC-:B------:R-:W-:Y:S01]  /*4f80*/  FFMA.FTZ R138, R208, R171.reuse, R173.reuse ;  /* 0x000000abd08a7223 */ /* 0x180fe200000100ad */
[----:B------:R-:W-:Y:S01]  /*4f90*/  LOP3.LUT P6, RZ, R25, 0xff0000, RZ, 0xc0, !PT ;  /* 0x00ff000019ff7812 */ /* 0x000fe200078cc0ff */
[-C--:B------:R-:W-:Y:S01]  /*4fa0*/  FFMA.FTZ R164, R14, R171.reuse, R173 ;  /* 0x000000ab0ea47223 */ /* 0x080fe200000100ad */
[----:B------:R-:W-:Y:S01]  /*4fb0*/  FADD.FTZ R136, R201, -R136 ;  /* 0x80000088c9887221 */ /* 0x000fe20000010000 */
[----:B------:R-:W-:Y:S01]  /*4fc0*/  FADD.FTZ R138, R209, -R138 ;  /* 0x8000008ad18a7221 */ /* 0x000fe20000010000 */
[----:B------:R-:W-:Y:S01]  /*4fd0*/  LOP3.LUT P2, RZ, R27, 0xff0000, RZ, 0xc0, !PT ;  /* 0x00ff00001bff7812 */ /* 0x000fe2000784c0ff */
[----:B------:R-:W-:Y:S01]  /*4fe0*/  FADD.FTZ R164, R15, -R164 ;  /* 0x800000a40fa47221 */ /* 0x000fe20000010000 */
[C---:B-----5:R-:W-:Y:S01]  /*4ff0*/  FFMA.FTZ R136, R7.reuse, R136, R50 ;  /* 0x0000008807887223 */ /* 0x060fe20000010032 */
[----:B------:R-:W-:Y:S01]  /*5000*/  FFMA.FTZ R138, R7, R138, R51 ;  /* 0x0000008a078a7223 */ /* 0x000fe20000010033 */
[----:B------:R-:W-:-:S02]  /*5010*/  FFMA.FTZ R169, R5, R171, R173 ;  /* 0x000000ab05a97223 */ /* 0x000fc400000100ad */
[----:B------:R-:W-:Y:S01]  /*5020*/  FMUL.FTZ R136, R136, UR13 ;  /* 0x0000000d88887c20 */ /* 0x000fe20008410000 */
[----:B------:R-:W-:Y:S01]  /*5030*/  FMUL.FTZ R138, R138, UR13 ;  /* 0x0000000d8a8a7c20 */ /* 0x000fe20008410000 */
[----:B------:R-:W-:-:S03]  /*5040*/  FADD.FTZ R168, R4, -R169 ;  /* 0x800000a904a87221 */ /* 0x000fc60000010000 */
[----:B------:R-:W-:Y:S01]  /*5050*/  FSEL R167, R136, RZ, P6 ;  /* 0x000000ff88a77208 */ /* 0x000fe20003000000 */
[----:B------:R-:W-:Y:S01]  /*5060*/  FFMA.FTZ R168, R7, R168, R52 ;  /* 0x000000a807a87223 */ /* 0x000fe20000010034 */
[----:B------:R-:W-:Y:S02]  /*5070*/  ISETP.GE.U32.AND P6, PT, R26, RZ, PT ;  /* 0x000000ff1a00720c */ /* 0x000fe40003fc6070 */
[----:B------:R-:W-:Y:S01]  /*5080*/  FSEL R139, R136, RZ, P2 ;  /* 0x000000ff888b7208 */ /* 0x000fe20001000000 */
[----:B------:R-:W-:Y:S01]  /*5090*/  FMUL.FTZ R168, R168, UR13 ;  /* 0x0000000da8a87c20 */ /* 0x000fe20008410000 */
[----:B------:R-:W-:Y:S02]  /*50a0*/  ISETP.GE.U32.AND P2, PT, R24, RZ, PT ;  /* 0x000000ff1800720c */ /* 0x000fe40003f46070 */
[----:B------:R-:W-:Y:S02]  /*50b0*/  ISETP.GE.U32.AND.EX P6, PT, R27, 0x1000000, PT, P6 ;  /* 0x010000001b00780c */ /* 0x000fe40003fc6160 */
[----:B------:R-:W-:-:S02]  /*50c0*/  ISETP.GE.U32.AND.EX P2, PT, R25, 0x1000000, PT, P2 ;  /* 0x010000001900780c */ /* 0x000fc40003f46120 */
        /* <DEDUP_REMOVED lines=10> */
[C---:B------:R-:W-:Y:S02]  /*5170*/  FFMA.FTZ R136, R7.reuse, R136, R48 ;  /* 0x0000008807887223 */ /* 0x040fe40000010030 */
[----:B------:R-:W-:Y:S02]  /*5180*/  FFMA.FTZ R138, R7, R138, R49 ;  /* 0x0000008a078a7223 */ /* 0x000fe40000010031 */
[----:B------:R-:W-:Y:S02]  /*5190*/  FMUL.FTZ R137, R136, UR13 ;  /* 0x0000000d88897c20 */ /* 0x000fe40008410000 */
[----:B------:R-:W-:-:S03]  /*51a0*/  FMUL.FTZ R136, R138, UR13 ;  /* 0x0000000d8a887c20 */ /* 0x000fc60008410000 */
[----:B------:R-:W-:Y:S02]  /*51b0*/  FSEL R138, R137, RZ, P2 ;  /* 0x000000ff898a7208 */ /* 0x000fe40001000000 */
[C---:B------:R-:W-:Y:S02]  /*51c0*/  FSEL R165, R136.reuse, RZ, P6 ;  /* 0x000000ff88a57208 */ /* 0x040fe40003000000 */
[C---:B------:R-:W-:Y:S02]  /*51d0*/  LOP3.LUT P2, RZ, R25.reuse, 0xff, RZ, 0xc0, !PT ;  /* 0x000000ff19ff7812 */ /* 0x040fe4000784c0ff */
[----:B------:R-:W-:Y:S02]  /*51e0*/  LOP3.LUT P6, RZ, R25, 0xff00, RZ, 0xc0, !PT ;  /* 0x0000ff0019ff7812 */ /* 0x000fe400078cc0ff */
[----:B------:R-:W-:Y:S02]  /*51f0*/  FSEL R166, R137, RZ, P2 ;  /* 0x000000ff89a67208 */ /* 0x000fe40001000000 */
[----:B------:R-:W-:Y:S01]  /*5200*/  FSEL R137, R136, RZ, P6 ;  /* 0x000000ff88897208 */ /* 0x000fe20003000000 */
[----:B------:R-:W-:Y:S01]  /*5210*/  FFMA.FTZ R136, R18, R171, R173 ;  /* 0x000000ab12887223 */ /* 0x000fe200000100ad */
[----:B------:R-:W-:-:S02]  /*5220*/  LOP3.LUT P6, RZ, R24, 0xff0000, RZ, 0xc0, !PT ;  /* 0x00ff000018ff7812 */ /* 0x000fc400078cc0ff */
[----:B------:R-:W-:Y:S01]  /*5230*/  F2FP.BF16.F32.PACK_AB R166, R137, R166 ;  /* 0x000000a689a6723e */ /* 0x000fe200000010ff */
[----:B------:R-:W-:Y:S01]  /*5240*/  FFMA.FTZ R137, R7, R164, R54 ;  /* 0x000000a407897223 */ /* 0x000fe20000010036 */
[----:B------:R-:W-:Y:S01]  /*5250*/  FADD.FTZ R136, R19, -R136 ;  /* 0x8000008813887221 */ /* 0x000fe20000010000 */
[----:B------:R-:W-:Y:S02]  /*5260*/  LOP3.LUT P2, RZ, R26, 0xff0000, RZ, 0xc0, !PT ;  /* 0x00ff00001aff7812 */ /* 0x000fe4000784c0ff */
[----:B------:R-:W-:Y:S01]  /*5270*/  FMUL.FTZ R137, R137, UR13 ;  /* 0x0000000d89897c20 */ /* 0x000fe20008410000 */
[----:B------:R-:W-:Y:S01]  /*5280*/  FFMA.FTZ R136, R7, R136, R55 ;  /* 0x0000008807887223 */ /* 0x000fe20000010037 */
[----:B------:R-:W-:-:S03]  /*5290*/  F2FP.BF16.F32.PACK_AB R138, R165, R138 ;  /* 0x0000008aa58a723e */ /* 0x000fc600000010ff */
[C---:B------:R-:W-:Y:S01]  /*52a0*/  FSEL R165, R137.reuse, RZ, P6 ;  /* 0x000000ff89a57208 */ /* 0x040fe20003000000 */
[----:B------:R-:W-:Y:S01]  /*52b0*/  FMUL.FTZ R136, R136, UR13 ;  /* 0x0000000d88887c20 */ /* 0x000fe20008410000 */
[----:B------:R-:W-:Y:S02]  /*52c0*/  LOP3.LUT P6, RZ, R26, 0xff000000, RZ, 0xc0, !PT ;  /* 0xff0000001aff7812 */ /* 0x000fe400078cc0ff */
[----:B------:R-:W-:Y:S02]  /*52d0*/  FSEL R137, R137, RZ, P2 ;  /* 0x000000ff89897208 */ /* 0x000fe40001000000 */
[----:B------:R-:W-:Y:S02]  /*52e0*/  LOP3.LUT P2, RZ, R24, 0xff000000, RZ, 0xc0, !PT ;  /* 0xff00000018ff7812 */ /* 0x000fe4000784c0ff */
[C---:B------:R-:W-:Y:S02]  /*52f0*/  FSEL R164, R136.reuse, RZ, P6 ;  /* 0x000000ff88a47208 */ /* 0x040fe40003000000 */
[----:B------:R-:W-:-:S02]  /*5300*/  FSEL R136, R136, RZ, P2 ;  /* 0x000000ff88887208 */ /* 0x000fc40001000000 */
[----:B------:R-:W-:Y:S02]  /*5310*/  LOP3.LUT P2, RZ, R24, 0xff00, RZ, 0xc0, !PT ;  /* 0x0000ff0018ff7812 */ /* 0x000fe4000784c0ff */
[----:B------:R-:W-:Y:S01]  /*5320*/  F2FP.BF16.F32.PACK_AB R165, R136, R165 ;  /* 0x000000a588a5723e */ /* 0x000fe200000010ff */
[----:B------:R-:W-:Y:S01]  /*5330*/  FFMA.FTZ R136, R12, R171, R173 ;  /* 0x000000ab0c887223 */ /* 0x000fe200000100ad */
[----:B------:R-:W-:Y:S02]  /*5340*/  LOP3.LUT P6, RZ, R26, 0xff00, RZ, 0xc0, !PT ;  /* 0x0000ff001aff7812 */ /* 0x000fe400078cc0ff */
[----:B------:R-:W-:Y:S01]  /*5350*/  F2FP.BF16.F32.PACK_AB R137, R164, R137 ;  /* 0x00000089a489723e */ /* 0x000fe200000010ff */
[----:B------:R-:W-:-:S04]  /*5360*/  FADD.FTZ R136, R13, -R136 ;  /* 0x800000880d887221 */ /* 0x000fc80000010000 */
[----:B------:R-:W-:-:S04]  /*5370*/  FFMA.FTZ R136, R7, R136, R53 ;  /* 0x0000008807887223 */ /* 0x000fc80000010035 */
[----:B------:R-:W-:-:S05]  /*5380*/  FMUL.FTZ R136, R136, UR13 ;  /* 0x0000000d88887c20 */ /* 0x000fca0008410000 */
        /* <DEDUP_REMOVED lines=9> */
.L_x_1998:
[----:B-1----:R-:W1:Y:S02]  /*5420*/  LDC.64 R136, c[0x0][0x478] ;  /* 0x00011e00ff887b82 */ /* 0x002e640000000a00 */
[----:B-1----:R-:W-:-:S04]  /*5430*/  ISETP.NE.U32.AND P1, PT, R136, RZ, PT ;  /* 0x000000ff8800720c */ /* 0x002fc80003f25070 */
[----:B------:R-:W-:-:S13]  /*5440*/  ISETP.NE.AND.EX P1, PT, R137, RZ, PT, P1 ;  /* 0x000000ff8900720c */ /* 0x000fda0003f25310 */
[----:B------:R-:W-:Y:S05]  /*5450*/  @!P1 BRA `(.L_x_2001) ;  /* 0x00000004002c9947 */ /* 0x000fea0003800000 */
        /* <DEDUP_REMOVED lines=8> */
[C---:B-----5:R-:W-:Y:S01]  /*54e0*/  FMUL.FTZ R107, R7.reuse, R136 ;  /* 0x00000088076b7220 */ /* 0x060fe20000410000 */
[----:B------:R-:W-:Y:S01]  /*54f0*/  FMUL.FTZ R106, R7, R104 ;  /* 0x00000068076a7220 */ /* 0x000fe20000410000 */
[----:B------:R-:W-:Y:S01]  /*5500*/  LOP3.LUT P6, RZ, R27, 0xff0000, RZ, 0xc0, !PT ;  /* 0x00ff00001bff7812 */ /* 0x000fe200078cc0ff */
[----:B------:R-:W-:Y:S01]  /*5510*/  FMUL.FTZ R151, R7, R148 ;  /* 0x0000009407977220 */ /* 0x000fe20000410000 */
[----:B------:R-:W-:Y:S01]  /*5520*/  FMUL.FTZ R105, R107, UR13 ;  /* 0x0000000d6b697c20 */ /* 0x000fe20008410000 */
[----:B------:R-:W-:Y:S01]  /*5530*/  FMUL.FTZ R104, R106, UR13 ;  /* 0x0000000d6a687c20 */ /* 0x000fe20008410000 */
[----:B------:R-:W-:-:S03]  /*5540*/  FFMA.FTZ R169, R5, R171, R173 ;  /* 0x000000ab05a97223 */ /* 0x000fc600000100ad */
[----:B------:R-:W-:Y:S02]  /*5550*/  FSEL R136, R105, RZ, P2 ;  /* 0x000000ff69887208 */ /* 0x000fe40001000000 */
[----:B------:R-:W-:Y:S02]  /*5560*/  FSEL R139, R104, RZ, P6 ;  /* 0x000000ff688b7208 */ /* 0x000fe40003000000 */
[----:B------:R-:W-:Y:S02]  /*5570*/  ISETP.GE.U32.AND P2, PT, R24, RZ, PT ;  /* 0x000000ff1800720c */ /* 0x000fe40003f46070 */
[C---:B------:R-:W-:Y:S02]  /*5580*/  LOP3.LUT P6, RZ, R25.reuse, 0xff0000, RZ, 0xc0, !PT ;  /* 0x00ff000019ff7812 */ /* 0x040fe400078cc0ff */
[----:B------:R-:W-:Y:S01]  /*5590*/  F2FP.BF16.F32.PACK_AB R139, R136, R139 ;  /* 0x0000008b888b723e */ /* 0x000fe200000010ff */
[----:B------:R-:W-:Y:S01]  /*55a0*/  FFMA.FTZ R136, R184, R171, R173 ;  /* 0x000000abb8887223 */ /* 0x000fe200000100ad */
[----:B------:R-:W-:-:S02]  /*55b0*/  ISETP.GE.U32.AND.EX P2, PT, R25, 0x1000000, PT, P2 ;  /* 0x010000001900780c */ /* 0x000fc40003f46120 */
[----:B------:R-:W-:Y:S01]  /*55c0*/  FSEL R167, R104, RZ, P6 ;  /* 0x000000ff68a77208 */ /* 0x000fe20003000000 */
[----:B------:R-:W-:Y:S01]  /*55d0*/  FADD.FTZ R136, R185, -R136 ;  /* 0x80000088b9887221 */ /* 0x000fe20000010000 */
[----:B------:R-:W-:Y:S02]  /*55e0*/  FSEL R104, R105, RZ, P2 ;  /* 0x000000ff69687208 */ /* 0x000fe40001000000 */
[----:B------:R-:W-:Y:S02]  /*55f0*/  LOP3.LUT P6, RZ, R25, 0xff, RZ, 0xc0, !PT ;  /* 0x000000ff19ff7812 */ /* 0x000fe400078cc0ff */
[----:B------:R-:W-:Y:S01]  /*5600*/  F2FP.BF16.F32.PACK_AB R167, R104, R167 ;  /* 0x000000a768a7723e */ /* 0x000fe200000010ff */
[----:B------:R-:W-:Y:S01]  /*5610*/  FMUL.FTZ R104, R7, R136 ;  /* 0x0000008807687220 */ /* 0x000fe20000410000 */
[----:B------:R-:W-:Y:S01]  /*5620*/  FFMA.FTZ R136, R192, R171, R173 ;  /* 0x000000abc0887223 */ /* 0x000fe200000100ad */
[----:B------:R-:W-:-:S03]  /*5630*/  LOP3.LUT P2, RZ, R27, 0xff, RZ, 0xc0, !PT ;  /* 0x000000ff1bff7812 */ /* 0x000fc6000784c0ff */
[----:B------:R-:W-:Y:S01]  /*5640*/  FADD.FTZ R138, R193, -R136 ;  /* 0x80000088c18a7221 */ /* 0x000fe20000010000 */
[----:B------:R-:W-:-:S03]  /*5650*/  FMUL.FTZ R136, R104, UR13 ;  /* 0x0000000d68887c20 */ /* 0x000fc60008410000 */
[----:B------:R-:W-:Y:S02]  /*5660*/  FMUL.FTZ R105, R7, R138 ;  /* 0x0000008a07697220 */ /* 0x000fe40000410000 */
        /* <DEDUP_REMOVED lines=8> */
[C---:B------:R-:W-:Y:S02]  /*56f0*/  LOP3.LUT P2, RZ, R26.reuse, 0xff0000, RZ, 0xc0, !PT ;  /* 0x00ff00001aff7812 */ /* 0x040fe4000784c0ff */
[----:B------:R-:W-:Y:S01]  /*5700*/  LOP3.LUT P6, RZ, R26, 0xff000000, RZ, 0xc0, !PT ;  /* 0xff0000001aff7812 */ /* 0x000fe200078cc0ff */
[----:B------:R-:W-:Y:S01]  /*5710*/  FADD.FTZ R136, R15, -R136 ;  /* 0x800000880f887221 */ /* 0x000fe20000010000 */
[----:B------:R-:W-:Y:S02]  /*5720*/  F2FP.BF16.F32.PACK_AB R166, R137, R166 ;  /* 0x000000a689a6723e */ /* 0x000fe400000010ff */
[----:B------:R-:W-:Y:S01]  /*5730*/  F2FP.BF16.F32.PACK_AB R138, R149, R138 ;  /* 0x0000008a958a723e */ /* 0x000fe200000010ff */
        /* <DEDUP_REMOVED lines=8> */
[----:B------:R-:W-:Y:S01]  /*57c0*/  FFMA.FTZ R164, R12, R171, R173 ;  /* 0x000000ab0ca47223 */ /* 0x000fe200000100ad */
[----:B------:R-:W-:Y:S01]  /*57d0*/  FSEL R165, R148, RZ, P2 ;  /* 0x000000ff94a57208 */ /* 0x000fe20001000000 */
[----:B------:R-:W-:Y:S01]  /*57e0*/  FADD.FTZ R148, R4, -R169 ;  /* 0x800000a904947221 */ /* 0x000fe20000010000 */
[----:B------:R-:W-:Y:S01]  /*57f0*/  FSEL R136, R136, RZ, P6 ;  /* 0x000000ff88887208 */ /* 0x000fe20003000000 */
[----:B------:R-:W-:Y:S01]  /*5800*/  FADD.FTZ R164, R13, -R164 ;  /* 0x800000a40da47221 */ /* 0x000fe20000010000 */
[----:B------:R-:W-:Y:S01]  /*5810*/  LOP3.LUT P2, RZ, R24, 0xff00, RZ, 0xc0, !PT ;  /* 0x0000ff0018ff7812 */ /* 0x000fe2000784c0ff */
[C---:B------:R-:W-:Y:S01]  /*5820*/  FMUL.FTZ R148, R7.reuse, R148 ;  /* 0x0000009407947220 */ /* 0x040fe20000410000 */
[----:B------:R-:W-:Y:S01]  /*5830*/  F2FP.BF16.F32.PACK_AB R165, R136, R165 ;  /* 0x000000a588a5723e */ /* 0x000fe200000010ff */
[----:B------:R-:W-:Y:S01]  /*5840*/  FMUL.FTZ R149, R7, R164 ;  /* 0x000000a407957220 */ /* 0x000fe20000410000 */
[----:B------:R-:W-:Y:S01]  /*5850*/  LOP3.LUT P6, RZ, R26, 0xff00, RZ, 0xc0, !PT ;  /* 0x0000ff001aff7812 */ /* 0x000fe200078cc0ff */
[----:B------:R-:W-:-:S02]  /*5860*/  FMUL.FTZ R168, R148, UR13 ;  /* 0x0000000d94a87c20 */ /* 0x000fc40008410000 */
        /* <DEDUP_REMOVED lines=10> */
.L_x_2001:
[-CC-:B------:R-:W-:Y:S01]  /*5910*/  FFMA.FTZ R136, R200, R171.reuse, R173.reuse ;  /* 0x000000abc8887223 */ /* 0x180fe200000100ad */
[-CC-:B------:R-:W-:Y:S01]  /*5920*/  FFMA.FTZ R138, R208, R171.reuse, R173.reuse ;  /* 0x000000abd08a7223 */ /* 0x180fe200000100ad */
[----:B------:R-:W-:Y:S01]  /*5930*/  LOP3.LUT P6, RZ, R25, 0xff0000, RZ, 0xc0, !PT ;  /* 0x00ff000019ff7812 */ /* 0x000fe200078cc0ff */
[-CC-:B------:R-:W-:Y:S01]  /*5940*/  FFMA.FTZ R164, R14, R171.reuse, R173.reuse ;  /* 0x000000ab0ea47223 */ /* 0x180fe200000100ad */
[----:B------:R-:W-:Y:S01]  /*5950*/  FADD.FTZ R136, R201, -R136 ;  /* 0x80000088c9887221 */ /* 0x000fe20000010000 */
[----:B------:R-:W-:Y:S01]  /*5960*/  FADD.FTZ R138, R209, -R138 ;  /* 0x8000008ad18a7221 */ /* 0x000fe20000010000 */
[----:B------:R-:W-:Y:S01]  /*5970*/  LOP3.LUT P2, RZ, R27, 0xff0000, RZ, 0xc0, !PT ;  /* 0x00ff00001bff7812 */ /* 0x000fe2000784c0ff */
[----:B------:R-:W-:Y:S01]  /*5980*/  FADD.FTZ R164, R15, -R164 ;  /* 0x800000a40fa47221 */ /* 0x000fe20000010000 */
        /* <DEDUP_REMOVED lines=37> */
[----:B------:R-:W-:Y:S01]  /*5be0*/  FMUL.FTZ R137, R7, R164 ;  /* 0x000000a407897220 */ /* 0x000fe20000410000 */
[----:B------:R-:W-:Y:S01]  /*5bf0*/  FADD.FTZ R136, R19, -R136 ;  /* 0x8000008813887221 */ /* 0x000fe20000010000 */
[----:B------:R-:W-:Y:S02]  /*5c00*/  LOP3.LUT P2, RZ, R26, 0xff0000, RZ, 0xc0, !PT ;  /* 0x00ff00001aff7812 */ /* 0x000fe4000784c0ff */
[----:B------:R-:W-:Y:S01]  /*5c10*/  FMUL.FTZ R137, R137, UR13 ;  /* 0x0000000d89897c20 */ /* 0x000fe20008410000 */
[----:B------:R-:W-:Y:S01]  /*5c20*/  FMUL.FTZ R136, R7, R136 ;  /* 0x0000008807887220 */ /* 0x000fe20000410000 */
        /* <DEDUP_REMOVED lines=14> */
[----:B------:R-:W-:-:S04]  /*5d10*/  FMUL.FTZ R136, R7, R136 ;  /* 0x0000008807887220 */ /* 0x000fc80000410000 */
        /* <DEDUP_REMOVED lines=10> */
.L_x_1997:
        /* <DEDUP_REMOVED lines=9> */
[-CC-:B------:R-:W-:Y:S01]  /*5e50*/  FFMA.FTZ R148, R192, R171.reuse, R173.reuse ;  /* 0x000000abc0947223 */ /* 0x180fe200000100ad */
[----:B------:R-:W-:Y:S01]  /*5e60*/  ISETP.GE.U32.AND P2, PT, R24, RZ, PT ;  /* 0x000000ff1800720c */ /* 0x000fe20003f46070 */
[----:B------:R-:W-:Y:S01]  /*5e70*/  FADD.FTZ R104, R201, -R104 ;  /* 0x80000068c9687221 */ /* 0x000fe20000010000 */
[----:B------:R-:W-:Y:S01]  /*5e80*/  FADD.FTZ R150, R209, -R106 ;  /* 0x8000006ad1967221 */ /* 0x000fe20000010000 */
[----:B------:R-:W-:Y:S01]  /*5e90*/  FADD.FTZ R148, R193, -R148 ;  /* 0x80000094c1947221 */ /* 0x000fe20000010000 */
[----:B------:R-:W-:Y:S01]  /*5ea0*/  ISETP.GE.U32.AND.EX P2, PT, R25, 0x1000000, PT, P2 ;  /* 0x010000001900780c */ /* 0x000fe20003f46120 */
[C---:B-----5:R-:W-:Y:S01]  /*5eb0*/  FFMA.FTZ R106, R7.reuse, R104, R50 ;  /* 0x00000068076a7223 */ /* 0x060fe20000010032 */
[-C--:B------:R-:W-:Y:S01]  /*5ec0*/  FFMA.FTZ R104, R184, R171.reuse, R173 ;  /* 0x000000abb8687223 */ /* 0x080fe200000100ad */
[----:B------:R-:W-:Y:S01]  /*5ed0*/  FFMA.FTZ R107, R7, R150, R51 ;  /* 0x00000096076b7223 */ /* 0x000fe20000010033 */
[----:B------:R-:W-:Y:S01]  /*5ee0*/  LOP3.LUT P6, RZ, R25, 0xff0000, RZ, 0xc0, !PT ;  /* 0x00ff000019ff7812 */ /* 0x000fe200078cc0ff */
[----:B------:R-:W-:Y:S01]  /*5ef0*/  FMUL.FTZ R167, R106, UR13 ;  /* 0x0000000d6aa77c20 */ /* 0x000fe20008410000 */
[----:B------:R-:W-:Y:S01]  /*5f00*/  FADD.FTZ R104, R185, -R104 ;  /* 0x80000068b9687221 */ /* 0x000fe20000010000 */
[----:B------:R-:W-:Y:S01]  /*5f10*/  FMUL.FTZ R149, R107, UR13 ;  /* 0x0000000d6b957c20 */ /* 0x000fe20008410000 */
[C---:B------:R-:W-:Y:S01]  /*5f20*/  FFMA.FTZ R105, R7.reuse, R148, R49 ;  /* 0x0000009407697223 */ /* 0x040fe20000010031 */
[-CC-:B------:R-:W-:Y:S01]  /*5f30*/  FFMA.FTZ R168, R12, R171.reuse, R173.reuse ;  /* 0x000000ab0ca87223 */ /* 0x180fe200000100ad */
[----:B------:R-:W-:Y:S01]  /*5f40*/  FFMA.FTZ R104, R7, R104, R48 ;  /* 0x0000006807687223 */ /* 0x000fe20000010030 */
[----:B------:R-:W-:Y:S01]  /*5f50*/  FSEL R167, R167, RZ, P6 ;  /* 0x000000ffa7a77208 */ /* 0x000fe20003000000 */
[----:B------:R-:W-:Y:S01]  /*5f60*/  FFMA.FTZ R170, R18, R171, R173 ;  /* 0x000000ab12aa7223 */ /* 0x000fe200000100ad */
[----:B------:R-:W-:Y:S01]  /*5f70*/  FSEL R150, R149, RZ, P2 ;  /* 0x000000ff95967208 */ /* 0x000fe20001000000 */
[----:B------:R-:W-:Y:S01]  /*5f80*/  FMUL.FTZ R148, R104, UR13 ;  /* 0x0000000d68947c20 */ /* 0x000fe20008410000 */
[----:B------:R-:W-:Y:S01]  /*5f90*/  FMUL.FTZ R149, R105, UR13 ;  /* 0x0000000d69957c20 */ /* 0x000fe20008410000 */
[----:B------:R-:W-:Y:S01]  /*5fa0*/  LOP3.LUT P6, RZ, R25, 0xff, RZ, 0xc0, !PT ;  /* 0x000000ff19ff7812 */ /* 0x000fe200078cc0ff */
[----:B------:R-:W-:Y:S01]  /*5fb0*/  FADD.FTZ R168, R13, -R168 ;  /* 0x800000a80da87221 */ /* 0x000fe20000010000 */
[----:B------:R-:W-:Y:S01]  /*5fc0*/  LOP3.LUT P2, RZ, R25, 0xff00, RZ, 0xc0, !PT ;  /* 0x0000ff0019ff7812 */ /* 0x000fe2000784c0ff */
[----:B------:R-:W-:Y:S01]  /*5fd0*/  FADD.FTZ R170, R19, -R170 ;  /* 0x800000aa13aa7221 */ /* 0x000fe20000010000 */
[----:B------:R-:W-:-:S02]  /*5fe0*/  FSEL R148, R148, RZ, P6 ;  /* 0x000000ff94947208 */ /* 0x000fc40003000000 */
[----:B------:R-:W-:Y:S01]  /*5ff0*/  FSEL R149, R149, RZ, P2 ;  /* 0x000000ff95957208 */ /* 0x000fe20001000000 */
[----:B------:R-:W-:Y:S01]  /*6000*/  FFMA.FTZ R151, R7, R170, R55 ;  /* 0x000000aa07977223 */ /* 0x000fe20000010037 */
        /* <DEDUP_REMOVED lines=8> */
[----:B------:R-:W-:Y:S01]  /*6090*/  FMUL.FTZ R169, R151, UR13 ;  /* 0x0000000d97a97c20 */ /* 0x000fe20008410000 */
[----:B------:R-:W-:-:S02]  /*60a0*/  FFMA.FTZ R150, R7, R150, R54 ;  /* 0x0000009607967223 */ /* 0x000fc40000010036 */
[C---:B------:R-:W-:Y:S01]  /*60b0*/  FFMA.FTZ R148, R7.reuse, R149, R52 ;  /* 0x0000009507947223 */ /* 0x040fe20000010034 */
[----:B------:R-:W-:Y:S01]  /*60c0*/  FFMA.FTZ R149, R7, R168, R53 ;  /* 0x000000a807957223 */ /* 0x000fe20000010035 */
[----:B------:R-:W-:Y:S02]  /*60d0*/  FMUL.FTZ R165, R150, UR13 ;  /* 0x0000000d96a57c20 */ /* 0x000fe40008410000 */
[----:B------:R-:W-:Y:S01]  /*60e0*/  FMUL.FTZ R164, R148, UR13 ;  /* 0x0000000d94a47c20 */ /* 0x000fe20008410000 */
[----:B------:R-:W-:Y:S02]  /*60f0*/  FMUL.FTZ R168, R149, UR13 ;  /* 0x0000000d95a87c20 */ /* 0x000fe40008410000 */
[----:B------:R-:W-:Y:S02]  /*6100*/  FSEL R165, R165, RZ, P2 ;  /* 0x000000ffa5a57208 */ /* 0x000fe40001000000 */
[----:B------:R-:W-:Y:S02]  /*6110*/  FSEL R164, R164, RZ, P6 ;  /* 0x000000ffa4a47208 */ /* 0x000fe40003000000 */
[----:B------:R-:W-:-:S02]  /*6120*/  LOP3.LUT P6, RZ, R24, 0xff00, RZ, 0xc0, !PT ;  /* 0x0000ff0018ff7812 */ /* 0x000fc400078cc0ff */
[----:B------:R-:W-:Y:S02]  /*6130*/  LOP3.LUT P2, RZ, R24, 0xff000000, RZ, 0xc0, !PT ;  /* 0xff00000018ff7812 */ /* 0x000fe4000784c0ff */
[----:B------:R-:W-:Y:S02]  /*6140*/  FSEL R168, R168, RZ, P6 ;  /* 0x000000ffa8a87208 */ /* 0x000fe40003000000 */
[----:B------:R-:W-:Y:S02]  /*6150*/  FSEL R169, R169, RZ, P2 ;  /* 0x000000ffa9a97208 */ /* 0x000fe40001000000 */
[----:B------:R-:W-:Y:S02]  /*6160*/  F2FP.BF16.F32.PACK_AB R164, R168, R164 ;  /* 0x000000a4a8a4723e */ /* 0x000fe400000010ff */
[----:B------:R-:W-:Y:S01]  /*6170*/  F2FP.BF16.F32.PACK_AB R165, R169, R165 ;  /* 0x000000a5a9a5723e */ /* 0x000fe200000010ff */
[----:B------:R-:W-:Y:S06]  /*6180*/  BRA `(.L_x_2000) ;  /* 0x0000000800947947 */ /* 0x000fec0003800000 */
.L_x_2003:
        /* <DEDUP_REMOVED lines=8> */
[C---:B-----5:R-:W-:Y:S01]  /*6210*/  FFMA.FTZ R164, R7.reuse, R164, R50 ;  /* 0x000000a407a47223 */ /* 0x060fe20000010032 */
[----:B------:R-:W-:Y:S01]  /*6220*/  FFMA.FTZ R166, R7, R166, R51 ;  /* 0x000000a607a67223 */ /* 0x000fe20000010033 */
        /* <DEDUP_REMOVED lines=12> */
[----:B------:R-:W-:-:S03]  /*62f0*/  FFMA.FTZ R166, R7, R166, R49 ;  /* 0x000000a607a67223 */ /* 0x000fc60000010031 */
[----:B------:R-:W-:Y:S01]  /*6300*/  FFMA.FTZ R164, R7, R164, R48 ;  /* 0x000000a407a47223 */ /* 0x000fe20000010030 */
[----:B------:R-:W-:-:S03]  /*6310*/  FMUL.FTZ R166, R166, UR13 ;  /* 0x0000000da6a67c20 */ /* 0x000fc60008410000 */
[----:B------:R-:W-:Y:S02]  /*6320*/  FMUL.FTZ R164, R164, UR13 ;  /* 0x0000000da4a47c20 */ /* 0x000fe40008410000 */
[----:B------:R-:W-:Y:S02]  /*6330*/  FSEL R165, R166, RZ, P6 ;  /* 0x000000ffa6a57208 */ /* 0x000fe40003000000 */
[----:B------:R-:W-:Y:S02]  /*6340*/  LOP3.LUT P6, RZ, R24, 0xff000000, RZ, 0xc0, !PT ;  /* 0xff00000018ff7812 */ /* 0x000fe400078cc0ff */
[----:B------:R-:W-:Y:S02]  /*6350*/  FSEL R164, R164, RZ, P2 ;  /* 0x000000ffa4a47208 */ /* 0x000fe40001000000 */
[----:B------:R-:W-:Y:S02]  /*6360*/  LOP3.LUT P2, RZ, R24, 0xff0000, RZ, 0xc0, !PT ;  /* 0x00ff000018ff7812 */ /* 0x000fe4000784c0ff */
[----:B------:R-:W-:Y:S01]  /*6370*/  F2FP.BF16.F32.PACK_AB R166, R165, R164 ;  /* 0x000000a4a5a6723e */ /* 0x000fe200000010ff */
[-C--:B------:R-:W-:Y:S01]  /*6380*/  FFMA.FTZ R164, R14, R171.reuse, R173 ;  /* 0x000000ab0ea47223 */ /* 0x080fe200000100ad */
[----:B------:R-:W-:Y:S01]  /*6390*/  FFMA.FTZ R165, R7, R168, R55 ;  /* 0x000000a807a57223 */ /* 0x000fe20000010037 */
[----:B------:R-:W-:-:S02]  /*63a0*/  FFMA.FTZ R168, R5, R171, R173 ;  /* 0x000000ab05a87223 */ /* 0x000fc400000100ad */
[----:B------:R-:W-:Y:S01]  /*63b0*/  FADD.FTZ R164, R15, -R164 ;  /* 0x800000a40fa47221 */ /* 0x000fe20000010000 */
[----:B------:R-:W-:Y:S01]  /*63c0*/  FMUL.FTZ R165, R165, UR13 ;  /* 0x0000000da5a57c20 */ /* 0x000fe20008410000 */
[----:B------:R-:W-:Y:S02]  /*63d0*/  FADD.FTZ R168, R4, -R168 ;  /* 0x800000a804a87221 */ /* 0x000fe40000010000 */
[----:B------:R-:W-:Y:S02]  /*63e0*/  FFMA.FTZ R164, R7, R164, R54 ;  /* 0x000000a407a47223 */ /* 0x000fe40000010036 */
[----:B------:R-:W-:Y:S01]  /*63f0*/  FSEL R165, R165, RZ, P6 ;  /* 0x000000ffa5a57208 */ /* 0x000fe20003000000 */
[----:B------:R-:W-:Y:S01]  /*6400*/  FFMA.FTZ R168, R7, R168, R52 ;  /* 0x000000a807a87223 */ /* 0x000fe20000010034 */
        /* <DEDUP_REMOVED lines=14> */
.L_x_2002:
        /* <DEDUP_REMOVED lines=12> */
[C---:B-----5:R-:W-:Y:S01]  /*65b0*/  FMUL.FTZ R106, R7.reuse, R104 ;  /* 0x00000068076a7220 */ /* 0x060fe20000410000 */
[-CC-:B------:R-:W-:Y:S01]  /*65c0*/  FFMA.FTZ R104, R184, R171.reuse, R173.reuse ;  /* 0x000000abb8687223 */ /* 0x180fe200000100ad */
[----:B------:R-:W-:Y:S01]  /*65d0*/  FMUL.FTZ R107, R7, R150 ;  /* 0x00000096076b7220 */ /* 0x000fe20000410000 */
[----:B------:R-:W-:Y:S01]  /*65e0*/  LOP3.LUT P6, RZ, R25, 0xff0000, RZ, 0xc0, !PT ;  /* 0x00ff000019ff7812 */ /* 0x000fe200078cc0ff */
[----:B------:R-:W-:Y:S01]  /*65f0*/  FMUL.FTZ R167, R106, UR13 ;  /* 0x0000000d6aa77c20 */ /* 0x000fe20008410000 */
[----:B------:R-:W-:Y:S01]  /*6600*/  FADD.FTZ R104, R185, -R104 ;  /* 0x80000068b9687221 */ /* 0x000fe20000010000 */
[----:B------:R-:W-:Y:S01]  /*6610*/  FMUL.FTZ R149, R107, UR13 ;  /* 0x0000000d6b957c20 */ /* 0x000fe20008410000 */
[C---:B------:R-:W-:Y:S01]  /*6620*/  FMUL.FTZ R105, R7.reuse, R148 ;  /* 0x0000009407697220 */ /* 0x040fe20000410000 */
[-CC-:B------:R-:W-:Y:S01]  /*6630*/  FFMA.FTZ R168, R12, R171.reuse, R173.reuse ;  /* 0x000000ab0ca87223 */ /* 0x180fe200000100ad */
[----:B------:R-:W-:Y:S01]  /*6640*/  FMUL.FTZ R104, R7, R104 ;  /* 0x0000006807687220 */ /* 0x000fe20000410000 */
        /* <DEDUP_REMOVED lines=11> */
[----:B------:R-:W-:Y:S01]  /*6700*/  FMUL.FTZ R151, R7, R170 ;  /* 0x000000aa07977220 */ /* 0x000fe20000410000 */
        /* <DEDUP_REMOVED lines=8> */
[C---:B------:R-:W-:Y:S01]  /*6790*/  FMUL.FTZ R149, R7.reuse, R168 ;  /* 0x000000a807957220 */ /* 0x040fe20000410000 */
[----:B------:R-:W-:Y:S01]  /*67a0*/  FMUL.FTZ R150, R7, R150 ;  /* 0x0000009607967220 */ /* 0x000fe20000410000 */
[----:B------:R-:W-:Y:S01]  /*67b0*/  FMUL.FTZ R169, R151, UR13 ;  /* 0x0000000d97a97c20 */ /* 0x000fe20008410000 */
[----:B------:R-:W-:Y:S01]  /*67c0*/  FMUL.FTZ R148, R7, R148 ;  /* 0x0000009407947220 */ /* 0x000fe20000410000 */
[----:B------:R-:W-:Y:S01]  /*67d0*/  FMUL.FTZ R168, R149, UR13 ;  /* 0x0000000d95a87c20 */ /* 0x000fe20008410000 */
[----:B------:R-:W-:-:S02]  /*67e0*/  FMUL.FTZ R165, R150, UR13 ;  /* 0x0000000d96a57c20 */ /* 0x000fc40008410000 */
[----:B------:R-:W-:-:S03]  /*67f0*/  FMUL.FTZ R164, R148, UR13 ;  /* 0x0000000d94a47c20 */ /* 0x000fc60008410000 */
[----:B------:R-:W-:Y:S02]  /*6800*/  FSEL R165, R165, RZ, P2 ;  /* 0x000000ffa5a57208 */ /* 0x000fe40001000000 */
        /* <DEDUP_REMOVED lines=8> */
.L_x_2004:
        /* <DEDUP_REMOVED lines=52> */
[----:B------:R-:W-:-:S07]  /*6bd0*/  F2FP.BF16.F32.PACK_AB R164, R164, R168 ;  /* 0x000000a8a4a4723e */ /* 0x000fce00000010ff */
.L_x_2000:
[----:B------:R-:W1:Y:S02]  /*6be0*/  @P1 LDC.64 R168, c[0x0][0x478] ;  /* 0x00011e00ffa81b82 */ /* 0x000e640000000a00 */
[----:B-1----:R-:W-:-:S05]  /*6bf0*/  @P1 IMAD.WIDE.U32 R168, R2, 0x20, R168 ;  /* 0x0000002002a81825 */ /* 0x002fca00078e00a8 */
[----:B------:R-:W-:Y:S04]  /*6c00*/  @P1 STG.E.128 desc[UR8][R168.64], R148 ;  /* 0x00000094a8001986 */ /* 0x000fe8000c101d08 */
[----:B------:R1:W-:Y:S02]  /*6c10*/  @P1 STG.E.128 desc[UR8][R168.64+0x10], R104 ;  /* 0x00001068a8001986 */ /* 0x0003e4000c101d08 */
[----:B-1----:R-:W1:Y:S02]  /*6c20*/  LDC.64 R168, c[0x0][0x468] ;  /* 0x00011a00ffa87b82 */ /* 0x002e640000000a00 */
[----:B-1----:R-:W-:-:S05]  /*6c30*/  IMAD.WIDE.U32 R168, R2, 0x10, R168 ;  /* 0x0000001002a87825 */ /* 0x002fca00078e00a8 */
[----:B------:R1:W-:Y:S02]  /*6c40*/  STG.E.128 desc[UR8][R168.64], R164 ;  /* 0x000000a4a8007986 */ /* 0x0003e4000c101d08 */
[----:B-1----:R-:W1:Y:S02]  /*6c50*/  @P0 LDC.64 R164, c[0x0][0x470] ;  /* 0x00011c00ffa40b82 */ /* 0x002e640000000a00 */
[C---:B-1----:R-:W-:Y:S01]  /*6c60*/  @P0 IMAD.WIDE.U32 R164, R2.reuse, 0x10, R164 ;  /* 0x0000001002a40825 */ /* 0x042fe200078e00a4 */
[----:B------:R-:W-:-:S04]  /*6c70*/  IADD3 R2, PT, PT, R2, 0x20, RZ ;  /* 0x0000002002027810 */ /* 0x000fc80007ffe0ff */
[----:B------:R3:W-:Y:S03]  /*6c80*/  @P0 STG.E.128 desc[UR8][R164.64], R136 ;  /* 0x00000088a4000986 */ /* 0x0007e6000c101d08 */
.L_x_1996:
[----:B------:R-:W-:Y:S05]  /*6c90*/  BSYNC.RECONVERGENT B0 ;  /* 0x0000000000007941 */ /* 0x000fea0003800200 */
.L_x_1995:
        /* <DEDUP_REMOVED lines=13> */
[-CC-:B-1-3--:R-:W-:Y:S01]  /*6d70*/  FFMA.FTZ R164, R204, R171.reuse, R173.reuse ;  /* 0x000000abcca47223 */ /* 0x18afe200000100ad */
[-CC-:B------:R-:W-:Y:S01]  /*6d80*/  FFMA.FTZ R136, R188, R171.reuse, R173.reuse ;  /* 0x000000abbc887223 */ /* 0x180fe200000100ad */
[-CC-:B------:R-:W-:Y:S01]  /*6d90*/  FFMA.FTZ R106, R186, R171.reuse, R173.reuse ;  /* 0x000000abba6a7223 */ /* 0x180fe200000100ad */
[----:B------:R-:W-:Y:S01]  /*6da0*/  FADD.FTZ R166, R211, -R166 ;  /* 0x800000a6d3a67221 */ /* 0x000fe20000010000 */
[-CC-:B------:R-:W-:Y:S01]  /*6db0*/  FFMA.FTZ R148, R196, R171.reuse, R173.reuse ;  /* 0x000000abc4947223 */ /* 0x180fe200000100ad */
[----:B------:R-:W-:Y:S01]  /*6dc0*/  FADD.FTZ R149, R205, -R164 ;  /* 0x800000a4cd957221 */ /* 0x000fe20000010000 */
[----:B------:R-:W-:Y:S01]  /*6dd0*/  FADD.FTZ R139, R189, -R136 ;  /* 0x80000088bd8b7221 */ /* 0x000fe20000010000 */
[-CC-:B------:R-:W-:Y:S01]  /*6de0*/  FFMA.FTZ R150, R202, R171.reuse, R173.reuse ;  /* 0x000000abca967223 */ /* 0x180fe200000100ad */
[----:B------:R-:W-:Y:S01]  /*6df0*/  FADD.FTZ R136, R187, -R106 ;  /* 0x8000006abb887221 */ /* 0x000fe20000010000 */
[-CC-:B------:R-:W-:Y:S01]  /*6e00*/  FFMA.FTZ R138, R194, R171.reuse, R173.reuse ;  /* 0x000000abc28a7223 */ /* 0x180fe200000100ad */
[----:B------:R-:W-:Y:S01]  /*6e10*/  FFMA.FTZ R104, R20, R171, R173 ;  /* 0x000000ab14687223 */ /* 0x000fe200000100ad */
[----:B-----5:R-:W-:Y:S01]  /*6e20*/  FFMA.FTZ R107, R7, R166, R163 ;  /* 0x000000a6076b7223 */ /* 0x020fe200000100a3 */
[----:B------:R-:W-:Y:S01]  /*6e30*/  ISETP.GE.U32.AND P2, PT, R182, RZ, PT ;  /* 0x000000ffb600720c */ /* 0x000fe20003f46070 */
[----:B------:R-:W-:Y:S01]  /*6e40*/  FADD.FTZ R105, R197, -R148 ;  /* 0x80000094c5697221 */ /* 0x000fe20000010000 */
[----:B------:R-:W-:Y:S01]  /*6e50*/  FFMA.FTZ R106, R7, R149, R162 ;  /* 0x00000095076a7223 */ /* 0x000fe200000100a2 */
[----:B------:R-:W-:Y:S01]  /*6e60*/  FADD.FTZ R150, R203, -R150 ;  /* 0x80000096cb967221 */ /* 0x000fe20000010000 */
[----:B------:R-:W-:Y:S01]  /*6e70*/  FFMA.FTZ R149, R7, R136, R157 ;  /* 0x0000008807957223 */ /* 0x000fe2000001009d */
[----:B------:R-:W-:Y:S01]  /*6e80*/  FADD.FTZ R138, R195, -R138 ;  /* 0x8000008ac38a7221 */ /* 0x000fe20000010000 */
[----:B------:R-:W-:Y:S01]  /*6e90*/  FADD.FTZ R137, R21, -R104 ;  /* 0x8000006815897221 */ /* 0x000fe20000010000 */
[----:B------:R-:W-:Y:S01]  /*6ea0*/  FMUL.FTZ R136, R107, UR13 ;  /* 0x0000000d6b887c20 */ /* 0x000fe20008410000 */
[----:B------:R-:W-:Y:S01]  /*6eb0*/  ISETP.GE.U32.AND.EX P2, PT, R183, 0x1000000, PT, P2 ;  /* 0x01000000b700780c */ /* 0x000fe20003f46120 */
[C---:B------:R-:W-:Y:S01]  /*6ec0*/  FFMA.FTZ R104, R7.reuse, R105, R160 ;  /* 0x0000006907687223 */ /* 0x040fe200000100a0 */
[C---:B------:R-:W-:Y:S01]  /*6ed0*/  FFMA.FTZ R105, R7.reuse, R150, R161 ;  /* 0x0000009607697223 */ /* 0x040fe200000100a1 */
[----:B------:R-:W-:Y:S01]  /*6ee0*/  ISETP.GE.U32.AND P5, PT, R180, RZ, PT ;  /* 0x000000ffb400720c */ /* 0x000fe20003fa6070 */
[C---:B------:R-:W-:Y:S01]  /*6ef0*/  FFMA.FTZ R150, R7.reuse, R139, R158 ;  /* 0x0000008b07967223 */ /* 0x040fe2000001009e */
[C---:B------:R-:W-:Y:S01]  /*6f00*/  FFMA.FTZ R151, R7.reuse, R138, R159 ;  /* 0x0000008a07977223 */ /* 0x040fe2000001009f */
[----:B------:R-:W-:Y:S01]  /*6f10*/  FFMA.FTZ R148, R7, R137, R156 ;  /* 0x0000008907947223 */ /* 0x000fe2000001009c */
[----:B------:R-:W-:Y:S01]  /*6f20*/  FMUL.FTZ R7, R106, UR13 ;  /* 0x0000000d6a077c20 */ /* 0x000fe20008410000 */
[----:B------:R-:W-:-:S02]  /*6f30*/  FSEL R138, R136, RZ, P2 ;  /* 0x000000ff888a7208 */ /* 0x000fc40001000000 */
[----:B------:R-:W-:Y:S02]  /*6f40*/  LOP3.LUT P6, RZ, R181, 0xff0000, RZ, 0xc0, !PT ;  /* 0x00ff0000b5ff7812 */ /* 0x000fe400078cc0ff */
[----:B------:R-:W-:Y:S02]  /*6f50*/  LOP3.LUT P2, RZ, R183, 0xff0000, RZ, 0xc0, !PT ;  /* 0x00ff0000b7ff7812 */ /* 0x000fe4000784c0ff */
[----:B------:R-:W-:Y:S02]  /*6f60*/  ISETP.GE.U32.AND.EX P5, PT, R181, 0x1000000, PT, P5 ;  /* 0x01000000b500780c */ /* 0x000fe40003fa6150 */
[C---:B------:R-:W-:Y:S02]  /*6f70*/  FSEL R139, R7.reuse, RZ, P6 ;  /* 0x000000ff078b7208 */ /* 0x040fe40003000000 */
[----:B------:R-:W-:Y:S01]  /*6f80*/  FSEL R167, R7, RZ, P2 ;  /* 0x000000ff07a77208 */ /* 0x000fe20001000000 */
[----:B------:R-:W-:Y:S01]  /*6f90*/  FMUL.FTZ R7, R104, UR13 ;  /* 0x0000000d68077c20 */ /* 0x000fe20008410000 */
[----:B------:R-:W-:-:S02]  /*6fa0*/  FSEL R136, R136, RZ, P5 ;  /* 0x000000ff88887208 */ /* 0x000fc40002800000 */
[----:B------:R-:W-:Y:S02]  /*6fb0*/  LOP3.LUT P6, RZ, R183, 0xff, RZ, 0xc0, !PT ;  /* 0x000000ffb7ff7812 */ /* 0x000fe400078cc0ff */
[----:B------:R-:W-:Y:S01]  /*6fc0*/  F2FP.BF16.F32.PACK_AB R139, R136, R139 ;  /* 0x0000008b888b723e */ /* 0x000fe200000010ff */
[----:B------:R-:W-:Y:S01]  /*6fd0*/  FMUL.FTZ R136, R105, UR13 ;  /* 0x0000000d69887c20 */ /* 0x000fe20008410000 */
[----:B------:R-:W-:Y:S02]  /*6fe0*/  LOP3.LUT P5, RZ, R181, 0xff, RZ, 0xc0, !PT ;  /* 0x000000ffb5ff7812 */ /* 0x000fe400078ac0ff */
[----:B------:R-:W-:Y:S02]  /*6ff0*/  FSEL R166, R7, RZ, P6 ;  /* 0x000000ff07a67208 */ /* 0x000fe40003000000 */
[----:B------:R-:W-:Y:S02]  /*7000*/  LOP3.LUT P6, RZ, R183, 0xff00, RZ, 0xc0, !PT ;  /* 0x0000ff00b7ff7812 */ /* 0x000fe400078cc0ff */
[----:B------:R-:W-:-:S02]  /*7010*/  F2FP.BF16.F32.PACK_AB R167, R138, R167 ;  /* 0x000000a78aa7723e */ /* 0x000fc400000010ff */
[----:B------:R-:W-:Y:S02]  /*7020*/  FSEL R138, R7, RZ, P5 ;  /* 0x000000ff078a7208 */ /* 0x000fe40002800000 */
[----:B------:R-:W-:Y:S02]  /*7030*/  FSEL R7, R136, RZ, P6 ;  /* 0x000000ff88077208 */ /* 0x000fe40003000000 */
[----:B------:R-:W-:Y:S02]  /*7040*/  LOP3.LUT P2, RZ, R181, 0xff00, RZ, 0xc0, !PT ;  /* 0x0000ff00b5ff7812 */ /* 0x000fe4000784c0ff */
[----:B------:R-:W-:Y:S01]  /*7050*/  F2FP.BF16.F32.PACK_AB R166, R7, R166 ;  /* 0x000000a607a6723e */ /* 0x000fe200000010ff */
[----:B------:R-:W-:Y:S01]  /*7060*/  FMUL.FTZ R7, R150, UR13 ;  /* 0x0000000d96077c20 */ /* 0x000fe20008410000 */
[----:B------:R-:W-:Y:S02]  /*7070*/  LOP3.LUT P6, RZ, R182, 0xff0000, RZ, 0xc0, !PT ;  /* 0x00ff0000b6ff7812 */ /* 0x000fe400078cc0ff */
[----:B------:R-:W-:Y:S01]  /*7080*/  FSEL R137, R136, RZ, P2 ;  /* 0x000000ff88897208 */ /* 0x000fe20001000000 */
[----:B------:R-:W-:Y:S01]  /*7090*/  FMUL.FTZ R136, R151, UR13 ;  /* 0x0000000d97887c20 */ /* 0x000fe20008410000 */
[----:B------:R-:W-:-:S02]  /*70a0*/  LOP3.LUT P2, RZ, R180, 0xff000000, RZ, 0xc0, !PT ;  /* 0xff000000b4ff7812 */ /* 0x000fc4000784c0ff */
[----:B------:R-:W-:Y:S02]  /*70b0*/  FSEL R165, R7, RZ, P6 ;  /* 0x000000ff07a57208 */ /* 0x000fe40003000000 */
[----:B------:R-:W-:Y:S02]  /*70c0*/  LOP3.LUT P6, RZ, R182, 0xff000000, RZ, 0xc0, !PT ;  /* 0xff000000b6ff7812 */ /* 0x000fe400078cc0ff */
[C---:B------:R-:W-:Y:S02]  /*70d0*/  FSEL R164, R136.reuse, RZ, P2 ;  /* 0x000000ff88a47208 */ /* 0x040fe40001000000 */
[----:B------:R-:W-:Y:S02]  /*70e0*/  FSEL R136, R136, RZ, P6 ;  /* 0x000000ff88887208 */ /* 0x000fe40003000000 */
[----:B------:R-:W-:Y:S02]  /*70f0*/  LOP3.LUT P5, RZ, R180, 0xff0000, RZ, 0xc0, !PT ;  /* 0x00ff0000b4ff7812 */ /* 0x000fe400078ac0ff */
[----:B------:R-:W-:-:S02]  /*7100*/  F2FP.BF16.F32.PACK_AB R138, R137, R138 ;  /* 0x0000008a898a723e */ /* 0x000fc400000010ff */
[----:B------:R-:W-:Y:S01]  /*7110*/  F2FP.BF16.F32.PACK_AB R165, R136, R165 ;  /* 0x000000a588a5723e */ /* 0x000fe200000010ff */
[----:B------:R-:W-:Y:S01]  /*7120*/  FMUL.FTZ R136, R149, UR13 ;  /* 0x0000000d95887c20 */ /* 0x000fe20008410000 */
[----:B------:R-:W-:Y:S01]  /*7130*/  FSEL R137, R7, RZ, P5 ;  /* 0x000000ff07897208 */ /* 0x000fe20002800000 */
[----:B------:R-:W-:Y:S01]  /*7140*/  FMUL.FTZ R7, R148, UR13 ;  /* 0x0000000d94077c20 */ /* 0x000fe20008410000 */
[----:B------:R-:W-:Y:S02]  /*7150*/  LOP3.LUT P6, RZ, R182, 0xff00, RZ, 0xc0, !PT ;  /* 0x0000ff00b6ff7812 */ /* 0x000fe400078cc0ff */
[----:B------:R-:W-:Y:S02]  /*7160*/  F2FP.BF16.F32.PACK_AB R137, R164, R137 ;  /* 0x00000089a489723e */ /* 0x000fe400000010ff */
[C---:B------:R-:W-:Y:S02]  /*7170*/  LOP3.LUT P2, RZ, R180.reuse, 0xff00, RZ, 0xc0, !PT ;  /* 0x0000ff00b4ff7812 */ /* 0x040fe4000784c0ff */
[----:B------:R-:W-:-:S02]  /*7180*/  LOP3.LUT P5, RZ, R180, 0xff, RZ, 0xc0, !PT ;  /* 0x000000ffb4ff7812 */ /* 0x000fc400078ac0ff */
        /* <DEDUP_REMOVED lines=8> */
.L_x_2009:
[-CC-:B-1-3--:R-:W-:Y:S01]  /*7210*/  FFMA.FTZ R136, R204, R171.reuse, R173.reuse ;  /* 0x000000abcc887223 */ /* 0x18afe200000100ad */
        /* <DEDUP_REMOVED lines=8> */
[C---:B------:R-:W-:Y:S01]  /*72a0*/  FFMA.FTZ R138, R7.reuse, R138, R163 ;  /* 0x0000008a078a7223 */ /* 0x040fe200000100a3 */
[----:B------:R-:W-:Y:S01]  /*72b0*/  ISETP.GE.U32.AND P2, PT, R182, RZ, PT ;  /* 0x000000ffb600720c */ /* 0x000fe20003f46070 */
[----:B------:R-:W-:Y:S01]  /*72c0*/  FFMA.FTZ R164, R7, R164, R159 ;  /* 0x000000a407a47223 */ /* 0x000fe2000001009f */
[----:B------:R-:W-:Y:S01]  /*72d0*/  FMUL.FTZ R136, R136, UR13 ;  /* 0x0000000d88887c20 */ /* 0x000fe20008410000 */
[----:B------:R-:W-:Y:S01]  /*72e0*/  FMUL.FTZ R138, R138, UR13 ;  /* 0x0000000d8a8a7c20 */ /* 0x000fe20008410000 */
[----:B------:R-:W-:-:S02]  /*72f0*/  ISETP.GE.U32.AND.EX P5, PT, R181, 0x1000000, PT, P5 ;  /* 0x01000000b500780c */ /* 0x000fc40003fa6150 */
[----:B------:R-:W-:Y:S02]  /*7300*/  ISETP.GE.U32.AND.EX P2, PT, R183, 0x1000000, PT, P2 ;  /* 0x01000000b700780c */ /* 0x000fe40003f46120 */
[----:B------:R-:W-:Y:S02]  /*7310*/  FSEL R167, R136, RZ, P6 ;  /* 0x000000ff88a77208 */ /* 0x000fe40003000000 */
[----:B------:R-:W-:-:S04]  /*7320*/  LOP3.LUT P6, RZ, R181, 0xff0000, RZ, 0xc0, !PT ;  /* 0x00ff0000b5ff7812 */ /* 0x000fc800078cc0ff */
[----:B------:R-:W-:Y:S02]  /*7330*/  FSEL R139, R136, RZ, P6 ;  /* 0x000000ff888b7208 */ /* 0x000fe40003000000 */
        /* <DEDUP_REMOVED lines=15> */
[C---:B------:R-:W-:Y:S02]  /*7430*/  FSEL R166, R136.reuse, RZ, P6 ;  /* 0x000000ff88a67208 */ /* 0x040fe40003000000 */
[----:B------:R-:W-:Y:S01]  /*7440*/  FSEL R138, R136, RZ, P5 ;  /* 0x000000ff888a7208 */ /* 0x000fe20002800000 */
[----:B------:R-:W-:Y:S01]  /*7450*/  FFMA.FTZ R136, R188, R171, R173 ;  /* 0x000000abbc887223 */ /* 0x000fe200000100ad */
[----:B------:R-:W-:Y:S02]  /*7460*/  LOP3.LUT P6, RZ, R183, 0xff00, RZ, 0xc0, !PT ;  /* 0x0000ff00b7ff7812 */ /* 0x000fe400078cc0ff */
[----:B------:R-:W-:Y:S01]  /*7470*/  FSEL R165, R137, RZ, P2 ;  /* 0x000000ff89a57208 */ /* 0x000fe20001000000 */
[----:B------:R-:W-:Y:S01]  /*7480*/  FADD.FTZ R136, R189, -R136 ;  /* 0x80000088bd887221 */ /* 0x000fe20000010000 */
[----:B------:R-:W-:Y:S02]  /*7490*/  FSEL R137, R137, RZ, P6 ;  /* 0x000000ff89897208 */ /* 0x000fe40003000000 */
[----:B------:R-:W-:Y:S01]  /*74a0*/  LOP3.LUT P6, RZ, R182, 0xff0000, RZ, 0xc0, !PT ;  /* 0x00ff0000b6ff7812 */ /* 0x000fe200078cc0ff */
[----:B------:R-:W-:Y:S01]  /*74b0*/  FFMA.FTZ R136, R7, R136, R158 ;  /* 0x0000008807887223 */ /* 0x000fe2000001009e */
[----:B------:R-:W-:-:S02]  /*74c0*/  F2FP.BF16.F32.PACK_AB R166, R137, R166 ;  /* 0x000000a689a6723e */ /* 0x000fc400000010ff */
[----:B------:R-:W-:Y:S01]  /*74d0*/  LOP3.LUT P5, RZ, R180, 0xff0000, RZ, 0xc0, !PT ;  /* 0x00ff0000b4ff7812 */ /* 0x000fe200078ac0ff */
[----:B------:R-:W-:Y:S01]  /*74e0*/  FMUL.FTZ R137, R136, UR13 ;  /* 0x0000000d88897c20 */ /* 0x000fe20008410000 */
[----:B------:R-:W-:Y:S01]  /*74f0*/  FMUL.FTZ R136, R164, UR13 ;  /* 0x0000000da4887c20 */ /* 0x000fe20008410000 */
        /* <DEDUP_REMOVED lines=13> */
[C---:B------:R-:W-:Y:S01]  /*75d0*/  LOP3.LUT P5, RZ, R180.reuse, 0xff, RZ, 0xc0, !PT ;  /* 0x000000ffb4ff7812 */ /* 0x040fe200078ac0ff */
[----:B------:R-:W-:Y:S01]  /*75e0*/  FADD.FTZ R169, R21, -R136 ;  /* 0x8000008815a97221 */ /* 0x000fe20000010000 */
[----:B------:R-:W-:Y:S01]  /*75f0*/  LOP3.LUT P2, RZ, R180, 0xff00, RZ, 0xc0, !PT ;  /* 0x0000ff00b4ff7812 */ /* 0x000fe2000784c0ff */
[----:B------:R-:W-:-:S02]  /*7600*/  FFMA.FTZ R164, R7, R164, R157 ;  /* 0x000000a407a47223 */ /* 0x000fc4000001009d */
[----:B------:R-:W-:Y:S02]  /*7610*/  FFMA.FTZ R169, R7, R169, R156 ;  /* 0x000000a907a97223 */ /* 0x000fe4000001009c */
        /* <DEDUP_REMOVED lines=10> */
.L_x_2008:
        /* <DEDUP_REMOVED lines=16> */
[----:B-----5:R-:W-:Y:S01]  /*77c0*/  FMUL.FTZ R107, R7, R170 ;  /* 0x000000aa076b7220 */ /* 0x020fe20000410000 */
[----:B------:R-:W-:Y:S01]  /*77d0*/  FADD.FTZ R168, R205, -R164 ;  /* 0x800000a4cda87221 */ /* 0x000fe20000010000 */
[----:B------:R-:W-:Y:S01]  /*77e0*/  ISETP.GE.U32.AND P2, PT, R182, RZ, PT ;  /* 0x000000ffb600720c */ /* 0x000fe20003f46070 */
[----:B------:R-:W-:Y:S01]  /*77f0*/  FADD.FTZ R164, R197, -R148 ;  /* 0x80000094c5a47221 */ /* 0x000fe20000010000 */
[----:B------:R-:W-:Y:S01]  /*7800*/  FMUL.FTZ R149, R7, R136 ;  /* 0x0000008807957220 */ /* 0x000fe20000410000 */
[----:B------:R-:W-:Y:S01]  /*7810*/  FADD.FTZ R138, R195, -R138 ;  /* 0x8000008ac38a7221 */ /* 0x000fe20000010000 */
[----:B------:R-:W-:Y:S01]  /*7820*/  FADD.FTZ R148, R21, -R104 ;  /* 0x8000006815947221 */ /* 0x000fe20000010000 */
[----:B------:R-:W-:Y:S01]  /*7830*/  FMUL.FTZ R136, R107, UR13 ;  /* 0x0000000d6b887c20 */ /* 0x000fe20008410000 */
[----:B------:R-:W-:Y:S01]  /*7840*/  FMUL.FTZ R106, R7, R168 ;  /* 0x000000a8076a7220 */ /* 0x000fe20000410000 */
[----:B------:R-:W-:Y:S01]  /*7850*/  ISETP.GE.U32.AND.EX P2, PT, R183, 0x1000000, PT, P2 ;  /* 0x01000000b700780c */ /* 0x000fe20003f46120 */
[C---:B------:R-:W-:Y:S01]  /*7860*/  FMUL.FTZ R104, R7.reuse, R164 ;  /* 0x000000a407687220 */ /* 0x040fe20000410000 */
[----:B------:R-:W-:Y:S01]  /*7870*/  ISETP.GE.U32.AND P5, PT, R180, RZ, PT ;  /* 0x000000ffb400720c */ /* 0x000fe20003fa6070 */
[C---:B------:R-:W-:Y:S01]  /*7880*/  FMUL.FTZ R105, R7.reuse, R166 ;  /* 0x000000a607697220 */ /* 0x040fe20000410000 */
[C---:B------:R-:W-:Y:S01]  /*7890*/  FMUL.FTZ R150, R7.reuse, R150 ;  /* 0x0000009607967220 */ /* 0x040fe20000410000 */
[C---:B------:R-:W-:Y:S01]  /*78a0*/  FMUL.FTZ R151, R7.reuse, R138 ;  /* 0x0000008a07977220 */ /* 0x040fe20000410000 */
[----:B------:R-:W-:Y:S01]  /*78b0*/  FMUL.FTZ R148, R7, R148 ;  /* 0x0000009407947220 */ /* 0x000fe20000410000 */
        /* <DEDUP_REMOVED lines=47> */
.L_x_2011:
        /* <DEDUP_REMOVED lines=9> */
[C---:B------:R-:W-:Y:S01]  /*7c40*/  FMUL.FTZ R138, R7.reuse, R138 ;  /* 0x0000008a078a7220 */ /* 0x040fe20000410000 */
[----:B------:R-:W-:Y:S01]  /*7c50*/  ISETP.GE.U32.AND P2, PT, R182, RZ, PT ;  /* 0x000000ffb600720c */ /* 0x000fe20003f46070 */
[----:B------:R-:W-:Y:S01]  /*7c60*/  FMUL.FTZ R164, R7, R164 ;  /* 0x000000a407a47220 */ /* 0x000fe20000410000 */
        /* <DEDUP_REMOVED lines=30> */
[----:B------:R-:W-:Y:S01]  /*7e50*/  FMUL.FTZ R136, R7, R136 ;  /* 0x0000008807887220 */ /* 0x000fe20000410000 */
        /* <DEDUP_REMOVED lines=20> */
[----:B------:R-:W-:-:S02]  /*7fa0*/  FMUL.FTZ R164, R7, R164 ;  /* 0x000000a407a47220 */ /* 0x000fc40000410000 */
[----:B------:R-:W-:Y:S02]  /*7fb0*/  FMUL.FTZ R136, R7, R136 ;  /* 0x0000008807887220 */ /* 0x000fe40000410000 */
[----:B------:R-:W-:Y:S02]  /*7fc0*/  FMUL.FTZ R7, R164, UR13 ;  /* 0x0000000da4077c20 */ /* 0x000fe40008410000 */
[----:B------:R-:W-:-:S03]  /*7fd0*/  FMUL.FTZ R136, R136, UR13 ;  /* 0x0000000d88887c20 */ /* 0x000fc60008410000 */
[C---:B------:R-:W-:Y:S02]  /*7fe0*/  FSEL R164, R7.reuse, RZ, P6 ;  /* 0x000000ff07a47208 */ /* 0x040fe40003000000 */
[----:B------:R-:W-:Y:S02]  /*7ff0*/  LOP3.LUT P6, RZ, R182, 0xff, RZ, 0xc0, !PT ;  /* 0x000000ffb6ff7812 */ /* 0x000fe400078cc0ff */
[----:B------:R-:W-:Y:S02]  /*8000*/  FSEL R169, R7, RZ, P2 ;  /* 0x000000ff07a97208 */ /* 0x000fe40001000000 */
[C---:B------:R-:W-:Y:S02]  /*8010*/  FSEL R168, R136.reuse, RZ, P5 ;  /* 0x000000ff88a87208 */ /* 0x040fe40002800000 */
[----:B------:R-:W-:Y:S02]  /*8020*/  FSEL R7, R136, RZ, P6 ;  /* 0x000000ff88077208 */ /* 0x000fe40003000000 */
[----:B------:R-:W-:-:S02]  /*8030*/  F2FP.BF16.F32.PACK_AB R136, R169, R168 ;  /* 0x000000a8a988723e */ /* 0x000fc400000010ff */
[----:B------:R-:W-:Y:S01]  /*8040*/  F2FP.BF16.F32.PACK_AB R164, R164, R7 ;  /* 0x00000007a4a4723e */ /* 0x000fe200000010ff */
[----:B------:R-:W-:Y:S06]  /*8050*/  BRA `(.L_x_2010) ;  /* 0x0000000c00887947 */ /* 0x000fec0003800000 */
.L_x_2007:
        /* <DEDUP_REMOVED lines=26> */
[C---:B------:R-:W-:Y:S01]  /*8200*/  FFMA.FTZ R148, R7.reuse, R151, R156 ;  /* 0x0000009707947223 */ /* 0x040fe2000001009c */
[C---:B------:R-:W-:Y:S01]  /*8210*/  FFMA.FTZ R149, R7.reuse, R150, R157 ;  /* 0x0000009607957223 */ /* 0x040fe2000001009d */
[C---:B------:R-:W-:Y:S01]  /*8220*/  FFMA.FTZ R150, R7.reuse, R105, R158 ;  /* 0x0000006907967223 */ /* 0x040fe2000001009e */
[C---:B------:R-:W-:Y:S01]  /*8230*/  FFMA.FTZ R151, R7.reuse, R104, R159 ;  /* 0x0000006807977223 */ /* 0x040fe2000001009f */
[C---:B------:R-:W-:Y:S01]  /*8240*/  FFMA.FTZ R104, R7.reuse, R165, R160 ;  /* 0x000000a507687223 */ /* 0x040fe200000100a0 */
[----:B------:R-:W-:Y:S01]  /*8250*/  FFMA.FTZ R105, R7, R164, R161 ;  /* 0x000000a407697223 */ /* 0x000fe200000100a1 */
[----:B------:R-:W-:Y:S01]  /*8260*/  FMUL.FTZ R7, R107, UR13 ;  /* 0x0000000d6b077c20 */ /* 0x000fe20008410000 */
[C---:B------:R-:W-:Y:S01]  /*8270*/  ISETP.GE.U32.AND.EX P2, PT, R183.reuse, 0x1000000, PT, P2 ;  /* 0x01000000b700780c */ /* 0x040fe20003f46120 */
        /* <DEDUP_REMOVED lines=27> */
.L_x_2013:
        /* <DEDUP_REMOVED lines=46> */
[----:B------:R-:W-:-:S04]  /*8710*/  FFMA.FTZ R164, R186, R171, R173 ;  /* 0x000000abbaa47223 */ /* 0x000fc800000100ad */
[----:B------:R-:W-:-:S04]  /*8720*/  FADD.FTZ R164, R187, -R164 ;  /* 0x800000a4bba47221 */ /* 0x000fc80000010000 */
[----:B------:R-:W-:-:S04]  /*8730*/  FFMA.FTZ R164, R7, R164, R157 ;  /* 0x000000a407a47223 */ /* 0x000fc8000001009d */
[----:B------:R-:W-:-:S05]  /*8740*/  FMUL.FTZ R164, R164, UR13 ;  /* 0x0000000da4a47c20 */ /* 0x000fca0008410000 */
[----:B------:R-:W-:Y:S02]  /*8750*/  FSEL R7, R164, RZ, P5 ;  /* 0x000000ffa4077208 */ /* 0x000fe40002800000 */
[----:B------:R-:W-:-:S04]  /*8760*/  FSEL R164, R169, RZ, P2 ;  /* 0x000000ffa9a47208 */ /* 0x000fc80001000000 */
[----:B------:R-:W-:Y:S01]  /*8770*/  F2FP.BF16.F32.PACK_AB R164, R7, R164 ;  /* 0x000000a407a4723e */ /* 0x000fe200000010ff */
[----:B------:R-:W-:Y:S06]  /*8780*/  BRA `(.L_x_2010) ;  /* 0x0000000400bc7947 */ /* 0x000fec0003800000 */
.L_x_2012:
        /* <DEDUP_REMOVED lines=58> */
.L_x_2014:
        /* <DEDUP_REMOVED lines=48> */
[----:B------:R-:W-:-:S04]  /*8e30*/  FMUL.FTZ R164, R7, R164 ;  /* 0x000000a407a47220 */ /* 0x000fc80000410000 */
[----:B------:R-:W-:-:S05]  /*8e40*/  FMUL.FTZ R164, R164, UR13 ;  /* 0x0000000da4a47c20 */ /* 0x000fca0008410000 */
[----:B------:R-:W-:Y:S02]  /*8e50*/  FSEL R7, R164, RZ, P5 ;  /* 0x000000ffa4077208 */ /* 0x000fe40002800000 */
[----:B------:R-:W-:-:S04]  /*8e60*/  FSEL R164, R168, RZ, P2 ;  /* 0x000000ffa8a47208 */ /* 0x000fc80001000000 */
[----:B------:R-:W-:-:S07]  /*8e70*/  F2FP.BF16.F32.PACK_AB R164, R7, R164 ;  /* 0x000000a407a4723e */ /* 0x000fce00000010ff */
.L_x_2010:
        /* <DEDUP_REMOVED lines=8> */
[----:B-1----:R-:W-:-:S05]  /*8f00*/  @P0 IMAD.WIDE.U32 R164, R2, 0x10, R164 ;  /* 0x0000001002a40825 */ /* 0x002fca00078e00a4 */
[----:B------:R4:W-:Y:S02]  /*8f10*/  @P0 STG.E.128 desc[UR8][R164.64], R136 ;  /* 0x00000088a4000986 */ /* 0x0009e4000c101d08 */
.L_x_2006:
[----:B------:R-:W-:Y:S05]  /*8f20*/  BSYNC.RECONVERGENT B0 ;  /* 0x0000000000007941 */ /* 0x000fea0003800200 */
.L_x_2005:
[----:B-1-34-:R-:W1:Y:S02]  /*8f30*/  LDC.64 R164, c[0x0][0x380] ;  /* 0x0000e000ffa47b82 */ /* 0x01ae640000000a00 */
[----:B-1----:R-:W-:-:S04]  /*8f40*/  LEA R3, R164, R3, 0x2 ;  /* 0x00000003a4037211 */ /* 0x002fc800078e10ff */
[----:B------:R-:W-:-:S13]  /*8f50*/  ISETP.GE.AND P0, PT, R3, R165, PT ;  /* 0x000000a50300720c */ /* 0x000fda0003f06270 */
[----:B------:R-:W-:Y:S05]  /*8f60*/  @!P0 BRA `(.L_x_2015) ;  /* 0xffffff7800c08947 */ /* 0x000fea000383ffff */
.L_x_1977:
[----:B-----5:R-:W3:Y:S01]  /*8f70*/  LDL.LU R7, [R1+0x30] ;  /* 0x0000300001077983 */ /* 0x020ee20000300800 */
[----:B------:R-:W-:Y:S05]  /*8f80*/  WARPSYNC.ALL ;  /* 0x0000000000007948 */ /* 0x000fea0003800000 */
[----:B------:R-:W1:Y:S01]  /*8f90*/  S2R R8, SR_TID.X ;  /* 0x0000000000087919 */ /* 0x000e620000002100 */
[----:B------:R-:W3:Y:S01]  /*8fa0*/  S2UR UR4, SR_CTAID.X ;  /* 0x00000000000479c3 */ /* 0x000ee20000002500 */
[----:B------:R-:W-:Y:S01]  /*8fb0*/  MOV R2, 0x400 ;  /* 0x0000040000027802 */ /* 0x000fe20000000f00 */
[----:B------:R-:W4:Y:S01]  /*8fc0*/  LDCU.128 UR16, c[0x0][0x440] ;  /* 0x00008800ff1077ac */ /* 0x000f220008000c00 */
[----:B------:R-:W2:Y:S01]  /*8fd0*/  S2R R3, SR_CgaCtaId ;  /* 0x0000000000037919 */ /* 0x000ea20000008800 */
[----:B------:R-:W-:Y:S01]  /*8fe0*/  BSSY.RECONVERGENT B0, `(.L_x_2016) ;  /* 0x000010d000007945 */ /* 0x000fe20003800200 */
[----:B------:R-:W4:Y:S01]  /*8ff0*/  LDCU.128 UR20, c[0x0][0x450] ;  /* 0x00008a00ff1477ac */ /* 0x000f220008000c00 */
[----:B-1----:R-:W-:-:S02]  /*9000*/  SHF.R.U32.HI R0, RZ, 0x5, R8 ;  /* 0x00000005ff007819 */ /* 0x002fc40000011608 */
[C---:B------:R-:W-:Y:S02]  /*9010*/  LOP3.LUT R5, R8.reuse, 0x1f, RZ, 0xc0, !PT ;  /* 0x0000001f08057812 */ /* 0x040fe400078ec0ff */
[----:B------:R-:W-:Y:S02]  /*9020*/  LOP3.LUT R4, R8, 0x7f, RZ, 0x3c, !PT ;  /* 0x0000007f08047812 */ /* 0x000fe400078e3cff */
[----:B--2---:R-:W-:Y:S01]  /*9030*/  LEA R3, R3, R2, 0x18 ;  /* 0x0000000203037211 */ /* 0x004fe200078ec0ff */
[----:B------:R-:W-:Y:S02]  /*9040*/  IMAD R0, R0, 0x60, R5 ;  /* 0x0000006000007824 */ /* 0x000fe400078e0205 */
[----:B---3--:R-:W-:Y:S01]  /*9050*/  IMAD R5, R7, UR4, RZ ;  /* 0x0000000407057c24 */ /* 0x008fe2000f8e02ff */
[----:B------:R-:W-:Y:S02]  /*9060*/  IADD3 R4, PT, PT, R4, R7, RZ ;  /* 0x0000000704047210 */ /* 0x000fe40007ffe0ff */
[----:B------:R-:W-:-:S02]  /*9070*/  LEA R7, R0, R3, 0x5 ;  /* 0x0000000300077211 */ /* 0x000fc400078e28ff */
[----:B------:R-:W-:Y:S02]  /*9080*/  LEA R0, R8, R3, 0x2 ;  /* 0x0000000308007211 */ /* 0x000fe400078e10ff */
[----:B------:R-:W-:Y:S01]  /*9090*/  IADD3 R8, P6, PT, R5, R8, RZ ;  /* 0x0000000805087210 */ /* 0x000fe20007fde0ff */
[----:B------:R-:W-:Y:S01]  /*90a0*/  STS.128 [R7], R76 ;  /* 0x0000004c07007388 */ /* 0x000fe20000000c00 */
[C---:B------:R-:W-:Y:S02]  /*90b0*/  ISETP.GE.U32.AND P5, PT, R4.reuse, 0x80, PT ;  /* 0x000000800400780c */ /* 0x040fe40003fa6070 */
[----:B------:R-:W-:Y:S01]  /*90c0*/  IADD3.X R3, PT, PT, RZ, RZ, RZ, P6, !PT ;  /* 0x000000ffff037210 */ /* 0x000fe200037fe4ff */
        /* <DEDUP_REMOVED lines=15> */
[----:B------:R-:W4:Y:S04]  /*91c0*/  LDS R11, [R0+0x400] ;  /* 0x00040000000b7984 */ /* 0x000f280000000800 */
[----:B------:R-:W4:Y:S04]  /*91d0*/  LDS R18, [R0+0x1000] ;  /* 0x0010000000127984 */ /* 0x000f280000000800 */
[----:B0-----:R-:W0:Y:S04]  /*91e0*/  LDS R12, [R0+0x600] ;  /* 0x00060000000c7984 */ /* 0x001e280000000800 */
        /* <DEDUP_REMOVED lines=12> */
[----:B------:R-:W-:-:S03]  /*92b0*/  FADD.FTZ R11, RZ, R11 ;  /* 0x0000000bff0b7221 */ /* 0x000fc60000010000 */
[----:B------:R-:W4:Y:S01]  /*92c0*/  LDS R23, [R0+0x1e00] ;  /* 0x001e000000177984 */ /* 0x000f220000000800 */
[----:B------:R-:W-:-:S03]  /*92d0*/  FADD.FTZ R11, R11, R18 ;  /* 0x000000120b0b7221 */ /* 0x000fc60000010000 */
        /* <DEDUP_REMOVED lines=18> */
[----:B------:R-:W-:Y:S01]  /*9400*/  FADD.FTZ R12, R12, R23 ;  /* 0x000000170c0c7221 */ /* 0x000fe20000010000 */
[----:B------:R-:W-:Y:S01]  /*9410*/  FADD.FTZ R13, R13, R26 ;  /* 0x0000001a0d0d7221 */ /* 0x000fe20000010000 */
[----:B0-----:R-:W-:Y:S01]  /*9420*/  FADD.FTZ R14, R14, R25 ;  /* 0x000000190e0e7221 */ /* 0x001fe20000010000 */
[----:B------:R-:W-:Y:S01]  /*9430*/  FADD.FTZ R9, R9, R28 ;  /* 0x0000001c09097221 */ /* 0x000fe20000010000 */
[----:B------:R-:W-:Y:S01]  /*9440*/  FADD.FTZ R27, R10, R27 ;  /* 0x0000001b0a1b7221 */ /* 0x000fe20000010000 */
[----:B------:R-:W-:Y:S04]  /*9450*/  STS.128 [R7], R56 ;  /* 0x0000003807007388 */ /* 0x000fe80000000c00 */
[----:B------:R-:W-:Y:S01]  /*9460*/  STS.128 [R7+0x10], R60 ;  /* 0x0000103c07007388 */ /* 0x000fe20000000c00 */
[----:B------:R-:W-:-:S03]  /*9470*/  FADD.FTZ R29, R12, R29 ;  /* 0x0000001d0c1d7221 */ /* 0x000fc60000010000 */
[----:B------:R-:W-:Y:S01]  /*9480*/  STS.128 [R7+0x400], R40 ;  /* 0x0004002807007388 */ /* 0x000fe20000000c00 */
[----:B-1----:R-:W-:-:S03]  /*9490*/  FADD.FTZ R17, R13, R44 ;  /* 0x0000002c0d117221 */ /* 0x002fc60000010000 */
[----:B------:R0:W-:Y:S01]  /*94a0*/  STS.128 [R7+0x410], R84 ;  /* 0x0004105407007388 */ /* 0x0001e20000000c00 */
        /* <DEDUP_REMOVED lines=9> */
[C---:B------:R-:W-:Y:S02]  /*9540*/  IADD3.X R5, PT, PT, R85.reuse, UR17, RZ, P6, !PT ;  /* 0x0000001155057c10 */ /* 0x040fe4000b7fe4ff */
[C---:B------:R-:W-:Y:S01]  /*9550*/  IADD3 R6, P6, PT, R8.reuse, UR22, RZ ;  /* 0x0000001608067c10 */ /* 0x040fe2000ffde0ff */
[----:B------:R-:W0:Y:S03]  /*9560*/  LDS R45, [R0] ;  /* 0x00000000002d7984 */ /* 0x000e260000000800 */
[----:B------:R-:W-:Y:S01]  /*9570*/  IADD3.X R87, PT, PT, R85, UR23, RZ, P6, !PT ;  /* 0x0000001755577c10 */ /* 0x000fe2000b7fe4ff */
[----:B------:R-:W1:Y:S01]  /*9580*/  LDS R48, [R0+0xc00] ;  /* 0x000c000000307984 */ /* 0x000e620000000800 */
[----:B------:R-:W-:-:S03]  /*9590*/  IADD3 R8, P6, PT, R8, UR20, RZ ;  /* 0x0000001408087c10 */ /* 0x000fc6000ffde0ff */
[----:B------:R-:W2:Y:S01]  /*95a0*/  LDS R46, [R0+0x200] ;  /* 0x00020000002e7984 */ /* 0x000ea20000000800 */
[----:B------:R-:W-:-:S03]  /*95b0*/  IADD3.X R85, PT, PT, R85, UR21, RZ, P6, !PT ;  /* 0x0000001555557c10 */ /* 0x000fc6000b7fe4ff */
        /* <DEDUP_REMOVED lines=175> */
.L_x_2017:
[----:B------:R-:W-:Y:S05]  /*a0b0*/  BSYNC.RECONVERGENT B0 ;  /* 0x0000000000007941 */ /* 0x000fea0003800200 */
.L_x_2016:
        /* <DEDUP_REMOVED lines=23> */
.L_x_2019:
[----:B------:R-:W-:Y:S05]  /*a230*/  BSYNC.RECONVERGENT B0 ;  /* 0x0000000000007941 */ /* 0x000fea0003800200 */
.L_x_2018:
        /* <DEDUP_REMOVED lines=23> */
.L_x_2021:
[----:B------:R-:W-:Y:S05]  /*a3b0*/  BSYNC.RECONVERGENT B0 ;  /* 0x0000000000007941 */ /* 0x000fea0003800200 */
.L_x_2020:
        /* <DEDUP_REMOVED lines=23> */
.L_x_2023:
[----:B------:R-:W-:Y:S05]  /*a530*/  BSYNC.RECONVERGENT B0 ;  /* 0x0000000000007941 */ /* 0x000fea0003800200 */
.L_x_2022:
        /* <DEDUP_REMOVED lines=23> */
.L_x_2025:
[----:B------:R-:W-:Y:S05]  /*a6b0*/  BSYNC.RECONVERGENT B0 ;  /* 0x0000000000007941 */ /* 0x000fea0003800200 */
.L_x_2024:
        /* <DEDUP_REMOVED lines=8> */
.L_x_1984:
[----:B------:R-:W-:Y:S01]  /*a740*/  HFMA2 R166, -RZ, RZ, 0, 5.9604644775390625e-08 ;  /* 0x00000001ffa67431 */ /* 0x000fe200000001ff */
[----:B------:R-:W-:Y:S01]  /*a750*/  BSSY B0, `(.L_x_2026) ;  /* 0x0000007000007945 */ /* 0x000fe20003800000 */
[----:B------:R-:W-:Y:S02]  /*a760*/  MOV R167, R221 ;  /* 0x000000dd00a77202 */ /* 0x000fe40000000f00 */
[----:B------:R-:W-:Y:S02]  /*a770*/  MOV R165, 0x1f ;  /* 0x0000001f00a57802 */ /* 0x000fe40000000f00 */
[----:B------:R-:W-:-:S07]  /*a780*/  MOV R164, 0xffffffff ;  /* 0xffffffff00a47802 */ /* 0x000fce0000000f00 */
[----:B0----5:R-:W-:Y:S05]  /*a790*/  WARPSYNC.COLLECTIVE R164, `(.L_x_2027) ;  /* 0x00000000a4087348 */ /* 0x021fea0003c00000 */
[----:B------:R1:W2:Y:S02]  /*a7a0*/  SHFL.BFLY P0, R168, R167, R166, R165 ;  /* 0x0c0000a6a7a87389 */ /* 0x0002a400000000a5 */
[----:B012--5:R-:W-:Y:S05]  /*a7b0*/  ENDCOLLECTIVE ;  /* 0x000000000000791b */ /* 0x027fea0003800000 */
.L_x_2027:
[----:B------:R-:W-:Y:S05]  /*a7c0*/  BSYNC B0 ;  /* 0x0000000000007941 */ /* 0x000fea0003800000 */
.L_x_2026:
        /* <DEDUP_REMOVED lines=8> */
.L_x_2028:
[----:B------:R-:W-:Y:S01]  /*a850*/  MOV R167, R221 ;  /* 0x000000dd00a77202 */ /* 0x000fe20000000f00 */
[----:B------:R-:W-:Y:S02]  /*a860*/  HFMA2 R166, -RZ, RZ, 0, 1.1920928955078125e-07 ;  /* 0x00000002ffa67431 */ /* 0x000fe400000001ff */
[----:B------:R-:W-:-:S07]  /*a870*/  FADD.FTZ R223, R168, R223 ;  /* 0x000000dfa8df7221 */ /* 0x000fce0000010000 */
[----:B------:R-:W-:Y:S05]  /*a880*/  WARPSYNC.COLLECTIVE R164, `(.L_x_2029) ;  /* 0x00000000a4087348 */ /* 0x000fea0003c00000 */
[----:B------:R0:W1:Y:S02]  /*a890*/  SHFL.BFLY P0, R168, R167, R166, R165 ;  /* 0x0c0000a6a7a87389 */ /* 0x00006400000000a5 */
[----:B01----:R-:W-:Y:S05]  /*a8a0*/  ENDCOLLECTIVE ;  /* 0x000000000000791b */ /* 0x003fea0003800000 */
.L_x_2029:
[----:B------:R-:W-:Y:S01]  /*a8b0*/  MOV R167, R223 ;  /* 0x000000df00a77202 */ /* 0x000fe20000000f00 */
[----:B------:R-:W-:-:S07]  /*a8c0*/  FADD.FTZ R221, R221, R168 ;  /* 0x000000a8dddd7221 */ /* 0x000fce0000010000 */
[----:B------:R-:W-:Y:S05]  /*a8d0*/  WARPSYNC.COLLECTIVE R164, `(.L_x_2030) ;  /* 0x00000000a4087348 */ /* 0x000fea0003c00000 */
[----:B------:R0:W1:Y:S02]  /*a8e0*/  SHFL.BFLY P0, R168, R167, R166, R165 ;  /* 0x0c0000a6a7a87389 */ /* 0x00006400000000a5 */
[----:B01----:R-:W-:Y:S05]  /*a8f0*/  ENDCOLLECTIVE ;  /* 0x000000000000791b */ /* 0x003fea0003800000 */
.L_x_2030:
[----:B------:R-:W-:Y:S01]  /*a900*/  MOV R167, R221 ;  /* 0x000000dd00a77202 */ /* 0x000fe20000000f00 */
[----:B------:R-:W-:Y:S02]  /*a910*/  HFMA2 R166, -RZ, RZ, 0, 2.384185791015625e-07 ;  /* 0x00000004ffa67431 */ /* 0x000fe400000001ff */
[----:B------:R-:W-:-:S07]  /*a920*/  FADD.FTZ R223, R223, R168 ;  /* 0x000000a8dfdf7221 */ /* 0x000fce0000010000 */
[----:B------:R-:W-:Y:S05]  /*a930*/  WARPSYNC.COLLECTIVE R164, `(.L_x_2031) ;  /* 0x00000000a4087348 */ /* 0x000fea0003c00000 */
[----:B------:R0:W1:Y:S02]  /*a940*/  SHFL.BFLY P0, R168, R167, R166, R165 ;  /* 0x0c0000a6a7a87389 */ /* 0x00006400000000a5 */
[----:B01----:R-:W-:Y:S05]  /*a950*/  ENDCOLLECTIVE ;  /* 0x000000000000791b */ /* 0x003fea0003800000 */
.L_x_2031:
[----:B------:R-:W-:Y:S01]  /*a960*/  MOV R167, R223 ;  /* 0x000000df00a77202 */ /* 0x000fe20000000f00 */
[----:B------:R-:W-:-:S07]  /*a970*/  FADD.FTZ R221, R221, R168 ;  /* 0x000000a8dddd7221 */ /* 0x000fce0000010000 */
[----:B------:R-:W-:Y:S05]  /*a980*/  WARPSYNC.COLLECTIVE R164, `(.L_x_2032) ;  /* 0x00000000a4087348 */ /* 0x000fea0003c00000 */
[----:B------:R0:W1:Y:S02]  /*a990*/  SHFL.BFLY P0, R168, R167, R166, R165 ;  /* 0x0c0000a6a7a87389 */ /* 0x00006400000000a5 */
[----:B01----:R-:W-:Y:S05]  /*a9a0*/  ENDCOLLECTIVE ;  /* 0x000000000000791b */ /* 0x003fea0003800000 */
.L_x_2032:
[----:B------:R-:W-:Y:S01]  /*a9b0*/  MOV R167, R221 ;  /* 0x000000dd00a77202 */ /* 0x000fe20000000f00 */
[----:B------:R-:W-:Y:S02]  /*a9c0*/  HFMA2 R166, -RZ, RZ, 0, 4.76837158203125e-07 ;  /* 0x00000008ffa67431 */ /* 0x000fe400000001ff */
[----:B------:R-:W-:-:S07]  /*a9d0*/  FADD.FTZ R223, R223, R168 ;  /* 0x000000a8dfdf7221 */ /* 0x000fce0000010000 */
[----:B------:R-:W-:Y:S05]  /*a9e0*/  WARPSYNC.COLLECTIVE R164, `(.L_x_2033) ;  /* 0x00000000a4087348 */ /* 0x000fea0003c00000 */
[----:B------:R0:W1:Y:S02]  /*a9f0*/  SHFL.BFLY P0, R168, R167, R166, R165 ;  /* 0x0c0000a6a7a87389 */ /* 0x00006400000000a5 */
[----:B01----:R-:W-:Y:S05]  /*aa00*/  ENDCOLLECTIVE ;  /* 0x000000000000791b */ /* 0x003fea0003800000 */
.L_x_2033:
[----:B------:R-:W-:Y:S01]  /*aa10*/  MOV R167, R223 ;  /* 0x000000df00a77202 */ /* 0x000fe20000000f00 */
[----:B------:R-:W-:-:S07]  /*aa20*/  FADD.FTZ R221, R221, R168 ;  /* 0x000000a8dddd7221 */ /* 0x000fce0000010000 */
[----:B------:R-:W-:Y:S05]  /*aa30*/  WARPSYNC.COLLECTIVE R164, `(.L_x_2034) ;  /* 0x00000000a4087348 */ /* 0x000fea0003c00000 */
[----:B------:R0:W1:Y:S02]  /*aa40*/  SHFL.BFLY P0, R168, R167, R166, R165 ;  /* 0x0c0000a6a7a87389 */ /* 0x00006400000000a5 */
[----:B01----:R-:W-:Y:S05]  /*aa50*/  ENDCOLLECTIVE ;  /* 0x000000000000791b */ /* 0x003fea0003800000 */
.L_x_2034:
[----:B------:R-:W-:Y:S01]  /*aa60*/  MOV R167, R221 ;  /* 0x000000dd00a77202 */ /* 0x000fe20000000f00 */
[----:B------:R-:W-:Y:S02]  /*aa70*/  HFMA2 R166, -RZ, RZ, 0, 9.5367431640625e-07 ;  /* 0x00000010ffa67431 */ /* 0x000fe400000001ff */
[----:B------:R-:W-:-:S07]  /*aa80*/  FADD.FTZ R223, R223, R168 ;  /* 0x000000a8dfdf7221 */ /* 0x000fce0000010000 */
[----:B------:R-:W-:Y:S05]  /*aa90*/  WARPSYNC.COLLECTIVE R164, `(.L_x_2035) ;  /* 0x00000000a4087348 */ /* 0x000fea0003c00000 */
[----:B------:R0:W1:Y:S02]  /*aaa0*/  SHFL.BFLY P0, R168, R167, R166, R165 ;  /* 0x0c0000a6a7a87389 */ /* 0x00006400000000a5 */
[----:B01----:R-:W-:Y:S05]  /*aab0*/  ENDCOLLECTIVE ;  /* 0x000000000000791b */ /* 0x003fea0003800000 */
.L_x_2035:
[----:B------:R-:W-:Y:S02]  /*aac0*/  MOV R167, R223 ;  /* 0x000000df00a77202 */ /* 0x000fe40000000f00 */
[----:B------:R-:W-:-:S07]  /*aad0*/  MOV R169, R168 ;  /* 0x000000a800a97202 */ /* 0x000fce0000000f00 */
[----:B------:R-:W-:Y:S05]  /*aae0*/  WARPSYNC.COLLECTIVE R164, `(.L_x_2036) ;  /* 0x00000000a4087348 */ /* 0x000fea0003c00000 */
[----:B------:R0:W1:Y:S02]  /*aaf0*/  SHFL.BFLY P0, R168, R167, R166, R165 ;  /* 0x0c0000a6a7a87389 */ /* 0x00006400000000a5 */
[----:B01----:R-:W-:Y:S05]  /*ab00*/  ENDCOLLECTIVE ;  /* 0x000000000000791b */ /* 0x003fea0003800000 */
.L_x_2036:
[----:B------:R-:W-:Y:S05]  /*ab10*/  BRA `(.L_x_2037) ;  /* 0xffffff7800dc7947 */ /* 0x000fea000383ffff */
.L_x_2038:
        /* <DEDUP_REMOVED lines=14> */
.L_x_4974:


//--------------------- .text._ZN10layer_norm31ln_parallel_residual_bwd_kernelINS_13Kernel_traitsIf13__nv_bfloat16fS2_fjLj768ELj1ELj4ELj1ELj16ENS_18Kernel_traits_baseILj768EfS2_fS2_fjLj128EEEEELb1ELb0ELb1EEEvNS_9BwdParamsE --------------------------
	.section	.text._ZN10layer_norm31ln_parallel_residual_bwd_kernelINS_13Kernel_traitsIf13__nv_bfloat16fS2_fjLj768ELj1ELj4ELj1ELj16ENS_18Kernel_traits_baseILj768EfS2_fS2_fjLj128EEEEELb1ELb0ELb1EEEvNS_9BwdParamsE,"ax",@progbits
	.align	128
        .global         _ZN10layer_norm31ln_parallel_residual_bwd_kernelINS_13Kernel_traitsIf13__nv_bfloat16fS2_fjLj768ELj1ELj4ELj1ELj16ENS_18Kernel_traits_baseILj768EfS2_fS2_fjLj128EEEEELb1ELb0ELb1EEEvNS_9BwdParamsE
        .type           _ZN10layer_norm31ln_parallel_residual_bwd_kernelINS_13Kernel_traitsIf13__nv_bfloat16fS2_fjLj768ELj1ELj4ELj1ELj16ENS_18Kernel_traits_baseILj768EfS2_fS2_fjLj128EEEEELb1ELb0ELb1EEEvNS_9BwdParamsE,@function
        .size           _ZN10layer_norm31ln_parallel_residual_bwd_kernelINS_13Kernel_traitsIf13__nv_bfloat16fS2_fjLj768ELj1ELj4ELj1ELj16ENS_18Kernel_traits_baseILj768EfS2_fS2_fjLj128EEEEELb1ELb0ELb1EEEvNS_9BwdParamsE,(.L_x_4975 - _ZN10layer_norm31ln_parallel_residual_bwd_kernelINS_13Kernel_traitsIf13__nv_bfloat16fS2_fjLj768ELj1ELj4ELj1ELj16ENS_18Kernel_traits_baseILj768EfS2_fS2_fjLj128EEEEELb1ELb0ELb1EEEvNS_9BwdParamsE)
        .other          _ZN10layer_norm31ln_parallel_residual_bwd_kernelINS_13Kernel_traitsIf13__nv_bfloat16fS2_fjLj768ELj1ELj4ELj1ELj16ENS_18Kernel_traits_baseILj768EfS2_fS2_fjLj128EEEEELb1ELb0ELb1EEEvNS_9BwdParamsE,@"STO_CUDA_ENTRY STV_DEFAULT"
_ZN10layer_norm31ln_parallel_residual_bwd_kernelINS_13Kernel_traitsIf13__nv_bfloat16fS2_fjLj768ELj1ELj4ELj1ELj16ENS_18Kernel_traits_baseILj768EfS2_fS2_fjLj128EEEEELb1ELb0ELb1EEEvNS_9BwdParamsE:
.text._ZN10layer_norm31ln_parallel_residual_bwd_kernelINS_13Kernel_traitsIf13__nv_bfloat16fS2_fjLj768ELj1ELj4ELj1ELj16ENS_18Kernel_traits_baseILj768EfS2_fS2_fjLj128EEEEELb1ELb0ELb1EEEvNS_9BwdParamsE:
        /* <DEDUP_REMOVED lines=67> */
[----:B------:R1:W-:Y:S01]  /*0430*/  STL [R1+0x10], RZ ;  /* 0x000010ff01007387 */ /* 0x0003e20000100800 */
[----:B------:R-:W-:-:S06]  /*0440*/  LOP3.LUT R6, R96, 0x1f, RZ, 0xc0, !PT ;  /* 0x0000001f60067812 */ /* 0x000fcc00078ec0ff */
[----:B------:R-:W2:Y:S01]  /*0450*/  LDC.64 R4, c[0x0][0x3d8] ;  /* 0x0000f600ff047b82 */ /* 0x000ea20000000a00 */
[----:B------:R1:W-:Y:S04]  /*0460*/  STL [R1+0xc], RZ ;  /* 0x00000cff01007387 */ /* 0x0003e80000100800 */
[----:B------:R1:W-:Y:S04]  /*0470*/  STL [R1+0x8], RZ ;  /* 0x000008ff01007387 */ /* 0x0003e80000100800 */
[----:B------:R1:W-:Y:S04]  /*0480*/  STL [R1+0x4], RZ ;  /* 0x000004ff01007387 */ /* 0x0003e80000100800 */
[----:B------:R1:W-:Y:S01]  /*0490*/  STL [R1], RZ ;  /* 0x000000ff01007387 */ /* 0x0003e20000100800 */
[----:B0-----:R-:W-:-:S04]  /*04a0*/  IMAD.WIDE.U32 R2, R6, 0x20, R2 ;  /* 0x0000002006027825 */ /* 0x001fc800078e0002 */
[----:B------:R-:W-:Y:S01]  /*04b0*/  HFMA2 R252, -RZ, RZ, 0, 0 ;  /* 0x00000000fffc7431 */ /* 0x000fe200000001ff */
[----:B------:R-:W-:Y:S01]  /*04c0*/  BSSY B1, `(.L_x_2041) ;  /* 0x0000836000017945 */ /* 0x000fe20003800000 */
[----:B------:R-:W-:Y:S01]  /*04d0*/  HFMA2 R229, -RZ, RZ, 0, 0 ;  /* 0x00000000ffe57431 */ /* 0x000fe200000001ff */
[----:B------:R-:W-:Y:S01]  /*04e0*/  CS2R R206, SRZ ;  /* 0x0000000000ce7805 */ /* 0x000fe2000001ff00 */
[----:B------:R-:W5:Y:S01]  /*04f0*/  LDG.E.128 R76, desc[UR10][R2.64] ;  /* 0x0000000a024c7981 */ /* 0x000f62000c1e1d00 */
[----:B--2---:R-:W-:-:S03]  /*0500*/  IMAD.WIDE.U32 R4, R6, 0x20, R4 ;  /* 0x0000002006047825 */ /* 0x004fc600078e0004 */
        /* <DEDUP_REMOVED lines=18> */
[----:B------:R-:W-:Y:S02]  /*0630*/  MOV R212, RZ ;  /* 0x000000ff00d47202 */ /* 0x000fe40000000f00 */
        /* <DEDUP_REMOVED lines=33> */
[----:B------:R-:W-:Y:S02]  /*0850*/  CS2R R16, SRZ ;  /* 0x0000000000107805 */ /* 0x000fe4000001ff00 */
[----:B------:R-:W-:-:S02]  /*0860*/  CS2R R18, SRZ ;  /* 0x0000000000127805 */ /* 0x000fc4000001ff00 */
[----:B-1----:R-:W-:-:S07]  /*0870*/  CS2R R20, SRZ ;  /* 0x0000000000147805 */ /* 0x002fce000001ff00 */
.L_x_2067:
[----:B0-----:R-:W0:Y:S01]  /*0880*/  S2R R120, SR_TID.X ;  /* 0x0000000000787919 */ /* 0x001e220000002100 */
[----:B------:R-:W1:Y:S01]  /*0890*/  LDC.64 R116, c[0x0][0x3c0] ;  /* 0x0000f000ff747b82 */ /* 0x000e620000000a00 */
[C---:B------:R-:W-:Y:S01]  /*08a0*/  IMAD R118, R0.reuse, UR12, RZ ;  /* 0x0000000c00767c24 */ /* 0x040fe2000f8e02ff */
[----:B------:R-:W2:Y:S04]  /*08b0*/  LDL.LU R227, [R1] ;  /* 0x0000000001e37983 */ /* 0x000ea80000300800 */
[----:B------:R-:W-:Y:S01]  /*08c0*/  SHF.R.S32.HI R119, RZ, 0x1f, R118 ;  /* 0x0000001fff777819 */ /* 0x000fe20000011476 */
[----:B------:R-:W3:Y:S01]  /*08d0*/  LDL.LU R223, [R1+0x4] ;  /* 0x0000040001df7983 */ /* 0x000ee20000300800 */
[----:B------:R-:W4:Y:S02]  /*08e0*/  LDC.64 R160, c[0x0][0x3a8] ;  /* 0x0000ea00ffa07b82 */ /* 0x000f240000000a00 */
[----:B------:R-:W-:Y:S01]  /*08f0*/  LEA.HI R119, R119, R118, RZ, 0x3 ;  /* 0x0000007677777211 */ /* 0x000fe200078f18ff */
[----:B------:R-:W3:Y:S05]  /*0900*/  LDL.LU R224, [R1+0x8] ;  /* 0x0000080001e07983 */ /* 0x000eea0000300800 */
[----:B------:R-:W4:Y:S08]  /*0910*/  LDC.64 R122, c[0x0][0x3c8] ;  /* 0x0000f200ff7a7b82 */ /* 0x000f300000000a00 */
[----:B------:R-:W4:Y:S01]  /*0920*/  LDC.64 R152, c[0x0][0x430] ;  /* 0x00010c00ff987b82 */ /* 0x000f220000000a00 */
[----:B-1----:R-:W-:-:S05]  /*0930*/  IMAD.WIDE R116, R0, 0x4, R116 ;  /* 0x0000000400747825 */ /* 0x002fca00078e0274 */
[----:B------:R-:W2:Y:S01]  /*0940*/  LDG.E R219, desc[UR10][R116.64] ;  /* 0x0000000a74db7981 */ /* 0x000ea2000c1e1900 */
[----:B0-----:R-:W-:Y:S01]  /*0950*/  LOP3.LUT R120, R120, 0x1f, RZ, 0xc0, !PT ;  /* 0x0000001f78787812 */ /* 0x001fe200078ec0ff */
[----:B------:R-:W0:Y:S03]  /*0960*/  LDC.64 R156, c[0x0][0x428] ;  /* 0x00010a00ff9c7b82 */ /* 0x000e260000000a00 */
[----:B------:R-:W-:-:S05]  /*0970*/  LEA.HI.SX32 R215, R119, R120, 0x1d ;  /* 0x0000007877d77211 */ /* 0x000fca00078feaff */
[C---:B----4-:R-:W-:Y:S01]  /*0980*/  IMAD.WIDE.U32 R128, R215.reuse, 0x20, R160 ;  /* 0x00000020d7807825 */ /* 0x050fe200078e00a0 */
[----:B------:R-:W1:Y:S03]  /*0990*/  LDC.64 R192, c[0x0][0x438] ;  /* 0x00010e00ffc07b82 */ /* 0x000e660000000a00 */
[----:B------:R-:W-:Y:S01]  /*09a0*/  IMAD.WIDE R122, R0, 0x4, R122 ;  /* 0x00000004007a7825 */ /* 0x000fe200078e027a */
[----:B------:R-:W4:Y:S03]  /*09b0*/  LDG.E.128 R116, desc[UR10][R128.64] ;  /* 0x0000000a80747981 */ /* 0x000f26000c1e1d00 */
[C---:B------:R-:W-:Y:S01]  /*09c0*/  IMAD.WIDE.U32 R120, R215.reuse, 0x10, R152 ;  /* 0x00000010d7787825 */ /* 0x040fe200078e0098 */
[----:B------:R-:W3:Y:S04]  /*09d0*/  LDG.E R214, desc[UR10][R122.64] ;  /* 0x0000000a7ad67981 */ /* 0x000ee8000c1e1900 */
[----:B------:R-:W3:Y:S01]  /*09e0*/  LDG.E.128 R128, desc[UR10][R128.64+0x10] ;  /* 0x0000100a80807981 */ /* 0x000ee2000c1e1d00 */
[----:B0-----:R-:W-:-:S03]  /*09f0*/  IMAD.WIDE.U32 R124, R215, 0x10, R156 ;  /* 0x00000010d77c7825 */ /* 0x001fc600078e009c */
[----:B------:R-:W3:Y:S04]  /*0a00*/  LDG.E.128 R120, desc[UR10][R120.64] ;  /* 0x0000000a78787981 */ /* 0x000ee8000c1e1d00 */
[----:B------:R-:W3:Y:S01]  /*0a10*/  LDG.E.128 R124, desc[UR10][R124.64] ;  /* 0x0000000a7c7c7981 */ /* 0x000ee2000c1e1d00 */
[----:B------:R-:W-:-:S05]  /*0a20*/  IADD3 R213, PT, PT, R215, 0x20, RZ ;  /* 0x00000020d7d57810 */ /* 0x000fca0007ffe0ff */
[----:B------:R-:W-:-:S04]  /*0a30*/  IMAD.WIDE.U32 R144, R213, 0x20, R160 ;  /* 0x00000020d5907825 */ /* 0x000fc800078e00a0 */
[C---:B------:R-:W-:Y:S01]  /*0a40*/  IMAD.WIDE.U32 R136, R213.reuse, 0x10, R152 ;  /* 0x00000010d5887825 */ /* 0x040fe200078e0098 */
[----:B------:R-:W3:Y:S03]  /*0a50*/  LDG.E.128 R132, desc[UR10][R144.64] ;  /* 0x0000000a90847981 */ /* 0x000ee6000c1e1d00 */
[----:B------:R-:W-:Y:S02]  /*0a60*/  IMAD.WIDE.U32 R140, R213, 0x10, R156 ;  /* 0x00000010d58c7825 */ /* 0x000fe400078e009c */
[----:B------:R-:W3:Y:S04]  /*0a70*/  LDG.E.128 R136, desc[UR10][R136.64] ;  /* 0x0000000a88887981 */ /* 0x000ee8000c1e1d00 */
[----:B------:R-:W3:Y:S01]  /*0a80*/  LDG.E.128 R140, desc[UR10][R140.64] ;  /* 0x0000000a8c8c7981 */ /* 0x000ee2000c1e1d00 */
[----:B------:R-:W-:-:S02]  /*0a90*/  ISETP.NE.U32.AND P0, PT, RZ, UR14, PT ;  /* 0x0000000eff007c0c */ /* 0x000fc4000bf05070 */
[----:B-1----:R-:W-:Y:S01]  /*0aa0*/  ISETP.NE.U32.AND P1, PT, R192, RZ, PT ;  /* 0x000000ffc000720c */ /* 0x002fe20003f25070 */
[----:B------:R-:W3:Y:S01]  /*0ab0*/  LDG.E.128 R144, desc[UR10][R144.64+0x10] ;  /* 0x0000100a90907981 */ /* 0x000ee2000c1e1d00 */
[----:B------:R-:W-:Y:S02]  /*0ac0*/  ISETP.NE.AND.EX P0, PT, RZ, UR15, PT, P0 ;  /* 0x0000000fff007c0c */ /* 0x000fe4000bf05300 */
[----:B------:R-:W-:-:S11]  /*0ad0*/  ISETP.NE.AND.EX P1, PT, R193, RZ, PT, P1 ;  /* 0x000000ffc100720c */ /* 0x000fd60003f25310 */
[----:B------:R-:W0:Y:S08]  /*0ae0*/  @P0 LDC.64 R196, c[0x0][0x3b8] ;  /* 0x0000ee00ffc40b82 */ /* 0x000e300000000a00 */
[----:B------:R-:W1:Y:S01]  /*0af0*/  @P1 LDC.64 R216, c[0x0][0x438] ;  /* 0x00010e00ffd81b82 */ /* 0x000e620000000a00 */
[----:B------:R-:W-:-:S07]  /*0b00*/  IADD3 R218, PT, PT, R215, 0x40, RZ ;  /* 0x00000040d7da7810 */ /* 0x000fce0007ffe0ff */
[----:B------:R-:W1:Y:S01]  /*0b10*/  @P1 LDC.64 R194, c[0x0][0x438] ;  /* 0x00010e00ffc21b82 */ /* 0x000e620000000a00 */
[----:B0-----:R-:W-:Y:S01]  /*0b20*/  @P0 IMAD.WIDE.U32 R196, R218, 0x8, R196 ;  /* 0x00000008dac40825 */ /* 0x001fe200078e00c4 */
[----:B------:R-:W-:-:S06]  /*0b30*/  ISETP.NE.AND P3, PT, RZ, UR7, PT ;  /* 0x00000007ff007c0c */ /* 0x000fcc000bf65270 */
[----:B------:R-:W0:Y:S01]  /*0b40*/  @P0 LDC.64 R148, c[0x0][0x3b8] ;  /* 0x0000ee00ff940b82 */ /* 0x000e220000000a00 */
[----:B-----5:R1:W5:Y:S07]  /*0b50*/  @P0 LDG.E.64 R188, desc[UR10][R196.64] ;  /* 0x0000000ac4bc0981 */ /* 0x02036e000c1e1b00 */
[----:B------:R-:W0:Y:S01]  /*0b60*/  @P0 LDC.64 R150, c[0x0][0x3b8] ;  /* 0x0000ee00ff960b82 */ /* 0x000e220000000a00 */
[----:B-1----:R-:W-:-:S07]  /*0b70*/  @P1 IMAD.WIDE.U32 R196, R215, 0x20, R216 ;  /* 0x00000020d7c41825 */ /* 0x002fce00078e00d8 */
[----:B------:R-:W1:Y:S01]  /*0b80*/  @P1 LDC.64 R162, c[0x0][0x438] ;  /* 0x00010e00ffa21b82 */ /* 0x000e620000000a00 */
[----:B------:R-:W5:Y:S04]  /*0b90*/  @P1 LDG.E.128 R80, desc[UR10][R196.64] ;  /* 0x0000000ac4501981 */ /* 0x000f68000c1e1d00 */
[----:B------:R-:W5:Y:S01]  /*0ba0*/  @P1 LDG.E.128 R84, desc[UR10][R196.64+0x10] ;  /* 0x0000100ac4541981 */ /* 0x000f62000c1e1d00 */
[----:B------:R-:W-:-:S05]  /*0bb0*/  @P1 IMAD.WIDE.U32 R194, R213, 0x20, R194 ;  /* 0x00000020d5c21825 */ /* 0x000fca00078e00c2 */
[----:B------:R-:W5:Y:S04]  /*0bc0*/  @P1 LDG.E.128 R88, desc[UR10][R194.64] ;  /* 0x0000000ac2581981 */ /* 0x000f68000c1e1d00 */
[----:B------:R-:W5:Y:S01]  /*0bd0*/  @P1 LDG.E.128 R92, desc[UR10][R194.64+0x10] ;  /* 0x0000100ac25c1981 */ /* 0x000f62000c1e1d00 */
[----:B0-----:R-:W-:-:S04]  /*0be0*/  @P0 IMAD.WIDE.U32 R148, R213, 0x8, R148 ;  /* 0x00000008d5940825 */ /* 0x001fc800078e0094 */
[----:B------:R-:W-:Y:S01]  /*0bf0*/  IMAD.WIDE.U32 R160, R218, 0x20, R160 ;  /* 0x00000020daa07825 */ /* 0x000fe200078e00a0 */
[----:B------:R0:W5:Y:S03]  /*0c00*/  @P0 LDG.E.64 R186, desc[UR10][R148.64] ;  /* 0x0000000a94ba0981 */ /* 0x000166000c1e1b00 */
[----:B------:R-:W-:-:S04]  /*0c10*/  @P0 IMAD.WIDE.U32 R150, R215, 0x8, R150 ;  /* 0x00000008d7960825 */ /* 0x000fc800078e0096 */
[C---:B------:R-:W-:Y:S01]  /*0c20*/  IMAD.WIDE.U32 R156, R218.reuse, 0x10, R156 ;  /* 0x00000010da9c7825 */ /* 0x040fe200078e009c */
[----:B------:R-:W5:Y:S03]  /*0c30*/  @P0 LDG.E.64 R184, desc[UR10][R150.64] ;  /* 0x0000000a96b80981 */ /* 0x000f66000c1e1b00 */
[C---:B0-----:R-:W-:Y:S02]  /*0c40*/  IMAD.WIDE.U32 R148, R218.reuse, 0x10, R152 ;  /* 0x00000010da947825 */ /* 0x041fe400078e0098 */
[----:B------:R-:W3:Y:S04]  /*0c50*/  LDG.E.128 R152, desc[UR10][R160.64] ;  /* 0x0000000aa0987981 */ /* 0x000ee8000c1e1d00 */
[----:B------:R-:W3:Y:S04]  /*0c60*/  LDG.E.128 R156, desc[UR10][R156.64] ;  /* 0x0000000a9c9c7981 */ /* 0x000ee8000c1e1d00 */
[----:B------:R-:W3:Y:S01]  /*0c70*/  LDG.E.128 R148, desc[UR10][R148.64] ;  /* 0x0000000a94947981 */ /* 0x000ee2000c1e1d00 */
[----:B-1----:R-:W-:-:S05]  /*0c80*/  @P1 IMAD.WIDE.U32 R162, R218, 0x20, R162 ;  /* 0x00000020daa21825 */ /* 0x002fca00078e00a2 */
[----:B------:R-:W5:Y:S04]  /*0c90*/  @P1 LDG.E.128 R96, desc[UR10][R162.64] ;  /* 0x0000000aa2601981 */ /* 0x000f68000c1e1d00 */
[----:B------:R0:W5:Y:S04]  /*0ca0*/  @P1 LDG.E.128 R100, desc[UR10][R162.64+0x10] ;  /* 0x0000100aa2641981 */ /* 0x000168000c1e1d00 */
[----:B------:R-:W3:Y:S01]  /*0cb0*/  LDG.E.128 R160, desc[UR10][R160.64+0x10] ;  /* 0x0000100aa0a07981 */ /* 0x000ee2000c1e1d00 */
[----:B--2---:R-:W-:-:S05]  /*0cc0*/  FSEL R196, R219, RZ, !P3 ;  /* 0x000000ffdbc47208 */ /* 0x004fca0005800000 */
[----:B----4-:R-:W-:-:S04]  /*0cd0*/  FADD.FTZ R217, -R196, R116 ;  /* 0x00000074c4d97221 */ /* 0x010fc80000010100 */
[----:B---3--:R-:W-:Y:S01]  /*0ce0*/  FMUL.FTZ R116, R214, R217 ;  /* 0x000000d9d6747220 */ /* 0x008fe20000410000 */
[----:B------:R-:W-:Y:S02]  /*0cf0*/  SHF.L.U32 R197, R120, 0x10, RZ ;  /* 0x0000001078c57819 */ /* 0x000fe400000006ff */
[----:B------:R-:W-:-:S03]  /*0d00*/  SHF.L.U32 R195, R124, 0x10, RZ ;  /* 0x000000107cc37819 */ /* 0x000fc600000006ff */
[----:B------:R-:W-:Y:S01]  /*0d10*/  FADD.FTZ R234, R197, R234 ;  /* 0x000000eac5ea7221 */ /* 0x000fe20000010000 */
[-C--:B------:R-:W-:Y:S01]  /*0d20*/  FFMA.FTZ R4, R116, R197.reuse, R4 ;  /* 0x000000c574047223 */ /* 0x080fe20000010004 */
[----:B------:R-:W-:Y:S01]  /*0d30*/  FMUL.FTZ R197, R52, R197 ;  /* 0x000000c534c57220 */ /* 0x000fe20000410000 */
[----:B------:R-:W-:Y:S01]  /*0d40*/  PRMT R120, R120, 0x7632, R120 ;  /* 0x0000763278787816 */ /* 0x000fe20000000078 */
[----:B------:R-:W-:Y:S01]  /*0d50*/  FADD.FTZ R170, R195, R170 ;  /* 0x000000aac3aa7221 */ /* 0x000fe20000010000 */
[-C--:B------:R-:W-:Y:S01]  /*0d60*/  FFMA.FTZ R22, R116, R195.reuse, R22 ;  /* 0x000000c374167223 */ /* 0x080fe20000010016 */
[----:B------:R-:W-:Y:S01]  /*0d70*/  FFMA.FTZ R194, R76, R195, R197 ;  /* 0x000000c34cc27223 */ /* 0x000fe200000100c5 */
[C---:B------:R-:W-:Y:S01]  /*0d80*/  FADD.FTZ R195, -R196.reuse, R118 ;  /* 0x00000076c4c37221 */ /* 0x040fe20000010100 */
[----:B------:R-:W-:Y:S01]  /*0d90*/  FADD.FTZ R117, -R196, R117 ;  /* 0x00000075c4757221 */ /* 0x000fe20000010100 */
[----:B------:R-:W-:Y:S02]  /*0da0*/  SHF.L.U32 R197, R121, 0x10, RZ ;  /* 0x0000001079c57819 */ /* 0x000fe400000006ff */
[----:B------:R-:W-:Y:S01]  /*0db0*/  FMUL.FTZ R118, R214, R195 ;  /* 0x000000c3d6767220 */ /* 0x000fe20000410000 */
[----:B------:R-:W-:Y:S01]  /*0dc0*/  SHF.L.U32 R120, R120, 0x10, RZ ;  /* 0x0000001078787819 */ /* 0x000fe200000006ff */
[----:B------:R-:W-:Y:S01]  /*0dd0*/  FMUL.FTZ R117, R214, R117 ;  /* 0x00000075d6757220 */ /* 0x000fe20000410000 */
[----:B------:R-:W-:Y:S01]  /*0de0*/  PRMT R124, R124, 0x7632, R124 ;  /* 0x000076327c7c7816 */ /* 0x000fe2000000007c */
        /* <DEDUP_REMOVED lines=9> */
[----:B------:R-:W-:Y:S01]  /*0e80*/  FADD.FTZ R168, R195, R168 ;  /* 0x000000a8c3a87221 */ /* 0x000fe20000010000 */
[-C--:B------:R-:W-:Y:S01]  /*0e90*/  FFMA.FTZ R20, R118, R195.reuse, R20 ;  /* 0x000000c376147223 */ /* 0x080fe20000010014 */
[----:B------:R-:W-:Y:S01]  /*0ea0*/  FFMA.FTZ R195, R78, R195, R197 ;  /* 0x000000c34ec37223 */ /* 0x000fe200000100c5 */
[----:B------:R-:W-:Y:S01]  /*0eb0*/  FFMA.FTZ R197, R77, R124, R120 ;  /* 0x0000007c4dc57223 */ /* 0x000fe20000010078 */
[----:B------:R-:W-:-:S02]  /*0ec0*/  PRMT R121, R121, 0x7632, R121 ;  /* 0x0000763279797816 */ /* 0x000fc40000000079 */
[----:B------:R-:W-:Y:S01]  /*0ed0*/  SHF.L.U32 R120, R125, 0x10, RZ ;  /* 0x000000107d787819 */ /* 0x000fe200000006ff */
[----:B------:R-:W-:Y:S01]  /*0ee0*/  FADD.FTZ R217, -R196, R128 ;  /* 0x00000080c4d97221 */ /* 0x000fe20000010100 */
[----:B------:R-:W-:Y:S01]  /*0ef0*/  SHF.L.U32 R125, R122, 0x10, RZ ;  /* 0x000000107a7d7819 */ /* 0x000fe200000006ff */
[----:B------:R-:W-:Y:S01]  /*0f00*/  FFMA.FTZ R21, R117, R124, R21 ;  /* 0x0000007c75157223 */ /* 0x000fe20000010015 */
[----:B------:R-:W-:Y:S01]  /*0f10*/  FADD.FTZ R169, R124, R169 ;  /* 0x000000a97ca97221 */ /* 0x000fe20000010000 */
[----:B------:R-:W-:Y:S01]  /*0f20*/  SHF.L.U32 R124, R121, 0x10, RZ ;  /* 0x00000010797c7819 */ /* 0x000fe200000006ff */
[----:B------:R-:W-:Y:S01]  /*0f30*/  FADD.FTZ R119, -R196, R119 ;  /* 0x00000077c4777221 */ /* 0x000fe20000010100 */
[----:B------:R-:W-:Y:S01]  /*0f40*/  SHF.L.U32 R121, R126, 0x10, RZ ;  /* 0x000000107e797819 */ /* 0x000fe200000006ff */
[----:B------:R-:W-:Y:S01]  /*0f50*/  FMUL.FTZ R217, R214, R217 ;  /* 0x000000d9d6d97220 */ /* 0x000fe20000410000 */
[----:B------:R-:W-:Y:S01]  /*0f60*/  FMUL.FTZ R219, R48, R125 ;  /* 0x0000007d30db7220 */ /* 0x000fe20000410000 */
[----:B------:R-:W-:Y:S01]  /*0f70*/  FMUL.FTZ R216, R214, R119 ;  /* 0x00000077d6d87220 */ /* 0x000fe20000410000 */
[----:B------:R-:W-:Y:S01]  /*0f80*/  FADD.FTZ R238, R125, R238 ;  /* 0x000000ee7dee7221 */ /* 0x000fe20000010000 */
[----:B------:R-:W-:Y:S01]  /*0f90*/  FADD.FTZ R166, R121, R166 ;  /* 0x000000a679a67221 */ /* 0x000fe20000010000 */
[CC--:B------:R-:W-:Y:S01]  /*0fa0*/  FFMA.FTZ R18, R217.reuse, R121.reuse, R18 ;  /* 0x00000079d9127223 */ /* 0x0c0fe20000010012 */
[----:B------:R-:W-:Y:S01]  /*0fb0*/  FFMA.FTZ R128, R72, R121, R219 ;  /* 0x0000007948807223 */ /* 0x000fe200000100db */
[----:B------:R-:W-:Y:S01]  /*0fc0*/  FFMA.FTZ R230, R217, R125, R230 ;  /* 0x0000007dd9e67223 */ /* 0x000fe200000100e6 */
[----:B------:R-:W-:Y:S01]  /*0fd0*/  PRMT R122, R122, 0x7632, R122 ;  /* 0x000076327a7a7816 */ /* 0x000fe2000000007a */
[----:B------:R-:W-:Y:S01]  /*0fe0*/  FADD.FTZ R121, -R196, R130 ;  /* 0x00000082c4797221 */ /* 0x000fe20000010100 */
[----:B------:R-:W-:Y:S01]  /*0ff0*/  SHF.L.U32 R125, R123, 0x10, RZ ;  /* 0x000000107b7d7819 */ /* 0x000fe200000006ff */
[-C--:B------:R-:W-:Y:S01]  /*1000*/  FFMA.FTZ R229, R216, R124.reuse, R229 ;  /* 0x0000007cd8e57223 */ /* 0x080fe200000100e5 */
[----:B------:R-:W-:Y:S01]  /*1010*/  FADD.FTZ R237, R124, R237 ;  /* 0x000000ed7ced7221 */ /* 0x000fe20000010000 */
[----:B------:R-:W-:Y:S01]  /*1020*/  FADD.FTZ R129, -R196, R129 ;  /* 0x00000081c4817221 */ /* 0x000fe20000010100 */
[----:B------:R-:W-:Y:S01]  /*1030*/  SHF.L.U32 R221, R127, 0x10, RZ ;  /* 0x000000107fdd7819 */ /* 0x000fe200000006ff */
[----:B------:R-:W-:Y:S01]  /*1040*/  FMUL.FTZ R124, R55, R124 ;  /* 0x0000007c377c7220 */ /* 0x000fe20000410000 */
[----:B------:R-:W-:Y:S01]  /*1050*/  PRMT R126, R126, 0x7632, R126 ;  /* 0x000076327e7e7816 */ /* 0x000fe2000000007e */
[----:B------:R-:W-:Y:S01]  /*1060*/  FMUL.FTZ R222, R214, R121 ;  /* 0x00000079d6de7220 */ /* 0x000fe20000410000 */
[----:B------:R-:W-:Y:S01]  /*1070*/  SHF.L.U32 R122, R122, 0x10, RZ ;  /* 0x000000107a7a7819 */ /* 0x000fe200000006ff */
[----:B------:R-:W-:Y:S01]  /*1080*/  FMUL.FTZ R121, R50, R125 ;  /* 0x0000007d32797220 */ /* 0x000fe20000410000 */
[----:B------:R-:W-:Y:S01]  /*1090*/  FMUL.FTZ R220, R214, R129 ;  /* 0x00000081d6dc7220 */ /* 0x000fe20000410000 */
[-C--:B------:R-:W-:Y:S01]  /*10a0*/  FFMA.FTZ R19, R216, R120.reuse, R19 ;  /* 0x00000078d8137223 */ /* 0x080fe20000010013 */
[----:B------:R-:W-:Y:S01]  /*10b0*/  FADD.FTZ R167, R120, R167 ;  /* 0x000000a778a77221 */ /* 0x000fe20000010000 */
[----:B------:R-:W-:Y:S01]  /*10c0*/  FFMA.FTZ R119, R79, R120, R124 ;  /* 0x000000784f777223 */ /* 0x000fe2000001007c */
[----:B------:R-:W-:Y:S01]  /*10d0*/  SHF.L.U32 R126, R126, 0x10, RZ ;  /* 0x000000107e7e7819 */ /* 0x000fe200000006ff */
[----:B------:R-:W-:Y:S01]  /*10e0*/  FADD.FTZ R164, R221, R164 ;  /* 0x000000a4dda47221 */ /* 0x000fe20000010000 */
[-C--:B------:R-:W-:Y:S01]  /*10f0*/  FFMA.FTZ R16, R222, R221.reuse, R16 ;  /* 0x000000ddde107223 */ /* 0x080fe20000010010 */
[----:B------:R-:W-:Y:S01]  /*1100*/  PRMT R123, R123, 0x7632, R123 ;  /* 0x000076327b7b7816 */ /* 0x000fe2000000007b */
[-C--:B------:R-:W-:Y:S01]  /*1110*/  FMUL.FTZ R120, R49, R122.reuse ;  /* 0x0000007a31787220 */ /* 0x080fe20000410000 */
[----:B------:R-:W-:Y:S01]  /*1120*/  FFMA.FTZ R221, R74, R221, R121 ;  /* 0x000000dd4add7223 */ /* 0x000fe20000010079 */
[----:B------:R-:W-:Y:S01]  /*1130*/  FADD.FTZ R121, -R196, R132 ;  /* 0x00000084c4797221 */ /* 0x000fe20000010100 */
        /* <DEDUP_REMOVED lines=9> */
[----:B------:R-:W-:-:S02]  /*11d0*/  SHF.L.U32 R120, R127, 0x10, RZ ;  /* 0x000000107f787819 */ /* 0x000fc400000006ff */
[----:B------:R-:W-:Y:S01]  /*11e0*/  SHF.L.U32 R127, R140, 0x10, RZ ;  /* 0x000000108c7f7819 */ /* 0x000fe200000006ff */
[----:B------:R-:W-:Y:S01]  /*11f0*/  FADD.FTZ R250, R123, R250 ;  /* 0x000000fa7bfa7221 */ /* 0x000fe20000010000 */
[-C--:B------:R-:W-:Y:S01]  /*1200*/  FFMA.FTZ R242, R126, R123.reuse, R242 ;  /* 0x0000007b7ef27223 */ /* 0x080fe200000100f2 */
[----:B------:R-:W-:Y:S01]  /*1210*/  FMUL.FTZ R123, R44, R123 ;  /* 0x0000007b2c7b7220 */ /* 0x000fe20000410000 */
[----:B------:R-:W-:Y:S01]  /*1220*/  FADD.FTZ R131, -R196, R131 ;  /* 0x00000083c4837221 */ /* 0x000fe20000010100 */
[----:B------:R-:W-:Y:S01]  /*1230*/  FADD.FTZ R30, R127, R30 ;  /* 0x0000001e7f1e7221 */ /* 0x000fe20000010000 */
[-C--:B------:R-:W-:Y:S01]  /*1240*/  FFMA.FTZ R14, R126, R127.reuse, R14 ;  /* 0x0000007f7e0e7223 */ /* 0x080fe2000001000e */
[----:B------:R-:W-:Y:S01]  /*1250*/  FFMA.FTZ R127, R68, R127, R123 ;  /* 0x0000007f447f7223 */ /* 0x000fe2000001007b */
[----:B------:R-:W-:Y:S01]  /*1260*/  FMUL.FTZ R226, R214, R131 ;  /* 0x00000083d6e27220 */ /* 0x000fe20000410000 */
[C---:B------:R-:W-:Y:S02]  /*1270*/  SHF.L.U32 R123, R137.reuse, 0x10, RZ ;  /* 0x00000010897b7819 */ /* 0x040fe400000006ff */
[----:B------:R-:W-:Y:S01]  /*1280*/  PRMT R137, R137, 0x7632, R137 ;  /* 0x0000763289897816 */ /* 0x000fe20000000089 */
[-C--:B------:R-:W-:Y:S01]  /*1290*/  FMUL.FTZ R124, R51, R122.reuse ;  /* 0x0000007a337c7220 */ /* 0x080fe20000410000 */
[----:B------:R-:W-:Y:S01]  /*12a0*/  FADD.FTZ R241, R122, R241 ;  /* 0x000000f17af17221 */ /* 0x000fe20000010000 */
[----:B------:R-:W-:Y:S01]  /*12b0*/  FFMA.FTZ R233, R226, R122, R233 ;  /* 0x0000007ae2e97223 */ /* 0x000fe200000100e9 */
[----:B------:R-:W-:Y:S01]  /*12c0*/  SHF.L.U32 R122, R137, 0x10, RZ ;  /* 0x00000010897a7819 */ /* 0x000fe200000006ff */
[----:B------:R-:W-:Y:S01]  /*12d0*/  FFMA.FTZ R225, R75, R120, R124 ;  /* 0x000000784be17223 */ /* 0x000fe2000001007c */
[----:B------:R-:W-:Y:S01]  /*12e0*/  FADD.FTZ R121, -R196, R134 ;  /* 0x00000086c4797221 */ /* 0x000fe20000010100 */
[----:B------:R-:W2:Y:S02]  /*12f0*/  LDL.LU R124, [R1+0xc] ;  /* 0x00000c00017c7983 */ /* 0x000ea40000300800 */
[----:B------:R-:W-:-:S05]  /*1300*/  FADD.FTZ R227, R122, R227 ;  /* 0x000000e37ae37221 */ /* 0x000fca0000010000 */
[----:B------:R-:W-:Y:S04]  /*1310*/  STL [R1], R227 ;  /* 0x000000e301007387 */ /* 0x000fe80000100800 */
[----:B------:R-:W3:Y:S01]  /*1320*/  LDL.LU R134, [R1+0x10] ;  /* 0x0000100001867983 */ /* 0x000ee20000300800 */
[----:B------:R-:W-:Y:S01]  /*1330*/  FMUL.FTZ R130, R214, R121 ;  /* 0x00000079d6827220 */ /* 0x000fe20000410000 */
[----:B------:R-:W-:Y:S01]  /*1340*/  PRMT R136, R136, 0x7632, R136 ;  /* 0x0000763288887816 */ /* 0x000fe20000000088 */
[----:B------:R-:W-:Y:S01]  /*1350*/  FADD.FTZ R252, R123, R252 ;  /* 0x000000fc7bfc7221 */ /* 0x000fe20000010000 */
[----:B------:R-:W-:Y:S01]  /*1360*/  SHF.L.U32 R131, R141, 0x10, RZ ;  /* 0x000000108d837819 */ /* 0x000fe200000006ff */
[-C--:B------:R-:W-:Y:S01]  /*1370*/  FFMA.FTZ R244, R130, R123.reuse, R244 ;  /* 0x0000007b82f47223 */ /* 0x080fe200000100f4 */
        /* <DEDUP_REMOVED lines=10> */
[----:B------:R-:W-:Y:S01]  /*1420*/  SHF.L.U32 R123, R138, 0x10, RZ ;  /* 0x000000108a7b7819 */ /* 0x000fe200000006ff */
[----:B------:R-:W-:Y:S01]  /*1430*/  FADD.FTZ R135, -R196, R135 ;  /* 0x00000087c4877221 */ /* 0x000fe20000010100 */
[----:B------:R-:W-:Y:S01]  /*1440*/  PRMT R138, R138, 0x7632, R138 ;  /* 0x000076328a8a7816 */ /* 0x000fe2000000008a */
[----:B------:R-:W-:Y:S01]  /*1450*/  FADD.FTZ R219, -R196, R144 ;  /* 0x00000090c4db7221 */ /* 0x000fe20000010100 */
[----:B------:R-:W-:Y:S01]  /*1460*/  FADD.FTZ R240, R125, R240 ;  /* 0x000000f07df07221 */ /* 0x000fe20000010000 */
[----:B------:R-:W-:Y:S01]  /*1470*/  FFMA.FTZ R232, R222, R125, R232 ;  /* 0x0000007ddee87223 */ /* 0x000fe200000100e8 */
[-C--:B------:R-:W-:Y:S01]  /*1480*/  FFMA.FTZ R13, R133, R140.reuse, R13 ;  /* 0x0000008c850d7223 */ /* 0x080fe2000001000d */
[----:B------:R-:W-:Y:S01]  /*1490*/  FADD.FTZ R29, R140, R29 ;  /* 0x0000001d8c1d7221 */ /* 0x000fe20000010000 */
[----:B------:R-:W-:Y:S01]  /*14a0*/  FFMA.FTZ R132, R69, R140, R132 ;  /* 0x0000008c45847223 */ /* 0x000fe20000010084 */
[----:B------:R-:W-:Y:S01]  /*14b0*/  SHF.L.U32 R121, R142, 0x10, RZ ;  /* 0x000000108e797819 */ /* 0x000fe200000006ff */
[----:B------:R-:W-:Y:S01]  /*14c0*/  FMUL.FTZ R140, R214, R135 ;  /* 0x00000087d68c7220 */ /* 0x000fe20000410000 */
[----:B------:R-:W-:Y:S01]  /*14d0*/  PRMT R141, R141, 0x7632, R141 ;  /* 0x000076328d8d7816 */ /* 0x000fe2000000008d */
[----:B------:R-:W-:Y:S01]  /*14e0*/  FMUL.FTZ R125, R40, R123 ;  /* 0x0000007b287d7220 */ /* 0x000fe20000410000 */
[----:B------:R-:W-:Y:S01]  /*14f0*/  SHF.L.U32 R138, R138, 0x10, RZ ;  /* 0x000000108a8a7819 */ /* 0x000fe200000006ff */
[----:B------:R-:W-:Y:S01]  /*1500*/  FMUL.FTZ R219, R214, R219 ;  /* 0x000000dbd6db7220 */ /* 0x000fe20000410000 */
[----:B------:R-:W-:Y:S01]  /*1510*/  FADD.FTZ R31, R120, R31 ;  /* 0x0000001f781f7221 */ /* 0x000fe20000010000 */
[----:B------:R-:W-:Y:S01]  /*1520*/  FFMA.FTZ R15, R226, R120, R15 ;  /* 0x00000078e20f7223 */ /* 0x000fe2000001000f */
[----:B------:R-:W-:Y:S01]  /*1530*/  SHF.L.U32 R120, R141, 0x10, RZ ;  /* 0x000000108d787819 */ /* 0x000fe200000006ff */
[-C--:B------:R-:W-:Y:S01]  /*1540*/  FFMA.FTZ R245, R140, R122.reuse, R245 ;  /* 0x0000007a8cf57223 */ /* 0x080fe200000100f5 */
[-C--:B------:R-:W-:Y:S01]  /*1550*/  FFMA.FTZ R144, R64, R121.reuse, R125 ;  /* 0x0000007940907223 */ /* 0x080fe2000001007d */
[----:B------:R-:W-:Y:S01]  /*1560*/  FADD.FTZ R223, R123, R223 ;  /* 0x000000df7bdf7221 */ /* 0x000fe20000010000 */
[----:B------:R-:W-:Y:S01]  /*1570*/  FMUL.FTZ R122, R47, R122 ;  /* 0x0000007a2f7a7220 */ /* 0x000fe20000410000 */
[----:B------:R-:W-:Y:S01]  /*1580*/  FADD.FTZ R224, R138, R224 ;  /* 0x000000e08ae07221 */ /* 0x000fe20000010000 */
[----:B------:R-:W-:Y:S01]  /*1590*/  SHF.L.U32 R125, R139, 0x10, RZ ;  /* 0x000000108b7d7819 */ /* 0x000fe200000006ff */
[----:B------:R-:W-:Y:S01]  /*15a0*/  FADD.FTZ R26, R121, R26 ;  /* 0x0000001a791a7221 */ /* 0x000fe20000010000 */
[----:B------:R-:W-:Y:S01]  /*15b0*/  FFMA.FTZ R10, R219, R121, R10 ;  /* 0x00000079db0a7223 */ /* 0x000fe2000001000a */
[----:B------:R-:W-:Y:S01]  /*15c0*/  PRMT R139, R139, 0x7632, R139 ;  /* 0x000076328b8b7816 */ /* 0x000fe2000000008b */
[----:B------:R-:W-:Y:S01]  /*15d0*/  FADD.FTZ R121, -R196, R146 ;  /* 0x00000092c4797221 */ /* 0x000fe20000010100 */
[----:B------:R-:W-:Y:S01]  /*15e0*/  FFMA.FTZ R141, R71, R120, R122 ;  /* 0x00000078478d7223 */ /* 0x000fe2000001007a */
[----:B------:R-:W-:Y:S01]  /*15f0*/  STL [R1+0x4], R223 ;  /* 0x000004df01007387 */ /* 0x000fe20000100800 */
[----:B------:R-:W-:Y:S01]  /*1600*/  FFMA.FTZ R246, R219, R123, R246 ;  /* 0x0000007bdbf67223 */ /* 0x000fe200000100f6 */
[----:B------:R-:W-:-:S02]  /*1610*/  SHF.L.U32 R122, R139, 0x10, RZ ;  /* 0x000000108b7a7819 */ /* 0x000fc400000006ff */
[----:B------:R1:W-:Y:S01]  /*1620*/  STL [R1+0x8], R224 ;  /* 0x000008e001007387 */ /* 0x0003e20000100800 */
[----:B------:R-:W-:Y:S01]  /*1630*/  SHF.L.U32 R123, R143, 0x10, RZ ;  /* 0x000000108f7b7819 */ /* 0x000fe200000006ff */
[----:B-1----:R-:W-:Y:S01]  /*1640*/  FMUL.FTZ R224, R214, R121 ;  /* 0x00000079d6e07220 */ /* 0x002fe20000410000 */
[----:B------:R-:W-:-:S03]  /*1650*/  FMUL.FTZ R121, R42, R125 ;  /* 0x0000007d2a797220 */ /* 0x000fc60000410000 */
[----:B------:R-:W-:Y:S01]  /*1660*/  FADD.FTZ R24, R123, R24 ;  /* 0x000000187b187221 */ /* 0x000fe20000010000 */
[-C--:B------:R-:W-:Y:S01]  /*1670*/  FFMA.FTZ R146, R66, R123.reuse, R121 ;  /* 0x0000007b42927223 */ /* 0x080fe20000010079 */
[----:B------:R-:W-:Y:S01]  /*1680*/  FADD.FTZ R121, -R196, R152 ;  /* 0x00000098c4797221 */ /* 0x000fe20000010100 */
[----:B------:R-:W-:Y:S01]  /*1690*/  FFMA.FTZ R8, R224, R123, R8 ;  /* 0x0000007be0087223 */ /* 0x000fe20000010008 */
[----:B------:R-:W-:Y:S02]  /*16a0*/  SHF.L.U32 R123, R148, 0x10, RZ ;  /* 0x00000010947b7819 */ /* 0x000fe400000006ff */
[----:B------:R-:W-:Y:S01]  /*16b0*/  SHF.L.U32 R135, R156, 0x10, RZ ;  /* 0x000000109c877819 */ /* 0x000fe200000006ff */
[----:B------:R-:W-:Y:S02]  /*16c0*/  FADD.FTZ R145, -R196, R145 ;  /* 0x00000091c4917221 */ /* 0x000fe40000010100 */
[----:B------:R-:W-:Y:S02]  /*16d0*/  FADD.FTZ R180, R123, R180 ;  /* 0x000000b47bb47221 */ /* 0x000fe40000010000 */
[----:B------:R-:W-:Y:S01]  /*16e0*/  FADD.FTZ R190, R135, R190 ;  /* 0x000000be87be7221 */ /* 0x000fe20000010000 */
[----:B------:R-:W-:Y:S01]  /*16f0*/  FFMA.FTZ R243, R133, R136, R243 ;  /* 0x0000008885f37223 */ /* 0x000fe200000100f3 */
[----:B------:R-:W-:Y:S01]  /*1700*/  FADD.FTZ R251, R136, R251 ;  /* 0x000000fb88fb7221 */ /* 0x000fe20000010000 */
[----:B------:R-:W-:Y:S01]  /*1710*/  PRMT R142, R142, 0x7632, R142 ;  /* 0x000076328e8e7816 */ /* 0x000fe2000000008e */
[----:B------:R-:W-:Y:S01]  /*1720*/  FMUL.FTZ R223, R214, R145 ;  /* 0x00000091d6df7220 */ /* 0x000fe20000410000 */
[----:B------:R-:W-:Y:S01]  /*1730*/  PRMT R148, R148, 0x7632, R148 ;  /* 0x0000763294947816 */ /* 0x000fe20000000094 */
[----:B------:R-:W-:Y:S01]  /*1740*/  FADD.FTZ R153, -R196, R153 ;  /* 0x00000099c4997221 */ /* 0x000fe20000010100 */
[----:B------:R-:W-:Y:S01]  /*1750*/  FFMA.FTZ R11, R140, R120, R11 ;  /* 0x000000788c0b7223 */ /* 0x000fe2000001000b */
[----:B------:R-:W-:Y:S01]  /*1760*/  FADD.FTZ R27, R120, R27 ;  /* 0x0000001b781b7221 */ /* 0x000fe20000010000 */
[----:B------:R-:W-:Y:S01]  /*1770*/  SHF.L.U32 R142, R142, 0x10, RZ ;  /* 0x000000108e8e7819 */ /* 0x000fe200000006ff */
[-C--:B------:R-:W-:Y:S01]  /*1780*/  FMUL.FTZ R120, R41, R138.reuse ;  /* 0x0000008a29787220 */ /* 0x080fe20000410000 */
[----:B------:R-:W-:Y:S01]  /*1790*/  FFMA.FTZ R247, R223, R138, R247 ;  /* 0x0000008adff77223 */ /* 0x000fe200000100f7 */
[----:B------:R-:W-:Y:S01]  /*17a0*/  SHF.L.U32 R137, R157, 0x10, RZ ;  /* 0x000000109d897819 */ /* 0x000fe200000006ff */
[----:B------:R-:W-:Y:S01]  /*17b0*/  FMUL.FTZ R138, R214, R153 ;  /* 0x00000099d68a7220 */ /* 0x000fe20000410000 */
[----:B------:R-:W-:-:S02]  /*17c0*/  PRMT R156, R156, 0x7632, R156 ;  /* 0x000076329c9c7816 */ /* 0x000fc4000000009c */
[----:B------:R-:W-:Y:S01]  /*17d0*/  SHF.L.U32 R148, R148, 0x10, RZ ;  /* 0x0000001094947819 */ /* 0x000fe200000006ff */
[----:B------:R-:W-:Y:S01]  /*17e0*/  FADD.FTZ R147, -R196, R147 ;  /* 0x00000093c4937221 */ /* 0x000fe20000010100 */
[----:B------:R-:W-:Y:S01]  /*17f0*/  PRMT R143, R143, 0x7632, R143 ;  /* 0x000076328f8f7816 */ /* 0x000fe2000000008f */
[----:B------:R-:W-:Y:S01]  /*1800*/  FFMA.FTZ R145, R65, R142, R120 ;  /* 0x0000008e41917223 */ /* 0x000fe20000010078 */
[----:B------:R-:W-:Y:S01]  /*1810*/  SHF.L.U32 R139, R156, 0x10, RZ ;  /* 0x000000109c8b7819 */ /* 0x000fe200000006ff */
[----:B------:R-:W-:Y:S01]  /*1820*/  FADD.FTZ R201, R137, R201 ;  /* 0x000000c989c97221 */ /* 0x000fe20000010000 */
[-C--:B------:R-:W-:Y:S01]  /*1830*/  FFMA.FTZ R199, R138, R148.reuse, R199 ;  /* 0x000000948ac77223 */ /* 0x080fe200000100c7 */
[----:B------:R-:W-:Y:S01]  /*1840*/  FADD.FTZ R202, R148, R202 ;  /* 0x000000ca94ca7221 */ /* 0x000fe20000010000 */
[----:B------:R-:W-:Y:S01]  /*1850*/  SHF.L.U32 R120, R143, 0x10, RZ ;  /* 0x000000108f787819 */ /* 0x000fe200000006ff */
[----:B------:R-:W-:Y:S01]  /*1860*/  FMUL.FTZ R148, R37, R148 ;  /* 0x0000009425947220 */ /* 0x000fe20000410000 */
[----:B------:R-:W-:Y:S01]  /*1870*/  FMUL.FTZ R228, R214, R147 ;  /* 0x00000093d6e47220 */ /* 0x000fe20000410000 */
[-C--:B------:R-:W-:Y:S01]  /*1880*/  FFMA.FTZ R204, R138, R139.reuse, R204 ;  /* 0x0000008b8acc7223 */ /* 0x080fe200000100cc */
[----:B------:R-:W-:Y:S01]  /*1890*/  FADD.FTZ R203, R139, R203 ;  /* 0x000000cb8bcb7221 */ /* 0x000fe20000010000 */
[----:B------:R-:W-:Y:S01]  /*18a0*/  FADD.FTZ R143, -R196, R155 ;  /* 0x0000009bc48f7221 */ /* 0x000fe20000010100 */
[----:B------:R-:W-:Y:S01]  /*18b0*/  FFMA.FTZ R139, R61, R139, R148 ;  /* 0x0000008b3d8b7223 */ /* 0x000fe20000010094 */
[----:B------:R-:W-:Y:S01]  /*18c0*/  FADD.FTZ R23, R120, R23 ;  /* 0x0000001778177221 */ /* 0x000fe20000010000 */
[----:B------:R-:W-:Y:S01]  /*18d0*/  FFMA.FTZ R7, R228, R120, R7 ;  /* 0x00000078e4077223 */ /* 0x000fe20000010007 */
[----:B------:R-:W-:Y:S01]  /*18e0*/  SHF.L.U32 R147, R158, 0x10, RZ ;  /* 0x000000109e937819 */ /* 0x000fe200000006ff */
[----:B------:R-:W-:Y:S01]  /*18f0*/  FMUL.FTZ R143, R214, R143 ;  /* 0x0000008fd68f7220 */ /* 0x000fe20000410000 */
[----:B------:R-:W-:Y:S01]  /*1900*/  FADD.FTZ R25, R142, R25 ;  /* 0x000000198e197221 */ /* 0x000fe20000010000 */
[----:B------:R-:W-:-:S02]  /*1910*/  FFMA.FTZ R9, R223, R142, R9 ;  /* 0x0000008edf097223 */ /* 0x000fc40000010009 */
[----:B------:R-:W-:Y:S01]  /*1920*/  FADD.FTZ R210, R147, R210 ;  /* 0x000000d293d27221 */ /* 0x000fe20000010000 */
[C---:B------:R-:W-:Y:S01]  /*1930*/  FADD.FTZ R153, -R196.reuse, R161 ;  /* 0x000000a1c4997221 */ /* 0x040fe20000010100 */
[----:B------:R-:W-:Y:S01]  /*1940*/  PRMT R155, R151, 0x7632, R155 ;  /* 0x00007632979b7816 */ /* 0x000fe2000000009b */
[C---:B0-----:R-:W-:Y:S01]  /*1950*/  FADD.FTZ R162, -R196.reuse, R162 ;  /* 0x000000a2c4a27221 */ /* 0x041fe20000010100 */
[----:B------:R-:W-:Y:S01]  /*1960*/  FADD.FTZ R163, -R196, R163 ;  /* 0x000000a3c4a37221 */ /* 0x000fe20000010100 */
[----:B------:R-:W-:Y:S01]  /*1970*/  FMUL.FTZ R153, R214, R153 ;  /* 0x00000099d6997220 */ /* 0x000fe20000410000 */
[----:B------:R-:W-:Y:S01]  /*1980*/  SHF.L.U32 R155, R155, 0x10, RZ ;  /* 0x000000109b9b7819 */ /* 0x000fe200000006ff */
[----:B------:R-:W-:Y:S01]  /*1990*/  FFMA.FTZ R248, R224, R125, R248 ;  /* 0x0000007de0f87223 */ /* 0x000fe200000100f8 */
[----:B------:R-:W-:Y:S01]  /*19a0*/  FFMA.FTZ R249, R228, R122, R249 ;  /* 0x0000007ae4f97223 */ /* 0x000fe200000100f9 */
[----:B--2---:R-:W-:-:S05]  /*19b0*/  FADD.FTZ R124, R125, R124 ;  /* 0x0000007c7d7c7221 */ /* 0x004fca0000010000 */
[----:B------:R-:W-:Y:S01]  /*19c0*/  STL [R1+0xc], R124 ;  /* 0x00000c7c01007387 */ /* 0x000fe20000100800 */
[----:B---3--:R-:W-:-:S05]  /*19d0*/  FADD.FTZ R134, R122, R134 ;  /* 0x000000867a867221 */ /* 0x008fca0000010000 */
[----:B------:R0:W-:Y:S02]  /*19e0*/  STL [R1+0x10], R134 ;  /* 0x0000108601007387 */ /* 0x0001e40000100800 */
[----:B0-----:R-:W-:Y:S01]  /*19f0*/  FMUL.FTZ R134, R214, R121 ;  /* 0x00000079d6867220 */ /* 0x001fe20000410000 */
[----:B------:R-:W-:-:S03]  /*1a00*/  FADD.FTZ R121, -R196, R154 ;  /* 0x0000009ac4797221 */ /* 0x000fc60000010100 */
[-C--:B------:R-:W-:Y:S01]  /*1a10*/  FFMA.FTZ R181, R134, R123.reuse, R181 ;  /* 0x0000007b86b57223 */ /* 0x080fe200000100b5 */
[----:B------:R-:W-:Y:S01]  /*1a20*/  FMUL.FTZ R123, R36, R123 ;  /* 0x0000007b247b7220 */ /* 0x000fe20000410000 */
[----:B------:R-:W-:Y:S01]  /*1a30*/  FFMA.FTZ R183, R134, R135, R183 ;  /* 0x0000008786b77223 */ /* 0x000fe200000100b7 */
[----:B------:R-:W-:Y:S02]  /*1a40*/  FMUL.FTZ R136, R214, R121 ;  /* 0x00000079d6887220 */ /* 0x000fe40000410000 */
[----:B------:R-:W-:Y:S01]  /*1a50*/  FFMA.FTZ R135, R60, R135, R123 ;  /* 0x000000873c877223 */ /* 0x000fe2000001007b */
[----:B------:R-:W-:Y:S01]  /*1a60*/  SHF.L.U32 R123, R149, 0x10, RZ ;  /* 0x00000010957b7819 */ /* 0x000fe200000006ff */
[----:B------:R-:W-:-:S04]  /*1a70*/  FFMA.FTZ R200, R136, R137, R200 ;  /* 0x0000008988c87223 */ /* 0x000fc800000100c8 */
[----:B------:R-:W-:Y:S01]  /*1a80*/  FADD.FTZ R191, R123, R191 ;  /* 0x000000bf7bbf7221 */ /* 0x000fe20000010000 */
[-C--:B------:R-:W-:Y:S01]  /*1a90*/  FFMA.FTZ R198, R136, R123.reuse, R198 ;  /* 0x0000007b88c67223 */ /* 0x080fe200000100c6 */
[----:B------:R-:W-:Y:S01]  /*1aa0*/  FMUL.FTZ R123, R38, R123 ;  /* 0x0000007b267b7220 */ /* 0x000fe20000410000 */
[----:B------:R-:W-:Y:S01]  /*1ab0*/  FMUL.FTZ R124, R43, R122 ;  /* 0x0000007a2b7c7220 */ /* 0x000fe20000410000 */
[----:B------:R-:W-:Y:S02]  /*1ac0*/  FADD.FTZ R121, -R196, R160 ;  /* 0x000000a0c4797221 */ /* 0x000fe40000010100 */
[----:B------:R-:W-:Y:S01]  /*1ad0*/  FFMA.FTZ R137, R62, R137, R123 ;  /* 0x000000893e897223 */ /* 0x000fe2000001007b */
[----:B------:R-:W-:Y:S02]  /*1ae0*/  SHF.L.U32 R123, R150, 0x10, RZ ;  /* 0x00000010967b7819 */ /* 0x000fe400000006ff */
[----:B------:R-:W-:Y:S01]  /*1af0*/  PRMT R149, R149, 0x7632, R149 ;  /* 0x0000763295957816 */ /* 0x000fe20000000095 */
[----:B------:R-:W-:Y:S01]  /*1b00*/  FFMA.FTZ R227, R67, R120, R124 ;  /* 0x0000007843e37223 */ /* 0x000fe2000001007c */
[----:B------:R-:W-:Y:S01]  /*1b10*/  FMUL.FTZ R148, R214, R121 ;  /* 0x00000079d6947220 */ /* 0x000fe20000410000 */
[----:B------:R-:W-:Y:S01]  /*1b20*/  FMUL.FTZ R121, R32, R123 ;  /* 0x0000007b20797220 */ /* 0x000fe20000410000 */
[----:B------:R-:W-:-:S02]  /*1b30*/  SHF.L.U32 R120, R149, 0x10, RZ ;  /* 0x0000001095787819 */ /* 0x000fc400000006ff */
[-C--:B------:R-:W-:Y:S01]  /*1b40*/  FFMA.FTZ R209, R148, R147.reuse, R209 ;  /* 0x0000009394d17223 */ /* 0x080fe200000100d1 */
[----:B------:R-:W-:Y:S02]  /*1b50*/  FFMA.FTZ R147, R56, R147, R121 ;  /* 0x0000009338937223 */ /* 0x000fe40000010079 */
[-C--:B------:R-:W-:Y:S01]  /*1b60*/  FFMA.FTZ R182, R143, R120.reuse, R182 ;  /* 0x000000788fb67223 */ /* 0x080fe200000100b6 */
[----:B------:R-:W-:Y:S01]  /*1b70*/  FADD.FTZ R205, R120, R205 ;  /* 0x000000cd78cd7221 */ /* 0x000fe20000010000 */
[----:B------:R-:W-:Y:S02]  /*1b80*/  FMUL.FTZ R142, R39, R120 ;  /* 0x00000078278e7220 */ /* 0x000fe40000410000 */
[----:B------:R-:W0:Y:S01]  /*1b90*/  LDC.64 R120, c[0x0][0x3b0] ;  /* 0x0000ec00ff787b82 */ /* 0x000e220000000a00 */
[----:B------:R-:W-:Y:S01]  /*1ba0*/  PRMT R150, R150, 0x7632, R150 ;  /* 0x0000763296967816 */ /* 0x000fe20000000096 */
[----:B------:R-:W-:Y:S01]  /*1bb0*/  FADD.FTZ R211, R123, R211 ;  /* 0x000000d37bd37221 */ /* 0x000fe20000010000 */
[----:B------:R-:W-:Y:S01]  /*1bc0*/  SHF.L.U32 R149, R159, 0x10, RZ ;  /* 0x000000109f957819 */ /* 0x000fe200000006ff */
[----:B------:R-:W-:Y:S01]  /*1bd0*/  FFMA.FTZ R212, R148, R123, R212 ;  /* 0x0000007b94d47223 */ /* 0x000fe200000100d4 */
[----:B------:R-:W-:-:S02]  /*1be0*/  SHF.L.U32 R150, R150, 0x10, RZ ;  /* 0x0000001096967819 */ /* 0x000fc400000006ff */
[----:B------:R-:W-:Y:S02]  /*1bf0*/  PRMT R159, R159, 0x7632, R159 ;  /* 0x000076329f9f7816 */ /* 0x000fe4000000009f */
[----:B------:R-:W-:Y:S01]  /*1c00*/  SHF.L.U32 R123, R151, 0x10, RZ ;  /* 0x00000010977b7819 */ /* 0x000fe200000006ff */
[-C--:B------:R-:W-:Y:S01]  /*1c10*/  FMUL.FTZ R152, R33, R150.reuse ;  /* 0x0000009621987220 */ /* 0x080fe20000410000 */
[----:B------:R-:W-:Y:S01]  /*1c20*/  FADD.FTZ R173, R150, R173 ;  /* 0x000000ad96ad7221 */ /* 0x000fe20000010000 */
[----:B------:R-:W-:Y:S01]  /*1c30*/  FFMA.FTZ R5, R153, R150, R5 ;  /* 0x0000009699057223 */ /* 0x000fe20000010005 */
[----:B------:R-:W-:Y:S01]  /*1c40*/  SHF.L.U32 R154, R159, 0x10, RZ ;  /* 0x000000109f9a7819 */ /* 0x000fe200000006ff */
[C---:B------:R-:W-:Y:S01]  /*1c50*/  FMUL.FTZ R150, R214.reuse, R162 ;  /* 0x000000a2d6967220 */ /* 0x040fe20000410000 */
[----:B------:R-:W-:Y:S01]  /*1c60*/  FMUL.FTZ R151, R214, R163 ;  /* 0x000000a3d6977220 */ /* 0x000fe20000410000 */
[----:B------:R-:W-:Y:S01]  /*1c70*/  FMUL.FTZ R125, R34, R123 ;  /* 0x0000007b227d7220 */ /* 0x000fe20000410000 */
[----:B------:R-:W-:Y:S01]  /*1c80*/  FMUL.FTZ R122, R35, R155 ;  /* 0x0000009b237a7220 */ /* 0x000fe20000410000 */
[----:B------:R-:W-:Y:S01]  /*1c90*/  FADD.FTZ R179, R149, R179 ;  /* 0x000000b395b37221 */ /* 0x000fe20000010000 */
[-C--:B------:R-:W-:Y:S01]  /*1ca0*/  FFMA.FTZ R172, R150, R149.reuse, R172 ;  /* 0x0000009596ac7223 */ /* 0x080fe200000100ac */
[----:B------:R-:W-:Y:S01]  /*1cb0*/  FADD.FTZ R175, R154, R175 ;  /* 0x000000af9aaf7221 */ /* 0x000fe20000010000 */
[-C--:B------:R-:W-:Y:S01]  /*1cc0*/  FFMA.FTZ R176, R151, R154.reuse, R176 ;  /* 0x0000009a97b07223 */ /* 0x080fe200000100b0 */
[----:B------:R-:W-:Y:S01]  /*1cd0*/  FFMA.FTZ R149, R58, R149, R125 ;  /* 0x000000953a957223 */ /* 0x000fe2000001007d */
[----:B------:R-:W-:Y:S01]  /*1ce0*/  FADD.FTZ R177, R123, R177 ;  /* 0x000000b17bb17221 */ /* 0x000fe20000010000 */
        /* <DEDUP_REMOVED lines=8> */
[----:B------:R-:W-:-:S04]  /*1d70*/  PRMT R158, R158, 0x7632, R158 ;  /* 0x000076329e9e7816 */ /* 0x000fc8000000009e */
[----:B------:R-:W-:Y:S01]  /*1d80*/  SHF.L.U32 R158, R158, 0x10, RZ ;  /* 0x000000109e9e7819 */ /* 0x000fe200000006ff */
[----:B------:R-:W-:Y:S01]  /*1d90*/  FFMA.FTZ R156, R116, R194, RZ ;  /* 0x000000c2749c7223 */ /* 0x000fe200000100ff */
[----:B------:R-:W-:-:S03]  /*1da0*/  PRMT R157, R157, 0x7632, R157 ;  /* 0x000076329d9d7816 */ /* 0x000fc6000000009d */
[----:B------:R-:W-:Y:S01]  /*1db0*/  FADD.FTZ R171, R158, R171 ;  /* 0x000000ab9eab7221 */ /* 0x000fe20000010000 */
[-C--:B------:R-:W-:Y:S01]  /*1dc0*/  FFMA.FTZ R174, R153, R158.reuse, R174 ;  /* 0x0000009e99ae7223 */ /* 0x080fe200000100ae */
[----:B------:R-:W-:Y:S01]  /*1dd0*/  FFMA.FTZ R152, R57, R158, R152 ;  /* 0x0000009e39987223 */ /* 0x000fe20000010098 */
[----:B------:R-:W-:Y:S01]  /*1de0*/  FADD.FTZ R158, RZ, R194 ;  /* 0x000000c2ff9e7221 */ /* 0x000fe20000010000 */
[----:B------:R-:W-:Y:S01]  /*1df0*/  FADD.FTZ R206, R155, R206 ;  /* 0x000000ce9bce7221 */ /* 0x000fe20000010000 */
[----:B------:R-:W-:Y:S01]  /*1e00*/  FFMA.FTZ R178, R151, R155, R178 ;  /* 0x0000009b97b27223 */ /* 0x000fe200000100b2 */
[----:B------:R-:W-:Y:S01]  /*1e10*/  FFMA.FTZ R155, R117, R197, R156 ;  /* 0x000000c5759b7223 */ /* 0x000fe2000001009c */
[----:B------:R-:W-:Y:S01]  /*1e20*/  FADD.FTZ R158, R197, R158 ;  /* 0x0000009ec59e7221 */ /* 0x000fe20000010000 */
[----:B------:R-:W-:Y:S02]  /*1e30*/  SHF.L.U32 R157, R157, 0x10, RZ ;  /* 0x000000109d9d7819 */ /* 0x000fe400000006ff */
[----:B------:R-:W-:Y:S01]  /*1e40*/  FFMA.FTZ R155, R118, R195, R155 ;  /* 0x000000c3769b7223 */ /* 0x000fe2000001009b */
[----:B------:R-:W-:-:S02]  /*1e50*/  FADD.FTZ R158, R195, R158 ;  /* 0x0000009ec39e7221 */ /* 0x000fc40000010000 */
[-C--:B------:R-:W-:Y:S01]  /*1e60*/  FFMA.FTZ R208, R143, R157.reuse, R208 ;  /* 0x0000009d8fd07223 */ /* 0x080fe200000100d0 */
        /* <DEDUP_REMOVED lines=43> */
[----:B------:R-:W-:Y:S02]  /*2120*/  FFMA.FTZ R156, R150, R149, R155 ;  /* 0x00000095969c7223 */ /* 0x000fe4000001009b */
        /* <DEDUP_REMOVED lines=22> */
.L_x_2079:
        /* <DEDUP_REMOVED lines=26> */
[-C--:B------:R-:W-:Y:S01]  /*2430*/  FFMA.FTZ R220, R220, R155.reuse, R156 ;  /* 0x0000009bdcdc7223 */ /* 0x080fe2000001009c */
[----:B------:R-:W-:Y:S01]  /*2440*/  LOP3.LUT P3, RZ, R125, 0xff00, RZ, 0xc0, !PT ;  /* 0x0000ff007dff7812 */ /* 0x000fe2000786c0ff */
[----:B------:R-:W-:Y:S01]  /*2450*/  FMUL.FTZ R128, R225, UR6 ;  /* 0x00000006e1807c20 */ /* 0x000fe20008410000 */
[----:B------:R-:W-:Y:S01]  /*2460*/  ISETP.GE.U32.AND.EX P2, PT, R125, 0x1000000, PT, P2 ;  /* 0x010000007d00780c */ /* 0x000fe20003f46120 */
[----:B------:R-:W-:Y:S01]  /*2470*/  FMUL.FTZ R221, R221, UR6 ;  /* 0x00000006dddd7c20 */ /* 0x000fe20008410000 */
[----:B------:R-:W-:Y:S01]  /*2480*/  FMUL.FTZ R125, R157, UR6 ;  /* 0x000000069d7d7c20 */ /* 0x000fe20008410000 */
[----:B------:R-:W-:Y:S01]  /*2490*/  FADD.FTZ R129, R129, -R220 ;  /* 0x800000dc81817221 */ /* 0x000fe20000010000 */
[----:B------:R-:W-:Y:S01]  /*24a0*/  FSEL R128, R128, RZ, P2 ;  /* 0x000000ff80807208 */ /* 0x000fe20001000000 */
[--C-:B------:R-:W-:Y:S01]  /*24b0*/  FFMA.FTZ R118, R118, R155, R156.reuse ;  /* 0x0000009b76767223 */ /* 0x100fe2000001009c */
[----:B------:R-:W-:Y:S01]  /*24c0*/  FSEL R157, R221, RZ, P5 ;  /* 0x000000ffdd9d7208 */ /* 0x000fe20002800000 */
[----:B------:R-:W-:Y:S01]  /*24d0*/  FMUL.FTZ R129, R214, R129 ;  /* 0x00000081d6817220 */ /* 0x000fe20000410000 */
[----:B------:R-:W-:Y:S01]  /*24e0*/  FSEL R125, R125, RZ, P4 ;  /* 0x000000ff7d7d7208 */ /* 0x000fe20002000000 */
[----:B------:R-:W-:Y:S01]  /*24f0*/  FFMA.FTZ R216, R216, R155, R156 ;  /* 0x0000009bd8d87223 */ /* 0x000fe2000001009c */
[C---:B------:R-:W-:Y:S01]  /*2500*/  LOP3.LUT P6, RZ, R124.reuse, 0xff0000, RZ, 0xc0, !PT ;  /* 0x00ff00007cff7812 */ /* 0x040fe200078cc0ff */
[----:B------:R-:W-:Y:S01]  /*2510*/  FADD.FTZ R195, R195, -R118 ;  /* 0x80000076c3c37221 */ /* 0x000fe20000010000 */
[----:B------:R-:W-:-:S02]  /*2520*/  LOP3.LUT P2, RZ, R124, 0xff000000, RZ, 0xc0, !PT ;  /* 0xff0000007cff7812 */ /* 0x000fc4000784c0ff */
[----:B------:R-:W-:Y:S01]  /*2530*/  LOP3.LUT P5, RZ, R124, 0xff, RZ, 0xc0, !PT ;  /* 0x000000ff7cff7812 */ /* 0x000fe200078ac0ff */
[----:B------:R-:W-:Y:S01]  /*2540*/  FMUL.FTZ R195, R214, R195 ;  /* 0x000000c3d6c37220 */ /* 0x000fe20000410000 */
[----:B------:R-:W-:Y:S01]  /*2550*/  LOP3.LUT P4, RZ, R124, 0xff00, RZ, 0xc0, !PT ;  /* 0x0000ff007cff7812 */ /* 0x000fe2000788c0ff */
[-CC-:B------:R-:W-:Y:S01]  /*2560*/  FFMA.FTZ R124, R117, R155.reuse, R156.reuse ;  /* 0x0000009b757c7223 */ /* 0x180fe2000001009c */
[----:B------:R-:W-:Y:S01]  /*2570*/  FFMA.FTZ R117, R116, R155, R156 ;  /* 0x0000009b74757223 */ /* 0x000fe2000001009c */
[----:B------:R-:W-:Y:S01]  /*2580*/  FMUL.FTZ R116, R129, UR6 ;  /* 0x0000000681747c20 */ /* 0x000fe20008410000 */
[----:B------:R-:W-:Y:S01]  /*2590*/  FADD.FTZ R129, R119, -R216 ;  /* 0x800000d877817221 */ /* 0x000fe20000010000 */
[----:B------:R-:W-:Y:S01]  /*25a0*/  FADD.FTZ R197, R197, -R124 ;  /* 0x8000007cc5c57221 */ /* 0x000fe20000010000 */
[----:B------:R-:W-:Y:S01]  /*25b0*/  FADD.FTZ R117, R194, -R117 ;  /* 0x80000075c2757221 */ /* 0x000fe20000010000 */
[----:B------:R-:W-:Y:S01]  /*25c0*/  FMUL.FTZ R195, R195, UR6 ;  /* 0x00000006c3c37c20 */ /* 0x000fe20008410000 */
[C---:B------:R-:W-:Y:S01]  /*25d0*/  FMUL.FTZ R129, R214.reuse, R129 ;  /* 0x00000081d6817220 */ /* 0x040fe20000410000 */
[C---:B------:R-:W-:Y:S01]  /*25e0*/  FMUL.FTZ R197, R214.reuse, R197 ;  /* 0x000000c5d6c57220 */ /* 0x040fe20000410000 */
[----:B------:R-:W-:Y:S01]  /*25f0*/  FMUL.FTZ R117, R214, R117 ;  /* 0x00000075d6757220 */ /* 0x000fe20000410000 */
[----:B------:R-:W-:Y:S01]  /*2600*/  FSEL R116, R116, RZ, P3 ;  /* 0x000000ff74747208 */ /* 0x000fe20001800000 */
        /* <DEDUP_REMOVED lines=12> */
.L_x_2045:
        /* <DEDUP_REMOVED lines=10> */
[----:B------:R-:W-:Y:S01]  /*2770*/  FMUL.FTZ R107, R214, R107 ;  /* 0x0000006bd66b7220 */ /* 0x000fe20000410000 */
[----:B------:R-:W-:Y:S01]  /*2780*/  FFMA.FTZ R110, R117, R155, R156 ;  /* 0x0000009b756e7223 */ /* 0x000fe2000001009c */
[----:B------:R-:W-:Y:S01]  /*2790*/  FMUL.FTZ R109, R104, UR6 ;  /* 0x00000006686d7c20 */ /* 0x000fe20008410000 */
[----:B-----5:R-:W-:Y:S01]  /*27a0*/  ISETP.GE.U32.AND P2, PT, R124, RZ, PT ;  /* 0x000000ff7c00720c */ /* 0x020fe20003f46070 */
[----:B------:R-:W-:Y:S01]  /*27b0*/  FMUL.FTZ R105, R214, R105 ;  /* 0x00000069d6697220 */ /* 0x000fe20000410000 */
[----:B------:R-:W-:Y:S01]  /*27c0*/  LOP3.LUT P6, RZ, R125, 0xff, RZ, 0xc0, !PT ;  /* 0x000000ff7dff7812 */ /* 0x000fe200078cc0ff */
[----:B------:R-:W-:Y:S01]  /*27d0*/  FMUL.FTZ R108, R107, UR6 ;  /* 0x000000066b6c7c20 */ /* 0x000fe20008410000 */
[----:B------:R-:W-:Y:S01]  /*27e0*/  FMUL.FTZ R111, R106, UR6 ;  /* 0x000000066a6f7c20 */ /* 0x000fe20008410000 */
[----:B------:R-:W-:Y:S01]  /*27f0*/  FADD.FTZ R197, R197, -R110 ;  /* 0x8000006ec5c57221 */ /* 0x000fe20000010000 */
[----:B------:R-:W-:Y:S01]  /*2800*/  LOP3.LUT P4, RZ, R125, 0xff0000, RZ, 0xc0, !PT ;  /* 0x00ff00007dff7812 */ /* 0x000fe2000788c0ff */
[----:B------:R-:W-:Y:S01]  /*2810*/  FMUL.FTZ R110, R105, UR6 ;  /* 0x00000006696e7c20 */ /* 0x000fe20008410000 */
[----:B------:R-:W-:Y:S01]  /*2820*/  ISETP.GE.U32.AND.EX P2, PT, R125, 0x1000000, PT, P2 ;  /* 0x010000007d00780c */ /* 0x000fe20003f46120 */
        /* <DEDUP_REMOVED lines=32> */
.L_x_2044:
        /* <DEDUP_REMOVED lines=14> */
[C---:B------:R-:W-:Y:S01]  /*2b10*/  FFMA.FTZ R128, R214.reuse, R221, R86 ;  /* 0x000000ddd6807223 */ /* 0x040fe20000010056 */
[----:B------:R-:W-:Y:S01]  /*2b20*/  FFMA.FTZ R157, R214, R157, R84 ;  /* 0x0000009dd69d7223 */ /* 0x000fe20000010054 */
[----:B------:R-:W-:Y:S01]  /*2b30*/  LOP3.LUT P5, RZ, R125, 0xff0000, RZ, 0xc0, !PT ;  /* 0x00ff00007dff7812 */ /* 0x000fe200078ac0ff */
[----:B------:R-:W-:Y:S01]  /*2b40*/  FMUL.FTZ R159, R158, UR6 ;  /* 0x000000069e9f7c20 */ /* 0x000fe20008410000 */
[----:B------:R-:W-:Y:S01]  /*2b50*/  FMUL.FTZ R158, R128, UR6 ;  /* 0x00000006809e7c20 */ /* 0x000fe20008410000 */
[----:B------:R-:W-:Y:S01]  /*2b60*/  FMUL.FTZ R128, R157, UR6 ;  /* 0x000000069d807c20 */ /* 0x000fe20008410000 */
[----:B------:R-:W-:Y:S01]  /*2b70*/  LOP3.LUT P4, RZ, R125, 0xff, RZ, 0xc0, !PT ;  /* 0x000000ff7dff7812 */ /* 0x000fe2000788c0ff */
[----:B------:R-:W-:Y:S01]  /*2b80*/  FADD.FTZ R220, R129, -R220 ;  /* 0x800000dc81dc7221 */ /* 0x000fe20000010000 */
        /* <DEDUP_REMOVED lines=11> */
[----:B------:R-:W-:Y:S01]  /*2c40*/  FADD.FTZ R129, R194, -R129 ;  /* 0x80000081c2817221 */ /* 0x000fe20000010000 */
[----:B------:R-:W-:-:S02]  /*2c50*/  LOP3.LUT P2, RZ, R124, 0xff000000, RZ, 0xc0, !PT ;  /* 0xff0000007cff7812 */ /* 0x000fc4000784c0ff */
[----:B------:R-:W-:Y:S01]  /*2c60*/  LOP3.LUT P5, RZ, R124, 0xff, RZ, 0xc0, !PT ;  /* 0x000000ff7cff7812 */ /* 0x000fe200078ac0ff */
[----:B------:R-:W-:Y:S01]  /*2c70*/  FFMA.FTZ R116, R214, R129, R80 ;  /* 0x00000081d6747223 */ /* 0x000fe20000010050 */
[----:B------:R-:W-:Y:S01]  /*2c80*/  LOP3.LUT P4, RZ, R124, 0xff00, RZ, 0xc0, !PT ;  /* 0x0000ff007cff7812 */ /* 0x000fe2000788c0ff */
[----:B------:R-:W-:Y:S01]  /*2c90*/  FFMA.FTZ R124, R117, R155, R156 ;  /* 0x0000009b757c7223 */ /* 0x000fe2000001009c */
[C---:B------:R-:W-:Y:S01]  /*2ca0*/  FFMA.FTZ R117, R214.reuse, R220, R85 ;  /* 0x000000dcd6757223 */ /* 0x040fe20000010055 */
[----:B------:R-:W-:Y:S01]  /*2cb0*/  F2FP.BF16.F32.PACK_AB R119, R125, R158 ;  /* 0x0000009e7d77723e */ /* 0x000fe200000010ff */
[----:B------:R-:W-:Y:S01]  /*2cc0*/  FFMA.FTZ R125, R214, R216, R83 ;  /* 0x000000d8d67d7223 */ /* 0x000fe20000010053 */
[----:B------:R-:W-:Y:S01]  /*2cd0*/  FADD.FTZ R124, R197, -R124 ;  /* 0x8000007cc57c7221 */ /* 0x000fe20000010000 */
[----:B------:R-:W-:Y:S01]  /*2ce0*/  FMUL.FTZ R117, R117, UR6 ;  /* 0x0000000675757c20 */ /* 0x000fe20008410000 */
[----:B------:R-:W-:Y:S01]  /*2cf0*/  FMUL.FTZ R116, R116, UR6 ;  /* 0x0000000674747c20 */ /* 0x000fe20008410000 */
[----:B------:R-:W-:Y:S01]  /*2d00*/  FMUL.FTZ R125, R125, UR6 ;  /* 0x000000067d7d7c20 */ /* 0x000fe20008410000 */
[----:B------:R-:W-:-:S02]  /*2d10*/  FFMA.FTZ R124, R214, R124, R81 ;  /* 0x0000007cd67c7223 */ /* 0x000fc40000010051 */
[----:B------:R-:W-:Y:S02]  /*2d20*/  FSEL R117, R117, RZ, P3 ;  /* 0x000000ff75757208 */ /* 0x000fe40001800000 */
[----:B------:R-:W-:Y:S01]  /*2d30*/  FMUL.FTZ R124, R124, UR6 ;  /* 0x000000067c7c7c20 */ /* 0x000fe20008410000 */
[----:B------:R-:W-:Y:S02]  /*2d40*/  FSEL R116, R116, RZ, P5 ;  /* 0x000000ff74747208 */ /* 0x000fe40002800000 */
[----:B------:R-:W-:Y:S01]  /*2d50*/  F2FP.BF16.F32.PACK_AB R118, R117, R128 ;  /* 0x000000807576723e */ /* 0x000fe200000010ff */
[----:B------:R-:W-:Y:S01]  /*2d60*/  FFMA.FTZ R117, R214, R195, R82 ;  /* 0x000000c3d6757223 */ /* 0x000fe20000010052 */
[----:B------:R-:W-:Y:S02]  /*2d70*/  FSEL R128, R125, RZ, P2 ;  /* 0x000000ff7d807208 */ /* 0x000fe40001000000 */
[----:B------:R-:W-:Y:S01]  /*2d80*/  FSEL R125, R124, RZ, P4 ;  /* 0x000000ff7c7d7208 */ /* 0x000fe20002000000 */
[----:B------:R-:W-:-:S03]  /*2d90*/  FMUL.FTZ R117, R117, UR6 ;  /* 0x0000000675757c20 */ /* 0x000fc60008410000 */
[----:B------:R-:W-:Y:S02]  /*2da0*/  F2FP.BF16.F32.PACK_AB R116, R125, R116 ;  /* 0x000000747d74723e */ /* 0x000fe400000010ff */
[----:B------:R-:W-:-:S04]  /*2db0*/  FSEL R117, R117, RZ, P6 ;  /* 0x000000ff75757208 */ /* 0x000fc80003000000 */
[----:B------:R-:W-:Y:S01]  /*2dc0*/  F2FP.BF16.F32.PACK_AB R117, R128, R117 ;  /* 0x000000758075723e */ /* 0x000fe200000010ff */
[----:B------:R-:W-:Y:S06]  /*2dd0*/  BRA `(.L_x_2046) ;  /* 0x0000001400b87947 */ /* 0x000fec0003800000 */
.L_x_2047:
        /* <DEDUP_REMOVED lines=11> */
[----:B------:R-:W-:Y:S01]  /*2e90*/  FADD.FTZ R220, R129, -R220 ;  /* 0x800000dc81dc7221 */ /* 0x000fe20000010000 */
[----:B------:R-:W-:Y:S01]  /*2ea0*/  FMUL.FTZ R111, R106, UR6 ;  /* 0x000000066a6f7c20 */ /* 0x000fe20008410000 */
[----:B------:R-:W-:Y:S01]  /*2eb0*/  FMUL.FTZ R108, R107, UR6 ;  /* 0x000000066b6c7c20 */ /* 0x000fe20008410000 */
[C---:B------:R-:W-:Y:S01]  /*2ec0*/  LOP3.LUT P4, RZ, R125.reuse, 0xff0000, RZ, 0xc0, !PT ;  /* 0x00ff00007dff7812 */ /* 0x040fe2000788c0ff */
[----:B------:R-:W-:Y:S01]  /*2ed0*/  FMUL.FTZ R109, R104, UR6 ;  /* 0x00000006686d7c20 */ /* 0x000fe20008410000 */
[----:B------:R-:W-:Y:S01]  /*2ee0*/  ISETP.GE.U32.AND.EX P2, PT, R125, 0x1000000, PT, P2 ;  /* 0x010000007d00780c */ /* 0x000fe20003f46120 */
[-CC-:B------:R-:W-:Y:S01]  /*2ef0*/  FFMA.FTZ R110, R117, R155.reuse, R156.reuse ;  /* 0x0000009b756e7223 */ /* 0x180fe2000001009c */
[----:B------:R-:W-:Y:S01]  /*2f00*/  LOP3.LUT P6, RZ, R125, 0xff, RZ, 0xc0, !PT ;  /* 0x000000ff7dff7812 */ /* 0x000fe200078cc0ff */
[----:B------:R-:W-:Y:S01]  /*2f10*/  FFMA.FTZ R105, R214, R220, R85 ;  /* 0x000000dcd6697223 */ /* 0x000fe20000010055 */
[----:B------:R-:W-:Y:S01]  /*2f20*/  FSEL R108, R108, RZ, P2 ;  /* 0x000000ff6c6c7208 */ /* 0x000fe20001000000 */
[-CC-:B------:R-:W-:Y:S01]  /*2f30*/  FFMA.FTZ R216, R216, R155.reuse, R156.reuse ;  /* 0x0000009bd8d87223 */ /* 0x180fe2000001009c */
[----:B------:R-:W-:Y:S01]  /*2f40*/  FSEL R111, R111, RZ, P4 ;  /* 0x000000ff6f6f7208 */ /* 0x000fe20002000000 */
[-CC-:B------:R-:W-:Y:S01]  /*2f50*/  FFMA.FTZ R118, R118, R155.reuse, R156.reuse ;  /* 0x0000009b76767223 */ /* 0x180fe2000001009c */
[----:B------:R-:W-:Y:S01]  /*2f60*/  LOP3.LUT P5, RZ, R124, 0xff, RZ, 0xc0, !PT ;  /* 0x000000ff7cff7812 */ /* 0x000fe200078ac0ff */
[----:B------:R-:W-:Y:S01]  /*2f70*/  FFMA.FTZ R117, R116, R155, R156 ;  /* 0x0000009b74757223 */ /* 0x000fe2000001009c */
[C---:B------:R-:W-:Y:S01]  /*2f80*/  LOP3.LUT P3, RZ, R124.reuse, 0xff00, RZ, 0xc0, !PT ;  /* 0x0000ff007cff7812 */ /* 0x040fe2000786c0ff */
[----:B------:R-:W-:Y:S01]  /*2f90*/  FADD.FTZ R216, R119, -R216 ;  /* 0x800000d877d87221 */ /* 0x000fe20000010000 */
[C---:B------:R-:W-:Y:S01]  /*2fa0*/  LOP3.LUT P2, RZ, R124.reuse, 0xff0000, RZ, 0xc0, !PT ;  /* 0x00ff00007cff7812 */ /* 0x040fe2000784c0ff */
[----:B------:R-:W-:Y:S01]  /*2fb0*/  FADD.FTZ R195, R195, -R118 ;  /* 0x80000076c3c37221 */ /* 0x000fe20000010000 */
[----:B------:R-:W-:Y:S01]  /*2fc0*/  LOP3.LUT P4, RZ, R124, 0xff000000, RZ, 0xc0, !PT ;  /* 0xff0000007cff7812 */ /* 0x000fe2000788c0ff */
[----:B------:R-:W-:Y:S01]  /*2fd0*/  FADD.FTZ R124, R197, -R110 ;  /* 0x8000006ec57c7221 */ /* 0x000fe20000010000 */
[----:B------:R-:W-:Y:S01]  /*2fe0*/  FSEL R109, R109, RZ, P6 ;  /* 0x000000ff6d6d7208 */ /* 0x000fe20003000000 */
[----:B------:R-:W-:Y:S01]  /*2ff0*/  FMUL.FTZ R110, R105, UR6 ;  /* 0x00000006696e7c20 */ /* 0x000fe20008410000 */
[----:B------:R-:W-:Y:S01]  /*3000*/  LOP3.LUT P6, RZ, R125, 0xff00, RZ, 0xc0, !PT ;  /* 0x0000ff007dff7812 */ /* 0x000fe200078cc0ff */
[----:B------:R-:W-:Y:S01]  /*3010*/  FADD.FTZ R117, R194, -R117 ;  /* 0x80000075c2757221 */ /* 0x000fe20000010000 */
[----:B------:R-:W-:Y:S01]  /*3020*/  F2FP.BF16.F32.PACK_AB R119, R108, R111 ;  /* 0x0000006f6c77723e */ /* 0x000fe200000010ff */
[----:B------:R-:W-:Y:S01]  /*3030*/  FFMA.FTZ R111, R214, R216, R83 ;  /* 0x000000d8d66f7223 */ /* 0x000fe20000010053 */
[----:B------:R-:W-:Y:S01]  /*3040*/  FSEL R110, R110, RZ, P6 ;  /* 0x000000ff6e6e7208 */ /* 0x000fe20003000000 */
[----:B------:R-:W-:-:S02]  /*3050*/  FFMA.FTZ R108, R214, R117, R80 ;  /* 0x00000075d66c7223 */ /* 0x000fc40000010050 */
[----:B------:R-:W-:Y:S01]  /*3060*/  FMUL.FTZ R125, R111, UR6 ;  /* 0x000000066f7d7c20 */ /* 0x000fe20008410000 */
[----:B------:R-:W-:Y:S01]  /*3070*/  F2FP.BF16.F32.PACK_AB R118, R110, R109 ;  /* 0x0000006d6e76723e */ /* 0x000fe200000010ff */
[C---:B------:R-:W-:Y:S01]  /*3080*/  FFMA.FTZ R110, R214.reuse, R195, R82 ;  /* 0x000000c3d66e7223 */ /* 0x040fe20000010052 */
[----:B------:R-:W-:Y:S01]  /*3090*/  FFMA.FTZ R109, R214, R124, R81 ;  /* 0x0000007cd66d7223 */ /* 0x000fe20000010051 */
[----:B------:R-:W-:Y:S01]  /*30a0*/  FMUL.FTZ R116, R108, UR6 ;  /* 0x000000066c747c20 */ /* 0x000fe20008410000 */
[----:B------:R-:W-:Y:S01]  /*30b0*/  FSEL R129, R125, RZ, P4 ;  /* 0x000000ff7d817208 */ /* 0x000fe20002000000 */
[----:B------:R-:W-:Y:S01]  /*30c0*/  FMUL.FTZ R124, R110, UR6 ;  /* 0x000000066e7c7c20 */ /* 0x000fe20008410000 */
[----:B------:R-:W-:Y:S02]  /*30d0*/  FMUL.FTZ R117, R109, UR6 ;  /* 0x000000066d757c20 */ /* 0x000fe40008410000 */
[----:B------:R-:W-:Y:S02]  /*30e0*/  FSEL R116, R116, RZ, P5 ;  /* 0x000000ff74747208 */ /* 0x000fe40002800000 */
[----:B------:R-:W-:-:S02]  /*30f0*/  FSEL R124, R124, RZ, P2 ;  /* 0x000000ff7c7c7208 */ /* 0x000fc40001000000 */
[----:B------:R-:W-:Y:S02]  /*3100*/  FSEL R125, R117, RZ, P3 ;  /* 0x000000ff757d7208 */ /* 0x000fe40001800000 */
[----:B------:R-:W-:Y:S02]  /*3110*/  F2FP.BF16.F32.PACK_AB R117, R129, R124 ;  /* 0x0000007c8175723e */ /* 0x000fe400000010ff */
[----:B------:R-:W-:Y:S01]  /*3120*/  F2FP.BF16.F32.PACK_AB R116, R125, R116 ;  /* 0x000000747d74723e */ /* 0x000fe200000010ff */
[----:B------:R-:W-:Y:S06]  /*3130*/  BRA `(.L_x_2046) ;  /* 0x0000001000e07947 */ /* 0x000fec0003800000 */
.L_x_2043:
        /* <DEDUP_REMOVED lines=15> */
[----:B------:R-:W-:Y:S01]  /*3230*/  ISETP.GE.U32.AND.EX P4, PT, R125, 0x1000000, PT, P2 ;  /* 0x010000007d00780c */ /* 0x000fe20003f86120 */
[C---:B------:R-:W-:Y:S01]  /*3240*/  FMUL.FTZ R225, R214.reuse, R225 ;  /* 0x000000e1d6e17220 */ /* 0x040fe20000410000 */
[C---:B------:R-:W-:Y:S01]  /*3250*/  FMUL.FTZ R217, R214.reuse, R217 ;  /* 0x000000d9d6d97220 */ /* 0x040fe20000410000 */
[----:B------:R-:W-:Y:S01]  /*3260*/  FMUL.FTZ R221, R214, R221 ;  /* 0x000000ddd6dd7220 */ /* 0x000fe20000410000 */
[-C--:B------:R-:W-:Y:S01]  /*3270*/  FFMA.FTZ R220, R220, R155.reuse, R156 ;  /* 0x0000009bdcdc7223 */ /* 0x080fe2000001009c */
[----:B------:R-:W-:Y:S01]  /*3280*/  FMUL.FTZ R225, R225, UR6 ;  /* 0x00000006e1e17c20 */ /* 0x000fe20008410000 */
[----:B------:R-:W-:Y:S01]  /*3290*/  ISETP.GE.U32.AND P2, PT, R184, RZ, PT ;  /* 0x000000ffb800720c */ /* 0x000fe20003f46070 */
[----:B------:R-:W-:Y:S01]  /*32a0*/  FMUL.FTZ R221, R221, UR6 ;  /* 0x00000006dddd7c20 */ /* 0x000fe20008410000 */
[----:B------:R-:W-:Y:S01]  /*32b0*/  FMUL.FTZ R217, R217, UR6 ;  /* 0x00000006d9d97c20 */ /* 0x000fe20008410000 */
[----:B------:R-:W-:Y:S01]  /*32c0*/  FADD.FTZ R129, R129, -R220 ;  /* 0x800000dc81817221 */ /* 0x000fe20000010000 */
[----:B------:R-:W-:Y:S01]  /*32d0*/  FSEL R113, R225, RZ, P4 ;  /* 0x000000ffe1717208 */ /* 0x000fe20002000000 */
[--C-:B------:R-:W-:Y:S01]  /*32e0*/  FFMA.FTZ R118, R118, R155, R156.reuse ;  /* 0x0000009b76767223 */ /* 0x100fe2000001009c */
[----:B------:R-:W-:Y:S01]  /*32f0*/  LOP3.LUT P6, RZ, R185, 0xff0000, RZ, 0xc0, !PT ;  /* 0x00ff0000b9ff7812 */ /* 0x000fe200078cc0ff */
[----:B------:R-:W-:Y:S01]  /*3300*/  FMUL.FTZ R129, R214, R129 ;  /* 0x00000081d6817220 */ /* 0x000fe20000410000 */
[----:B------:R-:W-:Y:S01]  /*3310*/  LOP3.LUT P5, RZ, R125, 0xff, RZ, 0xc0, !PT ;  /* 0x000000ff7dff7812 */ /* 0x000fe200078ac0ff */
[----:B------:R-:W-:Y:S01]  /*3320*/  FFMA.FTZ R216, R216, R155, R156 ;  /* 0x0000009bd8d87223 */ /* 0x000fe2000001009c */
[----:B------:R-:W-:Y:S01]  /*3330*/  LOP3.LUT P4, RZ, R185, 0xff, RZ, 0xc0, !PT ;  /* 0x000000ffb9ff7812 */ /* 0x000fe2000788c0ff */
[----:B------:R-:W-:Y:S01]  /*3340*/  FADD.FTZ R195, R195, -R118 ;  /* 0x80000076c3c37221 */ /* 0x000fe20000010000 */
[----:B------:R-:W-:-:S02]  /*3350*/  ISETP.GE.U32.AND.EX P2, PT, R185, 0x1000000, PT, P2 ;  /* 0x01000000b900780c */ /* 0x000fc40003f46120 */
[----:B------:R-:W-:Y:S01]  /*3360*/  LOP3.LUT P3, RZ, R125, 0xff0000, RZ, 0xc0, !PT ;  /* 0x00ff00007dff7812 */ /* 0x000fe2000786c0ff */
[----:B------:R-:W-:Y:S01]  /*3370*/  FMUL.FTZ R195, R214, R195 ;  /* 0x000000c3d6c37220 */ /* 0x000fe20000410000 */
[----:B------:R-:W-:Y:S02]  /*3380*/  FSEL R115, R221, RZ, P6 ;  /* 0x000000ffdd737208 */ /* 0x000fe40003000000 */
[----:B------:R-:W-:Y:S01]  /*3390*/  FSEL R158, R225, RZ, P2 ;  /* 0x000000ffe19e7208 */ /* 0x000fe20001000000 */
[----:B------:R-:W-:Y:S01]  /*33a0*/  FMUL.FTZ R195, R195, UR6 ;  /* 0x00000006c3c37c20 */ /* 0x000fe20008410000 */
[C---:B------:R-:W-:Y:S02]  /*33b0*/  FSEL R112, R217.reuse, RZ, P5 ;  /* 0x000000ffd9707208 */ /* 0x040fe40002800000 */
[----:B------:R-:W-:Y:S02]  /*33c0*/  FSEL R114, R217, RZ, P4 ;  /* 0x000000ffd9727208 */ /* 0x000fe40002000000 */
[----:B------:R-:W-:-:S02]  /*33d0*/  LOP3.LUT P6, RZ, R124, 0xff0000, RZ, 0xc0, !PT ;  /* 0x00ff00007cff7812 */ /* 0x000fc400078cc0ff */
[C---:B------:R-:W-:Y:S02]  /*33e0*/  LOP3.LUT P2, RZ, R124.reuse, 0xff000000, RZ, 0xc0, !PT ;  /* 0xff0000007cff7812 */ /* 0x040fe4000784c0ff */
[C---:B------:R-:W-:Y:S02]  /*33f0*/  LOP3.LUT P5, RZ, R124.reuse, 0xff00, RZ, 0xc0, !PT ;  /* 0x0000ff007cff7812 */ /* 0x040fe400078ac0ff */
[----:B------:R-:W-:Y:S01]  /*3400*/  LOP3.LUT P4, RZ, R124, 0xff, RZ, 0xc0, !PT ;  /* 0x000000ff7cff7812 */ /* 0x000fe2000788c0ff */
[-C--:B------:R-:W-:Y:S01]  /*3410*/  FFMA.FTZ R124, R117, R155.reuse, R156 ;  /* 0x0000009b757c7223 */ /* 0x080fe2000001009c */
[----:B------:R-:W-:Y:S01]  /*3420*/  FSEL R128, R221, RZ, P3 ;  /* 0x000000ffdd807208 */ /* 0x000fe20001800000 */
[----:B------:R-:W-:Y:S01]  /*3430*/  FMUL.FTZ R117, R129, UR6 ;  /* 0x0000000681757c20 */ /* 0x000fe20008410000 */
[----:B------:R-:W-:Y:S01]  /*3440*/  LOP3.LUT P3, RZ, R125, 0xff00, RZ, 0xc0, !PT ;  /* 0x0000ff007dff7812 */ /* 0x000fe2000786c0ff */
[----:B------:R-:W-:Y:S01]  /*3450*/  FADD.FTZ R129, R119, -R216 ;  /* 0x800000d877817221 */ /* 0x000fe20000010000 */
[----:B------:R-:W-:Y:S01]  /*3460*/  FFMA.FTZ R125, R116, R155, R156 ;  /* 0x0000009b747d7223 */ /* 0x000fe2000001009c */
[----:B------:R-:W-:Y:S01]  /*3470*/  FADD.FTZ R197, R197, -R124 ;  /* 0x8000007cc5c57221 */ /* 0x000fe20000010000 */
[----:B------:R-:W-:Y:S01]  /*3480*/  FSEL R157, R117, RZ, P3 ;  /* 0x000000ff759d7208 */ /* 0x000fe20001800000 */
[----:B------:R-:W-:Y:S01]  /*3490*/  FMUL.FTZ R129, R214, R129 ;  /* 0x00000081d6817220 */ /* 0x000fe20000410000 */
[----:B------:R-:W-:Y:S01]  /*34a0*/  LOP3.LUT P3, RZ, R185, 0xff00, RZ, 0xc0, !PT ;  /* 0x0000ff00b9ff7812 */ /* 0x000fe2000786c0ff */
[----:B------:R-:W-:Y:S01]  /*34b0*/  FADD.FTZ R125, R194, -R125 ;  /* 0x8000007dc27d7221 */ /* 0x000fe20000010000 */
[C---:B------:R-:W-:Y:S01]  /*34c0*/  FMUL.FTZ R197, R214.reuse, R197 ;  /* 0x000000c5d6c57220 */ /* 0x040fe20000410000 */
[----:B------:R-:W-:Y:S01]  /*34d0*/  FMUL.FTZ R129, R129, UR6 ;  /* 0x0000000681817c20 */ /* 0x000fe20008410000 */
[----:B------:R-:W-:Y:S01]  /*34e0*/  FSEL R117, R117, RZ, P3 ;  /* 0x000000ff75757208 */ /* 0x000fe20001800000 */
[----:B------:R-:W-:Y:S01]  /*34f0*/  FMUL.FTZ R125, R214, R125 ;  /* 0x0000007dd67d7220 */ /* 0x000fe20000410000 */
[----:B------:R-:W-:Y:S01]  /*3500*/  LOP3.LUT P3, RZ, R184, 0xff0000, RZ, 0xc0, !PT ;  /* 0x00ff0000b8ff7812 */ /* 0x000fe2000786c0ff */
[----:B------:R-:W-:Y:S01]  /*3510*/  FMUL.FTZ R197, R197, UR6 ;  /* 0x00000006c5c57c20 */ /* 0x000fe20008410000 */
[----:B------:R-:W-:-:S02]  /*3520*/  F2FP.BF16.F32.PACK_AB R114, R117, R114 ;  /* 0x000000727572723e */ /* 0x000fc400000010ff */
[----:B------:R-:W-:Y:S02]  /*3530*/  FSEL R117, R195, RZ, P6 ;  /* 0x000000ffc3757208 */ /* 0x000fe40003000000 */
[----:B------:R-:W-:Y:S02]  /*3540*/  FSEL R116, R129, RZ, P2 ;  /* 0x000000ff81747208 */ /* 0x000fe40001000000 */
[----:B------:R-:W-:Y:S02]  /*3550*/  LOP3.LUT P6, RZ, R184, 0xff000000, RZ, 0xc0, !PT ;  /* 0xff000000b8ff7812 */ /* 0x000fe400078cc0ff */
[----:B------:R-:W-:Y:S02]  /*3560*/  F2FP.BF16.F32.PACK_AB R119, R113, R128 ;  /* 0x000000807177723e */ /* 0x000fe400000010ff */
[----:B------:R-:W-:Y:S02]  /*3570*/  F2FP.BF16.F32.PACK_AB R118, R157, R112 ;  /* 0x000000709d76723e */ /* 0x000fe400000010ff */
[----:B------:R-:W-:Y:S01]  /*3580*/  F2FP.BF16.F32.PACK_AB R117, R116, R117 ;  /* 0x000000757475723e */ /* 0x000fe200000010ff */
[----:B------:R-:W-:Y:S01]  /*3590*/  FMUL.FTZ R116, R125, UR6 ;  /* 0x000000067d747c20 */ /* 0x000fe20008410000 */
[----:B------:R-:W-:-:S02]  /*35a0*/  FSEL R113, R195, RZ, P3 ;  /* 0x000000ffc3717208 */ /* 0x000fc40001800000 */
[----:B------:R-:W-:Y:S02]  /*35b0*/  FSEL R112, R129, RZ, P6 ;  /* 0x000000ff81707208 */ /* 0x000fe40003000000 */
        /* <DEDUP_REMOVED lines=9> */
[----:B------:R-:W-:Y:S01]  /*3650*/  F2FP.BF16.F32.PACK_AB R116, R129, R116 ;  /* 0x000000748174723e */ /* 0x000fe200000010ff */
[----:B------:R-:W-:Y:S06]  /*3660*/  BRA `(.L_x_2046) ;  /* 0x0000000c00947947 */ /* 0x000fec0003800000 */
.L_x_2049:
        /* <DEDUP_REMOVED lines=8> */
[----:B------:R-:W-:Y:S01]  /*36f0*/  FMUL.FTZ R107, R214, R107 ;  /* 0x0000006bd66b7220 */ /* 0x000fe20000410000 */
[----:B------:R-:W-:Y:S01]  /*3700*/  ISETP.GE.U32.AND.EX P3, PT, R185, 0x1000000, PT, P3 ;  /* 0x01000000b900780c */ /* 0x000fe20003f66130 */
[--C-:B------:R-:W-:Y:S01]  /*3710*/  FFMA.FTZ R220, R220, R155, R156.reuse ;  /* 0x0000009bdcdc7223 */ /* 0x100fe2000001009c */
[----:B------:R-:W-:Y:S01]  /*3720*/  FADD.FTZ R217, R128, -R217 ;  /* 0x800000d980d97221 */ /* 0x000fe20000010000 */
[----:B------:R-:W-:Y:S01]  /*3730*/  FMUL.FTZ R105, R107, UR6 ;  /* 0x000000066b697c20 */ /* 0x000fe20008410000 */
        /* <DEDUP_REMOVED lines=9> */
[C---:B------:R-:W-:Y:S01]  /*37d0*/  FSEL R111, R115.reuse, RZ, P5 ;  /* 0x000000ff736f7208 */ /* 0x040fe20002800000 */
[C---:B------:R-:W-:Y:S01]  /*37e0*/  FMUL.FTZ R104, R214.reuse, R217 ;  /* 0x000000d9d6687220 */ /* 0x040fe20000410000 */
[----:B------:R-:W-:Y:S01]  /*37f0*/  FSEL R115, R115, RZ, P4 ;  /* 0x000000ff73737208 */ /* 0x000fe20002000000 */
[----:B------:R-:W-:Y:S01]  /*3800*/  FMUL.FTZ R105, R214, R105 ;  /* 0x00000069d6697220 */ /* 0x000fe20000410000 */
[----:B------:R-:W-:Y:S01]  /*3810*/  LOP3.LUT P4, RZ, R125, 0xff00, RZ, 0xc0, !PT ;  /* 0x0000ff007dff7812 */ /* 0x000fe2000788c0ff */
[-C--:B------:R-:W-:Y:S01]  /*3820*/  FFMA.FTZ R110, R117, R155.reuse, R156 ;  /* 0x0000009b756e7223 */ /* 0x080fe2000001009c */
[----:B------:R-:W-:Y:S01]  /*3830*/  FADD.FTZ R195, R195, -R118 ;  /* 0x80000076c3c37221 */ /* 0x000fe20000010000 */
[----:B------:R-:W-:Y:S01]  /*3840*/  FMUL.FTZ R116, R105, UR6 ;  /* 0x0000000669747c20 */ /* 0x000fe20008410000 */
[----:B------:R-:W-:Y:S01]  /*3850*/  FFMA.FTZ R216, R216, R155, R156 ;  /* 0x0000009bd8d87223 */ /* 0x000fe2000001009c */
[----:B------:R-:W-:Y:S01]  /*3860*/  FMUL.FTZ R114, R104, UR6 ;  /* 0x0000000668727c20 */ /* 0x000fe20008410000 */
[----:B------:R-:W-:Y:S01]  /*3870*/  LOP3.LUT P6, RZ, R125, 0xff, RZ, 0xc0, !PT ;  /* 0x000000ff7dff7812 */ /* 0x000fe200078cc0ff */
[----:B------:R-:W-:Y:S01]  /*3880*/  FADD.FTZ R109, R197, -R110 ;  /* 0x8000006ec56d7221 */ /* 0x000fe20000010000 */
[----:B------:R-:W-:Y:S01]  /*3890*/  FSEL R129, R116, RZ, P4 ;  /* 0x000000ff74817208 */ /* 0x000fe20002000000 */
[----:B------:R-:W-:Y:S01]  /*38a0*/  FMUL.FTZ R110, R214, R195 ;  /* 0x000000c3d66e7220 */ /* 0x000fe20000410000 */
[----:B------:R-:W-:Y:S01]  /*38b0*/  LOP3.LUT P5, RZ, R185, 0xff, RZ, 0xc0, !PT ;  /* 0x000000ffb9ff7812 */ /* 0x000fe200078ac0ff */
[----:B------:R-:W-:Y:S01]  /*38c0*/  FADD.FTZ R125, R119, -R216 ;  /* 0x800000d8777d7221 */ /* 0x000fe20000010000 */
[----:B------:R-:W-:Y:S01]  /*38d0*/  LOP3.LUT P4, RZ, R185, 0xff00, RZ, 0xc0, !PT ;  /* 0x0000ff00b9ff7812 */ /* 0x000fe2000788c0ff */
[----:B------:R-:W-:Y:S01]  /*38e0*/  FADD.FTZ R117, R194, -R113 ;  /* 0x80000071c2757221 */ /* 0x000fe20000010000 */
[----:B------:R-:W-:Y:S01]  /*38f0*/  FSEL R108, R114, RZ, P6 ;  /* 0x000000ff726c7208 */ /* 0x000fe20003000000 */
[----:B------:R-:W-:Y:S01]  /*3900*/  FMUL.FTZ R109, R214, R109 ;  /* 0x0000006dd66d7220 */ /* 0x000fe20000410000 */
[----:B------:R-:W-:Y:S01]  /*3910*/  F2FP.BF16.F32.PACK_AB R119, R112, R111 ;  /* 0x0000006f7077723e */ /* 0x000fe200000010ff */
[----:B------:R-:W-:Y:S01]  /*3920*/  FMUL.FTZ R112, R110, UR6 ;  /* 0x000000066e707c20 */ /* 0x000fe20008410000 */
[----:B------:R-:W-:Y:S01]  /*3930*/  FSEL R114, R114, RZ, P5 ;  /* 0x000000ff72727208 */ /* 0x000fe20002800000 */
[----:B------:R-:W-:Y:S01]  /*3940*/  FMUL.FTZ R111, R214, R125 ;  /* 0x0000007dd66f7220 */ /* 0x000fe20000410000 */
[----:B------:R-:W-:-:S02]  /*3950*/  FSEL R113, R116, RZ, P4 ;  /* 0x000000ff74717208 */ /* 0x000fc40002000000 */
[----:B------:R-:W-:Y:S01]  /*3960*/  LOP3.LUT P4, RZ, R184, 0xff0000, RZ, 0xc0, !PT ;  /* 0x00ff0000b8ff7812 */ /* 0x000fe2000788c0ff */
[----:B------:R-:W-:Y:S01]  /*3970*/  FMUL.FTZ R116, R111, UR6 ;  /* 0x000000066f747c20 */ /* 0x000fe20008410000 */
[----:B------:R-:W-:Y:S02]  /*3980*/  F2FP.BF16.F32.PACK_AB R114, R113, R114 ;  /* 0x000000727172723e */ /* 0x000fe400000010ff */
[----:B------:R-:W-:Y:S02]  /*3990*/  FSEL R113, R112, RZ, P4 ;  /* 0x000000ff70717208 */ /* 0x000fe40002000000 */
[----:B------:R-:W-:Y:S02]  /*39a0*/  LOP3.LUT P4, RZ, R184, 0xff000000, RZ, 0xc0, !PT ;  /* 0xff000000b8ff7812 */ /* 0x000fe4000788c0ff */
[----:B------:R-:W-:Y:S02]  /*39b0*/  F2FP.BF16.F32.PACK_AB R118, R129, R108 ;  /* 0x0000006c8176723e */ /* 0x000fe400000010ff */
[----:B------:R-:W-:-:S02]  /*39c0*/  LOP3.LUT P2, RZ, R124, 0xff0000, RZ, 0xc0, !PT ;  /* 0x00ff00007cff7812 */ /* 0x000fc4000784c0ff */
[----:B------:R-:W-:Y:S02]  /*39d0*/  LOP3.LUT P3, RZ, R124, 0xff000000, RZ, 0xc0, !PT ;  /* 0xff0000007cff7812 */ /* 0x000fe4000786c0ff */
[----:B------:R-:W-:Y:S02]  /*39e0*/  FSEL R108, R116, RZ, P4 ;  /* 0x000000ff746c7208 */ /* 0x000fe40002000000 */
[----:B------:R-:W-:Y:S02]  /*39f0*/  FSEL R112, R112, RZ, P2 ;  /* 0x000000ff70707208 */ /* 0x000fe40001000000 */
[----:B------:R-:W-:Y:S01]  /*3a00*/  F2FP.BF16.F32.PACK_AB R113, R108, R113 ;  /* 0x000000716c71723e */ /* 0x000fe200000010ff */
[----:B------:R-:W-:Y:S01]  /*3a10*/  FMUL.FTZ R108, R214, R117 ;  /* 0x00000075d66c7220 */ /* 0x000fe20000410000 */
[----:B------:R-:W-:Y:S01]  /*3a20*/  FSEL R125, R116, RZ, P3 ;  /* 0x000000ff747d7208 */ /* 0x000fe20001800000 */
[----:B------:R-:W-:Y:S01]  /*3a30*/  FMUL.FTZ R116, R109, UR6 ;  /* 0x000000066d747c20 */ /* 0x000fe20008410000 */
[----:B------:R-:W-:-:S02]  /*3a40*/  LOP3.LUT P6, RZ, R124, 0xff00, RZ, 0xc0, !PT ;  /* 0x0000ff007cff7812 */ /* 0x000fc400078cc0ff */
[----:B------:R-:W-:Y:S01]  /*3a50*/  F2FP.BF16.F32.PACK_AB R117, R125, R112 ;  /* 0x000000707d75723e */ /* 0x000fe200000010ff */
[----:B------:R-:W-:Y:S01]  /*3a60*/  FMUL.FTZ R112, R108, UR6 ;  /* 0x000000066c707c20 */ /* 0x000fe20008410000 */
[----:B------:R-:W-:Y:S02]  /*3a70*/  LOP3.LUT P3, RZ, R184, 0xff00, RZ, 0xc0, !PT ;  /* 0x0000ff00b8ff7812 */ /* 0x000fe4000786c0ff */
[----:B------:R-:W-:Y:S02]  /*3a80*/  LOP3.LUT P5, RZ, R124, 0xff, RZ, 0xc0, !PT ;  /* 0x000000ff7cff7812 */ /* 0x000fe400078ac0ff */
[----:B------:R-:W-:Y:S02]  /*3a90*/  LOP3.LUT P2, RZ, R184, 0xff, RZ, 0xc0, !PT ;  /* 0x000000ffb8ff7812 */ /* 0x000fe4000784c0ff */
[C---:B------:R-:W-:Y:S02]  /*3aa0*/  FSEL R125, R116.reuse, RZ, P6 ;  /* 0x000000ff747d7208 */ /* 0x040fe40003000000 */
[----:B------:R-:W-:-:S02]  /*3ab0*/  FSEL R129, R116, RZ, P3 ;  /* 0x000000ff74817208 */ /* 0x000fc40001800000 */
[C---:B------:R-:W-:Y:S02]  /*3ac0*/  FSEL R124, R112.reuse, RZ, P2 ;  /* 0x000000ff707c7208 */ /* 0x040fe40001000000 */
[----:B------:R-:W-:Y:S02]  /*3ad0*/  FSEL R116, R112, RZ, P5 ;  /* 0x000000ff70747208 */ /* 0x000fe40002800000 */
[----:B------:R-:W-:Y:S02]  /*3ae0*/  F2FP.BF16.F32.PACK_AB R115, R128, R115 ;  /* 0x000000738073723e */ /* 0x000fe400000010ff */
[----:B------:R-:W-:Y:S02]  /*3af0*/  F2FP.BF16.F32.PACK_AB R112, R129, R124 ;  /* 0x0000007c8170723e */ /* 0x000fe400000010ff */
[----:B------:R-:W-:Y:S01]  /*3b00*/  F2FP.BF16.F32.PACK_AB R116, R125, R116 ;  /* 0x000000747d74723e */ /* 0x000fe200000010ff */
[----:B------:R-:W-:Y:S06]  /*3b10*/  BRA `(.L_x_2046) ;  /* 0x0000000800687947 */ /* 0x000fec0003800000 */
.L_x_2048:
        /* <DEDUP_REMOVED lines=13> */
[C---:B-----5:R-:W-:Y:S01]  /*3bf0*/  FFMA.FTZ R221, R214.reuse, R221, R86 ;  /* 0x000000ddd6dd7223 */ /* 0x060fe20000010056 */
[----:B------:R-:W-:Y:S01]  /*3c00*/  FFMA.FTZ R226, R214, R226, R87 ;  /* 0x000000e2d6e27223 */ /* 0x000fe20000010057 */
[----:B------:R-:W-:Y:S01]  /*3c10*/  ISETP.GE.U32.AND P2, PT, R124, RZ, PT ;  /* 0x000000ff7c00720c */ /* 0x000fe20003f46070 */
[----:B------:R-:W-:Y:S01]  /*3c20*/  FFMA.FTZ R220, R214, R220, R85 ;  /* 0x000000dcd6dc7223 */ /* 0x000fe20000010055 */
[----:B------:R-:W-:Y:S01]  /*3c30*/  FMUL.FTZ R221, R221, UR6 ;  /* 0x00000006dddd7c20 */ /* 0x000fe20008410000 */
[C---:B------:R-:W-:Y:S01]  /*3c40*/  LOP3.LUT P3, RZ, R125.reuse, 0xff0000, RZ, 0xc0, !PT ;  /* 0x00ff00007dff7812 */ /* 0x040fe2000786c0ff */
[----:B------:R-:W-:Y:S01]  /*3c50*/  FMUL.FTZ R226, R226, UR6 ;  /* 0x00000006e2e27c20 */ /* 0x000fe20008410000 */
[----:B------:R-:W-:Y:S01]  /*3c60*/  ISETP.GE.U32.AND.EX P4, PT, R125, 0x1000000, PT, P2 ;  /* 0x010000007d00780c */ /* 0x000fe20003f86120 */
[----:B------:R-:W-:Y:S01]  /*3c70*/  FFMA.FTZ R217, R214, R217, R84 ;  /* 0x000000d9d6d97223 */ /* 0x000fe20000010054 */
[-C--:B------:R-:W-:Y:S01]  /*3c80*/  FFMA.FTZ R118, R118, R155.reuse, R156 ;  /* 0x0000009b76767223 */ /* 0x080fe2000001009c */
[----:B------:R-:W-:Y:S01]  /*3c90*/  ISETP.GE.U32.AND P2, PT, R184, RZ, PT ;  /* 0x000000ffb800720c */ /* 0x000fe20003f46070 */
[----:B------:R-:W-:Y:S01]  /*3ca0*/  FMUL.FTZ R220, R220, UR6 ;  /* 0x00000006dcdc7c20 */ /* 0x000fe20008410000 */
[----:B------:R-:W-:Y:S01]  /*3cb0*/  FSEL R128, R221, RZ, P3 ;  /* 0x000000ffdd807208 */ /* 0x000fe20001800000 */
[----:B------:R-:W-:Y:S01]  /*3cc0*/  FMUL.FTZ R217, R217, UR6 ;  /* 0x00000006d9d97c20 */ /* 0x000fe20008410000 */
[----:B------:R-:W-:Y:S01]  /*3cd0*/  LOP3.LUT P3, RZ, R125, 0xff00, RZ, 0xc0, !PT ;  /* 0x0000ff007dff7812 */ /* 0x000fe2000786c0ff */
[----:B------:R-:W-:Y:S01]  /*3ce0*/  FADD.FTZ R195, R195, -R118 ;  /* 0x80000076c3c37221 */ /* 0x000fe20000010000 */
[----:B------:R-:W-:Y:S01]  /*3cf0*/  FSEL R113, R226, RZ, P4 ;  /* 0x000000ffe2717208 */ /* 0x000fe20002000000 */
[----:B------:R-:W-:Y:S01]  /*3d00*/  FFMA.FTZ R216, R216, R155, R156 ;  /* 0x0000009bd8d87223 */ /* 0x000fe2000001009c */
[----:B------:R-:W-:Y:S01]  /*3d10*/  LOP3.LUT P6, RZ, R185, 0xff0000, RZ, 0xc0, !PT ;  /* 0x00ff0000b9ff7812 */ /* 0x000fe200078cc0ff */
[----:B------:R-:W-:Y:S01]  /*3d20*/  FFMA.FTZ R195, R214, R195, R82 ;  /* 0x000000c3d6c37223 */ /* 0x000fe20000010052 */
[----:B------:R-:W-:Y:S01]  /*3d30*/  LOP3.LUT P5, RZ, R125, 0xff, RZ, 0xc0, !PT ;  /* 0x000000ff7dff7812 */ /* 0x000fe200078ac0ff */
[----:B------:R-:W-:Y:S01]  /*3d40*/  FADD.FTZ R216, R119, -R216 ;  /* 0x800000d877d87221 */ /* 0x000fe20000010000 */
[C---:B------:R-:W-:Y:S01]  /*3d50*/  LOP3.LUT P4, RZ, R185.reuse, 0xff, RZ, 0xc0, !PT ;  /* 0x000000ffb9ff7812 */ /* 0x040fe2000788c0ff */
[----:B------:R-:W-:Y:S01]  /*3d60*/  FFMA.FTZ R125, R116, R155, R156 ;  /* 0x0000009b747d7223 */ /* 0x000fe2000001009c */
[----:B------:R-:W-:Y:S01]  /*3d70*/  ISETP.GE.U32.AND.EX P2, PT, R185, 0x1000000, PT, P2 ;  /* 0x01000000b900780c */ /* 0x000fe20003f46120 */
[----:B------:R-:W-:Y:S01]  /*3d80*/  FMUL.FTZ R195, R195, UR6 ;  /* 0x00000006c3c37c20 */ /* 0x000fe20008410000 */
[----:B------:R-:W-:Y:S01]  /*3d90*/  FSEL R129, R220, RZ, P3 ;  /* 0x000000ffdc817208 */ /* 0x000fe20001800000 */
[----:B------:R-:W-:Y:S01]  /*3da0*/  FFMA.FTZ R216, R214, R216, R83 ;  /* 0x000000d8d6d87223 */ /* 0x000fe20000010053 */
[----:B------:R-:W-:Y:S01]  /*3db0*/  LOP3.LUT P3, RZ, R185, 0xff00, RZ, 0xc0, !PT ;  /* 0x0000ff00b9ff7812 */ /* 0x000fe2000786c0ff */
[----:B------:R-:W-:Y:S01]  /*3dc0*/  FADD.FTZ R125, R194, -R125 ;  /* 0x8000007dc27d7221 */ /* 0x000fe20000010000 */
[----:B------:R-:W-:Y:S01]  /*3dd0*/  FSEL R115, R221, RZ, P6 ;  /* 0x000000ffdd737208 */ /* 0x000fe20003000000 */
[----:B------:R-:W-:Y:S01]  /*3de0*/  FMUL.FTZ R216, R216, UR6 ;  /* 0x00000006d8d87c20 */ /* 0x000fe20008410000 */
[----:B------:R-:W-:Y:S01]  /*3df0*/  FSEL R158, R226, RZ, P2 ;  /* 0x000000ffe29e7208 */ /* 0x000fe20001000000 */
[----:B------:R-:W-:Y:S01]  /*3e00*/  FFMA.FTZ R125, R214, R125, R80 ;  /* 0x0000007dd67d7223 */ /* 0x000fe20000010050 */
[----:B------:R-:W-:-:S02]  /*3e10*/  FSEL R112, R217, RZ, P5 ;  /* 0x000000ffd9707208 */ /* 0x000fc40002800000 */
[----:B------:R-:W-:Y:S01]  /*3e20*/  FSEL R114, R217, RZ, P4 ;  /* 0x000000ffd9727208 */ /* 0x000fe20002000000 */
[----:B------:R-:W-:Y:S01]  /*3e30*/  FMUL.FTZ R116, R125, UR6 ;  /* 0x000000067d747c20 */ /* 0x000fe20008410000 */
[C---:B------:R-:W-:Y:S02]  /*3e40*/  LOP3.LUT P6, RZ, R124.reuse, 0xff0000, RZ, 0xc0, !PT ;  /* 0x00ff00007cff7812 */ /* 0x040fe400078cc0ff */
[C---:B------:R-:W-:Y:S02]  /*3e50*/  LOP3.LUT P2, RZ, R124.reuse, 0xff000000, RZ, 0xc0, !PT ;  /* 0xff0000007cff7812 */ /* 0x040fe4000784c0ff */
[C---:B------:R-:W-:Y:S02]  /*3e60*/  LOP3.LUT P5, RZ, R124.reuse, 0xff00, RZ, 0xc0, !PT ;  /* 0x0000ff007cff7812 */ /* 0x040fe400078ac0ff */
[----:B------:R-:W-:Y:S01]  /*3e70*/  LOP3.LUT P4, RZ, R124, 0xff, RZ, 0xc0, !PT ;  /* 0x000000ff7cff7812 */ /* 0x000fe2000788c0ff */
[----:B------:R-:W-:Y:S01]  /*3e80*/  FFMA.FTZ R124, R117, R155, R156 ;  /* 0x0000009b757c7223 */ /* 0x000fe2000001009c */
[----:B------:R-:W-:-:S02]  /*3e90*/  FSEL R117, R220, RZ, P3 ;  /* 0x000000ffdc757208 */ /* 0x000fc40001800000 */
[----:B------:R-:W-:Y:S01]  /*3ea0*/  LOP3.LUT P3, RZ, R184, 0xff0000, RZ, 0xc0, !PT ;  /* 0x00ff0000b8ff7812 */ /* 0x000fe2000786c0ff */
[----:B------:R-:W-:Y:S01]  /*3eb0*/  FADD.FTZ R197, R197, -R124 ;  /* 0x8000007cc5c57221 */ /* 0x000fe20000010000 */
[----:B------:R-:W-:Y:S02]  /*3ec0*/  F2FP.BF16.F32.PACK_AB R114, R117, R114 ;  /* 0x000000727572723e */ /* 0x000fe400000010ff */
[----:B------:R-:W-:Y:S01]  /*3ed0*/  FSEL R117, R195, RZ, P6 ;  /* 0x000000ffc3757208 */ /* 0x000fe20003000000 */
[----:B------:R-:W-:Y:S01]  /*3ee0*/  FFMA.FTZ R197, R214, R197, R81 ;  /* 0x000000c5d6c57223 */ /* 0x000fe20000010051 */
[----:B------:R-:W-:Y:S02]  /*3ef0*/  LOP3.LUT P6, RZ, R184, 0xff000000, RZ, 0xc0, !PT ;  /* 0xff000000b8ff7812 */ /* 0x000fe400078cc0ff */
[----:B------:R-:W-:Y:S01]  /*3f00*/  F2FP.BF16.F32.PACK_AB R118, R129, R112 ;  /* 0x000000708176723e */ /* 0x000fe200000010ff */
[----:B------:R-:W-:Y:S01]  /*3f10*/  FMUL.FTZ R197, R197, UR6 ;  /* 0x00000006c5c57c20 */ /* 0x000fe20008410000 */
[----:B------:R-:W-:-:S02]  /*3f20*/  F2FP.BF16.F32.PACK_AB R119, R113, R128 ;  /* 0x000000807177723e */ /* 0x000fc400000010ff */
[C---:B------:R-:W-:Y:S02]  /*3f30*/  FSEL R112, R216.reuse, RZ, P6 ;  /* 0x000000ffd8707208 */ /* 0x040fe40003000000 */
[----:B------:R-:W-:Y:S02]  /*3f40*/  FSEL R113, R195, RZ, P3 ;  /* 0x000000ffc3717208 */ /* 0x000fe40001800000 */
[----:B------:R-:W-:Y:S02]  /*3f50*/  FSEL R216, R216, RZ, P2 ;  /* 0x000000ffd8d87208 */ /* 0x000fe40001000000 */
[C---:B------:R-:W-:Y:S02]  /*3f60*/  LOP3.LUT P2, RZ, R184.reuse, 0xff, RZ, 0xc0, !PT ;  /* 0x000000ffb8ff7812 */ /* 0x040fe4000784c0ff */
[----:B------:R-:W-:Y:S02]  /*3f70*/  LOP3.LUT P3, RZ, R184, 0xff00, RZ, 0xc0, !PT ;  /* 0x0000ff00b8ff7812 */ /* 0x000fe4000786c0ff */
[----:B------:R-:W-:-:S02]  /*3f80*/  F2FP.BF16.F32.PACK_AB R113, R112, R113 ;  /* 0x000000717071723e */ /* 0x000fc400000010ff */
[C---:B------:R-:W-:Y:S02]  /*3f90*/  FSEL R112, R116.reuse, RZ, P2 ;  /* 0x000000ff74707208 */ /* 0x040fe40001000000 */
[C---:B------:R-:W-:Y:S02]  /*3fa0*/  FSEL R129, R197.reuse, RZ, P5 ;  /* 0x000000ffc5817208 */ /* 0x040fe40002800000 */
[----:B------:R-:W-:Y:S02]  /*3fb0*/  FSEL R125, R197, RZ, P3 ;  /* 0x000000ffc57d7208 */ /* 0x000fe40001800000 */
[----:B------:R-:W-:Y:S02]  /*3fc0*/  FSEL R116, R116, RZ, P4 ;  /* 0x000000ff74747208 */ /* 0x000fe40002000000 */
[----:B------:R-:W-:Y:S02]  /*3fd0*/  F2FP.BF16.F32.PACK_AB R115, R158, R115 ;  /* 0x000000739e73723e */ /* 0x000fe400000010ff */
[----:B------:R-:W-:-:S02]  /*3fe0*/  F2FP.BF16.F32.PACK_AB R117, R216, R117 ;  /* 0x00000075d875723e */ /* 0x000fc400000010ff */
[----:B------:R-:W-:Y:S02]  /*3ff0*/  F2FP.BF16.F32.PACK_AB R112, R125, R112 ;  /* 0x000000707d70723e */ /* 0x000fe400000010ff */
[----:B------:R-:W-:Y:S01]  /*4000*/  F2FP.BF16.F32.PACK_AB R116, R129, R116 ;  /* 0x000000748174723e */ /* 0x000fe200000010ff */
[----:B------:R-:W-:Y:S06]  /*4010*/  BRA `(.L_x_2046) ;  /* 0x0000000400287947 */ /* 0x000fec0003800000 */
.L_x_2050:
[-CC-:B------:R-:W-:Y:S01]  /*4020*/  FFMA.FTZ R226, R226, R155.reuse, R156.reuse ;  /* 0x0000009be2e27223 */ /* 0x180fe2000001009c */
[-CC-:B------:R-:W-:Y:S01]  /*4030*/  FFMA.FTZ R222, R222, R155.reuse, R156.reuse ;  /* 0x0000009bdede7223 */ /* 0x180fe2000001009c */
[----:B-----5:R-:W-:Y:S01]  /*4040*/  ISETP.GE.U32.AND P2, PT, R124, RZ, PT ;  /* 0x000000ff7c00720c */ /* 0x020fe20003f46070 */
[-C--:B------:R-:W-:Y:S01]  /*4050*/  FFMA.FTZ R220, R220, R155.reuse, R156 ;  /* 0x0000009bdcdc7223 */ /* 0x080fe2000001009c */
[----:B------:R-:W-:Y:S01]  /*4060*/  FADD.FTZ R226, R225, -R226 ;  /* 0x800000e2e1e27221 */ /* 0x000fe20000010000 */
[----:B------:R-:W-:Y:S01]  /*4070*/  FADD.FTZ R221, R221, -R222 ;  /* 0x800000dedddd7221 */ /* 0x000fe20000010000 */
[----:B------:R-:W-:Y:S01]  /*4080*/  ISETP.GE.U32.AND P3, PT, R184, RZ, PT ;  /* 0x000000ffb800720c */ /* 0x000fe20003f66070 */
[----:B------:R-:W-:Y:S01]  /*4090*/  FFMA.FTZ R217, R217, R155, R156 ;  /* 0x0000009bd9d97223 */ /* 0x000fe2000001009c */
[C---:B------:R-:W-:Y:S01]  /*40a0*/  FFMA.FTZ R107, R214.reuse, R226, R87 ;  /* 0x000000e2d66b7223 */ /* 0x040fe20000010057 */
[----:B------:R-:W-:Y:S01]  /*40b0*/  FFMA.FTZ R106, R214, R221, R86 ;  /* 0x000000ddd66a7223 */ /* 0x000fe20000010056 */
[----:B------:R-:W-:Y:S01]  /*40c0*/  ISETP.GE.U32.AND.EX P2, PT, R125, 0x1000000, PT, P2 ;  /* 0x010000007d00780c */ /* 0x000fe20003f46120 */
[----:B------:R-:W-:Y:S01]  /*40d0*/  FADD.FTZ R220, R129, -R220 ;  /* 0x800000dc81dc7221 */ /* 0x000fe20000010000 */
[----:B------:R-:W-:Y:S01]  /*40e0*/  FMUL.FTZ R105, R107, UR6 ;  /* 0x000000066b697c20 */ /* 0x000fe20008410000 */
[----:B------:R-:W-:Y:S01]  /*40f0*/  ISETP.GE.U32.AND.EX P3, PT, R185, 0x1000000, PT, P3 ;  /* 0x01000000b900780c */ /* 0x000fe20003f66130 */
[----:B------:R-:W-:Y:S01]  /*4100*/  FADD.FTZ R217, R128, -R217 ;  /* 0x800000d980d97221 */ /* 0x000fe20000010000 */
[----:B------:R-:W-:Y:S01]  /*4110*/  FMUL.FTZ R115, R106, UR6 ;  /* 0x000000066a737c20 */ /* 0x000fe20008410000 */
[----:B------:R-:W-:Y:S01]  /*4120*/  LOP3.LUT P5, RZ, R125, 0xff0000, RZ, 0xc0, !PT ;  /* 0x00ff00007dff7812 */ /* 0x000fe200078ac0ff */
[-CC-:B------:R-:W-:Y:S01]  /*4130*/  FFMA.FTZ R118, R118, R155.reuse, R156.reuse ;  /* 0x0000009b76767223 */ /* 0x180fe2000001009c */
[C---:B------:R-:W-:Y:S01]  /*4140*/  FSEL R112, R105.reuse, RZ, P2 ;  /* 0x000000ff69707208 */ /* 0x040fe20001000000 */
[----:B------:R-:W-:Y:S01]  /*4150*/  FFMA.FTZ R113, R116, R155, R156 ;  /* 0x0000009b74717223 */ /* 0x000fe2000001009c */
[----:B------:R-:W-:Y:S01]  /*4160*/  FSEL R128, R105, RZ, P3 ;  /* 0x000000ff69807208 */ /* 0x000fe20001800000 */
[C---:B------:R-:W-:Y:S01]  /*4170*/  FFMA.FTZ R105, R214.reuse, R220, R85 ;  /* 0x000000dcd6697223 */ /* 0x040fe20000010055 */
[----:B------:R-:W-:Y:S01]  /*4180*/  LOP3.LUT P4, RZ, R185, 0xff0000, RZ, 0xc0, !PT ;  /* 0x00ff0000b9ff7812 */ /* 0x000fe2000788c0ff */
[----:B------:R-:W-:Y:S01]  /*4190*/  FFMA.FTZ R104, R214, R217, R84 ;  /* 0x000000d9d6687223 */ /* 0x000fe20000010054 */
[----:B------:R-:W-:Y:S01]  /*41a0*/  FSEL R111, R115, RZ, P5 ;  /* 0x000000ff736f7208 */ /* 0x000fe20002800000 */
[----:B------:R-:W-:Y:S01]  /*41b0*/  FMUL.FTZ R116, R105, UR6 ;  /* 0x0000000669747c20 */ /* 0x000fe20008410000 */
[----:B------:R-:W-:Y:S01]  /*41c0*/  FSEL R115, R115, RZ, P4 ;  /* 0x000000ff73737208 */ /* 0x000fe20002000000 */
[-C--:B------:R-:W-:Y:S01]  /*41d0*/  FFMA.FTZ R110, R117, R155.reuse, R156 ;  /* 0x0000009b756e7223 */ /* 0x080fe2000001009c */
[----:B------:R-:W-:Y:S01]  /*41e0*/  LOP3.LUT P4, RZ, R125, 0xff00, RZ, 0xc0, !PT ;  /* 0x0000ff007dff7812 */ /* 0x000fe2000788c0ff */
[----:B------:R-:W-:Y:S01]  /*41f0*/  FADD.FTZ R195, R195, -R118 ;  /* 0x80000076c3c37221 */ /* 0x000fe20000010000 */
[----:B------:R-:W-:Y:S01]  /*4200*/  FFMA.FTZ R216, R216, R155, R156 ;  /* 0x0000009bd8d87223 */ /* 0x000fe2000001009c */
[----:B------:R-:W-:Y:S01]  /*4210*/  LOP3.LUT P6, RZ, R125, 0xff, RZ, 0xc0, !PT ;  /* 0x000000ff7dff7812 */ /* 0x000fe200078cc0ff */
[----:B------:R-:W-:Y:S01]  /*4220*/  FMUL.FTZ R114, R104, UR6 ;  /* 0x0000000668727c20 */ /* 0x000fe20008410000 */
[----:B------:R-:W-:Y:S01]  /*4230*/  FADD.FTZ R109, R197, -R110 ;  /* 0x8000006ec56d7221 */ /* 0x000fe20000010000 */
[----:B------:R-:W-:Y:S01]  /*4240*/  FSEL R125, R116, RZ, P4 ;  /* 0x000000ff747d7208 */ /* 0x000fe20002000000 */
[----:B------:R-:W-:Y:S01]  /*4250*/  FFMA.FTZ R110, R214, R195, R82 ;  /* 0x000000c3d66e7223 */ /* 0x000fe20000010052 */
[----:B------:R-:W-:Y:S01]  /*4260*/  LOP3.LUT P5, RZ, R185, 0xff, RZ, 0xc0, !PT ;  /* 0x000000ffb9ff7812 */ /* 0x000fe200078ac0ff */
[----:B------:R-:W-:Y:S01]  /*4270*/  FADD.FTZ R216, R119, -R216 ;  /* 0x800000d877d87221 */ /* 0x000fe20000010000 */
[----:B------:R-:W-:Y:S01]  /*4280*/  LOP3.LUT P4, RZ, R185, 0xff00, RZ, 0xc0, !PT ;  /* 0x0000ff00b9ff7812 */ /* 0x000fe2000788c0ff */
[----:B------:R-:W-:Y:S01]  /*4290*/  FADD.FTZ R117, R194, -R113 ;  /* 0x80000071c2757221 */ /* 0x000fe20000010000 */
[----:B------:R-:W-:Y:S01]  /*42a0*/  FSEL R108, R114, RZ, P6 ;  /* 0x000000ff726c7208 */ /* 0x000fe20003000000 */
[----:B------:R-:W-:Y:S01]  /*42b0*/  FFMA.FTZ R109, R214, R109, R81 ;  /* 0x0000006dd66d7223 */ /* 0x000fe20000010051 */
[----:B------:R-:W-:Y:S01]  /*42c0*/  F2FP.BF16.F32.PACK_AB R119, R112, R111 ;  /* 0x0000006f7077723e */ /* 0x000fe200000010ff */
[----:B------:R-:W-:Y:S01]  /*42d0*/  FMUL.FTZ R112, R110, UR6 ;  /* 0x000000066e707c20 */ /* 0x000fe20008410000 */
[----:B------:R-:W-:Y:S01]  /*42e0*/  FSEL R114, R114, RZ, P5 ;  /* 0x000000ff72727208 */ /* 0x000fe20002800000 */
[----:B------:R-:W-:Y:S01]  /*42f0*/  FFMA.FTZ R111, R214, R216, R83 ;  /* 0x000000d8d66f7223 */ /* 0x000fe20000010053 */
        /* <DEDUP_REMOVED lines=12> */
[----:B------:R-:W-:Y:S01]  /*43c0*/  FFMA.FTZ R108, R214, R117, R80 ;  /* 0x00000075d66c7223 */ /* 0x000fe20000010050 */
        /* <DEDUP_REMOVED lines=14> */
[----:B------:R-:W-:-:S07]  /*44b0*/  F2FP.BF16.F32.PACK_AB R116, R125, R116 ;  /* 0x000000747d74723e */ /* 0x000fce00000010ff */
.L_x_2046:
        /* <DEDUP_REMOVED lines=18> */
[----:B------:R-:W-:Y:S01]  /*45e0*/  FFMA.FTZ R228, R228, R155, R156 ;  /* 0x0000009be4e47223 */ /* 0x000fe2000001009c */
        /* <DEDUP_REMOVED lines=9> */
[----:B------:R-:W-:Y:S01]  /*4680*/  ISETP.GE.U32.AND P3, PT, R122, RZ, PT ;  /* 0x000000ff7a00720c */ /* 0x000fe20003f66070 */
[----:B------:R-:W-:Y:S01]  /*4690*/  FFMA.FTZ R107, R214, R228, R95 ;  /* 0x000000e4d66b7223 */ /* 0x000fe2000001005f */
[----:B------:R-:W-:Y:S01]  /*46a0*/  ISETP.GE.U32.AND P4, PT, R186, RZ, PT ;  /* 0x000000ffba00720c */ /* 0x000fe20003f86070 */
[----:B------:R-:W-:Y:S01]  /*46b0*/  FADD.FTZ R131, R131, -R130 ;  /* 0x8000008283837221 */ /* 0x000fe20000010000 */
[C---:B0-----:R-:W-:Y:S01]  /*46c0*/  FSEL R119, R104.reuse, RZ, P6 ;  /* 0x000000ff68777208 */ /* 0x041fe20003000000 */
[----:B------:R-:W-:Y:S01]  /*46d0*/  FMUL.FTZ R109, R107, UR6 ;  /* 0x000000066b6d7c20 */ /* 0x000fe20008410000 */
[----:B------:R-:W-:Y:S01]  /*46e0*/  FSEL R115, R104, RZ, P5 ;  /* 0x000000ff68737208 */ /* 0x000fe20002800000 */
[C---:B------:R-:W-:Y:S01]  /*46f0*/  FFMA.FTZ R104, R214.reuse, R219, R92 ;  /* 0x000000dbd6687223 */ /* 0x040fe2000001005c */
[----:B------:R-:W-:Y:S01]  /*4700*/  LOP3.LUT P6, RZ, R123, 0xff, RZ, 0xc0, !PT ;  /* 0x000000ff7bff7812 */ /* 0x000fe200078cc0ff */
[----:B------:R-:W-:Y:S01]  /*4710*/  FFMA.FTZ R105, R214, R105, R93 ;  /* 0x00000069d6697223 */ /* 0x000fe2000001005d */
[----:B------:R-:W-:Y:S01]  /*4720*/  LOP3.LUT P5, RZ, R187, 0xff, RZ, 0xc0, !PT ;  /* 0x000000ffbbff7812 */ /* 0x000fe200078ac0ff */
[----:B------:R-:W-:Y:S01]  /*4730*/  FMUL.FTZ R108, R104, UR6 ;  /* 0x00000006686c7c20 */ /* 0x000fe20008410000 */
[----:B------:R-:W-:Y:S01]  /*4740*/  ISETP.GE.U32.AND.EX P3, PT, R123, 0x1000000, PT, P3 ;  /* 0x010000007b00780c */ /* 0x000fe20003f66130 */
[----:B------:R-:W-:Y:S01]  /*4750*/  FFMA.FTZ R110, R214, R131, R90 ;  /* 0x00000083d66e7223 */ /* 0x000fe2000001005a */
[----:B------:R-:W-:Y:S01]  /*4760*/  ISETP.GE.U32.AND.EX P4, PT, R187, 0x1000000, PT, P4 ;  /* 0x01000000bb00780c */ /* 0x000fe20003f86140 */
[-CC-:B------:R-:W-:Y:S01]  /*4770*/  FFMA.FTZ R140, R140, R155.reuse, R156.reuse ;  /* 0x0000009b8c8c7223 */ /* 0x180fe2000001009c */
[----:B------:R-:W-:Y:S01]  /*4780*/  FSEL R112, R109, RZ, P3 ;  /* 0x000000ff6d707208 */ /* 0x000fe20001800000 */
[-C--:B------:R-:W-:Y:S01]  /*4790*/  FFMA.FTZ R133, R133, R155.reuse, R156 ;  /* 0x0000009b85857223 */ /* 0x080fe2000001009c */
[----:B------:R-:W-:Y:S01]  /*47a0*/  FSEL R116, R109, RZ, P4 ;  /* 0x000000ff6d747208 */ /* 0x000fe20002000000 */
[----:B------:R-:W-:Y:S01]  /*47b0*/  FMUL.FTZ R109, R105, UR6 ;  /* 0x00000006696d7c20 */ /* 0x000fe20008410000 */
[C---:B------:R-:W-:Y:S01]  /*47c0*/  FSEL R118, R108.reuse, RZ, P6 ;  /* 0x000000ff6c767208 */ /* 0x040fe20003000000 */
[----:B------:R-:W-:Y:S01]  /*47d0*/  FADD.FTZ R140, R141, -R140 ;  /* 0x8000008c8d8c7221 */ /* 0x000fe20000010000 */
        /* <DEDUP_REMOVED lines=16> */
[----:B------:R-:W-:Y:S01]  /*48e0*/  FFMA.FTZ R109, R214, R133, R89 ;  /* 0x00000085d66d7223 */ /* 0x000fe20000010059 */
[----:B------:R-:W-:Y:S01]  /*48f0*/  FSEL R124, R108, RZ, P6 ;  /* 0x000000ff6c7c7208 */ /* 0x000fe20003000000 */
[----:B------:R-:W-:Y:S01]  /*4900*/  FFMA.FTZ R108, R214, R127, R88 ;  /* 0x0000007fd66c7223 */ /* 0x000fe20000010058 */
        /* <DEDUP_REMOVED lines=21> */
.L_x_2053:
[-CC-:B------:R-:W-:Y:S01]  /*4a60*/  FFMA.FTZ R228, R228, R155.reuse, R156.reuse ;  /* 0x0000009be4e47223 */ /* 0x180fe2000001009c */
[-CC-:B------:R-:W-:Y:S01]  /*4a70*/  FFMA.FTZ R219, R219, R155.reuse, R156.reuse ;  /* 0x0000009bdbdb7223 */ /* 0x180fe2000001009c */
[-C--:B0-----:R-:W-:Y:S01]  /*4a80*/  FFMA.FTZ R113, R224, R155.reuse, R156 ;  /* 0x0000009be0717223 */ /* 0x081fe2000001009c */
[----:B------:R-:W-:Y:S01]  /*4a90*/  ISETP.GE.U32.AND P3, PT, R122, RZ, PT ;  /* 0x000000ff7a00720c */ /* 0x000fe20003f66070 */
[----:B------:R-:W-:Y:S01]  /*4aa0*/  FADD.FTZ R228, R227, -R228 ;  /* 0x800000e4e3e47221 */ /* 0x000fe20000010000 */
[----:B------:R-:W-:Y:S01]  /*4ab0*/  FADD.FTZ R219, R144, -R219 ;  /* 0x800000db90db7221 */ /* 0x000fe20000010000 */
[----:B------:R-:W-:Y:S01]  /*4ac0*/  FADD.FTZ R113, R146, -R113 ;  /* 0x8000007192717221 */ /* 0x000fe20000010000 */
[-CC-:B------:R-:W-:Y:S01]  /*4ad0*/  FFMA.FTZ R130, R130, R155.reuse, R156.reuse ;  /* 0x0000009b82827223 */ /* 0x180fe2000001009c */
[C---:B------:R-:W-:Y:S01]  /*4ae0*/  FFMA.FTZ R228, R214.reuse, R228, R95 ;  /* 0x000000e4d6e47223 */ /* 0x040fe2000001005f */
[----:B------:R-:W-:Y:S01]  /*4af0*/  FFMA.FTZ R112, R223, R155, R156 ;  /* 0x0000009bdf707223 */ /* 0x000fe2000001009c */
[----:B------:R-:W-:Y:S01]  /*4b00*/  FFMA.FTZ R113, R214, R113, R94 ;  /* 0x00000071d6717223 */ /* 0x000fe2000001005e */
[----:B------:R-:W-:Y:S01]  /*4b10*/  ISETP.GE.U32.AND.EX P5, PT, R123, 0x1000000, PT, P3 ;  /* 0x010000007b00780c */ /* 0x000fe20003fa6130 */
[----:B------:R-:W-:Y:S01]  /*4b20*/  FMUL.FTZ R228, R228, UR6 ;  /* 0x00000006e4e47c20 */ /* 0x000fe20008410000 */
[----:B------:R-:W-:Y:S01]  /*4b30*/  FFMA.FTZ R219, R214, R219, R92 ;  /* 0x000000dbd6db7223 */ /* 0x000fe2000001005c */
[----:B------:R-:W-:Y:S01]  /*4b40*/  FADD.FTZ R131, R131, -R130 ;  /* 0x8000008283837221 */ /* 0x000fe20000010000 */
[----:B------:R-:W-:Y:S01]  /*4b50*/  FADD.FTZ R112, R145, -R112 ;  /* 0x8000007091707221 */ /* 0x000fe20000010000 */
[----:B------:R-:W-:Y:S01]  /*4b60*/  ISETP.GE.U32.AND P3, PT, R186, RZ, PT ;  /* 0x000000ffba00720c */ /* 0x000fe20003f66070 */
[----:B------:R-:W-:Y:S01]  /*4b70*/  FMUL.FTZ R113, R113, UR6 ;  /* 0x0000000671717c20 */ /* 0x000fe20008410000 */
[----:B------:R-:W-:Y:S01]  /*4b80*/  FSEL R116, R228, RZ, P5 ;  /* 0x000000ffe4747208 */ /* 0x000fe20002800000 */
[----:B------:R-:W-:Y:S01]  /*4b90*/  FMUL.FTZ R219, R219, UR6 ;  /* 0x00000006dbdb7c20 */ /* 0x000fe20008410000 */
[C---:B------:R-:W-:Y:S01]  /*4ba0*/  LOP3.LUT P4, RZ, R123.reuse, 0xff0000, RZ, 0xc0, !PT ;  /* 0x00ff00007bff7812 */ /* 0x040fe2000788c0ff */
[C---:B------:R-:W-:Y:S01]  /*4bb0*/  FFMA.FTZ R112, R214.reuse, R112, R93 ;  /* 0x00000070d6707223 */ /* 0x040fe2000001005d */
[----:B------:R-:W-:Y:S01]  /*4bc0*/  LOP3.LUT P5, RZ, R123, 0xff, RZ, 0xc0, !PT ;  /* 0x000000ff7bff7812 */ /* 0x000fe200078ac0ff */
[----:B------:R-:W-:Y:S01]  /*4bd0*/  FFMA.FTZ R131, R214, R131, R90 ;  /* 0x00000083d6837223 */ /* 0x000fe2000001005a */
[C---:B------:R-:W-:Y:S01]  /*4be0*/  ISETP.GE.U32.AND.EX P3, PT, R187.reuse, 0x1000000, PT, P3 ;  /* 0x01000000bb00780c */ /* 0x040fe20003f66130 */
[-C--:B------:R-:W-:Y:S01]  /*4bf0*/  FFMA.FTZ R140, R140, R155.reuse, R156 ;  /* 0x0000009b8c8c7223 */ /* 0x080fe2000001009c */
[----:B------:R-:W-:Y:S01]  /*4c00*/  LOP3.LUT P6, RZ, R187, 0xff0000, RZ, 0xc0, !PT ;  /* 0x00ff0000bbff7812 */ /* 0x000fe200078cc0ff */
[----:B------:R-:W-:Y:S01]  /*4c10*/  FMUL.FTZ R112, R112, UR6 ;  /* 0x0000000670707c20 */ /* 0x000fe20008410000 */
[----:B------:R-:W-:Y:S01]  /*4c20*/  FSEL R119, R113, RZ, P4 ;  /* 0x000000ff71777208 */ /* 0x000fe20002000000 */
[----:B------:R-:W-:Y:S01]  /*4c30*/  FMUL.FTZ R131, R131, UR6 ;  /* 0x0000000683837c20 */ /* 0x000fe20008410000 */
[----:B------:R-:W-:Y:S01]  /*4c40*/  FSEL R228, R228, RZ, P3 ;  /* 0x000000ffe4e47208 */ /* 0x000fe20001800000 */
[----:B------:R-:W-:Y:S01]  /*4c50*/  FADD.FTZ R140, R141, -R140 ;  /* 0x8000008c8d8c7221 */ /* 0x000fe20000010000 */
[----:B------:R-:W-:Y:S01]  /*4c60*/  FSEL R118, R219, RZ, P5 ;  /* 0x000000ffdb767208 */ /* 0x000fe20002800000 */
[-CC-:B------:R-:W-:Y:S01]  /*4c70*/  FFMA.FTZ R133, R133, R155.reuse, R156.reuse ;  /* 0x0000009b85857223 */ /* 0x180fe2000001009c */
[C---:B------:R-:W-:Y:S01]  /*4c80*/  LOP3.LUT P4, RZ, R187.reuse, 0xff, RZ, 0xc0, !PT ;  /* 0x000000ffbbff7812 */ /* 0x040fe2000788c0ff */
[----:B------:R-:W-:Y:S01]  /*4c90*/  FFMA.FTZ R126, R126, R155, R156 ;  /* 0x0000009b7e7e7223 */ /* 0x000fe2000001009c */
[----:B------:R-:W-:Y:S01]  /*4ca0*/  LOP3.LUT P3, RZ, R187, 0xff00, RZ, 0xc0, !PT ;  /* 0x0000ff00bbff7812 */ /* 0x000fe2000786c0ff */
[----:B------:R-:W-:Y:S01]  /*4cb0*/  FFMA.FTZ R140, R214, R140, R91 ;  /* 0x0000008cd68c7223 */ /* 0x000fe2000001005b */
[----:B------:R-:W-:Y:S01]  /*4cc0*/  LOP3.LUT P5, RZ, R122, 0xff0000, RZ, 0xc0, !PT ;  /* 0x00ff00007aff7812 */ /* 0x000fe200078ac0ff */
[----:B------:R-:W-:Y:S01]  /*4cd0*/  FADD.FTZ R133, R132, -R133 ;  /* 0x8000008584857221 */ /* 0x000fe20000010000 */
[----:B------:R-:W-:Y:S01]  /*4ce0*/  FSEL R115, R113, RZ, P6 ;  /* 0x000000ff71737208 */ /* 0x000fe20003000000 */
[----:B------:R-:W-:Y:S01]  /*4cf0*/  FADD.FTZ R127, R127, -R126 ;  /* 0x8000007e7f7f7221 */ /* 0x000fe20000010000 */
[----:B------:R-:W-:Y:S01]  /*4d00*/  FSEL R114, R219, RZ, P4 ;  /* 0x000000ffdb727208 */ /* 0x000fe20002000000 */
[----:B------:R-:W-:Y:S01]  /*4d10*/  FMUL.FTZ R140, R140, UR6 ;  /* 0x000000068c8c7c20 */ /* 0x000fe20008410000 */
[----:B------:R-:W-:Y:S01]  /*4d20*/  FSEL R113, R112, RZ, P3 ;  /* 0x000000ff70717208 */ /* 0x000fe20001800000 */
[C---:B------:R-:W-:Y:S01]  /*4d30*/  FFMA.FTZ R133, R214.reuse, R133, R89 ;  /* 0x00000085d6857223 */ /* 0x040fe20000010059 */
[----:B------:R-:W-:Y:S01]  /*4d40*/  FSEL R117, R131, RZ, P5 ;  /* 0x000000ff83757208 */ /* 0x000fe20002800000 */
[----:B------:R-:W-:Y:S01]  /*4d50*/  FFMA.FTZ R127, R214, R127, R88 ;  /* 0x0000007fd67f7223 */ /* 0x000fe20000010058 */
[----:B------:R-:W-:Y:S01]  /*4d60*/  LOP3.LUT P5, RZ, R186, 0xff0000, RZ, 0xc0, !PT ;  /* 0x00ff0000baff7812 */ /* 0x000fe200078ac0ff */
[----:B------:R-:W-:Y:S01]  /*4d70*/  FMUL.FTZ R133, R133, UR6 ;  /* 0x0000000685857c20 */ /* 0x000fe20008410000 */
[----:B------:R-:W-:Y:S01]  /*4d80*/  LOP3.LUT P6, RZ, R123, 0xff00, RZ, 0xc0, !PT ;  /* 0x0000ff007bff7812 */ /* 0x000fe200078cc0ff */
[----:B------:R-:W-:Y:S01]  /*4d90*/  FMUL.FTZ R127, R127, UR6 ;  /* 0x000000067f7f7c20 */ /* 0x000fe20008410000 */
[----:B------:R-:W-:-:S02]  /*4da0*/  F2FP.BF16.F32.PACK_AB R114, R113, R114 ;  /* 0x000000727172723e */ /* 0x000fc400000010ff */
[----:B------:R-:W-:Y:S02]  /*4db0*/  LOP3.LUT P4, RZ, R122, 0xff000000, RZ, 0xc0, !PT ;  /* 0xff0000007aff7812 */ /* 0x000fe4000788c0ff */
[----:B------:R-:W-:Y:S02]  /*4dc0*/  FSEL R113, R131, RZ, P5 ;  /* 0x000000ff83717208 */ /* 0x000fe40002800000 */
[----:B------:R-:W-:Y:S02]  /*4dd0*/  LOP3.LUT P5, RZ, R186, 0xff000000, RZ, 0xc0, !PT ;  /* 0xff000000baff7812 */ /* 0x000fe400078ac0ff */
        /* <DEDUP_REMOVED lines=19> */
.L_x_2052:
        /* <DEDUP_REMOVED lines=9> */
[----:B------:R-:W-:Y:S01]  /*4fa0*/  FMUL.FTZ R106, R214, R105 ;  /* 0x00000069d66a7220 */ /* 0x000fe20000410000 */
[----:B------:R-:W-:Y:S01]  /*4fb0*/  FADD.FTZ R105, R145, -R104 ;  /* 0x8000006891697221 */ /* 0x000fe20000010000 */
[----:B------:R-:W-:Y:S01]  /*4fc0*/  FADD.FTZ R107, R227, -R228 ;  /* 0x800000e4e36b7221 */ /* 0x000fe20000010000 */
[----:B------:R-:W-:Y:S01]  /*4fd0*/  FFMA.FTZ R130, R130, R155, R156 ;  /* 0x0000009b82827223 */ /* 0x000fe2000001009c */
        /* <DEDUP_REMOVED lines=28> */
[----:B------:R-:W-:Y:S01]  /*51a0*/  FMUL.FTZ R111, R214, R111 ;  /* 0x0000006fd66f7220 */ /* 0x000fe20000410000 */
        /* <DEDUP_REMOVED lines=34> */
.L_x_2055:
[-CC-:B------:R-:W-:Y:S01]  /*53d0*/  FFMA.FTZ R228, R228, R155.reuse, R156.reuse ;  /* 0x0000009be4e47223 */ /* 0x180fe2000001009c */
[-CC-:B------:R-:W-:Y:S01]  /*53e0*/  FFMA.FTZ R219, R219, R155.reuse, R156.reuse ;  /* 0x0000009bdbdb7223 */ /* 0x180fe2000001009c */
[----:B------:R-:W-:Y:S01]  /*53f0*/  ISETP.GE.U32.AND P3, PT, R122, RZ, PT ;  /* 0x000000ff7a00720c */ /* 0x000fe20003f66070 */
[-C--:B------:R-:W-:Y:S01]  /*5400*/  FFMA.FTZ R130, R130, R155.reuse, R156 ;  /* 0x0000009b82827223 */ /* 0x080fe2000001009c */
[----:B------:R-:W-:Y:S01]  /*5410*/  FADD.FTZ R227, R227, -R228 ;  /* 0x800000e4e3e37221 */ /* 0x000fe20000010000 */
[----:B------:R-:W-:Y:S01]  /*5420*/  FADD.FTZ R219, R144, -R219 ;  /* 0x800000db90db7221 */ /* 0x000fe20000010000 */
[-CC-:B0-----:R-:W-:Y:S01]  /*5430*/  FFMA.FTZ R113, R224, R155.reuse, R156.reuse ;  /* 0x0000009be0717223 */ /* 0x181fe2000001009c */
[----:B------:R-:W-:Y:S01]  /*5440*/  FFMA.FTZ R112, R223, R155, R156 ;  /* 0x0000009bdf707223 */ /* 0x000fe2000001009c */
[C---:B------:R-:W-:Y:S01]  /*5450*/  FMUL.FTZ R227, R214.reuse, R227 ;  /* 0x000000e3d6e37220 */ /* 0x040fe20000410000 */
[----:B------:R-:W-:Y:S01]  /*5460*/  ISETP.GE.U32.AND.EX P5, PT, R123, 0x1000000, PT, P3 ;  /* 0x010000007b00780c */ /* 0x000fe20003fa6130 */
[----:B------:R-:W-:Y:S01]  /*5470*/  FMUL.FTZ R219, R214, R219 ;  /* 0x000000dbd6db7220 */ /* 0x000fe20000410000 */
[----:B------:R-:W-:Y:S01]  /*5480*/  FADD.FTZ R131, R131, -R130 ;  /* 0x8000008283837221 */ /* 0x000fe20000010000 */
[----:B------:R-:W-:Y:S01]  /*5490*/  FMUL.FTZ R227, R227, UR6 ;  /* 0x00000006e3e37c20 */ /* 0x000fe20008410000 */
[----:B------:R-:W-:Y:S01]  /*54a0*/  FADD.FTZ R113, R146, -R113 ;  /* 0x8000007192717221 */ /* 0x000fe20000010000 */
[----:B------:R-:W-:Y:S01]  /*54b0*/  FADD.FTZ R145, R145, -R112 ;  /* 0x8000007091917221 */ /* 0x000fe20000010000 */
[----:B------:R-:W-:Y:S01]  /*54c0*/  FMUL.FTZ R219, R219, UR6 ;  /* 0x00000006dbdb7c20 */ /* 0x000fe20008410000 */
[C---:B------:R-:W-:Y:S01]  /*54d0*/  FMUL.FTZ R131, R214.reuse, R131 ;  /* 0x00000083d6837220 */ /* 0x040fe20000410000 */
[----:B------:R-:W-:Y:S01]  /*54e0*/  FSEL R112, R227, RZ, P5 ;  /* 0x000000ffe3707208 */ /* 0x000fe20002800000 */
[----:B------:R-:W-:Y:S01]  /*54f0*/  FMUL.FTZ R113, R214, R113 ;  /* 0x00000071d6717220 */ /* 0x000fe20000410000 */
[----:B------:R-:W-:Y:S01]  /*5500*/  LOP3.LUT P5, RZ, R123, 0xff, RZ, 0xc0, !PT ;  /* 0x000000ff7bff7812 */ /* 0x000fe200078ac0ff */
[-CC-:B------:R-:W-:Y:S01]  /*5510*/  FFMA.FTZ R140, R140, R155.reuse, R156.reuse ;  /* 0x0000009b8c8c7223 */ /* 0x180fe2000001009c */
[----:B------:R-:W-:Y:S01]  /*5520*/  ISETP.GE.U32.AND P3, PT, R186, RZ, PT ;  /* 0x000000ffba00720c */ /* 0x000fe20003f66070 */
[----:B------:R-:W-:Y:S01]  /*5530*/  FMUL.FTZ R113, R113, UR6 ;  /* 0x0000000671717c20 */ /* 0x000fe20008410000 */
[----:B------:R-:W-:Y:S01]  /*5540*/  FSEL R118, R219, RZ, P5 ;  /* 0x000000ffdb767208 */ /* 0x000fe20002800000 */
[----:B------:R-:W-:Y:S01]  /*5550*/  FMUL.FTZ R131, R131, UR6 ;  /* 0x0000000683837c20 */ /* 0x000fe20008410000 */
[----:B------:R-:W-:Y:S01]  /*5560*/  LOP3.LUT P4, RZ, R123, 0xff0000, RZ, 0xc0, !PT ;  /* 0x00ff00007bff7812 */ /* 0x000fe2000788c0ff */
[----:B------:R-:W-:Y:S01]  /*5570*/  FFMA.FTZ R133, R133, R155, R156 ;  /* 0x0000009b85857223 */ /* 0x000fe2000001009c */
[----:B------:R-:W-:Y:S01]  /*5580*/  LOP3.LUT P5, RZ, R122, 0xff0000, RZ, 0xc0, !PT ;  /* 0x00ff00007aff7812 */ /* 0x000fe200078ac0ff */
[----:B------:R-:W-:Y:S01]  /*5590*/  FADD.FTZ R141, R141, -R140 ;  /* 0x8000008c8d8d7221 */ /* 0x000fe20000010000 */
[C---:B------:R-:W-:Y:S01]  /*55a0*/  LOP3.LUT P6, RZ, R187.reuse, 0xff0000, RZ, 0xc0, !PT ;  /* 0x00ff0000bbff7812 */ /* 0x040fe200078cc0ff */
[----:B------:R-:W-:Y:S01]  /*55b0*/  FMUL.FTZ R145, R214, R145 ;  /* 0x00000091d6917220 */ /* 0x000fe20000410000 */
[----:B------:R-:W-:Y:S01]  /*55c0*/  FFMA.FTZ R126, R126, R155, R156 ;  /* 0x0000009b7e7e7223 */ /* 0x000fe2000001009c */
[----:B------:R-:W-:Y:S01]  /*55d0*/  ISETP.GE.U32.AND.EX P3, PT, R187, 0x1000000, PT, P3 ;  /* 0x01000000bb00780c */ /* 0x000fe20003f66130 */
[----:B------:R-:W-:Y:S01]  /*55e0*/  FADD.FTZ R133, R132, -R133 ;  /* 0x8000008584857221 */ /* 0x000fe20000010000 */
[----:B------:R-:W-:Y:S01]  /*55f0*/  FSEL R119, R113, RZ, P4 ;  /* 0x000000ff71777208 */ /* 0x000fe20002000000 */
[----:B------:R-:W-:Y:S01]  /*5600*/  FMUL.FTZ R141, R214, R141 ;  /* 0x0000008dd68d7220 */ /* 0x000fe20000410000 */
[----:B------:R-:W-:Y:S01]  /*5610*/  FSEL R117, R131, RZ, P5 ;  /* 0x000000ff83757208 */ /* 0x000fe20002800000 */
[----:B------:R-:W-:Y:S01]  /*5620*/  FMUL.FTZ R145, R145, UR6 ;  /* 0x0000000691917c20 */ /* 0x000fe20008410000 */
[----:B------:R-:W-:Y:S01]  /*5630*/  LOP3.LUT P4, RZ, R187, 0xff, RZ, 0xc0, !PT ;  /* 0x000000ffbbff7812 */ /* 0x000fe2000788c0ff */
[----:B------:R-:W-:Y:S01]  /*5640*/  FADD.FTZ R127, R127, -R126 ;  /* 0x8000007e7f7f7221 */ /* 0x000fe20000010000 */
[----:B------:R-:W-:Y:S01]  /*5650*/  LOP3.LUT P5, RZ, R186, 0xff0000, RZ, 0xc0, !PT ;  /* 0x00ff0000baff7812 */ /* 0x000fe200078ac0ff */
        /* <DEDUP_REMOVED lines=34> */
.L_x_2051:
        /* <DEDUP_REMOVED lines=13> */
[-C--:B------:R-:W-:Y:S01]  /*5950*/  FFMA.FTZ R219, R219, R155.reuse, R156 ;  /* 0x0000009bdbdb7223 */ /* 0x080fe2000001009c */
[----:B------:R-:W-:Y:S01]  /*5960*/  FADD.FTZ R131, R131, -R130 ;  /* 0x8000008283837221 */ /* 0x000fe20000010000 */
[----:B------:R-:W-:Y:S01]  /*5970*/  ISETP.GE.U32.AND P3, PT, R122, RZ, PT ;  /* 0x000000ff7a00720c */ /* 0x000fe20003f66070 */
[-CC-:B------:R-:W-:Y:S01]  /*5980*/  FFMA.FTZ R133, R133, R155.reuse, R156.reuse ;  /* 0x0000009b85857223 */ /* 0x180fe2000001009c */
[----:B------:R-:W-:Y:S01]  /*5990*/  FFMA.FTZ R140, R140, R155, R156 ;  /* 0x0000009b8c8c7223 */ /* 0x000fe2000001009c */
[----:B0-----:R-:W-:Y:S01]  /*59a0*/  FADD.FTZ R118, R145, -R104 ;  /* 0x8000006891767221 */ /* 0x001fe20000010000 */
[----:B------:R-:W-:Y:S01]  /*59b0*/  FMUL.FTZ R105, R106, UR6 ;  /* 0x000000066a697c20 */ /* 0x000fe20008410000 */
[----:B------:R-:W-:Y:S01]  /*59c0*/  LOP3.LUT P5, RZ, R123, 0xff0000, RZ, 0xc0, !PT ;  /* 0x00ff00007bff7812 */ /* 0x000fe200078ac0ff */
[----:B------:R-:W-:Y:S01]  /*59d0*/  FMUL.FTZ R104, R108, UR6 ;  /* 0x000000066c687c20 */ /* 0x000fe20008410000 */
[----:B------:R-:W-:Y:S01]  /*59e0*/  LOP3.LUT P4, RZ, R122, 0xff, RZ, 0xc0, !PT ;  /* 0x000000ff7aff7812 */ /* 0x000fe2000788c0ff */
[----:B------:R-:W-:Y:S01]  /*59f0*/  FMUL.FTZ R109, R107, UR6 ;  /* 0x000000066b6d7c20 */ /* 0x000fe20008410000 */
[----:B------:R-:W-:Y:S01]  /*5a00*/  FADD.FTZ R219, R144, -R219 ;  /* 0x800000db90db7221 */ /* 0x000fe20000010000 */
[----:B------:R-:W-:Y:S01]  /*5a10*/  ISETP.GE.U32.AND.EX P3, PT, R123, 0x1000000, PT, P3 ;  /* 0x010000007b00780c */ /* 0x000fe20003f66130 */
[----:B------:R-:W-:Y:S01]  /*5a20*/  FFMA.FTZ R110, R214, R131, R90 ;  /* 0x00000083d66e7223 */ /* 0x000fe2000001005a */
[----:B------:R-:W-:Y:S01]  /*5a30*/  FADD.FTZ R133, R132, -R133 ;  /* 0x8000008584857221 */ /* 0x000fe20000010000 */
        /* <DEDUP_REMOVED lines=8> */
[C---:B------:R-:W-:Y:S01]  /*5ac0*/  FFMA.FTZ R109, R214.reuse, R133, R89 ;  /* 0x00000085d66d7223 */ /* 0x040fe20000010059 */
        /* <DEDUP_REMOVED lines=19> */
.L_x_2057:
        /* <DEDUP_REMOVED lines=54> */
.L_x_2056:
        /* <DEDUP_REMOVED lines=9> */
[--C-:B------:R-:W-:Y:S01]  /*5ff0*/  FFMA.FTZ R104, R223, R155, R156.reuse ;  /* 0x0000009bdf687223 */ /* 0x100fe2000001009c */
[C---:B------:R-:W-:Y:S01]  /*6000*/  FMUL.FTZ R107, R214.reuse, R107 ;  /* 0x0000006bd66b7220 */ /* 0x040fe20000410000 */
[C---:B------:R-:W-:Y:S01]  /*6010*/  FMUL.FTZ R108, R214.reuse, R127 ;  /* 0x0000007fd66c7220 */ /* 0x040fe20000410000 */
[----:B------:R-:W-:Y:S01]  /*6020*/  FMUL.FTZ R106, R214, R109 ;  /* 0x0000006dd66a7220 */ /* 0x000fe20000410000 */
[----:B------:R-:W-:Y:S01]  /*6030*/  ISETP.GE.U32.AND.EX P3, PT, R123, 0x1000000, PT, P3 ;  /* 0x010000007b00780c */ /* 0x000fe20003f66130 */
[----:B------:R-:W-:Y:S01]  /*6040*/  FMUL.FTZ R110, R107, UR6 ;  /* 0x000000066b6e7c20 */ /* 0x000fe20008410000 */
[-C--:B------:R-:W-:Y:S01]  /*6050*/  FFMA.FTZ R219, R219, R155.reuse, R156 ;  /* 0x0000009bdbdb7223 */ /* 0x080fe2000001009c */
[----:B------:R-:W-:Y:S01]  /*6060*/  FADD.FTZ R131, R131, -R130 ;  /* 0x8000008283837221 */ /* 0x000fe20000010000 */
[-CC-:B------:R-:W-:Y:S01]  /*6070*/  FFMA.FTZ R133, R133, R155.reuse, R156.reuse ;  /* 0x0000009b85857223 */ /* 0x180fe2000001009c */
[----:B------:R-:W-:Y:S01]  /*6080*/  FFMA.FTZ R140, R140, R155, R156 ;  /* 0x0000009b8c8c7223 */ /* 0x000fe2000001009c */
[----:B------:R-:W-:Y:S01]  /*6090*/  FADD.FTZ R105, R145, -R104 ;  /* 0x8000006891697221 */ /* 0x000fe20000010000 */
[----:B------:R-:W-:Y:S01]  /*60a0*/  FMUL.FTZ R104, R108, UR6 ;  /* 0x000000066c687c20 */ /* 0x000fe20008410000 */
[----:B------:R-:W-:Y:S01]  /*60b0*/  LOP3.LUT P4, RZ, R122, 0xff, RZ, 0xc0, !PT ;  /* 0x000000ff7aff7812 */ /* 0x000fe2000788c0ff */
[----:B------:R-:W-:Y:S01]  /*60c0*/  FMUL.FTZ R109, R106, UR6 ;  /* 0x000000066a6d7c20 */ /* 0x000fe20008410000 */
[----:B0-----:R-:W-:Y:S01]  /*60d0*/  FSEL R129, R110, RZ, P3 ;  /* 0x000000ff6e817208 */ /* 0x001fe20001800000 */
[----:B------:R-:W-:Y:S01]  /*60e0*/  FADD.FTZ R219, R144, -R219 ;  /* 0x800000db90db7221 */ /* 0x000fe20000010000 */
[----:B------:R-:W-:Y:S01]  /*60f0*/  LOP3.LUT P5, RZ, R123, 0xff0000, RZ, 0xc0, !PT ;  /* 0x00ff00007bff7812 */ /* 0x000fe200078ac0ff */
[----:B------:R-:W-:Y:S01]  /*6100*/  FMUL.FTZ R110, R214, R131 ;  /* 0x00000083d66e7220 */ /* 0x000fe20000410000 */
[----:B------:R-:W-:Y:S01]  /*6110*/  FADD.FTZ R133, R132, -R133 ;  /* 0x8000008584857221 */ /* 0x000fe20000010000 */
[----:B------:R-:W-:Y:S01]  /*6120*/  FADD.FTZ R111, R141, -R140 ;  /* 0x8000008c8d6f7221 */ /* 0x000fe20000010000 */
[----:B------:R-:W-:Y:S01]  /*6130*/  FSEL R116, R104, RZ, P4 ;  /* 0x000000ff68747208 */ /* 0x000fe20002000000 */
[C---:B------:R-:W-:Y:S01]  /*6140*/  FMUL.FTZ R104, R214.reuse, R219 ;  /* 0x000000dbd6687220 */ /* 0x040fe20000410000 */
[----:B------:R-:W-:Y:S01]  /*6150*/  FSEL R126, R109, RZ, P5 ;  /* 0x000000ff6d7e7208 */ /* 0x000fe20002800000 */
[----:B------:R-:W-:Y:S01]  /*6160*/  FMUL.FTZ R105, R214, R105 ;  /* 0x00000069d6697220 */ /* 0x000fe20000410000 */
[----:B------:R-:W-:Y:S01]  /*6170*/  FMUL.FTZ R118, R110, UR6 ;  /* 0x000000066e767c20 */ /* 0x000fe20008410000 */
[----:B------:R-:W-:Y:S01]  /*6180*/  LOP3.LUT P6, RZ, R122, 0xff0000, RZ, 0xc0, !PT ;  /* 0x00ff00007aff7812 */ /* 0x000fe200078cc0ff */
[C---:B------:R-:W-:Y:S01]  /*6190*/  FMUL.FTZ R109, R214.reuse, R133 ;  /* 0x00000085d66d7220 */ /* 0x040fe20000410000 */
        /* <DEDUP_REMOVED lines=19> */
.L_x_2058:
        /* <DEDUP_REMOVED lines=53> */
.L_x_2054:
        /* <DEDUP_REMOVED lines=15> */
[----:B------:R-:W-:Y:S01]  /*6710*/  LOP3.LUT P6, RZ, R121, 0xff0000, RZ, 0xc0, !PT ;  /* 0x00ff000079ff7812 */ /* 0x000fe200078cc0ff */
[----:B------:R-:W-:Y:S01]  /*6720*/  FADD.FTZ R149, R149, -R150 ;  /* 0x8000009695957221 */ /* 0x000fe20000010000 */
[----:B------:R-:W-:Y:S01]  /*6730*/  LOP3.LUT P4, RZ, R189, 0xff0000, RZ, 0xc0, !PT ;  /* 0x00ff0000bdff7812 */ /* 0x000fe2000788c0ff */
[----:B------:R-:W-:Y:S01]  /*6740*/  FADD.FTZ R153, R152, -R153 ;  /* 0x8000009998997221 */ /* 0x000fe20000010000 */
[----:B------:R-:W-:Y:S01]  /*6750*/  FFMA.FTZ R148, R148, R155, R156 ;  /* 0x0000009b94947223 */ /* 0x000fe2000001009c */
[----:B0-----:R-:W-:Y:S01]  /*6760*/  FFMA.FTZ R106, R214, R149, R102 ;  /* 0x00000095d66a7223 */ /* 0x001fe20000010066 */
[----:B------:R-:W-:Y:S01]  /*6770*/  FADD.FTZ R151, R154, -R151 ;  /* 0x800000979a977221 */ /* 0x000fe20000010000 */
[----:B------:R-:W-:Y:S01]  /*6780*/  FFMA.FTZ R136, R136, R155, R156 ;  /* 0x0000009b88887223 */ /* 0x000fe2000001009c */
[----:B------:R-:W-:Y:S01]  /*6790*/  FADD.FTZ R147, R147, -R148 ;  /* 0x8000009493937221 */ /* 0x000fe20000010000 */
[----:B------:R-:W-:Y:S01]  /*67a0*/  FMUL.FTZ R105, R106, UR6 ;  /* 0x000000066a697c20 */ /* 0x000fe20008410000 */
[----:B------:R-:W-:Y:S01]  /*67b0*/  FFMA.FTZ R107, R214, R151, R103 ;  /* 0x00000097d66b7223 */ /* 0x000fe20000010067 */
[----:B------:R-:W-:Y:S01]  /*67c0*/  ISETP.GE.U32.AND P1, PT, R120, RZ, PT ;  /* 0x000000ff7800720c */ /* 0x000fe20003f26070 */
[----:B------:R-:W-:Y:S01]  /*67d0*/  FFMA.FTZ R143, R143, R155, R156 ;  /* 0x0000009b8f8f7223 */ /* 0x000fe2000001009c */
[C---:B------:R-:W-:Y:S01]  /*67e0*/  FFMA.FTZ R104, R214.reuse, R147, R100 ;  /* 0x00000093d6687223 */ /* 0x040fe20000010064 */
[----:B------:R-:W-:Y:S01]  /*67f0*/  FSEL R119, R105, RZ, P6 ;  /* 0x000000ff69777208 */ /* 0x000fe20003000000 */
[----:B------:R-:W-:Y:S01]  /*6800*/  FMUL.FTZ R109, R107, UR6 ;  /* 0x000000066b6d7c20 */ /* 0x000fe20008410000 */
[----:B------:R-:W-:Y:S01]  /*6810*/  FSEL R115, R105, RZ, P4 ;  /* 0x000000ff69737208 */ /* 0x000fe20002000000 */
[----:B------:R-:W-:Y:S01]  /*6820*/  FFMA.FTZ R105, R214, R153, R101 ;  /* 0x00000099d6697223 */ /* 0x000fe20000010065 */
        /* <DEDUP_REMOVED lines=11> */
[C---:B------:R-:W-:Y:S01]  /*68e0*/  FFMA.FTZ R110, R214.reuse, R137, R98 ;  /* 0x00000089d66e7223 */ /* 0x040fe20000010062 */
[C---:B------:R-:W-:Y:S01]  /*68f0*/  LOP3.LUT P6, RZ, R189.reuse, 0xff, RZ, 0xc0, !PT ;  /* 0x000000ffbdff7812 */ /* 0x040fe200078cc0ff */
[----:B------:R-:W-:Y:S01]  /*6900*/  FFMA.FTZ R111, R214, R142, R99 ;  /* 0x0000008ed66f7223 */ /* 0x000fe20000010063 */
        /* <DEDUP_REMOVED lines=8> */
[----:B------:R-:W-:Y:S01]  /*6990*/  FFMA.FTZ R109, R214, R138, R97 ;  /* 0x0000008ad66d7223 */ /* 0x000fe20000010061 */
[----:B------:R-:W-:Y:S02]  /*69a0*/  FSEL R114, R108, RZ, P6 ;  /* 0x000000ff6c727208 */ /* 0x000fe40003000000 */
[----:B------:R-:W-:Y:S01]  /*69b0*/  F2FP.BF16.F32.PACK_AB R119, R116, R119 ;  /* 0x000000777477723e */ /* 0x000fe200000010ff */
[----:B------:R-:W-:Y:S01]  /*69c0*/  FMUL.FTZ R116, R111, UR6 ;  /* 0x000000066f747c20 */ /* 0x000fe20008410000 */
[----:B------:R-:W-:Y:S02]  /*69d0*/  LOP3.LUT P1, RZ, R120, 0xff0000, RZ, 0xc0, !PT ;  /* 0x00ff000078ff7812 */ /* 0x000fe4000782c0ff */
[----:B------:R-:W-:Y:S01]  /*69e0*/  FSEL R118, R108, RZ, P5 ;  /* 0x000000ff6c767208 */ /* 0x000fe20002800000 */
[----:B------:R-:W-:Y:S01]  /*69f0*/  FFMA.FTZ R108, R214, R135, R96 ;  /* 0x00000087d66c7223 */ /* 0x000fe20000010060 */
        /* <DEDUP_REMOVED lines=25> */
.L_x_2061:
        /* <DEDUP_REMOVED lines=8> */
[C---:B------:R-:W-:Y:S01]  /*6c10*/  FFMA.FTZ R149, R214.reuse, R149, R102 ;  /* 0x00000095d6957223 */ /* 0x040fe20000010066 */
[----:B------:R-:W-:Y:S01]  /*6c20*/  FFMA.FTZ R153, R214, R153, R101 ;  /* 0x00000099d6997223 */ /* 0x000fe20000010065 */
[----:B------:R-:W-:Y:S01]  /*6c30*/  FADD.FTZ R147, R147, -R148 ;  /* 0x8000009493937221 */ /* 0x000fe20000010000 */
[----:B------:R-:W-:Y:S01]  /*6c40*/  ISETP.GE.U32.AND P1, PT, R120, RZ, PT ;  /* 0x000000ff7800720c */ /* 0x000fe20003f26070 */
[----:B------:R-:W-:Y:S01]  /*6c50*/  FMUL.FTZ R149, R149, UR6 ;  /* 0x0000000695957c20 */ /* 0x000fe20008410000 */
[-CC-:B------:R-:W-:Y:S01]  /*6c60*/  FFMA.FTZ R136, R136, R155.reuse, R156.reuse ;  /* 0x0000009b88887223 */ /* 0x180fe2000001009c */
[----:B------:R-:W-:Y:S01]  /*6c70*/  FFMA.FTZ R143, R143, R155, R156 ;  /* 0x0000009b8f8f7223 */ /* 0x000fe2000001009c */
[C---:B------:R-:W-:Y:S01]  /*6c80*/  FFMA.FTZ R151, R214.reuse, R151, R103 ;  /* 0x00000097d6977223 */ /* 0x040fe20000010067 */
[----:B------:R-:W-:Y:S01]  /*6c90*/  FMUL.FTZ R153, R153, UR6 ;  /* 0x0000000699997c20 */ /* 0x000fe20008410000 */
[----:B0-----:R-:W-:Y:S01]  /*6ca0*/  FSEL R119, R149, RZ, P3 ;  /* 0x000000ff95777208 */ /* 0x001fe20001800000 */
[----:B------:R-:W-:Y:S01]  /*6cb0*/  FFMA.FTZ R147, R214, R147, R100 ;  /* 0x00000093d6937223 */ /* 0x000fe20000010064 */
[----:B------:R-:W-:Y:S01]  /*6cc0*/  ISETP.GE.U32.AND.EX P5, PT, R121, 0x1000000, PT, P1 ;  /* 0x010000007900780c */ /* 0x000fe20003fa6110 */
[----:B------:R-:W-:Y:S01]  /*6cd0*/  FADD.FTZ R137, R137, -R136 ;  /* 0x8000008889897221 */ /* 0x000fe20000010000 */
[----:B------:R-:W-:Y:S01]  /*6ce0*/  LOP3.LUT P3, RZ, R121, 0xff00, RZ, 0xc0, !PT ;  /* 0x0000ff0079ff7812 */ /* 0x000fe2000786c0ff */
[----:B------:R-:W-:Y:S01]  /*6cf0*/  FADD.FTZ R142, R142, -R143 ;  /* 0x8000008f8e8e7221 */ /* 0x000fe20000010000 */
[----:B------:R-:W-:Y:S01]  /*6d00*/  ISETP.GE.U32.AND P1, PT, R188, RZ, PT ;  /* 0x000000ffbc00720c */ /* 0x000fe20003f26070 */
[-CC-:B------:R-:W-:Y:S01]  /*6d10*/  FFMA.FTZ R138, R138, R155.reuse, R156.reuse ;  /* 0x0000009b8a8a7223 */ /* 0x180fe2000001009c */
[----:B------:R-:W-:Y:S01]  /*6d20*/  FFMA.FTZ R134, R134, R155, R156 ;  /* 0x0000009b86867223 */ /* 0x000fe2000001009c */
[----:B------:R-:W-:Y:S01]  /*6d30*/  FMUL.FTZ R151, R151, UR6 ;  /* 0x0000000697977c20 */ /* 0x000fe20008410000 */
[----:B------:R-:W-:Y:S01]  /*6d40*/  FMUL.FTZ R147, R147, UR6 ;  /* 0x0000000693937c20 */ /* 0x000fe20008410000 */
[----:B------:R-:W-:Y:S01]  /*6d50*/  FSEL R113, R153, RZ, P3 ;  /* 0x000000ff99717208 */ /* 0x000fe20001800000 */
[C---:B------:R-:W-:Y:S01]  /*6d60*/  FFMA.FTZ R137, R214.reuse, R137, R98 ;  /* 0x00000089d6897223 */ /* 0x040fe20000010062 */
[----:B------:R-:W-:Y:S01]  /*6d70*/  LOP3.LUT P6, RZ, R189, 0xff0000, RZ, 0xc0, !PT ;  /* 0x00ff0000bdff7812 */ /* 0x000fe200078cc0ff */
[----:B------:R-:W-:Y:S01]  /*6d80*/  FFMA.FTZ R142, R214, R142, R99 ;  /* 0x0000008ed68e7223 */ /* 0x000fe20000010063 */
[----:B------:R-:W-:Y:S01]  /*6d90*/  LOP3.LUT P4, RZ, R121, 0xff, RZ, 0xc0, !PT ;  /* 0x000000ff79ff7812 */ /* 0x000fe2000788c0ff */
[----:B------:R-:W-:Y:S01]  /*6da0*/  FADD.FTZ R138, R139, -R138 ;  /* 0x8000008a8b8a7221 */ /* 0x000fe20000010000 */
[----:B------:R-:W-:Y:S01]  /*6db0*/  ISETP.GE.U32.AND.EX P1, PT, R189, 0x1000000, PT, P1 ;  /* 0x01000000bd00780c */ /* 0x000fe20003f26110 */
[----:B------:R-:W-:Y:S01]  /*6dc0*/  FADD.FTZ R135, R135, -R134 ;  /* 0x8000008687877221 */ /* 0x000fe20000010000 */
[----:B------:R-:W-:Y:S01]  /*6dd0*/  LOP3.LUT P3, RZ, R189, 0xff00, RZ, 0xc0, !PT ;  /* 0x0000ff00bdff7812 */ /* 0x000fe2000786c0ff */
[----:B------:R-:W-:Y:S01]  /*6de0*/  FMUL.FTZ R137, R137, UR6 ;  /* 0x0000000689897c20 */ /* 0x000fe20008410000 */
[----:B------:R-:W-:Y:S01]  /*6df0*/  FSEL R112, R151, RZ, P5 ;  /* 0x000000ff97707208 */ /* 0x000fe20002800000 */
[----:B------:R-:W-:Y:S01]  /*6e00*/  FMUL.FTZ R142, R142, UR6 ;  /* 0x000000068e8e7c20 */ /* 0x000fe20008410000 */
[----:B------:R-:W-:Y:S01]  /*6e10*/  LOP3.LUT P5, RZ, R189, 0xff, RZ, 0xc0, !PT ;  /* 0x000000ffbdff7812 */ /* 0x000fe200078ac0ff */
[C---:B------:R-:W-:Y:S01]  /*6e20*/  FFMA.FTZ R138, R214.reuse, R138, R97 ;  /* 0x0000008ad68a7223 */ /* 0x040fe20000010061 */
        /* <DEDUP_REMOVED lines=10> */
[----:B------:R-:W-:Y:S02]  /*6ed0*/  FSEL R114, R147, RZ, P5 ;  /* 0x000000ff93727208 */ /* 0x000fe40002800000 */
[C---:B------:R-:W-:Y:S02]  /*6ee0*/  LOP3.LUT P4, RZ, R120.reuse, 0xff00, RZ, 0xc0, !PT ;  /* 0x0000ff0078ff7812 */ /* 0x040fe4000788c0ff */
[----:B------:R-:W-:-:S02]  /*6ef0*/  LOP3.LUT P5, RZ, R120, 0xff, RZ, 0xc0, !PT ;  /* 0x000000ff78ff7812 */ /* 0x000fc400078ac0ff */
        /* <DEDUP_REMOVED lines=20> */
.L_x_2060:
        /* <DEDUP_REMOVED lines=8> */
[--C-:B------:R-:W-:Y:S01]  /*70c0*/  FFMA.FTZ R148, R148, R155, R156.reuse ;  /* 0x0000009b94947223 */ /* 0x100fe2000001009c */
[----:B0-----:R-:W-:Y:S01]  /*70d0*/  FMUL.FTZ R106, R214, R149 ;  /* 0x00000095d66a7220 */ /* 0x001fe20000410000 */
[----:B------:R-:W-:Y:S01]  /*70e0*/  FADD.FTZ R151, R154, -R151 ;  /* 0x800000979a977221 */ /* 0x000fe20000010000 */
[----:B------:R-:W-:Y:S01]  /*70f0*/  FFMA.FTZ R136, R136, R155, R156 ;  /* 0x0000009b88887223 */ /* 0x000fe2000001009c */
[----:B------:R-:W-:Y:S01]  /*7100*/  FADD.FTZ R147, R147, -R148 ;  /* 0x8000009493937221 */ /* 0x000fe20000010000 */
[----:B------:R-:W-:Y:S01]  /*7110*/  FMUL.FTZ R105, R106, UR6 ;  /* 0x000000066a697c20 */ /* 0x000fe20008410000 */
[----:B------:R-:W-:Y:S01]  /*7120*/  FMUL.FTZ R107, R214, R151 ;  /* 0x00000097d66b7220 */ /* 0x000fe20000410000 */
[----:B------:R-:W-:Y:S01]  /*7130*/  ISETP.GE.U32.AND P1, PT, R120, RZ, PT ;  /* 0x000000ff7800720c */ /* 0x000fe20003f26070 */
[----:B------:R-:W-:Y:S01]  /*7140*/  FFMA.FTZ R143, R143, R155, R156 ;  /* 0x0000009b8f8f7223 */ /* 0x000fe2000001009c */
[----:B------:R-:W-:Y:S01]  /*7150*/  ISETP.GE.U32.AND P3, PT, R188, RZ, PT ;  /* 0x000000ffbc00720c */ /* 0x000fe20003f66070 */
[C---:B------:R-:W-:Y:S01]  /*7160*/  FMUL.FTZ R104, R214.reuse, R147 ;  /* 0x00000093d6687220 */ /* 0x040fe20000410000 */
[----:B------:R-:W-:Y:S01]  /*7170*/  FSEL R119, R105, RZ, P6 ;  /* 0x000000ff69777208 */ /* 0x000fe20003000000 */
[----:B------:R-:W-:Y:S01]  /*7180*/  FMUL.FTZ R109, R107, UR6 ;  /* 0x000000066b6d7c20 */ /* 0x000fe20008410000 */
[----:B------:R-:W-:Y:S01]  /*7190*/  FSEL R115, R105, RZ, P4 ;  /* 0x000000ff69737208 */ /* 0x000fe20002000000 */
[----:B------:R-:W-:Y:S01]  /*71a0*/  FMUL.FTZ R105, R214, R153 ;  /* 0x00000099d6697220 */ /* 0x000fe20000410000 */
[----:B------:R-:W-:Y:S01]  /*71b0*/  LOP3.LUT P4, RZ, R121, 0xff00, RZ, 0xc0, !PT ;  /* 0x0000ff0079ff7812 */ /* 0x000fe2000788c0ff */
[----:B------:R-:W-:Y:S01]  /*71c0*/  FADD.FTZ R137, R137, -R136 ;  /* 0x8000008889897221 */ /* 0x000fe20000010000 */
[----:B------:R-:W-:Y:S01]  /*71d0*/  ISETP.GE.U32.AND.EX P1, PT, R121, 0x1000000, PT, P1 ;  /* 0x010000007900780c */ /* 0x000fe20003f26110 */
[----:B------:R-:W-:Y:S01]  /*71e0*/  FMUL.FTZ R112, R105, UR6 ;  /* 0x0000000669707c20 */ /* 0x000fe20008410000 */
[C---:B------:R-:W-:Y:S01]  /*71f0*/  ISETP.GE.U32.AND.EX P3, PT, R189.reuse, 0x1000000, PT, P3 ;  /* 0x01000000bd00780c */ /* 0x040fe20003f66130 */
[----:B------:R-:W-:Y:S01]  /*7200*/  FADD.FTZ R143, R142, -R143 ;  /* 0x8000008f8e8f7221 */ /* 0x000fe20000010000 */
[-CC-:B------:R-:W-:Y:S01]  /*7210*/  FFMA.FTZ R138, R138, R155.reuse, R156.reuse ;  /* 0x0000009b8a8a7223 */ /* 0x180fe2000001009c */
[----:B------:R-:W-:Y:S01]  /*7220*/  FFMA.FTZ R134, R134, R155, R156 ;  /* 0x0000009b86867223 */ /* 0x000fe2000001009c */
[----:B------:R-:W-:Y:S01]  /*7230*/  FSEL R113, R112, RZ, P4 ;  /* 0x000000ff70717208 */ /* 0x000fe20002000000 */
[----:B------:R-:W-:Y:S01]  /*7240*/  FMUL.FTZ R108, R104, UR6 ;  /* 0x00000006686c7c20 */ /* 0x000fe20008410000 */
[C---:B------:R-:W-:Y:S01]  /*7250*/  LOP3.LUT P4, RZ, R189.reuse, 0xff00, RZ, 0xc0, !PT ;  /* 0x0000ff00bdff7812 */ /* 0x040fe2000788c0ff */
[C---:B------:R-:W-:Y:S01]  /*7260*/  FMUL.FTZ R110, R214.reuse, R137 ;  /* 0x00000089d66e7220 */ /* 0x040fe20000410000 */
[----:B------:R-:W-:Y:S01]  /*7270*/  LOP3.LUT P6, RZ, R189, 0xff, RZ, 0xc0, !PT ;  /* 0x000000ffbdff7812 */ /* 0x000fe200078cc0ff */
[----:B------:R-:W-:Y:S01]  /*7280*/  FMUL.FTZ R111, R214, R143 ;  /* 0x0000008fd66f7220 */ /* 0x000fe20000410000 */
[----:B------:R-:W-:Y:S01]  /*7290*/  FSEL R116, R109, RZ, P1 ;  /* 0x000000ff6d747208 */ /* 0x000fe20000800000 */
[----:B------:R-:W-:Y:S01]  /*72a0*/  FADD.FTZ R135, R135, -R134 ;  /* 0x8000008687877221 */ /* 0x000fe20000010000 */
[----:B------:R-:W-:-:S02]  /*72b0*/  LOP3.LUT P5, RZ, R121, 0xff, RZ, 0xc0, !PT ;  /* 0x000000ff79ff7812 */ /* 0x000fc400078ac0ff */
[----:B------:R-:W-:Y:S01]  /*72c0*/  FSEL R122, R109, RZ, P3 ;  /* 0x000000ff6d7a7208 */ /* 0x000fe20001800000 */
[----:B------:R-:W-:Y:S01]  /*72d0*/  FADD.FTZ R109, R139, -R138 ;  /* 0x8000008a8b6d7221 */ /* 0x000fe20000010000 */
[----:B------:R-:W-:Y:S01]  /*72e0*/  FSEL R117, R112, RZ, P4 ;  /* 0x000000ff70757208 */ /* 0x000fe20002000000 */
[----:B------:R-:W-:Y:S01]  /*72f0*/  FMUL.FTZ R112, R110, UR6 ;  /* 0x000000066e707c20 */ /* 0x000fe20008410000 */
[----:B------:R-:W-:Y:S01]  /*7300*/  FSEL R114, R108, RZ, P6 ;  /* 0x000000ff6c727208 */ /* 0x000fe20003000000 */
[----:B------:R-:W-:Y:S01]  /*7310*/  FMUL.FTZ R109, R214, R109 ;  /* 0x0000006dd66d7220 */ /* 0x000fe20000410000 */
        /* <DEDUP_REMOVED lines=30> */
.L_x_2063:
        /* <DEDUP_REMOVED lines=10> */
[----:B------:R-:W-:Y:S01]  /*75a0*/  FADD.FTZ R147, R147, -R148 ;  /* 0x8000009493937221 */ /* 0x000fe20000010000 */
[----:B------:R-:W-:Y:S01]  /*75b0*/  ISETP.GE.U32.AND P1, PT, R120, RZ, PT ;  /* 0x000000ff7800720c */ /* 0x000fe20003f26070 */
[----:B------:R-:W-:Y:S01]  /*75c0*/  FMUL.FTZ R149, R149, UR6 ;  /* 0x0000000695957c20 */ /* 0x000fe20008410000 */
[-CC-:B------:R-:W-:Y:S01]  /*75d0*/  FFMA.FTZ R136, R136, R155.reuse, R156.reuse ;  /* 0x0000009b88887223 */ /* 0x180fe2000001009c */
[--C-:B------:R-:W-:Y:S01]  /*75e0*/  FFMA.FTZ R143, R143, R155, R156.reuse ;  /* 0x0000009b8f8f7223 */ /* 0x100fe2000001009c */
[C---:B------:R-:W-:Y:S01]  /*75f0*/  FMUL.FTZ R151, R214.reuse, R151 ;  /* 0x00000097d6977220 */ /* 0x040fe20000410000 */
[----:B------:R-:W-:Y:S01]  /*7600*/  FMUL.FTZ R153, R153, UR6 ;  /* 0x0000000699997c20 */ /* 0x000fe20008410000 */
[----:B0-----:R-:W-:Y:S01]  /*7610*/  FSEL R119, R149, RZ, P3 ;  /* 0x000000ff95777208 */ /* 0x001fe20001800000 */
[----:B------:R-:W-:Y:S01]  /*7620*/  FMUL.FTZ R147, R214, R147 ;  /* 0x00000093d6937220 */ /* 0x000fe20000410000 */
[C---:B------:R-:W-:Y:S01]  /*7630*/  ISETP.GE.U32.AND.EX P5, PT, R121.reuse, 0x1000000, PT, P1 ;  /* 0x010000007900780c */ /* 0x040fe20003fa6110 */
        /* <DEDUP_REMOVED lines=20> */
[----:B------:R-:W-:Y:S01]  /*7780*/  LOP3.LUT P5, RZ, R189, 0xff, RZ, 0xc0, !PT ;  /* 0x000000ffbdff7812 */ /* 0x000fe200078ac0ff */
        /* <DEDUP_REMOVED lines=34> */
.L_x_2059:
        /* <DEDUP_REMOVED lines=11> */
[C---:B------:R-:W-:Y:S01]  /*7a60*/  FFMA.FTZ R106, R214.reuse, R149, R102 ;  /* 0x00000095d66a7223 */ /* 0x040fe20000010066 */
[----:B------:R-:W-:Y:S01]  /*7a70*/  FFMA.FTZ R107, R214, R151, R103 ;  /* 0x00000097d66b7223 */ /* 0x000fe20000010067 */
[----:B------:R-:W-:Y:S01]  /*7a80*/  ISETP.GE.U32.AND P1, PT, R120, RZ, PT ;  /* 0x000000ff7800720c */ /* 0x000fe20003f26070 */
[-CC-:B------:R-:W-:Y:S01]  /*7a90*/  FFMA.FTZ R138, R138, R155.reuse, R156.reuse ;  /* 0x0000009b8a8a7223 */ /* 0x180fe2000001009c */
[-CC-:B------:R-:W-:Y:S01]  /*7aa0*/  FFMA.FTZ R143, R143, R155.reuse, R156.reuse ;  /* 0x0000009b8f8f7223 */ /* 0x180fe2000001009c */
        /* <DEDUP_REMOVED lines=40> */
.L_x_2065:
        /* <DEDUP_REMOVED lines=54> */
.L_x_2064:
        /* <DEDUP_REMOVED lines=11> */
[----:B------:R-:W-:Y:S01]  /*8140*/  FMUL.FTZ R106, R214, R149 ;  /* 0x00000095d66a7220 */ /* 0x000fe20000410000 */
[-CC-:B------:R-:W-:Y:S01]  /*8150*/  FFMA.FTZ R148, R148, R155.reuse, R156.reuse ;  /* 0x0000009b94947223 */ /* 0x180fe2000001009c */
[----:B------:R-:W-:Y:S01]  /*8160*/  FMUL.FTZ R109, R107, UR6 ;  /* 0x000000066b6d7c20 */ /* 0x000fe20008410000 */
[----:B------:R-:W-:Y:S01]  /*8170*/  ISETP.GE.U32.AND.EX P1, PT, R121, 0x1000000, PT, P1 ;  /* 0x010000007900780c */ /* 0x000fe20003f26110 */
[-CC-:B------:R-:W-:Y:S01]  /*8180*/  FFMA.FTZ R138, R138, R155.reuse, R156.reuse ;  /* 0x0000009b8a8a7223 */ /* 0x180fe2000001009c */
[-CC-:B------:R-:W-:Y:S01]  /*8190*/  FFMA.FTZ R143, R143, R155.reuse, R156.reuse ;  /* 0x0000009b8f8f7223 */ /* 0x180fe2000001009c */
[----:B------:R-:W-:Y:S01]  /*81a0*/  FFMA.FTZ R153, R153, R155, R156 ;  /* 0x0000009b99997223 */ /* 0x000fe2000001009c */
[----:B------:R-:W-:Y:S01]  /*81b0*/  FMUL.FTZ R104, R108, UR6 ;  /* 0x000000066c687c20 */ /* 0x000fe20008410000 */
[----:B------:R-:W-:Y:S01]  /*81c0*/  LOP3.LUT P5, RZ, R120, 0xff, RZ, 0xc0, !PT ;  /* 0x000000ff78ff7812 */ /* 0x000fe200078ac0ff */
[----:B------:R-:W-:Y:S01]  /*81d0*/  FMUL.FTZ R105, R106, UR6 ;  /* 0x000000066a697c20 */ /* 0x000fe20008410000 */
[----:B------:R-:W-:Y:S01]  /*81e0*/  FADD.FTZ R137, R137, -R136 ;  /* 0x8000008889897221 */ /* 0x000fe20000010000 */
[----:B------:R-:W-:Y:S01]  /*81f0*/  LOP3.LUT P4, RZ, R121, 0xff0000, RZ, 0xc0, !PT ;  /* 0x00ff000079ff7812 */ /* 0x000fe2000788c0ff */
[----:B------:R-:W-:Y:S01]  /*8200*/  FADD.FTZ R147, R147, -R148 ;  /* 0x8000009493937221 */ /* 0x000fe20000010000 */
[----:B------:R-:W-:Y:S01]  /*8210*/  FSEL R127, R109, RZ, P1 ;  /* 0x000000ff6d7f7208 */ /* 0x000fe20000800000 */
[----:B------:R-:W-:Y:S01]  /*8220*/  FADD.FTZ R109, R139, -R138 ;  /* 0x8000008a8b6d7221 */ /* 0x000fe20000010000 */
[----:B------:R-:W-:Y:S01]  /*8230*/  FADD.FTZ R143, R142, -R143 ;  /* 0x8000008f8e8f7221 */ /* 0x000fe20000010000 */
[----:B------:R-:W-:Y:S01]  /*8240*/  FADD.FTZ R153, R152, -R153 ;  /* 0x8000009998997221 */ /* 0x000fe20000010000 */
[----:B------:R-:W-:Y:S01]  /*8250*/  FSEL R116, R104, RZ, P5 ;  /* 0x000000ff68747208 */ /* 0x000fe20002800000 */
[C---:B------:R-:W-:Y:S01]  /*8260*/  FMUL.FTZ R110, R214.reuse, R137 ;  /* 0x00000089d66e7220 */ /* 0x040fe20000410000 */
[----:B------:R-:W-:Y:S01]  /*8270*/  FSEL R124, R105, RZ, P4 ;  /* 0x000000ff697c7208 */ /* 0x000fe20002000000 */
[C---:B------:R-:W-:Y:S01]  /*8280*/  FMUL.FTZ R104, R214.reuse, R147 ;  /* 0x00000093d6687220 */ /* 0x040fe20000410000 */
        /* <DEDUP_REMOVED lines=23> */
.L_x_2066:
        /* <DEDUP_REMOVED lines=53> */
.L_x_2062:
        /* <DEDUP_REMOVED lines=14> */
.L_x_2041:
[----:B------:R1:W5:Y:S01]  /*8830*/  LDL.LU R51, [R1] ;  /* 0x0000000001337983 */ /* 0x0003620000300800 */
[----:B------:R-:W-:Y:S02]  /*8840*/  MOV R56, R18 ;  /* 0x0000001200387202 */ /* 0x000fe40000000f00 */
[----:B------:R-:W-:Y:S01]  /*8850*/  MOV R57, R17 ;  /* 0x0000001100397202 */ /* 0x000fe20000000f00 */
[----:B------:R1:W5:Y:S01]  /*8860*/  LDL.LU R76, [R1+0x4] ;  /* 0x00000400014c7983 */ /* 0x0003620000300800 */
[----:B------:R-:W-:Y:S02]  /*8870*/  MOV R58, R16 ;  /* 0x00000010003a7202 */ /* 0x000fe40000000f00 */
[----:B------:R-:W-:Y:S01]  /*8880*/  MOV R72, R22 ;  /* 0x0000001600487202 */ /* 0x000fe20000000f00 */
[----:B------:R1:W5:Y:S01]  /*8890*/  LDL.LU R77, [R1+0x8] ;  /* 0x00000800014d7983 */ /* 0x0003620000300800 */
[----:B------:R-:W-:Y:S02]  /*88a0*/  MOV R73, R21 ;  /* 0x0000001500497202 */ /* 0x000fe40000000f00 */
[----:B------:R-:W-:Y:S01]  /*88b0*/  MOV R74, R20 ;  /* 0x00000014004a7202 */ /* 0x000fe20000000f00 */
[----:B------:R1:W5:Y:S01]  /*88c0*/  LDL.LU R78, [R1+0xc] ;  /* 0x00000c00014e7983 */ /* 0x0003620000300800 */
[----:B------:R-:W-:-:S02]  /*88d0*/  MOV R75, R19 ;  /* 0x00000013004b7202 */ /* 0x000fc40000000f00 */
[----:B------:R-:W-:Y:S01]  /*88e0*/  MOV R59, R15 ;  /* 0x0000000f003b7202 */ /* 0x000fe20000000f00 */
[----:B------:R1:W5:Y:S01]  /*88f0*/  LDL.LU R79, [R1+0x10] ;  /* 0x00001000014f7983 */ /* 0x0003620000300800 */
        /* <DEDUP_REMOVED lines=79> */
[----:B-1----:R-:W-:-:S07]  /*8df0*/  MOV R83, R206 ;  /* 0x000000ce00537202 */ /* 0x002fce0000000f00 */
.L_x_2040:
[----:B------:R-:W-:Y:S05]  /*8e00*/  BSYNC B0 ;  /* 0x0000000000007941 */ /* 0x000fea0003800000 */
.L_x_2039:
[----:B------:R-:W1:Y:S01]  /*8e10*/  S2R R0, SR_TID.X ;  /* 0x0000000000007919 */ /* 0x000e620000002100 */
[----:B------:R-:W-:Y:S01]  /*8e20*/  MOV R3, 0x400 ;  /* 0x0000040000037802 */ /* 0x000fe20000000f00 */
[----:B------:R-:W-:Y:S05]  /*8e30*/  WARPSYNC.ALL ;  /* 0x0000000000007948 */ /* 0x000fea0003800000 */
[----:B------:R-:W2:Y:S01]  /*8e40*/  S2R R96, SR_CgaCtaId ;  /* 0x0000000000607919 */ /* 0x000ea20000008800 */
[----:B------:R-:W3:Y:S01]  /*8e50*/  S2UR UR4, SR_CTAID.X ;  /* 0x00000000000479c3 */ /* 0x000ee20000002500 */
[----:B------:R-:W4:Y:S01]  /*8e60*/  LDCU.128 UR16, c[0x0][0x440] ;  /* 0x00008800ff1077ac */ /* 0x000f220008000c00 */
[----:B------:R-:W0:Y:S01]  /*8e70*/  LDCU.128 UR20, c[0x0][0x450] ;  /* 0x00008a00ff1477ac */ /* 0x000e220008000c00 */
        /* <DEDUP_REMOVED lines=16> */
[----:B------:R-:W0:Y:S04]  /*8f80*/  LDS R52, [R2+0xe00] ;  /* 0x000e000002347984 */ /* 0x000e280000000800 */
[----:B------:R-:W3:Y:S04]  /*8f90*/  LDS R40, [R2+0x400] ;  /* 0x0004000002287984 */ /* 0x000ee80000000800 */
[----:B------:R-:W3:Y:S04]  /*8fa0*/  LDS R23, [R2+0x1000] ;  /* 0x0010000002177984 */ /* 0x000ee80000000800 */
        /* <DEDUP_REMOVED lines=11> */
[----:B0-----:R-:W-:-:S03]  /*9060*/  FADD.FTZ R52, R97, R52 ;  /* 0x0000003461347221 */ /* 0x001fc60000010000 */
[----:B------:R-:W0:Y:S01]  /*9070*/  LDS R70, [R2+0x1c00] ;  /* 0x001c000002467984 */ /* 0x000e220000000800 */
[----:B---3--:R-:W-:-:S03]  /*9080*/  FADD.FTZ R40, RZ, R40 ;  /* 0x00000028ff287221 */ /* 0x008fc60000010000 */
[----:B------:R-:W3:Y:S01]  /*9090*/  LDS R55, [R2+0x1e00] ;  /* 0x001e000002377984 */ /* 0x000ee20000000800 */
[----:B------:R-:W-:-:S03]  /*90a0*/  FADD.FTZ R23, R40, R23 ;  /* 0x0000001728177221 */ /* 0x000fc60000010000 */
[----:B------:R-:W3:Y:S01]  /*90b0*/  LDS R88, [R2+0x2000] ;  /* 0x0020000002587984 */ /* 0x000ee20000000800 */
[----:B------:R-:W-:-:S03]  /*90c0*/  FADD.FTZ R20, RZ, R20 ;  /* 0x00000014ff147221 */ /* 0x000fc60000010000 */
        /* <DEDUP_REMOVED lines=9> */
[----:B-1----:R-:W-:-:S03]  /*9160*/  FADD.FTZ R22, R22, R43 ;  /* 0x0000002b16167221 */ /* 0x002fc60000010000 */
[----:B------:R-:W1:Y:S01]  /*9170*/  LDS R94, [R2+0x2c00] ;  /* 0x002c0000025e7984 */ /* 0x000e620000000800 */
[----:B--2---:R-:W-:-:S03]  /*9180*/  FADD.FTZ R3, R3, R54 ;  /* 0x0000003603037221 */ /* 0x004fc60000010000 */
[----:B------:R-:W2:Y:S01]  /*9190*/  LDS R91, [R2+0x2e00] ;  /* 0x002e0000025b7984 */ /* 0x000ea20000000800 */
[----:B----4-:R-:W-:Y:S01]  /*91a0*/  FADD.FTZ R52, R52, R53 ;  /* 0x0000003534347221 */ /* 0x010fe20000010000 */
[----:B------:R-:W-:Y:S01]  /*91b0*/  BAR.SYNC.DEFER_BLOCKING 0x0 ;  /* 0x0000000000007b1d */ /* 0x000fe20000010000 */
[----:B0-----:R-:W-:Y:S01]  /*91c0*/  FADD.FTZ R23, R23, R70 ;  /* 0x0000004617177221 */ /* 0x001fe20000010000 */
        /* <DEDUP_REMOVED lines=21> */
[----:B------:R-:W4:Y:S04]  /*9320*/  LDS R10, [R2+0x1600] ;  /* 0x00160000020a7984 */ /* 0x000f280000000800 */
[----:B------:R-:W4:Y:S04]  /*9330*/  LDS R14, [R2+0x1c00] ;  /* 0x001c0000020e7984 */ /* 0x000f280000000800 */
[----:B------:R-:W4:Y:S04]  /*9340*/  LDS R93, [R2] ;  /* 0x00000000025d7984 */ /* 0x000f280000000800 */
[----:B------:R-:W4:Y:S04]  /*9350*/  LDS R95, [R2+0x200] ;  /* 0x00020000025f7984 */ /* 0x000f280000000800 */
[----:B------:R-:W4:Y:S01]  /*9360*/  LDS R72, [R2+0xc00] ;  /* 0x000c000002487984 */ /* 0x000f220000000800 */
        /* <DEDUP_REMOVED lines=16> */
[----:B------:R-:W-:-:S03]  /*9470*/  FADD.FTZ R95, RZ, R95 ;  /* 0x0000005fff5f7221 */ /* 0x000fc60000010000 */
[----:B------:R-:W4:Y:S01]  /*9480*/  LDS R14, [R2+0x2400] ;  /* 0x00240000020e7984 */ /* 0x000f220000000800 */
[----:B------:R-:W-:-:S03]  /*9490*/  FADD.FTZ R72, R93, R72 ;  /* 0x000000485d487221 */ /* 0x000fc60000010000 */
[----:B------:R-:W4:Y:S04]  /*94a0*/  LDS R16, [R2+0x2600] ;  /* 0x0026000002107984 */ /* 0x000f280000000800 */
[----:B------:R-:W4:Y:S01]  /*94b0*/  LDS R18, [R2+0x2800] ;  /* 0x0028000002127984 */ /* 0x000f220000000800 */
[----:B0-----:R-:W-:-:S03]  /*94c0*/  FADD.FTZ R56, R95, R56 ;  /* 0x000000385f387221 */ /* 0x001fc60000010000 */
[----:B------:R-:W0:Y:S01]  /*94d0*/  LDS R15, [R2+0x2a00] ;  /* 0x002a0000020f7984 */ /* 0x000e220000000800 */
[----:B-1----:R-:W-:-:S03]  /*94e0*/  FADD.FTZ R12, RZ, R12 ;  /* 0x0000000cff0c7221 */ /* 0x002fc60000010000 */
        /* <DEDUP_REMOVED lines=15> */
[----:B-----5:R-:W-:Y:S01]  /*95e0*/  STS.128 [R96+0x400], R48 ;  /* 0x0004003060007388 */ /* 0x020fe20000000c00 */
[----:B-1----:R-:W-:-:S03]  /*95f0*/  FADD.FTZ R41, R8, R41 ;  /* 0x0000002908297221 */ /* 0x002fc60000010000 */
[----:B------:R-:W-:Y:S04]  /*9600*/  STS.128 [R96+0x410], R76 ;  /* 0x0004104c60007388 */ /* 0x000fe80000000c00 */
[----:B------:R2:W-:Y:S04]  /*9610*/  STS.128 [R96+0x800], R24 ;  /* 0x0008001860007388 */ /* 0x0005e80000000c00 */
[----:B------:R-:W-:Y:S01]  /*9620*/  STS.128 [R96+0x810], R80 ;  /* 0x0008105060007388 */ /* 0x000fe20000000c00 */
[----:B------:R-:W-:Y:S01]  /*9630*/  BAR.SYNC.DEFER_BLOCKING 0x0 ;  /* 0x0000000000007b1d */ /* 0x000fe20000010000 */
[----:B--2---:R-:W-:-:S05]  /*9640*/  FADD.FTZ R25, R9, R20 ;  /* 0x0000001409197221 */ /* 0x004fca0000010000 */
        /* <DEDUP_REMOVED lines=55> */
[----:B------:R-:W-:Y:S08]  /*99c0*/  BAR.SYNC.DEFER_BLOCKING 0x0 ;  /* 0x0000000000007b1d */ /* 0x000ff00000010000 */
[----:B0-----:R-:W0:Y:S01]  /*99d0*/  LDC R7, c[0x0][0x388] ;  /* 0x0000e200ff077b82 */ /* 0x001e220000000800 */
[----:B------:R-:W1:Y:S04]  /*99e0*/  LDS R52, [R2+0x200] ;  /* 0x0002000002347984 */ /* 0x000e680000000800 */
[----:B------:R-:W2:Y:S04]  /*99f0*/  LDS R33, [R2+0xe00] ;  /* 0x000e000002217984 */ /* 0x000ea80000000800 */
[----:B------:R-:W3:Y:S04]  /*9a00*/  LDS R4, [R2+0x1a00] ;  /* 0x001a000002047984 */ /* 0x000ee80000000800 */
[----:B------:R-:W4:Y:S01]  /*9a10*/  LDS R50, [R2] ;  /* 0x0000000002327984 */ /* 0x000f220000000800 */
[----:B0-----:R-:W-:-:S03]  /*9a20*/  IMAD R7, R7, UR4, RZ ;  /* 0x0000000407077c24 */ /* 0x001fc6000f8e02ff */
[----:B------:R-:W0:Y:S02]  /*9a30*/  LDS R65, [R2+0xc00] ;  /* 0x000c000002417984 */ /* 0x000e240000000800 */
[----:B------:R-:W-:Y:S02]  /*9a40*/  IADD3 R10, P0, PT, R7, R0, RZ ;  /* 0x00000000070a7210 */ /* 0x000fe40007f1e0ff */
        /* <DEDUP_REMOVED lines=14> */
[----:B0-----:R-:W-:-:S03]  /*9b30*/  FADD.FTZ R50, R50, R65 ;  /* 0x0000004132327221 */ /* 0x001fc60000010000 */
[----:B------:R-:W0:Y:S01]  /*9b40*/  LDS R39, [R2+0x1e00] ;  /* 0x001e000002277984 */ /* 0x000e220000000800 */
[----:B------:R-:W-:-:S03]  /*9b50*/  FADD.FTZ R11, R50, R11 ;  /* 0x0000000b320b7221 */ /* 0x000fc60000010000 */
[----:B------:R-:W0:Y:S01]  /*9b60*/  LDS R31, [R2+0x1400] ;  /* 0x00140000021f7984 */ /* 0x000e220000000800 */
[----:B------:R-:W-:Y:S01]  /*9b70*/  FADD.FTZ R47, R11, R6 ;  /* 0x000000060b2f7221 */ /* 0x000fe20000010000 */
[----:B------:R-:W-:Y:S02]  /*9b80*/  IADD3.X R11, PT, PT, RZ, RZ, RZ, P0, !PT ;  /* 0x000000ffff0b7210 */ /* 0x000fe400007fe4ff */
[----:B------:R-:W0:Y:S01]  /*9b90*/  LDS R16, [R2+0xa00] ;  /* 0x000a000002107984 */ /* 0x000e220000000800 */
[----:B------:R-:W-:Y:S01]  /*9ba0*/  FADD.FTZ R49, R4, R5 ;  /* 0x0000000504317221 */ /* 0x000fe20000010000 */
[C---:B------:R-:W-:Y:S02]  /*9bb0*/  SHF.L.U64.HI R11, R10.reuse, 0x2, R11 ;  /* 0x000000020a0b7819 */ /* 0x040fe4000001020b */
[----:B------:R-:W0:Y:S01]  /*9bc0*/  LDS R53, [R2+0x2a00] ;  /* 0x002a000002357984 */ /* 0x000e220000000800 */
[----:B------:R-:W-:Y:S01]  /*9bd0*/  SHF.L.U32 R10, R10, 0x2, RZ ;  /* 0x000000020a0a7819 */ /* 0x000fe200000006ff */
[----:B------:R-:W-:-:S02]  /*9be0*/  FADD.FTZ R12, RZ, R12 ;  /* 0x0000000cff0c7221 */ /* 0x000fc40000010000 */
[----:B------:R-:W0:Y:S01]  /*9bf0*/  LDS R43, [R2+0x2000] ;  /* 0x00200000022b7984 */ /* 0x000e220000000800 */
[----:B------:R-:W-:Y:S01]  /*9c00*/  IADD3 R4, P0, PT, R10, UR18, RZ ;  /* 0x000000120a047c10 */ /* 0x000fe2000ff1e0ff */
[----:B------:R-:W-:Y:S01]  /*9c10*/  FADD.FTZ R12, R12, R27 ;  /* 0x0000001b0c0c7221 */ /* 0x000fe20000010000 */
[C---:B------:R-:W-:Y:S01]  /*9c20*/  IADD3 R6, P1, PT, R10.reuse, UR16, RZ ;  /* 0x000000100a067c10 */ /* 0x040fe2000ff3e0ff */
[----:B------:R-:W0:Y:S01]  /*9c30*/  LDS R33, [R2+0x1600] ;  /* 0x0016000002217984 */ /* 0x000e220000000800 */
[C---:B------:R-:W-:Y:S01]  /*9c40*/  IADD3 R8, P2, PT, R10.reuse, UR22, RZ ;  /* 0x000000160a087c10 */ /* 0x040fe2000ff5e0ff */
[----:B------:R-:W-:Y:S01]  /*9c50*/  FADD.FTZ R0, RZ, R0 ;  /* 0x00000000ff007221 */ /* 0x000fe20000010000 */
[----:B------:R-:W-:Y:S01]  /*9c60*/  IADD3 R10, P3, PT, R10, UR20, RZ ;  /* 0x000000140a0a7c10 */ /* 0x000fe2000ff7e0ff */
[----:B------:R-:W0:Y:S01]  /*9c70*/  LDS R55, [R2+0x2c00] ;  /* 0x002c000002377984 */ /* 0x000e220000000800 */
[C---:B------:R-:W-:Y:S01]  /*9c80*/  IADD3.X R5, PT, PT, R11.reuse, UR19, RZ, P0, !PT ;  /* 0x000000130b057c10 */ /* 0x040fe200087fe4ff */
[----:B-1----:R-:W-:Y:S01]  /*9c90*/  FADD.FTZ R12, R12, R35 ;  /* 0x000000230c0c7221 */ /* 0x002fe20000010000 */
[C---:B------:R-:W-:Y:S01]  /*9ca0*/  IADD3.X R7, PT, PT, R11.reuse, UR17, RZ, P1, !PT ;  /* 0x000000110b077c10 */ /* 0x040fe20008ffe4ff */
[----:B------:R-:W1:Y:S01]  /*9cb0*/  LDS R45, [R2+0x2200] ;  /* 0x00220000022d7984 */ /* 0x000e620000000800 */
[C---:B------:R-:W-:Y:S01]  /*9cc0*/  IADD3.X R9, PT, PT, R11.reuse, UR23, RZ, P2, !PT ;  /* 0x000000170b097c10 */ /* 0x040fe200097fe4ff */
[----:B--2---:R-:W-:Y:S01]  /*9cd0*/  FADD.FTZ R0, R0, R29 ;  /* 0x0000001d00007221 */ /* 0x004fe20000010000 */
[----:B------:R-:W-:Y:S01]  /*9ce0*/  IADD3.X R11, PT, PT, R11, UR21, RZ, P3, !PT ;  /* 0x000000150b0b7c10 */ /* 0x000fe20009ffe4ff */
[----:B------:R-:W2:Y:S01]  /*9cf0*/  LDS R57, [R2+0x2e00] ;  /* 0x002e000002397984 */ /* 0x000ea20000000800 */
[----:B---3--:R-:W-:-:S03]  /*9d00*/  FADD.FTZ R14, RZ, R14 ;  /* 0x0000000eff0e7221 */ /* 0x008fc60000010000 */
[----:B------:R-:W-:Y:S01]  /*9d10*/  STG.E desc[UR10][R4.64], R17 ;  /* 0x0000001104007986 */ /* 0x000fe2000c10190a */
[----:B----4-:R-:W-:-:S03]  /*9d20*/  FADD.FTZ R51, R12, R51 ;  /* 0x000000330c337221 */ /* 0x010fc60000010000 */
[----:B------:R-:W-:Y:S01]  /*9d30*/  STG.E desc[UR10][R6.64], R3 ;  /* 0x0000000306007986 */ /* 0x000fe2000c10190a */
[----:B0-----:R-:W-:-:S03]  /*9d40*/  FADD.FTZ R0, R0, R39 ;  /* 0x0000002700007221 */ /* 0x001fc60000010000 */
[----:B------:R-:W-:Y:S01]  /*9d50*/  STG.E desc[UR10][R8.64], R47 ;  /* 0x0000002f08007986 */ /* 0x000fe2000c10190a */
[----:B------:R-:W-:-:S03]  /*9d60*/  FADD.FTZ R14, R14, R31 ;  /* 0x0000001f0e0e7221 */ /* 0x000fc60000010000 */
        /* <DEDUP_REMOVED lines=29> */
.L_x_2042:
        /* <DEDUP_REMOVED lines=8> */
.L_x_2069:
[----:B------:R-:W-:Y:S05]  /*9fc0*/  BSYNC B2 ;  /* 0x0000000000027941 */ /* 0x000fea0003800000 */
.L_x_2068:
        /* <DEDUP_REMOVED lines=8> */
.L_x_2070:
[----:B------:R-:W-:Y:S01]  /*a050*/  MOV R157, R155 ;  /* 0x0000009b009d7202 */ /* 0x000fe20000000f00 */
[----:B------:R-:W-:Y:S02]  /*a060*/  HFMA2 R158, -RZ, RZ, 0, 1.1920928955078125e-07 ;  /* 0x00000002ff9e7431 */ /* 0x000fe400000001ff */
[----:B------:R-:W-:-:S07]  /*a070*/  FADD.FTZ R156, R156, R162 ;  /* 0x000000a29c9c7221 */ /* 0x000fce0000010000 */
[----:B------:R-:W-:Y:S05]  /*a080*/  WARPSYNC.COLLECTIVE R160, `(.L_x_2071) ;  /* 0x00000000a0087348 */ /* 0x000fea0003c00000 */
[----:B------:R0:W1:Y:S02]  /*a090*/  SHFL.BFLY P4, R162, R157, R158, R159 ;  /* 0x0c00009e9da27389 */ /* 0x000064000008009f */
[----:B01----:R-:W-:Y:S05]  /*a0a0*/  ENDCOLLECTIVE ;  /* 0x000000000000791b */ /* 0x003fea0003800000 */
.L_x_2071:
[----:B------:R-:W-:Y:S01]  /*a0b0*/  MOV R157, R156 ;  /* 0x0000009c009d7202 */ /* 0x000fe20000000f00 */
[----:B------:R-:W-:-:S07]  /*a0c0*/  FADD.FTZ R155, R155, R162 ;  /* 0x000000a29b9b7221 */ /* 0x000fce0000010000 */
[----:B------:R-:W-:Y:S05]  /*a0d0*/  WARPSYNC.COLLECTIVE R160, `(.L_x_2072) ;  /* 0x00000000a0087348 */ /* 0x000fea0003c00000 */
[----:B------:R0:W1:Y:S02]  /*a0e0*/  SHFL.BFLY P4, R162, R157, R158, R159 ;  /* 0x0c00009e9da27389 */ /* 0x000064000008009f */
[----:B01----:R-:W-:Y:S05]  /*a0f0*/  ENDCOLLECTIVE ;  /* 0x000000000000791b */ /* 0x003fea0003800000 */
.L_x_2072:
[----:B------:R-:W-:Y:S01]  /*a100*/  MOV R157, R155 ;  /* 0x0000009b009d7202 */ /* 0x000fe20000000f00 */
[----:B------:R-:W-:Y:S02]  /*a110*/  HFMA2 R158, -RZ, RZ, 0, 2.384185791015625e-07 ;  /* 0x00000004ff9e7431 */ /* 0x000fe400000001ff */
[----:B------:R-:W-:-:S07]  /*a120*/  FADD.FTZ R156, R156, R162 ;  /* 0x000000a29c9c7221 */ /* 0x000fce0000010000 */
[----:B------:R-:W-:Y:S05]  /*a130*/  WARPSYNC.COLLECTIVE R160, `(.L_x_2073) ;  /* 0x00000000a0087348 */ /* 0x000fea0003c00000 */
[----:B------:R0:W1:Y:S02]  /*a140*/  SHFL.BFLY P4, R162, R157, R158, R159 ;  /* 0x0c00009e9da27389 */ /* 0x000064000008009f */
[----:B01----:R-:W-:Y:S05]  /*a150*/  ENDCOLLECTIVE ;  /* 0x000000000000791b */ /* 0x003fea0003800000 */
.L_x_2073:
[----:B------:R-:W-:Y:S01]  /*a160*/  MOV R157, R156 ;  /* 0x0000009c009d7202 */ /* 0x000fe20000000f00 */
[----:B------:R-:W-:-:S07]  /*a170*/  FADD.FTZ R155, R155, R162 ;  /* 0x000000a29b9b7221 */ /* 0x000fce0000010000 */
[----:B------:R-:W-:Y:S05]  /*a180*/  WARPSYNC.COLLECTIVE R160, `(.L_x_2074) ;  /* 0x00000000a0087348 */ /* 0x000fea0003c00000 */
[----:B------:R0:W1:Y:S02]  /*a190*/  SHFL.BFLY P4, R162, R157, R158, R159 ;  /* 0x0c00009e9da27389 */ /* 0x000064000008009f */
[----:B01----:R-:W-:Y:S05]  /*a1a0*/  ENDCOLLECTIVE ;  /* 0x000000000000791b */ /* 0x003fea0003800000 */
.L_x_2074:
[----:B------:R-:W-:Y:S01]  /*a1b0*/  MOV R157, R155 ;  /* 0x0000009b009d7202 */ /* 0x000fe20000000f00 */
[----:B------:R-:W-:Y:S02]  /*a1c0*/  HFMA2 R158, -RZ, RZ, 0, 4.76837158203125e-07 ;  /* 0x00000008ff9e7431 */ /* 0x000fe400000001ff */
[----:B------:R-:W-:-:S07]  /*a1d0*/  FADD.FTZ R156, R156, R162 ;  /* 0x000000a29c9c7221 */ /* 0x000fce0000010000 */
[----:B------:R-:W-:Y:S05]  /*a1e0*/  WARPSYNC.COLLECTIVE R160, `(.L_x_2075) ;  /* 0x00000000a0087348 */ /* 0x000fea0003c00000 */
[----:B------:R0:W1:Y:S02]  /*a1f0*/  SHFL.BFLY P4, R162, R157, R158, R159 ;  /* 0x0c00009e9da27389 */ /* 0x000064000008009f */
[----:B01----:R-:W-:Y:S05]  /*a200*/  ENDCOLLECTIVE ;  /* 0x000000000000791b */ /* 0x003fea0003800000 */
.L_x_2075:
[----:B------:R-:W-:Y:S01]  /*a210*/  MOV R157, R156 ;  /* 0x0000009c009d7202 */ /* 0x000fe20000000f00 */
[----:B------:R-:W-:-:S07]  /*a220*/  FADD.FTZ R155, R155, R162 ;  /* 0x000000a29b9b7221 */ /* 0x000fce0000010000 */
[----:B------:R-:W-:Y:S05]  /*a230*/  WARPSYNC.COLLECTIVE R160, `(.L_x_2076) ;  /* 0x00000000a0087348 */ /* 0x000fea0003c00000 */
[----:B------:R0:W1:Y:S02]  /*a240*/  SHFL.BFLY P4, R162, R157, R158, R159 ;  /* 0x0c00009e9da27389 */ /* 0x000064000008009f */
[----:B01----:R-:W-:Y:S05]  /*a250*/  ENDCOLLECTIVE ;  /* 0x000000000000791b */ /* 0x003fea0003800000 */
.L_x_2076:
[----:B------:R-:W-:Y:S01]  /*a260*/  MOV R157, R155 ;  /* 0x0000009b009d7202 */ /* 0x000fe20000000f00 */
[----:B------:R-:W-:Y:S02]  /*a270*/  HFMA2 R158, -RZ, RZ, 0, 9.5367431640625e-07 ;  /* 0x00000010ff9e7431 */ /* 0x000fe400000001ff */
[----:B------:R-:W-:-:S07]  /*a280*/  FADD.FTZ R156, R156, R162 ;  /* 0x000000a29c9c7221 */ /* 0x000fce0000010000 */
[----:B------:R-:W-:Y:S05]  /*a290*/  WARPSYNC.COLLECTIVE R160, `(.L_x_2077) ;  /* 0x00000000a0087348 */ /* 0x000fea0003c00000 */
[----:B------:R0:W1:Y:S02]  /*a2a0*/  SHFL.BFLY P4, R162, R157, R158, R159 ;  /* 0x0c00009e9da27389 */ /* 0x000064000008009f */
[----:B01----:R-:W-:Y:S05]  /*a2b0*/  ENDCOLLECTIVE ;  /* 0x000000000000791b */ /* 0x003fea0003800000 */
.L_x_2077:
[----:B------:R-:W-:Y:S02]  /*a2c0*/  MOV R157, R156 ;  /* 0x0000009c009d7202 */ /* 0x000fe40000000f00 */
[----:B------:R-:W-:-:S07]  /*a2d0*/  MOV R161, R162 ;  /* 0x000000a200a17202 */ /* 0x000fce0000000f00 */
[----:B------:R-:W-:Y:S05]  /*a2e0*/  WARPSYNC.COLLECTIVE R160, `(.L_x_2078) ;  /* 0x00000000a0087348 */ /* 0x000fea0003c00000 */
[----:B------:R0:W1:Y:S02]  /*a2f0*/  SHFL.BFLY P4, R162, R157, R158, R159 ;  /* 0x0c00009e9da27389 */ /* 0x000064000008009f */
[----:B01----:R-:W-:Y:S05]  /*a300*/  ENDCOLLECTIVE ;  /* 0x000000000000791b */ /* 0x003fea0003800000 */
.L_x_2078:
[----:B------:R-:W-:Y:S01]  /*a310*/  MOV R157, R162 ;  /* 0x000000a2009d7202 */ /* 0x000fe20000000f00 */
[----:B------:R-:W-:Y:S06]  /*a320*/  BRA `(.L_x_2079) ;  /* 0xffffff7c00d87947 */ /* 0x000fec000383ffff */
.L_x_2080:
        /* <DEDUP_REMOVED lines=13> */
.L_x_4975:


//--------------------- .text._ZN10layer_norm22ln_bwd_finalize_kernelINS_22Kernel_traits_finalizeILj768Ef13__nv_bfloat16fS2_fjLb0ELj1024ELj4ENS_18Kernel_traits_baseILj768EfS2_fS2_fjLj1024EEEEELb0ELb0EEEvNS_9BwdParamsE --------------------------
	.section	.text._ZN10layer_norm22ln_bwd_finalize_kernelINS_22Kernel_traits_finalizeILj768Ef13__nv_bfloat16fS2_fjLb0ELj1024ELj4ENS_18Kernel_traits_baseILj768EfS2_fS2_fjLj1024EEEEELb0ELb0EEEvNS_9BwdParamsE,"ax",@progbits
	.align	128
        .global         _ZN10layer_norm22ln_bwd_finalize_kernelINS_22Kernel_traits_finalizeILj768Ef13__nv_bfloat16fS2_fjLb0ELj1024ELj4ENS_18Kernel_traits_baseILj768EfS2_fS2_fjLj1024EEEEELb0ELb0EEEvNS_9BwdParamsE
        .type           _ZN10layer_norm22ln_bwd_finalize_kernelINS_22Kernel_traits_finalizeILj768Ef13__nv_bfloat16fS2_fjLb0ELj1024ELj4ENS_18Kernel_traits_baseILj768EfS2_fS2_fjLj1024EEEEELb0ELb0EEEvNS_9BwdParamsE,@function
        .size           _ZN10layer_norm22ln_bwd_finalize_kernelINS_22Kernel_traits_finalizeILj768Ef13__nv_bfloat16fS2_fjLb0ELj1024ELj4ENS_18Kernel_traits_baseILj768EfS2_fS2_fjLj1024EEEEELb0ELb0EEEvNS_9BwdParamsE,(.L_x_4976 - _ZN10layer_norm22ln_bwd_finalize_kernelINS_22Kernel_traits_finalizeILj768Ef13__nv_bfloat16fS2_fjLb0ELj1024ELj4ENS_18Kernel_traits_baseILj768EfS2_fS2_fjLj1024EEEEELb0ELb0EEEvNS_9BwdParamsE)
        .other          _ZN10layer_norm22ln_bwd_finalize_kernelINS_22Kernel_traits_finalizeILj768Ef13__nv_bfloat16fS2_fjLb0ELj1024ELj4ENS_18Kernel_traits_baseILj768EfS2_fS2_fjLj1024EEEEELb0ELb0EEEvNS_9BwdParamsE,@"STO_CUDA_ENTRY STV_DEFAULT"
_ZN10layer_norm22ln_bwd_finalize_kernelINS_22Kernel_traits_finalizeILj768Ef13__nv_bfloat16fS2_fjLb0ELj1024ELj4ENS_18Kernel_traits_baseILj768EfS2_fS2_fjLj1024EEEEELb0ELb0EEEvNS_9BwdParamsE:
.text._ZN10layer_norm22ln_bwd_finalize_kernelINS_22Kernel_traits_finalizeILj768Ef13__nv_bfloat16fS2_fjLb0ELj1024ELj4ENS_18Kernel_traits_baseILj768EfS2_fS2_fjLj1024EEEEELb0ELb0EEEvNS_9BwdParamsE:
        /* <DEDUP_REMOVED lines=82> */
.L_x_2085:
        /* <DEDUP_REMOVED lines=118> */
.L_x_2084:
[----:B------:R-:W-:Y:S05]  /*0c80*/  BSYNC.RECONVERGENT B1 ;  /* 0x0000000000017941 */ /* 0x000fea0003800200 */
.L_x_2083:
        /* <DEDUP_REMOVED lines=75> */
.L_x_2087:
[----:B------:R-:W-:Y:S05]  /*1140*/  BSYNC.RECONVERGENT B1 ;  /* 0x0000000000017941 */ /* 0x000fea0003800200 */
.L_x_2086:
        /* <DEDUP_REMOVED lines=37> */
.L_x_2089:
[----:B------:R-:W-:Y:S05]  /*13a0*/  BSYNC.RECONVERGENT B1 ;  /* 0x0000000000017941 */ /* 0x000fea0003800200 */
.L_x_2088:
[----:B------:R-:W-:Y:S05]  /*13b0*/  @!P1 BRA `(.L_x_2082) ;  /* 0x0000000000409947 */ /* 0x000fea0003800000 */
[----:B------:R-:W0:Y:S01]  /*13c0*/  LDC.64 R6, c[0x0][0x440] ;  /* 0x00011000ff067b82 */ /* 0x000e220000000a00 */
[----:B------:R-:W-:Y:S01]  /*13d0*/  IMAD R59, R2, R56, R59 ;  /* 0x00000038023b7224 */ /* 0x000fe200078e023b */
[----:B------:R-:W-:Y:S02]  /*13e0*/  LOP3.LUT R8, R8, 0x1f, RZ, 0xc0, !PT ;  /* 0x0000001f08087812 */ /* 0x000fe400078ec0ff */
[----:B------:R-:W-:Y:S02]  /*13f0*/  IADD3 R9, PT, PT, -R9, RZ, RZ ;  /* 0x000000ff09097210 */ /* 0x000fe40007ffe1ff */
[----:B------:R-:W-:Y:S02]  /*1400*/  IADD3 R59, PT, PT, R8, R59, RZ ;  /* 0x0000003b083b7210 */ /* 0x000fe40007ffe0ff */
[----:B------:R-:W1:Y:S05]  /*1410*/  LDC.64 R10, c[0x0][0x448] ;  /* 0x00011200ff0a7b82 */ /* 0x000e6a0000000a00 */
.L_x_2090:
        /* <DEDUP_REMOVED lines=10> */
.L_x_2082:
[----:B------:R-:W-:Y:S05]  /*14c0*/  BSYNC.RECONVERGENT B0 ;  /* 0x0000000000007941 */ /* 0x000fea0003800200 */
.L_x_2081:
        /* <DEDUP_REMOVED lines=57> */
.L_x_2091:
        /* <DEDUP_REMOVED lines=10> */
.L_x_4976:


//--------------------- .text._ZN10layer_norm40ln_parallel_residual_bwd_finalize_kernelINS_22Kernel_traits_finalizeILj768Ef13__nv_bfloat16fS2_fjLb0ELj1024ELj4ENS_18Kernel_traits_baseILj768EfS2_fS2_fjLj1024EEEEELb0EEEvNS_9BwdParamsE --------------------------
	.section	.text._ZN10layer_norm40ln_parallel_residual_bwd_finalize_kernelINS_22Kernel_traits_finalizeILj768Ef13__nv_bfloat16fS2_fjLb0ELj1024ELj4ENS_18Kernel_traits_baseILj768EfS2_fS2_fjLj1024EEEEELb0EEEvNS_9BwdParamsE,"ax",@progbits
	.align	128
        .global         _ZN10layer_norm40ln_parallel_residual_bwd_finalize_kernelINS_22Kernel_traits_finalizeILj768Ef13__nv_bfloat16fS2_fjLb0ELj1024ELj4ENS_18Kernel_traits_baseILj768EfS2_fS2_fjLj1024EEEEELb0EEEvNS_9BwdParamsE
        .type           _ZN10layer_norm40ln_parallel_residual_bwd_finalize_kernelINS_22Kernel_traits_finalizeILj768Ef13__nv_bfloat16fS2_fjLb0ELj1024ELj4ENS_18Kernel_traits_baseILj768EfS2_fS2_fjLj1024EEEEELb0EEEvNS_9BwdParamsE,@function
        .size           _ZN10layer_norm40ln_parallel_residual_bwd_finalize_kernelINS_22Kernel_traits_finalizeILj768Ef13__nv_bfloat16fS2_fjLb0ELj1024ELj4ENS_18Kernel_traits_baseILj768EfS2_fS2_fjLj1024EEEEELb0EEEvNS_9BwdParamsE,(.L_x_4977 - _ZN10layer_norm40ln_parallel_residual_bwd_finalize_kernelINS_22Kernel_traits_finalizeILj768Ef13__nv_bfloat16fS2_fjLb0ELj1024ELj4ENS_18Kernel_traits_baseILj768EfS2_fS2_fjLj1024EEEEELb0EEEvNS_9BwdParamsE)
        .other          _ZN10layer_norm40ln_parallel_residual_bwd_finalize_kernelINS_22Kernel_traits_finalizeILj768Ef13__nv_bfloat16fS2_fjLb0ELj1024ELj4ENS_18Kernel_traits_baseILj768EfS2_fS2_fjLj1024EEEEELb0EEEvNS_9BwdParamsE,@"STO_CUDA_ENTRY STV_DEFAULT"
_ZN10layer_norm40ln_parallel_residual_bwd_finalize_kernelINS_22Kernel_traits_finalizeILj768Ef13__nv_bfloat16fS2_fjLb0ELj1024ELj4ENS_18Kernel_traits_baseILj768EfS2_fS2_fjLj1024EEEEELb0EEEvNS_9BwdParamsE:
.text._ZN10layer_norm40ln_parallel_residual_bwd_finalize_kernelINS_22Kernel_traits_finalizeILj768Ef13__nv_bfloat16fS2_fjLb0ELj1024ELj4ENS_18Kernel_traits_baseILj768EfS2_fS2_fjLj1024EEEEELb0EEEvNS_9BwdParamsE:
        /* <DEDUP_REMOVED lines=60> */
.L_x_2096:
        /* <DEDUP_REMOVED lines=112> */
.L_x_2095:
[----:B------:R-:W-:Y:S05]  /*0ac0*/  BSYNC.RECONVERGENT B1 ;  /* 0x0000000000017941 */ /* 0x000fea0003800200 */
.L_x_2094:
        /* <DEDUP_REMOVED lines=65> */
.L_x_2098:
[----:B------:R-:W-:Y:S05]  /*0ee0*/  BSYNC.RECONVERGENT B1 ;  /* 0x0000000000017941 */ /* 0x000fea0003800200 */
.L_x_2097:
        /* <DEDUP_REMOVED lines=36> */
.L_x_2100:
[----:B------:R-:W-:Y:S05]  /*1130*/  BSYNC.RECONVERGENT B1 ;  /* 0x0000000000017941 */ /* 0x000fea0003800200 */
.L_x_2099:
        /* <DEDUP_REMOVED lines=18> */
.L_x_2093:
[----:B------:R-:W-:Y:S05]  /*1260*/  BSYNC.RECONVERGENT B0 ;  /* 0x0000000000007941 */ /* 0x000fea0003800200 */
.L_x_2092:
        /* <DEDUP_REMOVED lines=90> */
.L_x_2101:
        /* <DEDUP_REMOVED lines=15> */
.L_x_4977:


//--------------------- .text._ZN10layer_norm31ln_parallel_residual_bwd_kernelINS_13Kernel_traitsIf13__nv_bfloat16fS2_fjLj768ELj1ELj4ELj1ELj16ENS_18Kernel_traits_baseILj768EfS2_fS2_fjLj128EEEEELb1ELb1ELb0EEEvNS_9BwdParamsE --------------------------
	.section	.text._ZN10layer_norm31ln_parallel_residual_bwd_kernelINS_13Kernel_traitsIf13__nv_bfloat16fS2_fjLj768ELj1ELj4ELj1ELj16ENS_18Kernel_traits_baseILj768EfS2_fS2_fjLj128EEEEELb1ELb1ELb0EEEvNS_9BwdParamsE,"ax",@progbits
	.align	128
        .global         _ZN10layer_norm31ln_parallel_residual_bwd_kernelINS_13Kernel_traitsIf13__nv_bfloat16fS2_fjLj768ELj1ELj4ELj1ELj16ENS_18Kernel_traits_baseILj768EfS2_fS2_fjLj128EEEEELb1ELb1ELb0EEEvNS_9BwdParamsE
        .type           _ZN10layer_norm31ln_parallel_residual_bwd_kernelINS_13Kernel_traitsIf13__nv_bfloat16fS2_fjLj768ELj1ELj4ELj1ELj16ENS_18Kernel_traits_baseILj768EfS2_fS2_fjLj128EEEEELb1ELb1ELb0EEEvNS_9BwdParamsE,@function
        .size           _ZN10layer_norm31ln_parallel_residual_bwd_kernelINS_13Kernel_traitsIf13__nv_bfloat16fS2_fjLj768ELj1ELj4ELj1ELj16ENS_18Kernel_traits_baseILj768EfS2_fS2_fjLj128EEEEELb1ELb1ELb0EEEvNS_9BwdParamsE,(.L_x_4978 - _ZN10layer_norm31ln_parallel_residual_bwd_kernelINS_13Kernel_traitsIf13__nv_bfloat16fS2_fjLj768ELj1ELj4ELj1ELj16ENS_18Kernel_traits_baseILj768EfS2_fS2_fjLj128EEEEELb1ELb1ELb0EEEvNS_9BwdParamsE)
        .other          _ZN10layer_norm31ln_parallel_residual_bwd_kernelINS_13Kernel_traitsIf13__nv_bfloat16fS2_fjLj768ELj1ELj4ELj1ELj16ENS_18Kernel_traits_baseILj768EfS2_fS2_fjLj128EEEEELb1ELb1ELb0EEEvNS_9BwdParamsE,@"STO_CUDA_ENTRY STV_DEFAULT"
_ZN10layer_norm31ln_parallel_residual_bwd_kernelINS_13Kernel_traitsIf13__nv_bfloat16fS2_fjLj768ELj1ELj4ELj1ELj16ENS_18Kernel_traits_baseILj768EfS2_fS2_fjLj128EEEEELb1ELb1ELb0EEEvNS_9BwdParamsE:
.text._ZN10layer_norm31ln_parallel_residual_bwd_kernelINS_13Kernel_traitsIf13__nv_bfloat16fS2_fjLj768ELj1ELj4ELj1ELj16ENS_18Kernel_traits_baseILj768EfS2_fS2_fjLj128EEEEELb1ELb1ELb0EEEvNS_9BwdParamsE:
        /* <DEDUP_REMOVED lines=93> */
.L_x_2140:
        /* <DEDUP_REMOVED lines=35> */
[----:B0-----:R-:W-:-:S05]  /*0800*/  @P0 IMAD.WIDE.U32 R134, R132, 0x20, R134 ;  /* 0x0000002084860825 */ /* 0x001fca00078e0086 */
[----:B------:R-:W5:Y:S01]  /*0810*/  @P0 LDG.E.128 R8, desc[UR8][R134.64] ;  /* 0x0000000886080981 */ /* 0x000f62000c1e1d00 */
[----:B-1----:R-:W-:-:S03]  /*0820*/  @P2 IMAD.WIDE.U32 R138, R132, 0x8, R138 ;  /* 0x00000008848a2825 */ /* 0x002fc600078e008a */
[----:B------:R0:W5:Y:S04]  /*0830*/  @P0 LDG.E.128 R4, desc[UR8][R134.64+0x10] ;  /* 0x0000100886040981 */ /* 0x000168000c1e1d00 */
[----:B------:R1:W5:Y:S01]  /*0840*/  @P2 LDG.E.64 R172, desc[UR8][R138.64] ;  /* 0x000000088aac2981 */ /* 0x000362000c1e1b00 */
[----:B------:R-:W-:Y:S01]  /*0850*/  IADD3 R188, PT, PT, R132, 0x20, RZ ;  /* 0x0000002084bc7810 */ /* 0x000fe20007ffe0ff */
[C---:B---3--:R-:W-:Y:S01]  /*0860*/  FADD.FTZ R112, -R187.reuse, R112 ;  /* 0x00000070bb707221 */ /* 0x048fe20000010100 */
[C---:B------:R-:W-:Y:S01]  /*0870*/  FADD.FTZ R140, -R187.reuse, R113 ;  /* 0x00000071bb8c7221 */ /* 0x040fe20000010100 */
[C---:B------:R-:W-:Y:S01]  /*0880*/  FADD.FTZ R142, -R187.reuse, R115 ;  /* 0x00000073bb8e7221 */ /* 0x040fe20000010100 */
[----:B----4-:R-:W-:Y:S01]  /*0890*/  FADD.FTZ R120, -R187, R120 ;  /* 0x00000078bb787221 */ /* 0x010fe20000010100 */
[----:B-----5:R-:W-:Y:S01]  /*08a0*/  FMUL.FTZ R3, R133, R112 ;  /* 0x0000007085037220 */ /* 0x020fe20000410000 */
[----:B------:R-:W-:-:S02]  /*08b0*/  PRMT R113, R116, 0x7632, R113 ;  /* 0x0000763274717816 */ /* 0x000fc40000000071 */
[----:B------:R-:W-:Y:S01]  /*08c0*/  SHF.L.U32 R115, R116, 0x10, RZ ;  /* 0x0000001074737819 */ /* 0x000fe200000006ff */
[C---:B--2---:R-:W-:Y:S01]  /*08d0*/  FMUL.FTZ R137, R133.reuse, R120 ;  /* 0x0000007885897220 */ /* 0x044fe20000410000 */
[----:B------:R-:W-:Y:S01]  /*08e0*/  SHF.L.U32 R141, R118, 0x10, RZ ;  /* 0x00000010768d7819 */ /* 0x000fe200000006ff */
[----:B0-----:R-:W-:Y:S01]  /*08f0*/  FMUL.FTZ R134, R133, R140 ;  /* 0x0000008c85867220 */ /* 0x001fe20000410000 */
[----:B------:R-:W-:Y:S01]  /*0900*/  SHF.L.U32 R112, R113, 0x10, RZ ;  /* 0x0000001071707819 */ /* 0x000fe200000006ff */
[----:B-1----:R-:W-:Y:S01]  /*0910*/  FMUL.FTZ R138, R80, R115 ;  /* 0x00000073508a7220 */ /* 0x002fe20000410000 */
[----:B------:R-:W-:Y:S01]  /*0920*/  FMUL.FTZ R136, R133, R142 ;  /* 0x0000008e85887220 */ /* 0x000fe20000410000 */
[----:B------:R-:W-:Y:S01]  /*0930*/  FADD.FTZ R28, R28, R141 ;  /* 0x0000008d1c1c7221 */ /* 0x000fe20000010000 */
[-C--:B------:R-:W-:Y:S01]  /*0940*/  FFMA.FTZ R52, R137, R141.reuse, R52 ;  /* 0x0000008d89347223 */ /* 0x080fe20000010034 */
[----:B------:R-:W-:Y:S01]  /*0950*/  FMUL.FTZ R142, R76, R141 ;  /* 0x0000008d4c8e7220 */ /* 0x000fe20000410000 */
[----:B------:R-:W-:Y:S01]  /*0960*/  PRMT R116, R117, 0x7632, R116 ;  /* 0x0000763275747816 */ /* 0x000fe20000000074 */
        /* <DEDUP_REMOVED lines=10> */
[----:B------:R-:W-:Y:S01]  /*0a10*/  FADD.FTZ R115, R112, R141 ;  /* 0x0000008d70737221 */ /* 0x000fe20000010000 */
[----:B------:R-:W-:Y:S01]  /*0a20*/  SHF.L.U32 R116, R116, 0x10, RZ ;  /* 0x0000001074747819 */ /* 0x000fe200000006ff */
        /* <DEDUP_REMOVED lines=39> */
.L_x_2104:
[----:B------:R-:W-:Y:S05]  /*0ca0*/  BSYNC.RECONVERGENT B0 ;  /* 0x0000000000007941 */ /* 0x000fea0003800200 */
.L_x_2103:
        /* <DEDUP_REMOVED lines=17> */
[----:B------:R-:W5:Y:S01]  /*0dc0*/  LDG.E.64 R126, desc[UR8][R152.64] ;  /* 0x00000008987e7981 */ /* 0x000f62000c1e1b00 */
        /* <DEDUP_REMOVED lines=9> */
[C---:B----4-:R-:W-:Y:S01]  /*0e60*/  FADD.FTZ R120, -R187.reuse, R120 ;  /* 0x00000078bb787221 */ /* 0x050fe20000010100 */
[----:B------:R-:W-:Y:S01]  /*0e70*/  FADD.FTZ R112, -R187, R112 ;  /* 0x00000070bb707221 */ /* 0x000fe20000010100 */
[----:B0----5:R-:W-:Y:S01]  /*0e80*/  FMUL.FTZ R151, R133, R114 ;  /* 0x0000007285977220 */ /* 0x021fe20000410000 */
[----:B------:R-:W-:-:S02]  /*0e90*/  PRMT R113, R116, 0x7632, R113 ;  /* 0x0000763274717816 */ /* 0x000fc40000000071 */
[----:B------:R-:W-:Y:S01]  /*0ea0*/  SHF.L.U32 R115, R116, 0x10, RZ ;  /* 0x0000001074737819 */ /* 0x000fe200000006ff */
[----:B------:R-:W-:Y:S01]  /*0eb0*/  FMUL.FTZ R153, R133, R120 ;  /* 0x0000007885997220 */ /* 0x000fe20000410000 */
[----:B------:R-:W-:Y:S02]  /*0ec0*/  SHF.L.U32 R157, R118, 0x10, RZ ;  /* 0x00000010769d7819 */ /* 0x000fe400000006ff */
[----:B------:R-:W-:Y:S01]  /*0ed0*/  SHF.L.U32 R114, R113, 0x10, RZ ;  /* 0x0000001071727819 */ /* 0x000fe200000006ff */
[----:B-1----:R-:W-:Y:S01]  /*0ee0*/  FMUL.FTZ R154, R72, R115 ;  /* 0x00000073489a7220 */ /* 0x002fe20000410000 */
[C---:B------:R-:W-:Y:S01]  /*0ef0*/  FMUL.FTZ R149, R133.reuse, R112 ;  /* 0x0000007085957220 */ /* 0x040fe20000410000 */
        /* <DEDUP_REMOVED lines=8> */
[----:B------:R-:W-:Y:S01]  /*0f80*/  FMUL.FTZ R150, R133, R156 ;  /* 0x0000009c85967220 */ /* 0x000fe20000410000 */
[C---:B------:R-:W-:Y:S01]  /*0f90*/  FFMA.FTZ R113, R149.reuse, R154, R190 ;  /* 0x0000009a95717223 */ /* 0x040fe200000100be */
[----:B------:R-:W-:Y:S01]  /*0fa0*/  FADD.FTZ R24, R24, R115 ;  /* 0x0000007318187221 */ /* 0x000fe20000010000 */
[----:B------:R-:W-:Y:S01]  /*0fb0*/  FFMA.FTZ R48, R149, R115, R48 ;  /* 0x0000007395307223 */ /* 0x000fe20000010030 */
[----:B------:R-:W-:Y:S01]  /*0fc0*/  PRMT R159, R119, 0x7632, R159 ;  /* 0x00007632779f7816 */ /* 0x000fe2000000009f */
[----:B------:R-:W-:Y:S01]  /*0fd0*/  FADD.FTZ R115, R112, R157 ;  /* 0x0000009d70737221 */ /* 0x000fe20000010000 */
[----:B------:R-:W-:Y:S01]  /*0fe0*/  SHF.L.U32 R116, R116, 0x10, RZ ;  /* 0x0000001074747819 */ /* 0x000fe200000006ff */
        /* <DEDUP_REMOVED lines=40> */
.L_x_2106:
[----:B------:R-:W-:Y:S05]  /*1270*/  BSYNC.RECONVERGENT B0 ;  /* 0x0000000000007941 */ /* 0x000fea0003800200 */
.L_x_2105:
        /* <DEDUP_REMOVED lines=16> */
[----:B------:R-:W0:Y:S08]  /*1380*/  @P0 LDC.64 R166, c[0x0][0x438] ;  /* 0x00010e00ffa60b82 */ /* 0x000e300000000a00 */
[----:B------:R-:W1:Y:S01]  /*1390*/  @P2 LDC.64 R174, c[0x0][0x3b8] ;  /* 0x0000ee00ffae2b82 */ /* 0x000e620000000a00 */
[----:B0-----:R-:W-:-:S05]  /*13a0*/  @P0 IMAD.WIDE.U32 R166, R188, 0x20, R166 ;  /* 0x00000020bca60825 */ /* 0x001fca00078e00a6 */
[----:B------:R-:W5:Y:S01]  /*13b0*/  @P0 LDG.E.128 R92, desc[UR8][R166.64] ;  /* 0x00000008a65c0981 */ /* 0x000f62000c1e1d00 */
[----:B-1----:R-:W-:-:S03]  /*13c0*/  @P2 IMAD.WIDE.U32 R174, R188, 0x8, R174 ;  /* 0x00000008bcae2825 */ /* 0x002fc600078e00ae */
[----:B------:R0:W5:Y:S04]  /*13d0*/  @P0 LDG.E.128 R96, desc[UR8][R166.64+0x10] ;  /* 0x00001008a6600981 */ /* 0x000168000c1e1d00 */
[----:B------:R1:W5:Y:S01]  /*13e0*/  @P2 LDG.E.64 R168, desc[UR8][R174.64] ;  /* 0x00000008aea82981 */ /* 0x000362000c1e1b00 */
[C---:B---3--:R-:W-:Y:S01]  /*13f0*/  FADD.FTZ R176, -R187.reuse, R113 ;  /* 0x00000071bbb07221 */ /* 0x048fe20000010100 */
[C---:B------:R-:W-:Y:S01]  /*1400*/  FADD.FTZ R114, -R187.reuse, R114 ;  /* 0x00000072bb727221 */ /* 0x040fe20000010100 */
[C---:B------:R-:W-:Y:S01]  /*1410*/  FADD.FTZ R178, -R187.reuse, R115 ;  /* 0x00000073bbb27221 */ /* 0x040fe20000010100 */
[----:B------:R-:W-:Y:S02]  /*1420*/  FADD.FTZ R112, -R187, R112 ;  /* 0x00000070bb707221 */ /* 0x000fe40000010100 */
[----:B0----5:R-:W-:Y:S01]  /*1430*/  FMUL.FTZ R167, R133, R114 ;  /* 0x0000007285a77220 */ /* 0x021fe20000410000 */
[----:B----4-:R-:W-:-:S02]  /*1440*/  PRMT R113, R120, 0x7632, R113 ;  /* 0x0000763278717816 */ /* 0x010fc40000000071 */
[----:B------:R-:W-:Y:S01]  /*1450*/  SHF.L.U32 R115, R120, 0x10, RZ ;  /* 0x0000001078737819 */ /* 0x000fe200000006ff */
[----:B-1----:R-:W-:Y:S01]  /*1460*/  FMUL.FTZ R174, R133, R178 ;  /* 0x000000b285ae7220 */ /* 0x002fe20000410000 */
[----:B------:R-:W-:Y:S01]  /*1470*/  SHF.L.U32 R114, R113, 0x10, RZ ;  /* 0x0000001071727819 */ /* 0x000fe200000006ff */
[----:B------:R-:W-:Y:S02]  /*1480*/  FMUL.FTZ R165, R133, R112 ;  /* 0x0000007085a57220 */ /* 0x000fe40000410000 */
[-C--:B------:R-:W-:Y:S01]  /*1490*/  FMUL.FTZ R178, R64, R115.reuse ;  /* 0x0000007340b27220 */ /* 0x080fe20000410000 */
[--C-:B------:R-:W-:Y:S01]  /*14a0*/  FADD.FTZ R180, -R187, R116.reuse ;  /* 0x00000074bbb47221 */ /* 0x100fe20000010100 */
[----:B------:R-:W-:Y:S01]  /*14b0*/  PRMT R116, R121, 0x7632, R116 ;  /* 0x0000763279747816 */ /* 0x000fe20000000074 */
[----:B------:R-:W-:Y:S01]  /*14c0*/  FMUL.FTZ R179, R65, R114 ;  /* 0x0000007241b37220 */ /* 0x000fe20000410000 */
[----:B------:R-:W-:Y:S01]  /*14d0*/  SHF.L.U32 R121, R121, 0x10, RZ ;  /* 0x0000001079797819 */ /* 0x000fe200000006ff */
[----:B------:R-:W-:Y:S01]  /*14e0*/  FADD.FTZ R112, R189, R178 ;  /* 0x000000b2bd707221 */ /* 0x000fe20000010000 */
[----:B------:R-:W-:Y:S01]  /*14f0*/  FMUL.FTZ R166, R133, R176 ;  /* 0x000000b085a67220 */ /* 0x000fe20000410000 */
[C---:B------:R-:W-:Y:S01]  /*1500*/  FFMA.FTZ R113, R165.reuse, R178, R190 ;  /* 0x000000b2a5717223 */ /* 0x040fe200000100be */
[----:B------:R-:W-:Y:S01]  /*1510*/  FADD.FTZ R16, R16, R115 ;  /* 0x0000007310107221 */ /* 0x000fe20000010000 */
[----:B------:R-:W-:Y:S01]  /*1520*/  FFMA.FTZ R40, R165, R115, R40 ;  /* 0x00000073a5287223 */ /* 0x000fe20000010028 */
[----:B------:R-:W-:Y:S01]  /*1530*/  FMUL.FTZ R175, R133, R180 ;  /* 0x000000b485af7220 */ /* 0x000fe20000410000 */
[----:B------:R-:W-:Y:S01]  /*1540*/  SHF.L.U32 R116, R116, 0x10, RZ ;  /* 0x0000001074747819 */ /* 0x000fe200000006ff */
[----:B------:R-:W-:Y:S01]  /*1550*/  FADD.FTZ R115, R112, R179 ;  /* 0x000000b370737221 */ /* 0x000fe20000010000 */
[----:B------:R-:W-:Y:S01]  /*1560*/  FMUL.FTZ R180, R66, R121 ;  /* 0x0000007942b47220 */ /* 0x000fe20000410000 */
[----:B------:R-:W-:Y:S01]  /*1570*/  FFMA.FTZ R112, R166, R179, R113 ;  /* 0x000000b3a6707223 */ /* 0x000fe20000010071 */
[C---:B------:R-:W-:Y:S01]  /*1580*/  FADD.FTZ R182, -R187.reuse, R117 ;  /* 0x00000075bbb67221 */ /* 0x040fe20000010100 */
[C---:B------:R-:W-:Y:S01]  /*1590*/  FADD.FTZ R118, -R187.reuse, R118 ;  /* 0x00000076bb767221 */ /* 0x040fe20000010100 */
[----:B------:R-:W-:Y:S01]  /*15a0*/  FADD.FTZ R186, -R187, R119 ;  /* 0x00000077bbba7221 */ /* 0x000fe20000010100 */
[----:B------:R-:W-:Y:S01]  /*15b0*/  PRMT R117, R122, 0x7632, R117 ;  /* 0x000076327a757816 */ /* 0x000fe20000000075 */
[----:B------:R-:W-:Y:S01]  /*15c0*/  FFMA.FTZ R41, R166, R114, R41 ;  /* 0x00000072a6297223 */ /* 0x000fe20000010029 */
[----:B------:R-:W-:Y:S01]  /*15d0*/  SHF.L.U32 R119, R122, 0x10, RZ ;  /* 0x000000107a777819 */ /* 0x000fe200000006ff */
[----:B------:R-:W-:Y:S01]  /*15e0*/  FADD.FTZ R17, R17, R114 ;  /* 0x0000007211117221 */ /* 0x000fe20000010000 */
[----:B------:R-:W-:Y:S01]  /*15f0*/  FMUL.FTZ R181, R67, R116 ;  /* 0x0000007443b57220 */ /* 0x000fe20000410000 */
[----:B------:R-:W-:Y:S01]  /*1600*/  FADD.FTZ R114, R115, R180 ;  /* 0x000000b473727221 */ /* 0x000fe20000010000 */
[----:B------:R-:W-:Y:S01]  /*1610*/  FFMA.FTZ R113, R167, R180, R112 ;  /* 0x000000b4a7717223 */ /* 0x000fe20000010070 */
[C---:B------:R-:W-:Y:S01]  /*1620*/  FMUL.FTZ R177, R133.reuse, R118 ;  /* 0x0000007685b17220 */ /* 0x040fe20000410000 */
        /* <DEDUP_REMOVED lines=10> */
[----:B------:R-:W-:-:S02]  /*16d0*/  SHF.L.U32 R120, R120, 0x10, RZ ;  /* 0x0000001078787819 */ /* 0x000fc400000006ff */
        /* <DEDUP_REMOVED lines=21> */
.L_x_2108:
[----:B------:R-:W-:Y:S05]  /*1830*/  BSYNC.RECONVERGENT B0 ;  /* 0x0000000000007941 */ /* 0x000fea0003800200 */
.L_x_2107:
        /* <DEDUP_REMOVED lines=23> */
.L_x_2152:
        /* <DEDUP_REMOVED lines=72> */
.L_x_2114:
        /* <DEDUP_REMOVED lines=23> */
[----:B------:R-:W-:Y:S01]  /*1fa0*/  FADD.FTZ R120, R142, -R103 ;  /* 0x800000678e787221 */ /* 0x000fe20000010000 */
[----:B------:R-:W-:Y:S01]  /*1fb0*/  FADD.FTZ R104, R140, -R101 ;  /* 0x800000658c687221 */ /* 0x000fe20000010000 */
[----:B0-----:R-:W-:Y:S01]  /*1fc0*/  FFMA.FTZ R118, R136, R116, R117 ;  /* 0x0000007488767223 */ /* 0x001fe20000010075 */
        /* <DEDUP_REMOVED lines=28> */
.L_x_2113:
        /* <DEDUP_REMOVED lines=20> */
[-CC-:B0-----:R-:W-:Y:S01]  /*22d0*/  FFMA.FTZ R118, R144, R116.reuse, R117.reuse ;  /* 0x0000007490767223 */ /* 0x181fe20000010075 */
[----:B------:R-:W-:Y:S01]  /*22e0*/  LOP3.LUT P2, RZ, R129, 0xff0000, RZ, 0xc0, !PT ;  /* 0x00ff000081ff7812 */ /* 0x000fe2000784c0ff */
[-CC-:B------:R-:W-:Y:S01]  /*22f0*/  FFMA.FTZ R115, R135, R116.reuse, R117.reuse ;  /* 0x0000007487737223 */ /* 0x180fe20000010075 */
[----:B------:R-:W-:Y:S01]  /*2300*/  FSEL R120, R112, RZ, P6 ;  /* 0x000000ff70787208 */ /* 0x000fe20003000000 */
        /* <DEDUP_REMOVED lines=35> */
.L_x_2116:
        /* <DEDUP_REMOVED lines=23> */
[----:B------:R-:W-:Y:S01]  /*26b0*/  FFMA.FTZ R120, R144, R116, R117 ;  /* 0x0000007490787223 */ /* 0x000fe20000010075 */
[----:B------:R-:W-:Y:S01]  /*26c0*/  FADD.FTZ R101, R140, -R101 ;  /* 0x800000658c657221 */ /* 0x000fe20000010000 */
[----:B------:R-:W-:Y:S01]  /*26d0*/  FADD.FTZ R103, R142, -R103 ;  /* 0x800000678e677221 */ /* 0x000fe20000010000 */
[----:B------:R-:W-:Y:S01]  /*26e0*/  FADD.FTZ R114, R141, -R102 ;  /* 0x800000668d727221 */ /* 0x000fe20000010000 */
[----:B0-----:R-:W-:Y:S01]  /*26f0*/  FADD.FTZ R118, R143, -R104 ;  /* 0x800000688f767221 */ /* 0x001fe20000010000 */
        /* <DEDUP_REMOVED lines=26> */
.L_x_2112:
        /* <DEDUP_REMOVED lines=27> */
[----:B0-----:R-:W-:Y:S01]  /*2a50*/  FMUL.FTZ R119, R110, UR13 ;  /* 0x0000000d6e777c20 */ /* 0x001fe20008410000 */
        /* <DEDUP_REMOVED lines=55> */
.L_x_2118:
        /* <DEDUP_REMOVED lines=45> */
[----:B------:R-:W-:Y:S01]  /*30a0*/  FSEL R121, R103, RZ, P0 ;  /* 0x000000ff67797208 */ /* 0x000fe20000000000 */
        /* <DEDUP_REMOVED lines=16> */
[----:B0-----:R-:W-:Y:S02]  /*31b0*/  FSEL R119, R109, RZ, P6 ;  /* 0x000000ff6d777208 */ /* 0x001fe40003000000 */
        /* <DEDUP_REMOVED lines=12> */
.L_x_2117:
        /* <DEDUP_REMOVED lines=21> */
[----:B0-----:R-:W-:Y:S01]  /*33d0*/  FMUL.FTZ R119, R108, UR13 ;  /* 0x0000000d6c777c20 */ /* 0x001fe20008410000 */
        /* <DEDUP_REMOVED lines=35> */
[C---:B------:R-:W-:Y:S01]  /*3610*/  FSEL R120, R113.reuse, RZ, P2 ;  /* 0x000000ff71787208 */ /* 0x040fe20001000000 */
        /* <DEDUP_REMOVED lines=22> */
.L_x_2119:
        /* <DEDUP_REMOVED lines=45> */
[----:B------:R-:W-:Y:S01]  /*3a50*/  FSEL R121, R103, RZ, P0 ;  /* 0x000000ff67797208 */ /* 0x000fe20000000000 */
        /* <DEDUP_REMOVED lines=28> */
.L_x_2115:
        /* <DEDUP_REMOVED lines=15> */
.L_x_2111:
[----:B------:R-:W-:Y:S05]  /*3d10*/  BSYNC.RECONVERGENT B0 ;  /* 0x0000000000007941 */ /* 0x000fea0003800200 */
.L_x_2110:
        /* <DEDUP_REMOVED lines=22> */
[----:B------:R-:W-:-:S02]  /*3e80*/  FFMA.FTZ R101, R153, R116, R117 ;  /* 0x0000007499657223 */ /* 0x000fc40000010075 */
[----:B------:R-:W-:Y:S02]  /*3e90*/  FMUL.FTZ R100, R106, UR13 ;  /* 0x0000000d6a647c20 */ /* 0x000fe40008410000 */
[----:B------:R-:W-:-:S03]  /*3ea0*/  FADD.FTZ R101, R158, -R101 ;  /* 0x800000659e657221 */ /* 0x000fc60000010000 */
[C---:B------:R-:W-:Y:S01]  /*3eb0*/  FSEL R115, R100.reuse, RZ, P6 ;  /* 0x000000ff64737208 */ /* 0x040fe20003000000 */
[----:B------:R-:W-:Y:S01]  /*3ec0*/  FFMA.FTZ R104, R133, R101, R88 ;  /* 0x0000006585687223 */ /* 0x000fe20000010058 */
[----:B------:R-:W-:Y:S01]  /*3ed0*/  FSEL R111, R100, RZ, P2 ;  /* 0x000000ff646f7208 */ /* 0x000fe20001000000 */
[----:B------:R-:W-:Y:S01]  /*3ee0*/  FMUL.FTZ R100, R107, UR13 ;  /* 0x0000000d6b647c20 */ /* 0x000fe20008410000 */
[----:B------:R-:W-:Y:S01]  /*3ef0*/  ISETP.GE.U32.AND P6, PT, R170, RZ, PT ;  /* 0x000000ffaa00720c */ /* 0x000fe20003fc6070 */
[----:B------:R-:W-:Y:S01]  /*3f00*/  FFMA.FTZ R101, R151, R116, R117 ;  /* 0x0000007497657223 */ /* 0x000fe20000010075 */
[----:B------:R-:W-:Y:S02]  /*3f10*/  ISETP.GE.U32.AND P2, PT, R126, RZ, PT ;  /* 0x000000ff7e00720c */ /* 0x000fe40003f46070 */
[----:B------:R-:W-:Y:S01]  /*3f20*/  ISETP.GE.U32.AND.EX P6, PT, R171, 0x1000000, PT, P6 ;  /* 0x01000000ab00780c */ /* 0x000fe20003fc6160 */
[----:B------:R-:W-:Y:S01]  /*3f30*/  FADD.FTZ R101, R156, -R101 ;  /* 0x800000659c657221 */ /* 0x000fe20000010000 */
        /* <DEDUP_REMOVED lines=14> */
[----:B0-----:R-:W-:Y:S01]  /*4020*/  FSEL R118, R100, RZ, P6 ;  /* 0x000000ff64767208 */ /* 0x001fe20003000000 */
        /* <DEDUP_REMOVED lines=38> */
.L_x_2124:
[-CC-:B-1----:R-:W-:Y:S01]  /*4290*/  FFMA.FTZ R109, R155, R116.reuse, R117.reuse ;  /* 0x000000749b6d7223 */ /* 0x182fe20000010075 */
[----:B------:R-:W-:Y:S01]  /*42a0*/  FFMA.FTZ R108, R164, R116, R117 ;  /* 0x00000074a46c7223 */ /* 0x000fe20000010075 */
[----:B------:R-:W-:Y:S02]  /*42b0*/  LOP3.LUT P6, RZ, R127, 0xff0000, RZ, 0xc0, !PT ;  /* 0x00ff00007fff7812 */ /* 0x000fe400078cc0ff */
[----:B------:R-:W-:Y:S01]  /*42c0*/  FADD.FTZ R109, R162, -R109 ;  /* 0x8000006da26d7221 */ /* 0x000fe20000010000 */
[----:B------:R-:W-:Y:S01]  /*42d0*/  FADD.FTZ R108, R163, -R108 ;  /* 0x8000006ca36c7221 */ /* 0x000fe20000010000 */
[----:B------:R-:W-:Y:S02]  /*42e0*/  LOP3.LUT P2, RZ, R171, 0xff0000, RZ, 0xc0, !PT ;  /* 0x00ff0000abff7812 */ /* 0x000fe4000784c0ff */
[C---:B-----5:R-:W-:Y:S01]  /*42f0*/  FFMA.FTZ R109, R133.reuse, R109, R90 ;  /* 0x0000006d856d7223 */ /* 0x060fe2000001005a */
[----:B------:R-:W-:-:S03]  /*4300*/  FFMA.FTZ R108, R133, R108, R91 ;  /* 0x0000006c856c7223 */ /* 0x000fc6000001005b */
[----:B------:R-:W-:Y:S01]  /*4310*/  FMUL.FTZ R109, R109, UR13 ;  /* 0x0000000d6d6d7c20 */ /* 0x000fe20008410000 */
[----:B------:R-:W-:-:S04]  /*4320*/  FMUL.FTZ R108, R108, UR13 ;  /* 0x0000000d6c6c7c20 */ /* 0x000fc80008410000 */
[C---:B------:R-:W-:Y:S02]  /*4330*/  FSEL R115, R109.reuse, RZ, P6 ;  /* 0x000000ff6d737208 */ /* 0x040fe40003000000 */
[----:B------:R-:W-:Y:S01]  /*4340*/  FSEL R111, R109, RZ, P2 ;  /* 0x000000ff6d6f7208 */ /* 0x000fe20001000000 */
[----:B------:R-:W-:Y:S01]  /*4350*/  FFMA.FTZ R109, R153, R116, R117 ;  /* 0x00000074996d7223 */ /* 0x000fe20000010075 */
[----:B------:R-:W-:Y:S02]  /*4360*/  ISETP.GE.U32.AND P6, PT, R170, RZ, PT ;  /* 0x000000ffaa00720c */ /* 0x000fe40003fc6070 */
[----:B------:R-:W-:Y:S01]  /*4370*/  ISETP.GE.U32.AND P2, PT, R126, RZ, PT ;  /* 0x000000ff7e00720c */ /* 0x000fe20003f46070 */
[----:B------:R-:W-:Y:S01]  /*4380*/  FADD.FTZ R109, R158, -R109 ;  /* 0x8000006d9e6d7221 */ /* 0x000fe20000010000 */
[----:B------:R-:W-:Y:S02]  /*4390*/  ISETP.GE.U32.AND.EX P6, PT, R171, 0x1000000, PT, P6 ;  /* 0x01000000ab00780c */ /* 0x000fe40003fc6160 */
[----:B------:R-:W-:Y:S01]  /*43a0*/  ISETP.GE.U32.AND.EX P2, PT, R127, 0x1000000, PT, P2 ;  /* 0x010000007f00780c */ /* 0x000fe20003f46120 */
[----:B------:R-:W-:Y:S01]  /*43b0*/  FFMA.FTZ R109, R133, R109, R88 ;  /* 0x0000006d856d7223 */ /* 0x000fe20000010058 */
[----:B------:R-:W-:-:S02]  /*43c0*/  FSEL R112, R108, RZ, P6 ;  /* 0x000000ff6c707208 */ /* 0x000fc40003000000 */
[----:B------:R-:W-:Y:S01]  /*43d0*/  FSEL R110, R108, RZ, P2 ;  /* 0x000000ff6c6e7208 */ /* 0x000fe20001000000 */
[-CC-:B------:R-:W-:Y:S01]  /*43e0*/  FFMA.FTZ R108, R160, R116.reuse, R117.reuse ;  /* 0x00000074a06c7223 */ /* 0x180fe20000010075 */
        /* <DEDUP_REMOVED lines=28> */
[----:B0-----:R-:W-:Y:S01]  /*45b0*/  FSEL R118, R110, RZ, P6 ;  /* 0x000000ff6e767208 */ /* 0x001fe20003000000 */
[C---:B------:R-:W-:Y:S01]  /*45c0*/  FFMA.FTZ R108, R133.reuse, R108, R85 ;  /* 0x0000006c856c7223 */ /* 0x040fe20000010055 */
[----:B------:R-:W-:Y:S01]  /*45d0*/  LOP3.LUT P2, RZ, R126, 0xff000000, RZ, 0xc0, !PT ;  /* 0xff0000007eff7812 */ /* 0x000fe2000784c0ff */
[----:B------:R-:W-:Y:S01]  /*45e0*/  FADD.FTZ R109, R154, -R109 ;  /* 0x8000006d9a6d7221 */ /* 0x000fe20000010000 */
[----:B------:R-:W-:Y:S01]  /*45f0*/  LOP3.LUT P6, RZ, R170, 0xff000000, RZ, 0xc0, !PT ;  /* 0xff000000aaff7812 */ /* 0x000fe200078cc0ff */
[----:B------:R-:W-:Y:S01]  /*4600*/  FMUL.FTZ R108, R108, UR13 ;  /* 0x0000000d6c6c7c20 */ /* 0x000fe20008410000 */
[C---:B------:R-:W-:Y:S01]  /*4610*/  FSEL R120, R112.reuse, RZ, P2 ;  /* 0x000000ff70787208 */ /* 0x040fe20001000000 */
        /* <DEDUP_REMOVED lines=18> */
.L_x_2123:
        /* <DEDUP_REMOVED lines=18> */
[C---:B------:R-:W-:Y:S01]  /*4860*/  FMUL.FTZ R105, R133.reuse, R108 ;  /* 0x0000006c85697220 */ /* 0x040fe20000410000 */
[----:B------:R-:W-:Y:S01]  /*4870*/  FMUL.FTZ R104, R133, R104 ;  /* 0x0000006885687220 */ /* 0x000fe20000410000 */
[-CC-:B------:R-:W-:Y:S01]  /*4880*/  FFMA.FTZ R108, R150, R116.reuse, R117.reuse ;  /* 0x00000074966c7223 */ /* 0x180fe20000010075 */
[----:B------:R-:W-:Y:S01]  /*4890*/  FSEL R115, R100, RZ, P6 ;  /* 0x000000ff64737208 */ /* 0x000fe20003000000 */
[----:B------:R-:W-:Y:S01]  /*48a0*/  FFMA.FTZ R109, R149, R116, R117 ;  /* 0x00000074956d7223 */ /* 0x000fe20000010075 */
[----:B------:R-:W-:Y:S01]  /*48b0*/  ISETP.GE.U32.AND P6, PT, R170, RZ, PT ;  /* 0x000000ffaa00720c */ /* 0x000fe20003fc6070 */
[----:B------:R-:W-:Y:S01]  /*48c0*/  FADD.FTZ R108, R157, -R108 ;  /* 0x8000006c9d6c7221 */ /* 0x000fe20000010000 */
[----:B------:R-:W-:Y:S01]  /*48d0*/  FSEL R111, R100, RZ, P2 ;  /* 0x000000ff646f7208 */ /* 0x000fe20001000000 */
[----:B------:R-:W-:Y:S01]  /*48e0*/  FMUL.FTZ R100, R107, UR13 ;  /* 0x0000000d6b647c20 */ /* 0x000fe20008410000 */
[----:B------:R-:W-:-:S02]  /*48f0*/  ISETP.GE.U32.AND P2, PT, R126, RZ, PT ;  /* 0x000000ff7e00720c */ /* 0x000fc40003f46070 */
[----:B------:R-:W-:Y:S02]  /*4900*/  ISETP.GE.U32.AND.EX P6, PT, R171, 0x1000000, PT, P6 ;  /* 0x01000000ab00780c */ /* 0x000fe40003fc6160 */
[C---:B------:R-:W-:Y:S02]  /*4910*/  ISETP.GE.U32.AND.EX P2, PT, R127.reuse, 0x1000000, PT, P2 ;  /* 0x010000007f00780c */ /* 0x040fe40003f46120 */
[C---:B------:R-:W-:Y:S02]  /*4920*/  FSEL R102, R100.reuse, RZ, P6 ;  /* 0x000000ff64667208 */ /* 0x040fe40003000000 */
[----:B------:R-:W-:Y:S02]  /*4930*/  FSEL R100, R100, RZ, P2 ;  /* 0x000000ff64647208 */ /* 0x000fe40001000000 */
[----:B------:R-:W-:Y:S02]  /*4940*/  LOP3.LUT P2, RZ, R127, 0xff, RZ, 0xc0, !PT ;  /* 0x000000ff7fff7812 */ /* 0x000fe4000784c0ff */
[----:B------:R-:W-:Y:S01]  /*4950*/  F2FP.BF16.F32.PACK_AB R115, R100, R115 ;  /* 0x000000736473723e */ /* 0x000fe200000010ff */
[----:B------:R-:W-:Y:S01]  /*4960*/  FMUL.FTZ R100, R104, UR13 ;  /* 0x0000000d68647c20 */ /* 0x000fe20008410000 */
[----:B------:R-:W-:-:S02]  /*4970*/  LOP3.LUT P6, RZ, R171, 0xff, RZ, 0xc0, !PT ;  /* 0x000000ffabff7812 */ /* 0x000fc400078cc0ff */
        /* <DEDUP_REMOVED lines=19> */
[----:B------:R-:W-:Y:S01]  /*4ab0*/  FSEL R120, R100, RZ, P6 ;  /* 0x000000ff64787208 */ /* 0x000fe20003000000 */
        /* <DEDUP_REMOVED lines=10> */
[C---:B0-----:R-:W-:Y:S02]  /*4b60*/  FSEL R119, R109.reuse, RZ, P2 ;  /* 0x000000ff6d777208 */ /* 0x041fe40001000000 */
        /* <DEDUP_REMOVED lines=12> */
.L_x_2126:
        /* <DEDUP_REMOVED lines=75> */
.L_x_2122:
        /* <DEDUP_REMOVED lines=23> */
[-CC-:B0-----:R-:W-:Y:S01]  /*5250*/  FFMA.FTZ R118, R160, R116.reuse, R117.reuse ;  /* 0x00000074a0767223 */ /* 0x181fe20000010075 */
        /* <DEDUP_REMOVED lines=15> */
[----:B------:R-:W-:Y:S01]  /*5350*/  FADD.FTZ R120, R161, -R118 ;  /* 0x80000076a1787221 */ /* 0x000fe20000010000 */
        /* <DEDUP_REMOVED lines=21> */
.L_x_2128:
        /* <DEDUP_REMOVED lines=15> */
[----:B------:R-:W-:-:S02]  /*55a0*/  FFMA.FTZ R114, R152, R116, R117 ;  /* 0x0000007498727223 */ /* 0x000fc40000010075 */
[----:B------:R-:W-:Y:S02]  /*55b0*/  FSEL R122, R115, RZ, P6 ;  /* 0x000000ff737a7208 */ /* 0x000fe40003000000 */
[----:B------:R-:W-:Y:S01]  /*55c0*/  LOP3.LUT P6, RZ, R127, 0xff, RZ, 0xc0, !PT ;  /* 0x000000ff7fff7812 */ /* 0x000fe200078cc0ff */
[----:B------:R-:W-:Y:S01]  /*55d0*/  FADD.FTZ R114, R159, -R114 ;  /* 0x800000729f727221 */ /* 0x000fe20000010000 */
[----:B------:R-:W-:Y:S01]  /*55e0*/  FSEL R187, R112, RZ, P2 ;  /* 0x000000ff70bb7208 */ /* 0x000fe20001000000 */
[-CC-:B------:R-:W-:Y:S01]  /*55f0*/  FFMA.FTZ R112, R160, R116.reuse, R117.reuse ;  /* 0x00000074a0707223 */ /* 0x180fe20000010075 */
[----:B------:R-:W-:Y:S01]  /*5600*/  FSEL R120, R113, RZ, P6 ;  /* 0x000000ff71787208 */ /* 0x000fe20003000000 */
[-CC-:B------:R-:W-:Y:S01]  /*5610*/  FFMA.FTZ R113, R151, R116.reuse, R117.reuse ;  /* 0x0000007497717223 */ /* 0x180fe20000010075 */
[----:B------:R-:W-:Y:S01]  /*5620*/  LOP3.LUT P2, RZ, R127, 0xff00, RZ, 0xc0, !PT ;  /* 0x0000ff007fff7812 */ /* 0x000fe2000784c0ff */
[----:B0-----:R-:W-:Y:S01]  /*5630*/  FADD.FTZ R118, R161, -R112 ;  /* 0x80000070a1767221 */ /* 0x001fe20000010000 */
[-C--:B------:R-:W-:Y:S01]  /*5640*/  FFMA.FTZ R112, R150, R116.reuse, R117 ;  /* 0x0000007496707223 */ /* 0x080fe20000010075 */
[----:B------:R-:W-:Y:S01]  /*5650*/  FADD.FTZ R115, R156, -R113 ;  /* 0x800000719c737221 */ /* 0x000fe20000010000 */
[----:B------:R-:W-:Y:S01]  /*5660*/  FFMA.FTZ R113, R149, R116, R117 ;  /* 0x0000007495717223 */ /* 0x000fe20000010075 */
[----:B------:R-:W-:Y:S01]  /*5670*/  FFMA.FTZ R118, R133, R118, R89 ;  /* 0x0000007685767223 */ /* 0x000fe20000010059 */
[----:B------:R-:W-:Y:S01]  /*5680*/  FADD.FTZ R112, R157, -R112 ;  /* 0x800000709d707221 */ /* 0x000fe20000010000 */
[C---:B------:R-:W-:Y:S01]  /*5690*/  FFMA.FTZ R115, R133.reuse, R115, R86 ;  /* 0x0000007385737223 */ /* 0x040fe20000010056 */
[----:B------:R-:W-:Y:S01]  /*56a0*/  FFMA.FTZ R114, R133, R114, R87 ;  /* 0x0000007285727223 */ /* 0x000fe20000010057 */
[----:B------:R-:W-:Y:S01]  /*56b0*/  FMUL.FTZ R118, R118, UR13 ;  /* 0x0000000d76767c20 */ /* 0x000fe20008410000 */
        /* <DEDUP_REMOVED lines=21> */
.L_x_2127:
        /* <DEDUP_REMOVED lines=27> */
[--C-:B------:R-:W-:Y:S01]  /*59c0*/  FFMA.FTZ R120, R160, R116, R117.reuse ;  /* 0x00000074a0787223 */ /* 0x100fe20000010075 */
[----:B------:R-:W-:Y:S01]  /*59d0*/  LOP3.LUT P2, RZ, R126, 0xff0000, RZ, 0xc0, !PT ;  /* 0x00ff00007eff7812 */ /* 0x000fe2000784c0ff */
[----:B------:R-:W-:Y:S01]  /*59e0*/  FMUL.FTZ R103, R133, R114 ;  /* 0x0000007285677220 */ /* 0x000fe20000410000 */
[----:B------:R-:W-:Y:S01]  /*59f0*/  FSEL R112, R101, RZ, P6 ;  /* 0x000000ff65707208 */ /* 0x000fe20003000000 */
[----:B------:R-:W-:Y:S01]  /*5a00*/  FFMA.FTZ R101, R153, R116, R117 ;  /* 0x0000007499657223 */ /* 0x000fe20000010075 */
[----:B------:R-:W-:Y:S01]  /*5a10*/  FMUL.FTZ R102, R133, R102 ;  /* 0x0000006685667220 */ /* 0x000fe20000410000 */
[----:B------:R-:W-:Y:S01]  /*5a20*/  FADD.FTZ R114, R157, -R104 ;  /* 0x800000689d727221 */ /* 0x000fe20000010000 */
[----:B------:R-:W-:Y:S01]  /*5a30*/  FADD.FTZ R120, R161, -R120 ;  /* 0x80000078a1787221 */ /* 0x000fe20000010000 */
[----:B0-----:R-:W-:Y:S01]  /*5a40*/  FADD.FTZ R118, R158, -R101 ;  /* 0x800000659e767221 */ /* 0x001fe20000010000 */
        /* <DEDUP_REMOVED lines=22> */
.L_x_2129:
        /* <DEDUP_REMOVED lines=53> */
.L_x_2125:
        /* <DEDUP_REMOVED lines=11> */
.L_x_2121:
[----:B------:R-:W-:Y:S05]  /*5fb0*/  BSYNC.RECONVERGENT B0 ;  /* 0x0000000000007941 */ /* 0x000fea0003800200 */
.L_x_2120:
        /* <DEDUP_REMOVED lines=14> */
[----:B------:R-:W-:Y:S01]  /*60a0*/  ISETP.GE.U32.AND P2, PT, R124, RZ, PT ;  /* 0x000000ff7c00720c */ /* 0x000fe20003f46070 */
        /* <DEDUP_REMOVED lines=8> */
[-CC-:B------:R-:W-:Y:S01]  /*6130*/  FFMA.FTZ R103, R175, R116.reuse, R117.reuse ;  /* 0x00000074af677223 */ /* 0x180fe20000010075 */
[----:B------:R-:W-:Y:S01]  /*6140*/  FMUL.FTZ R105, R107, UR13 ;  /* 0x0000000d6b697c20 */ /* 0x000fe20008410000 */
[----:B------:R-:W-:Y:S01]  /*6150*/  ISETP.GE.U32.AND.EX P5, PT, R169, 0x1000000, PT, P5 ;  /* 0x01000000a900780c */ /* 0x000fe20003fa6150 */
[-CC-:B------:R-:W-:Y:S01]  /*6160*/  FFMA.FTZ R101, R167, R116.reuse, R117.reuse ;  /* 0x00000074a7657223 */ /* 0x180fe20000010075 */
[-CC-:B------:R-:W-:Y:S01]  /*6170*/  FFMA.FTZ R102, R174, R116.reuse, R117.reuse ;  /* 0x00000074ae667223 */ /* 0x180fe20000010075 */
[-CC-:B------:R-:W-:Y:S01]  /*6180*/  FFMA.FTZ R100, R166, R116.reuse, R117.reuse ;  /* 0x00000074a6647223 */ /* 0x180fe20000010075 */
[----:B------:R-:W-:Y:S01]  /*6190*/  FFMA.FTZ R117, R165, R116, R117 ;  /* 0x00000074a5757223 */ /* 0x000fe20000010075 */
[----:B------:R-:W-:Y:S01]  /*61a0*/  FMUL.FTZ R111, R106, UR13 ;  /* 0x0000000d6a6f7c20 */ /* 0x000fe20008410000 */
[C---:B------:R-:W-:Y:S01]  /*61b0*/  FSEL R114, R105.reuse, RZ, P2 ;  /* 0x000000ff69727208 */ /* 0x040fe20001000000 */
[----:B------:R-:W-:Y:S01]  /*61c0*/  FADD.FTZ R103, R182, -R103 ;  /* 0x80000067b6677221 */ /* 0x000fe20000010000 */
[----:B------:R-:W-:Y:S01]  /*61d0*/  FSEL R116, R105, RZ, P5 ;  /* 0x000000ff69747208 */ /* 0x000fe20002800000 */
[----:B------:R-:W-:Y:S01]  /*61e0*/  FFMA.FTZ R105, R133, R110, R97 ;  /* 0x0000006e85697223 */ /* 0x000fe20000010061 */
[----:B------:R-:W-:Y:S01]  /*61f0*/  LOP3.LUT P6, RZ, R125, 0xff0000, RZ, 0xc0, !PT ;  /* 0x00ff00007dff7812 */ /* 0x000fe200078cc0ff */
[----:B------:R-:W-:Y:S01]  /*6200*/  FFMA.FTZ R104, R133, R103, R96 ;  /* 0x0000006785687223 */ /* 0x000fe20000010060 */
[----:B------:R-:W-:Y:S01]  /*6210*/  FADD.FTZ R101, R180, -R101 ;  /* 0x80000065b4657221 */ /* 0x000fe20000010000 */
[----:B------:R-:W-:Y:S01]  /*6220*/  FMUL.FTZ R112, R105, UR13 ;  /* 0x0000000d69707c20 */ /* 0x000fe20008410000 */
[----:B------:R-:W-:Y:S01]  /*6230*/  FSEL R115, R111, RZ, P6 ;  /* 0x000000ff6f737208 */ /* 0x000fe20003000000 */
[----:B------:R-:W-:Y:S01]  /*6240*/  FADD.FTZ R108, R181, -R102 ;  /* 0x80000066b56c7221 */ /* 0x000fe20000010000 */
[C---:B------:R-:W-:Y:S01]  /*6250*/  LOP3.LUT P6, RZ, R169.reuse, 0xff00, RZ, 0xc0, !PT ;  /* 0x0000ff00a9ff7812 */ /* 0x040fe200078cc0ff */
[----:B------:R-:W-:Y:S01]  /*6260*/  FMUL.FTZ R109, R104, UR13 ;  /* 0x0000000d686d7c20 */ /* 0x000fe20008410000 */
[----:B------:R-:W-:Y:S01]  /*6270*/  LOP3.LUT P2, RZ, R169, 0xff0000, RZ, 0xc0, !PT ;  /* 0x00ff0000a9ff7812 */ /* 0x000fe2000784c0ff */
[----:B------:R-:W-:Y:S01]  /*6280*/  FFMA.FTZ R102, R133, R101, R94 ;  /* 0x0000006585667223 */ /* 0x000fe2000001005e */
[----:B------:R-:W-:Y:S01]  /*6290*/  FSEL R113, R112, RZ, P6 ;  /* 0x000000ff70717208 */ /* 0x000fe20003000000 */
[----:B------:R-:W-:Y:S01]  /*62a0*/  FADD.FTZ R100, R179, -R100 ;  /* 0x80000064b3647221 */ /* 0x000fe20000010000 */
[----:B------:R-:W-:Y:S01]  /*62b0*/  LOP3.LUT P5, RZ, R169, 0xff, RZ, 0xc0, !PT ;  /* 0x000000ffa9ff7812 */ /* 0x000fe200078ac0ff */
[----:B------:R-:W-:Y:S01]  /*62c0*/  FFMA.FTZ R103, R133, R108, R95 ;  /* 0x0000006c85677223 */ /* 0x000fe2000001005f */
[----:B------:R-:W-:Y:S01]  /*62d0*/  LOP3.LUT P6, RZ, R125, 0xff, RZ, 0xc0, !PT ;  /* 0x000000ff7dff7812 */ /* 0x000fe200078cc0ff */
[----:B------:R-:W-:Y:S01]  /*62e0*/  FMUL.FTZ R108, R102, UR13 ;  /* 0x0000000d666c7c20 */ /* 0x000fe20008410000 */
[----:B------:R-:W-:Y:S01]  /*62f0*/  FSEL R111, R111, RZ, P2 ;  /* 0x000000ff6f6f7208 */ /* 0x000fe20001000000 */
[----:B------:R-:W-:Y:S01]  /*6300*/  FFMA.FTZ R101, R133, R100, R93 ;  /* 0x0000006485657223 */ /* 0x000fe2000001005d */
[----:B------:R-:W-:Y:S01]  /*6310*/  F2FP.BF16.F32.PACK_AB R115, R114, R115 ;  /* 0x000000737273723e */ /* 0x000fe200000010ff */
[----:B------:R-:W-:Y:S01]  /*6320*/  FADD.FTZ R117, R178, -R117 ;  /* 0x80000075b2757221 */ /* 0x000fe20000010000 */
[----:B------:R-:W-:-:S02]  /*6330*/  FSEL R110, R109, RZ, P5 ;  /* 0x000000ff6d6e7208 */ /* 0x000fc40002800000 */
[----:B------:R-:W-:Y:S01]  /*6340*/  LOP3.LUT P2, RZ, R125, 0xff00, RZ, 0xc0, !PT ;  /* 0x0000ff007dff7812 */ /* 0x000fe2000784c0ff */
[----:B------:R-:W-:Y:S01]  /*6350*/  FFMA.FTZ R100, R133, R117, R92 ;  /* 0x0000007585647223 */ /* 0x000fe2000001005c */
[----:B------:R-:W-:Y:S01]  /*6360*/  FSEL R114, R109, RZ, P6 ;  /* 0x000000ff6d727208 */ /* 0x000fe20003000000 */
[----:B------:R-:W-:Y:S01]  /*6370*/  FMUL.FTZ R109, R101, UR13 ;  /* 0x0000000d656d7c20 */ /* 0x000fe20008410000 */
[----:B------:R-:W-:Y:S02]  /*6380*/  LOP3.LUT P5, RZ, R124, 0xff0000, RZ, 0xc0, !PT ;  /* 0x00ff00007cff7812 */ /* 0x000fe400078ac0ff */
        /* <DEDUP_REMOVED lines=26> */
.L_x_2134:
        /* <DEDUP_REMOVED lines=10> */
[----:B------:R-:W-:Y:S01]  /*65d0*/  LOP3.LUT P6, RZ, R169, 0xff0000, RZ, 0xc0, !PT ;  /* 0x00ff0000a9ff7812 */ /* 0x000fe200078cc0ff */
[----:B------:R-:W-:Y:S01]  /*65e0*/  FADD.FTZ R112, R183, -R112 ;  /* 0x80000070b7707221 */ /* 0x000fe20000010000 */
[----:B------:R-:W-:Y:S01]  /*65f0*/  FMUL.FTZ R113, R113, UR13 ;  /* 0x0000000d71717c20 */ /* 0x000fe20008410000 */
[-CC-:B------:R-:W-:Y:S01]  /*6600*/  FFMA.FTZ R110, R174, R116.reuse, R117.reuse ;  /* 0x00000074ae6e7223 */ /* 0x180fe20000010075 */
[----:B------:R-:W-:Y:S01]  /*6610*/  ISETP.GE.U32.AND P2, PT, R124, RZ, PT ;  /* 0x000000ff7c00720c */ /* 0x000fe20003f46070 */
[----:B------:R-:W-:Y:S01]  /*6620*/  FFMA.FTZ R111, R133, R111, R96 ;  /* 0x0000006f856f7223 */ /* 0x000fe20000010060 */
[----:B------:R-:W-:Y:S01]  /*6630*/  FFMA.FTZ R109, R167, R116, R117 ;  /* 0x00000074a76d7223 */ /* 0x000fe20000010075 */
[----:B------:R-:W-:Y:S01]  /*6640*/  FSEL R115, R113, RZ, P5 ;  /* 0x000000ff71737208 */ /* 0x000fe20002800000 */
[----:B0-----:R-:W-:Y:S01]  /*6650*/  FMUL.FTZ R118, R114, UR13 ;  /* 0x0000000d72767c20 */ /* 0x001fe20008410000 */
[----:B------:R-:W-:Y:S01]  /*6660*/  ISETP.GE.U32.AND P5, PT, R168, RZ, PT ;  /* 0x000000ffa800720c */ /* 0x000fe20003fa6070 */
[----:B------:R-:W-:Y:S01]  /*6670*/  FFMA.FTZ R112, R133, R112, R97 ;  /* 0x0000007085707223 */ /* 0x000fe20000010061 */
[----:B------:R-:W-:Y:S01]  /*6680*/  FSEL R114, R113, RZ, P6 ;  /* 0x000000ff71727208 */ /* 0x000fe20003000000 */
[----:B------:R-:W-:Y:S01]  /*6690*/  FADD.FTZ R110, R181, -R110 ;  /* 0x8000006eb56e7221 */ /* 0x000fe20000010000 */
[----:B------:R-:W-:Y:S01]  /*66a0*/  ISETP.GE.U32.AND.EX P2, PT, R125, 0x1000000, PT, P2 ;  /* 0x010000007d00780c */ /* 0x000fe20003f46120 */
[----:B------:R-:W-:Y:S01]  /*66b0*/  FMUL.FTZ R113, R111, UR13 ;  /* 0x0000000d6f717c20 */ /* 0x000fe20008410000 */
[-C--:B------:R-:W-:Y:S01]  /*66c0*/  FFMA.FTZ R108, R166, R116.reuse, R117 ;  /* 0x00000074a66c7223 */ /* 0x080fe20000010075 */
[C---:B------:R-:W-:Y:S01]  /*66d0*/  LOP3.LUT P6, RZ, R169.reuse, 0xff, RZ, 0xc0, !PT ;  /* 0x000000ffa9ff7812 */ /* 0x040fe200078cc0ff */
[----:B------:R-:W-:Y:S01]  /*66e0*/  FADD.FTZ R109, R180, -R109 ;  /* 0x8000006db46d7221 */ /* 0x000fe20000010000 */
[----:B------:R-:W-:Y:S01]  /*66f0*/  ISETP.GE.U32.AND.EX P5, PT, R169, 0x1000000, PT, P5 ;  /* 0x01000000a900780c */ /* 0x000fe20003fa6150 */
[----:B------:R-:W-:Y:S01]  /*6700*/  FFMA.FTZ R117, R165, R116, R117 ;  /* 0x00000074a5757223 */ /* 0x000fe20000010075 */
[----:B------:R-:W-:Y:S01]  /*6710*/  FMUL.FTZ R116, R112, UR13 ;  /* 0x0000000d70747c20 */ /* 0x000fe20008410000 */
[C---:B------:R-:W-:Y:S01]  /*6720*/  FSEL R120, R118.reuse, RZ, P2 ;  /* 0x000000ff76787208 */ /* 0x040fe20001000000 */
[----:B------:R-:W-:Y:S01]  /*6730*/  FFMA.FTZ R112, R133, R110, R95 ;  /* 0x0000006e85707223 */ /* 0x000fe2000001005f */
[----:B------:R-:W-:Y:S01]  /*6740*/  LOP3.LUT P2, RZ, R169, 0xff00, RZ, 0xc0, !PT ;  /* 0x0000ff00a9ff7812 */ /* 0x000fe2000784c0ff */
[----:B------:R-:W-:Y:S01]  /*6750*/  FFMA.FTZ R109, R133, R109, R94 ;  /* 0x0000006d856d7223 */ /* 0x000fe2000001005e */
[----:B------:R-:W-:Y:S01]  /*6760*/  FSEL R111, R118, RZ, P5 ;  /* 0x000000ff766f7208 */ /* 0x000fe20002800000 */
[----:B------:R-:W-:Y:S01]  /*6770*/  FADD.FTZ R108, R179, -R108 ;  /* 0x8000006cb36c7221 */ /* 0x000fe20000010000 */
[----:B------:R-:W-:Y:S01]  /*6780*/  FSEL R110, R113, RZ, P6 ;  /* 0x000000ff716e7208 */ /* 0x000fe20003000000 */
[----:B------:R-:W-:Y:S01]  /*6790*/  FMUL.FTZ R109, R109, UR13 ;  /* 0x0000000d6d6d7c20 */ /* 0x000fe20008410000 */
[----:B------:R-:W-:Y:S01]  /*67a0*/  LOP3.LUT P6, RZ, R125, 0xff, RZ, 0xc0, !PT ;  /* 0x000000ff7dff7812 */ /* 0x000fe200078cc0ff */
        /* <DEDUP_REMOVED lines=35> */
.L_x_2133:
        /* <DEDUP_REMOVED lines=10> */
[--C-:B------:R-:W-:Y:S01]  /*6a80*/  FFMA.FTZ R103, R167, R116, R117.reuse ;  /* 0x00000074a7677223 */ /* 0x100fe20000010075 */
[----:B------:R-:W-:Y:S01]  /*6a90*/  ISETP.GE.U32.AND P2, PT, R124, RZ, PT ;  /* 0x000000ff7c00720c */ /* 0x000fe20003f46070 */
[C---:B-----5:R-:W-:Y:S01]  /*6aa0*/  FMUL.FTZ R107, R133.reuse, R100 ;  /* 0x00000064856b7220 */ /* 0x060fe20000410000 */
[----:B------:R-:W-:Y:S01]  /*6ab0*/  FMUL.FTZ R106, R133, R106 ;  /* 0x0000006a856a7220 */ /* 0x000fe20000410000 */
[----:B------:R-:W-:Y:S01]  /*6ac0*/  FADD.FTZ R120, R183, -R110 ;  /* 0x8000006eb7787221 */ /* 0x000fe20000010000 */
[-CC-:B------:R-:W-:Y:S01]  /*6ad0*/  FFMA.FTZ R104, R174, R116.reuse, R117.reuse ;  /* 0x00000074ae687223 */ /* 0x180fe20000010075 */
[-CC-:B------:R-:W-:Y:S01]  /*6ae0*/  FFMA.FTZ R102, R166, R116.reuse, R117.reuse ;  /* 0x00000074a6667223 */ /* 0x180fe20000010075 */
[----:B------:R-:W-:Y:S01]  /*6af0*/  FFMA.FTZ R117, R165, R116, R117 ;  /* 0x00000074a5757223 */ /* 0x000fe20000010075 */
[----:B------:R-:W-:Y:S01]  /*6b00*/  FMUL.FTZ R101, R107, UR13 ;  /* 0x0000000d6b657c20 */ /* 0x000fe20008410000 */
[----:B------:R-:W-:Y:S01]  /*6b10*/  FMUL.FTZ R100, R106, UR13 ;  /* 0x0000000d6a647c20 */ /* 0x000fe20008410000 */
[----:B------:R-:W-:Y:S01]  /*6b20*/  FADD.FTZ R116, R182, -R105 ;  /* 0x80000069b6747221 */ /* 0x000fe20000010000 */
[----:B------:R-:W-:Y:S01]  /*6b30*/  FADD.FTZ R112, R180, -R103 ;  /* 0x80000067b4707221 */ /* 0x000fe20000010000 */
        /* <DEDUP_REMOVED lines=13> */
[----:B------:R-:W-:Y:S01]  /*6c10*/  FMUL.FTZ R103, R133, R118 ;  /* 0x0000007685677220 */ /* 0x000fe20000410000 */
[----:B------:R-:W-:Y:S01]  /*6c20*/  LOP3.LUT P6, RZ, R169, 0xff00, RZ, 0xc0, !PT ;  /* 0x0000ff00a9ff7812 */ /* 0x000fe200078cc0ff */
[----:B------:R-:W-:Y:S01]  /*6c30*/  FMUL.FTZ R109, R104, UR13 ;  /* 0x0000000d686d7c20 */ /* 0x000fe20008410000 */
[----:B------:R-:W-:Y:S01]  /*6c40*/  FSEL R114, R101, RZ, P5 ;  /* 0x000000ff65727208 */ /* 0x000fe20002800000 */
[----:B------:R-:W-:Y:S01]  /*6c50*/  FMUL.FTZ R101, R133, R110 ;  /* 0x0000006e85657220 */ /* 0x000fe20000410000 */
[----:B------:R-:W-:Y:S01]  /*6c60*/  FSEL R111, R100, RZ, P2 ;  /* 0x000000ff646f7208 */ /* 0x000fe20001000000 */
[----:B------:R-:W-:Y:S01]  /*6c70*/  FADD.FTZ R116, R178, -R117 ;  /* 0x80000075b2747221 */ /* 0x000fe20000010000 */
[----:B------:R-:W-:-:S02]  /*6c80*/  FSEL R113, R112, RZ, P6 ;  /* 0x000000ff70717208 */ /* 0x000fc40003000000 */
[----:B------:R-:W-:Y:S01]  /*6c90*/  LOP3.LUT P5, RZ, R169, 0xff, RZ, 0xc0, !PT ;  /* 0x000000ffa9ff7812 */ /* 0x000fe200078ac0ff */
[----:B------:R-:W-:Y:S01]  /*6ca0*/  FMUL.FTZ R100, R133, R116 ;  /* 0x0000007485647220 */ /* 0x000fe20000410000 */
[----:B------:R-:W-:Y:S02]  /*6cb0*/  LOP3.LUT P6, RZ, R125, 0xff, RZ, 0xc0, !PT ;  /* 0x000000ff7dff7812 */ /* 0x000fe400078cc0ff */
[----:B------:R-:W-:Y:S02]  /*6cc0*/  F2FP.BF16.F32.PACK_AB R111, R114, R111 ;  /* 0x0000006f726f723e */ /* 0x000fe400000010ff */
[----:B------:R-:W-:Y:S01]  /*6cd0*/  F2FP.BF16.F32.PACK_AB R115, R108, R115 ;  /* 0x000000736c73723e */ /* 0x000fe200000010ff */
[----:B------:R-:W-:Y:S01]  /*6ce0*/  FMUL.FTZ R108, R102, UR13 ;  /* 0x0000000d666c7c20 */ /* 0x000fe20008410000 */
[----:B------:R-:W-:Y:S02]  /*6cf0*/  FSEL R110, R109, RZ, P5 ;  /* 0x000000ff6d6e7208 */ /* 0x000fe40002800000 */
        /* <DEDUP_REMOVED lines=29> */
.L_x_2136:
[-CC-:B------:R-:W-:Y:S01]  /*6ed0*/  FFMA.FTZ R113, R177, R116.reuse, R117.reuse ;  /* 0x00000074b1717223 */ /* 0x180fe20000010075 */
[-CC-:B0-----:R-:W-:Y:S01]  /*6ee0*/  FFMA.FTZ R118, R186, R116.reuse, R117.reuse ;  /* 0x00000074ba767223 */ /* 0x181fe20000010075 */
[-CC-:B------:R-:W-:Y:S01]  /*6ef0*/  FFMA.FTZ R111, R175, R116.reuse, R117.reuse ;  /* 0x00000074af6f7223 */ /* 0x180fe20000010075 */
[-C--:B------:R-:W-:Y:S01]  /*6f00*/  FFMA.FTZ R112, R176, R116.reuse, R117 ;  /* 0x00000074b0707223 */ /* 0x080fe20000010075 */
[----:B------:R-:W-:Y:S01]  /*6f10*/  FADD.FTZ R114, R184, -R113 ;  /* 0x80000071b8727221 */ /* 0x000fe20000010000 */
[----:B------:R-:W-:Y:S01]  /*6f20*/  FADD.FTZ R118, R185, -R118 ;  /* 0x80000076b9767221 */ /* 0x000fe20000010000 */
[-CC-:B------:R-:W-:Y:S01]  /*6f30*/  FFMA.FTZ R109, R167, R116.reuse, R117.reuse ;  /* 0x00000074a76d7223 */ /* 0x180fe20000010075 */
[--C-:B------:R-:W-:Y:S01]  /*6f40*/  FFMA.FTZ R110, R174, R116, R117.reuse ;  /* 0x00000074ae6e7223 */ /* 0x100fe20000010075 */
[----:B-----5:R-:W-:Y:S01]  /*6f50*/  FMUL.FTZ R114, R133, R114 ;  /* 0x0000007285727220 */ /* 0x020fe20000410000 */
[-CC-:B------:R-:W-:Y:S01]  /*6f60*/  FFMA.FTZ R108, R166, R116.reuse, R117.reuse ;  /* 0x00000074a66c7223 */ /* 0x180fe20000010075 */
[----:B------:R-:W-:Y:S01]  /*6f70*/  FFMA.FTZ R117, R165, R116, R117 ;  /* 0x00000074a5757223 */ /* 0x000fe20000010075 */
[----:B------:R-:W-:Y:S01]  /*6f80*/  FMUL.FTZ R118, R133, R118 ;  /* 0x0000007685767220 */ /* 0x000fe20000410000 */
[----:B------:R-:W-:Y:S01]  /*6f90*/  FADD.FTZ R116, R182, -R111 ;  /* 0x8000006fb6747221 */ /* 0x000fe20000010000 */
[----:B------:R-:W-:Y:S01]  /*6fa0*/  FMUL.FTZ R114, R114, UR13 ;  /* 0x0000000d72727c20 */ /* 0x000fe20008410000 */
[----:B------:R-:W-:Y:S01]  /*6fb0*/  LOP3.LUT P5, RZ, R125, 0xff0000, RZ, 0xc0, !PT ;  /* 0x00ff00007dff7812 */ /* 0x000fe200078ac0ff */
[----:B------:R-:W-:Y:S01]  /*6fc0*/  FMUL.FTZ R113, R118, UR13 ;  /* 0x0000000d76717c20 */ /* 0x000fe20008410000 */
[----:B------:R-:W-:Y:S01]  /*6fd0*/  LOP3.LUT P6, RZ, R169, 0xff0000, RZ, 0xc0, !PT ;  /* 0x00ff0000a9ff7812 */ /* 0x000fe200078cc0ff */
[----:B------:R-:W-:Y:S01]  /*6fe0*/  FADD.FTZ R118, R183, -R112 ;  /* 0x80000070b7767221 */ /* 0x000fe20000010000 */
[----:B------:R-:W-:Y:S01]  /*6ff0*/  ISETP.GE.U32.AND P2, PT, R124, RZ, PT ;  /* 0x000000ff7c00720c */ /* 0x000fe20003f46070 */
[C---:B------:R-:W-:Y:S01]  /*7000*/  FMUL.FTZ R116, R133.reuse, R116 ;  /* 0x0000007485747220 */ /* 0x040fe20000410000 */
        /* <DEDUP_REMOVED lines=15> */
[C---:B------:R-:W-:Y:S01]  /*7100*/  FMUL.FTZ R112, R133.reuse, R112 ;  /* 0x0000007085707220 */ /* 0x040fe20000410000 */
[----:B------:R-:W-:Y:S01]  /*7110*/  FSEL R110, R116, RZ, P6 ;  /* 0x000000ff746e7208 */ /* 0x000fe20003000000 */
[----:B------:R-:W-:Y:S01]  /*7120*/  FMUL.FTZ R114, R133, R114 ;  /* 0x0000007285727220 */ /* 0x000fe20000410000 */
[----:B------:R-:W-:Y:S01]  /*7130*/  LOP3.LUT P6, RZ, R125, 0xff, RZ, 0xc0, !PT ;  /* 0x000000ff7dff7812 */ /* 0x000fe200078cc0ff */
[----:B------:R-:W-:Y:S01]  /*7140*/  FMUL.FTZ R112, R112, UR13 ;  /* 0x0000000d70707c20 */ /* 0x000fe20008410000 */
[----:B------:R-:W-:Y:S01]  /*7150*/  FSEL R122, R113, RZ, P5 ;  /* 0x000000ff717a7208 */ /* 0x000fe20002800000 */
[----:B------:R-:W-:Y:S01]  /*7160*/  FADD.FTZ R108, R178, -R117 ;  /* 0x80000075b26c7221 */ /* 0x000fe20000010000 */
        /* <DEDUP_REMOVED lines=9> */
[----:B------:R-:W-:Y:S02]  /*7200*/  F2FP.BF16.F32.PACK_AB R111, R122, R119 ;  /* 0x000000777a6f723e */ /* 0x000fe400000010ff */
        /* <DEDUP_REMOVED lines=23> */
.L_x_2132:
        /* <DEDUP_REMOVED lines=16> */
[----:B------:R-:W-:Y:S01]  /*7480*/  FADD.FTZ R113, R184, -R107 ;  /* 0x8000006bb8717221 */ /* 0x000fe20000010000 */
[----:B------:R-:W-:Y:S01]  /*7490*/  FADD.FTZ R102, R179, -R100 ;  /* 0x80000064b3667221 */ /* 0x000fe20000010000 */
[----:B-----5:R-:W-:Y:S01]  /*74a0*/  FFMA.FTZ R107, R133, R106, R99 ;  /* 0x0000006a856b7223 */ /* 0x020fe20000010063 */
[----:B------:R-:W-:Y:S01]  /*74b0*/  ISETP.GE.U32.AND P2, PT, R124, RZ, PT ;  /* 0x000000ff7c00720c */ /* 0x000fe20003f46070 */
[----:B------:R-:W-:Y:S01]  /*74c0*/  FADD.FTZ R103, R180, -R103 ;  /* 0x80000067b4677221 */ /* 0x000fe20000010000 */
[----:B------:R-:W-:Y:S01]  /*74d0*/  FADD.FTZ R104, R181, -R104 ;  /* 0x80000068b5687221 */ /* 0x000fe20000010000 */
[C---:B------:R-:W-:Y:S01]  /*74e0*/  FFMA.FTZ R100, R133.reuse, R101, R92 ;  /* 0x0000006585647223 */ /* 0x040fe2000001005c */
[----:B------:R-:W-:Y:S01]  /*74f0*/  FFMA.FTZ R116, R176, R116, R117 ;  /* 0x00000074b0747223 */ /* 0x000fe20000010075 */
[----:B------:R-:W-:Y:S01]  /*7500*/  FADD.FTZ R105, R182, -R105 ;  /* 0x80000069b6697221 */ /* 0x000fe20000010000 */
[C---:B------:R-:W-:Y:S01]  /*7510*/  FFMA.FTZ R106, R133.reuse, R113, R98 ;  /* 0x00000071856a7223 */ /* 0x040fe20000010062 */
[----:B------:R-:W-:Y:S01]  /*7520*/  FFMA.FTZ R101, R133, R102, R93 ;  /* 0x0000006685657223 */ /* 0x000fe2000001005d */
[----:B------:R-:W-:Y:S01]  /*7530*/  FMUL.FTZ R113, R107, UR13 ;  /* 0x0000000d6b717c20 */ /* 0x000fe20008410000 */
[----:B------:R-:W-:Y:S01]  /*7540*/  FFMA.FTZ R102, R133, R103, R94 ;  /* 0x0000006785667223 */ /* 0x000fe2000001005e */
[----:B------:R-:W-:Y:S01]  /*7550*/  ISETP.GE.U32.AND.EX P2, PT, R125, 0x1000000, PT, P2 ;  /* 0x010000007d00780c */ /* 0x000fe20003f46120 */
[----:B------:R-:W-:Y:S01]  /*7560*/  FFMA.FTZ R103, R133, R104, R95 ;  /* 0x0000006885677223 */ /* 0x000fe2000001005f */
[----:B------:R-:W-:Y:S01]  /*7570*/  FMUL.FTZ R112, R100, UR13 ;  /* 0x0000000d64707c20 */ /* 0x000fe20008410000 */
[----:B------:R-:W-:Y:S01]  /*7580*/  FADD.FTZ R116, R183, -R116 ;  /* 0x80000074b7747221 */ /* 0x000fe20000010000 */
[----:B------:R-:W-:Y:S01]  /*7590*/  FFMA.FTZ R104, R133, R105, R96 ;  /* 0x0000006985687223 */ /* 0x000fe20000010060 */
[----:B------:R-:W-:Y:S01]  /*75a0*/  LOP3.LUT P6, RZ, R124, 0xff, RZ, 0xc0, !PT ;  /* 0x000000ff7cff7812 */ /* 0x000fe200078cc0ff */
[----:B------:R-:W-:Y:S01]  /*75b0*/  FMUL.FTZ R114, R106, UR13 ;  /* 0x0000000d6a727c20 */ /* 0x000fe20008410000 */
[----:B------:R-:W-:Y:S01]  /*75c0*/  FSEL R123, R113, RZ, P2 ;  /* 0x000000ff717b7208 */ /* 0x000fe20001000000 */
[----:B------:R-:W-:Y:S01]  /*75d0*/  FMUL.FTZ R113, R102, UR13 ;  /* 0x0000000d66717c20 */ /* 0x000fe20008410000 */
[----:B------:R-:W-:Y:S01]  /*75e0*/  FFMA.FTZ R105, R133, R116, R97 ;  /* 0x0000007485697223 */ /* 0x000fe20000010061 */
        /* <DEDUP_REMOVED lines=22> */
.L_x_2138:
        /* <DEDUP_REMOVED lines=54> */
.L_x_2137:
        /* <DEDUP_REMOVED lines=27> */
[----:B------:R-:W-:Y:S01]  /*7c60*/  FMUL.FTZ R102, R133, R104 ;  /* 0x0000006885667220 */ /* 0x000fe20000410000 */
        /* <DEDUP_REMOVED lines=30> */
.L_x_2139:
        /* <DEDUP_REMOVED lines=53> */
.L_x_2135:
        /* <DEDUP_REMOVED lines=10> */
.L_x_2131:
[----:B------:R-:W-:Y:S05]  /*8240*/  BSYNC.RECONVERGENT B0 ;  /* 0x0000000000007941 */ /* 0x000fea0003800200 */
.L_x_2130:
[----:B-1-34-:R-:W1:Y:S02]  /*8250*/  LDC.64 R112, c[0x0][0x380] ;  /* 0x0000e000ff707b82 */ /* 0x01ae640000000a00 */
[----:B-1----:R-:W-:-:S04]  /*8260*/  LEA R131, R112, R131, 0x2 ;  /* 0x0000008370837211 */ /* 0x002fc800078e10ff */
[----:B------:R-:W-:-:S13]  /*8270*/  ISETP.GE.AND P0, PT, R131, R113, PT ;  /* 0x000000718300720c */ /* 0x000fda0003f06270 */
[----:B------:R-:W-:Y:S05]  /*8280*/  @!P0 BRA `(.L_x_2140) ;  /* 0xffffff8000d08947 */ /* 0x000fea000383ffff */
.L_x_2102:
[----:B-----5:R-:W1:Y:S01]  /*8290*/  S2R R60, SR_TID.X ;  /* 0x00000000003c7919 */ /* 0x020e620000002100 */
[----:B------:R-:W-:Y:S01]  /*82a0*/  MOV R2, 0x400 ;  /* 0x0000040000027802 */ /* 0x000fe20000000f00 */
[----:B------:R-:W-:Y:S05]  /*82b0*/  WARPSYNC.ALL ;  /* 0x0000000000007948 */ /* 0x000fea0003800000 */
[----:B------:R-:W2:Y:S01]  /*82c0*/  S2R R3, SR_CgaCtaId ;  /* 0x0000000000037919 */ /* 0x000ea20000008800 */
[----:B------:R-:W3:Y:S01]  /*82d0*/  S2UR UR4, SR_CTAID.X ;  /* 0x00000000000479c3 */ /* 0x000ee20000002500 */
[----:B------:R-:W4:Y:S01]  /*82e0*/  LDCU.128 UR16, c[0x0][0x440] ;  /* 0x00008800ff1077ac */ /* 0x000f220008000c00 */
[----:B-1----:R-:W-:Y:S01]  /*82f0*/  SHF.R.U32.HI R0, RZ, 0x5, R60 ;  /* 0x00000005ff007819 */ /* 0x002fe2000001163c */
[----:B---3--:R-:W-:Y:S01]  /*8300*/  IMAD R7, R130, UR4, RZ ;  /* 0x0000000482077c24 */ /* 0x008fe2000f8e02ff */
[----:B------:R-:W-:-:S05]  /*8310*/  LOP3.LUT R5, R60, 0x1f, RZ, 0xc0, !PT ;  /* 0x0000001f3c057812 */ /* 0x000fca00078ec0ff */
[----:B------:R-:W-:Y:S01]  /*8320*/  IMAD R0, R0, 0x60, R5 ;  /* 0x0000006000007824 */ /* 0x000fe200078e0205 */
[----:B--2---:R-:W-:Y:S02]  /*8330*/  LEA R3, R3, R2, 0x18 ;  /* 0x0000000203037211 */ /* 0x004fe400078ec0ff */
        /* <DEDUP_REMOVED lines=187> */
.L_x_2109:
        /* <DEDUP_REMOVED lines=8> */
.L_x_2142:
[----:B------:R-:W-:Y:S05]  /*8f70*/  BSYNC B0 ;  /* 0x0000000000007941 */ /* 0x000fea0003800000 */
.L_x_2141:
        /* <DEDUP_REMOVED lines=8> */
.L_x_2143:
[----:B------:R-:W-:-:S05]  /*9000*/  FADD.FTZ R112, R112, R189 ;  /* 0x000000bd70707221 */ /* 0x000fca0000010000 */
[----:B------:R-:W-:Y:S01]  /*9010*/  MOV R123, R112 ;  /* 0x00000070007b7202 */ /* 0x000fe20000000f00 */
[----:B------:R-:W-:Y:S01]  /*9020*/  HFMA2 R122, -RZ, RZ, 0, 1.1920928955078125e-07 ;  /* 0x00000002ff7a7431 */ /* 0x000fe200000001ff */
[----:B------:R-:W-:-:S07]  /*9030*/  MOV R113, R121 ;  /* 0x0000007900717202 */ /* 0x000fce0000000f00 */
[----:B------:R-:W-:Y:S05]  /*9040*/  WARPSYNC.COLLECTIVE R120, `(.L_x_2144) ;  /* 0x0000000078087348 */ /* 0x000fea0003c00000 */
[----:B------:R0:W1:Y:S02]  /*9050*/  SHFL.BFLY P0, R121, R123, R122, R187 ;  /* 0x0c00007a7b797389 */ /* 0x00006400000000bb */
[----:B01----:R-:W-:Y:S05]  /*9060*/  ENDCOLLECTIVE ;  /* 0x000000000000791b */ /* 0x003fea0003800000 */
.L_x_2144:
[----:B------:R-:W-:-:S05]  /*9070*/  FADD.FTZ R113, R113, R190 ;  /* 0x000000be71717221 */ /* 0x000fca0000010000 */
[----:B------:R-:W-:Y:S02]  /*9080*/  MOV R123, R113 ;  /* 0x00000071007b7202 */ /* 0x000fe40000000f00 */
[----:B------:R-:W-:-:S07]  /*9090*/  MOV R115, R121 ;  /* 0x0000007900737202 */ /* 0x000fce0000000f00 */
[----:B------:R-:W-:Y:S05]  /*90a0*/  WARPSYNC.COLLECTIVE R120, `(.L_x_2145) ;  /* 0x0000000078087348 */ /* 0x000fea0003c00000 */
[----:B------:R0:W1:Y:S02]  /*90b0*/  SHFL.BFLY P0, R121, R123, R122, R187 ;  /* 0x0c00007a7b797389 */ /* 0x00006400000000bb */
[----:B01----:R-:W-:Y:S05]  /*90c0*/  ENDCOLLECTIVE ;  /* 0x000000000000791b */ /* 0x003fea0003800000 */
.L_x_2145:
[----:B------:R-:W-:-:S05]  /*90d0*/  FADD.FTZ R115, R112, R115 ;  /* 0x0000007370737221 */ /* 0x000fca0000010000 */
[----:B------:R-:W-:Y:S01]  /*90e0*/  MOV R123, R115 ;  /* 0x00000073007b7202 */ /* 0x000fe20000000f00 */
[----:B------:R-:W-:Y:S01]  /*90f0*/  HFMA2 R122, -RZ, RZ, 0, 2.384185791015625e-07 ;  /* 0x00000004ff7a7431 */ /* 0x000fe200000001ff */
[----:B------:R-:W-:-:S07]  /*9100*/  MOV R114, R121 ;  /* 0x0000007900727202 */ /* 0x000fce0000000f00 */
[----:B------:R-:W-:Y:S05]  /*9110*/  WARPSYNC.COLLECTIVE R120, `(.L_x_2146) ;  /* 0x0000000078087348 */ /* 0x000fea0003c00000 */
[----:B------:R0:W1:Y:S02]  /*9120*/  SHFL.BFLY P0, R121, R123, R122, R187 ;  /* 0x0c00007a7b797389 */ /* 0x00006400000000bb */
[----:B01----:R-:W-:Y:S05]  /*9130*/  ENDCOLLECTIVE ;  /* 0x000000000000791b */ /* 0x003fea0003800000 */
.L_x_2146:
[----:B------:R-:W-:-:S05]  /*9140*/  FADD.FTZ R114, R113, R114 ;  /* 0x0000007271727221 */ /* 0x000fca0000010000 */
[----:B------:R-:W-:Y:S02]  /*9150*/  MOV R123, R114 ;  /* 0x00000072007b7202 */ /* 0x000fe40000000f00 */
[----:B------:R-:W-:-:S07]  /*9160*/  MOV R116, R121 ;  /* 0x0000007900747202 */ /* 0x000fce0000000f00 */
[----:B------:R-:W-:Y:S05]  /*9170*/  WARPSYNC.COLLECTIVE R120, `(.L_x_2147) ;  /* 0x0000000078087348 */ /* 0x000fea0003c00000 */
[----:B------:R0:W1:Y:S02]  /*9180*/  SHFL.BFLY P0, R121, R123, R122, R187 ;  /* 0x0c00007a7b797389 */ /* 0x00006400000000bb */
[----:B01----:R-:W-:Y:S05]  /*9190*/  ENDCOLLECTIVE ;  /* 0x000000000000791b */ /* 0x003fea0003800000 */
.L_x_2147:
[----:B------:R-:W-:-:S05]  /*91a0*/  FADD.FTZ R116, R115, R116 ;  /* 0x0000007473747221 */ /* 0x000fca0000010000 */
[----:B------:R-:W-:Y:S01]  /*91b0*/  MOV R123, R116 ;  /* 0x00000074007b7202 */ /* 0x000fe20000000f00 */
[----:B------:R-:W-:Y:S01]  /*91c0*/  HFMA2 R122, -RZ, RZ, 0, 4.76837158203125e-07 ;  /* 0x00000008ff7a7431 */ /* 0x000fe200000001ff */
[----:B------:R-:W-:-:S07]  /*91d0*/  MOV R117, R121 ;  /* 0x0000007900757202 */ /* 0x000fce0000000f00 */
[----:B------:R-:W-:Y:S05]  /*91e0*/  WARPSYNC.COLLECTIVE R120, `(.L_x_2148) ;  /* 0x0000000078087348 */ /* 0x000fea0003c00000 */
[----:B------:R0:W1:Y:S02]  /*91f0*/  SHFL.BFLY P0, R121, R123, R122, R187 ;  /* 0x0c00007a7b797389 */ /* 0x00006400000000bb */
[----:B01----:R-:W-:Y:S05]  /*9200*/  ENDCOLLECTIVE ;  /* 0x000000000000791b */ /* 0x003fea0003800000 */
.L_x_2148:
[----:B------:R-:W-:-:S05]  /*9210*/  FADD.FTZ R117, R114, R117 ;  /* 0x0000007572757221 */ /* 0x000fca0000010000 */
[----:B------:R-:W-:Y:S02]  /*9220*/  MOV R123, R117 ;  /* 0x00000075007b7202 */ /* 0x000fe40000000f00 */
[----:B------:R-:W-:-:S07]  /*9230*/  MOV R119, R121 ;  /* 0x0000007900777202 */ /* 0x000fce0000000f00 */
[----:B------:R-:W-:Y:S05]  /*9240*/  WARPSYNC.COLLECTIVE R120, `(.L_x_2149) ;  /* 0x0000000078087348 */ /* 0x000fea0003c00000 */
[----:B------:R0:W1:Y:S02]  /*9250*/  SHFL.BFLY P0, R121, R123, R122, R187 ;  /* 0x0c00007a7b797389 */ /* 0x00006400000000bb */
[----:B01----:R-:W-:Y:S05]  /*9260*/  ENDCOLLECTIVE ;  /* 0x000000000000791b */ /* 0x003fea0003800000 */
.L_x_2149:
[----:B------:R-:W-:-:S05]  /*9270*/  FADD.FTZ R119, R116, R119 ;  /* 0x0000007774777221 */ /* 0x000fca0000010000 */
[----:B------:R-:W-:Y:S01]  /*9280*/  MOV R123, R119 ;  /* 0x00000077007b7202 */ /* 0x000fe20000000f00 */
[----:B------:R-:W-:Y:S01]  /*9290*/  HFMA2 R122, -RZ, RZ, 0, 9.5367431640625e-07 ;  /* 0x00000010ff7a7431 */ /* 0x000fe200000001ff */
[----:B------:R-:W-:-:S07]  /*92a0*/  MOV R118, R121 ;  /* 0x0000007900767202 */ /* 0x000fce0000000f00 */
[----:B------:R-:W-:Y:S05]  /*92b0*/  WARPSYNC.COLLECTIVE R120, `(.L_x_2150) ;  /* 0x0000000078087348 */ /* 0x000fea0003c00000 */
[----:B------:R0:W1:Y:S02]  /*92c0*/  SHFL.BFLY P0, R121, R123, R122, R187 ;  /* 0x0c00007a7b797389 */ /* 0x00006400000000bb */
[----:B01----:R-:W-:Y:S05]  /*92d0*/  ENDCOLLECTIVE ;  /* 0x000000000000791b */ /* 0x003fea0003800000 */
.L_x_2150:
[----:B------:R-:W-:-:S05]  /*92e0*/  FADD.FTZ R118, R117, R118 ;  /* 0x0000007675767221 */ /* 0x000fca0000010000 */
[----:B------:R-:W-:Y:S02]  /*92f0*/  MOV R123, R118 ;  /* 0x00000076007b7202 */ /* 0x000fe40000000f00 */
[----:B------:R-:W-:-:S07]  /*9300*/  MOV R112, R121 ;  /* 0x0000007900707202 */ /* 0x000fce0000000f00 */
[----:B------:R-:W-:Y:S05]  /*9310*/  WARPSYNC.COLLECTIVE R120, `(.L_x_2151) ;  /* 0x0000000078087348 */ /* 0x000fea0003c00000 */
[----:B------:R0:W1:Y:S02]  /*9320*/  SHFL.BFLY P0, R121, R123, R122, R187 ;  /* 0x0c00007a7b797389 */ /* 0x00006400000000bb */
[----:B01----:R-:W-:Y:S05]  /*9330*/  ENDCOLLECTIVE ;  /* 0x000000000000791b */ /* 0x003fea0003800000 */
.L_x_2151:
[----:B------:R-:W-:Y:S01]  /*9340*/  MOV R113, R121 ;  /* 0x0000007900717202 */ /* 0x000fe20000000f00 */
[----:B------:R-:W-:Y:S06]  /*9350*/  BRA `(.L_x_2152) ;  /* 0xffffff8400947947 */ /* 0x000fec000383ffff */
.L_x_2153:
        /* <DEDUP_REMOVED lines=10> */
.L_x_4978:


//--------------------- .text._ZN10layer_norm22ln_bwd_finalize_kernelINS_22Kernel_traits_finalizeILj768Ef13__nv_bfloat16fS2_fjLb0ELj1024ELj4ENS_18Kernel_traits_baseILj768EfS2_fS2_fjLj1024EEEEELb0ELb1EEEvNS_9BwdParamsE --------------------------
	.section	.text._ZN10layer_norm22ln_bwd_finalize_kernelINS_22Kernel_traits_finalizeILj768Ef13__nv_bfloat16fS2_fjLb0ELj1024ELj4ENS_18Kernel_traits_baseILj768EfS2_fS2_fjLj1024EEEEELb0ELb1EEEvNS_9BwdParamsE,"ax",@progbits
	.align	128
        .global         _ZN10layer_norm22ln_bwd_finalize_kernelINS_22Kernel_traits_finalizeILj768Ef13__nv_bfloat16fS2_fjLb0ELj1024ELj4ENS_18Kernel_traits_baseILj768EfS2_fS2_fjLj1024EEEEELb0ELb1EEEvNS_9BwdParamsE
        .type           _ZN10layer_norm22ln_bwd_finalize_kernelINS_22Kernel_traits_finalizeILj768Ef13__nv_bfloat16fS2_fjLb0ELj1024ELj4ENS_18Kernel_traits_baseILj768EfS2_fS2_fjLj1024EEEEELb0ELb1EEEvNS_9BwdParamsE,@function
        .size           _ZN10layer_norm22ln_bwd_finalize_kernelINS_22Kernel_traits_finalizeILj768Ef13__nv_bfloat16fS2_fjLb0ELj1024ELj4ENS_18Kernel_traits_baseILj768EfS2_fS2_fjLj1024EEEEELb0ELb1EEEvNS_9BwdParamsE,(.L_x_4979 - _ZN10layer_norm22ln_bwd_finalize_kernelINS_22Kernel_traits_finalizeILj768Ef13__nv_bfloat16fS2_fjLb0ELj1024ELj4ENS_18Kernel_traits_baseILj768EfS2_fS2_fjLj1024EEEEELb0ELb1EEEvNS_9BwdParamsE)
        .other          _ZN10layer_norm22ln_bwd_finalize_kernelINS_22Kernel_traits_finalizeILj768Ef13__nv_bfloat16fS2_fjLb0ELj1024ELj4ENS_18Kernel_traits_baseILj768EfS2_fS2_fjLj1024EEEEELb0ELb1EEEvNS_9BwdParamsE,@"STO_CUDA_ENTRY STV_DEFAULT"
_ZN10layer_norm22ln_bwd_finalize_kernelINS_22Kernel_traits_finalizeILj768Ef13__nv_bfloat16fS2_fjLb0ELj1024ELj4ENS_18Kernel_traits_baseILj768EfS2_fS2_fjLj1024EEEEELb0ELb1EEEvNS_9BwdParamsE:
.text._ZN10layer_norm22ln_bwd_finalize_kernelINS_22Kernel_traits_finalizeILj768Ef13__nv_bfloat16fS2_fjLb0ELj1024ELj4ENS_18Kernel_traits_baseILj768EfS2_fS2_fjLj1024EEEEELb0ELb1EEEvNS_9BwdParamsE:
        /* <DEDUP_REMOVED lines=81> */
.L_x_2158:
        /* <DEDUP_REMOVED lines=118> */
.L_x_2157:
[----:B------:R-:W-:Y:S05]  /*0c70*/  BSYNC.RECONVERGENT B1 ;  /* 0x0000000000017941 */ /* 0x000fea0003800200 */
.L_x_2156:
        /* <DEDUP_REMOVED lines=77> */
.L_x_2160:
[----:B------:R-:W-:Y:S05]  /*1150*/  BSYNC.RECONVERGENT B1 ;  /* 0x0000000000017941 */ /* 0x000fea0003800200 */
.L_x_2159:
        /* <DEDUP_REMOVED lines=38> */
.L_x_2162:
[----:B------:R-:W-:Y:S05]  /*13c0*/  BSYNC.RECONVERGENT B1 ;  /* 0x0000000000017941 */ /* 0x000fea0003800200 */
.L_x_2161:
        /* <DEDUP_REMOVED lines=8> */
.L_x_2163:
        /* <DEDUP_REMOVED lines=10> */
.L_x_2155:
[----:B------:R-:W-:Y:S05]  /*14f0*/  BSYNC.RECONVERGENT B0 ;  /* 0x0000000000007941 */ /* 0x000fea0003800200 */
.L_x_2154:
        /* <DEDUP_REMOVED lines=55> */
.L_x_2164:
        /* <DEDUP_REMOVED lines=9> */
.L_x_4979:


//--------------------- .text._ZN10layer_norm40ln_parallel_residual_bwd_finalize_kernelINS_22Kernel_traits_finalizeILj768Ef13__nv_bfloat16fS2_fjLb0ELj1024ELj4ENS_18Kernel_traits_baseILj768EfS2_fS2_fjLj1024EEEEELb1EEEvNS_9BwdParamsE --------------------------
	.section	.text._ZN10layer_norm40ln_parallel_residual_bwd_finalize_kernelINS_22Kernel_traits_finalizeILj768Ef13__nv_bfloat16fS2_fjLb0ELj1024ELj4ENS_18Kernel_traits_baseILj768EfS2_fS2_fjLj1024EEEEELb1EEEvNS_9BwdParamsE,"ax",@progbits
	.align	128
        .global         _ZN10layer_norm40ln_parallel_residual_bwd_finalize_kernelINS_22Kernel_traits_finalizeILj768Ef13__nv_bfloat16fS2_fjLb0ELj1024ELj4ENS_18Kernel_traits_baseILj768EfS2_fS2_fjLj1024EEEEELb1EEEvNS_9BwdParamsE
        .type           _ZN10layer_norm40ln_parallel_residual_bwd_finalize_kernelINS_22Kernel_traits_finalizeILj768Ef13__nv_bfloat16fS2_fjLb0ELj1024ELj4ENS_18Kernel_traits_baseILj768EfS2_fS2_fjLj1024EEEEELb1EEEvNS_9BwdParamsE,@function
        .size           _ZN10layer_norm40ln_parallel_residual_bwd_finalize_kernelINS_22Kernel_traits_finalizeILj768Ef13__nv_bfloat16fS2_fjLb0ELj1024ELj4ENS_18Kernel_traits_baseILj768EfS2_fS2_fjLj1024EEEEELb1EEEvNS_9BwdParamsE,(.L_x_4980 - _ZN10layer_norm40ln_parallel_residual_bwd_finalize_kernelINS_22Kernel_traits_finalizeILj768Ef13__nv_bfloat16fS2_fjLb0ELj1024ELj4ENS_18Kernel_traits_baseILj768EfS2_fS2_fjLj1024EEEEELb1EEEvNS_9BwdParamsE)
        .other          _ZN10layer_norm40ln_parallel_residual_bwd_finalize_kernelINS_22Kernel_traits_finalizeILj768Ef13__nv_bfloat16fS2_fjLb0ELj1024ELj4ENS_18Kernel_traits_baseILj768EfS2_fS2_fjLj1024EEEEELb1EEEvNS_9BwdParamsE,@"STO_CUDA_ENTRY STV_DEFAULT"
_ZN10layer_norm40ln_parallel_residual_bwd_finalize_kernelINS_22Kernel_traits_finalizeILj768Ef13__nv_bfloat16fS2_fjLb0ELj1024ELj4ENS_18Kernel_traits_baseILj768EfS2_fS2_fjLj1024EEEEELb1EEEvNS_9BwdParamsE:
.text._ZN10layer_norm40ln_parallel_residual_bwd_finalize_kernelINS_22Kernel_traits_finalizeILj768Ef13__nv_bfloat16fS2_fjLb0ELj1024ELj4ENS_18Kernel_traits_baseILj768EfS2_fS2_fjLj1024EEEEELb1EEEvNS_9BwdParamsE:
        /* <DEDUP_REMOVED lines=60> */
.L_x_2169:
        /* <DEDUP_REMOVED lines=112> */
.L_x_2168:
[----:B------:R-:W-:Y:S05]  /*0ac0*/  BSYNC.RECONVERGENT B1 ;  /* 0x0000000000017941 */ /* 0x000fea0003800200 */
.L_x_2167:
        /* <DEDUP_REMOVED lines=66> */
.L_x_2171:
[----:B------:R-:W-:Y:S05]  /*0ef0*/  BSYNC.RECONVERGENT B1 ;  /* 0x0000000000017941 */ /* 0x000fea0003800200 */
.L_x_2170:
        /* <DEDUP_REMOVED lines=37> */
.L_x_2173:
[----:B------:R-:W-:Y:S05]  /*1150*/  BSYNC.RECONVERGENT B1 ;  /* 0x0000000000017941 */ /* 0x000fea0003800200 */
.L_x_2172:
        /* <DEDUP_REMOVED lines=19> */
.L_x_2166:
[----:B------:R-:W-:Y:S05]  /*1290*/  BSYNC.RECONVERGENT B0 ;  /* 0x0000000000007941 */ /* 0x000fea0003800200 */
.L_x_2165:
        /* <DEDUP_REMOVED lines=88> */
.L_x_2174:
        /* <DEDUP_REMOVED lines=14> */
.L_x_4980:


//--------------------- .text._ZN10layer_norm31ln_parallel_residual_bwd_kernelINS_13Kernel_traitsIf13__nv_bfloat16fS2_fjLj768ELj1ELj4ELj1ELj16ENS_18Kernel_traits_baseILj768EfS2_fS2_fjLj128EEEEELb1ELb1ELb1EEEvNS_9BwdParamsE --------------------------
	.section	.text._ZN10layer_norm31ln_parallel_residual_bwd_kernelINS_13Kernel_traitsIf13__nv_bfloat16fS2_fjLj768ELj1ELj4ELj1ELj16ENS_18Kernel_traits_baseILj768EfS2_fS2_fjLj128EEEEELb1ELb1ELb1EEEvNS_9BwdParamsE,"ax",@progbits
	.align	128
        .global         _ZN10layer_norm31ln_parallel_residual_bwd_kernelINS_13Kernel_traitsIf13__nv_bfloat16fS2_fjLj768ELj1ELj4ELj1ELj16ENS_18Kernel_traits_baseILj768EfS2_fS2_fjLj128EEEEELb1ELb1ELb1EEEvNS_9BwdParamsE
        .type           _ZN10layer_norm31ln_parallel_residual_bwd_kernelINS_13Kernel_traitsIf13__nv_bfloat16fS2_fjLj768ELj1ELj4ELj1ELj16ENS_18Kernel_traits_baseILj768EfS2_fS2_fjLj128EEEEELb1ELb1ELb1EEEvNS_9BwdParamsE,@function
        .size           _ZN10layer_norm31ln_parallel_residual_bwd_kernelINS_13Kernel_traitsIf13__nv_bfloat16fS2_fjLj768ELj1ELj4ELj1ELj16ENS_18Kernel_traits_baseILj768EfS2_fS2_fjLj128EEEEELb1ELb1ELb1EEEvNS_9BwdParamsE,(.L_x_4981 - _ZN10layer_norm31ln_parallel_residual_bwd_kernelINS_13Kernel_traitsIf13__nv_bfloat16fS2_fjLj768ELj1ELj4ELj1ELj16ENS_18Kernel_traits_baseILj768EfS2_fS2_fjLj128EEEEELb1ELb1ELb1EEEvNS_9BwdParamsE)
        .other          _ZN10layer_norm31ln_parallel_residual_bwd_kernelINS_13Kernel_traitsIf13__nv_bfloat16fS2_fjLj768ELj1ELj4ELj1ELj16ENS_18Kernel_traits_baseILj768EfS2_fS2_fjLj128EEEEELb1ELb1ELb1EEEvNS_9BwdParamsE,@"STO_CUDA_ENTRY STV_DEFAULT"
_ZN10layer_norm31ln_parallel_residual_bwd_kernelINS_13Kernel_traitsIf13__nv_bfloat16fS2_fjLj768ELj1ELj4ELj1ELj16ENS_18Kernel_traits_baseILj768EfS2_fS2_fjLj128EEEEELb1ELb1ELb1EEEvNS_9BwdParamsE:
.text._ZN10layer_norm31ln_parallel_residual_bwd_kernelINS_13Kernel_traitsIf13__nv_bfloat16fS2_fjLj768ELj1ELj4ELj1ELj16ENS_18Kernel_traits_baseILj768EfS2_fS2_fjLj128EEEEELb1ELb1ELb1EEEvNS_9BwdParamsE:
        /* <DEDUP_REMOVED lines=52> */
[----:B------:R-:W-:-:S02]  /*0340*/  MOV R158, R0 ;  /* 0x00000000009e7202 */ /* 0x000fc40000000f00 */
        /* <DEDUP_REMOVED lines=23> */
[----:B0-----:R-:W-:-:S07]  /*04c0*/  MOV R159, RZ ;  /* 0x000000ff009f7202 */ /* 0x001fce0000000f00 */
.L_x_2203:
        /* <DEDUP_REMOVED lines=13> */
[----:B------:R-:W0:Y:S03]  /*05a0*/  LDC.64 R108, c[0x0][0x438] ;  /* 0x00010e00ff6c7b82 */ /* 0x000e260000000a00 */
[--C-:B--2---:R-:W-:Y:S01]  /*05b0*/  IMAD.WIDE.U32 R68, R165, 0x10, R98.reuse ;  /* 0x00000010a5447825 */ /* 0x104fe200078e0062 */
[----:B------:R-:W2:Y:S04]  /*05c0*/  LDG.E.128 R64, desc[UR10][R96.64] ;  /* 0x0000000a60407981 */ /* 0x000ea8000c1e1d00 */
[----:B------:R-:W1:Y:S01]  /*05d0*/  LDC.64 R176, c[0x0][0x3b0] ;  /* 0x0000ec00ffb07b82 */ /* 0x000e620000000a00 */
[--C-:B------:R-:W-:Y:S01]  /*05e0*/  IMAD.WIDE.U32 R80, R163, 0x10, R98.reuse ;  /* 0x00000010a3507825 */ /* 0x100fe200078e0062 */
[----:B------:R-:W2:Y:S03]  /*05f0*/  LDG.E.128 R72, desc[UR10][R96.64+0x10] ;  /* 0x0000100a60487981 */ /* 0x000ea6000c1e1d00 */
[----:B------:R-:W-:Y:S01]  /*0600*/  IMAD.WIDE.U32 R98, R161, 0x10, R98 ;  /* 0x00000010a1627825 */ /* 0x000fe200078e0062 */
[----:B------:R-:W2:Y:S03]  /*0610*/  LDG.E.128 R68, desc[UR10][R68.64] ;  /* 0x0000000a44447981 */ /* 0x000ea6000c1e1d00 */
[--C-:B------:R-:W-:Y:S01]  /*0620*/  IMAD.WIDE.U32 R104, R163, 0x20, R106.reuse ;  /* 0x00000020a3687825 */ /* 0x100fe200078e006a */
[----:B------:R-:W2:Y:S03]  /*0630*/  LDG.E.128 R80, desc[UR10][R80.64] ;  /* 0x0000000a50507981 */ /* 0x000ea6000c1e1d00 */
[----:B------:R-:W-:Y:S01]  /*0640*/  IMAD.WIDE.U32 R106, R161, 0x20, R106 ;  /* 0x00000020a16a7825 */ /* 0x000fe200078e006a */
[----:B------:R-:W2:Y:S03]  /*0650*/  LDG.E.128 R96, desc[UR10][R98.64] ;  /* 0x0000000a62607981 */ /* 0x000ea6000c1e1d00 */
[----:B---3--:R-:W-:Y:S01]  /*0660*/  IMAD.WIDE R102, R158, 0x4, R102 ;  /* 0x000000049e667825 */ /* 0x008fe200078e0266 */
[----:B------:R-:W3:Y:S04]  /*0670*/  LDG.E.128 R76, desc[UR10][R104.64] ;  /* 0x0000000a684c7981 */ /* 0x000ee8000c1e1d00 */
[----:B------:R-:W3:Y:S04]  /*0680*/  LDG.E.128 R84, desc[UR10][R104.64+0x10] ;  /* 0x0000100a68547981 */ /* 0x000ee8000c1e1d00 */
[----:B------:R-:W3:Y:S04]  /*0690*/  LDG.E.128 R88, desc[UR10][R106.64] ;  /* 0x0000000a6a587981 */ /* 0x000ee8000c1e1d00 */
[----:B------:R1:W3:Y:S04]  /*06a0*/  LDG.E.128 R92, desc[UR10][R106.64+0x10] ;  /* 0x0000100a6a5c7981 */ /* 0x0002e8000c1e1d00 */
[----:B------:R1:W3:Y:S01]  /*06b0*/  LDG.E R160, desc[UR10][R102.64] ;  /* 0x0000000a66a07981 */ /* 0x0002e2000c1e1900 */
[----:B0-----:R-:W-:-:S04]  /*06c0*/  ISETP.NE.U32.AND P1, PT, R108, RZ, PT ;  /* 0x000000ff6c00720c */ /* 0x001fc80003f25070 */
[----:B------:R-:W-:-:S13]  /*06d0*/  ISETP.NE.AND.EX P1, PT, R109, RZ, PT, P1 ;  /* 0x000000ff6d00720c */ /* 0x000fda0003f25310 */
[----:B-1----:R-:W0:Y:S01]  /*06e0*/  @P1 LDC.64 R106, c[0x0][0x438] ;  /* 0x00010e00ff6a1b82 */ /* 0x002e220000000a00 */
[----:B------:R-:W-:-:S07]  /*06f0*/  ISETP.NE.U32.AND P0, PT, RZ, UR14, PT ;  /* 0x0000000eff007c0c */ /* 0x000fce000bf05070 */
[----:B------:R-:W1:Y:S08]  /*0700*/  @P1 LDC.64 R168, c[0x0][0x438] ;  /* 0x00010e00ffa81b82 */ /* 0x000e700000000a00 */
[----:B------:R-:W1:Y:S01]  /*0710*/  @P1 LDC.64 R174, c[0x0][0x438] ;  /* 0x00010e00ffae1b82 */ /* 0x000e620000000a00 */
[----:B0-----:R-:W-:-:S04]  /*0720*/  @P1 IMAD.WIDE.U32 R102, R165, 0x20, R106 ;  /* 0x00000020a5661825 */ /* 0x001fc800078e006a */
[----:B------:R-:W-:Y:S01]  /*0730*/  IMAD.WIDE.U32 R106, R165, 0x8, R176 ;  /* 0x00000008a56a7825 */ /* 0x000fe200078e00b0 */
[----:B------:R-:W-:Y:S01]  /*0740*/  ISETP.NE.AND.EX P0, PT, RZ, UR15, PT, P0 ;  /* 0x0000000fff007c0c */ /* 0x000fe2000bf05300 */
[----:B-----5:R-:W5:Y:S04]  /*0750*/  @P1 LDG.E.128 R28, desc[UR10][R102.64] ;  /* 0x0000000a661c1981 */ /* 0x020f68000c1e1d00 */
[----:B------:R-:W5:Y:S01]  /*0760*/  LDG.E.64 R106, desc[UR10][R106.64] ;  /* 0x0000000a6a6a7981 */ /* 0x000f62000c1e1b00 */
[----:B------:R-:W-:Y:S01]  /*0770*/  ISETP.NE.AND P3, PT, RZ, UR7, PT ;  /* 0x00000007ff007c0c */ /* 0x000fe2000bf65270 */
[----:B-1----:R-:W-:Y:S02]  /*0780*/  @P1 IMAD.WIDE.U32 R168, R163, 0x20, R168 ;  /* 0x00000020a3a81825 */ /* 0x002fe400078e00a8 */
[----:B------:R-:W5:Y:S04]  /*0790*/  @P1 LDG.E.128 R32, desc[UR10][R102.64+0x10] ;  /* 0x0000100a66201981 */ /* 0x000f68000c1e1d00 */
[----:B------:R-:W0:Y:S01]  /*07a0*/  @P0 LDC.64 R172, c[0x0][0x3b8] ;  /* 0x0000ee00ffac0b82 */ /* 0x000e220000000a00 */
[----:B------:R-:W-:Y:S01]  /*07b0*/  @P1 IMAD.WIDE.U32 R174, R161, 0x20, R174 ;  /* 0x00000020a1ae1825 */ /* 0x000fe200078e00ae */
[----:B------:R-:W5:Y:S03]  /*07c0*/  @P1 LDG.E.128 R36, desc[UR10][R168.64] ;  /* 0x0000000aa8241981 */ /* 0x000f66000c1e1d00 */
[--C-:B------:R-:W-:Y:S01]  /*07d0*/  IMAD.WIDE.U32 R170, R163, 0x8, R176.reuse ;  /* 0x00000008a3aa7825 */ /* 0x100fe200078e00b0 */
[----:B------:R1:W5:Y:S02]  /*07e0*/  @P1 LDG.E.128 R40, desc[UR10][R168.64+0x10] ;  /* 0x0000100aa8281981 */ /* 0x000364000c1e1d00 */
[----:B------:R-:W1:Y:S08]  /*07f0*/  @P0 LDC.64 R104, c[0x0][0x3b8] ;  /* 0x0000ee00ff680b82 */ /* 0x000e700000000a00 */
[----:B------:R-:W1:Y:S01]  /*0800*/  @P0 LDC.64 R178, c[0x0][0x3b8] ;  /* 0x0000ee00ffb20b82 */ /* 0x000e620000000a00 */
[----:B------:R-:W-:Y:S01]  /*0810*/  IMAD.WIDE.U32 R176, R161, 0x8, R176 ;  /* 0x00000008a1b07825 */ /* 0x000fe200078e00b0 */
[----:B------:R-:W5:Y:S04]  /*0820*/  @P1 LDG.E.128 R44, desc[UR10][R174.64] ;  /* 0x0000000aae2c1981 */ /* 0x000f68000c1e1d00 */
[----:B------:R-:W5:Y:S01]  /*0830*/  @P1 LDG.E.128 R48, desc[UR10][R174.64+0x10] ;  /* 0x0000100aae301981 */ /* 0x000f62000c1e1d00 */
[----:B0-----:R-:W-:-:S03]  /*0840*/  @P0 IMAD.WIDE.U32 R172, R163, 0x8, R172 ;  /* 0x00000008a3ac0825 */ /* 0x001fc600078e00ac */
[----:B------:R-:W5:Y:S04]  /*0850*/  LDG.E.64 R102, desc[UR10][R176.64] ;  /* 0x0000000ab0667981 */ /* 0x000f68000c1e1b00 */
[----:B------:R-:W5:Y:S01]  /*0860*/  @P0 LDG.E.64 R100, desc[UR10][R172.64] ;  /* 0x0000000aac640981 */ /* 0x000f62000c1e1b00 */
[----:B-1----:R-:W-:-:S05]  /*0870*/  @P0 IMAD.WIDE.U32 R104, R165, 0x8, R104 ;  /* 0x00000008a5680825 */ /* 0x002fca00078e0068 */
[----:B------:R-:W5:Y:S01]  /*0880*/  @P0 LDG.E.64 R166, desc[UR10][R104.64] ;  /* 0x0000000a68a60981 */ /* 0x000f62000c1e1b00 */
[----:B------:R-:W-:-:S05]  /*0890*/  @P0 IMAD.WIDE.U32 R178, R161, 0x8, R178 ;  /* 0x00000008a1b20825 */ /* 0x000fca00078e00b2 */
[----:B------:R0:W5:Y:S04]  /*08a0*/  @P0 LDG.E.64 R2, desc[UR10][R178.64] ;  /* 0x0000000ab2020981 */ /* 0x000168000c1e1b00 */
[----:B------:R1:W5:Y:S01]  /*08b0*/  LDG.E.64 R104, desc[UR10][R170.64] ;  /* 0x0000000aaa687981 */ /* 0x000362000c1e1b00 */
[----:B------:R-:W-:Y:S01]  /*08c0*/  UMOV UR4, 0xffffffff ;  /* 0xffffffff00047882 */ /* 0x000fe20000000000 */
[----:B------:R-:W-:-:S04]  /*08d0*/  ISETP.NE.U32.AND P2, PT, RZ, UR14, PT ;  /* 0x0000000eff007c0c */ /* 0x000fc8000bf45070 */
[----:B------:R-:W-:Y:S02]  /*08e0*/  ISETP.NE.AND.EX P2, PT, RZ, UR15, PT, P2 ;  /* 0x0000000fff007c0c */ /* 0x000fe4000bf45320 */
[----:B----4-:R-:W-:-:S05]  /*08f0*/  FSEL R0, R0, RZ, !P3 ;  /* 0x000000ff00007208 */ /* 0x010fca0005800000 */
[C---:B--2---:R-:W-:Y:S01]  /*0900*/  FADD.FTZ R181, -R0.reuse, R67 ;  /* 0x0000004300b57221 */ /* 0x044fe20000010100 */
[C---:B------:R-:W-:Y:S01]  /*0910*/  FADD.FTZ R65, -R0.reuse, R65 ;  /* 0x0000004100417221 */ /* 0x040fe20000010100 */
[C---:B------:R-:W-:Y:S01]  /*0920*/  FADD.FTZ R169, -R0.reuse, R64 ;  /* 0x0000004000a97221 */ /* 0x040fe20000010100 */
[C---:B0-----:R-:W-:Y:S01]  /*0930*/  FADD.FTZ R179, -R0.reuse, R66 ;  /* 0x0000004200b37221 */ /* 0x041fe20000010100 */
[----:B------:R-:W-:Y:S01]  /*0940*/  FADD.FTZ R175, -R0, R73 ;  /* 0x0000004900af7221 */ /* 0x000fe20000010100 */
[C---:B------:R-:W-:Y:S02]  /*0950*/  PRMT R67, R68.reuse, 0x7632, R67 ;  /* 0x0000763244437816 */ /* 0x040fe40000000043 */
[----:B------:R-:W-:Y:S02]  /*0960*/  SHF.L.U32 R173, R68, 0x10, RZ ;  /* 0x0000001044ad7819 */ /* 0x000fe400000006ff */
[C---:B------:R-:W-:Y:S02]  /*0970*/  PRMT R162, R69.reuse, 0x7632, R162 ;  /* 0x0000763245a27816 */ /* 0x040fe400000000a2 */
[----:B------:R-:W-:-:S02]  /*0980*/  SHF.L.U32 R164, R69, 0x10, RZ ;  /* 0x0000001045a47819 */ /* 0x000fc400000006ff */
[C---:B------:R-:W-:Y:S02]  /*0990*/  PRMT R69, R99.reuse, 0x7632, R69 ;  /* 0x0000763263457816 */ /* 0x040fe40000000045 */
[----:B------:R-:W-:Y:S01]  /*09a0*/  SHF.L.U32 R68, R99, 0x10, RZ ;  /* 0x0000001063447819 */ /* 0x000fe200000006ff */
[C---:B-1----:R-:W-:Y:S01]  /*09b0*/  FADD.FTZ R171, -R0.reuse, R72 ;  /* 0x0000004800ab7221 */ /* 0x042fe20000010100 */
        /* <DEDUP_REMOVED lines=19> */
[C---:B------:R-:W-:Y:S01]  /*0af0*/  FMUL.FTZ R64, R160.reuse, R65 ;  /* 0x00000041a0407220 */ /* 0x040fe20000410000 */
[----:B------:R-:W-:Y:S01]  /*0b00*/  FMUL.FTZ R0, R160, R169 ;  /* 0x000000a9a0007220 */ /* 0x000fe20000410000 */
[----:B------:R-:W-:Y:S01]  /*0b10*/  FMUL.FTZ R67, R24, R173 ;  /* 0x000000ad18437220 */ /* 0x000fe20000410000 */
[----:B------:R-:W-:Y:S01]  /*0b20*/  FADD.FTZ R154, R99, R154 ;  /* 0x0000009a639a7221 */ /* 0x000fe20000010000 */
[-C--:B------:R-:W-:Y:S01]  /*0b30*/  FFMA.FTZ R157, R64, R99.reuse, R157 ;  /* 0x00000063409d7223 */ /* 0x080fe2000001009d */
[----:B------:R-:W-:Y:S01]  /*0b40*/  FMUL.FTZ R99, R25, R99 ;  /* 0x0000006319637220 */ /* 0x000fe20000410000 */
[----:B------:R-:W-:Y:S01]  /*0b50*/  FFMA.FTZ R85, R0, R67, RZ ;  /* 0x0000004300557223 */ /* 0x000fe200000100ff */
[----:B------:R-:W-:Y:S01]  /*0b60*/  FADD.FTZ R84, RZ, R67 ;  /* 0x00000043ff547221 */ /* 0x000fe20000010000 */
[C---:B------:R-:W-:Y:S01]  /*0b70*/  PRMT R172, R71.reuse, 0x7632, R172 ;  /* 0x0000763247ac7816 */ /* 0x040fe200000000ac */
[C---:B------:R-:W-:Y:S01]  /*0b80*/  FMUL.FTZ R91, R160.reuse, R175 ;  /* 0x000000afa05b7220 */ /* 0x040fe20000410000 */
[----:B------:R-:W-:Y:S01]  /*0b90*/  SHF.L.U32 R174, R71, 0x10, RZ ;  /* 0x0000001047ae7819 */ /* 0x000fe200000006ff */
[----:B------:R-:W-:Y:S01]  /*0ba0*/  FMUL.FTZ R66, R160, R179 ;  /* 0x000000b3a0427220 */ /* 0x000fe20000410000 */
[----:B------:R-:W-:Y:S01]  /*0bb0*/  SHF.L.U32 R162, R162, 0x10, RZ ;  /* 0x00000010a2a27819 */ /* 0x000fe200000006ff */
[----:B------:R-:W-:Y:S01]  /*0bc0*/  FMUL.FTZ R71, R26, R164 ;  /* 0x000000a41a477220 */ /* 0x000fe20000410000 */
[----:B------:R-:W-:Y:S01]  /*0bd0*/  FFMA.FTZ R175, R64, R99, R85 ;  /* 0x0000006340af7223 */ /* 0x000fe20000010055 */
[----:B------:R-:W-:Y:S01]  /*0be0*/  FADD.FTZ R86, R99, R84 ;  /* 0x0000005463567221 */ /* 0x000fe20000010000 */
[----:B------:R-:W-:Y:S01]  /*0bf0*/  PRMT R168, R70, 0x7632, R168 ;  /* 0x0000763246a87816 */ /* 0x000fe200000000a8 */
[----:B------:R-:W-:Y:S01]  /*0c00*/  FMUL.FTZ R65, R160, R181 ;  /* 0x000000b5a0417220 */ /* 0x000fe20000410000 */
[----:B------:R-:W-:Y:S01]  /*0c10*/  SHF.L.U32 R170, R70, 0x10, RZ ;  /* 0x0000001046aa7819 */ /* 0x000fe200000006ff */
[----:B------:R-:W-:Y:S01]  /*0c20*/  FMUL.FTZ R74, R27, R162 ;  /* 0x000000a21b4a7220 */ /* 0x000fe20000410000 */
[C---:B------:R-:W-:Y:S01]  /*0c30*/  PRMT R186, R97.reuse, 0x7632, R186 ;  /* 0x0000763261ba7816 */ /* 0x040fe200000000ba */
[----:B------:R-:W-:Y:S01]  /*0c40*/  FFMA.FTZ R94, R66, R71, R175 ;  /* 0x00000047425e7223 */ /* 0x000fe200000100af */
[----:B------:R-:W-:Y:S01]  /*0c50*/  SHF.L.U32 R188, R97, 0x10, RZ ;  /* 0x0000001061bc7819 */ /* 0x000fe200000006ff */
[----:B------:R-:W-:Y:S01]  /*0c60*/  FMUL.FTZ R97, R160, R177 ;  /* 0x000000b1a0617220 */ /* 0x000fe20000410000 */
[----:B------:R-:W-:Y:S01]  /*0c70*/  FADD.FTZ R177, R71, R86 ;  /* 0x0000005647b17221 */ /* 0x000fe20000010000 */
[----:B------:R-:W-:Y:S01]  /*0c80*/  SHF.L.U32 R168, R168, 0x10, RZ ;  /* 0x00000010a8a87819 */ /* 0x000fe200000006ff */
[C---:B------:R-:W-:Y:S01]  /*0c90*/  FMUL.FTZ R72, R160.reuse, R73 ;  /* 0x00000049a0487220 */ /* 0x040fe20000410000 */
[----:B------:R-:W-:Y:S01]  /*0ca0*/  FMUL.FTZ R70, R160, R171 ;  /* 0x000000aba0467220 */ /* 0x000fe20000410000 */
[----:B------:R-:W-:Y:S01]  /*0cb0*/  FMUL.FTZ R73, R20, R170 ;  /* 0x000000aa14497220 */ /* 0x000fe20000410000 */
[C---:B------:R-:W-:Y:S01]  /*0cc0*/  FFMA.FTZ R175, R65.reuse, R74, R94 ;  /* 0x0000004a41af7223 */ /* 0x040fe2000001005e */
[----:B------:R-:W-:Y:S01]  /*0cd0*/  FADD.FTZ R94, R74, R177 ;  /* 0x000000b14a5e7221 */ /* 0x000fe20000010000 */
[----:B------:R-:W-:Y:S01]  /*0ce0*/  FFMA.FTZ R152, R65, R162, R152 ;  /* 0x000000a241987223 */ /* 0x000fe20000010098 */
[----:B------:R-:W-:Y:S01]  /*0cf0*/  FADD.FTZ R146, R162, R146 ;  /* 0x00000092a2927221 */ /* 0x000fe20000010000 */
[----:B------:R-:W-:Y:S01]  /*0d00*/  FMUL.FTZ R92, R21, R168 ;  /* 0x000000a8155c7220 */ /* 0x000fe20000410000 */
[----:B------:R-:W-:Y:S01]  /*0d10*/  FFMA.FTZ R162, R70, R73, R175 ;  /* 0x0000004946a27223 */ /* 0x000fe200000100af */
[----:B------:R-:W-:Y:S01]  /*0d20*/  FADD.FTZ R177, R73, R94 ;  /* 0x0000005e49b17221 */ /* 0x000fe20000010000 */
[----:B------:R-:W-:Y:S01]  /*0d30*/  SHF.L.U32 R172, R172, 0x10, RZ ;  /* 0x00000010acac7819 */ /* 0x000fe200000006ff */
[----:B------:R-:W-:Y:S01]  /*0d40*/  FMUL.FTZ R75, R22, R174 ;  /* 0x000000ae164b7220 */ /* 0x000fe20000410000 */
[----:B------:R-:W-:Y:S01]  /*0d50*/  FADD.FTZ R126, R168, R126 ;  /* 0x0000007ea87e7221 */ /* 0x000fe20000010000 */
[C---:B------:R-:W-:Y:S01]  /*0d60*/  FFMA.FTZ R144, R91.reuse, R168, R144 ;  /* 0x000000a85b907223 */ /* 0x040fe20000010090 */
[----:B------:R-:W-:Y:S01]  /*0d70*/  FFMA.FTZ R175, R91, R92, R162 ;  /* 0x0000005c5baf7223 */ /* 0x000fe200000100a2 */
[----:B------:R-:W-:Y:S01]  /*0d80*/  FADD.FTZ R168, R92, R177 ;  /* 0x000000b15ca87221 */ /* 0x000fe20000010000 */
[----:B------:R-:W-:-:S02]  /*0d90*/  PRMT R79, R80, 0x7632, R79 ;  /* 0x00007632504f7816 */ /* 0x000fc4000000004f */
[----:B------:R-:W-:Y:S01]  /*0da0*/  SHF.L.U32 R80, R80, 0x10, RZ ;  /* 0x0000001050507819 */ /* 0x000fe200000006ff */
[----:B------:R-:W-:Y:S01]  /*0db0*/  FFMA.FTZ R162, R72, R75, R175 ;  /* 0x0000004b48a27223 */ /* 0x000fe200000100af */
[C---:B------:R-:W-:Y:S02]  /*0dc0*/  PRMT R184, R96.reuse, 0x7632, R184 ;  /* 0x0000763260b87816 */ /* 0x040fe400000000b8 */
[----:B------:R-:W-:Y:S01]  /*0dd0*/  SHF.L.U32 R199, R96, 0x10, RZ ;  /* 0x0000001060c77819 */ /* 0x000fe200000006ff */
[----:B------:R-:W-:Y:S01]  /*0de0*/  FMUL.FTZ R96, R23, R172 ;  /* 0x000000ac17607220 */ /* 0x000fe20000410000 */
[----:B------:R-:W-:Y:S01]  /*0df0*/  FADD.FTZ R151, R164, R151 ;  /* 0x00000097a4977221 */ /* 0x000fe20000010000 */
[----:B------:R-:W-:Y:S01]  /*0e00*/  FFMA.FTZ R153, R66, R164, R153 ;  /* 0x000000a442997223 */ /* 0x000fe20000010099 */
[----:B------:R-:W-:Y:S01]  /*0e10*/  FADD.FTZ R179, R75, R168 ;  /* 0x000000a84bb37221 */ /* 0x000fe20000010000 */
[----:B------:R-:W-:Y:S01]  /*0e20*/  SHF.L.U32 R164, R79, 0x10, RZ ;  /* 0x000000104fa47819 */ /* 0x000fe200000006ff */
[C---:B------:R-:W-:Y:S01]  /*0e30*/  FMUL.FTZ R77, R160.reuse, R77 ;  /* 0x0000004da04d7220 */ /* 0x040fe20000410000 */
        /* <DEDUP_REMOVED lines=17> */
[----:B------:R-:W-:Y:S01]  /*0f50*/  SHF.L.U32 R182, R83, 0x10, RZ ;  /* 0x0000001053b67819 */ /* 0x000fe200000006ff */
[----:B------:R-:W-:Y:S01]  /*0f60*/  FADD.FTZ R170, R162, R179 ;  /* 0x000000b3a2aa7221 */ /* 0x000fe20000010000 */
[----:B------:R-:W-:Y:S01]  /*0f70*/  PRMT R190, R98, 0x7632, R190 ;  /* 0x0000763262be7816 */ /* 0x000fe200000000be */
[----:B------:R-:W-:Y:S01]  /*0f80*/  FMUL.FTZ R90, R160, R193 ;  /* 0x000000c1a05a7220 */ /* 0x000fe20000410000 */
[----:B------:R-:W-:-:S02]  /*0f90*/  PRMT R178, R82, 0x7632, R178 ;  /* 0x0000763252b27816 */ /* 0x000fc400000000b2 */
[----:B------:R-:W-:Y:S01]  /*0fa0*/  SHF.L.U32 R98, R98, 0x10, RZ ;  /* 0x0000001062627819 */ /* 0x000fe200000006ff */
[----:B------:R-:W-:Y:S01]  /*0fb0*/  FMUL.FTZ R164, R19, R176 ;  /* 0x000000b013a47220 */ /* 0x000fe20000410000 */
[----:B------:R-:W-:Y:S01]  /*0fc0*/  SHF.L.U32 R82, R82, 0x10, RZ ;  /* 0x0000001052527819 */ /* 0x000fe200000006ff */
[----:B------:R-:W-:Y:S01]  /*0fd0*/  FFMA.FTZ R168, R78, R89, R177 ;  /* 0x000000594ea87223 */ /* 0x000fe200000100b1 */
[----:B------:R-:W-:Y:S01]  /*0fe0*/  PRMT R180, R83, 0x7632, R180 ;  /* 0x0000763253b47816 */ /* 0x000fe200000000b4 */
[----:B------:R-:W-:Y:S01]  /*0ff0*/  FMUL.FTZ R83, R160, R187 ;  /* 0x000000bba0537220 */ /* 0x000fe20000410000 */
[----:B------:R-:W-:Y:S01]  /*1000*/  FADD.FTZ R177, R89, R170 ;  /* 0x000000aa59b17221 */ /* 0x000fe20000010000 */
[----:B------:R-:W-:Y:S01]  /*1010*/  FADD.FTZ R117, R182, R117 ;  /* 0x00000075b6757221 */ /* 0x000fe20000010000 */
[-C--:B------:R-:W-:Y:S01]  /*1020*/  FFMA.FTZ R135, R90, R182.reuse, R135 ;  /* 0x000000b65a877223 */ /* 0x080fe20000010087 */
[----:B------:R-:W-:Y:S01]  /*1030*/  FMUL.FTZ R169, R14, R182 ;  /* 0x000000b60ea97220 */ /* 0x000fe20000410000 */
        /* <DEDUP_REMOVED lines=13> */
[----:B------:R-:W-:Y:S01]  /*1110*/  FADD.FTZ R125, R174, R125 ;  /* 0x0000007dae7d7221 */ /* 0x000fe20000010000 */
[----:B------:R-:W-:Y:S01]  /*1120*/  FFMA.FTZ R143, R72, R174, R143 ;  /* 0x000000ae488f7223 */ /* 0x000fe2000001008f */
        /* <DEDUP_REMOVED lines=9> */
[----:B------:R-:W-:Y:S01]  /*11c0*/  SHF.L.U32 R184, R184, 0x10, RZ ;  /* 0x00000010b8b87819 */ /* 0x000fe200000006ff */
[----:B------:R-:W-:Y:S01]  /*11d0*/  FMUL.FTZ R79, R160, R197 ;  /* 0x000000c5a04f7220 */ /* 0x000fe20000410000 */
        /* <DEDUP_REMOVED lines=10> */
[----:B------:R-:W-:Y:S01]  /*1280*/  SHF.L.U32 R186, R186, 0x10, RZ ;  /* 0x00000010baba7819 */ /* 0x000fe200000006ff */
[----:B------:R-:W-:Y:S01]  /*1290*/  FADD.FTZ R131, R184, R115 ;  /* 0x00000073b8837221 */ /* 0x000fe20000010000 */
[C---:B------:R-:W-:Y:S01]  /*12a0*/  FMUL.FTZ R80, R160.reuse, R201 ;  /* 0x000000c9a0507220 */ /* 0x040fe20000410000 */
[----:B------:R-:W-:Y:S01]  /*12b0*/  FMUL.FTZ R81, R160, R205 ;  /* 0x000000cda0517220 */ /* 0x000fe20000410000 */
[----:B------:R-:W-:Y:S01]  /*12c0*/  FMUL.FTZ R177, R4, R98 ;  /* 0x0000006204b17220 */ /* 0x000fe20000410000 */
        /* <DEDUP_REMOVED lines=8> */
[----:B------:R-:W-:Y:S01]  /*1350*/  FFMA.FTZ R115, R80, R179, R115 ;  /* 0x000000b350737223 */ /* 0x000fe20000010073 */
[----:B------:R-:W-:Y:S01]  /*1360*/  FADD.FTZ R132, R98, R179 ;  /* 0x000000b362847221 */ /* 0x000fe20000010000 */
[----:B------:R-:W-:Y:S01]  /*1370*/  FFMA.FTZ R138, R83, R176, R138 ;  /* 0x000000b0538a7223 */ /* 0x000fe2000001008a */
[----:B------:R-:W-:Y:S01]  /*1380*/  FADD.FTZ R120, R176, R120 ;  /* 0x00000078b0787221 */ /* 0x000fe20000010000 */
[----:B------:R-:W-:Y:S01]  /*1390*/  FFMA.FTZ R133, R80, R184, R133 ;  /* 0x000000b850857223 */ /* 0x000fe20000010085 */
[----:B------:R-:W-:Y:S01]  /*13a0*/  FADD.FTZ R176, R186, R114 ;  /* 0x00000072bab07221 */ /* 0x000fe20000010000 */
[----:B------:R-:W-:Y:S01]  /*13b0*/  SHF.L.U32 R184, R69, 0x10, RZ ;  /* 0x0000001045b87819 */ /* 0x000fe200000006ff */
[----:B------:R-:W-:Y:S01]  /*13c0*/  FMUL.FTZ R98, R11, R186 ;  /* 0x000000ba0b627220 */ /* 0x000fe20000410000 */
[----:B------:R-:W-:Y:S01]  /*13d0*/  FFMA.FTZ R114, R82, R175, R115 ;  /* 0x000000af52727223 */ /* 0x000fe20000010073 */
[----:B------:R-:W-:Y:S01]  /*13e0*/  FADD.FTZ R69, R132, R175 ;  /* 0x000000af84457221 */ /* 0x000fe20000010000 */
[----:B------:R-:W-:Y:S01]  /*13f0*/  SHF.L.U32 R190, R190, 0x10, RZ ;  /* 0x00000010bebe7819 */ /* 0x000fe200000006ff */
        /* <DEDUP_REMOVED lines=24> */
[C---:B------:R-:W-:Y:S01]  /*1580*/  FFMA.FTZ R128, R95.reuse, R184, R128 ;  /* 0x000000b85f807223 */ /* 0x040fe20000010080 */
        /* <DEDUP_REMOVED lines=16> */
[----:B------:R-:W-:Y:S02]  /*1690*/  MOV R115, R131 ;  /* 0x0000008300737202 */ /* 0x000fe40000000f00 */
[----:B------:R-:W-:Y:S01]  /*16a0*/  MOV R131, R178 ;  /* 0x000000b200837202 */ /* 0x000fe20000000f00 */
[----:B-1----:R-:W-:Y:S01]  /*16b0*/  FADD.FTZ R132, R185, R132 ;  /* 0x00000084b9847221 */ /* 0x002fe20000010000 */
[----:B------:R-:W0:Y:S04]  /*16c0*/  SHFL.BFLY PT, R69, R114, 0x8, 0x1f ;  /* 0x0d001f0072457f89 */ /* 0x000e2800000e0000 */
[----:B------:R-:W1:Y:S01]  /*16d0*/  SHFL.BFLY PT, R111, R132, 0x8, 0x1f ;  /* 0x0d001f00846f7f89 */ /* 0x000e6200000e0000 */
[----:B0-----:R-:W-:Y:S01]  /*16e0*/  FADD.FTZ R69, R114, R69 ;  /* 0x0000004572457221 */ /* 0x001fe20000010000 */
[----:B------:R-:W-:Y:S01]  /*16f0*/  MOV R114, R176 ;  /* 0x000000b000727202 */ /* 0x000fe20000000f00 */
[----:B-1----:R-:W-:-:S03]  /*1700*/  FADD.FTZ R68, R132, R111 ;  /* 0x0000006f84447221 */ /* 0x002fc60000010000 */
[----:B------:R0:W1:Y:S01]  /*1710*/  SHFL.BFLY PT, R184, R69, 0x10, 0x1f ;  /* 0x0e001f0045b87f89 */ /* 0x00006200000e0000 */
[----:B------:R-:W-:Y:S02]  /*1720*/  MOV R132, R113 ;  /* 0x0000007100847202 */ /* 0x000fe40000000f00 */
[----:B------:R-:W-:Y:S01]  /*1730*/  MOV R113, R182 ;  /* 0x000000b600717202 */ /* 0x000fe20000000f00 */
[----:B------:R0:W2:Y:S01]  /*1740*/  SHFL.BFLY PT, R187, R68, 0x10, 0x1f ;  /* 0x0e001f0044bb7f89 */ /* 0x0000a200000e0000 */
[----:B------:R-:W-:-:S07]  /*1750*/  MOV R111, R183 ;  /* 0x000000b7006f7202 */ /* 0x000fce0000000f00 */
.L_x_2215:
        /* <DEDUP_REMOVED lines=68> */
.L_x_2181:
        /* <DEDUP_REMOVED lines=34> */
[----:B0-----:R-:W-:Y:S01]  /*1dc0*/  FMUL.FTZ R68, R53, UR6 ;  /* 0x0000000635447c20 */ /* 0x001fe20008410000 */
        /* <DEDUP_REMOVED lines=19> */
.L_x_2180:
[----:B------:R-:W-:Y:S01]  /*1f00*/  UMOV UR4, UR8 ;  /* 0x0000000800047c82 */ /* 0x000fe20008000000 */
[----:B------:R-:W-:Y:S01]  /*1f10*/  UMOV UR5, UR9 ;  /* 0x0000000900057c82 */ /* 0x000fe20008000000 */
[----:B------:R-:W-:-:S04]  /*1f20*/  UISETP.NE.U32.AND UP0, UPT, UR4, URZ, UPT ;  /* 0x000000ff0400728c */ /* 0x000fc8000bf05070 */
[----:B------:R-:W-:-:S09]  /*1f30*/  UISETP.NE.AND.EX UP0, UPT, UR5, URZ, UPT, UP0 ;  /* 0x000000ff0500728c */ /* 0x000fd2000bf05300 */
[----:B------:R-:W-:Y:S05]  /*1f40*/  BRA.U UP0, `(.L_x_2183) ;  /* 0x0000000100d87547 */ /* 0x000fea000b800000 */
[-CC-:B------:R-:W-:Y:S01]  /*1f50*/  FFMA.FTZ R97, R97, R183.reuse, R176.reuse ;  /* 0x000000b761617223 */ /* 0x180fe200000100b0 */
[-CC-:B------:R-:W-:Y:S01]  /*1f60*/  FFMA.FTZ R70, R70, R183.reuse, R176.reuse ;  /* 0x000000b746467223 */ /* 0x180fe200000100b0 */
[----:B-----5:R-:W-:Y:S01]  /*1f70*/  ISETP.GE.U32.AND P2, PT, R106, RZ, PT ;  /* 0x000000ff6a00720c */ /* 0x020fe20003f46070 */
[-C--:B------:R-:W-:Y:S01]  /*1f80*/  FFMA.FTZ R72, R72, R183.reuse, R176 ;  /* 0x000000b748487223 */ /* 0x080fe200000100b0 */
[----:B0-----:R-:W-:Y:S01]  /*1f90*/  FADD.FTZ R69, R96, -R97 ;  /* 0x8000006160457221 */ /* 0x001fe20000010000 */
[----:B------:R-:W-:Y:S01]  /*1fa0*/  FADD.FTZ R73, R73, -R70 ;  /* 0x8000004649497221 */ /* 0x000fe20000010000 */
[----:B------:R-:W-:Y:S01]  /*1fb0*/  FFMA.FTZ R96, R64, R183, R176 ;  /* 0x000000b740607223 */ /* 0x000fe200000100b0 */
[----:B------:R-:W-:Y:S01]  /*1fc0*/  ISETP.GE.U32.AND.EX P2, PT, R107, 0x1000000, PT, P2 ;  /* 0x010000006b00780c */ /* 0x000fe20003f46120 */
[C---:B------:R-:W-:Y:S01]  /*1fd0*/  FFMA.FTZ R69, R160.reuse, R69, R35 ;  /* 0x00000045a0457223 */ /* 0x040fe20000010023 */
[----:B------:R-:W-:Y:S01]  /*1fe0*/  FFMA.FTZ R64, R160, R73, R32 ;  /* 0x00000049a0407223 */ /* 0x000fe20000010020 */
[-C--:B------:R-:W-:Y:S01]  /*1ff0*/  FFMA.FTZ R66, R66, R183.reuse, R176 ;  /* 0x000000b742427223 */ /* 0x080fe200000100b0 */
[----:B------:R-:W-:Y:S01]  /*2000*/  FADD.FTZ R75, R75, -R72 ;  /* 0x800000484b4b7221 */ /* 0x000fe20000010000 */
[----:B------:R-:W-:Y:S01]  /*2010*/  FMUL.FTZ R69, R69, UR6 ;  /* 0x0000000645457c20 */ /* 0x000fe20008410000 */
[----:B------:R-:W-:Y:S01]  /*2020*/  FMUL.FTZ R64, R64, UR6 ;  /* 0x0000000640407c20 */ /* 0x000fe20008410000 */
[----:B------:R-:W-:Y:S01]  /*2030*/  LOP3.LUT P4, RZ, R107, 0xff, RZ, 0xc0, !PT ;  /* 0x000000ff6bff7812 */ /* 0x000fe2000788c0ff */
[-CC-:B------:R-:W-:Y:S01]  /*2040*/  FFMA.FTZ R91, R91, R183.reuse, R176.reuse ;  /* 0x000000b75b5b7223 */ /* 0x180fe200000100b0 */
[-CC-:B------:R-:W-:Y:S01]  /*2050*/  FFMA.FTZ R0, R0, R183.reuse, R176.reuse ;  /* 0x000000b700007223 */ /* 0x180fe200000100b0 */
[----:B------:R-:W-:Y:S01]  /*2060*/  FSEL R73, R69, RZ, P2 ;  /* 0x000000ff45497208 */ /* 0x000fe20001000000 */
[----:B------:R-:W-:Y:S01]  /*2070*/  FFMA.FTZ R69, R65, R183, R176 ;  /* 0x000000b741457223 */ /* 0x000fe200000100b0 */
[----:B------:R-:W-:Y:S01]  /*2080*/  FADD.FTZ R65, R71, -R66 ;  /* 0x8000004247417221 */ /* 0x000fe20000010000 */
[----:B------:R-:W-:Y:S01]  /*2090*/  FFMA.FTZ R68, R160, R75, R34 ;  /* 0x0000004ba0447223 */ /* 0x000fe20000010022 */
[----:B------:R-:W-:Y:S01]  /*20a0*/  FSEL R70, R64, RZ, P4 ;  /* 0x000000ff40467208 */ /* 0x000fe20002000000 */
[----:B------:R-:W-:Y:S01]  /*20b0*/  FADD.FTZ R66, R74, -R69 ;  /* 0x800000454a427221 */ /* 0x000fe20000010000 */
[----:B------:R-:W-:Y:S01]  /*20c0*/  FADD.FTZ R64, R99, -R96 ;  /* 0x8000006063407221 */ /* 0x000fe20000010000 */
[----:B------:R-:W-:Y:S01]  /*20d0*/  FADD.FTZ R92, R92, -R91 ;  /* 0x8000005b5c5c7221 */ /* 0x000fe20000010000 */
[----:B------:R-:W-:Y:S01]  /*20e0*/  FADD.FTZ R69, R67, -R0 ;  /* 0x8000000043457221 */ /* 0x000fe20000010000 */
[----:B------:R-:W-:Y:S01]  /*20f0*/  FMUL.FTZ R68, R68, UR6 ;  /* 0x0000000644447c20 */ /* 0x000fe20008410000 */
        /* <DEDUP_REMOVED lines=27> */
.L_x_2183:
        /* <DEDUP_REMOVED lines=54> */
.L_x_2179:
        /* <DEDUP_REMOVED lines=17> */
[----:B------:R-:W-:Y:S01]  /*2720*/  FMUL.FTZ R75, R160, R75 ;  /* 0x0000004ba04b7220 */ /* 0x000fe20000410000 */
        /* <DEDUP_REMOVED lines=16> */
[----:B0-----:R-:W-:Y:S01]  /*2830*/  FADD.FTZ R69, R74, -R65 ;  /* 0x800000414a457221 */ /* 0x001fe20000010000 */
[----:B------:R-:W-:Y:S01]  /*2840*/  LOP3.LUT P3, RZ, R107, 0xff00, RZ, 0xc0, !PT ;  /* 0x0000ff006bff7812 */ /* 0x000fe2000786c0ff */
[-CC-:B------:R-:W-:Y:S01]  /*2850*/  FFMA.FTZ R64, R64, R183.reuse, R176.reuse ;  /* 0x000000b740407223 */ /* 0x180fe200000100b0 */
[----:B------:R-:W-:Y:S01]  /*2860*/  ISETP.GE.U32.AND P2, PT, R166, RZ, PT ;  /* 0x000000ffa600720c */ /* 0x000fe20003f46070 */
[----:B------:R-:W-:Y:S01]  /*2870*/  FFMA.FTZ R0, R0, R183, R176 ;  /* 0x000000b700007223 */ /* 0x000fe200000100b0 */
[C---:B------:R-:W-:Y:S01]  /*2880*/  FSEL R68, R73.reuse, RZ, P4 ;  /* 0x000000ff49447208 */ /* 0x040fe20002000000 */
[C---:B------:R-:W-:Y:S01]  /*2890*/  FMUL.FTZ R71, R160.reuse, R71 ;  /* 0x00000047a0477220 */ /* 0x040fe20000410000 */
[----:B------:R-:W-:Y:S01]  /*28a0*/  FSEL R62, R73, RZ, P5 ;  /* 0x000000ff493e7208 */ /* 0x000fe20002800000 */
[C---:B------:R-:W-:Y:S01]  /*28b0*/  FMUL.FTZ R69, R160.reuse, R69 ;  /* 0x00000045a0457220 */ /* 0x040fe20000410000 */
[----:B------:R-:W-:Y:S01]  /*28c0*/  LOP3.LUT P6, RZ, R167, 0xff0000, RZ, 0xc0, !PT ;  /* 0x00ff0000a7ff7812 */ /* 0x000fe200078cc0ff */
[----:B------:R-:W-:Y:S01]  /*28d0*/  FADD.FTZ R99, R99, -R64 ;  /* 0x8000004063637221 */ /* 0x000fe20000010000 */
[----:B------:R-:W-:Y:S01]  /*28e0*/  FSEL R73, R91, RZ, P3 ;  /* 0x000000ff5b497208 */ /* 0x000fe20001800000 */
[----:B------:R-:W-:Y:S01]  /*28f0*/  FADD.FTZ R65, R67, -R0 ;  /* 0x8000000043417221 */ /* 0x000fe20000010000 */
[----:B------:R-:W-:Y:S01]  /*2900*/  ISETP.GE.U32.AND.EX P2, PT, R167, 0x1000000, PT, P2 ;  /* 0x01000000a700780c */ /* 0x000fe20003f46120 */
        /* <DEDUP_REMOVED lines=11> */
[----:B------:R-:W-:-:S02]  /*29c0*/  LOP3.LUT P2, RZ, R106, 0xff000000, RZ, 0xc0, !PT ;  /* 0xff0000006aff7812 */ /* 0x000fc4000784c0ff */
[C---:B------:R-:W-:Y:S02]  /*29d0*/  LOP3.LUT P3, RZ, R166.reuse, 0xff0000, RZ, 0xc0, !PT ;  /* 0x00ff0000a6ff7812 */ /* 0x040fe4000786c0ff */
[----:B------:R-:W-:Y:S02]  /*29e0*/  F2FP.BF16.F32.PACK_AB R66, R73, R68 ;  /* 0x000000444942723e */ /* 0x000fe400000010ff */
[----:B------:R-:W-:Y:S02]  /*29f0*/  F2FP.BF16.F32.PACK_AB R62, R61, R62 ;  /* 0x0000003e3d3e723e */ /* 0x000fe400000010ff */
[C---:B------:R-:W-:Y:S02]  /*2a00*/  FSEL R68, R71.reuse, RZ, P6 ;  /* 0x000000ff47447208 */ /* 0x040fe40003000000 */
[----:B------:R-:W-:Y:S02]  /*2a10*/  LOP3.LUT P6, RZ, R166, 0xff000000, RZ, 0xc0, !PT ;  /* 0xff000000a6ff7812 */ /* 0x000fe400078cc0ff */
[----:B------:R-:W-:-:S02]  /*2a20*/  FSEL R61, R71, RZ, P3 ;  /* 0x000000ff473d7208 */ /* 0x000fc40001800000 */
[----:B------:R-:W-:Y:S02]  /*2a30*/  FSEL R73, R69, RZ, P2 ;  /* 0x000000ff45497208 */ /* 0x000fe40001000000 */
[C---:B------:R-:W-:Y:S02]  /*2a40*/  LOP3.LUT P4, RZ, R106.reuse, 0xff00, RZ, 0xc0, !PT ;  /* 0x0000ff006aff7812 */ /* 0x040fe4000788c0ff */
[----:B------:R-:W-:Y:S02]  /*2a50*/  LOP3.LUT P5, RZ, R106, 0xff, RZ, 0xc0, !PT ;  /* 0x000000ff6aff7812 */ /* 0x000fe400078ac0ff */
[C---:B------:R-:W-:Y:S02]  /*2a60*/  LOP3.LUT P3, RZ, R166.reuse, 0xff00, RZ, 0xc0, !PT ;  /* 0x0000ff00a6ff7812 */ /* 0x040fe4000786c0ff */
[----:B------:R-:W-:Y:S02]  /*2a70*/  LOP3.LUT P2, RZ, R166, 0xff, RZ, 0xc0, !PT ;  /* 0x000000ffa6ff7812 */ /* 0x000fe4000784c0ff */
[----:B------:R-:W-:-:S02]  /*2a80*/  F2FP.BF16.F32.PACK_AB R63, R60, R63 ;  /* 0x0000003f3c3f723e */ /* 0x000fc400000010ff */
[----:B------:R-:W-:Y:S02]  /*2a90*/  FSEL R0, R69, RZ, P6 ;  /* 0x000000ff45007208 */ /* 0x000fe40003000000 */
        /* <DEDUP_REMOVED lines=10> */
.L_x_2185:
[-CC-:B------:R-:W-:Y:S01]  /*2b40*/  FFMA.FTZ R72, R72, R183.reuse, R176.reuse ;  /* 0x000000b748487223 */ /* 0x180fe200000100b0 */
[-CC-:B------:R-:W-:Y:S01]  /*2b50*/  FFMA.FTZ R70, R70, R183.reuse, R176.reuse ;  /* 0x000000b746467223 */ /* 0x180fe200000100b0 */
[-C--:B------:R-:W-:Y:S01]  /*2b60*/  FFMA.FTZ R91, R91, R183.reuse, R176 ;  /* 0x000000b75b5b7223 */ /* 0x080fe200000100b0 */
[----:B-----5:R-:W-:Y:S01]  /*2b70*/  LOP3.LUT P6, RZ, R107, 0xff0000, RZ, 0xc0, !PT ;  /* 0x00ff00006bff7812 */ /* 0x020fe200078cc0ff */
[----:B------:R-:W-:Y:S01]  /*2b80*/  FADD.FTZ R75, R75, -R72 ;  /* 0x800000484b4b7221 */ /* 0x000fe20000010000 */
[----:B------:R-:W-:Y:S01]  /*2b90*/  FADD.FTZ R73, R73, -R70 ;  /* 0x8000004649497221 */ /* 0x000fe20000010000 */
[----:B------:R-:W-:Y:S01]  /*2ba0*/  LOP3.LUT P4, RZ, R167, 0xff0000, RZ, 0xc0, !PT ;  /* 0x00ff0000a7ff7812 */ /* 0x000fe2000788c0ff */
[--C-:B------:R-:W-:Y:S01]  /*2bb0*/  FFMA.FTZ R97, R97, R183, R176.reuse ;  /* 0x000000b761617223 */ /* 0x100fe200000100b0 */
[C---:B------:R-:W-:Y:S01]  /*2bc0*/  FMUL.FTZ R54, R160.reuse, R75 ;  /* 0x0000004ba0367220 */ /* 0x040fe20000410000 */
[----:B------:R-:W-:Y:S01]  /*2bd0*/  FMUL.FTZ R52, R160, R73 ;  /* 0x00000049a0347220 */ /* 0x000fe20000410000 */
[----:B------:R-:W-:Y:S01]  /*2be0*/  FADD.FTZ R91, R92, -R91 ;  /* 0x8000005b5c5b7221 */ /* 0x000fe20000010000 */
[----:B------:R-:W-:Y:S01]  /*2bf0*/  LOP3.LUT P5, RZ, R107, 0xff, RZ, 0xc0, !PT ;  /* 0x000000ff6bff7812 */ /* 0x000fe200078ac0ff */
[----:B------:R-:W-:Y:S01]  /*2c00*/  FMUL.FTZ R53, R54, UR6 ;  /* 0x0000000636357c20 */ /* 0x000fe20008410000 */
[----:B------:R-:W-:Y:S01]  /*2c10*/  FMUL.FTZ R56, R52, UR6 ;  /* 0x0000000634387c20 */ /* 0x000fe20008410000 */
[----:B------:R-:W-:Y:S01]  /*2c20*/  FADD.FTZ R97, R96, -R97 ;  /* 0x8000006160617221 */ /* 0x000fe20000010000 */
[-CC-:B------:R-:W-:Y:S01]  /*2c30*/  FFMA.FTZ R66, R66, R183.reuse, R176.reuse ;  /* 0x000000b742427223 */ /* 0x180fe200000100b0 */
[----:B------:R-:W-:Y:S01]  /*2c40*/  ISETP.GE.U32.AND P2, PT, R106, RZ, PT ;  /* 0x000000ff6a00720c */ /* 0x000fe20003f46070 */
[----:B------:R-:W-:Y:S01]  /*2c50*/  FFMA.FTZ R65, R65, R183, R176 ;  /* 0x000000b741417223 */ /* 0x000fe200000100b0 */
[----:B------:R-:W-:Y:S01]  /*2c60*/  FSEL R60, R53, RZ, P6 ;  /* 0x000000ff353c7208 */ /* 0x000fe20003000000 */
[C---:B------:R-:W-:Y:S01]  /*2c70*/  FMUL.FTZ R55, R160.reuse, R97 ;  /* 0x00000061a0377220 */ /* 0x040fe20000410000 */
[----:B------:R-:W-:Y:S01]  /*2c80*/  LOP3.LUT P6, RZ, R167, 0xff, RZ, 0xc0, !PT ;  /* 0x000000ffa7ff7812 */ /* 0x000fe200078cc0ff */
[----:B------:R-:W-:Y:S01]  /*2c90*/  FADD.FTZ R71, R71, -R66 ;  /* 0x8000004247477221 */ /* 0x000fe20000010000 */
[----:B------:R-:W-:Y:S01]  /*2ca0*/  FSEL R63, R53, RZ, P4 ;  /* 0x000000ff353f7208 */ /* 0x000fe20002000000 */
[----:B------:R-:W-:Y:S01]  /*2cb0*/  FMUL.FTZ R53, R160, R91 ;  /* 0x0000005ba0357220 */ /* 0x000fe20000410000 */
[C---:B------:R-:W-:Y:S01]  /*2cc0*/  FSEL R59, R56.reuse, RZ, P5 ;  /* 0x000000ff383b7208 */ /* 0x040fe20002800000 */
[----:B------:R-:W-:Y:S01]  /*2cd0*/  FMUL.FTZ R57, R55, UR6 ;  /* 0x0000000637397c20 */ /* 0x000fe20008410000 */
[----:B------:R-:W-:Y:S01]  /*2ce0*/  FSEL R62, R56, RZ, P6 ;  /* 0x000000ff383e7208 */ /* 0x000fe20003000000 */
[----:B------:R-:W-:Y:S01]  /*2cf0*/  FMUL.FTZ R56, R53, UR6 ;  /* 0x0000000635387c20 */ /* 0x000fe20008410000 */
[----:B------:R-:W-:Y:S01]  /*2d00*/  ISETP.GE.U32.AND P3, PT, R166, RZ, PT ;  /* 0x000000ffa600720c */ /* 0x000fe20003f66070 */
[-CC-:B------:R-:W-:Y:S01]  /*2d10*/  FFMA.FTZ R64, R64, R183.reuse, R176.reuse ;  /* 0x000000b740407223 */ /* 0x180fe200000100b0 */
[C---:B------:R-:W-:Y:S01]  /*2d20*/  LOP3.LUT P4, RZ, R107.reuse, 0xff00, RZ, 0xc0, !PT ;  /* 0x0000ff006bff7812 */ /* 0x040fe2000788c0ff */
[----:B------:R-:W-:Y:S01]  /*2d30*/  FADD.FTZ R65, R74, -R65 ;  /* 0x800000414a417221 */ /* 0x000fe20000010000 */
[----:B------:R-:W-:Y:S01]  /*2d40*/  ISETP.GE.U32.AND.EX P2, PT, R107, 0x1000000, PT, P2 ;  /* 0x010000006b00780c */ /* 0x000fe20003f46120 */
[----:B------:R-:W-:Y:S01]  /*2d50*/  FFMA.FTZ R0, R0, R183, R176 ;  /* 0x000000b700007223 */ /* 0x000fe200000100b0 */
[----:B------:R-:W-:Y:S01]  /*2d60*/  ISETP.GE.U32.AND.EX P3, PT, R167, 0x1000000, PT, P3 ;  /* 0x01000000a700780c */ /* 0x000fe20003f66130 */
[----:B------:R-:W-:Y:S01]  /*2d70*/  FMUL.FTZ R58, R160, R71 ;  /* 0x00000047a03a7220 */ /* 0x000fe20000410000 */
[----:B------:R-:W-:Y:S01]  /*2d80*/  FSEL R66, R56, RZ, P4 ;  /* 0x000000ff38427208 */ /* 0x000fe20002000000 */
[----:B------:R-:W-:Y:S01]  /*2d90*/  FADD.FTZ R61, R67, -R0 ;  /* 0x80000000433d7221 */ /* 0x000fe20000010000 */
[C---:B------:R-:W-:Y:S01]  /*2da0*/  FSEL R73, R57.reuse, RZ, P2 ;  /* 0x000000ff39497208 */ /* 0x040fe20001000000 */
[----:B------:R-:W-:Y:S01]  /*2db0*/  FMUL.FTZ R0, R58, UR6 ;  /* 0x000000063a007c20 */ /* 0x000fe20008410000 */
[----:B0-----:R-:W-:Y:S01]  /*2dc0*/  FSEL R68, R57, RZ, P3 ;  /* 0x000000ff39447208 */ /* 0x001fe20001800000 */
[----:B------:R-:W-:Y:S01]  /*2dd0*/  FADD.FTZ R57, R99, -R64 ;  /* 0x8000004063397221 */ /* 0x000fe20000010000 */
[----:B------:R-:W-:-:S02]  /*2de0*/  LOP3.LUT P4, RZ, R167, 0xff00, RZ, 0xc0, !PT ;  /* 0x0000ff00a7ff7812 */ /* 0x000fc4000788c0ff */
[----:B------:R-:W-:Y:S01]  /*2df0*/  F2FP.BF16.F32.PACK_AB R66, R66, R59 ;  /* 0x0000003b4242723e */ /* 0x000fe200000010ff */
[----:B------:R-:W-:Y:S01]  /*2e00*/  FMUL.FTZ R59, R160, R65 ;  /* 0x00000041a03b7220 */ /* 0x000fe20000410000 */
[----:B------:R-:W-:Y:S01]  /*2e10*/  FSEL R69, R56, RZ, P4 ;  /* 0x000000ff38457208 */ /* 0x000fe20002000000 */
[----:B------:R-:W-:Y:S01]  /*2e20*/  FMUL.FTZ R57, R160, R57 ;  /* 0x00000039a0397220 */ /* 0x000fe20000410000 */
[----:B------:R-:W-:Y:S01]  /*2e30*/  LOP3.LUT P2, RZ, R106, 0xff0000, RZ, 0xc0, !PT ;  /* 0x00ff00006aff7812 */ /* 0x000fe2000784c0ff */
[----:B------:R-:W-:Y:S01]  /*2e40*/  FMUL.FTZ R64, R59, UR6 ;  /* 0x000000063b407c20 */ /* 0x000fe20008410000 */
[----:B------:R-:W-:Y:S01]  /*2e50*/  LOP3.LUT P4, RZ, R166, 0xff0000, RZ, 0xc0, !PT ;  /* 0x00ff0000a6ff7812 */ /* 0x000fe2000788c0ff */
[----:B------:R-:W-:Y:S01]  /*2e60*/  FMUL.FTZ R56, R160, R61 ;  /* 0x0000003da0387220 */ /* 0x000fe20000410000 */
[----:B------:R-:W-:Y:S02]  /*2e70*/  LOP3.LUT P3, RZ, R106, 0xff000000, RZ, 0xc0, !PT ;  /* 0xff0000006aff7812 */ /* 0x000fe4000786c0ff */
[----:B------:R-:W-:Y:S01]  /*2e80*/  F2FP.BF16.F32.PACK_AB R67, R73, R60 ;  /* 0x0000003c4943723e */ /* 0x000fe200000010ff */
[----:B------:R-:W-:Y:S01]  /*2e90*/  FMUL.FTZ R60, R57, UR6 ;  /* 0x00000006393c7c20 */ /* 0x000fe20008410000 */
[----:B------:R-:W-:-:S02]  /*2ea0*/  F2FP.BF16.F32.PACK_AB R63, R68, R63 ;  /* 0x0000003f443f723e */ /* 0x000fc400000010ff */
[C---:B------:R-:W-:Y:S02]  /*2eb0*/  FSEL R65, R0.reuse, RZ, P2 ;  /* 0x000000ff00417208 */ /* 0x040fe40001000000 */
[----:B------:R-:W-:Y:S01]  /*2ec0*/  FSEL R61, R0, RZ, P4 ;  /* 0x000000ff003d7208 */ /* 0x000fe20002000000 */
[----:B------:R-:W-:Y:S01]  /*2ed0*/  FMUL.FTZ R0, R56, UR6 ;  /* 0x0000000638007c20 */ /* 0x000fe20008410000 */
[----:B------:R-:W-:Y:S02]  /*2ee0*/  LOP3.LUT P5, RZ, R106, 0xff00, RZ, 0xc0, !PT ;  /* 0x0000ff006aff7812 */ /* 0x000fe400078ac0ff */
[C---:B------:R-:W-:Y:S02]  /*2ef0*/  LOP3.LUT P2, RZ, R166.reuse, 0xff000000, RZ, 0xc0, !PT ;  /* 0xff000000a6ff7812 */ /* 0x040fe4000784c0ff */
[----:B------:R-:W-:Y:S02]  /*2f00*/  LOP3.LUT P4, RZ, R166, 0xff00, RZ, 0xc0, !PT ;  /* 0x0000ff00a6ff7812 */ /* 0x000fe4000788c0ff */
[----:B------:R-:W-:-:S02]  /*2f10*/  FSEL R68, R64, RZ, P3 ;  /* 0x000000ff40447208 */ /* 0x000fc40001800000 */
[----:B------:R-:W-:Y:S02]  /*2f20*/  LOP3.LUT P6, RZ, R106, 0xff, RZ, 0xc0, !PT ;  /* 0x000000ff6aff7812 */ /* 0x000fe400078cc0ff */
[----:B------:R-:W-:Y:S02]  /*2f30*/  LOP3.LUT P3, RZ, R166, 0xff, RZ, 0xc0, !PT ;  /* 0x000000ffa6ff7812 */ /* 0x000fe4000786c0ff */
        /* <DEDUP_REMOVED lines=11> */
.L_x_2184:
        /* <DEDUP_REMOVED lines=13> */
[C---:B------:R-:W-:Y:S01]  /*30c0*/  FFMA.FTZ R75, R160.reuse, R75, R34 ;  /* 0x0000004ba04b7223 */ /* 0x040fe20000010022 */
[C---:B------:R-:W-:Y:S01]  /*30d0*/  FFMA.FTZ R91, R160.reuse, R91, R33 ;  /* 0x0000005ba05b7223 */ /* 0x040fe20000010021 */
[----:B------:R-:W-:Y:S01]  /*30e0*/  FFMA.FTZ R97, R160, R97, R35 ;  /* 0x00000061a0617223 */ /* 0x000fe20000010023 */
        /* <DEDUP_REMOVED lines=9> */
[----:B------:R-:W-:Y:S01]  /*3180*/  FFMA.FTZ R73, R160, R73, R32 ;  /* 0x00000049a0497223 */ /* 0x000fe20000010020 */
[----:B------:R-:W-:Y:S01]  /*3190*/  LOP3.LUT P3, RZ, R107, 0xff00, RZ, 0xc0, !PT ;  /* 0x0000ff006bff7812 */ /* 0x000fe2000786c0ff */
[----:B------:R-:W-:Y:S01]  /*31a0*/  FADD.FTZ R71, R71, -R66 ;  /* 0x8000004247477221 */ /* 0x000fe20000010000 */
[-CC-:B------:R-:W-:Y:S01]  /*31b0*/  FFMA.FTZ R64, R64, R183.reuse, R176.reuse ;  /* 0x000000b740407223 */ /* 0x180fe200000100b0 */
[----:B------:R-:W-:Y:S01]  /*31c0*/  ISETP.GE.U32.AND P2, PT, R166, RZ, PT ;  /* 0x000000ffa600720c */ /* 0x000fe20003f46070 */
[----:B------:R-:W-:Y:S01]  /*31d0*/  FADD.FTZ R74, R74, -R65 ;  /* 0x800000414a4a7221 */ /* 0x000fe20000010000 */
[----:B------:R-:W-:Y:S01]  /*31e0*/  FFMA.FTZ R0, R0, R183, R176 ;  /* 0x000000b700007223 */ /* 0x000fe200000100b0 */
[----:B------:R-:W-:Y:S01]  /*31f0*/  FSEL R109, R97, RZ, P5 ;  /* 0x000000ff616d7208 */ /* 0x000fe20002800000 */
[----:B------:R-:W-:Y:S01]  /*3200*/  FMUL.FTZ R73, R73, UR6 ;  /* 0x0000000649497c20 */ /* 0x000fe20008410000 */
[----:B0-----:R-:W-:Y:S01]  /*3210*/  FSEL R69, R91, RZ, P3 ;  /* 0x000000ff5b457208 */ /* 0x001fe20001800000 */
[C---:B------:R-:W-:Y:S01]  /*3220*/  FFMA.FTZ R71, R160.reuse, R71, R30 ;  /* 0x00000047a0477223 */ /* 0x040fe2000001001e */
[----:B------:R-:W-:Y:S01]  /*3230*/  LOP3.LUT P5, RZ, R167, 0xff, RZ, 0xc0, !PT ;  /* 0x000000ffa7ff7812 */ /* 0x000fe200078ac0ff */
[----:B------:R-:W-:Y:S01]  /*3240*/  FADD.FTZ R64, R99, -R64 ;  /* 0x8000004063407221 */ /* 0x000fe20000010000 */
[C---:B------:R-:W-:Y:S01]  /*3250*/  LOP3.LUT P3, RZ, R167.reuse, 0xff00, RZ, 0xc0, !PT ;  /* 0x0000ff00a7ff7812 */ /* 0x040fe2000786c0ff */
[C---:B------:R-:W-:Y:S01]  /*3260*/  FFMA.FTZ R74, R160.reuse, R74, R31 ;  /* 0x0000004aa04a7223 */ /* 0x040fe2000001001f */
[----:B------:R-:W-:Y:S01]  /*3270*/  LOP3.LUT P6, RZ, R167, 0xff0000, RZ, 0xc0, !PT ;  /* 0x00ff0000a7ff7812 */ /* 0x000fe200078cc0ff */
[----:B------:R-:W-:Y:S01]  /*3280*/  FADD.FTZ R65, R67, -R0 ;  /* 0x8000000043417221 */ /* 0x000fe20000010000 */
[----:B------:R-:W-:Y:S01]  /*3290*/  LOP3.LUT P4, RZ, R107, 0xff, RZ, 0xc0, !PT ;  /* 0x000000ff6bff7812 */ /* 0x000fe2000788c0ff */
[----:B------:R-:W-:Y:S01]  /*32a0*/  FMUL.FTZ R71, R71, UR6 ;  /* 0x0000000647477c20 */ /* 0x000fe20008410000 */
[----:B------:R-:W-:Y:S01]  /*32b0*/  ISETP.GE.U32.AND.EX P2, PT, R167, 0x1000000, PT, P2 ;  /* 0x01000000a700780c */ /* 0x000fe20003f46120 */
[----:B------:R-:W-:Y:S01]  /*32c0*/  FFMA.FTZ R64, R160, R64, R29 ;  /* 0x00000040a0407223 */ /* 0x000fe2000001001d */
        /* <DEDUP_REMOVED lines=9> */
[----:B------:R-:W-:Y:S02]  /*3360*/  LOP3.LUT P3, RZ, R166, 0xff0000, RZ, 0xc0, !PT ;  /* 0x00ff0000a6ff7812 */ /* 0x000fe4000786c0ff */
[C---:B------:R-:W-:Y:S02]  /*3370*/  LOP3.LUT P6, RZ, R106.reuse, 0xff0000, RZ, 0xc0, !PT ;  /* 0x00ff00006aff7812 */ /* 0x040fe400078cc0ff */
[----:B------:R-:W-:Y:S02]  /*3380*/  LOP3.LUT P2, RZ, R106, 0xff000000, RZ, 0xc0, !PT ;  /* 0xff0000006aff7812 */ /* 0x000fe4000784c0ff */
[----:B------:R-:W-:Y:S02]  /*3390*/  F2FP.BF16.F32.PACK_AB R62, R61, R62 ;  /* 0x0000003e3d3e723e */ /* 0x000fe400000010ff */
[----:B------:R-:W-:Y:S02]  /*33a0*/  F2FP.BF16.F32.PACK_AB R66, R69, R68 ;  /* 0x000000444542723e */ /* 0x000fe400000010ff */
[----:B------:R-:W-:-:S02]  /*33b0*/  FSEL R61, R71, RZ, P3 ;  /* 0x000000ff473d7208 */ /* 0x000fc40001800000 */
[----:B------:R-:W-:Y:S02]  /*33c0*/  LOP3.LUT P4, RZ, R106, 0xff00, RZ, 0xc0, !PT ;  /* 0x0000ff006aff7812 */ /* 0x000fe4000788c0ff */
[----:B------:R-:W-:Y:S02]  /*33d0*/  FSEL R68, R71, RZ, P6 ;  /* 0x000000ff47447208 */ /* 0x000fe40003000000 */
        /* <DEDUP_REMOVED lines=17> */
.L_x_2186:
        /* <DEDUP_REMOVED lines=10> */
[----:B------:R-:W-:Y:S01]  /*3590*/  LOP3.LUT P6, RZ, R107, 0xff0000, RZ, 0xc0, !PT ;  /* 0x00ff00006bff7812 */ /* 0x000fe200078cc0ff */
[----:B------:R-:W-:Y:S01]  /*35a0*/  FFMA.FTZ R52, R160, R73, R32 ;  /* 0x00000049a0347223 */ /* 0x000fe20000010020 */
[----:B------:R-:W-:Y:S01]  /*35b0*/  FMUL.FTZ R53, R54, UR6 ;  /* 0x0000000636357c20 */ /* 0x000fe20008410000 */
[----:B------:R-:W-:Y:S01]  /*35c0*/  ISETP.GE.U32.AND P3, PT, R166, RZ, PT ;  /* 0x000000ffa600720c */ /* 0x000fe20003f66070 */
[----:B------:R-:W-:Y:S01]  /*35d0*/  FADD.FTZ R91, R92, -R91 ;  /* 0x8000005b5c5b7221 */ /* 0x000fe20000010000 */
[----:B------:R-:W-:Y:S01]  /*35e0*/  LOP3.LUT P4, RZ, R167, 0xff0000, RZ, 0xc0, !PT ;  /* 0x00ff0000a7ff7812 */ /* 0x000fe2000788c0ff */
[----:B------:R-:W-:Y:S01]  /*35f0*/  FMUL.FTZ R57, R55, UR6 ;  /* 0x0000000637397c20 */ /* 0x000fe20008410000 */
[----:B------:R-:W-:Y:S01]  /*3600*/  FSEL R60, R53, RZ, P6 ;  /* 0x000000ff353c7208 */ /* 0x000fe20003000000 */
[----:B------:R-:W-:Y:S01]  /*3610*/  FMUL.FTZ R56, R52, UR6 ;  /* 0x0000000634387c20 */ /* 0x000fe20008410000 */
[----:B------:R-:W-:Y:S01]  /*3620*/  ISETP.GE.U32.AND.EX P2, PT, R107, 0x1000000, PT, P2 ;  /* 0x010000006b00780c */ /* 0x000fe20003f46120 */
[-CC-:B------:R-:W-:Y:S01]  /*3630*/  FFMA.FTZ R66, R66, R183.reuse, R176.reuse ;  /* 0x000000b742427223 */ /* 0x180fe200000100b0 */
[----:B------:R-:W-:Y:S01]  /*3640*/  ISETP.GE.U32.AND.EX P3, PT, R167, 0x1000000, PT, P3 ;  /* 0x01000000a700780c */ /* 0x000fe20003f66130 */
[-C--:B------:R-:W-:Y:S01]  /*3650*/  FFMA.FTZ R65, R65, R183.reuse, R176 ;  /* 0x000000b741417223 */ /* 0x080fe200000100b0 */
[----:B------:R-:W-:Y:S01]  /*3660*/  LOP3.LUT P5, RZ, R107, 0xff, RZ, 0xc0, !PT ;  /* 0x000000ff6bff7812 */ /* 0x000fe200078ac0ff */
[----:B------:R-:W-:Y:S01]  /*3670*/  FADD.FTZ R71, R71, -R66 ;  /* 0x8000004247477221 */ /* 0x000fe20000010000 */
[----:B------:R-:W-:Y:S01]  /*3680*/  LOP3.LUT P6, RZ, R167, 0xff, RZ, 0xc0, !PT ;  /* 0x000000ffa7ff7812 */ /* 0x000fe200078cc0ff */
[--C-:B------:R-:W-:Y:S01]  /*3690*/  FFMA.FTZ R64, R64, R183, R176.reuse ;  /* 0x000000b740407223 */ /* 0x100fe200000100b0 */
[----:B------:R-:W-:Y:S01]  /*36a0*/  FSEL R63, R53, RZ, P4 ;  /* 0x000000ff353f7208 */ /* 0x000fe20002000000 */
[----:B------:R-:W-:Y:S01]  /*36b0*/  FFMA.FTZ R53, R160, R91, R33 ;  /* 0x0000005ba0357223 */ /* 0x000fe20000010021 */
[C---:B0-----:R-:W-:Y:S01]  /*36c0*/  FSEL R69, R57.reuse, RZ, P2 ;  /* 0x000000ff39457208 */ /* 0x041fe20001000000 */
[----:B------:R-:W-:Y:S01]  /*36d0*/  FADD.FTZ R65, R74, -R65 ;  /* 0x800000414a417221 */ /* 0x000fe20000010000 */
[----:B------:R-:W-:Y:S01]  /*36e0*/  FSEL R68, R57, RZ, P3 ;  /* 0x000000ff39447208 */ /* 0x000fe20001800000 */
[----:B------:R-:W-:Y:S01]  /*36f0*/  FFMA.FTZ R0, R0, R183, R176 ;  /* 0x000000b700007223 */ /* 0x000fe200000100b0 */
[C---:B------:R-:W-:Y:S01]  /*3700*/  FSEL R57, R56.reuse, RZ, P5 ;  /* 0x000000ff38397208 */ /* 0x040fe20002800000 */
[----:B------:R-:W-:Y:S01]  /*3710*/  FADD.FTZ R64, R99, -R64 ;  /* 0x8000004063407221 */ /* 0x000fe20000010000 */
[----:B------:R-:W-:Y:S01]  /*3720*/  FSEL R62, R56, RZ, P6 ;  /* 0x000000ff383e7208 */ /* 0x000fe20003000000 */
[----:B------:R-:W-:Y:S01]  /*3730*/  FMUL.FTZ R56, R53, UR6 ;  /* 0x0000000635387c20 */ /* 0x000fe20008410000 */
[----:B------:R-:W-:Y:S01]  /*3740*/  LOP3.LUT P4, RZ, R107, 0xff00, RZ, 0xc0, !PT ;  /* 0x0000ff006bff7812 */ /* 0x000fe2000788c0ff */
[----:B------:R-:W-:Y:S01]  /*3750*/  FFMA.FTZ R58, R160, R71, R30 ;  /* 0x00000047a03a7223 */ /* 0x000fe2000001001e */
[----:B------:R-:W-:Y:S01]  /*3760*/  FADD.FTZ R61, R67, -R0 ;  /* 0x80000000433d7221 */ /* 0x000fe20000010000 */
[----:B------:R-:W-:-:S02]  /*3770*/  LOP3.LUT P2, RZ, R106, 0xff0000, RZ, 0xc0, !PT ;  /* 0x00ff00006aff7812 */ /* 0x000fc4000784c0ff */
[----:B------:R-:W-:Y:S01]  /*3780*/  FSEL R66, R56, RZ, P4 ;  /* 0x000000ff38427208 */ /* 0x000fe20002000000 */
[----:B------:R-:W-:Y:S01]  /*3790*/  FMUL.FTZ R0, R58, UR6 ;  /* 0x000000063a007c20 */ /* 0x000fe20008410000 */
[----:B------:R-:W-:Y:S02]  /*37a0*/  LOP3.LUT P4, RZ, R167, 0xff00, RZ, 0xc0, !PT ;  /* 0x0000ff00a7ff7812 */ /* 0x000fe4000788c0ff */
[----:B------:R-:W-:Y:S01]  /*37b0*/  F2FP.BF16.F32.PACK_AB R66, R66, R57 ;  /* 0x000000394242723e */ /* 0x000fe200000010ff */
[----:B------:R-:W-:Y:S01]  /*37c0*/  FFMA.FTZ R57, R160, R64, R29 ;  /* 0x00000040a0397223 */ /* 0x000fe2000001001d */
[----:B------:R-:W-:Y:S01]  /*37d0*/  FSEL R59, R56, RZ, P4 ;  /* 0x000000ff383b7208 */ /* 0x000fe20002000000 */
[----:B------:R-:W-:Y:S01]  /*37e0*/  FFMA.FTZ R56, R160, R61, R28 ;  /* 0x0000003da0387223 */ /* 0x000fe2000001001c */
[----:B------:R-:W-:Y:S02]  /*37f0*/  LOP3.LUT P4, RZ, R166, 0xff0000, RZ, 0xc0, !PT ;  /* 0x00ff0000a6ff7812 */ /* 0x000fe4000788c0ff */
[----:B------:R-:W-:Y:S01]  /*3800*/  F2FP.BF16.F32.PACK_AB R62, R59, R62 ;  /* 0x0000003e3b3e723e */ /* 0x000fe200000010ff */
[----:B------:R-:W-:Y:S01]  /*3810*/  FFMA.FTZ R59, R160, R65, R31 ;  /* 0x00000041a03b7223 */ /* 0x000fe2000001001f */
[----:B------:R-:W-:-:S02]  /*3820*/  LOP3.LUT P3, RZ, R106, 0xff000000, RZ, 0xc0, !PT ;  /* 0xff0000006aff7812 */ /* 0x000fc4000786c0ff */
[----:B------:R-:W-:Y:S01]  /*3830*/  F2FP.BF16.F32.PACK_AB R67, R69, R60 ;  /* 0x0000003c4543723e */ /* 0x000fe200000010ff */
[----:B------:R-:W-:Y:S01]  /*3840*/  FMUL.FTZ R64, R59, UR6 ;  /* 0x000000063b407c20 */ /* 0x000fe20008410000 */
[----:B------:R-:W-:Y:S01]  /*3850*/  F2FP.BF16.F32.PACK_AB R63, R68, R63 ;  /* 0x0000003f443f723e */ /* 0x000fe200000010ff */
[----:B------:R-:W-:Y:S01]  /*3860*/  FMUL.FTZ R60, R57, UR6 ;  /* 0x00000006393c7c20 */ /* 0x000fe20008410000 */
[C---:B------:R-:W-:Y:S02]  /*3870*/  FSEL R65, R0.reuse, RZ, P2 ;  /* 0x000000ff00417208 */ /* 0x040fe40001000000 */
[----:B------:R-:W-:Y:S01]  /*3880*/  FSEL R61, R0, RZ, P4 ;  /* 0x000000ff003d7208 */ /* 0x000fe20002000000 */
[----:B------:R-:W-:Y:S01]  /*3890*/  FMUL.FTZ R0, R56, UR6 ;  /* 0x0000000638007c20 */ /* 0x000fe20008410000 */
[----:B------:R-:W-:Y:S02]  /*38a0*/  LOP3.LUT P5, RZ, R106, 0xff00, RZ, 0xc0, !PT ;  /* 0x0000ff006aff7812 */ /* 0x000fe400078ac0ff */
[----:B------:R-:W-:-:S02]  /*38b0*/  LOP3.LUT P2, RZ, R166, 0xff000000, RZ, 0xc0, !PT ;  /* 0xff000000a6ff7812 */ /* 0x000fc4000784c0ff */
[----:B------:R-:W-:Y:S02]  /*38c0*/  LOP3.LUT P4, RZ, R166, 0xff00, RZ, 0xc0, !PT ;  /* 0x0000ff00a6ff7812 */ /* 0x000fe4000788c0ff */
[----:B------:R-:W-:Y:S02]  /*38d0*/  FSEL R68, R64, RZ, P3 ;  /* 0x000000ff40447208 */ /* 0x000fe40001800000 */
[----:B------:R-:W-:Y:S02]  /*38e0*/  LOP3.LUT P6, RZ, R106, 0xff, RZ, 0xc0, !PT ;  /* 0x000000ff6aff7812 */ /* 0x000fe400078cc0ff */
[----:B------:R-:W-:Y:S02]  /*38f0*/  LOP3.LUT P3, RZ, R166, 0xff, RZ, 0xc0, !PT ;  /* 0x000000ffa6ff7812 */ /* 0x000fe4000786c0ff */
        /* <DEDUP_REMOVED lines=8> */
[----:B------:R-:W-:-:S07]  /*3980*/  F2FP.BF16.F32.PACK_AB R64, R69, R64 ;  /* 0x000000404540723e */ /* 0x000fce00000010ff */
.L_x_2182:
        /* <DEDUP_REMOVED lines=90> */
.L_x_2189:
        /* <DEDUP_REMOVED lines=75> */
.L_x_2188:
        /* <DEDUP_REMOVED lines=76> */
.L_x_2191:
        /* <DEDUP_REMOVED lines=75> */
.L_x_2187:
        /* <DEDUP_REMOVED lines=56> */
.L_x_2193:
        /* <DEDUP_REMOVED lines=54> */
.L_x_2192:
        /* <DEDUP_REMOVED lines=55> */
.L_x_2194:
        /* <DEDUP_REMOVED lines=53> */
.L_x_2190:
        /* <DEDUP_REMOVED lines=44> */
[C---:B------:R-:W-:Y:S01]  /*5db0*/  FSEL R66, R0.reuse, RZ, P5 ;  /* 0x000000ff00427208 */ /* 0x040fe20002800000 */
[----:B------:R-:W-:Y:S01]  /*5dc0*/  FFMA.FTZ R79, R79, R183, R176 ;  /* 0x000000b74f4f7223 */ /* 0x000fe200000100b0 */
[----:B------:R-:W-:Y:S01]  /*5dd0*/  FSEL R62, R0, RZ, P6 ;  /* 0x000000ff003e7208 */ /* 0x000fe20003000000 */
[----:B------:R-:W-:Y:S01]  /*5de0*/  FMUL.FTZ R0, R53, UR6 ;  /* 0x0000000635007c20 */ /* 0x000fe20008410000 */
[----:B------:R-:W-:Y:S01]  /*5df0*/  LOP3.LUT P4, RZ, R103, 0xff00, RZ, 0xc0, !PT ;  /* 0x0000ff0067ff7812 */ /* 0x000fe2000788c0ff */
[C---:B------:R-:W-:Y:S01]  /*5e00*/  FFMA.FTZ R58, R160.reuse, R175, R46 ;  /* 0x000000afa03a7223 */ /* 0x040fe2000001002e */
        /* <DEDUP_REMOVED lines=37> */
.L_x_2197:
        /* <DEDUP_REMOVED lines=34> */
[C---:B------:R-:W-:Y:S01]  /*6280*/  ISETP.GE.U32.AND.EX P1, PT, R3.reuse, 0x1000000, PT, P1 ;  /* 0x010000000300780c */ /* 0x040fe20003f26110 */
[----:B------:R-:W-:Y:S01]  /*6290*/  FADD.FTZ R79, R94, -R79 ;  /* 0x8000004f5e4f7221 */ /* 0x000fe20000010000 */
[----:B------:R-:W-:Y:S01]  /*62a0*/  LOP3.LUT P3, RZ, R3, 0xff00, RZ, 0xc0, !PT ;  /* 0x0000ff0003ff7812 */ /* 0x000fe2000786c0ff */
[----:B------:R-:W-:Y:S01]  /*62b0*/  FMUL.FTZ R175, R175, UR6 ;  /* 0x00000006afaf7c20 */ /* 0x000fe20008410000 */
[----:B------:R-:W-:Y:S01]  /*62c0*/  FSEL R0, R95, RZ, P5 ;  /* 0x000000ff5f007208 */ /* 0x000fe20002800000 */
[----:B------:R-:W-:Y:S01]  /*62d0*/  FMUL.FTZ R98, R98, UR6 ;  /* 0x0000000662627c20 */ /* 0x000fe20008410000 */
[----:B------:R-:W-:Y:S01]  /*62e0*/  FSEL R63, R181, RZ, P6 ;  /* 0x000000ffb53f7208 */ /* 0x000fe20003000000 */
[C---:B------:R-:W-:Y:S01]  /*62f0*/  FFMA.FTZ R80, R160.reuse, R80, R45 ;  /* 0x00000050a0507223 */ /* 0x040fe2000001002d */
        /* <DEDUP_REMOVED lines=15> */
[----:B------:R-:W-:Y:S02]  /*63f0*/  FSEL R0, R98, RZ, P1 ;  /* 0x000000ff62007208 */ /* 0x000fe40000800000 */
[C---:B------:R-:W-:Y:S02]  /*6400*/  LOP3.LUT P4, RZ, R102.reuse, 0xff00, RZ, 0xc0, !PT ;  /* 0x0000ff0066ff7812 */ /* 0x040fe4000788c0ff */
[----:B------:R-:W-:Y:S02]  /*6410*/  LOP3.LUT P5, RZ, R102, 0xff, RZ, 0xc0, !PT ;  /* 0x000000ff66ff7812 */ /* 0x000fe400078ac0ff */
[----:B------:R-:W-:-:S02]  /*6420*/  LOP3.LUT P6, RZ, R2, 0xff000000, RZ, 0xc0, !PT ;  /* 0xff00000002ff7812 */ /* 0x000fc400078cc0ff */
[C---:B------:R-:W-:Y:S02]  /*6430*/  LOP3.LUT P3, RZ, R2.reuse, 0xff00, RZ, 0xc0, !PT ;  /* 0x0000ff0002ff7812 */ /* 0x040fe4000786c0ff */
        /* <DEDUP_REMOVED lines=13> */
.L_x_2196:
        /* <DEDUP_REMOVED lines=33> */
[C---:B------:R-:W-:Y:S01]  /*6720*/  FSEL R66, R0.reuse, RZ, P5 ;  /* 0x000000ff00427208 */ /* 0x040fe20002800000 */
[----:B------:R-:W-:Y:S01]  /*6730*/  FFMA.FTZ R79, R79, R183, R176 ;  /* 0x000000b74f4f7223 */ /* 0x000fe200000100b0 */
[----:B------:R-:W-:Y:S01]  /*6740*/  FSEL R62, R0, RZ, P6 ;  /* 0x000000ff003e7208 */ /* 0x000fe20003000000 */
[----:B------:R-:W-:Y:S01]  /*6750*/  FMUL.FTZ R0, R53, UR6 ;  /* 0x0000000635007c20 */ /* 0x000fe20008410000 */
[----:B------:R-:W-:Y:S01]  /*6760*/  LOP3.LUT P4, RZ, R103, 0xff00, RZ, 0xc0, !PT ;  /* 0x0000ff0067ff7812 */ /* 0x000fe2000788c0ff */
[C---:B------:R-:W-:Y:S01]  /*6770*/  FMUL.FTZ R58, R160.reuse, R175 ;  /* 0x000000afa03a7220 */ /* 0x040fe20000410000 */
        /* <DEDUP_REMOVED lines=37> */
.L_x_2199:
        /* <DEDUP_REMOVED lines=33> */
[----:B------:R-:W-:Y:S01]  /*6be0*/  FMUL.FTZ R81, R160, R81 ;  /* 0x00000051a0517220 */ /* 0x000fe20000410000 */
[C---:B------:R-:W-:Y:S01]  /*6bf0*/  ISETP.GE.U32.AND.EX P1, PT, R3.reuse, 0x1000000, PT, P1 ;  /* 0x010000000300780c */ /* 0x040fe20003f26110 */
        /* <DEDUP_REMOVED lines=40> */
.L_x_2195:
        /* <DEDUP_REMOVED lines=56> */
.L_x_2201:
        /* <DEDUP_REMOVED lines=54> */
.L_x_2200:
        /* <DEDUP_REMOVED lines=55> */
.L_x_2202:
        /* <DEDUP_REMOVED lines=53> */
.L_x_2198:
        /* <DEDUP_REMOVED lines=14> */
.L_x_2177:
        /* <DEDUP_REMOVED lines=47> */
.L_x_2176:
[----:B------:R-:W-:Y:S05]  /*7ff0*/  BSYNC B0 ;  /* 0x0000000000007941 */ /* 0x000fea0003800000 */
.L_x_2175:
        /* <DEDUP_REMOVED lines=21> */
[----:B------:R-:W5:Y:S04]  /*8150*/  LDS R49, [R3+0xc00] ;  /* 0x000c000003317984 */ /* 0x000f680000000800 */
[----:B------:R-:W0:Y:S04]  /*8160*/  LDS R33, [R3+0x1400] ;  /* 0x0014000003217984 */ /* 0x000e280000000800 */
[----:B------:R-:W4:Y:S04]  /*8170*/  LDS R48, [R3+0x200] ;  /* 0x0002000003307984 */ /* 0x000f280000000800 */
        /* <DEDUP_REMOVED lines=15> */
[----:B---3--:R-:W-:-:S03]  /*8270*/  FADD.FTZ R45, R48, R45 ;  /* 0x0000002d302d7221 */ /* 0x008fc60000010000 */
[----:B------:R-:W3:Y:S01]  /*8280*/  LDS R38, [R3+0x1e00] ;  /* 0x001e000003267984 */ /* 0x000ee20000000800 */
[----:B------:R-:W-:-:S03]  /*8290*/  FADD.FTZ R40, RZ, R40 ;  /* 0x00000028ff287221 */ /* 0x000fc60000010000 */
[----:B------:R-:W3:Y:S01]  /*82a0*/  LDS R39, [R3+0x2000] ;  /* 0x0020000003277984 */ /* 0x000ee20000000800 */
[----:B------:R-:W-:-:S03]  /*82b0*/  FADD.FTZ R36, RZ, R36 ;  /* 0x00000024ff247221 */ /* 0x000fc60000010000 */
[----:B------:R-:W3:Y:S01]  /*82c0*/  LDS R41, [R3+0x2200] ;  /* 0x0022000003297984 */ /* 0x000ee20000000800 */
[----:B------:R-:W-:-:S03]  /*82d0*/  FADD.FTZ R29, R40, R29 ;  /* 0x0000001d281d7221 */ /* 0x000fc60000010000 */
        /* <DEDUP_REMOVED lines=50> */
[----:B0-----:R-:W-:-:S03]  /*8600*/  FADD.FTZ R5, R36, R5 ;  /* 0x0000000524057221 */ /* 0x001fc60000010000 */
[----:B------:R-:W0:Y:S01]  /*8610*/  LDS R13, [R3+0x1400] ;  /* 0x00140000030d7984 */ /* 0x000e220000000800 */
[----:B----4-:R-:W-:Y:S01]  /*8620*/  FADD.FTZ R8, R35, R8 ;  /* 0x0000000823087221 */ /* 0x010fe20000010000 */
[----:B------:R-:W-:Y:S02]  /*8630*/  IADD3.X R35, PT, PT, RZ, RZ, RZ, P0, !PT ;  /* 0x000000ffff237210 */ /* 0x000fe400007fe4ff */
        /* <DEDUP_REMOVED lines=22> */
[----:B0-----:R-:W-:Y:S01]  /*87a0*/  FADD.FTZ R6, R6, R13 ;  /* 0x0000000d06067221 */ /* 0x001fe20000010000 */
        /* <DEDUP_REMOVED lines=23> */
.L_x_2178:
        /* <DEDUP_REMOVED lines=8> */
.L_x_2205:
[----:B------:R-:W-:Y:S05]  /*89a0*/  BSYNC B2 ;  /* 0x0000000000027941 */ /* 0x000fea0003800000 */
.L_x_2204:
        /* <DEDUP_REMOVED lines=8> */
.L_x_2206:
[----:B------:R-:W-:-:S05]  /*8a30*/  FADD.FTZ R68, R69, R68 ;  /* 0x0000004445447221 */ /* 0x000fca0000010000 */
[----:B------:R-:W-:Y:S01]  /*8a40*/  MOV R189, R68 ;  /* 0x0000004400bd7202 */ /* 0x000fe20000000f00 */
[----:B------:R-:W-:Y:S01]  /*8a50*/  HFMA2 R188, -RZ, RZ, 0, 1.1920928955078125e-07 ;  /* 0x00000002ffbc7431 */ /* 0x000fe200000001ff */
[----:B------:R-:W-:-:S07]  /*8a60*/  MOV R112, R187 ;  /* 0x000000bb00707202 */ /* 0x000fce0000000f00 */
[----:B------:R-:W-:Y:S05]  /*8a70*/  WARPSYNC.COLLECTIVE R186, `(.L_x_2207) ;  /* 0x00000000ba087348 */ /* 0x000fea0003c00000 */
[----:B------:R0:W1:Y:S02]  /*8a80*/  SHFL.BFLY P4, R187, R189, R188, R191 ;  /* 0x0c0000bcbdbb7389 */ /* 0x00006400000800bf */
[----:B01----:R-:W-:Y:S05]  /*8a90*/  ENDCOLLECTIVE ;  /* 0x000000000000791b */ /* 0x003fea0003800000 */
.L_x_2207:
[----:B------:R-:W-:-:S05]  /*8aa0*/  FADD.FTZ R112, R111, R112 ;  /* 0x000000706f707221 */ /* 0x000fca0000010000 */
[----:B------:R-:W-:Y:S02]  /*8ab0*/  MOV R189, R112 ;  /* 0x0000007000bd7202 */ /* 0x000fe40000000f00 */
[----:B------:R-:W-:-:S07]  /*8ac0*/  MOV R115, R187 ;  /* 0x000000bb00737202 */ /* 0x000fce0000000f00 */
[----:B------:R-:W-:Y:S05]  /*8ad0*/  WARPSYNC.COLLECTIVE R186, `(.L_x_2208) ;  /* 0x00000000ba087348 */ /* 0x000fea0003c00000 */
[----:B------:R0:W1:Y:S02]  /*8ae0*/  SHFL.BFLY P4, R187, R189, R188, R191 ;  /* 0x0c0000bcbdbb7389 */ /* 0x00006400000800bf */
[----:B01----:R-:W-:Y:S05]  /*8af0*/  ENDCOLLECTIVE ;  /* 0x000000000000791b */ /* 0x003fea0003800000 */
.L_x_2208:
[----:B------:R-:W-:-:S05]  /*8b00*/  FADD.FTZ R115, R68, R115 ;  /* 0x0000007344737221 */ /* 0x000fca0000010000 */
[----:B------:R-:W-:Y:S01]  /*8b10*/  MOV R189, R115 ;  /* 0x0000007300bd7202 */ /* 0x000fe20000000f00 */
[----:B------:R-:W-:Y:S01]  /*8b20*/  HFMA2 R188, -RZ, RZ, 0, 2.384185791015625e-07 ;  /* 0x00000004ffbc7431 */ /* 0x000fe200000001ff */
[----:B------:R-:W-:-:S07]  /*8b30*/  MOV R185, R187 ;  /* 0x000000bb00b97202 */ /* 0x000fce0000000f00 */
[----:B------:R-:W-:Y:S05]  /*8b40*/  WARPSYNC.COLLECTIVE R186, `(.L_x_2209) ;  /* 0x00000000ba087348 */ /* 0x000fea0003c00000 */
[----:B------:R0:W1:Y:S02]  /*8b50*/  SHFL.BFLY P4, R187, R189, R188, R191 ;  /* 0x0c0000bcbdbb7389 */ /* 0x00006400000800bf */
[----:B01----:R-:W-:Y:S05]  /*8b60*/  ENDCOLLECTIVE ;  /* 0x000000000000791b */ /* 0x003fea0003800000 */
.L_x_2209:
[----:B------:R-:W-:Y:S01]  /*8b70*/  FADD.FTZ R185, R112, R185 ;  /* 0x000000b970b97221 */ /* 0x000fe20000010000 */
[----:B------:R-:W-:-:S04]  /*8b80*/  MOV R112, R180 ;  /* 0x000000b400707202 */ /* 0x000fc80000000f00 */
[----:B------:R-:W-:Y:S02]  /*8b90*/  MOV R189, R185 ;  /* 0x000000b900bd7202 */ /* 0x000fe40000000f00 */
[----:B------:R-:W-:-:S07]  /*8ba0*/  MOV R114, R187 ;  /* 0x000000bb00727202 */ /* 0x000fce0000000f00 */
[----:B------:R-:W-:Y:S05]  /*8bb0*/  WARPSYNC.COLLECTIVE R186, `(.L_x_2210) ;  /* 0x00000000ba087348 */ /* 0x000fea0003c00000 */
[----:B------:R0:W1:Y:S02]  /*8bc0*/  SHFL.BFLY P4, R187, R189, R188, R191 ;  /* 0x0c0000bcbdbb7389 */ /* 0x00006400000800bf */
[----:B01----:R-:W-:Y:S05]  /*8bd0*/  ENDCOLLECTIVE ;  /* 0x000000000000791b */ /* 0x003fea0003800000 */
.L_x_2210:
[----:B------:R-:W-:Y:S01]  /*8be0*/  FADD.FTZ R114, R115, R114 ;  /* 0x0000007273727221 */ /* 0x000fe20000010000 */
[----:B------:R-:W-:Y:S02]  /*8bf0*/  MOV R115, R131 ;  /* 0x0000008300737202 */ /* 0x000fe40000000f00 */
[----:B------:R-:W-:Y:S02]  /*8c00*/  MOV R131, R178 ;  /* 0x000000b200837202 */ /* 0x000fe40000000f00 */
[----:B------:R-:W-:Y:S01]  /*8c10*/  MOV R189, R114 ;  /* 0x0000007200bd7202 */ /* 0x000fe20000000f00 */
[----:B------:R-:W-:Y:S01]  /*8c20*/  HFMA2 R188, -RZ, RZ, 0, 4.76837158203125e-07 ;  /* 0x00000008ffbc7431 */ /* 0x000fe200000001ff */
[----:B------:R-:W-:-:S07]  /*8c30*/  MOV R132, R187 ;  /* 0x000000bb00847202 */ /* 0x000fce0000000f00 */
[----:B------:R-:W-:Y:S05]  /*8c40*/  WARPSYNC.COLLECTIVE R186, `(.L_x_2211) ;  /* 0x00000000ba087348 */ /* 0x000fea0003c00000 */
[----:B------:R0:W1:Y:S02]  /*8c50*/  SHFL.BFLY P4, R187, R189, R188, R191 ;  /* 0x0c0000bcbdbb7389 */ /* 0x00006400000800bf */
[----:B01----:R-:W-:Y:S05]  /*8c60*/  ENDCOLLECTIVE ;  /* 0x000000000000791b */ /* 0x003fea0003800000 */
.L_x_2211:
[----:B------:R-:W-:-:S05]  /*8c70*/  FADD.FTZ R132, R185, R132 ;  /* 0x00000084b9847221 */ /* 0x000fca0000010000 */
[----:B------:R-:W-:Y:S02]  /*8c80*/  MOV R189, R132 ;  /* 0x0000008400bd7202 */ /* 0x000fe40000000f00 */
[----:B------:R-:W-:-:S07]  /*8c90*/  MOV R69, R187 ;  /* 0x000000bb00457202 */ /* 0x000fce0000000f00 */
[----:B------:R-:W-:Y:S05]  /*8ca0*/  WARPSYNC.COLLECTIVE R186, `(.L_x_2212) ;  /* 0x00000000ba087348 */ /* 0x000fea0003c00000 */
[----:B------:R0:W1:Y:S02]  /*8cb0*/  SHFL.BFLY P4, R187, R189, R188, R191 ;  /* 0x0c0000bcbdbb7389 */ /* 0x00006400000800bf */
[----:B01----:R-:W-:Y:S05]  /*8cc0*/  ENDCOLLECTIVE ;  /* 0x000000000000791b */ /* 0x003fea0003800000 */
.L_x_2212:
        /* <DEDUP_REMOVED lines=8> */
.L_x_2213:
[----:B------:R-:W-:Y:S01]  /*8d50*/  FADD.FTZ R68, R132, R111 ;  /* 0x0000006f84447221 */ /* 0x000fe20000010000 */
[----:B------:R-:W-:Y:S02]  /*8d60*/  MOV R132, R113 ;  /* 0x0000007100847202 */ /* 0x000fe40000000f00 */
[----:B------:R-:W-:Y:S02]  /*8d70*/  MOV R113, R182 ;  /* 0x000000b600717202 */ /* 0x000fe40000000f00 */
[----:B------:R-:W-:Y:S02]  /*8d80*/  MOV R111, R183 ;  /* 0x000000b7006f7202 */ /* 0x000fe40000000f00 */
[----:B------:R-:W-:Y:S02]  /*8d90*/  MOV R189, R68 ;  /* 0x0000004400bd7202 */ /* 0x000fe40000000f00 */
[----:B------:R-:W-:-:S07]  /*8da0*/  MOV R184, R187 ;  /* 0x000000bb00b87202 */ /* 0x000fce0000000f00 */
[----:B------:R-:W-:Y:S05]  /*8db0*/  WARPSYNC.COLLECTIVE R186, `(.L_x_2214) ;  /* 0x00000000ba087348 */ /* 0x000fea0003c00000 */
[----:B------:R0:W1:Y:S02]  /*8dc0*/  SHFL.BFLY P4, R187, R189, R188, R191 ;  /* 0x0c0000bcbdbb7389 */ /* 0x00006400000800bf */
[----:B01----:R-:W-:Y:S05]  /*8dd0*/  ENDCOLLECTIVE ;  /* 0x000000000000791b */ /* 0x003fea0003800000 */
.L_x_2214:
[----:B------:R-:W-:Y:S05]  /*8de0*/  BRA `(.L_x_2215) ;  /* 0xffffff88005c7947 */ /* 0x000fea000383ffff */
.L_x_2216:
        /* <DEDUP_REMOVED lines=9> */
.L_x_4981:


//--------------------- .text._ZN10layer_norm31ln_parallel_residual_bwd_kernelINS_13Kernel_traitsIf6__halfS2_S2_fjLj768ELj1ELj4ELj1ELj16ENS_18Kernel_traits_baseILj768EfS2_S2_S2_fjLj128EEEEELb0ELb0ELb0EEEvNS_9BwdParamsE --------------------------
	.section	.text._ZN10layer_norm31ln_parallel_residual_bwd_kernelINS_13Kernel_traitsIf6__halfS2_S2_fjLj768ELj1ELj4ELj1ELj16ENS_18Kernel_traits_baseILj768EfS2_S2_S2_fjLj128EEEEELb0ELb0ELb0EEEvNS_9BwdParamsE,"ax",@progbits
	.align	128
        .global         _ZN10layer_norm31ln_parallel_residual_bwd_kernelINS_13Kernel_traitsIf6__halfS2_S2_fjLj768ELj1ELj4ELj1ELj16ENS_18Kernel_traits_baseILj768EfS2_S2_S2_fjLj128EEEEELb0ELb0ELb0EEEvNS_9BwdParamsE
        .type           _ZN10layer_norm31ln_parallel_residual_bwd_kernelINS_13Kernel_traitsIf6__halfS2_S2_fjLj768ELj1ELj4ELj1ELj16ENS_18Kernel_traits_baseILj768EfS2_S2_S2_fjLj128EEEEELb0ELb0ELb0EEEvNS_9BwdParamsE,@function
        .size           _ZN10layer_norm31ln_parallel_residual_bwd_kernelINS_13Kernel_traitsIf6__halfS2_S2_fjLj768ELj1ELj4ELj1ELj16ENS_18Kernel_traits_baseILj768EfS2_S2_S2_fjLj128EEEEELb0ELb0ELb0EEEvNS_9BwdParamsE,(.L_x_4982 - _ZN10layer_norm31ln_parallel_residual_bwd_kernelINS_13Kernel_traitsIf6__halfS2_S2_fjLj768ELj1ELj4ELj1ELj16ENS_18Kernel_traits_baseILj768EfS2_S2_S2_fjLj128EEEEELb0ELb0ELb0EEEvNS_9BwdParamsE)
        .other          _ZN10layer_norm31ln_parallel_residual_bwd_kernelINS_13Kernel_traitsIf6__halfS2_S2_fjLj768ELj1ELj4ELj1ELj16ENS_18Kernel_traits_baseILj768EfS2_S2_S2_fjLj128EEEEELb0ELb0ELb0EEEvNS_9BwdParamsE,@"STO_CUDA_ENTRY STV_DEFAULT"
_ZN10layer_norm31ln_parallel_residual_bwd_kernelINS_13Kernel_traitsIf6__halfS2_S2_fjLj768ELj1ELj4ELj1ELj16ENS_18Kernel_traits_baseILj768EfS2_S2_S2_fjLj128EEEEELb0ELb0ELb0EEEvNS_9BwdParamsE:
.text._ZN10layer_norm31ln_parallel_residual_bwd_kernelINS_13Kernel_traitsIf6__halfS2_S2_fjLj768ELj1ELj4ELj1ELj16ENS_18Kernel_traits_baseILj768EfS2_S2_S2_fjLj128EEEEELb0ELb0ELb0EEEvNS_9BwdParamsE:
        /* <DEDUP_REMOVED lines=152> */
.L_x_2255:
        /* <DEDUP_REMOVED lines=32> */
[----:B---3--:R-:W-:Y:S02]  /*0b80*/  HADD2.F32 R241, -RZ, R185.H1_H1 ;  /* 0x300000b9fff17230 */ /* 0x008fe40000004100 */
[--C-:B------:R-:W-:Y:S02]  /*0b90*/  HADD2.F32 R223, -RZ, R184.reuse.H0_H0 ;  /* 0x200000b8ffdf7230 */ /* 0x100fe40000004100 */
[----:B------:R-:W-:Y:S02]  /*0ba0*/  HADD2.F32 R227, -RZ, R184.H1_H1 ;  /* 0x300000b8ffe37230 */ /* 0x000fe40000004100 */
[----:B------:R-:W-:Y:S01]  /*0bb0*/  FADD.FTZ R241, -R230, R241 ;  /* 0x000000f1e6f17221 */ /* 0x000fe20000010100 */
[----:B------:R-:W-:Y:S02]  /*0bc0*/  HADD2.F32 R221, -RZ, R186.H1_H1 ;  /* 0x300000baffdd7230 */ /* 0x000fe40000004100 */
[----:B----4-:R-:W-:-:S02]  /*0bd0*/  HADD2.F32 R184, -RZ, R193.H1_H1 ;  /* 0x300000c1ffb87230 */ /* 0x010fc40000004100 */
[--C-:B------:R-:W-:Y:S02]  /*0be0*/  HADD2.F32 R199, -RZ, R187.reuse.H0_H0 ;  /* 0x200000bbffc77230 */ /* 0x100fe40000004100 */
[----:B------:R-:W-:Y:S02]  /*0bf0*/  HADD2.F32 R233, -RZ, R187.H1_H1 ;  /* 0x300000bbffe97230 */ /* 0x000fe40000004100 */
[--C-:B--2---:R-:W-:Y:S02]  /*0c00*/  HADD2.F32 R225, -RZ, R188.reuse.H0_H0 ;  /* 0x200000bcffe17230 */ /* 0x104fe40000004100 */
[----:B------:R-:W-:Y:S02]  /*0c10*/  HADD2.F32 R202, -RZ, R188.H1_H1 ;  /* 0x300000bcffca7230 */ /* 0x000fe40000004100 */
[--C-:B0-----:R-:W-:Y:S02]  /*0c20*/  HADD2.F32 R201, -RZ, R191.reuse.H0_H0 ;  /* 0x200000bfffc97230 */ /* 0x101fe40000004100 */
[----:B------:R-:W-:-:S02]  /*0c30*/  HADD2.F32 R188, -RZ, R191.H1_H1 ;  /* 0x300000bfffbc7230 */ /* 0x000fc40000004100 */
[----:B------:R-:W-:Y:S02]  /*0c40*/  HADD2.F32 R191, -RZ, R192.H0_H0 ;  /* 0x200000c0ffbf7230 */ /* 0x000fe40000004100 */
[----:B------:R-:W-:Y:S01]  /*0c50*/  FMUL.FTZ R222, R35, R184 ;  /* 0x000000b823de7220 */ /* 0x000fe20000410000 */
[----:B------:R-:W-:Y:S02]  /*0c60*/  HADD2.F32 R237, -RZ, R185.H0_H0 ;  /* 0x200000b9ffed7230 */ /* 0x000fe40000004100 */
[----:B-----5:R-:W-:Y:S01]  /*0c70*/  FMUL.FTZ R224, R198, R241 ;  /* 0x000000f1c6e07220 */ /* 0x020fe20000410000 */
[----:B------:R-:W-:Y:S02]  /*0c80*/  HADD2.F32 R219, -RZ, R186.H0_H0 ;  /* 0x200000baffdb7230 */ /* 0x000fe40000004100 */
[----:B------:R-:W-:Y:S02]  /*0c90*/  HADD2.F32 R200, -RZ, R189.H1_H1 ;  /* 0x300000bdffc87230 */ /* 0x000fe40000004100 */
[----:B------:R-:W-:-:S02]  /*0ca0*/  HADD2.F32 R187, -RZ, R194.H0_H0 ;  /* 0x200000c2ffbb7230 */ /* 0x000fc40000004100 */
[C---:B------:R-:W-:Y:S01]  /*0cb0*/  FADD.FTZ R227, -R230.reuse, R227 ;  /* 0x000000e3e6e37221 */ /* 0x040fe20000010100 */
[----:B------:R-:W-:Y:S02]  /*0cc0*/  HADD2.F32 R239, -RZ, R189.H0_H0 ;  /* 0x200000bdffef7230 */ /* 0x000fe40000004100 */
[----:B------:R-:W-:Y:S02]  /*0cd0*/  HADD2.F32 R192, -RZ, R192.H1_H1 ;  /* 0x300000c0ffc07230 */ /* 0x000fe40000004100 */
[----:B------:R-:W-:Y:S02]  /*0ce0*/  HADD2.F32 R185, -RZ, R193.H0_H0 ;  /* 0x200000c1ffb97230 */ /* 0x000fe40000004100 */
[C---:B------:R-:W-:Y:S01]  /*0cf0*/  FADD.FTZ R193, -R230.reuse, R221 ;  /* 0x000000dde6c17221 */ /* 0x040fe20000010100 */
[----:B------:R-:W-:Y:S02]  /*0d00*/  HADD2.F32 R194, -RZ, R194.H1_H1 ;  /* 0x300000c2ffc27230 */ /* 0x000fe40000004100 */
[----:B------:R-:W-:Y:S01]  /*0d10*/  FADD.FTZ R223, -R230, R223 ;  /* 0x000000dfe6df7221 */ /* 0x000fe20000010100 */
[----:B------:R-:W-:-:S02]  /*0d20*/  HADD2.F32 R189, -RZ, R195.H0_H0 ;  /* 0x200000c3ffbd7230 */ /* 0x000fc40000004100 */
[----:B------:R-:W-:Y:S01]  /*0d30*/  FMUL.FTZ R229, R32, R191 ;  /* 0x000000bf20e57220 */ /* 0x000fe20000410000 */
[--C-:B------:R-:W-:Y:S02]  /*0d40*/  HADD2.F32 R235, -RZ, R190.reuse.H0_H0 ;  /* 0x200000beffeb7230 */ /* 0x100fe40000004100 */
[----:B------:R-:W-:Y:S01]  /*0d50*/  FADD.FTZ R99, R99, R200 ;  /* 0x000000c863637221 */ /* 0x000fe20000010000 */
[----:B------:R-:W-:Y:S02]  /*0d60*/  HADD2.F32 R190, -RZ, R190.H1_H1 ;  /* 0x300000beffbe7230 */ /* 0x000fe40000004100 */
[-C--:B------:R-:W-:Y:S01]  /*0d70*/  FFMA.FTZ R222, R27, R200.reuse, R222 ;  /* 0x000000c81bde7223 */ /* 0x080fe200000100de */
[----:B------:R-:W-:Y:S01]  /*0d80*/  FFMA.FTZ R75, R224, R200, R75 ;  /* 0x000000c8e04b7223 */ /* 0x000fe2000001004b */
[----:B------:R-:W-:Y:S01]  /*0d90*/  FADD.FTZ R219, -R230, R219 ;  /* 0x000000dbe6db7221 */ /* 0x000fe20000010100 */
[----:B------:R-:W-:Y:S02]  /*0da0*/  HADD2.F32 R186, -RZ, R195.H1_H1 ;  /* 0x300000c3ffba7230 */ /* 0x000fe40000004100 */
[----:B------:R-:W-:Y:S01]  /*0db0*/  FMUL.FTZ R226, R33, R192 ;  /* 0x000000c021e27220 */ /* 0x000fe20000410000 */
[C---:B------:R-:W-:Y:S01]  /*0dc0*/  FMUL.FTZ R228, R198.reuse, R227 ;  /* 0x000000e3c6e47220 */ /* 0x040fe20000410000 */
[----:B------:R-:W-:Y:S01]  /*0dd0*/  FMUL.FTZ R200, R37, R194 ;  /* 0x000000c225c87220 */ /* 0x000fe20000410000 */
[----:B------:R-:W-:Y:S01]  /*0de0*/  FMUL.FTZ R220, R198, R193 ;  /* 0x000000c1c6dc7220 */ /* 0x000fe20000410000 */
[----:B------:R-:W-:Y:S01]  /*0df0*/  FADD.FTZ R199, -R230, R199 ;  /* 0x000000c7e6c77221 */ /* 0x000fe20000010100 */
[----:B------:R-:W-:Y:S01]  /*0e00*/  FMUL.FTZ R231, R198, R223 ;  /* 0x000000dfc6e77220 */ /* 0x000fe20000410000 */
[----:B------:R-:W-:Y:S01]  /*0e10*/  FADD.FTZ R233, -R230, R233 ;  /* 0x000000e9e6e97221 */ /* 0x000fe20000010100 */
[----:B------:R-:W-:Y:S01]  /*0e20*/  FMUL.FTZ R193, R38, R189 ;  /* 0x000000bd26c17220 */ /* 0x000fe20000410000 */
[----:B------:R-:W-:Y:S01]  /*0e30*/  FFMA.FTZ R229, R24, R225, R229 ;  /* 0x000000e118e57223 */ /* 0x000fe200000100e5 */
[----:B------:R-:W-:Y:S01]  /*0e40*/  FMUL.FTZ R223, R198, R219 ;  /* 0x000000dbc6df7220 */ /* 0x000fe20000410000 */
[----:B------:R-:W-:Y:S01]  /*0e50*/  FADD.FTZ R97, R97, R202 ;  /* 0x000000ca61617221 */ /* 0x000fe20000010000 */
[-C--:B------:R-:W-:Y:S01]  /*0e60*/  FFMA.FTZ R226, R25, R202.reuse, R226 ;  /* 0x000000ca19e27223 */ /* 0x080fe200000100e2 */
[----:B------:R-:W-:Y:S01]  /*0e70*/  FFMA.FTZ R73, R228, R202, R73 ;  /* 0x000000cae4497223 */ /* 0x000fe20000010049 */
[----:B------:R-:W-:Y:S01]  /*0e80*/  FADD.FTZ R101, R101, R190 ;  /* 0x000000be65657221 */ /* 0x000fe20000010000 */
[-C--:B------:R-:W-:Y:S01]  /*0e90*/  FFMA.FTZ R219, R29, R190.reuse, R200 ;  /* 0x000000be1ddb7223 */ /* 0x080fe200000100c8 */
[----:B------:R-:W-:Y:S01]  /*0ea0*/  FFMA.FTZ R77, R220, R190, R77 ;  /* 0x000000bedc4d7223 */ /* 0x000fe2000001004d */
[----:B------:R-:W-:Y:S01]  /*0eb0*/  FMUL.FTZ R199, R198, R199 ;  /* 0x000000c7c6c77220 */ /* 0x000fe20000410000 */
[----:B------:R-:W-:Y:S01]  /*0ec0*/  FADD.FTZ R96, R96, R225 ;  /* 0x000000e160607221 */ /* 0x000fe20000010000 */
[----:B------:R-:W-:Y:S01]  /*0ed0*/  FFMA.FTZ R72, R231, R225, R72 ;  /* 0x000000e1e7487223 */ /* 0x000fe20000010048 */
[----:B------:R-:W-:Y:S01]  /*0ee0*/  FADD.FTZ R227, -R230, R237 ;  /* 0x000000ede6e37221 */ /* 0x000fe20000010100 */
[----:B------:R-:W-:Y:S01]  /*0ef0*/  FMUL.FTZ R190, R39, R186 ;  /* 0x000000ba27be7220 */ /* 0x000fe20000410000 */
[----:B------:R-:W-:Y:S01]  /*0f00*/  FMUL.FTZ R200, R198, R233 ;  /* 0x000000e9c6c87220 */ /* 0x000fe20000410000 */
[----:B------:R-:W-:Y:S01]  /*0f10*/  FFMA.FTZ R202, R30, R201, R193 ;  /* 0x000000c91eca7223 */ /* 0x000fe200000100c1 */
[----:B------:R-:W-:Y:S01]  /*0f20*/  FADD.FTZ R132, R132, R191 ;  /* 0x000000bf84847221 */ /* 0x000fe20000010000 */
[C---:B------:R-:W-:Y:S01]  /*0f30*/  FFMA.FTZ R112, R231.reuse, R191, R112 ;  /* 0x000000bfe7707223 */ /* 0x040fe20000010070 */
[----:B------:R-:W-:Y:S01]  /*0f40*/  FMUL.FTZ R225, R34, R185 ;  /* 0x000000b922e17220 */ /* 0x000fe20000410000 */
[----:B------:R-:W-:Y:S01]  /*0f50*/  FADD.FTZ R191, RZ, R229 ;  /* 0x000000e5ffbf7221 */ /* 0x000fe20000010000 */
[----:B------:R-:W-:Y:S01]  /*0f60*/  FFMA.FTZ R193, R231, R229, RZ ;  /* 0x000000e5e7c17223 */ /* 0x000fe200000100ff */
[----:B------:R-:W-:Y:S01]  /*0f70*/  FADD.FTZ R102, R102, R201 ;  /* 0x000000c966667221 */ /* 0x000fe20000010000 */
[----:B------:R-:W-:Y:S01]  /*0f80*/  FFMA.FTZ R78, R199, R201, R78 ;  /* 0x000000c9c74e7223 */ /* 0x000fe2000001004e */
[----:B------:R-:W-:Y:S01]  /*0f90*/  FMUL.FTZ R227, R198, R227 ;  /* 0x000000e3c6e37220 */ /* 0x000fe20000410000 */
[----:B------:R-:W-:Y:S01]  /*0fa0*/  FADD.FTZ R103, R103, R188 ;  /* 0x000000bc67677221 */ /* 0x000fe20000010000 */
[-C--:B------:R-:W-:Y:S01]  /*0fb0*/  FFMA.FTZ R201, R31, R188.reuse, R190 ;  /* 0x000000bc1fc97223 */ /* 0x080fe200000100be */
[----:B------:R-:W-:Y:S01]  /*0fc0*/  FFMA.FTZ R79, R200, R188, R79 ;  /* 0x000000bcc84f7223 */ /* 0x000fe2000001004f */
[----:B------:R-:W-:Y:S01]  /*0fd0*/  FFMA.FTZ R225, R26, R239, R225 ;  /* 0x000000ef1ae17223 */ /* 0x000fe200000100e1 */
[----:B------:R-:W-:Y:S01]  /*0fe0*/  FADD.FTZ R188, R191, R226 ;  /* 0x000000e2bfbc7221 */ /* 0x000fe20000010000 */
[----:B------:R-:W-:Y:S01]  /*0ff0*/  FFMA.FTZ R190, R228, R226, R193 ;  /* 0x000000e2e4be7223 */ /* 0x000fe200000100c1 */
[----:B------:R-:W-:Y:S01]  /*1000*/  FADD.FTZ R134, R134, R185 ;  /* 0x000000b986867221 */ /* 0x000fe20000010000 */
[C---:B------:R-:W-:Y:S01]  /*1010*/  FFMA.FTZ R114, R227.reuse, R185, R114 ;  /* 0x000000b9e3727223 */ /* 0x040fe20000010072 */
[----:B------:R-:W-:Y:S01]  /*1020*/  FMUL.FTZ R221, R36, R187 ;  /* 0x000000bb24dd7220 */ /* 0x000fe20000410000 */
        /* <DEDUP_REMOVED lines=8> */
[C---:B------:R-:W-:Y:S01]  /*10b0*/  FFMA.FTZ R188, R223.reuse, R221, R188 ;  /* 0x000000dddfbc7223 */ /* 0x040fe200000100bc */
        /* <DEDUP_REMOVED lines=21> */
.L_x_2219:
[----:B------:R-:W-:Y:S05]  /*1210*/  BSYNC.RECONVERGENT B0 ;  /* 0x0000000000007941 */ /* 0x000fea0003800200 */
.L_x_2218:
        /* <DEDUP_REMOVED lines=16> */
[----:B------:R-:W-:Y:S01]  /*1320*/  IADD3 R235, PT, PT, R235, 0x20, RZ ;  /* 0x00000020ebeb7810 */ /* 0x000fe20007ffe0ff */
[--C-:B---3--:R-:W-:Y:S02]  /*1330*/  HADD2.F32 R197, -RZ, R13.reuse.H0_H0 ;  /* 0x2000000dffc57230 */ /* 0x108fe40000004100 */
[----:B------:R-:W-:Y:S02]  /*1340*/  HADD2.F32 R196, -RZ, R13.H1_H1 ;  /* 0x3000000dffc47230 */ /* 0x000fe40000004100 */
[----:B------:R-:W-:Y:S02]  /*1350*/  HADD2.F32 R187, -RZ, R15.H0_H0 ;  /* 0x2000000fffbb7230 */ /* 0x000fe40000004100 */
[--C-:B----4-:R-:W-:Y:S02]  /*1360*/  HADD2.F32 R193, -RZ, R9.reuse.H0_H0 ;  /* 0x20000009ffc17230 */ /* 0x110fe40000004100 */
[----:B------:R-:W-:-:S02]  /*1370*/  HADD2.F32 R190, -RZ, R9.H1_H1 ;  /* 0x30000009ffbe7230 */ /* 0x000fc40000004100 */
[----:B------:R-:W-:Y:S02]  /*1380*/  HADD2.F32 R9, -RZ, R12.H0_H0 ;  /* 0x2000000cff097230 */ /* 0x000fe40000004100 */
[--C-:B--2---:R-:W-:Y:S02]  /*1390*/  HADD2.F32 R13, -RZ, R16.reuse.H1_H1 ;  /* 0x30000010ff0d7230 */ /* 0x104fe40000004100 */
[----:B0-----:R-:W-:Y:S02]  /*13a0*/  HADD2.F32 R7, -RZ, R16.H0_H0 ;  /* 0x20000010ff077230 */ /* 0x001fe40000004100 */
[----:B------:R-:W-:Y:S02]  /*13b0*/  HADD2.F32 R186, -RZ, R15.H1_H1 ;  /* 0x3000000fffba7230 */ /* 0x000fe40000004100 */
[----:B------:R-:W-:Y:S01]  /*13c0*/  FADD.FTZ R13, -R230, R13 ;  /* 0x0000000de60d7221 */ /* 0x000fe20000010100 */
[----:B------:R-:W-:Y:S02]  /*13d0*/  HADD2.F32 R15, -RZ, R17.H0_H0 ;  /* 0x20000011ff0f7230 */ /* 0x000fe40000004100 */
[----:B------:R-:W-:-:S02]  /*13e0*/  HADD2.F32 R239, -RZ, R8.H0_H0 ;  /* 0x20000008ffef7230 */ /* 0x000fc40000004100 */
[--C-:B------:R-:W-:Y:S02]  /*13f0*/  HADD2.F32 R185, -RZ, R11.reuse.H0_H0 ;  /* 0x2000000bffb97230 */ /* 0x100fe40000004100 */
[----:B------:R-:W-:Y:S02]  /*1400*/  HADD2.F32 R184, -RZ, R11.H1_H1 ;  /* 0x3000000bffb87230 */ /* 0x000fe40000004100 */
[----:B------:R-:W-:Y:S01]  /*1410*/  FMUL.FTZ R11, R48, R9 ;  /* 0x00000009300b7220 */ /* 0x000fe20000410000 */
[----:B------:R-:W-:Y:S02]  /*1420*/  HADD2.F32 R17, -RZ, R17.H1_H1 ;  /* 0x30000011ff117230 */ /* 0x000fe40000004100 */
[----:B------:R-:W-:Y:S01]  /*1430*/  FADD.FTZ R7, -R230, R7 ;  /* 0x00000007e6077221 */ /* 0x000fe20000010100 */
[----:B------:R-:W-:Y:S02]  /*1440*/  HADD2.F32 R12, -RZ, R12.H1_H1 ;  /* 0x3000000cff0c7230 */ /* 0x000fe40000004100 */
[----:B------:R-:W-:-:S02]  /*1450*/  HADD2.F32 R243, -RZ, R18.H1_H1 ;  /* 0x30000012fff37230 */ /* 0x000fc40000004100 */
[----:B------:R-:W-:Y:S02]  /*1460*/  HADD2.F32 R194, -RZ, R8.H1_H1 ;  /* 0x30000008ffc27230 */ /* 0x000fe40000004100 */
[----:B-----5:R-:W-:Y:S01]  /*1470*/  FMUL.FTZ R8, R198, R13 ;  /* 0x0000000dc6087220 */ /* 0x020fe20000410000 */
[----:B------:R-:W-:Y:S02]  /*1480*/  HADD2.F32 R241, -RZ, R18.H0_H0 ;  /* 0x20000012fff17230 */ /* 0x000fe40000004100 */
[----:B------:R-:W-:Y:S01]  /*1490*/  FFMA.FTZ R6, R40, R239, R11 ;  /* 0x000000ef28067223 */ /* 0x000fe2000001000b */
[----:B------:R-:W-:Y:S02]  /*14a0*/  HADD2.F32 R195, -RZ, R14.H0_H0 ;  /* 0x2000000effc37230 */ /* 0x000fe40000004100 */
[----:B------:R-:W-:Y:S01]  /*14b0*/  FADD.FTZ R17, -R230, R17 ;  /* 0x00000011e6117221 */ /* 0x000fe20000010100 */
[--C-:B------:R-:W-:Y:S02]  /*14c0*/  HADD2.F32 R189, -RZ, R10.reuse.H0_H0 ;  /* 0x2000000affbd7230 */ /* 0x100fe40000004100 */
[----:B------:R-:W-:Y:S01]  /*14d0*/  FMUL.FTZ R7, R198, R7 ;  /* 0x00000007c6077220 */ /* 0x000fe20000410000 */
[----:B------:R-:W-:-:S02]  /*14e0*/  HADD2.F32 R188, -RZ, R10.H1_H1 ;  /* 0x3000000affbc7230 */ /* 0x000fc40000004100 */
[C---:B------:R-:W-:Y:S01]  /*14f0*/  FADD.FTZ R11, -R230.reuse, R15 ;  /* 0x0000000fe60b7221 */ /* 0x040fe20000010100 */
[----:B------:R-:W-:Y:S02]  /*1500*/  HADD2.F32 R192, -RZ, R14.H1_H1 ;  /* 0x3000000effc07230 */ /* 0x000fe40000004100 */
[-C--:B------:R-:W-:Y:S01]  /*1510*/  FMUL.FTZ R10, R49, R12.reuse ;  /* 0x0000000c310a7220 */ /* 0x080fe20000410000 */
[----:B------:R-:W-:Y:S01]  /*1520*/  FADD.FTZ R243, -R230, R243 ;  /* 0x000000f3e6f37221 */ /* 0x000fe20000010100 */
[----:B------:R-:W-:Y:S01]  /*1530*/  FADD.FTZ R141, R141, R12 ;  /* 0x0000000c8d8d7221 */ /* 0x000fe20000010000 */
[----:B------:R-:W-:Y:S01]  /*1540*/  FFMA.FTZ R121, R8, R12, R121 ;  /* 0x0000000c08797223 */ /* 0x000fe20000010079 */
[----:B------:R-:W-:Y:S01]  /*1550*/  FMUL.FTZ R13, R50, R197 ;  /* 0x000000c5320d7220 */ /* 0x000fe20000410000 */
[----:B------:R-:W-:Y:S01]  /*1560*/  FADD.FTZ R15, -R230, R241 ;  /* 0x000000f1e60f7221 */ /* 0x000fe20000010100 */
[----:B------:R-:W-:Y:S01]  /*1570*/  FMUL.FTZ R14, R51, R196 ;  /* 0x000000c4330e7220 */ /* 0x000fe20000410000 */
[----:B------:R-:W-:Y:S01]  /*1580*/  FMUL.FTZ R12, R198, R17 ;  /* 0x00000011c60c7220 */ /* 0x000fe20000410000 */
[----:B------:R-:W-:Y:S01]  /*1590*/  FADD.FTZ R140, R140, R9 ;  /* 0x000000098c8c7221 */ /* 0x000fe20000010000 */
[----:B------:R-:W-:Y:S01]  /*15a0*/  FFMA.FTZ R120, R7, R9, R120 ;  /* 0x0000000907787223 */ /* 0x000fe20000010078 */
[----:B------:R-:W-:Y:S01]  /*15b0*/  FMUL.FTZ R11, R198, R11 ;  /* 0x0000000bc60b7220 */ /* 0x000fe20000410000 */
[----:B------:R-:W-:Y:S01]  /*15c0*/  FMUL.FTZ R17, R52, R195 ;  /* 0x000000c334117220 */ /* 0x000fe20000410000 */
[----:B------:R-:W-:-:S02]  /*15d0*/  HADD2.F32 R237, -RZ, R19.H0_H0 ;  /* 0x20000013ffed7230 */ /* 0x000fc40000004100 */
[----:B------:R-:W-:Y:S01]  /*15e0*/  FFMA.FTZ R9, R41, R194, R10 ;  /* 0x000000c229097223 */ /* 0x000fe2000001000a */
[----:B------:R-:W-:Y:S01]  /*15f0*/  FMUL.FTZ R18, R53, R192 ;  /* 0x000000c035127220 */ /* 0x000fe20000410000 */
[----:B------:R-:W-:Y:S01]  /*1600*/  FMUL.FTZ R16, R198, R243 ;  /* 0x000000f3c6107220 */ /* 0x000fe20000410000 */
[----:B------:R-:W-:Y:S01]  /*1610*/  FFMA.FTZ R10, R42, R193, R13 ;  /* 0x000000c12a0a7223 */ /* 0x000fe2000001000d */
[----:B------:R-:W-:Y:S01]  /*1620*/  FMUL.FTZ R15, R198, R15 ;  /* 0x0000000fc60f7220 */ /* 0x000fe20000410000 */
[----:B------:R-:W-:Y:S01]  /*1630*/  FFMA.FTZ R13, R43, R190, R14 ;  /* 0x000000be2b0d7223 */ /* 0x000fe2000001000e */
[----:B------:R-:W-:Y:S01]  /*1640*/  FADD.FTZ R106, R106, R193 ;  /* 0x000000c16a6a7221 */ /* 0x000fe20000010000 */
[----:B------:R-:W-:Y:S01]  /*1650*/  FFMA.FTZ R82, R11, R193, R82 ;  /* 0x000000c10b527223 */ /* 0x000fe20000010052 */
[----:B------:R-:W-:Y:S01]  /*1660*/  FFMA.FTZ R14, R44, R189, R17 ;  /* 0x000000bd2c0e7223 */ /* 0x000fe20000010011 */
[----:B------:R-:W-:Y:S02]  /*1670*/  HADD2.F32 R191, -RZ, R19.H1_H1 ;  /* 0x30000013ffbf7230 */ /* 0x000fe40000004100 */
[----:B------:R-:W-:Y:S01]  /*1680*/  FADD.FTZ R109, R109, R188 ;  /* 0x000000bc6d6d7221 */ /* 0x000fe20000010000 */
[-C--:B------:R-:W-:Y:S01]  /*1690*/  FFMA.FTZ R17, R45, R188.reuse, R18 ;  /* 0x000000bc2d117223 */ /* 0x080fe20000010012 */
[----:B------:R-:W-:Y:S01]  /*16a0*/  FFMA.FTZ R85, R16, R188, R85 ;  /* 0x000000bc10557223 */ /* 0x000fe20000010055 */
[----:B------:R-:W-:Y:S01]  /*16b0*/  FMUL.FTZ R193, R54, R187 ;  /* 0x000000bb36c17220 */ /* 0x000fe20000410000 */
[----:B------:R-:W-:Y:S01]  /*16c0*/  FADD.FTZ R108, R108, R189 ;  /* 0x000000bd6c6c7221 */ /* 0x000fe20000010000 */
        /* <DEDUP_REMOVED lines=16> */
[----:B------:R-:W-:Y:S02]  /*17d0*/  FADD.FTZ R191, -R230, R191 ;  /* 0x000000bfe6bf7221 */ /* 0x000fe40000010100 */
[----:B------:R-:W-:Y:S01]  /*17e0*/  FADD.FTZ R190, R189, R14 ;  /* 0x0000000ebdbe7221 */ /* 0x000fe20000010000 */
[----:B------:R-:W-:Y:S01]  /*17f0*/  FFMA.FTZ R185, R15, R14, R188 ;  /* 0x0000000e0fb97223 */ /* 0x000fe200000100bc */
        /* <DEDUP_REMOVED lines=27> */
.L_x_2221:
[----:B------:R-:W-:Y:S05]  /*19b0*/  BSYNC.RECONVERGENT B0 ;  /* 0x0000000000007941 */ /* 0x000fea0003800200 */
.L_x_2220:
        /* <DEDUP_REMOVED lines=16> */
[--C-:B---3--:R-:W-:Y:S02]  /*1ac0*/  HADD2.F32 R203, -RZ, R184.reuse.H0_H0 ;  /* 0x200000b8ffcb7230 */ /* 0x108fe40000004100 */
[----:B------:R-:W-:Y:S02]  /*1ad0*/  HADD2.F32 R207, -RZ, R184.H1_H1 ;  /* 0x300000b8ffcf7230 */ /* 0x000fe40000004100 */
[--C-:B------:R-:W-:Y:S02]  /*1ae0*/  HADD2.F32 R209, -RZ, R185.reuse.H0_H0 ;  /* 0x200000b9ffd17230 */ /* 0x100fe40000004100 */
[C---:B------:R-:W-:Y:S01]  /*1af0*/  FADD.FTZ R203, -R230.reuse, R203 ;  /* 0x000000cbe6cb7221 */ /* 0x040fe20000010100 */
[----:B------:R-:W-:Y:S02]  /*1b00*/  HADD2.F32 R185, -RZ, R185.H1_H1 ;  /* 0x300000b9ffb97230 */ /* 0x000fe40000004100 */
[----:B------:R-:W-:Y:S01]  /*1b10*/  FADD.FTZ R207, -R230, R207 ;  /* 0x000000cfe6cf7221 */ /* 0x000fe20000010100 */
[----:B----4-:R-:W-:-:S02]  /*1b20*/  HADD2.F32 R205, -RZ, R188.H0_H0 ;  /* 0x200000bcffcd7230 */ /* 0x010fc40000004100 */
[C---:B-----5:R-:W-:Y:S01]  /*1b30*/  FMUL.FTZ R203, R198.reuse, R203 ;  /* 0x000000cbc6cb7220 */ /* 0x060fe20000410000 */
[----:B------:R-:W-:Y:S02]  /*1b40*/  HADD2.F32 R208, -RZ, R188.H1_H1 ;  /* 0x300000bcffd07230 */ /* 0x000fe40000004100 */
[----:B------:R-:W-:Y:S01]  /*1b50*/  FMUL.FTZ R204, R198, R207 ;  /* 0x000000cfc6cc7220 */ /* 0x000fe20000410000 */
[--C-:B------:R-:W-:Y:S02]  /*1b60*/  HADD2.F32 R235, -RZ, R191.reuse.H0_H0 ;  /* 0x200000bfffeb7230 */ /* 0x100fe40000004100 */
[----:B------:R-:W-:Y:S01]  /*1b70*/  FADD.FTZ R239, -R230, R185 ;  /* 0x000000b9e6ef7221 */ /* 0x000fe20000010100 */
[----:B------:R-:W-:Y:S02]  /*1b80*/  HADD2.F32 R188, -RZ, R191.H1_H1 ;  /* 0x300000bfffbc7230 */ /* 0x000fe40000004100 */
[----:B------:R-:W-:Y:S01]  /*1b90*/  FADD.FTZ R168, R168, R205 ;  /* 0x000000cda8a87221 */ /* 0x000fe20000010000 */
[----:B--2---:R-:W-:-:S02]  /*1ba0*/  HADD2.F32 R191, -RZ, R192.H0_H0 ;  /* 0x200000c0ffbf7230 */ /* 0x004fc40000004100 */
[----:B------:R-:W-:Y:S01]  /*1bb0*/  FFMA.FTZ R172, R203, R205, R172 ;  /* 0x000000cdcbac7223 */ /* 0x000fe200000100ac */
[----:B------:R-:W-:Y:S02]  /*1bc0*/  HADD2.F32 R192, -RZ, R192.H1_H1 ;  /* 0x300000c0ffc07230 */ /* 0x000fe40000004100 */
[----:B------:R-:W-:Y:S01]  /*1bd0*/  FADD.FTZ R209, -R230, R209 ;  /* 0x000000d1e6d17221 */ /* 0x000fe20000010100 */
[--C-:B------:R-:W-:Y:S02]  /*1be0*/  HADD2.F32 R237, -RZ, R189.reuse.H0_H0 ;  /* 0x200000bdffed7230 */ /* 0x100fe40000004100 */
[----:B------:R-:W-:Y:S01]  /*1bf0*/  FADD.FTZ R169, R169, R208 ;  /* 0x000000d0a9a97221 */ /* 0x000fe20000010000 */
[----:B------:R-:W-:Y:S02]  /*1c00*/  HADD2.F32 R212, -RZ, R189.H1_H1 ;  /* 0x300000bdffd47230 */ /* 0x000fe40000004100 */
[----:B------:R-:W-:Y:S01]  /*1c10*/  FFMA.FTZ R173, R204, R208, R173 ;  /* 0x000000d0ccad7223 */ /* 0x000fe200000100ad */
[----:B------:R-:W-:-:S02]  /*1c20*/  HADD2.F32 R189, -RZ, R193.H0_H0 ;  /* 0x200000c1ffbd7230 */ /* 0x000fc40000004100 */
[----:B------:R-:W-:Y:S01]  /*1c30*/  FMUL.FTZ R207, R198, R209 ;  /* 0x000000d1c6cf7220 */ /* 0x000fe20000410000 */
[----:B------:R-:W-:Y:S02]  /*1c40*/  HADD2.F32 R184, -RZ, R193.H1_H1 ;  /* 0x300000c1ffb87230 */ /* 0x000fe40000004100 */
[----:B------:R-:W-:Y:S01]  /*1c50*/  FMUL.FTZ R193, R64, R191 ;  /* 0x000000bf40c17220 */ /* 0x000fe20000410000 */
[--C-:B------:R-:W-:Y:S02]  /*1c60*/  HADD2.F32 R241, -RZ, R190.reuse.H0_H0 ;  /* 0x200000befff17230 */ /* 0x100fe40000004100 */
[----:B------:R-:W-:Y:S01]  /*1c70*/  FADD.FTZ R171, R171, R212 ;  /* 0x000000d4abab7221 */ /* 0x000fe20000010000 */
[----:B------:R-:W-:Y:S02]  /*1c80*/  HADD2.F32 R216, -RZ, R190.H1_H1 ;  /* 0x300000beffd87230 */ /* 0x000fe40000004100 */
[----:B------:R-:W-:Y:S01]  /*1c90*/  FMUL.FTZ R190, R65, R192 ;  /* 0x000000c041be7220 */ /* 0x000fe20000410000 */
[----:B------:R-:W-:-:S02]  /*1ca0*/  HADD2.F32 R213, -RZ, R186.H1_H1 ;  /* 0x300000baffd57230 */ /* 0x000fc40000004100 */
[----:B------:R-:W-:Y:S01]  /*1cb0*/  FFMA.FTZ R206, R56, R205, R193 ;  /* 0x000000cd38ce7223 */ /* 0x000fe200000100c1 */
[--C-:B------:R-:W-:Y:S02]  /*1cc0*/  HADD2.F32 R185, -RZ, R194.reuse.H0_H0 ;  /* 0x200000c2ffb97230 */ /* 0x100fe40000004100 */
[----:B------:R-:W-:Y:S01]  /*1cd0*/  FFMA.FTZ R205, R57, R208, R190 ;  /* 0x000000d039cd7223 */ /* 0x000fe200000100be */
[----:B------:R-:W-:Y:S02]  /*1ce0*/  HADD2.F32 R194, -RZ, R194.H1_H1 ;  /* 0x300000c2ffc27230 */ /* 0x000fe40000004100 */
[----:B------:R-:W-:Y:S01]  /*1cf0*/  FMUL.FTZ R190, R67, R184 ;  /* 0x000000b843be7220 */ /* 0x000fe20000410000 */
[----:B------:R-:W-:Y:S01]  /*1d00*/  FMUL.FTZ R208, R198, R239 ;  /* 0x000000efc6d07220 */ /* 0x000fe20000410000 */
[----:B------:R-:W-:Y:S02]  /*1d10*/  HADD2.F32 R217, -RZ, R187.H1_H1 ;  /* 0x300000bbffd97230 */ /* 0x000fe40000004100 */
[----:B------:R-:W-:Y:S01]  /*1d20*/  FADD.FTZ R213, -R230, R213 ;  /* 0x000000d5e6d57221 */ /* 0x000fe20000010100 */
[----:B------:R-:W-:-:S02]  /*1d30*/  HADD2.F32 R211, -RZ, R186.H0_H0 ;  /* 0x200000baffd37230 */ /* 0x000fc40000004100 */
[----:B------:R-:W-:Y:S01]  /*1d40*/  FMUL.FTZ R193, R66, R189 ;  /* 0x000000bd42c17220 */ /* 0x000fe20000410000 */
[-C--:B------:R-:W-:Y:S01]  /*1d50*/  FFMA.FTZ R209, R59, R212.reuse, R190 ;  /* 0x000000d43bd17223 */ /* 0x080fe200000100be */
[----:B------:R-:W-:Y:S01]  /*1d60*/  FFMA.FTZ R175, R208, R212, R175 ;  /* 0x000000d4d0af7223 */ /* 0x000fe200000100af */
[----:B------:R-:W-:Y:S02]  /*1d70*/  HADD2.F32 R186, -RZ, R195.H1_H1 ;  /* 0x300000c3ffba7230 */ /* 0x000fe40000004100 */
[----:B------:R-:W-:Y:S01]  /*1d80*/  FMUL.FTZ R190, R69, R194 ;  /* 0x000000c245be7220 */ /* 0x000fe20000410000 */
[----:B------:R-:W-:Y:S01]  /*1d90*/  FMUL.FTZ R212, R198, R213 ;  /* 0x000000d5c6d47220 */ /* 0x000fe20000410000 */
[----:B------:R-:W-:Y:S01]  /*1da0*/  FADD.FTZ R217, -R230, R217 ;  /* 0x000000d9e6d97221 */ /* 0x000fe20000010100 */
[----:B------:R-:W-:Y:S02]  /*1db0*/  HADD2.F32 R215, -RZ, R187.H0_H0 ;  /* 0x200000bbffd77230 */ /* 0x000fe40000004100 */
[----:B------:R-:W-:Y:S01]  /*1dc0*/  FFMA.FTZ R210, R58, R237, R193 ;  /* 0x000000ed3ad27223 */ /* 0x000fe200000100c1 */
[----:B------:R-:W-:-:S02]  /*1dd0*/  HADD2.F32 R187, -RZ, R195.H0_H0 ;  /* 0x200000c3ffbb7230 */ /* 0x000fc40000004100 */
[----:B------:R-:W-:Y:S01]  /*1de0*/  FMUL.FTZ R193, R68, R185 ;  /* 0x000000b944c17220 */ /* 0x000fe20000410000 */
[----:B------:R-:W-:Y:S01]  /*1df0*/  FADD.FTZ R177, R177, R216 ;  /* 0x000000d8b1b17221 */ /* 0x000fe20000010000 */
[-C--:B------:R-:W-:Y:S01]  /*1e00*/  FFMA.FTZ R213, R61, R216.reuse, R190 ;  /* 0x000000d83dd57223 */ /* 0x080fe200000100be */
[----:B------:R-:W-:Y:S01]  /*1e10*/  FFMA.FTZ R181, R212, R216, R181 ;  /* 0x000000d8d4b57223 */ /* 0x000fe200000100b5 */
[----:B------:R-:W-:Y:S01]  /*1e20*/  FMUL.FTZ R190, R71, R186 ;  /* 0x000000ba47be7220 */ /* 0x000fe20000410000 */
[----:B------:R-:W-:Y:S01]  /*1e30*/  FMUL.FTZ R216, R198, R217 ;  /* 0x000000d9c6d87220 */ /* 0x000fe20000410000 */
[----:B------:R-:W-:Y:S01]  /*1e40*/  FFMA.FTZ R214, R60, R241, R193 ;  /* 0x000000f13cd67223 */ /* 0x000fe200000100c1 */
[----:B------:R-:W-:Y:S01]  /*1e50*/  FMUL.FTZ R193, R70, R187 ;  /* 0x000000bb46c17220 */ /* 0x000fe20000410000 */
[----:B------:R-:W-:Y:S01]  /*1e60*/  FADD.FTZ R179, R179, R188 ;  /* 0x000000bcb3b37221 */ /* 0x000fe20000010000 */
[-C--:B------:R-:W-:Y:S01]  /*1e70*/  FFMA.FTZ R217, R63, R188.reuse, R190 ;  /* 0x000000bc3fd97223 */ /* 0x080fe200000100be */
[----:B------:R-:W-:Y:S01]  /*1e80*/  FFMA.FTZ R183, R216, R188, R183 ;  /* 0x000000bcd8b77223 */ /* 0x000fe200000100b7 */
[----:B------:R-:W-:Y:S01]  /*1e90*/  FADD.FTZ R188, R233, R206 ;  /* 0x000000cee9bc7221 */ /* 0x000fe20000010000 */
[C---:B------:R-:W-:Y:S01]  /*1ea0*/  FFMA.FTZ R232, R203.reuse, R206, R232 ;  /* 0x000000cecbe87223 */ /* 0x040fe200000100e8 */
[----:B------:R-:W-:Y:S01]  /*1eb0*/  FFMA.FTZ R218, R62, R235, R193 ;  /* 0x000000eb3eda7223 */ /* 0x000fe200000100c1 */
[----:B------:R-:W-:Y:S01]  /*1ec0*/  FADD.FTZ R92, R92, R191 ;  /* 0x000000bf5c5c7221 */ /* 0x000fe20000010000 */
[----:B------:R-:W-:Y:S01]  /*1ed0*/  FFMA.FTZ R148, R203, R191, R148 ;  /* 0x000000bfcb947223 */ /* 0x000fe20000010094 */
[----:B------:R-:W-:Y:S01]  /*1ee0*/  FADD.FTZ R191, R188, R205 ;  /* 0x000000cdbcbf7221 */ /* 0x000fe20000010000 */
[----:B------:R-:W-:Y:S01]  /*1ef0*/  FFMA.FTZ R193, R204, R205, R232 ;  /* 0x000000cdccc17223 */ /* 0x000fe200000100e8 */
[----:B------:R-:W-:Y:S01]  /*1f00*/  FADD.FTZ R211, -R230, R211 ;  /* 0x000000d3e6d37221 */ /* 0x000fe20000010100 */
[----:B------:R-:W-:Y:S01]  /*1f10*/  FADD.FTZ R94, R94, R189 ;  /* 0x000000bd5e5e7221 */ /* 0x000fe20000010000 */
[----:B------:R-:W-:Y:S01]  /*1f20*/  FADD.FTZ R188, R191, R210 ;  /* 0x000000d2bfbc7221 */ /* 0x000fe20000010000 */
[C---:B------:R-:W-:Y:S01]  /*1f30*/  FFMA.FTZ R190, R207.reuse, R210, R193 ;  /* 0x000000d2cfbe7223 */ /* 0x040fe200000100c1 */
[----:B------:R-:W-:Y:S01]  /*1f40*/  FFMA.FTZ R150, R207, R189, R150 ;  /* 0x000000bdcf967223 */ /* 0x000fe20000010096 */
[----:B------:R-:W-:Y:S01]  /*1f50*/  FMUL.FTZ R211, R198, R211 ;  /* 0x000000d3c6d37220 */ /* 0x000fe20000410000 */
[----:B------:R-:W-:Y:S01]  /*1f60*/  FADD.FTZ R189, R188, R209 ;  /* 0x000000d1bcbd7221 */ /* 0x000fe20000010000 */
[C---:B------:R-:W-:Y:S01]  /*1f70*/  FFMA.FTZ R191, R208.reuse, R209, R190 ;  /* 0x000000d1d0bf7223 */ /* 0x040fe200000100be */
[----:B------:R-:W-:Y:S01]  /*1f80*/  FADD.FTZ R95, R95, R184 ;  /* 0x000000b85f5f7221 */ /* 0x000fe20000010000 */
[----:B------:R-:W-:Y:S01]  /*1f90*/  FFMA.FTZ R151, R208, R184, R151 ;  /* 0x000000b8d0977223 */ /* 0x000fe20000010097 */
[----:B------:R-:W-:Y:S01]  /*1fa0*/  FADD.FTZ R215, -R230, R215 ;  /* 0x000000d7e6d77221 */ /* 0x000fe20000010100 */
        /* <DEDUP_REMOVED lines=25> */
.L_x_2223:
[----:B------:R-:W-:Y:S05]  /*2140*/  BSYNC.RECONVERGENT B0 ;  /* 0x0000000000007941 */ /* 0x000fea0003800200 */
.L_x_2222:
        /* <DEDUP_REMOVED lines=23> */
.L_x_2277:
        /* <DEDUP_REMOVED lines=47> */
.L_x_2229:
        /* <DEDUP_REMOVED lines=33> */
.L_x_2228:
        /* <DEDUP_REMOVED lines=36> */
.L_x_2231:
        /* <DEDUP_REMOVED lines=37> */
.L_x_2227:
        /* <DEDUP_REMOVED lines=12> */
[--C-:B------:R-:W-:Y:S02]  /*2d10*/  HADD2.F32 R187, -RZ, R162.reuse.H1_H1 ;  /* 0x300000a2ffbb7230 */ /* 0x100fe40000004100 */
[----:B------:R-:W-:Y:S01]  /*2d20*/  FADD.FTZ R192, R201, -R188 ;  /* 0x800000bcc9c07221 */ /* 0x000fe20000010000 */
[----:B------:R-:W-:Y:S02]  /*2d30*/  HADD2.F32 R185, -RZ, R162.H0_H0 ;  /* 0x200000a2ffb97230 */ /* 0x000fe40000004100 */
[----:B------:R-:W-:Y:S01]  /*2d40*/  FADD.FTZ R188, R219, -R186 ;  /* 0x800000badbbc7221 */ /* 0x000fe20000010000 */
[----:B------:R-:W-:Y:S01]  /*2d50*/  FADD.FTZ R184, R221, -R184 ;  /* 0x800000b8ddb87221 */ /* 0x000fe20000010000 */
[----:B------:R-:W-:-:S02]  /*2d60*/  HADD2.F32 R189, -RZ, R163.H0_H0 ;  /* 0x200000a3ffbd7230 */ /* 0x000fc40000004100 */
[----:B0-----:R-:W-:Y:S01]  /*2d70*/  FADD.FTZ R190, R202, -R193 ;  /* 0x800000c1cabe7221 */ /* 0x001fe20000010000 */
        /* <DEDUP_REMOVED lines=26> */
.L_x_2233:
        /* <DEDUP_REMOVED lines=10> */
[----:B0-----:R-:W-:-:S02]  /*2fc0*/  HADD2.F32 R190, -RZ, R163.H0_H0 ;  /* 0x200000a3ffbe7230 */ /* 0x001fc40000004100 */
        /* <DEDUP_REMOVED lines=30> */
.L_x_2232:
        /* <DEDUP_REMOVED lines=44> */
.L_x_2234:
[-CC-:B------:R-:W-:Y:S01]  /*3470*/  FFMA.FTZ R88, R231, R194.reuse, R195.reuse ;  /* 0x000000c2e7587223 */ /* 0x180fe200000100c3 */
[-CC-:B------:R-:W-:Y:S01]  /*3480*/  FFMA.FTZ R90, R227, R194.reuse, R195.reuse ;  /* 0x000000c2e35a7223 */ /* 0x180fe200000100c3 */
[-CC-:B------:R-:W-:Y:S01]  /*3490*/  FFMA.FTZ R158, R223, R194.reuse, R195.reuse ;  /* 0x000000c2df9e7223 */ /* 0x180fe200000100c3 */
[----:B------:R-:W-:Y:S02]  /*34a0*/  HADD2.F32 R91, -RZ, R160.H0_H0 ;  /* 0x200000a0ff5b7230 */ /* 0x000fe40000004100 */
[----:B------:R-:W-:Y:S01]  /*34b0*/  FFMA.FTZ R185, R199, R194, R195 ;  /* 0x000000c2c7b97223 */ /* 0x000fe200000100c3 */
[----:B------:R-:W-:Y:S02]  /*34c0*/  HADD2.F32 R156, -RZ, R161.H0_H0 ;  /* 0x200000a1ff9c7230 */ /* 0x000fe40000004100 */
[----:B------:R-:W-:Y:S01]  /*34d0*/  FADD.FTZ R89, R229, -R88 ;  /* 0x80000058e5597221 */ /* 0x000fe20000010000 */
[----:B------:R-:W-:Y:S01]  /*34e0*/  FADD.FTZ R157, R225, -R90 ;  /* 0x8000005ae19d7221 */ /* 0x000fe20000010000 */
[----:B------:R-:W-:-:S02]  /*34f0*/  HADD2.F32 R184, -RZ, R162.H0_H0 ;  /* 0x200000a2ffb87230 */ /* 0x000fc40000004100 */
[----:B------:R-:W-:Y:S01]  /*3500*/  FADD.FTZ R159, R221, -R158 ;  /* 0x8000009edd9f7221 */ /* 0x000fe20000010000 */
[--C-:B------:R-:W-:Y:S02]  /*3510*/  HADD2.F32 R186, -RZ, R163.reuse.H0_H0 ;  /* 0x200000a3ffba7230 */ /* 0x100fe40000004100 */
        /* <DEDUP_REMOVED lines=33> */
.L_x_2230:
        /* <DEDUP_REMOVED lines=14> */
.L_x_2226:
[----:B------:R-:W-:Y:S05]  /*3810*/  BSYNC.RECONVERGENT B0 ;  /* 0x0000000000007941 */ /* 0x000fea0003800200 */
.L_x_2225:
        /* <DEDUP_REMOVED lines=15> */
[----:B------:R-:W-:Y:S02]  /*3910*/  HADD2.F32 R88, -RZ, R165.H0_H0 ;  /* 0x200000a5ff587230 */ /* 0x000fe40000004100 */
[-CC-:B------:R-:W-:Y:S01]  /*3920*/  FFMA.FTZ R159, R15, R194.reuse, R195.reuse ;  /* 0x000000c20f9f7223 */ /* 0x180fe200000100c3 */
[----:B------:R-:W-:Y:S02]  /*3930*/  HADD2.F32 R156, -RZ, R167.H0_H0 ;  /* 0x200000a7ff9c7230 */ /* 0x000fe40000004100 */
[----:B------:R-:W-:Y:S01]  /*3940*/  FFMA.FTZ R89, R7, R194, R195 ;  /* 0x000000c207597223 */ /* 0x000fe200000100c3 */
[----:B------:R-:W-:Y:S01]  /*3950*/  FADD.FTZ R157, R10, -R157 ;  /* 0x8000009d0a9d7221 */ /* 0x000fe20000010000 */
[----:B------:R-:W-:Y:S01]  /*3960*/  FADD.FTZ R185, R18, -R185 ;  /* 0x800000b912b97221 */ /* 0x000fe20000010000 */
[----:B------:R-:W-:-:S02]  /*3970*/  HADD2.F32 R90, -RZ, R166.H0_H0 ;  /* 0x200000a6ff5a7230 */ /* 0x000fc40000004100 */
[----:B------:R-:W-:Y:S01]  /*3980*/  FADD.FTZ R159, R14, -R159 ;  /* 0x8000009f0e9f7221 */ /* 0x000fe20000010000 */
[----:B------:R-:W-:Y:S02]  /*3990*/  HADD2.F32 R91, -RZ, R164.H0_H0 ;  /* 0x200000a4ff5b7230 */ /* 0x000fe40000004100 */
[----:B------:R-:W-:Y:S01]  /*39a0*/  FADD.FTZ R89, R6, -R89 ;  /* 0x8000005906597221 */ /* 0x000fe20000010000 */
[C---:B-----5:R-:W-:Y:S01]  /*39b0*/  FFMA.FTZ R157, R198.reuse, R157, R88 ;  /* 0x0000009dc69d7223 */ /* 0x060fe20000010058 */
[----:B------:R-:W-:Y:S01]  /*39c0*/  FFMA.FTZ R187, R198, R185, R156 ;  /* 0x000000b9c6bb7223 */ /* 0x000fe2000001009c */
[-CC-:B------:R-:W-:Y:S01]  /*39d0*/  FFMA.FTZ R184, R16, R194.reuse, R195.reuse ;  /* 0x000000c210b87223 */ /* 0x180fe200000100c3 */
[-CC-:B------:R-:W-:Y:S01]  /*39e0*/  FFMA.FTZ R88, R8, R194.reuse, R195.reuse ;  /* 0x000000c208587223 */ /* 0x180fe200000100c3 */
[-CC-:B------:R-:W-:Y:S01]  /*39f0*/  FFMA.FTZ R156, R12, R194.reuse, R195.reuse ;  /* 0x000000c20c9c7223 */ /* 0x180fe200000100c3 */
[----:B0-----:R-:W-:Y:S01]  /*3a00*/  FFMA.FTZ R190, R196, R194, R195 ;  /* 0x000000c2c4be7223 */ /* 0x001fe200000100c3 */
[----:B------:R-:W-:Y:S01]  /*3a10*/  FFMA.FTZ R186, R198, R159, R90 ;  /* 0x0000009fc6ba7223 */ /* 0x000fe2000001005a */
[----:B------:R-:W-:-:S02]  /*3a20*/  HADD2.F32 R188, -RZ, R166.H1_H1 ;  /* 0x300000a6ffbc7230 */ /* 0x000fc40000004100 */
[C---:B------:R-:W-:Y:S01]  /*3a30*/  FFMA.FTZ R89, R198.reuse, R89, R91 ;  /* 0x00000059c6597223 */ /* 0x040fe2000001005b */
        /* <DEDUP_REMOVED lines=24> */
.L_x_2239:
        /* <DEDUP_REMOVED lines=13> */
[----:B0-----:R-:W-:Y:S01]  /*3c90*/  FFMA.FTZ R191, R198, R189, R184 ;  /* 0x000000bdc6bf7223 */ /* 0x001fe200000100b8 */
[-CC-:B------:R-:W-:Y:S01]  /*3ca0*/  FFMA.FTZ R230, R196, R194.reuse, R195.reuse ;  /* 0x000000c2c4e67223 */ /* 0x180fe200000100c3 */
[-CC-:B------:R-:W-:Y:S01]  /*3cb0*/  FFMA.FTZ R156, R8, R194.reuse, R195.reuse ;  /* 0x000000c2089c7223 */ /* 0x180fe200000100c3 */
[-CC-:B------:R-:W-:Y:S01]  /*3cc0*/  FFMA.FTZ R184, R12, R194.reuse, R195.reuse ;  /* 0x000000c20cb87223 */ /* 0x180fe200000100c3 */
[----:B------:R-:W-:Y:S01]  /*3cd0*/  FFMA.FTZ R190, R16, R194, R195 ;  /* 0x000000c210be7223 */ /* 0x000fe200000100c3 */
        /* <DEDUP_REMOVED lines=23> */
.L_x_2238:
[----:B-1----:R-:W1:Y:S02]  /*3e50*/  LDC.64 R184, c[0x0][0x470] ;  /* 0x00011c00ffb87b82 */ /* 0x002e640000000a00 */
[----:B-1----:R-:W-:-:S04]  /*3e60*/  ISETP.NE.U32.AND P1, PT, R184, RZ, PT ;  /* 0x000000ffb800720c */ /* 0x002fc80003f25070 */
[----:B------:R-:W-:-:S13]  /*3e70*/  ISETP.NE.AND.EX P1, PT, R185, RZ, PT, P1 ;  /* 0x000000ffb900720c */ /* 0x000fda0003f25310 */
[----:B------:R-:W-:Y:S05]  /*3e80*/  @!P1 BRA `(.L_x_2241) ;  /* 0x0000000000a49947 */ /* 0x000fea0003800000 */
[-CC-:B------:R-:W-:Y:S01]  /*3e90*/  FFMA.FTZ R185, R11, R194.reuse, R195.reuse ;  /* 0x000000c20bb97223 */ /* 0x180fe200000100c3 */
        /* <DEDUP_REMOVED lines=40> */
.L_x_2241:
[-CC-:B------:R-:W-:Y:S01]  /*4120*/  FFMA.FTZ R187, R19, R194.reuse, R195.reuse ;  /* 0x000000c213bb7223 */ /* 0x180fe200000100c3 */
[-CC-:B------:R-:W-:Y:S01]  /*4130*/  FFMA.FTZ R186, R16, R194.reuse, R195.reuse ;  /* 0x000000c210ba7223 */ /* 0x180fe200000100c3 */
[-C--:B------:R-:W-:Y:S01]  /*4140*/  FFMA.FTZ R185, R15, R194.reuse, R195 ;  /* 0x000000c20fb97223 */ /* 0x080fe200000100c3 */
[--C-:B------:R-:W-:Y:S02]  /*4150*/  HADD2.F32 R188, -RZ, R166.reuse.H1_H1 ;  /* 0x300000a6ffbc7230 */ /* 0x100fe40000004100 */
[----:B------:R-:W-:Y:S01]  /*4160*/  FADD.FTZ R189, R18, -R187 ;  /* 0x800000bb12bd7221 */ /* 0x000fe20000010000 */
[----:B0-----:R-:W-:Y:S01]  /*4170*/  FFMA.FTZ R190, R196, R194, R195 ;  /* 0x000000c2c4be7223 */ /* 0x001fe200000100c3 */
[----:B------:R-:W-:Y:S02]  /*4180*/  HADD2.F32 R184, -RZ, R166.H0_H0 ;  /* 0x200000a6ffb87230 */ /* 0x000fe40000004100 */
        /* <DEDUP_REMOVED lines=30> */
.L_x_2237:
        /* <DEDUP_REMOVED lines=45> */
.L_x_2243:
        /* <DEDUP_REMOVED lines=33> */
.L_x_2242:
        /* <DEDUP_REMOVED lines=37> */
.L_x_2244:
        /* <DEDUP_REMOVED lines=28> */
.L_x_2240:
        /* <DEDUP_REMOVED lines=10> */
.L_x_2236:
[----:B------:R-:W-:Y:S05]  /*4d00*/  BSYNC.RECONVERGENT B0 ;  /* 0x0000000000007941 */ /* 0x000fea0003800200 */
.L_x_2235:
        /* <DEDUP_REMOVED lines=16> */
[----:B------:R-:W-:Y:S01]  /*4e10*/  FFMA.FTZ R89, R203, R194, R195 ;  /* 0x000000c2cb597223 */ /* 0x000fe200000100c3 */
[----:B------:R-:W-:Y:S02]  /*4e20*/  HADD2.F32 R188, -RZ, R23.H1_H1 ;  /* 0x30000017ffbc7230 */ /* 0x000fe40000004100 */
[----:B------:R-:W-:Y:S01]  /*4e30*/  FADD.FTZ R185, R217, -R186 ;  /* 0x800000bad9b97221 */ /* 0x000fe20000010000 */
[----:B------:R-:W-:Y:S02]  /*4e40*/  HADD2.F32 R90, -RZ, R21.H0_H0 ;  /* 0x20000015ff5a7230 */ /* 0x000fe40000004100 */
[----:B------:R-:W-:Y:S01]  /*4e50*/  FADD.FTZ R157, R210, -R157 ;  /* 0x8000009dd29d7221 */ /* 0x000fe20000010000 */
[----:B------:R-:W-:-:S02]  /*4e60*/  HADD2.F32 R158, -RZ, R22.H0_H0 ;  /* 0x20000016ff9e7230 */ /* 0x000fc40000004100 */
[----:B------:R-:W-:Y:S01]  /*4e70*/  FADD.FTZ R159, R214, -R159 ;  /* 0x8000009fd69f7221 */ /* 0x000fe20000010000 */
[----:B------:R-:W-:Y:S02]  /*4e80*/  HADD2.F32 R91, -RZ, R20.H0_H0 ;  /* 0x20000014ff5b7230 */ /* 0x000fe40000004100 */
[-CC-:B------:R-:W-:Y:S01]  /*4e90*/  FFMA.FTZ R88, R204, R194.reuse, R195.reuse ;  /* 0x000000c2cc587223 */ /* 0x180fe200000100c3 */
[-CC-:B------:R-:W-:Y:S01]  /*4ea0*/  FFMA.FTZ R156, R208, R194.reuse, R195.reuse ;  /* 0x000000c2d09c7223 */ /* 0x180fe200000100c3 */
[-C--:B------:R-:W-:Y:S01]  /*4eb0*/  FFMA.FTZ R184, R212, R194.reuse, R195 ;  /* 0x000000c2d4b87223 */ /* 0x080fe200000100c3 */
[----:B------:R-:W-:Y:S01]  /*4ec0*/  FADD.FTZ R89, R206, -R89 ;  /* 0x80000059ce597221 */ /* 0x000fe20000010000 */
[----:B------:R-:W-:Y:S01]  /*4ed0*/  FFMA.FTZ R195, R215, R194, R195 ;  /* 0x000000c2d7c37223 */ /* 0x000fe200000100c3 */
[C---:B0----5:R-:W-:Y:S01]  /*4ee0*/  FFMA.FTZ R190, R198.reuse, R185, R188 ;  /* 0x000000b9c6be7223 */ /* 0x061fe200000100bc */
[C---:B------:R-:W-:Y:S01]  /*4ef0*/  FFMA.FTZ R157, R198.reuse, R157, R90 ;  /* 0x0000009dc69d7223 */ /* 0x040fe2000001005a */
[----:B------:R-:W-:Y:S01]  /*4f00*/  FFMA.FTZ R186, R198, R159, R158 ;  /* 0x0000009fc6ba7223 */ /* 0x000fe2000001009e */
[----:B------:R-:W-:-:S02]  /*4f10*/  HADD2.F32 R188, -RZ, R22.H1_H1 ;  /* 0x30000016ffbc7230 */ /* 0x000fc40000004100 */
[----:B------:R-:W-:Y:S01]  /*4f20*/  FFMA.FTZ R89, R198, R89, R91 ;  /* 0x00000059c6597223 */ /* 0x000fe2000001005b */
[----:B------:R-:W-:Y:S02]  /*4f30*/  HADD2.F32 R90, -RZ, R20.H1_H1 ;  /* 0x30000014ff5a7230 */ /* 0x000fe40000004100 */
[----:B------:R-:W-:Y:S01]  /*4f40*/  FADD.FTZ R185, R213, -R184 ;  /* 0x800000b8d5b97221 */ /* 0x000fe20000010000 */
[----:B------:R-:W-:Y:S02]  /*4f50*/  HADD2.F32 R158, -RZ, R21.H1_H1 ;  /* 0x30000015ff9e7230 */ /* 0x000fe40000004100 */
[----:B------:R-:W-:Y:S01]  /*4f60*/  FADD.FTZ R195, R218, -R195 ;  /* 0x800000c3dac37221 */ /* 0x000fe20000010000 */
[----:B------:R-:W-:Y:S02]  /*4f70*/  HADD2.F32 R187, -RZ, R23.H0_H0 ;  /* 0x20000017ffbb7230 */ /* 0x000fe40000004100 */
        /* <DEDUP_REMOVED lines=19> */
.L_x_2249:
[-CC-:B-1-3--:R-:W-:Y:S01]  /*50b0*/  FFMA.FTZ R185, R207, R194.reuse, R195.reuse ;  /* 0x000000c2cfb97223 */ /* 0x18afe200000100c3 */
[-CC-:B------:R-:W-:Y:S01]  /*50c0*/  FFMA.FTZ R187, R211, R194.reuse, R195.reuse ;  /* 0x000000c2d3bb7223 */ /* 0x180fe200000100c3 */
[-CC-:B------:R-:W-:Y:S01]  /*50d0*/  FFMA.FTZ R188, R216, R194.reuse, R195.reuse ;  /* 0x000000c2d8bc7223 */ /* 0x180fe200000100c3 */
[----:B------:R-:W-:Y:S01]  /*50e0*/  FFMA.FTZ R157, R203, R194, R195 ;  /* 0x000000c2cb9d7223 */ /* 0x000fe200000100c3 */
[----:B------:R-:W-:Y:S02]  /*50f0*/  HADD2.F32 R158, -RZ, R21.H0_H0 ;  /* 0x20000015ff9e7230 */ /* 0x000fe40000004100 */
[----:B------:R-:W-:Y:S01]  /*5100*/  FADD.FTZ R185, R210, -R185 ;  /* 0x800000b9d2b97221 */ /* 0x000fe20000010000 */
[----:B------:R-:W-:Y:S02]  /*5110*/  HADD2.F32 R186, -RZ, R22.H0_H0 ;  /* 0x20000016ffba7230 */ /* 0x000fe40000004100 */
[----:B------:R-:W-:Y:S01]  /*5120*/  FADD.FTZ R187, R214, -R187 ;  /* 0x800000bbd6bb7221 */ /* 0x000fe20000010000 */
[----:B------:R-:W-:-:S02]  /*5130*/  HADD2.F32 R192, -RZ, R23.H1_H1 ;  /* 0x30000017ffc07230 */ /* 0x000fc40000004100 */
[----:B------:R-:W-:Y:S01]  /*5140*/  FADD.FTZ R189, R217, -R188 ;  /* 0x800000bcd9bd7221 */ /* 0x000fe20000010000 */
[--C-:B------:R-:W-:Y:S02]  /*5150*/  HADD2.F32 R159, -RZ, R20.reuse.H0_H0 ;  /* 0x20000014ff9f7230 */ /* 0x100fe40000004100 */
[-CC-:B------:R-:W-:Y:S01]  /*5160*/  FFMA.FTZ R156, R204, R194.reuse, R195.reuse ;  /* 0x000000c2cc9c7223 */ /* 0x180fe200000100c3 */
[-CC-:B------:R-:W-:Y:S01]  /*5170*/  FFMA.FTZ R184, R208, R194.reuse, R195.reuse ;  /* 0x000000c2d0b87223 */ /* 0x180fe200000100c3 */
[-C--:B0-----:R-:W-:Y:S01]  /*5180*/  FFMA.FTZ R190, R212, R194.reuse, R195 ;  /* 0x000000c2d4be7223 */ /* 0x081fe200000100c3 */
[----:B------:R-:W-:Y:S01]  /*5190*/  FADD.FTZ R157, R206, -R157 ;  /* 0x8000009dce9d7221 */ /* 0x000fe20000010000 */
[----:B------:R-:W-:Y:S01]  /*51a0*/  FFMA.FTZ R195, R215, R194, R195 ;  /* 0x000000c2d7c37223 */ /* 0x000fe200000100c3 */
[C---:B-----5:R-:W-:Y:S01]  /*51b0*/  FFMA.FTZ R185, R198.reuse, R185, R158 ;  /* 0x000000b9c6b97223 */ /* 0x060fe2000001009e */
[C---:B------:R-:W-:Y:S01]  /*51c0*/  FFMA.FTZ R188, R198.reuse, R187, R186 ;  /* 0x000000bbc6bc7223 */ /* 0x040fe200000100ba */
[C---:B------:R-:W-:Y:S01]  /*51d0*/  FFMA.FTZ R194, R198.reuse, R189, R192 ;  /* 0x000000bdc6c27223 */ /* 0x040fe200000100c0 */
[----:B------:R-:W-:Y:S01]  /*51e0*/  FFMA.FTZ R157, R198, R157, R159 ;  /* 0x0000009dc69d7223 */ /* 0x000fe2000001009f */
[----:B------:R-:W-:-:S02]  /*51f0*/  HADD2.F32 R158, -RZ, R20.H1_H1 ;  /* 0x30000014ff9e7230 */ /* 0x000fc40000004100 */
[----:B------:R-:W-:Y:S01]  /*5200*/  FADD.FTZ R195, R218, -R195 ;  /* 0x800000c3dac37221 */ /* 0x000fe20000010000 */
[----:B------:R-:W-:Y:S02]  /*5210*/  HADD2.F32 R186, -RZ, R21.H1_H1 ;  /* 0x30000015ffba7230 */ /* 0x000fe40000004100 */
        /* <DEDUP_REMOVED lines=18> */
.L_x_2248:
[----:B-1-3--:R-:W1:Y:S02]  /*5340*/  LDC.64 R184, c[0x0][0x470] ;  /* 0x00011c00ffb87b82 */ /* 0x00ae640000000a00 */
[----:B-1----:R-:W-:-:S04]  /*5350*/  ISETP.NE.U32.AND P1, PT, R184, RZ, PT ;  /* 0x000000ffb800720c */ /* 0x002fc80003f25070 */
[----:B------:R-:W-:-:S13]  /*5360*/  ISETP.NE.AND.EX P1, PT, R185, RZ, PT, P1 ;  /* 0x000000ffb900720c */ /* 0x000fda0003f25310 */
[----:B------:R-:W-:Y:S05]  /*5370*/  @!P1 BRA `(.L_x_2251) ;  /* 0x0000000000a49947 */ /* 0x000fea0003800000 */
        /* <DEDUP_REMOVED lines=41> */
.L_x_2251:
        /* <DEDUP_REMOVED lines=10> */
[----:B------:R-:W-:-:S02]  /*56b0*/  HADD2.F32 R192, -RZ, R23.H0_H0 ;  /* 0x20000017ffc07230 */ /* 0x000fc40000004100 */
[----:B------:R-:W-:Y:S01]  /*56c0*/  FADD.FTZ R193, R218, -R191 ;  /* 0x800000bfdac17221 */ /* 0x000fe20000010000 */
[--C-:B------:R-:W-:Y:S02]  /*56d0*/  HADD2.F32 R190, -RZ, R22.reuse.H1_H1 ;  /* 0x30000016ffbe7230 */ /* 0x100fe40000004100 */
        /* <DEDUP_REMOVED lines=24> */
.L_x_2247:
        /* <DEDUP_REMOVED lines=45> */
.L_x_2253:
        /* <DEDUP_REMOVED lines=33> */
.L_x_2252:
        /* <DEDUP_REMOVED lines=37> */
.L_x_2254:
        /* <DEDUP_REMOVED lines=28> */
.L_x_2250:
        /* <DEDUP_REMOVED lines=9> */
.L_x_2246:
[----:B------:R-:W-:Y:S05]  /*61e0*/  BSYNC.RECONVERGENT B0 ;  /* 0x0000000000007941 */ /* 0x000fea0003800200 */
.L_x_2245:
[----:B-1-34-:R-:W1:Y:S02]  /*61f0*/  LDC.64 R184, c[0x0][0x380] ;  /* 0x0000e000ffb87b82 */ /* 0x01ae640000000a00 */
[----:B-1----:R-:W-:-:S04]  /*6200*/  LEA R2, R184, R2, 0x2 ;  /* 0x00000002b8027211 */ /* 0x002fc800078e10ff */
[----:B------:R-:W-:-:S13]  /*6210*/  ISETP.GE.AND P0, PT, R2, R185, PT ;  /* 0x000000b90200720c */ /* 0x000fda0003f06270 */
[----:B------:R-:W-:Y:S05]  /*6220*/  @!P0 BRA `(.L_x_2255) ;  /* 0xffffffa400d48947 */ /* 0x000fea000383ffff */
.L_x_2217:
        /* <DEDUP_REMOVED lines=275> */
.L_x_2257:
[----:B------:R-:W-:Y:S05]  /*7360*/  BSYNC.RECONVERGENT B0 ;  /* 0x0000000000007941 */ /* 0x000fea0003800200 */
.L_x_2256:
        /* <DEDUP_REMOVED lines=23> */
.L_x_2259:
[----:B------:R-:W-:Y:S05]  /*74e0*/  BSYNC.RECONVERGENT B0 ;  /* 0x0000000000007941 */ /* 0x000fea0003800200 */
.L_x_2258:
        /* <DEDUP_REMOVED lines=23> */
.L_x_2261:
[----:B------:R-:W-:Y:S05]  /*7660*/  BSYNC.RECONVERGENT B0 ;  /* 0x0000000000007941 */ /* 0x000fea0003800200 */
.L_x_2260:
        /* <DEDUP_REMOVED lines=23> */
.L_x_2263:
[----:B------:R-:W-:Y:S05]  /*77e0*/  BSYNC.RECONVERGENT B0 ;  /* 0x0000000000007941 */ /* 0x000fea0003800200 */
.L_x_2262:
        /* <DEDUP_REMOVED lines=23> */
.L_x_2265:
[----:B------:R-:W-:Y:S05]  /*7960*/  BSYNC.RECONVERGENT B0 ;  /* 0x0000000000007941 */ /* 0x000fea0003800200 */
.L_x_2264:
        /* <DEDUP_REMOVED lines=8> */
.L_x_2224:
[----:B------:R-:W-:Y:S01]  /*79f0*/  HFMA2 R194, -RZ, RZ, 0, 5.9604644775390625e-08 ;  /* 0x00000001ffc27431 */ /* 0x000fe200000001ff */
[----:B------:R-:W-:Y:S01]  /*7a00*/  BSSY B0, `(.L_x_2266) ;  /* 0x0000006000007945 */ /* 0x000fe20003800000 */
[----:B------:R-:W-:Y:S02]  /*7a10*/  MOV R195, 0x1f ;  /* 0x0000001f00c37802 */ /* 0x000fe40000000f00 */
[----:B------:R-:W-:-:S07]  /*7a20*/  MOV R192, 0xffffffff ;  /* 0xffffffff00c07802 */ /* 0x000fce0000000f00 */
[----:B-----5:R-:W-:Y:S05]  /*7a30*/  WARPSYNC.COLLECTIVE R192, `(.L_x_2267) ;  /* 0x00000000c0087348 */ /* 0x020fea0003c00000 */
[----:B------:R0:W1:Y:S02]  /*7a40*/  SHFL.BFLY P0, R193, R233, R194, R195 ;  /* 0x0c0000c2e9c17389 */ /* 0x00006400000000c3 */
[----:B01---5:R-:W-:Y:S05]  /*7a50*/  ENDCOLLECTIVE ;  /* 0x000000000000791b */ /* 0x023fea0003800000 */
.L_x_2267:
[----:B------:R-:W-:Y:S05]  /*7a60*/  BSYNC B0 ;  /* 0x0000000000007941 */ /* 0x000fea0003800000 */
.L_x_2266:
        /* <DEDUP_REMOVED lines=9> */
.L_x_2268:
[----:B------:R-:W-:Y:S01]  /*7b00*/  MOV R233, R184 ;  /* 0x000000b800e97202 */ /* 0x000fe20000000f00 */
[----:B------:R-:W-:Y:S01]  /*7b10*/  HFMA2 R194, -RZ, RZ, 0, 1.1920928955078125e-07 ;  /* 0x00000002ffc27431 */ /* 0x000fe200000001ff */
[----:B------:R-:W-:-:S07]  /*7b20*/  MOV R185, R193 ;  /* 0x000000c100b97202 */ /* 0x000fce0000000f00 */
[----:B------:R-:W-:Y:S05]  /*7b30*/  WARPSYNC.COLLECTIVE R192, `(.L_x_2269) ;  /* 0x00000000c0087348 */ /* 0x000fea0003c00000 */
[----:B------:R0:W1:Y:S02]  /*7b40*/  SHFL.BFLY P0, R193, R233, R194, R195 ;  /* 0x0c0000c2e9c17389 */ /* 0x00006400000000c3 */
[----:B01----:R-:W-:Y:S05]  /*7b50*/  ENDCOLLECTIVE ;  /* 0x000000000000791b */ /* 0x003fea0003800000 */
.L_x_2269:
[----:B------:R-:W-:-:S05]  /*7b60*/  FADD.FTZ R185, R185, R232 ;  /* 0x000000e8b9b97221 */ /* 0x000fca0000010000 */
[----:B------:R-:W-:Y:S02]  /*7b70*/  MOV R233, R185 ;  /* 0x000000b900e97202 */ /* 0x000fe40000000f00 */
[----:B------:R-:W-:-:S07]  /*7b80*/  MOV R187, R193 ;  /* 0x000000c100bb7202 */ /* 0x000fce0000000f00 */
[----:B------:R-:W-:Y:S05]  /*7b90*/  WARPSYNC.COLLECTIVE R192, `(.L_x_2270) ;  /* 0x00000000c0087348 */ /* 0x000fea0003c00000 */
[----:B------:R0:W1:Y:S02]  /*7ba0*/  SHFL.BFLY P0, R193, R233, R194, R195 ;  /* 0x0c0000c2e9c17389 */ /* 0x00006400000000c3 */
[----:B01----:R-:W-:Y:S05]  /*7bb0*/  ENDCOLLECTIVE ;  /* 0x000000000000791b */ /* 0x003fea0003800000 */
.L_x_2270:
[----:B------:R-:W-:-:S05]  /*7bc0*/  FADD.FTZ R187, R184, R187 ;  /* 0x000000bbb8bb7221 */ /* 0x000fca0000010000 */
[----:B------:R-:W-:Y:S01]  /*7bd0*/  MOV R233, R187 ;  /* 0x000000bb00e97202 */ /* 0x000fe20000000f00 */
[----:B------:R-:W-:Y:S01]  /*7be0*/  HFMA2 R194, -RZ, RZ, 0, 2.384185791015625e-07 ;  /* 0x00000004ffc27431 */ /* 0x000fe200000001ff */
[----:B------:R-:W-:-:S07]  /*7bf0*/  MOV R186, R193 ;  /* 0x000000c100ba7202 */ /* 0x000fce0000000f00 */
[----:B------:R-:W-:Y:S05]  /*7c00*/  WARPSYNC.COLLECTIVE R192, `(.L_x_2271) ;  /* 0x00000000c0087348 */ /* 0x000fea0003c00000 */
[----:B------:R0:W1:Y:S02]  /*7c10*/  SHFL.BFLY P0, R193, R233, R194, R195 ;  /* 0x0c0000c2e9c17389 */ /* 0x00006400000000c3 */
[----:B01----:R-:W-:Y:S05]  /*7c20*/  ENDCOLLECTIVE ;  /* 0x000000000000791b */ /* 0x003fea0003800000 */
.L_x_2271:
[----:B------:R-:W-:-:S05]  /*7c30*/  FADD.FTZ R186, R185, R186 ;  /* 0x000000bab9ba7221 */ /* 0x000fca0000010000 */
[----:B------:R-:W-:Y:S02]  /*7c40*/  MOV R233, R186 ;  /* 0x000000ba00e97202 */ /* 0x000fe40000000f00 */
[----:B------:R-:W-:-:S07]  /*7c50*/  MOV R188, R193 ;  /* 0x000000c100bc7202 */ /* 0x000fce0000000f00 */
[----:B------:R-:W-:Y:S05]  /*7c60*/  WARPSYNC.COLLECTIVE R192, `(.L_x_2272) ;  /* 0x00000000c0087348 */ /* 0x000fea0003c00000 */
[----:B------:R0:W1:Y:S02]  /*7c70*/  SHFL.BFLY P0, R193, R233, R194, R195 ;  /* 0x0c0000c2e9c17389 */ /* 0x00006400000000c3 */
[----:B01----:R-:W-:Y:S05]  /*7c80*/  ENDCOLLECTIVE ;  /* 0x000000000000791b */ /* 0x003fea0003800000 */
.L_x_2272:
[----:B------:R-:W-:-:S05]  /*7c90*/  FADD.FTZ R188, R187, R188 ;  /* 0x000000bcbbbc7221 */ /* 0x000fca0000010000 */
[----:B------:R-:W-:Y:S01]  /*7ca0*/  MOV R233, R188 ;  /* 0x000000bc00e97202 */ /* 0x000fe20000000f00 */
[----:B------:R-:W-:Y:S01]  /*7cb0*/  HFMA2 R194, -RZ, RZ, 0, 4.76837158203125e-07 ;  /* 0x00000008ffc27431 */ /* 0x000fe200000001ff */
[----:B------:R-:W-:-:S07]  /*7cc0*/  MOV R189, R193 ;  /* 0x000000c100bd7202 */ /* 0x000fce0000000f00 */
[----:B------:R-:W-:Y:S05]  /*7cd0*/  WARPSYNC.COLLECTIVE R192, `(.L_x_2273) ;  /* 0x00000000c0087348 */ /* 0x000fea0003c00000 */
[----:B------:R0:W1:Y:S02]  /*7ce0*/  SHFL.BFLY P0, R193, R233, R194, R195 ;  /* 0x0c0000c2e9c17389 */ /* 0x00006400000000c3 */
[----:B01----:R-:W-:Y:S05]  /*7cf0*/  ENDCOLLECTIVE ;  /* 0x000000000000791b */ /* 0x003fea0003800000 */
.L_x_2273:
[----:B------:R-:W-:-:S05]  /*7d00*/  FADD.FTZ R189, R186, R189 ;  /* 0x000000bdbabd7221 */ /* 0x000fca0000010000 */
[----:B------:R-:W-:Y:S02]  /*7d10*/  MOV R233, R189 ;  /* 0x000000bd00e97202 */ /* 0x000fe40000000f00 */
[----:B------:R-:W-:-:S07]  /*7d20*/  MOV R191, R193 ;  /* 0x000000c100bf7202 */ /* 0x000fce0000000f00 */
[----:B------:R-:W-:Y:S05]  /*7d30*/  WARPSYNC.COLLECTIVE R192, `(.L_x_2274) ;  /* 0x00000000c0087348 */ /* 0x000fea0003c00000 */
[----:B------:R0:W1:Y:S02]  /*7d40*/  SHFL.BFLY P0, R193, R233, R194, R195 ;  /* 0x0c0000c2e9c17389 */ /* 0x00006400000000c3 */
[----:B01----:R-:W-:Y:S05]  /*7d50*/  ENDCOLLECTIVE ;  /* 0x000000000000791b */ /* 0x003fea0003800000 */
.L_x_2274:
[----:B------:R-:W-:-:S05]  /*7d60*/  FADD.FTZ R191, R188, R191 ;  /* 0x000000bfbcbf7221 */ /* 0x000fca0000010000 */
[----:B------:R-:W-:Y:S01]  /*7d70*/  MOV R233, R191 ;  /* 0x000000bf00e97202 */ /* 0x000fe20000000f00 */
[----:B------:R-:W-:Y:S01]  /*7d80*/  HFMA2 R194, -RZ, RZ, 0, 9.5367431640625e-07 ;  /* 0x00000010ffc27431 */ /* 0x000fe200000001ff */
[----:B------:R-:W-:-:S07]  /*7d90*/  MOV R190, R193 ;  /* 0x000000c100be7202 */ /* 0x000fce0000000f00 */
[----:B------:R-:W-:Y:S05]  /*7da0*/  WARPSYNC.COLLECTIVE R192, `(.L_x_2275) ;  /* 0x00000000c0087348 */ /* 0x000fea0003c00000 */
[----:B------:R0:W1:Y:S02]  /*7db0*/  SHFL.BFLY P0, R193, R233, R194, R195 ;  /* 0x0c0000c2e9c17389 */ /* 0x00006400000000c3 */
[----:B01----:R-:W-:Y:S05]  /*7dc0*/  ENDCOLLECTIVE ;  /* 0x000000000000791b */ /* 0x003fea0003800000 */
.L_x_2275:
[----:B------:R-:W-:-:S05]  /*7dd0*/  FADD.FTZ R190, R189, R190 ;  /* 0x000000bebdbe7221 */ /* 0x000fca0000010000 */
[----:B------:R-:W-:Y:S02]  /*7de0*/  MOV R233, R190 ;  /* 0x000000be00e97202 */ /* 0x000fe40000000f00 */
[----:B------:R-:W-:-:S07]  /*7df0*/  MOV R184, R193 ;  /* 0x000000c100b87202 */ /* 0x000fce0000000f00 */
[----:B------:R-:W-:Y:S05]  /*7e00*/  WARPSYNC.COLLECTIVE R192, `(.L_x_2276) ;  /* 0x00000000c0087348 */ /* 0x000fea0003c00000 */
[----:B------:R0:W1:Y:S02]  /*7e10*/  SHFL.BFLY P0, R193, R233, R194, R195 ;  /* 0x0c0000c2e9c17389 */ /* 0x00006400000000c3 */
[----:B01----:R-:W-:Y:S05]  /*7e20*/  ENDCOLLECTIVE ;  /* 0x000000000000791b */ /* 0x003fea0003800000 */
.L_x_2276:
[----:B------:R-:W-:Y:S01]  /*7e30*/  MOV R185, R193 ;  /* 0x000000c100b97202 */ /* 0x000fe20000000f00 */
[----:B------:R-:W-:Y:S06]  /*7e40*/  BRA `(.L_x_2277) ;  /* 0xffffffa4001c7947 */ /* 0x000fec000383ffff */
.L_x_2278:
        /* <DEDUP_REMOVED lines=11> */
.L_x_4982:


//--------------------- .text._ZN10layer_norm31ln_parallel_residual_bwd_kernelINS_13Kernel_traitsIf6__halfS2_S2_fjLj768ELj1ELj4ELj1ELj16ENS_18Kernel_traits_baseILj768EfS2_S2_S2_fjLj128EEEEELb0ELb0ELb1EEEvNS_9BwdParamsE --------------------------
	.section	.text._ZN10layer_norm31ln_parallel_residual_bwd_kernelINS_13Kernel_traitsIf6__halfS2_S2_fjLj768ELj1ELj4ELj1ELj16ENS_18Kernel_traits_baseILj768EfS2_S2_S2_fjLj128EEEEELb0ELb0ELb1EEEvNS_9BwdParamsE,"ax",@progbits
	.align	128
        .global         _ZN10layer_norm31ln_parallel_residual_bwd_kernelINS_13Kernel_traitsIf6__halfS2_S2_fjLj768ELj1ELj4ELj1ELj16ENS_18Kernel_traits_baseILj768EfS2_S2_S2_fjLj128EEEEELb0ELb0ELb1EEEvNS_9BwdParamsE
        .type           _ZN10layer_norm31ln_parallel_residual_bwd_kernelINS_13Kernel_traitsIf6__halfS2_S2_fjLj768ELj1ELj4ELj1ELj16ENS_18Kernel_traits_baseILj768EfS2_S2_S2_fjLj128EEEEELb0ELb0ELb1EEEvNS_9BwdParamsE,@function
        .size           _ZN10layer_norm31ln_parallel_residual_bwd_kernelINS_13Kernel_traitsIf6__halfS2_S2_fjLj768ELj1ELj4ELj1ELj16ENS_18Kernel_traits_baseILj768EfS2_S2_S2_fjLj128EEEEELb0ELb0ELb1EEEvNS_9BwdParamsE,(.L_x_4983 - _ZN10layer_norm31ln_parallel_residual_bwd_kernelINS_13Kernel_traitsIf6__halfS2_S2_fjLj768ELj1ELj4ELj1ELj16ENS_18Kernel_traits_baseILj768EfS2_S2_S2_fjLj128EEEEELb0ELb0ELb1EEEvNS_9BwdParamsE)
        .other          _ZN10layer_norm31ln_parallel_residual_bwd_kernelINS_13Kernel_traitsIf6__halfS2_S2_fjLj768ELj1ELj4ELj1ELj16ENS_18Kernel_traits_baseILj768EfS2_S2_S2_fjLj128EEEEELb0ELb0ELb1EEEvNS_9BwdParamsE,@"STO_CUDA_ENTRY STV_DEFAULT"
_ZN10layer_norm31ln_parallel_residual_bwd_kernelINS_13Kernel_traitsIf6__halfS2_S2_fjLj768ELj1ELj4ELj1ELj16ENS_18Kernel_traits_baseILj768EfS2_S2_S2_fjLj128EEEEELb0ELb0ELb1EEEvNS_9BwdParamsE:
.text._ZN10layer_norm31ln_parallel_residual_bwd_kernelINS_13Kernel_traitsIf6__halfS2_S2_fjLj768ELj1ELj4ELj1ELj16ENS_18Kernel_traits_baseILj768EfS2_S2_S2_fjLj128EEEEELb0ELb0ELb1EEEvNS_9BwdParamsE:
        /* <DEDUP_REMOVED lines=132> */
.L_x_2307:
        /* <DEDUP_REMOVED lines=11> */
[----:B------:R-:W4:Y:S04]  /*08f0*/  LDG.E.128 R108, desc[UR10][R108.64] ;  /* 0x0000000a6c6c7981 */ /* 0x000f28000c1e1d00 */
[----:B------:R-:W4:Y:S01]  /*0900*/  LDG.E R226, desc[UR10][R134.64] ;  /* 0x0000000a86e27981 */ /* 0x000f22000c1e1900 */
[C---:B--2---:R-:W-:Y:S01]  /*0910*/  IMAD.WIDE.U32 R116, R209.reuse, 0x10, R140 ;  /* 0x00000010d1747825 */ /* 0x044fe200078e008c */
[----:B------:R-:W-:-:S05]  /*0920*/  IADD3 R211, PT, PT, R209, 0x20, RZ ;  /* 0x00000020d1d37810 */ /* 0x000fca0007ffe0ff */
        /* <DEDUP_REMOVED lines=25> */
[----:B-----5:R2:W5:Y:S01]  /*0ac0*/  @P0 LDG.E.128 R88, desc[UR10][R176.64] ;  /* 0x0000000ab0580981 */ /* 0x020562000c1e1d00 */
[----:B-1----:R-:W-:-:S05]  /*0ad0*/  @P0 IMAD.WIDE.U32 R178, R211, 0x10, R178 ;  /* 0x00000010d3b20825 */ /* 0x002fca00078e00b2 */
[----:B------:R0:W5:Y:S01]  /*0ae0*/  @P0 LDG.E.128 R92, desc[UR10][R178.64] ;  /* 0x0000000ab25c0981 */ /* 0x000162000c1e1d00 */
[----:B------:R-:W-:-:S05]  /*0af0*/  @P0 IMAD.WIDE.U32 R180, R213, 0x10, R180 ;  /* 0x00000010d5b40825 */ /* 0x000fca00078e00b4 */
[----:B------:R1:W5:Y:S01]  /*0b00*/  @P0 LDG.E.128 R96, desc[UR10][R180.64] ;  /* 0x0000000ab4600981 */ /* 0x000362000c1e1d00 */
[----:B------:R-:W-:Y:S01]  /*0b10*/  UMOV UR4, 0xffffffff ;  /* 0xffffffff00047882 */ /* 0x000fe20000000000 */
[----:B------:R-:W-:-:S04]  /*0b20*/  ISETP.NE.U32.AND P1, PT, RZ, UR14, PT ;  /* 0x0000000eff007c0c */ /* 0x000fc8000bf25070 */
[----:B------:R-:W-:Y:S01]  /*0b30*/  ISETP.NE.AND.EX P1, PT, RZ, UR15, PT, P1 ;  /* 0x0000000fff007c0c */ /* 0x000fe2000bf25310 */
[----:B----4-:R-:W-:Y:S02]  /*0b40*/  HADD2.F32 R215, -RZ, R111.H0_H0 ;  /* 0x2000006fffd77230 */ /* 0x010fe40000004100 */
[----:B------:R-:W-:Y:S01]  /*0b50*/  HADD2.F32 R225, -RZ, R108.H0_H0 ;  /* 0x2000006cffe17230 */ /* 0x000fe20000004100 */
[----:B------:R-:W-:Y:S01]  /*0b60*/  FSEL R226, R226, RZ, !P2 ;  /* 0x000000ffe2e27208 */ /* 0x000fe20005000000 */
[--C-:B------:R-:W-:Y:S02]  /*0b70*/  HADD2.F32 R229, -RZ, R109.reuse.H0_H0 ;  /* 0x2000006dffe57230 */ /* 0x100fe40000004100 */
[----:B------:R-:W-:Y:S02]  /*0b80*/  HADD2.F32 R223, -RZ, R109.H1_H1 ;  /* 0x3000006dffdf7230 */ /* 0x000fe40000004100 */
[C---:B------:R-:W-:Y:S01]  /*0b90*/  FADD.FTZ R215, -R226.reuse, R215 ;  /* 0x000000d7e2d77221 */ /* 0x040fe20000010100 */
[----:B------:R-:W-:Y:S01]  /*0ba0*/  FADD.FTZ R109, -R226, R225 ;  /* 0x000000e1e26d7221 */ /* 0x000fe20000010100 */
[----:B--2---:R-:W-:-:S02]  /*0bb0*/  HADD2.F32 R176, -RZ, R119.H0_H0 ;  /* 0x20000077ffb07230 */ /* 0x004fc40000004100 */
[----:B------:R-:W-:Y:S02]  /*0bc0*/  HADD2.F32 R214, -RZ, R116.H0_H0 ;  /* 0x20000074ffd67230 */ /* 0x000fe40000004100 */
[----:B------:R-:W-:Y:S02]  /*0bd0*/  HADD2.F32 R227, -RZ, R108.H1_H1 ;  /* 0x3000006cffe37230 */ /* 0x000fe40000004100 */
[----:B------:R-:W-:Y:S01]  /*0be0*/  FMUL.FTZ R177, R58, R176 ;  /* 0x000000b03ab17220 */ /* 0x000fe20000410000 */
[----:B------:R-:W-:Y:S02]  /*0bf0*/  HADD2.F32 R217, -RZ, R111.H1_H1 ;  /* 0x3000006fffd97230 */ /* 0x000fe40000004100 */
[----:B---3--:R-:W-:Y:S02]  /*0c00*/  HADD2.F32 R222, -RZ, R115.H0_H0 ;  /* 0x20000073ffde7230 */ /* 0x008fe40000004100 */
[----:B------:R-:W-:Y:S02]  /*0c10*/  HADD2.F32 R108, -RZ, R112.H0_H0 ;  /* 0x20000070ff6c7230 */ /* 0x000fe40000004100 */
[----:B------:R-:W-:Y:S01]  /*0c20*/  FMUL.FTZ R111, R60, R214 ;  /* 0x000000d63c6f7220 */ /* 0x000fe20000410000 */
[C---:B------:R-:W-:Y:S01]  /*0c30*/  FMUL.FTZ R225, R210.reuse, R215 ;  /* 0x000000d7d2e17220 */ /* 0x040fe20000410000 */
[----:B------:R-:W-:Y:S01]  /*0c40*/  FMUL.FTZ R109, R210, R109 ;  /* 0x0000006dd26d7220 */ /* 0x000fe20000410000 */
[----:B------:R-:W-:-:S02]  /*0c50*/  HADD2.F32 R230, -RZ, R113.H0_H0 ;  /* 0x20000071ffe67230 */ /* 0x000fc40000004100 */
[----:B------:R-:W-:Y:S01]  /*0c60*/  FADD.FTZ R227, -R226, R227 ;  /* 0x000000e3e2e37221 */ /* 0x000fe20000010100 */
[----:B------:R-:W-:Y:S02]  /*0c70*/  HADD2.F32 R232, -RZ, R113.H1_H1 ;  /* 0x30000071ffe87230 */ /* 0x000fe40000004100 */
[----:B------:R-:W-:Y:S01]  /*0c80*/  FADD.FTZ R175, R222, R175 ;  /* 0x000000afdeaf7221 */ /* 0x000fe20000010000 */
[-C--:B------:R-:W-:Y:S01]  /*0c90*/  FFMA.FTZ R182, R225, R222.reuse, R182 ;  /* 0x000000dee1b67223 */ /* 0x080fe200000100b6 */
[----:B------:R-:W-:Y:S02]  /*0ca0*/  HADD2.F32 R220, -RZ, R118.H0_H0 ;  /* 0x20000076ffdc7230 */ /* 0x000fe40000004100 */
[C---:B------:R-:W-:Y:S01]  /*0cb0*/  FADD.FTZ R113, -R226.reuse, R229 ;  /* 0x000000e5e2717221 */ /* 0x040fe20000010100 */
[----:B------:R-:W-:Y:S01]  /*0cc0*/  FADD.FTZ R217, -R226, R217 ;  /* 0x000000d9e2d97221 */ /* 0x000fe20000010100 */
[----:B------:R-:W-:Y:S01]  /*0cd0*/  FFMA.FTZ R222, R82, R222, R177 ;  /* 0x000000de52de7223 */ /* 0x000fe200000100b1 */
[----:B------:R-:W-:-:S02]  /*0ce0*/  HADD2.F32 R219, -RZ, R110.H1_H1 ;  /* 0x3000006effdb7230 */ /* 0x000fc40000004100 */
[----:B------:R-:W-:Y:S01]  /*0cf0*/  FADD.FTZ R205, R108, R205 ;  /* 0x000000cd6ccd7221 */ /* 0x000fe20000010000 */
[-C--:B------:R-:W-:Y:S01]  /*0d00*/  FFMA.FTZ R208, R109, R108.reuse, R208 ;  /* 0x0000006c6dd07223 */ /* 0x080fe200000100d0 */
[----:B------:R-:W-:Y:S02]  /*0d10*/  HADD2.F32 R177, -RZ, R120.H0_H0 ;  /* 0x20000078ffb17230 */ /* 0x000fe40000004100 */
[----:B------:R-:W-:Y:S01]  /*0d20*/  FFMA.FTZ R108, R84, R108, R111 ;  /* 0x0000006c546c7223 */ /* 0x000fe2000001006f */
[----:B------:R-:W-:Y:S02]  /*0d30*/  HADD2.F32 R218, -RZ, R116.H1_H1 ;  /* 0x30000074ffda7230 */ /* 0x000fe40000004100 */
[C---:B------:R-:W-:Y:S01]  /*0d40*/  FMUL.FTZ R111, R210.reuse, R227 ;  /* 0x000000e3d26f7220 */ /* 0x040fe20000410000 */
[----:B------:R-:W-:Y:S02]  /*0d50*/  HADD2.F32 R216, -RZ, R117.H0_H0 ;  /* 0x20000075ffd87230 */ /* 0x000fe40000004100 */
[----:B------:R-:W-:Y:S01]  /*0d60*/  FMUL.FTZ R113, R210, R113 ;  /* 0x00000071d2717220 */ /* 0x000fe20000410000 */
[----:B0-----:R-:W-:-:S02]  /*0d70*/  HADD2.F32 R178, -RZ, R119.H1_H1 ;  /* 0x30000077ffb27230 */ /* 0x001fc40000004100 */
[----:B------:R-:W-:Y:S01]  /*0d80*/  FMUL.FTZ R227, R210, R217 ;  /* 0x000000d9d2e37220 */ /* 0x000fe20000410000 */
[----:B------:R-:W-:Y:S02]  /*0d90*/  HADD2.F32 R231, -RZ, R114.H0_H0 ;  /* 0x20000072ffe77230 */ /* 0x000fe40000004100 */
[----:B------:R-:W-:Y:S01]  /*0da0*/  FMUL.FTZ R119, R56, R220 ;  /* 0x000000dc38777220 */ /* 0x000fe20000410000 */
[----:B------:R-:W-:Y:S02]  /*0db0*/  HADD2.F32 R234, -RZ, R118.H1_H1 ;  /* 0x30000076ffea7230 */ /* 0x000fe40000004100 */
[C---:B------:R-:W-:Y:S01]  /*0dc0*/  FADD.FTZ R219, -R226.reuse, R219 ;  /* 0x000000dbe2db7221 */ /* 0x040fe20000010100 */
[----:B------:R-:W-:Y:S02]  /*0dd0*/  HADD2.F32 R179, -RZ, R120.H1_H1 ;  /* 0x30000078ffb37230 */ /* 0x000fe40000004100 */
[----:B------:R-:W-:Y:S01]  /*0de0*/  FADD.FTZ R177, -R226, R177 ;  /* 0x000000b1e2b17221 */ /* 0x000fe20000010100 */
[----:B------:R-:W-:-:S02]  /*0df0*/  HADD2.F32 R221, -RZ, R110.H0_H0 ;  /* 0x2000006effdd7230 */ /* 0x000fc40000004100 */
[----:B------:R-:W-:Y:S02]  /*0e00*/  HADD2.F32 R120, -RZ, R128.H0_H0 ;  /* 0x20000080ff787230 */ /* 0x000fe40000004100 */
[----:B-1----:R-:W-:Y:S01]  /*0e10*/  FMUL.FTZ R180, R59, R178 ;  /* 0x000000b23bb47220 */ /* 0x002fe20000410000 */
[----:B------:R-:W-:Y:S02]  /*0e20*/  HADD2.F32 R110, -RZ, R112.H1_H1 ;  /* 0x30000070ff6e7230 */ /* 0x000fe40000004100 */
[----:B------:R-:W-:Y:S01]  /*0e30*/  FMUL.FTZ R112, R61, R218 ;  /* 0x000000da3d707220 */ /* 0x000fe20000410000 */
[----:B------:R-:W-:Y:S02]  /*0e40*/  HADD2.F32 R224, -RZ, R115.H1_H1 ;  /* 0x30000073ffe07230 */ /* 0x000fe40000004100 */
[----:B------:R-:W-:Y:S01]  /*0e50*/  FMUL.FTZ R115, R62, R216 ;  /* 0x000000d83e737220 */ /* 0x000fe20000410000 */
[----:B------:R-:W-:Y:S02]  /*0e60*/  HADD2.F32 R181, -RZ, R121.H0_H0 ;  /* 0x20000079ffb57230 */ /* 0x000fe40000004100 */
        /* <DEDUP_REMOVED lines=8> */
[----:B------:R-:W-:-:S02]  /*0ef0*/  HADD2.F32 R212, -RZ, R114.H1_H1 ;  /* 0x30000072ffd47230 */ /* 0x000fc40000004100 */
[----:B------:R-:W-:Y:S01]  /*0f00*/  FFMA.FTZ R116, R80, R231, R119 ;  /* 0x000000e750747223 */ /* 0x000fe20000010077 */
[--C-:B------:R-:W-:Y:S02]  /*0f10*/  HADD2.F32 R176, -RZ, R124.reuse.H0_H0 ;  /* 0x2000007cffb07230 */ /* 0x100fe40000004100 */
[C---:B------:R-:W-:Y:S01]  /*0f20*/  FMUL.FTZ R119, R210.reuse, R219 ;  /* 0x000000dbd2777220 */ /* 0x040fe20000410000 */
[----:B------:R-:W-:Y:S02]  /*0f30*/  HADD2.F32 R178, -RZ, R124.H1_H1 ;  /* 0x3000007cffb27230 */ /* 0x000fe40000004100 */
[----:B------:R-:W-:Y:S01]  /*0f40*/  FMUL.FTZ R118, R57, R234 ;  /* 0x000000ea39767220 */ /* 0x000fe20000410000 */
[--C-:B------:R-:W-:Y:S02]  /*0f50*/  HADD2.F32 R216, -RZ, R126.reuse.H0_H0 ;  /* 0x2000007effd87230 */ /* 0x100fe40000004100 */
[----:B------:R-:W-:Y:S01]  /*0f60*/  FMUL.FTZ R177, R210, R177 ;  /* 0x000000b1d2b17220 */ /* 0x000fe20000410000 */
[----:B------:R-:W-:-:S02]  /*0f70*/  HADD2.F32 R218, -RZ, R126.H1_H1 ;  /* 0x3000007effda7230 */ /* 0x000fc40000004100 */
[----:B------:R-:W-:Y:S01]  /*0f80*/  FADD.FTZ R179, -R226, R179 ;  /* 0x000000b3e2b37221 */ /* 0x000fe20000010100 */
[----:B------:R-:W-:Y:S02]  /*0f90*/  HADD2.F32 R128, -RZ, R128.H1_H1 ;  /* 0x30000080ff807230 */ /* 0x000fe40000004100 */
[--C-:B------:R-:W-:Y:S02]  /*0fa0*/  HADD2.F32 R124, -RZ, R129.reuse.H0_H0 ;  /* 0x20000081ff7c7230 */ /* 0x100fe40000004100 */
[----:B------:R-:W-:Y:S02]  /*0fb0*/  HADD2.F32 R126, -RZ, R129.H1_H1 ;  /* 0x30000081ff7e7230 */ /* 0x000fe40000004100 */
[----:B------:R-:W-:Y:S01]  /*0fc0*/  FMUL.FTZ R129, R52, R120 ;  /* 0x0000007834817220 */ /* 0x000fe20000410000 */
[----:B------:R-:W-:Y:S02]  /*0fd0*/  HADD2.F32 R215, -RZ, R121.H1_H1 ;  /* 0x30000079ffd77230 */ /* 0x000fe40000004100 */
[----:B------:R-:W-:Y:S01]  /*0fe0*/  FADD.FTZ R181, -R226, R181 ;  /* 0x000000b5e2b57221 */ /* 0x000fe20000010100 */
[----:B------:R-:W-:Y:S01]  /*0ff0*/  FADD.FTZ R171, R224, R171 ;  /* 0x000000abe0ab7221 */ /* 0x000fe20000010000 */
[----:B------:R-:W-:Y:S01]  /*1000*/  FFMA.FTZ R172, R227, R224, R172 ;  /* 0x000000e0e3ac7223 */ /* 0x000fe200000100ac */
[----:B------:R-:W-:-:S02]  /*1010*/  HADD2.F32 R217, -RZ, R122.H0_H0 ;  /* 0x2000007affd97230 */ /* 0x000fc40000004100 */
[----:B------:R-:W-:Y:S01]  /*1020*/  FADD.FTZ R185, R212, R185 ;  /* 0x000000b9d4b97221 */ /* 0x000fe20000010000 */
[----:B------:R-:W-:Y:S02]  /*1030*/  HADD2.F32 R228, -RZ, R117.H1_H1 ;  /* 0x30000075ffe47230 */ /* 0x000fe40000004100 */
[-C--:B------:R-:W-:Y:S01]  /*1040*/  FFMA.FTZ R186, R119, R212.reuse, R186 ;  /* 0x000000d477ba7223 */ /* 0x080fe200000100ba */
[----:B------:R-:W-:Y:S01]  /*1050*/  FFMA.FTZ R118, R81, R212, R118 ;  /* 0x000000d451767223 */ /* 0x000fe20000010076 */
[----:B------:R-:W-:Y:S01]  /*1060*/  FFMA.FTZ R224, R83, R224, R180 ;  /* 0x000000e053e07223 */ /* 0x000fe200000100b4 */
[----:B------:R-:W-:Y:S01]  /*1070*/  FADD.FTZ R167, R176, R167 ;  /* 0x000000a7b0a77221 */ /* 0x000fe20000010000 */
[----:B------:R-:W-:Y:S01]  /*1080*/  FFMA.FTZ R168, R177, R176, R168 ;  /* 0x000000b0b1a87223 */ /* 0x000fe200000100a8 */
[----:B------:R-:W-:Y:S01]  /*1090*/  FMUL.FTZ R179, R210, R179 ;  /* 0x000000b3d2b37220 */ /* 0x000fe20000410000 */
[----:B------:R-:W-:Y:S01]  /*10a0*/  FADD.FTZ R117, -R226, R221 ;  /* 0x000000dde2757221 */ /* 0x000fe20000010100 */
[----:B------:R-:W-:Y:S01]  /*10b0*/  FADD.FTZ R203, R214, R203 ;  /* 0x000000cbd6cb7221 */ /* 0x000fe20000010000 */
[----:B------:R-:W-:Y:S01]  /*10c0*/  FFMA.FTZ R204, R109, R214, R204 ;  /* 0x000000d66dcc7223 */ /* 0x000fe200000100cc */
[----:B------:R-:W-:-:S02]  /*10d0*/  HADD2.F32 R212, -RZ, R125.H0_H0 ;  /* 0x2000007dffd47230 */ /* 0x000fc40000004100 */
[----:B------:R-:W-:Y:S01]  /*10e0*/  FFMA.FTZ R176, R76, R176, R129 ;  /* 0x000000b04cb07223 */ /* 0x000fe20000010081 */
[----:B------:R-:W-:Y:S01]  /*10f0*/  FMUL.FTZ R180, R53, R128 ;  /* 0x0000008035b47220 */ /* 0x000fe20000410000 */
[----:B------:R-:W-:Y:S02]  /*1100*/  HADD2.F32 R214, -RZ, R125.H1_H1 ;  /* 0x3000007dffd67230 */ /* 0x000fe40000004100 */
[----:B------:R-:W-:Y:S01]  /*1110*/  FMUL.FTZ R181, R210, R181 ;  /* 0x000000b5d2b57220 */ /* 0x000fe20000410000 */
[----:B------:R-:W-:Y:S01]  /*1120*/  FMUL.FTZ R129, R54, R124 ;  /* 0x0000007c36817220 */ /* 0x000fe20000410000 */
[----:B------:R-:W-:Y:S02]  /*1130*/  HADD2.F32 R125, -RZ, R130.H0_H0 ;  /* 0x20000082ff7d7230 */ /* 0x000fe40000004100 */
[C---:B------:R-:W-:Y:S01]  /*1140*/  FADD.FTZ R215, -R226.reuse, R215 ;  /* 0x000000d7e2d77221 */ /* 0x040fe20000010100 */
[----:B------:R-:W-:Y:S01]  /*1150*/  FADD.FTZ R223, -R226, R223 ;  /* 0x000000dfe2df7221 */ /* 0x000fe20000010100 */
[----:B------:R-:W-:-:S02]  /*1160*/  HADD2.F32 R219, -RZ, R122.H1_H1 ;  /* 0x3000007affdb7230 */ /* 0x000fc40000004100 */
[----:B------:R-:W-:Y:S01]  /*1170*/  FADD.FTZ R163, R178, R163 ;  /* 0x000000a3b2a37221 */ /* 0x000fe20000010000 */
[----:B------:R-:W-:Y:S01]  /*1180*/  FFMA.FTZ R164, R179, R178, R164 ;  /* 0x000000b2b3a47223 */ /* 0x000fe200000100a4 */
[----:B------:R-:W-:Y:S01]  /*1190*/  FADD.FTZ R217, -R226, R217 ;  /* 0x000000d9e2d97221 */ /* 0x000fe20000010100 */
[----:B------:R-:W-:Y:S01]  /*11a0*/  FADD.FTZ R201, R110, R201 ;  /* 0x000000c96ec97221 */ /* 0x000fe20000010000 */
[----:B------:R-:W-:Y:S01]  /*11b0*/  FFMA.FTZ R202, R111, R110, R202 ;  /* 0x0000006e6fca7223 */ /* 0x000fe200000100ca */
[----:B------:R-:W-:Y:S01]  /*11c0*/  FMUL.FTZ R117, R210, R117 ;  /* 0x00000075d2757220 */ /* 0x000fe20000410000 */
[----:B------:R-:W-:Y:S01]  /*11d0*/  FFMA.FTZ R178, R77, R178, R180 ;  /* 0x000000b24db27223 */ /* 0x000fe200000100b4 */
[----:B------:R-:W-:Y:S01]  /*11e0*/  FFMA.FTZ R110, R85, R110, R112 ;  /* 0x0000006e556e7223 */ /* 0x000fe20000010070 */
[----:B------:R-:W-:Y:S02]  /*11f0*/  HADD2.F32 R121, -RZ, R123.H0_H0 ;  /* 0x2000007bff797230 */ /* 0x000fe40000004100 */
[----:B------:R-:W-:Y:S01]  /*1200*/  FADD.FTZ R159, R212, R159 ;  /* 0x0000009fd49f7221 */ /* 0x000fe20000010000 */
[-C--:B------:R-:W-:Y:S01]  /*1210*/  FFMA.FTZ R160, R181, R212.reuse, R160 ;  /* 0x000000d4b5a07223 */ /* 0x080fe200000100a0 */
[----:B------:R-:W-:Y:S01]  /*1220*/  FFMA.FTZ R180, R78, R212, R129 ;  /* 0x000000d44eb47223 */ /* 0x000fe20000010081 */
[----:B------:R-:W-:Y:S01]  /*1230*/  FFMA.FTZ R112, R86, R230, R115 ;  /* 0x000000e656707223 */ /* 0x000fe20000010073 */
[C---:B------:R-:W-:Y:S01]  /*1240*/  FMUL.FTZ R215, R210.reuse, R215 ;  /* 0x000000d7d2d77220 */ /* 0x040fe20000410000 */
[----:B------:R-:W-:Y:S01]  /*1250*/  FMUL.FTZ R212, R55, R126 ;  /* 0x0000007e37d47220 */ /* 0x000fe20000410000 */
[----:B------:R-:W-:Y:S01]  /*1260*/  FMUL.FTZ R115, R210, R223 ;  /* 0x000000dfd2737220 */ /* 0x000fe20000410000 */
[----:B------:R-:W-:-:S02]  /*1270*/  HADD2.F32 R130, -RZ, R130.H1_H1 ;  /* 0x30000082ff827230 */ /* 0x000fc40000004100 */
[----:B------:R-:W-:Y:S01]  /*1280*/  FMUL.FTZ R217, R210, R217 ;  /* 0x000000d9d2d97220 */ /* 0x000fe20000410000 */
[----:B------:R-:W-:Y:S01]  /*1290*/  FMUL.FTZ R129, R48, R125 ;  /* 0x0000007d30817220 */ /* 0x000fe20000410000 */
[----:B------:R-:W-:Y:S01]  /*12a0*/  FADD.FTZ R187, R220, R187 ;  /* 0x000000bbdcbb7221 */ /* 0x000fe20000010000 */
[----:B------:R-:W-:Y:S01]  /*12b0*/  FFMA.FTZ R188, R117, R220, R188 ;  /* 0x000000dc75bc7223 */ /* 0x000fe200000100bc */
[----:B------:R-:W-:Y:S02]  /*12c0*/  HADD2.F32 R123, -RZ, R123.H1_H1 ;  /* 0x3000007bff7b7230 */ /* 0x000fe40000004100 */
[----:B------:R-:W-:Y:S01]  /*12d0*/  FADD.FTZ R219, -R226, R219 ;  /* 0x000000dbe2db7221 */ /* 0x000fe20000010100 */
[--C-:B------:R-:W-:Y:S02]  /*12e0*/  HADD2.F32 R220, -RZ, R127.reuse.H0_H0 ;  /* 0x2000007fffdc7230 */ /* 0x100fe40000004100 */
[----:B------:R-:W-:Y:S01]  /*12f0*/  FADD.FTZ R155, R214, R155 ;  /* 0x0000009bd69b7221 */ /* 0x000fe20000010000 */
[----:B------:R-:W-:-:S02]  /*1300*/  HADD2.F32 R122, -RZ, R127.H1_H1 ;  /* 0x3000007fff7a7230 */ /* 0x000fc40000004100 */
[-C--:B------:R-:W-:Y:S01]  /*1310*/  FFMA.FTZ R156, R215, R214.reuse, R156 ;  /* 0x000000d6d79c7223 */ /* 0x080fe2000001009c */
[--C-:B------:R-:W-:Y:S02]  /*1320*/  HADD2.F32 R127, -RZ, R131.reuse.H0_H0 ;  /* 0x20000083ff7f7230 */ /* 0x100fe40000004100 */
[----:B------:R-:W-:Y:S01]  /*1330*/  FFMA.FTZ R212, R79, R214, R212 ;  /* 0x000000d64fd47223 */ /* 0x000fe200000100d4 */
[----:B------:R-:W-:Y:S01]  /*1340*/  FADD.FTZ R121, -R226, R121 ;  /* 0x00000079e2797221 */ /* 0x000fe20000010100 */
[-C--:B------:R-:W-:Y:S01]  /*1350*/  FMUL.FTZ R114, R63, R228.reuse ;  /* 0x000000e43f727220 */ /* 0x080fe20000410000 */
        /* <DEDUP_REMOVED lines=9> */
[----:B------:R-:W-:Y:S01]  /*13f0*/  FMUL.FTZ R121, R50, R127 ;  /* 0x0000007f32797220 */ /* 0x000fe20000410000 */
[----:B------:R-:W-:-:S02]  /*1400*/  HADD2.F32 R131, -RZ, R131.H1_H1 ;  /* 0x30000083ff837230 */ /* 0x000fc40000004100 */
[----:B------:R-:W-:Y:S01]  /*1410*/  FADD.FTZ R12, R218, R12 ;  /* 0x0000000cda0c7221 */ /* 0x000fe20000010000 */
[-C--:B------:R-:W-:Y:S01]  /*1420*/  FFMA.FTZ R13, R216, R218.reuse, R13 ;  /* 0x000000dad80d7223 */ /* 0x080fe2000001000d */
[----:B------:R-:W-:Y:S01]  /*1430*/  FFMA.FTZ R219, R73, R218, R228 ;  /* 0x000000da49db7223 */ /* 0x000fe200000100e4 */
[----:B------:R-:W-:Y:S01]  /*1440*/  FMUL.FTZ R218, R210, R123 ;  /* 0x0000007bd2da7220 */ /* 0x000fe20000410000 */
[----:B------:R-:W-:Y:S01]  /*1450*/  FADD.FTZ R15, R220, R15 ;  /* 0x0000000fdc0f7221 */ /* 0x000fe20000010000 */
[-C--:B------:R-:W-:Y:S01]  /*1460*/  FFMA.FTZ R20, R221, R220.reuse, R20 ;  /* 0x000000dcdd147223 */ /* 0x080fe20000010014 */
[----:B------:R-:W-:Y:S01]  /*1470*/  FFMA.FTZ R220, R74, R220, R121 ;  /* 0x000000dc4adc7223 */ /* 0x000fe20000010079 */
[--C-:B------:R-:W-:Y:S02]  /*1480*/  HADD2.F32 R121, -RZ, R132.reuse.H0_H0 ;  /* 0x20000084ff797230 */ /* 0x100fe40000004100 */
[-C--:B------:R-:W-:Y:S01]  /*1490*/  FMUL.FTZ R228, R51, R131.reuse ;  /* 0x0000008333e47220 */ /* 0x080fe20000410000 */
[----:B------:R-:W-:Y:S01]  /*14a0*/  FADD.FTZ R5, R131, R5 ;  /* 0x0000000583057221 */ /* 0x000fe20000010000 */
[----:B------:R-:W-:Y:S01]  /*14b0*/  FFMA.FTZ R0, R218, R131, R0 ;  /* 0x00000083da007223 */ /* 0x000fe20000010000 */
[----:B------:R-:W-:Y:S01]  /*14c0*/  FADD.FTZ R6, R127, R6 ;  /* 0x000000067f067221 */ /* 0x000fe20000010000 */
[----:B------:R-:W-:Y:S01]  /*14d0*/  FFMA.FTZ R2, R221, R127, R2 ;  /* 0x0000007fdd027223 */ /* 0x000fe20000010002 */
[----:B------:R-:W-:-:S02]  /*14e0*/  HADD2.F32 R123, -RZ, R132.H1_H1 ;  /* 0x30000084ff7b7230 */ /* 0x000fc40000004100 */
[----:B------:R-:W-:Y:S02]  /*14f0*/  HADD2.F32 R131, -RZ, R135.H0_H0 ;  /* 0x20000087ff837230 */ /* 0x000fe40000004100 */
[--C-:B------:R-:W-:Y:S02]  /*1500*/  HADD2.F32 R127, -RZ, R133.reuse.H0_H0 ;  /* 0x20000085ff7f7230 */ /* 0x100fe40000004100 */
[----:B------:R-:W-:Y:S02]  /*1510*/  HADD2.F32 R233, -RZ, R133.H1_H1 ;  /* 0x30000085ffe97230 */ /* 0x000fe40000004100 */
[----:B------:R-:W-:Y:S01]  /*1520*/  FADD.FTZ R129, -R226, R121 ;  /* 0x00000079e2817221 */ /* 0x000fe20000010100 */
[----:B------:R-:W-:Y:S02]  /*1530*/  HADD2.F32 R133, -RZ, R135.H1_H1 ;  /* 0x30000087ff857230 */ /* 0x000fe40000004100 */
[--C-:B------:R-:W-:Y:S02]  /*1540*/  HADD2.F32 R135, -RZ, R140.reuse.H0_H0 ;  /* 0x2000008cff877230 */ /* 0x100fe40000004100 */
[----:B------:R-:W-:Y:S01]  /*1550*/  FADD.FTZ R189, R231, R189 ;  /* 0x000000bde7bd7221 */ /* 0x000fe20000010000 */
[----:B------:R-:W-:-:S02]  /*1560*/  HADD2.F32 R140, -RZ, R140.H1_H1 ;  /* 0x3000008cff8c7230 */ /* 0x000fc40000004100 */
[----:B------:R-:W-:Y:S01]  /*1570*/  FFMA.FTZ R190, R117, R231, R190 ;  /* 0x000000e775be7223 */ /* 0x000fe200000100be */
[----:B------:R-:W-:Y:S01]  /*1580*/  FADD.FTZ R8, R125, R8 ;  /* 0x000000087d087221 */ /* 0x000fe20000010000 */
[----:B------:R-:W-:Y:S01]  /*1590*/  FFMA.FTZ R4, R217, R125, R4 ;  /* 0x0000007dd9047223 */ /* 0x000fe20000010004 */
[C---:B------:R-:W-:Y:S01]  /*15a0*/  FADD.FTZ R235, -R226.reuse, R123 ;  /* 0x0000007be2eb7221 */ /* 0x040fe20000010100 */
[----:B------:R-:W-:Y:S01]  /*15b0*/  FADD.FTZ R121, -R226, R131 ;  /* 0x00000083e2797221 */ /* 0x000fe20000010100 */
[--C-:B------:R-:W-:Y:S02]  /*15c0*/  HADD2.F32 R231, -RZ, R134.reuse.H0_H0 ;  /* 0x20000086ffe77230 */ /* 0x100fe40000004100 */
[----:B------:R-:W-:Y:S01]  /*15d0*/  FADD.FTZ R157, R124, R157 ;  /* 0x0000009d7c9d7221 */ /* 0x000fe20000010000 */
[----:B------:R-:W-:Y:S02]  /*15e0*/  HADD2.F32 R125, -RZ, R134.H1_H1 ;  /* 0x30000086ff7d7230 */ /* 0x000fe40000004100 */
[----:B------:R-:W-:Y:S01]  /*15f0*/  FFMA.FTZ R158, R181, R124, R158 ;  /* 0x0000007cb59e7223 */ /* 0x000fe2000001009e */
[----:B------:R-:W-:-:S02]  /*1600*/  HADD2.F32 R131, -RZ, R136.H0_H0 ;  /* 0x20000088ff837230 */ /* 0x000fc40000004100 */
[----:B------:R-:W-:Y:S01]  /*1610*/  FMUL.FTZ R134, R210, R129 ;  /* 0x00000081d2867220 */ /* 0x000fe20000410000 */
[----:B------:R-:W-:Y:S01]  /*1620*/  FADD.FTZ R9, R126, R9 ;  /* 0x000000097e097221 */ /* 0x000fe20000010000 */
[----:B------:R-:W-:Y:S01]  /*1630*/  FFMA.FTZ R154, R215, R126, R154 ;  /* 0x0000007ed79a7223 */ /* 0x000fe2000001009a */
[----:B------:R-:W-:Y:S02]  /*1640*/  HADD2.F32 R124, -RZ, R136.H1_H1 ;  /* 0x30000088ff7c7230 */ /* 0x000fe40000004100 */
        /* <DEDUP_REMOVED lines=12> */
[----:B------:R-:W-:Y:S01]  /*1710*/  FADD.FTZ R235, R110, R235 ;  /* 0x000000eb6eeb7221 */ /* 0x000fe20000010000 */
[----:B------:R-:W-:Y:S02]  /*1720*/  FFMA.FTZ R114, R87, R232, R114 ;  /* 0x000000e857727223 */ /* 0x000fe40000010072 */
        /* <DEDUP_REMOVED lines=10> */
[C---:B------:R-:W-:Y:S01]  /*17d0*/  FADD.FTZ R231, -R226.reuse, R231 ;  /* 0x000000e7e2e77221 */ /* 0x040fe20000010100 */
[C---:B------:R-:W-:Y:S01]  /*17e0*/  FADD.FTZ R123, -R226.reuse, R125 ;  /* 0x0000007de27b7221 */ /* 0x040fe20000010100 */
[----:B------:R-:W-:Y:S01]  /*17f0*/  FADD.FTZ R133, -R226, R133 ;  /* 0x00000085e2857221 */ /* 0x000fe20000010100 */
[----:B------:R-:W-:Y:S01]  /*1800*/  FFMA.FTZ R226, R225, R222, R124 ;  /* 0x000000dee1e27223 */ /* 0x000fe2000001007c */
[--C-:B------:R-:W-:Y:S02]  /*1810*/  HADD2.F32 R237, -RZ, R137.reuse.H0_H0 ;  /* 0x20000089ffed7230 */ /* 0x100fe40000004100 */
[----:B------:R-:W-:Y:S01]  /*1820*/  FADD.FTZ R235, R222, R235 ;  /* 0x000000ebdeeb7221 */ /* 0x000fe20000010000 */
[----:B------:R-:W-:-:S02]  /*1830*/  HADD2.F32 R125, -RZ, R137.H1_H1 ;  /* 0x30000089ff7d7230 */ /* 0x000fc40000004100 */
[--C-:B------:R-:W-:Y:S02]  /*1840*/  HADD2.F32 R137, -RZ, R141.reuse.H0_H0 ;  /* 0x2000008dff897230 */ /* 0x100fe40000004100 */
[----:B------:R-:W-:Y:S01]  /*1850*/  FFMA.FTZ R226, R227, R224, R226 ;  /* 0x000000e0e3e27223 */ /* 0x000fe200000100e2 */
[----:B------:R-:W-:Y:S02]  /*1860*/  HADD2.F32 R141, -RZ, R141.H1_H1 ;  /* 0x3000008dff8d7230 */ /* 0x000fe40000004100 */
[----:B------:R-:W-:Y:S01]  /*1870*/  FADD.FTZ R235, R224, R235 ;  /* 0x000000ebe0eb7221 */ /* 0x000fe20000010000 */
[----:B------:R-:W-:Y:S01]  /*1880*/  FADD.FTZ R161, R128, R161 ;  /* 0x000000a180a17221 */ /* 0x000fe20000010000 */
[----:B------:R-:W-:Y:S01]  /*1890*/  FFMA.FTZ R162, R179, R128, R162 ;  /* 0x00000080b3a27223 */ /* 0x000fe200000100a2 */
[----:B------:R-:W-:Y:S01]  /*18a0*/  FADD.FTZ R21, R122, R21 ;  /* 0x000000157a157221 */ /* 0x000fe20000010000 */
[-C--:B------:R-:W-:Y:S01]  /*18b0*/  FFMA.FTZ R11, R218, R122.reuse, R11 ;  /* 0x0000007ada0b7223 */ /* 0x080fe2000001000b */
[----:B------:R-:W-:Y:S01]  /*18c0*/  FFMA.FTZ R223, R75, R122, R228 ;  /* 0x0000007a4bdf7223 */ /* 0x000fe200000100e4 */
[----:B------:R-:W-:Y:S01]  /*18d0*/  FMUL.FTZ R128, R210, R233 ;  /* 0x000000e9d2807220 */ /* 0x000fe20000410000 */
[----:B------:R-:W-:-:S02]  /*18e0*/  HADD2.F32 R229, -RZ, R138.H0_H0 ;  /* 0x2000008affe57230 */ /* 0x000fc40000004100 */
[----:B------:R-:W-:Y:S01]  /*18f0*/  FMUL.FTZ R126, R47, R141 ;  /* 0x0000008d2f7e7220 */ /* 0x000fe20000410000 */
[----:B------:R-:W-:Y:S02]  /*1900*/  HADD2.F32 R122, -RZ, R138.H1_H1 ;  /* 0x3000008aff7a7230 */ /* 0x000fe40000004100 */
[----:B------:R-:W-:Y:S01]  /*1910*/  FFMA.FTZ R226, R177, R176, R226 ;  /* 0x000000b0b1e27223 */ /* 0x000fe200000100e2 */
[----:B------:R-:W-:Y:S02]  /*1920*/  HADD2.F32 R138, -RZ, R142.H0_H0 ;  /* 0x2000008eff8a7230 */ /* 0x000fe40000004100 */
[----:B------:R-:W-:Y:S01]  /*1930*/  FADD.FTZ R235, R176, R235 ;  /* 0x000000ebb0eb7221 */ /* 0x000fe20000010000 */
[----:B------:R-:W-:Y:S01]  /*1940*/  FADD.FTZ R28, R125, R28 ;  /* 0x0000001c7d1c7221 */ /* 0x000fe20000010000 */
[-C--:B------:R-:W-:Y:S01]  /*1950*/  FFMA.FTZ R31, R128, R125.reuse, R31 ;  /* 0x0000007d801f7223 */ /* 0x080fe2000001001f */
[----:B------:R-:W-:Y:S01]  /*1960*/  FADD.FTZ R165, R120, R165 ;  /* 0x000000a578a57221 */ /* 0x000fe20000010000 */
[----:B------:R-:W-:Y:S01]  /*1970*/  FFMA.FTZ R166, R177, R120, R166 ;  /* 0x00000078b1a67223 */ /* 0x000fe200000100a6 */
[----:B------:R-:W-:Y:S01]  /*1980*/  FFMA.FTZ R125, R71, R125, R126 ;  /* 0x0000007d477d7223 */ /* 0x000fe2000001007e */
[----:B------:R-:W-:Y:S01]  /*1990*/  FFMA.FTZ R226, R179, R178, R226 ;  /* 0x000000b2b3e27223 */ /* 0x000fe200000100e2 */
[----:B------:R-:W-:-:S02]  /*19a0*/  HADD2.F32 R120, -RZ, R139.H0_H0 ;  /* 0x2000008bff787230 */ /* 0x000fc40000004100 */
[----:B------:R-:W-:Y:S01]  /*19b0*/  FMUL.FTZ R126, R210, R231 ;  /* 0x000000e7d27e7220 */ /* 0x000fe20000410000 */
[----:B------:R-:W-:Y:S02]  /*19c0*/  HADD2.F32 R136, -RZ, R139.H1_H1 ;  /* 0x3000008bff887230 */ /* 0x000fe40000004100 */
[----:B------:R-:W-:Y:S01]  /*19d0*/  FADD.FTZ R235, R178, R235 ;  /* 0x000000ebb2eb7221 */ /* 0x000fe20000010000 */
[----:B------:R-:W-:Y:S02]  /*19e0*/  HADD2.F32 R139, -RZ, R143.H0_H0 ;  /* 0x2000008fff8b7230 */ /* 0x000fe40000004100 */
[----:B------:R-:W-:Y:S01]  /*19f0*/  FMUL.FTZ R231, R40, R138 ;  /* 0x0000008a28e77220 */ /* 0x000fe20000410000 */
[----:B------:R-:W-:Y:S02]  /*1a00*/  HADD2.F32 R142, -RZ, R142.H1_H1 ;  /* 0x3000008eff8e7230 */ /* 0x000fe40000004100 */
[----:B------:R-:W-:Y:S01]  /*1a10*/  FFMA.FTZ R226, R181, R180, R226 ;  /* 0x000000b4b5e27223 */ /* 0x000fe200000100e2 */
[----:B------:R-:W-:Y:S01]  /*1a20*/  FADD.FTZ R235, R180, R235 ;  /* 0x000000ebb4eb7221 */ /* 0x000fe20000010000 */
[----:B------:R-:W-:Y:S01]  /*1a30*/  FADD.FTZ R32, R229, R32 ;  /* 0x00000020e5207221 */ /* 0x000fe20000010000 */
[-C--:B------:R-:W-:Y:S01]  /*1a40*/  FFMA.FTZ R35, R126, R229.reuse, R35 ;  /* 0x000000e57e237223 */ /* 0x080fe20000010023 */
[----:B------:R-:W-:Y:S01]  /*1a50*/  FFMA.FTZ R124, R64, R229, R231 ;  /* 0x000000e5407c7223 */ /* 0x000fe200000100e7 */
        /* <DEDUP_REMOVED lines=27> */
[----:B------:R-:W-:-:S02]  /*1c10*/  FADD.FTZ R226, R131, R226 ;  /* 0x000000e283e27221 */ /* 0x000fc40000010000 */
        /* <DEDUP_REMOVED lines=9> */
[----:B------:R-:W-:Y:S02]  /*1cb0*/  HADD2.F32 R143, -RZ, R143.H1_H1 ;  /* 0x3000008fff8f7230 */ /* 0x000fe40000004100 */
[----:B------:R-:W-:Y:S01]  /*1cc0*/  FADD.FTZ R39, R138, R39 ;  /* 0x000000278a277221 */ /* 0x000fe20000010000 */
[C---:B------:R-:W-:Y:S01]  /*1cd0*/  FFMA.FTZ R153, R126.reuse, R138, R153 ;  /* 0x0000008a7e997223 */ /* 0x040fe20000010099 */
        /* <DEDUP_REMOVED lines=50> */
.L_x_2319:
        /* <DEDUP_REMOVED lines=43> */
.L_x_2285:
        /* <DEDUP_REMOVED lines=33> */
.L_x_2284:
        /* <DEDUP_REMOVED lines=36> */
.L_x_2287:
        /* <DEDUP_REMOVED lines=37> */
.L_x_2283:
        /* <DEDUP_REMOVED lines=45> */
.L_x_2289:
        /* <DEDUP_REMOVED lines=41> */
.L_x_2288:
        /* <DEDUP_REMOVED lines=44> */
.L_x_2290:
        /* <DEDUP_REMOVED lines=44> */
.L_x_2286:
        /* <DEDUP_REMOVED lines=19> */
[-CC-:B------:R-:W-:Y:S01]  /*3560*/  FFMA.FTZ R177, R177, R138.reuse, R140.reuse ;  /* 0x0000008ab1b17223 */ /* 0x180fe2000001008c */
        /* <DEDUP_REMOVED lines=41> */
.L_x_2293:
        /* <DEDUP_REMOVED lines=41> */
.L_x_2292:
        /* <DEDUP_REMOVED lines=42> */
.L_x_2295:
        /* <DEDUP_REMOVED lines=37> */
.L_x_2291:
        /* <DEDUP_REMOVED lines=39> */
.L_x_2297:
        /* <DEDUP_REMOVED lines=33> */
.L_x_2296:
        /* <DEDUP_REMOVED lines=34> */
.L_x_2298:
        /* <DEDUP_REMOVED lines=28> */
.L_x_2294:
        /* <DEDUP_REMOVED lines=56> */
.L_x_2301:
        /* <DEDUP_REMOVED lines=41> */
.L_x_2300:
        /* <DEDUP_REMOVED lines=42> */
.L_x_2303:
[-CC-:B0-----:R-:W-:Y:S01]  /*5090*/  FFMA.FTZ R109, R126, R138.reuse, R140.reuse ;  /* 0x0000008a7e6d7223 */ /* 0x181fe2000001008c */
[-CC-:B------:R-:W-:Y:S01]  /*50a0*/  FFMA.FTZ R133, R133, R138.reuse, R140.reuse ;  /* 0x0000008a85857223 */ /* 0x180fe2000001008c */
[-CC-:B------:R-:W-:Y:S01]  /*50b0*/  FFMA.FTZ R121, R121, R138.reuse, R140.reuse ;  /* 0x0000008a79797223 */ /* 0x180fe2000001008c */
        /* <DEDUP_REMOVED lines=34> */
.L_x_2299:
        /* <DEDUP_REMOVED lines=39> */
.L_x_2305:
        /* <DEDUP_REMOVED lines=33> */
.L_x_2304:
        /* <DEDUP_REMOVED lines=34> */
.L_x_2306:
        /* <DEDUP_REMOVED lines=28> */
.L_x_2302:
        /* <DEDUP_REMOVED lines=13> */
.L_x_2281:
        /* <DEDUP_REMOVED lines=94> */
.L_x_2280:
[----:B------:R-:W-:Y:S05]  /*61f0*/  BSYNC B0 ;  /* 0x0000000000007941 */ /* 0x000fea0003800000 */
.L_x_2279:
        /* <DEDUP_REMOVED lines=22> */
[----:B------:R-:W5:Y:S04]  /*6360*/  LDS R11, [R2+0x600] ;  /* 0x00060000020b7984 */ /* 0x000f680000000800 */
[----:B------:R-:W3:Y:S04]  /*6370*/  LDS R16, [R2+0x800] ;  /* 0x0008000002107984 */ /* 0x000ee80000000800 */
[----:B------:R-:W4:Y:S04]  /*6380*/  LDS R3, [R2] ;  /* 0x0000000002037984 */ /* 0x000f280000000800 */
        /* <DEDUP_REMOVED lines=14> */
[----:B----4-:R-:W-:-:S03]  /*6470*/  FADD.FTZ R3, RZ, R3 ;  /* 0x00000003ff037221 */ /* 0x010fc60000010000 */
[----:B------:R-:W4:Y:S01]  /*6480*/  LDS R54, [R2+0x1e00] ;  /* 0x001e000002367984 */ /* 0x000f220000000800 */
[----:B--2---:R-:W-:-:S03]  /*6490*/  FADD.FTZ R3, R3, R18 ;  /* 0x0000001203037221 */ /* 0x004fc60000010000 */
[----:B------:R-:W2:Y:S01]  /*64a0*/  LDS R37, [R2+0x2000] ;  /* 0x0020000002257984 */ /* 0x000ea20000000800 */
[----:B------:R-:W-:-:S03]  /*64b0*/  FADD.FTZ R9, R9, R36 ;  /* 0x0000002409097221 */ /* 0x000fc60000010000 */
[----:B------:R-:W2:Y:S01]  /*64c0*/  LDS R56, [R2+0x2200] ;  /* 0x0022000002387984 */ /* 0x000ea20000000800 */
[----:B------:R-:W-:-:S03]  /*64d0*/  FADD.FTZ R10, R10, R19 ;  /* 0x000000130a0a7221 */ /* 0x000fc60000010000 */
        /* <DEDUP_REMOVED lines=56> */
[----:B------:R-:W-:Y:S01]  /*6860*/  LDS R9, [R2+0x2400] ;  /* 0x0024000002097984 */ /* 0x000fe20000000800 */
[----:B------:R-:W-:-:S03]  /*6870*/  FADD.FTZ R7, R40, R7 ;  /* 0x0000000728077221 */ /* 0x000fc60000010000 */
[----:B------:R-:W-:Y:S01]  /*6880*/  LDS R11, [R2+0x2600] ;  /* 0x00260000020b7984 */ /* 0x000fe20000000800 */
        /* <DEDUP_REMOVED lines=13> */
[----:B------:R-:W-:Y:S02]  /*6960*/  FADD.FTZ R5, R5, R10 ;  /* 0x0000000a05057221 */ /* 0x000fe40000010000 */
[----:B------:R-:W-:Y:S04]  /*6970*/  STS.128 [R8], R76 ;  /* 0x0000004c08007388 */ /* 0x000fe80000000c00 */
[----:B------:R-:W-:Y:S01]  /*6980*/  STS.128 [R8+0x10], R80 ;  /* 0x0000105008007388 */ /* 0x000fe20000000c00 */
[----:B------:R-:W-:-:S03]  /*6990*/  FADD.FTZ R35, R6, R35 ;  /* 0x0000002306237221 */ /* 0x000fc60000010000 */
[----:B------:R-:W-:Y:S01]  /*69a0*/  STS.128 [R8+0x400], R84 ;  /* 0x0004005408007388 */ /* 0x000fe20000000c00 */
[----:B0-----:R-:W-:-:S03]  /*69b0*/  FADD.FTZ R37, R4, R37 ;  /* 0x0000002504257221 */ /* 0x001fc60000010000 */
[----:B------:R-:W-:Y:S04]  /*69c0*/  STS.128 [R8+0x410], R100 ;  /* 0x0004106408007388 */ /* 0x000fe80000000c00 */
[----:B------:R0:W-:Y:S04]  /*69d0*/  STS.128 [R8+0x800], R20 ;  /* 0x0008001408007388 */ /* 0x0001e80000000c00 */
[----:B------:R1:W-:Y:S01]  /*69e0*/  STS.128 [R8+0x810], R28 ;  /* 0x0008101c08007388 */ /* 0x0003e20000000c00 */
[----:B------:R-:W-:Y:S01]  /*69f0*/  BAR.SYNC.DEFER_BLOCKING 0x0 ;  /* 0x0000000000007b1d */ /* 0x000fe20000010000 */
[----:B0-----:R-:W-:Y:S01]  /*6a00*/  FADD.FTZ R21, R42, R9 ;  /* 0x000000092a157221 */ /* 0x001fe20000010000 */
[----:B------:R-:W-:Y:S01]  /*6a10*/  FADD.FTZ R23, R44, R11 ;  /* 0x0000000b2c177221 */ /* 0x000fe20000010000 */
[----:B-1----:R-:W-:-:S03]  /*6a20*/  FADD.FTZ R29, R7, R16 ;  /* 0x00000010071d7221 */ /* 0x002fc60000010000 */
        /* <DEDUP_REMOVED lines=144> */
.L_x_2282:
        /* <DEDUP_REMOVED lines=8> */
.L_x_2309:
[----:B------:R-:W-:Y:S05]  /*73b0*/  BSYNC B2 ;  /* 0x0000000000027941 */ /* 0x000fea0003800000 */
.L_x_2308:
        /* <DEDUP_REMOVED lines=8> */
.L_x_2310:
[----:B------:R-:W-:-:S05]  /*7440*/  FADD.FTZ R138, R135, R138 ;  /* 0x0000008a878a7221 */ /* 0x000fca0000010000 */
[----:B------:R-:W-:Y:S01]  /*7450*/  MOV R230, R138 ;  /* 0x0000008a00e67202 */ /* 0x000fe20000000f00 */
[----:B------:R-:W-:Y:S01]  /*7460*/  HFMA2 R229, -RZ, RZ, 0, 1.1920928955078125e-07 ;  /* 0x00000002ffe57431 */ /* 0x000fe200000001ff */
[----:B------:R-:W-:-:S07]  /*7470*/  MOV R140, R228 ;  /* 0x000000e4008c7202 */ /* 0x000fce0000000f00 */
[----:B------:R-:W-:Y:S05]  /*7480*/  WARPSYNC.COLLECTIVE R143, `(.L_x_2311) ;  /* 0x000000008f087348 */ /* 0x000fea0003c00000 */
[----:B------:R0:W1:Y:S02]  /*7490*/  SHFL.BFLY P3, R228, R230, R229, R232 ;  /* 0x0c0000e5e6e47389 */ /* 0x00006400000600e8 */
[----:B01----:R-:W-:Y:S05]  /*74a0*/  ENDCOLLECTIVE ;  /* 0x000000000000791b */ /* 0x003fea0003800000 */
.L_x_2311:
[----:B------:R-:W-:-:S05]  /*74b0*/  FADD.FTZ R140, R137, R140 ;  /* 0x0000008c898c7221 */ /* 0x000fca0000010000 */
[----:B------:R-:W-:Y:S02]  /*74c0*/  MOV R230, R140 ;  /* 0x0000008c00e67202 */ /* 0x000fe40000000f00 */
[----:B------:R-:W-:-:S07]  /*74d0*/  MOV R139, R228 ;  /* 0x000000e4008b7202 */ /* 0x000fce0000000f00 */
[----:B------:R-:W-:Y:S05]  /*74e0*/  WARPSYNC.COLLECTIVE R143, `(.L_x_2312) ;  /* 0x000000008f087348 */ /* 0x000fea0003c00000 */
[----:B------:R0:W1:Y:S02]  /*74f0*/  SHFL.BFLY P3, R228, R230, R229, R232 ;  /* 0x0c0000e5e6e47389 */ /* 0x00006400000600e8 */
[----:B01----:R-:W-:Y:S05]  /*7500*/  ENDCOLLECTIVE ;  /* 0x000000000000791b */ /* 0x003fea0003800000 */
.L_x_2312:
[----:B------:R-:W-:-:S05]  /*7510*/  FADD.FTZ R139, R138, R139 ;  /* 0x0000008b8a8b7221 */ /* 0x000fca0000010000 */
[----:B------:R-:W-:Y:S01]  /*7520*/  MOV R230, R139 ;  /* 0x0000008b00e67202 */ /* 0x000fe20000000f00 */
[----:B------:R-:W-:Y:S01]  /*7530*/  HFMA2 R229, -RZ, RZ, 0, 2.384185791015625e-07 ;  /* 0x00000004ffe57431 */ /* 0x000fe200000001ff */
[----:B------:R-:W-:-:S07]  /*7540*/  MOV R141, R228 ;  /* 0x000000e4008d7202 */ /* 0x000fce0000000f00 */
[----:B------:R-:W-:Y:S05]  /*7550*/  WARPSYNC.COLLECTIVE R143, `(.L_x_2313) ;  /* 0x000000008f087348 */ /* 0x000fea0003c00000 */
[----:B------:R0:W1:Y:S02]  /*7560*/  SHFL.BFLY P3, R228, R230, R229, R232 ;  /* 0x0c0000e5e6e47389 */ /* 0x00006400000600e8 */
[----:B01----:R-:W-:Y:S05]  /*7570*/  ENDCOLLECTIVE ;  /* 0x000000000000791b */ /* 0x003fea0003800000 */
.L_x_2313:
[----:B------:R-:W-:-:S05]  /*7580*/  FADD.FTZ R141, R140, R141 ;  /* 0x0000008d8c8d7221 */ /* 0x000fca0000010000 */
[----:B------:R-:W-:Y:S02]  /*7590*/  MOV R230, R141 ;  /* 0x0000008d00e67202 */ /* 0x000fe40000000f00 */
[----:B------:R-:W-:-:S07]  /*75a0*/  MOV R142, R228 ;  /* 0x000000e4008e7202 */ /* 0x000fce0000000f00 */
[----:B------:R-:W-:Y:S05]  /*75b0*/  WARPSYNC.COLLECTIVE R143, `(.L_x_2314) ;  /* 0x000000008f087348 */ /* 0x000fea0003c00000 */
[----:B------:R0:W1:Y:S02]  /*75c0*/  SHFL.BFLY P3, R228, R230, R229, R232 ;  /* 0x0c0000e5e6e47389 */ /* 0x00006400000600e8 */
[----:B01----:R-:W-:Y:S05]  /*75d0*/  ENDCOLLECTIVE ;  /* 0x000000000000791b */ /* 0x003fea0003800000 */
.L_x_2314:
[----:B------:R-:W-:-:S05]  /*75e0*/  FADD.FTZ R142, R139, R142 ;  /* 0x0000008e8b8e7221 */ /* 0x000fca0000010000 */
[----:B------:R-:W-:Y:S01]  /*75f0*/  MOV R230, R142 ;  /* 0x0000008e00e67202 */ /* 0x000fe20000000f00 */
[----:B------:R-:W-:Y:S01]  /*7600*/  HFMA2 R229, -RZ, RZ, 0, 4.76837158203125e-07 ;  /* 0x00000008ffe57431 */ /* 0x000fe200000001ff */
[----:B------:R-:W-:-:S07]  /*7610*/  MOV R226, R228 ;  /* 0x000000e400e27202 */ /* 0x000fce0000000f00 */
[----:B------:R-:W-:Y:S05]  /*7620*/  WARPSYNC.COLLECTIVE R143, `(.L_x_2315) ;  /* 0x000000008f087348 */ /* 0x000fea0003c00000 */
[----:B------:R0:W1:Y:S02]  /*7630*/  SHFL.BFLY P3, R228, R230, R229, R232 ;  /* 0x0c0000e5e6e47389 */ /* 0x00006400000600e8 */
[----:B01----:R-:W-:Y:S05]  /*7640*/  ENDCOLLECTIVE ;  /* 0x000000000000791b */ /* 0x003fea0003800000 */
.L_x_2315:
[----:B------:R-:W-:-:S05]  /*7650*/  FADD.FTZ R226, R141, R226 ;  /* 0x000000e28de27221 */ /* 0x000fca0000010000 */
[----:B------:R-:W-:Y:S02]  /*7660*/  MOV R230, R226 ;  /* 0x000000e200e67202 */ /* 0x000fe40000000f00 */
[----:B------:R-:W-:-:S07]  /*7670*/  MOV R135, R228 ;  /* 0x000000e400877202 */ /* 0x000fce0000000f00 */
[----:B------:R-:W-:Y:S05]  /*7680*/  WARPSYNC.COLLECTIVE R143, `(.L_x_2316) ;  /* 0x000000008f087348 */ /* 0x000fea0003c00000 */
[----:B------:R0:W1:Y:S02]  /*7690*/  SHFL.BFLY P3, R228, R230, R229, R232 ;  /* 0x0c0000e5e6e47389 */ /* 0x00006400000600e8 */
[----:B01----:R-:W-:Y:S05]  /*76a0*/  ENDCOLLECTIVE ;  /* 0x000000000000791b */ /* 0x003fea0003800000 */
.L_x_2316:
[----:B------:R-:W-:-:S05]  /*76b0*/  FADD.FTZ R135, R142, R135 ;  /* 0x000000878e877221 */ /* 0x000fca0000010000 */
[----:B------:R-:W-:Y:S01]  /*76c0*/  MOV R230, R135 ;  /* 0x0000008700e67202 */ /* 0x000fe20000000f00 */
[----:B------:R-:W-:Y:S01]  /*76d0*/  HFMA2 R229, -RZ, RZ, 0, 9.5367431640625e-07 ;  /* 0x00000010ffe57431 */ /* 0x000fe200000001ff */
[----:B------:R-:W-:-:S07]  /*76e0*/  MOV R137, R228 ;  /* 0x000000e400897202 */ /* 0x000fce0000000f00 */
[----:B------:R-:W-:Y:S05]  /*76f0*/  WARPSYNC.COLLECTIVE R143, `(.L_x_2317) ;  /* 0x000000008f087348 */ /* 0x000fea0003c00000 */
[----:B------:R0:W1:Y:S02]  /*7700*/  SHFL.BFLY P3, R228, R230, R229, R232 ;  /* 0x0c0000e5e6e47389 */ /* 0x00006400000600e8 */
[----:B01----:R-:W-:Y:S05]  /*7710*/  ENDCOLLECTIVE ;  /* 0x000000000000791b */ /* 0x003fea0003800000 */
.L_x_2317:
[----:B------:R-:W-:-:S05]  /*7720*/  FADD.FTZ R137, R226, R137 ;  /* 0x00000089e2897221 */ /* 0x000fca0000010000 */
[----:B------:R-:W-:Y:S02]  /*7730*/  MOV R230, R137 ;  /* 0x0000008900e67202 */ /* 0x000fe40000000f00 */
[----:B------:R-:W-:-:S07]  /*7740*/  MOV R138, R228 ;  /* 0x000000e4008a7202 */ /* 0x000fce0000000f00 */
[----:B------:R-:W-:Y:S05]  /*7750*/  WARPSYNC.COLLECTIVE R143, `(.L_x_2318) ;  /* 0x000000008f087348 */ /* 0x000fea0003c00000 */
[----:B------:R0:W1:Y:S02]  /*7760*/  SHFL.BFLY P3, R228, R230, R229, R232 ;  /* 0x0c0000e5e6e47389 */ /* 0x00006400000600e8 */
[----:B01----:R-:W-:Y:S05]  /*7770*/  ENDCOLLECTIVE ;  /* 0x000000000000791b */ /* 0x003fea0003800000 */
.L_x_2318:
[----:B------:R-:W-:Y:S01]  /*7780*/  MOV R140, R228 ;  /* 0x000000e4008c7202 */ /* 0x000fe20000000f00 */
[----:B------:R-:W-:Y:S06]  /*7790*/  BRA `(.L_x_2319) ;  /* 0xffffffa800187947 */ /* 0x000fec000383ffff */
.L_x_2320:
        /* <DEDUP_REMOVED lines=14> */
.L_x_4983:


//--------------------- .text._ZN10layer_norm31ln_parallel_residual_bwd_kernelINS_13Kernel_traitsIf6__halfS2_S2_fjLj768ELj1ELj4ELj1ELj16ENS_18Kernel_traits_baseILj768EfS2_S2_S2_fjLj128EEEEELb0ELb1ELb0EEEvNS_9BwdParamsE --------------------------
	.section	.text._ZN10layer_norm31ln_parallel_residual_bwd_kernelINS_13Kernel_traitsIf6__halfS2_S2_fjLj768ELj1ELj4ELj1ELj16ENS_18Kernel_traits_baseILj768EfS2_S2_S2_fjLj128EEEEELb0ELb1ELb0EEEvNS_9BwdParamsE,"ax",@progbits
	.align	128
        .global         _ZN10layer_norm31ln_parallel_residual_bwd_kernelINS_13Kernel_traitsIf6__halfS2_S2_fjLj768ELj1ELj4ELj1ELj16ENS_18Kernel_traits_baseILj768EfS2_S2_S2_fjLj128EEEEELb0ELb1ELb0EEEvNS_9BwdParamsE
        .type           _ZN10layer_norm31ln_parallel_residual_bwd_kernelINS_13Kernel_traitsIf6__halfS2_S2_fjLj768ELj1ELj4ELj1ELj16ENS_18Kernel_traits_baseILj768EfS2_S2_S2_fjLj128EEEEELb0ELb1ELb0EEEvNS_9BwdParamsE,@function
        .size           _ZN10layer_norm31ln_parallel_residual_bwd_kernelINS_13Kernel_traitsIf6__halfS2_S2_fjLj768ELj1ELj4ELj1ELj16ENS_18Kernel_traits_baseILj768EfS2_S2_S2_fjLj128EEEEELb0ELb1ELb0EEEvNS_9BwdParamsE,(.L_x_4984 - _ZN10layer_norm31ln_parallel_residual_bwd_kernelINS_13Kernel_traitsIf6__halfS2_S2_fjLj768ELj1ELj4ELj1ELj16ENS_18Kernel_traits_baseILj768EfS2_S2_S2_fjLj128EEEEELb0ELb1ELb0EEEvNS_9BwdParamsE)
        .other          _ZN10layer_norm31ln_parallel_residual_bwd_kernelINS_13Kernel_traitsIf6__halfS2_S2_fjLj768ELj1ELj4ELj1ELj16ENS_18Kernel_traits_baseILj768EfS2_S2_S2_fjLj128EEEEELb0ELb1ELb0EEEvNS_9BwdParamsE,@"STO_CUDA_ENTRY STV_DEFAULT"
_ZN10layer_norm31ln_parallel_residual_bwd_kernelINS_13Kernel_traitsIf6__halfS2_S2_fjLj768ELj1ELj4ELj1ELj16ENS_18Kernel_traits_baseILj768EfS2_S2_S2_fjLj128EEEEELb0ELb1ELb0EEEvNS_9BwdParamsE:
.text._ZN10layer_norm31ln_parallel_residual_bwd_kernelINS_13Kernel_traitsIf6__halfS2_S2_fjLj768ELj1ELj4ELj1ELj16ENS_18Kernel_traits_baseILj768EfS2_S2_S2_fjLj128EEEEELb0ELb1ELb0EEEvNS_9BwdParamsE:
        /* <DEDUP_REMOVED lines=28> */
[----:B------:R-:W-:-:S04]  /*01c0*/  @P1 IADD3 R15, PT, PT, R15, 0x20, RZ ;  /* 0x000000200f0f1810 */ /* 0x000fc80007ffe0ff */
[----:B------:R2:W5:Y:S01]  /*01d0*/  @P1 LDG.E.128 R24, desc[UR10][R8.64] ;  /* 0x0000000a08181981 */ /* 0x000562000c1e1d00 */
[----:B----4-:R-:W-:-:S03]  /*01e0*/  @P2 IMAD.WIDE.U32 R10, R15, 0x20, R10 ;  /* 0x000000200f0a2825 */ /* 0x010fc600078e000a */
[----:B------:R2:W5:Y:S04]  /*01f0*/  @P1 LDG.E.128 R28, desc[UR10][R8.64+0x10] ;  /* 0x0000100a081c1981 */ /* 0x000568000c1e1d00 */
[----:B------:R2:W5:Y:S01]  /*0200*/  @P2 LDG.E.128 R32, desc[UR10][R10.64] ;  /* 0x0000000a0a202981 */ /* 0x000562000c1e1d00 */
[----:B---3--:R-:W-:Y:S01]  /*0210*/  USHF.L.U32 UR8, UR9, 0x2, URZ ;  /* 0x0000000209087899 */ /* 0x008fe200080006ff */
[----:B------:R-:W-:Y:S01]  /*0220*/  SHF.R.U32.HI R2, RZ, 0x5, R2 ;  /* 0x00000005ff027819 */ /* 0x000fe20000011602 */
[----:B-1----:R-:W-:Y:S01]  /*0230*/  @P0 IMAD.WIDE.U32 R6, R13, 0x20, R6 ;  /* 0x000000200d060825 */ /* 0x002fe200078e0006 */
[----:B------:R2:W5:Y:S03]  /*0240*/  @P2 LDG.E.128 R36, desc[UR10][R10.64+0x10] ;  /* 0x0000100a0a242981 */ /* 0x000566000c1e1d00 */
[----:B------:R-:W-:Y:S01]  /*0250*/  LOP3.LUT R2, R2, UR8, RZ, 0xfc, !PT ;  /* 0x0000000802027c12 */ /* 0x000fe2000f8efcff */
[----:B------:R2:W5:Y:S04]  /*0260*/  @P0 LDG.E.128 R16, desc[UR10][R6.64] ;  /* 0x0000000a06100981 */ /* 0x000568000c1e1d00 */
[----:B------:R2:W5:Y:S01]  /*0270*/  @P0 LDG.E.128 R20, desc[UR10][R6.64+0x10] ;  /* 0x0000100a06140981 */ /* 0x000562000c1e1d00 */
[----:B------:R-:W-:-:S02]  /*0280*/  ISETP.GE.AND P0, PT, R2, UR12, PT ;  /* 0x0000000c02007c0c */ /* 0x000fc4000bf06270 */
        /* <DEDUP_REMOVED lines=23> */
[----:B------:R-:W-:Y:S01]  /*0400*/  CS2R R78, SRZ ;  /* 0x00000000004e7805 */ /* 0x000fe2000001ff00 */
[----:B0-2---:R-:W-:Y:S06]  /*0410*/  @P0 BRA `(.L_x_2322) ;  /* 0x0000006000d80947 */ /* 0x005fec0003800000 */
        /* <DEDUP_REMOVED lines=31> */
.L_x_2365:
        /* <DEDUP_REMOVED lines=8> */
[----:B------:R-:W1:Y:S03]  /*0690*/  S2R R112, SR_TID.X ;  /* 0x0000000000707919 */ /* 0x000e660000002100 */
[----:B------:R-:W-:-:S05]  /*06a0*/  IMAD R0, R2, R5, RZ ;  /* 0x0000000502007224 */ /* 0x000fca00078e02ff */
[----:B------:R-:W-:-:S04]  /*06b0*/  SHF.R.S32.HI R113, RZ, 0x1f, R0 ;  /* 0x0000001fff717819 */ /* 0x000fc80000011400 */
[----:B------:R-:W-:Y:S02]  /*06c0*/  LEA.HI R0, R113, R0, RZ, 0x3 ;  /* 0x0000000071007211 */ /* 0x000fe400078f18ff */
[----:B-1----:R-:W-:-:S04]  /*06d0*/  LOP3.LUT R113, R112, 0x1f, RZ, 0xc0, !PT ;  /* 0x0000001f70717812 */ /* 0x002fc800078ec0ff */
        /* <DEDUP_REMOVED lines=17> */
[----:B--2---:R-:W-:Y:S02]  /*07f0*/  HADD2.F32 R141, -RZ, R108.H0_H0 ;  /* 0x2000006cff8d7230 */ /* 0x004fe40000004100 */
[----:B------:R-:W-:Y:S02]  /*0800*/  HADD2.F32 R153, -RZ, R110.H0_H0 ;  /* 0x2000006eff997230 */ /* 0x000fe40000004100 */
[----:B------:R-:W-:Y:S02]  /*0810*/  HADD2.F32 R145, -RZ, R108.H1_H1 ;  /* 0x3000006cff917230 */ /* 0x000fe40000004100 */
[----:B------:R-:W-:Y:S02]  /*0820*/  HADD2.F32 R147, -RZ, R109.H0_H0 ;  /* 0x2000006dff937230 */ /* 0x000fe40000004100 */
[----:B------:R-:W-:Y:S01]  /*0830*/  FADD.FTZ R138, -R154, R153 ;  /* 0x000000999a8a7221 */ /* 0x000fe20000010100 */
[----:B------:R-:W-:-:S02]  /*0840*/  HADD2.F32 R155, -RZ, R110.H1_H1 ;  /* 0x3000006eff9b7230 */ /* 0x000fc40000004100 */
[C---:B------:R-:W-:Y:S01]  /*0850*/  FADD.FTZ R110, -R154.reuse, R141 ;  /* 0x0000008d9a6e7221 */ /* 0x040fe20000010100 */
[----:B------:R-:W-:Y:S02]  /*0860*/  HADD2.F32 R149, -RZ, R109.H1_H1 ;  /* 0x3000006dff957230 */ /* 0x000fe40000004100 */
[C---:B------:R-:W-:Y:S01]  /*0870*/  FADD.FTZ R152, -R154.reuse, R145 ;  /* 0x000000919a987221 */ /* 0x040fe20000010100 */
[--C-:B---3--:R-:W-:Y:S02]  /*0880*/  HADD2.F32 R151, -RZ, R112.reuse.H0_H0 ;  /* 0x20000070ff977230 */ /* 0x108fe40000004100 */
[----:B-----5:R-:W-:Y:S01]  /*0890*/  FMUL.FTZ R153, R121, R110 ;  /* 0x0000006e79997220 */ /* 0x020fe20000410000 */
[----:B------:R-:W-:Y:S02]  /*08a0*/  HADD2.F32 R150, -RZ, R112.H1_H1 ;  /* 0x30000070ff967230 */ /* 0x000fe40000004100 */
[----:B------:R-:W-:Y:S01]  /*08b0*/  FADD.FTZ R112, -R154, R147 ;  /* 0x000000939a707221 */ /* 0x000fe20000010100 */
[----:B------:R-:W-:-:S02]  /*08c0*/  HADD2.F32 R157, -RZ, R111.H0_H0 ;  /* 0x2000006fff9d7230 */ /* 0x000fc40000004100 */
[----:B------:R-:W-:Y:S01]  /*08d0*/  FADD.FTZ R148, -R154, R149 ;  /* 0x000000959a947221 */ /* 0x000fe20000010100 */
[----:B------:R-:W-:Y:S02]  /*08e0*/  HADD2.F32 R111, -RZ, R111.H1_H1 ;  /* 0x3000006fff6f7230 */ /* 0x000fe40000004100 */
[----:B------:R-:W-:Y:S01]  /*08f0*/  FADD.FTZ R60, R60, R151 ;  /* 0x000000973c3c7221 */ /* 0x000fe20000010000 */
[--C-:B------:R-:W-:Y:S02]  /*0900*/  HADD2.F32 R109, -RZ, R113.reuse.H0_H0 ;  /* 0x20000071ff6d7230 */ /* 0x100fe40000004100 */
[----:B------:R-:W-:Y:S01]  /*0910*/  FMUL.FTZ R152, R121, R152 ;  /* 0x0000009879987220 */ /* 0x000fe20000410000 */
[-C--:B------:R-:W-:Y:S01]  /*0920*/  FFMA.FTZ R40, R153, R151.reuse, R40 ;  /* 0x0000009799287223 */ /* 0x080fe20000010028 */
[----:B------:R-:W-:Y:S01]  /*0930*/  FMUL.FTZ R149, R121, R112 ;  /* 0x0000007079957220 */ /* 0x000fe20000410000 */
[----:B------:R-:W-:Y:S01]  /*0940*/  FMUL.FTZ R151, R16, R151 ;  /* 0x0000009710977220 */ /* 0x000fe20000410000 */
[----:B------:R-:W-:Y:S01]  /*0950*/  FADD.FTZ R140, -R154, R111 ;  /* 0x0000006f9a8c7221 */ /* 0x000fe20000010100 */
[----:B------:R-:W-:Y:S01]  /*0960*/  FADD.FTZ R61, R61, R150 ;  /* 0x000000963d3d7221 */ /* 0x000fe20000010000 */
[-C--:B------:R-:W-:Y:S01]  /*0970*/  FFMA.FTZ R41, R152, R150.reuse, R41 ;  /* 0x0000009698297223 */ /* 0x080fe20000010029 */
[----:B------:R-:W-:Y:S01]  /*0980*/  FADD.FTZ R62, R62, R109 ;  /* 0x0000006d3e3e7221 */ /* 0x000fe20000010000 */
[-C--:B------:R-:W-:Y:S01]  /*0990*/  FFMA.FTZ R42, R149, R109.reuse, R42 ;  /* 0x0000006d952a7223 */ /* 0x080fe2000001002a */
[----:B------:R-:W-:Y:S01]  /*09a0*/  FMUL.FTZ R147, R18, R109 ;  /* 0x0000006d12937220 */ /* 0x000fe20000410000 */
[----:B------:R-:W-:Y:S01]  /*09b0*/  FMUL.FTZ R150, R17, R150 ;  /* 0x0000009611967220 */ /* 0x000fe20000410000 */
[----:B------:R-:W-:Y:S01]  /*09c0*/  FADD.FTZ R109, RZ, R151 ;  /* 0x00000097ff6d7221 */ /* 0x000fe20000010000 */
[----:B------:R-:W-:Y:S01]  /*09d0*/  FFMA.FTZ R111, R153, R151, RZ ;  /* 0x00000097996f7223 */ /* 0x000fe200000100ff */
[----:B------:R-:W-:-:S02]  /*09e0*/  HADD2.F32 R146, -RZ, R113.H1_H1 ;  /* 0x30000071ff927230 */ /* 0x000fc40000004100 */
[----:B------:R-:W-:Y:S01]  /*09f0*/  FMUL.FTZ R148, R121, R148 ;  /* 0x0000009479947220 */ /* 0x000fe20000410000 */
[----:B------:R-:W-:Y:S01]  /*0a00*/  FADD.FTZ R110, R109, R150 ;  /* 0x000000966d6e7221 */ /* 0x000fe20000010000 */
[----:B------:R-:W-:Y:S01]  /*0a10*/  FFMA.FTZ R112, R152, R150, R111 ;  /* 0x0000009698707223 */ /* 0x000fe2000001006f */
[--C-:B------:R-:W-:Y:S02]  /*0a20*/  HADD2.F32 R143, -RZ, R114.reuse.H0_H0 ;  /* 0x20000072ff8f7230 */ /* 0x100fe40000004100 */
[----:B------:R-:W-:Y:S01]  /*0a30*/  FADD.FTZ R63, R63, R146 ;  /* 0x000000923f3f7221 */ /* 0x000fe20000010000 */
[----:B------:R-:W-:Y:S01]  /*0a40*/  FFMA.FTZ R43, R148, R146, R43 ;  /* 0x00000092942b7223 */ /* 0x000fe2000001002b */
[----:B------:R-:W-:Y:S01]  /*0a50*/  FMUL.FTZ R145, R121, R138 ;  /* 0x0000008a79917220 */ /* 0x000fe20000410000 */
[----:B------:R-:W-:Y:S01]  /*0a60*/  FMUL.FTZ R146, R19, R146 ;  /* 0x0000009213927220 */ /* 0x000fe20000410000 */
[----:B------:R-:W-:Y:S01]  /*0a70*/  FADD.FTZ R109, R110, R147 ;  /* 0x000000936e6d7221 */ /* 0x000fe20000010000 */
[----:B------:R-:W-:Y:S01]  /*0a80*/  FFMA.FTZ R111, R149, R147, R112 ;  /* 0x00000093956f7223 */ /* 0x000fe20000010070 */
[----:B------:R-:W-:-:S02]  /*0a90*/  HADD2.F32 R114, -RZ, R114.H1_H1 ;  /* 0x30000072ff727230 */ /* 0x000fc40000004100 */
[----:B------:R-:W-:Y:S01]  /*0aa0*/  FADD.FTZ R156, -R154, R157 ;  /* 0x0000009d9a9c7221 */ /* 0x000fe20000010100 */
[----:B------:R-:W-:Y:S01]  /*0ab0*/  FADD.FTZ R64, R64, R143 ;  /* 0x0000008f40407221 */ /* 0x000fe20000010000 */
[-C--:B------:R-:W-:Y:S01]  /*0ac0*/  FFMA.FTZ R44, R145, R143.reuse, R44 ;  /* 0x0000008f912c7223 */ /* 0x080fe2000001002c */
[----:B------:R-:W-:Y:S01]  /*0ad0*/  FADD.FTZ R144, -R154, R155 ;  /* 0x0000009b9a907221 */ /* 0x000fe20000010100 */
[----:B------:R-:W-:Y:S01]  /*0ae0*/  FMUL.FTZ R143, R20, R143 ;  /* 0x0000008f148f7220 */ /* 0x000fe20000410000 */
[----:B------:R-:W-:Y:S01]  /*0af0*/  FADD.FTZ R110, R109, R146 ;  /* 0x000000926d6e7221 */ /* 0x000fe20000010000 */
[----:B------:R-:W-:Y:S01]  /*0b00*/  FFMA.FTZ R112, R148, R146, R111 ;  /* 0x0000009294707223 */ /* 0x000fe2000001006f */
[--C-:B------:R-:W-:Y:S02]  /*0b10*/  HADD2.F32 R139, -RZ, R115.reuse.H0_H0 ;  /* 0x20000073ff8b7230 */ /* 0x100fe40000004100 */
[C---:B------:R-:W-:Y:S01]  /*0b20*/  FMUL.FTZ R141, R121.reuse, R156 ;  /* 0x0000009c798d7220 */ /* 0x040fe20000410000 */
[----:B------:R-:W-:Y:S01]  /*0b30*/  FMUL.FTZ R144, R121, R144 ;  /* 0x0000009079907220 */ /* 0x000fe20000410000 */
[----:B------:R-:W-:Y:S01]  /*0b40*/  FMUL.FTZ R142, R21, R114 ;  /* 0x00000072158e7220 */ /* 0x000fe20000410000 */
[----:B------:R-:W-:Y:S01]  /*0b50*/  FADD.FTZ R109, R110, R143 ;  /* 0x0000008f6e6d7221 */ /* 0x000fe20000010000 */
[----:B------:R-:W-:Y:S01]  /*0b60*/  FFMA.FTZ R111, R145, R143, R112 ;  /* 0x0000008f916f7223 */ /* 0x000fe20000010070 */
[----:B------:R-:W-:-:S02]  /*0b70*/  HADD2.F32 R108, -RZ, R115.H1_H1 ;  /* 0x30000073ff6c7230 */ /* 0x000fc40000004100 */
[----:B------:R-:W-:Y:S01]  /*0b80*/  FADD.FTZ R66, R66, R139 ;  /* 0x0000008b42427221 */ /* 0x000fe20000010000 */
[-C--:B------:R-:W-:Y:S01]  /*0b90*/  FFMA.FTZ R46, R141, R139.reuse, R46 ;  /* 0x0000008b8d2e7223 */ /* 0x080fe2000001002e */
        /* <DEDUP_REMOVED lines=14> */
.L_x_2326:
[----:B------:R-:W-:Y:S05]  /*0c80*/  BSYNC.RECONVERGENT B2 ;  /* 0x0000000000027941 */ /* 0x000fea0003800200 */
.L_x_2325:
        /* <DEDUP_REMOVED lines=8> */
[----:B------:R-:W-:Y:S01]  /*0d10*/  IADD3 R157, PT, PT, R157, 0x20, RZ ;  /* 0x000000209d9d7810 */ /* 0x000fe20007ffe0ff */
[----:B--2---:R-:W-:Y:S02]  /*0d20*/  HADD2.F32 R129, -RZ, R109.H0_H0 ;  /* 0x2000006dff817230 */ /* 0x004fe40000004100 */
[----:B------:R-:W-:Y:S02]  /*0d30*/  HADD2.F32 R125, -RZ, R108.H0_H0 ;  /* 0x2000006cff7d7230 */ /* 0x000fe40000004100 */
[--C-:B------:R-:W-:Y:S02]  /*0d40*/  HADD2.F32 R133, -RZ, R110.reuse.H0_H0 ;  /* 0x2000006eff857230 */ /* 0x100fe40000004100 */
[C---:B------:R-:W-:Y:S01]  /*0d50*/  FADD.FTZ R124, -R154.reuse, R129 ;  /* 0x000000819a7c7221 */ /* 0x040fe20000010100 */
[----:B------:R-:W-:Y:S02]  /*0d60*/  HADD2.F32 R137, -RZ, R110.H1_H1 ;  /* 0x3000006eff897230 */ /* 0x000fe40000004100 */
[----:B------:R-:W-:Y:S01]  /*0d70*/  FADD.FTZ R122, -R154, R125 ;  /* 0x0000007d9a7a7221 */ /* 0x000fe20000010100 */
[----:B------:R-:W-:-:S02]  /*0d80*/  HADD2.F32 R127, -RZ, R108.H1_H1 ;  /* 0x3000006cff7f7230 */ /* 0x000fc40000004100 */
[C---:B------:R-:W-:Y:S01]  /*0d90*/  FADD.FTZ R128, -R154.reuse, R133 ;  /* 0x000000859a807221 */ /* 0x040fe20000010100 */
[----:B---3--:R-:W-:Y:S02]  /*0da0*/  HADD2.F32 R123, -RZ, R113.H0_H0 ;  /* 0x20000071ff7b7230 */ /* 0x008fe40000004100 */
[C---:B------:R-:W-:Y:S01]  /*0db0*/  FADD.FTZ R158, -R154.reuse, R137 ;  /* 0x000000899a9e7221 */ /* 0x040fe20000010100 */
[----:B------:R-:W-:Y:S02]  /*0dc0*/  HADD2.F32 R131, -RZ, R109.H1_H1 ;  /* 0x3000006dff837230 */ /* 0x000fe40000004100 */
[C---:B-----5:R-:W-:Y:S01]  /*0dd0*/  FMUL.FTZ R133, R121.reuse, R124 ;  /* 0x0000007c79857220 */ /* 0x060fe20000410000 */
[----:B------:R-:W-:Y:S02]  /*0de0*/  HADD2.F32 R135, -RZ, R112.H0_H0 ;  /* 0x20000070ff877230 */ /* 0x000fe40000004100 */
[----:B------:R-:W-:Y:S01]  /*0df0*/  FADD.FTZ R136, -R154, R127 ;  /* 0x0000007f9a887221 */ /* 0x000fe20000010100 */
[----:B------:R-:W-:Y:S01]  /*0e00*/  FMUL.FTZ R137, R121, R122 ;  /* 0x0000007a79897220 */ /* 0x000fe20000410000 */
[----:B------:R-:W-:-:S02]  /*0e10*/  HADD2.F32 R159, -RZ, R111.H0_H0 ;  /* 0x2000006fff9f7230 */ /* 0x000fc40000004100 */
[----:B------:R-:W-:Y:S01]  /*0e20*/  FADD.FTZ R98, R98, R123 ;  /* 0x0000007b62627221 */ /* 0x000fe20000010000 */
[----:B------:R-:W-:Y:S02]  /*0e30*/  HADD2.F32 R161, -RZ, R111.H1_H1 ;  /* 0x3000006fffa17230 */ /* 0x000fe40000004100 */
[-C--:B------:R-:W-:Y:S01]  /*0e40*/  FFMA.FTZ R90, R133, R123.reuse, R90 ;  /* 0x0000007b855a7223 */ /* 0x080fe2000001005a */
[----:B------:R-:W-:Y:S02]  /*0e50*/  HADD2.F32 R134, -RZ, R112.H1_H1 ;  /* 0x30000070ff867230 */ /* 0x000fe40000004100 */
[----:B------:R-:W-:Y:S01]  /*0e60*/  FMUL.FTZ R132, R26, R123 ;  /* 0x0000007b1a847220 */ /* 0x000fe20000410000 */
[----:B------:R-:W-:Y:S02]  /*0e70*/  HADD2.F32 R111, -RZ, R114.H0_H0 ;  /* 0x20000072ff6f7230 */ /* 0x000fe40000004100 */
[----:B------:R-:W-:Y:S01]  /*0e80*/  FADD.FTZ R126, -R154, R131 ;  /* 0x000000839a7e7221 */ /* 0x000fe20000010100 */
[----:B------:R-:W-:Y:S01]  /*0e90*/  FADD.FTZ R96, R96, R135 ;  /* 0x0000008760607221 */ /* 0x000fe20000010000 */
[----:B------:R-:W-:Y:S01]  /*0ea0*/  FMUL.FTZ R136, R121, R136 ;  /* 0x0000008879887220 */ /* 0x000fe20000410000 */
[-C--:B------:R-:W-:Y:S01]  /*0eb0*/  FFMA.FTZ R88, R137, R135.reuse, R88 ;  /* 0x0000008789587223 */ /* 0x080fe20000010058 */
[----:B------:R-:W-:Y:S01]  /*0ec0*/  FMUL.FTZ R123, R121, R128 ;  /* 0x00000080797b7220 */ /* 0x000fe20000410000 */
[----:B------:R-:W-:Y:S01]  /*0ed0*/  FMUL.FTZ R135, R24, R135 ;  /* 0x0000008718877220 */ /* 0x000fe20000410000 */
[----:B------:R-:W-:-:S02]  /*0ee0*/  HADD2.F32 R112, -RZ, R113.H1_H1 ;  /* 0x30000071ff707230 */ /* 0x000fc40000004100 */
[----:B------:R-:W-:Y:S01]  /*0ef0*/  FADD.FTZ R97, R97, R134 ;  /* 0x0000008661617221 */ /* 0x000fe20000010000 */
[----:B------:R-:W-:Y:S01]  /*0f00*/  FFMA.FTZ R89, R136, R134, R89 ;  /* 0x0000008688597223 */ /* 0x000fe20000010059 */
[----:B------:R-:W-:Y:S01]  /*0f10*/  FMUL.FTZ R122, R121, R126 ;  /* 0x0000007e797a7220 */ /* 0x000fe20000410000 */
[----:B------:R-:W-:Y:S01]  /*0f20*/  FADD.FTZ R92, R92, R111 ;  /* 0x0000006f5c5c7221 */ /* 0x000fe20000010000 */
[-C--:B------:R-:W-:Y:S01]  /*0f30*/  FFMA.FTZ R68, R123, R111.reuse, R68 ;  /* 0x0000006f7b447223 */ /* 0x080fe20000010044 */
[----:B------:R-:W-:Y:S01]  /*0f40*/  FMUL.FTZ R124, R28, R111 ;  /* 0x0000006f1c7c7220 */ /* 0x000fe20000410000 */
[----:B------:R-:W-:Y:S01]  /*0f50*/  FMUL.FTZ R134, R25, R134 ;  /* 0x0000008619867220 */ /* 0x000fe20000410000 */
[----:B------:R-:W-:Y:S01]  /*0f60*/  FADD.FTZ R155, R155, R135 ;  /* 0x000000879b9b7221 */ /* 0x000fe20000010000 */
[----:B------:R-:W-:Y:S01]  /*0f70*/  FFMA.FTZ R111, R137, R135, R156 ;  /* 0x00000087896f7223 */ /* 0x000fe2000001009c */
[----:B------:R-:W-:Y:S02]  /*0f80*/  HADD2.F32 R114, -RZ, R114.H1_H1 ;  /* 0x30000072ff727230 */ /* 0x000fe40000004100 */
[----:B------:R-:W-:Y:S01]  /*0f90*/  FADD.FTZ R99, R99, R112 ;  /* 0x0000007063637221 */ /* 0x000fe20000010000 */
[-C--:B------:R-:W-:Y:S01]  /*0fa0*/  FFMA.FTZ R91, R122, R112.reuse, R91 ;  /* 0x000000707a5b7223 */ /* 0x080fe2000001005b */
[----:B------:R-:W-:Y:S01]  /*0fb0*/  FMUL.FTZ R125, R27, R112 ;  /* 0x000000701b7d7220 */ /* 0x000fe20000410000 */
[----:B------:R-:W-:Y:S01]  /*0fc0*/  FMUL.FTZ R126, R121, R158 ;  /* 0x0000009e797e7220 */ /* 0x000fe20000410000 */
[----:B------:R-:W-:Y:S01]  /*0fd0*/  FADD.FTZ R155, R155, R134 ;  /* 0x000000869b9b7221 */ /* 0x000fe20000010000 */
[----:B------:R-:W-:Y:S01]  /*0fe0*/  FFMA.FTZ R112, R136, R134, R111 ;  /* 0x0000008688707223 */ /* 0x000fe2000001006f */
[----:B------:R-:W-:Y:S01]  /*0ff0*/  FADD.FTZ R110, -R154, R159 ;  /* 0x0000009f9a6e7221 */ /* 0x000fe20000010100 */
[----:B------:R-:W-:Y:S01]  /*1000*/  FADD.FTZ R93, R93, R114 ;  /* 0x000000725d5d7221 */ /* 0x000fe20000010000 */
[-C--:B------:R-:W-:Y:S01]  /*1010*/  FFMA.FTZ R69, R126, R114.reuse, R69 ;  /* 0x000000727e457223 */ /* 0x080fe20000010045 */
[----:B------:R-:W-:Y:S01]  /*1020*/  FMUL.FTZ R127, R29, R114 ;  /* 0x000000721d7f7220 */ /* 0x000fe20000410000 */
[----:B------:R-:W-:Y:S01]  /*1030*/  FADD.FTZ R114, R155, R132 ;  /* 0x000000849b727221 */ /* 0x000fe20000010000 */
[----:B------:R-:W-:Y:S01]  /*1040*/  FFMA.FTZ R111, R133, R132, R112 ;  /* 0x00000084856f7223 */ /* 0x000fe20000010070 */
[----:B------:R-:W-:-:S02]  /*1050*/  HADD2.F32 R109, -RZ, R115.H0_H0 ;  /* 0x20000073ff6d7230 */ /* 0x000fc40000004100 */
        /* <DEDUP_REMOVED lines=9> */
[----:B------:R-:W-:Y:S02]  /*10f0*/  HADD2.F32 R108, -RZ, R115.H1_H1 ;  /* 0x30000073ff6c7230 */ /* 0x000fe40000004100 */
[----:B------:R-:W-:Y:S01]  /*1100*/  FMUL.FTZ R130, R121, R130 ;  /* 0x0000008279827220 */ /* 0x000fe20000410000 */
[----:B------:R-:W-:Y:S01]  /*1110*/  FADD.FTZ R111, R112, R127 ;  /* 0x0000007f706f7221 */ /* 0x000fe20000010000 */
[----:B------:R-:W-:Y:S01]  /*1120*/  FFMA.FTZ R110, R126, R127, R109 ;  /* 0x0000007f7e6e7223 */ /* 0x000fe2000001006d */
[----:B------:R-:W-:Y:S01]  /*1130*/  FADD.FTZ R95, R95, R108 ;  /* 0x0000006c5f5f7221 */ /* 0x000fe20000010000 */
[-C--:B------:R-:W-:Y:S01]  /*1140*/  FFMA.FTZ R71, R130, R108.reuse, R71 ;  /* 0x0000006c82477223 */ /* 0x080fe20000010047 */
[----:B------:R-:W-:Y:S01]  /*1150*/  FMUL.FTZ R131, R31, R108 ;  /* 0x0000006c1f837220 */ /* 0x000fe20000410000 */
[----:B------:R-:W-:Y:S01]  /*1160*/  FADD.FTZ R108, R111, R128 ;  /* 0x000000806f6c7221 */ /* 0x000fe20000010000 */
[----:B------:R-:W-:-:S03]  /*1170*/  FFMA.FTZ R109, R129, R128, R110 ;  /* 0x00000080816d7223 */ /* 0x000fc6000001006e */
[----:B------:R-:W-:Y:S01]  /*1180*/  FADD.FTZ R155, R108, R131 ;  /* 0x000000836c9b7221 */ /* 0x000fe20000010000 */
[----:B------:R-:W-:-:S07]  /*1190*/  FFMA.FTZ R156, R130, R131, R109 ;  /* 0x00000083829c7223 */ /* 0x000fce000001006d */
.L_x_2328:
[----:B------:R-:W-:Y:S05]  /*11a0*/  BSYNC.RECONVERGENT B2 ;  /* 0x0000000000027941 */ /* 0x000fea0003800200 */
.L_x_2327:
[----:B------:R-:W-:Y:S05]  /*11b0*/  @!P4 BRA `(.L_x_2329) ;  /* 0x000000140044c947 */ /* 0x000fea0003800000 */
[----:B------:R-:W0:Y:S08]  /*11c0*/  LDC.64 R8, c[0x0][0x3a8] ;  /* 0x0000ea00ff087b82 */ /* 0x000e300000000a00 */
[----:B------:R-:W1:Y:S01]  /*11d0*/  LDC.64 R6, c[0x0][0x428] ;  /* 0x00010a00ff067b82 */ /* 0x000e620000000a00 */
[----:B0-----:R-:W-:-:S06]  /*11e0*/  IMAD.WIDE.U32 R12, R157, 0x10, R8 ;  /* 0x000000109d0c7825 */ /* 0x001fcc00078e0008 */
[----:B------:R-:W2:Y:S01]  /*11f0*/  LDG.E.128 R12, desc[UR10][R12.64] ;  /* 0x0000000a0c0c7981 */ /* 0x000ea2000c1e1d00 */
[----:B-1----:R-:W-:-:S05]  /*1200*/  IMAD.WIDE.U32 R6, R157, 0x10, R6 ;  /* 0x000000109d067825 */ /* 0x002fca00078e0006 */
[----:B------:R-:W3:Y:S01]  /*1210*/  LDG.E.128 R8, desc[UR10][R6.64] ;  /* 0x0000000a06087981 */ /* 0x000ee2000c1e1d00 */
[----:B--2---:R-:W-:Y:S02]  /*1220*/  HADD2.F32 R113, -RZ, R13.H0_H0 ;  /* 0x2000000dff717230 */ /* 0x004fe40000004100 */
[--C-:B------:R-:W-:Y:S02]  /*1230*/  HADD2.F32 R157, -RZ, R15.reuse.H0_H0 ;  /* 0x2000000fff9d7230 */ /* 0x100fe40000004100 */
[----:B------:R-:W-:Y:S02]  /*1240*/  HADD2.F32 R15, -RZ, R15.H1_H1 ;  /* 0x3000000fff0f7230 */ /* 0x000fe40000004100 */
[C---:B------:R-:W-:Y:S01]  /*1250*/  FADD.FTZ R112, -R154.reuse, R113 ;  /* 0x000000719a707221 */ /* 0x040fe20000010100 */
[----:B------:R-:W-:Y:S02]  /*1260*/  HADD2.F32 R109, -RZ, R12.H0_H0 ;  /* 0x2000000cff6d7230 */ /* 0x000fe40000004100 */
[----:B------:R-:W-:Y:S01]  /*1270*/  FADD.FTZ R108, -R154, R157 ;  /* 0x0000009d9a6c7221 */ /* 0x000fe20000010100 */
[----:B------:R-:W-:-:S02]  /*1280*/  HADD2.F32 R115, -RZ, R13.H1_H1 ;  /* 0x3000000dff737230 */ /* 0x000fc40000004100 */
[C---:B------:R-:W-:Y:S01]  /*1290*/  FADD.FTZ R120, -R154.reuse, R15 ;  /* 0x0000000f9a787221 */ /* 0x040fe20000010100 */
[----:B------:R-:W-:Y:S02]  /*12a0*/  HADD2.F32 R117, -RZ, R14.H0_H0 ;  /* 0x2000000eff757230 */ /* 0x000fe40000004100 */
[C---:B------:R-:W-:Y:S01]  /*12b0*/  FADD.FTZ R4, -R154.reuse, R109 ;  /* 0x0000006d9a047221 */ /* 0x040fe20000010100 */
[----:B------:R-:W-:Y:S02]  /*12c0*/  HADD2.F32 R111, -RZ, R12.H1_H1 ;  /* 0x3000000cff6f7230 */ /* 0x000fe40000004100 */
[C---:B------:R-:W-:Y:S01]  /*12d0*/  FADD.FTZ R114, -R154.reuse, R115 ;  /* 0x000000739a727221 */ /* 0x040fe20000010100 */
[----:B------:R-:W-:Y:S02]  /*12e0*/  HADD2.F32 R119, -RZ, R14.H1_H1 ;  /* 0x3000000eff777230 */ /* 0x000fe40000004100 */
[----:B------:R-:W-:Y:S01]  /*12f0*/  FADD.FTZ R118, -R154, R117 ;  /* 0x000000759a767221 */ /* 0x000fe20000010100 */
[----:B---3--:R-:W-:-:S02]  /*1300*/  HADD2.F32 R13, -RZ, R8.H0_H0 ;  /* 0x20000008ff0d7230 */ /* 0x008fc40000004100 */
[C---:B------:R-:W-:Y:S01]  /*1310*/  FADD.FTZ R12, -R154.reuse, R111 ;  /* 0x0000006f9a0c7221 */ /* 0x040fe20000010100 */
[--C-:B------:R-:W-:Y:S02]  /*1320*/  HADD2.F32 R15, -RZ, R9.reuse.H0_H0 ;  /* 0x20000009ff0f7230 */ /* 0x100fe40000004100 */
[----:B------:R-:W-:Y:S01]  /*1330*/  FADD.FTZ R14, -R154, R119 ;  /* 0x000000779a0e7221 */ /* 0x000fe20000010100 */
[----:B------:R-:W-:Y:S02]  /*1340*/  HADD2.F32 R116, -RZ, R9.H1_H1 ;  /* 0x30000009ff747230 */ /* 0x000fe40000004100 */
[----:B-----5:R-:W-:Y:S01]  /*1350*/  FMUL.FTZ R9, R121, R112 ;  /* 0x0000007079097220 */ /* 0x020fe20000410000 */
[----:B------:R-:W-:Y:S02]  /*1360*/  HADD2.F32 R8, -RZ, R8.H1_H1 ;  /* 0x30000008ff087230 */ /* 0x000fe40000004100 */
[----:B------:R-:W-:Y:S01]  /*1370*/  FMUL.FTZ R6, R32, R13 ;  /* 0x0000000d20067220 */ /* 0x000fe20000410000 */
[----:B------:R-:W-:-:S02]  /*1380*/  HADD2.F32 R113, -RZ, R10.H0_H0 ;  /* 0x2000000aff717230 */ /* 0x000fc40000004100 */
[----:B------:R-:W-:Y:S01]  /*1390*/  FMUL.FTZ R7, R121, R4 ;  /* 0x0000000479077220 */ /* 0x000fe20000410000 */
[----:B------:R-:W-:Y:S02]  /*13a0*/  HADD2.F32 R154, -RZ, R10.H1_H1 ;  /* 0x3000000aff9a7230 */ /* 0x000fe40000004100 */
[----:B------:R-:W-:Y:S01]  /*13b0*/  FADD.FTZ R74, R74, R15 ;  /* 0x0000000f4a4a7221 */ /* 0x000fe20000010000 */
[-C--:B------:R-:W-:Y:S01]  /*13c0*/  FFMA.FTZ R54, R9, R15.reuse, R54 ;  /* 0x0000000f09367223 */ /* 0x080fe20000010036 */
[----:B------:R-:W-:Y:S01]  /*13d0*/  FMUL.FTZ R10, R34, R15 ;  /* 0x0000000f220a7220 */ /* 0x000fe20000410000 */
[--C-:B------:R-:W-:Y:S02]  /*13e0*/  HADD2.F32 R109, -RZ, R11.reuse.H0_H0 ;  /* 0x2000000bff6d7230 */ /* 0x100fe40000004100 */
[----:B------:R-:W-:Y:S01]  /*13f0*/  FMUL.FTZ R15, R121, R118 ;  /* 0x00000076790f7220 */ /* 0x000fe20000410000 */
[----:B------:R-:W-:Y:S02]  /*1400*/  HADD2.F32 R110, -RZ, R11.H1_H1 ;  /* 0x3000000bff6e7230 */ /* 0x000fe40000004100 */
[----:B------:R-:W-:Y:S01]  /*1410*/  FMUL.FTZ R11, R33, R8 ;  /* 0x00000008210b7220 */ /* 0x000fe20000410000 */
[----:B------:R-:W-:Y:S01]  /*1420*/  FADD.FTZ R112, R155, R6 ;  /* 0x000000069b707221 */ /* 0x000fe20000010000 */
[----:B------:R-:W-:Y:S01]  /*1430*/  FMUL.FTZ R4, R121, R12 ;  /* 0x0000000c79047220 */ /* 0x000fe20000410000 */
[----:B------:R-:W-:Y:S01]  /*1440*/  FFMA.FTZ R111, R7, R6, R156 ;  /* 0x00000006076f7223 */ /* 0x000fe2000001009c */
        /* <DEDUP_REMOVED lines=16> */
[C---:B------:R-:W-:Y:S01]  /*1550*/  FFMA.FTZ R112, R8.reuse, R13, R111 ;  /* 0x0000000d08707223 */ /* 0x040fe2000001006f */
[----:B------:R-:W-:Y:S01]  /*1560*/  FMUL.FTZ R14, R121, R14 ;  /* 0x0000000e790e7220 */ /* 0x000fe20000410000 */
[----:B------:R-:W-:Y:S01]  /*1570*/  FADD.FTZ R75, R75, R116 ;  /* 0x000000744b4b7221 */ /* 0x000fe20000010000 */
[----:B------:R-:W-:Y:S01]  /*1580*/  FADD.FTZ R108, R113, R12 ;  /* 0x0000000c716c7221 */ /* 0x000fe20000010000 */
[----:B------:R-:W-:Y:S01]  /*1590*/  FFMA.FTZ R111, R15, R12, R112 ;  /* 0x0000000c0f6f7223 */ /* 0x000fe20000010070 */
[----:B------:R-:W-:Y:S01]  /*15a0*/  FFMA.FTZ R55, R8, R116, R55 ;  /* 0x0000007408377223 */ /* 0x000fe20000010037 */
[----:B------:R-:W-:Y:S01]  /*15b0*/  FADD.FTZ R78, R78, R109 ;  /* 0x0000006d4e4e7221 */ /* 0x000fe20000010000 */
[-C--:B------:R-:W-:Y:S01]  /*15c0*/  FFMA.FTZ R58, R119, R109.reuse, R58 ;  /* 0x0000006d773a7223 */ /* 0x080fe2000001003a */
[----:B------:R-:W-:Y:S01]  /*15d0*/  FMUL.FTZ R116, R38, R109 ;  /* 0x0000006d26747220 */ /* 0x000fe20000410000 */
[----:B------:R-:W-:Y:S01]  /*15e0*/  FADD.FTZ R109, R108, R117 ;  /* 0x000000756c6d7221 */ /* 0x000fe20000010000 */
[C---:B------:R-:W-:Y:S01]  /*15f0*/  FFMA.FTZ R108, R14.reuse, R117, R111 ;  /* 0x000000750e6c7223 */ /* 0x040fe2000001006f */
        /* <DEDUP_REMOVED lines=10> */
[----:B------:R-:W-:Y:S06]  /*16a0*/  BRA `(.L_x_2329) ;  /* 0x0000001000087947 */ /* 0x000fec0003800000 */
.L_x_2324:
        /* <DEDUP_REMOVED lines=17> */
[----:B---3--:R-:W-:Y:S02]  /*17c0*/  HADD2.F32 R141, -RZ, R108.H0_H0 ;  /* 0x2000006cff8d7230 */ /* 0x008fe40000004100 */
[--C-:B------:R-:W-:Y:S02]  /*17d0*/  HADD2.F32 R153, -RZ, R110.reuse.H0_H0 ;  /* 0x2000006eff997230 */ /* 0x100fe40000004100 */
[--C-:B------:R-:W-:Y:S02]  /*17e0*/  HADD2.F32 R147, -RZ, R109.reuse.H0_H0 ;  /* 0x2000006dff937230 */ /* 0x100fe40000004100 */
[----:B------:R-:W-:Y:S02]  /*17f0*/  HADD2.F32 R155, -RZ, R110.H1_H1 ;  /* 0x3000006eff9b7230 */ /* 0x000fe40000004100 */
[----:B------:R-:W-:Y:S01]  /*1800*/  FADD.FTZ R110, -R154, R141 ;  /* 0x0000008d9a6e7221 */ /* 0x000fe20000010100 */
[----:B------:R-:W-:-:S02]  /*1810*/  HADD2.F32 R149, -RZ, R109.H1_H1 ;  /* 0x3000006dff957230 */ /* 0x000fc40000004100 */
[C---:B------:R-:W-:Y:S01]  /*1820*/  FADD.FTZ R142, -R154.reuse, R153 ;  /* 0x000000999a8e7221 */ /* 0x040fe20000010100 */
[----:B------:R-:W-:Y:S02]  /*1830*/  HADD2.F32 R145, -RZ, R108.H1_H1 ;  /* 0x3000006cff917230 */ /* 0x000fe40000004100 */
[C---:B------:R-:W-:Y:S01]  /*1840*/  FADD.FTZ R138, -R154.reuse, R147 ;  /* 0x000000939a8a7221 */ /* 0x040fe20000010100 */
[----:B----4-:R-:W-:Y:S02]  /*1850*/  HADD2.F32 R151, -RZ, R112.H0_H0 ;  /* 0x20000070ff977230 */ /* 0x010fe40000004100 */
[----:B-----5:R-:W-:Y:S01]  /*1860*/  FMUL.FTZ R153, R121, R110 ;  /* 0x0000006e79997220 */ /* 0x020fe20000410000 */
[--C-:B------:R-:W-:Y:S02]  /*1870*/  HADD2.F32 R157, -RZ, R111.reuse.H0_H0 ;  /* 0x2000006fff9d7230 */ /* 0x100fe40000004100 */
[----:B------:R-:W-:Y:S01]  /*1880*/  FADD.FTZ R148, -R154, R149 ;  /* 0x000000959a947221 */ /* 0x000fe20000010100 */
[----:B------:R-:W-:-:S02]  /*1890*/  HADD2.F32 R111, -RZ, R111.H1_H1 ;  /* 0x3000006fff6f7230 */ /* 0x000fc40000004100 */
[----:B------:R-:W-:Y:S01]  /*18a0*/  FADD.FTZ R152, -R154, R145 ;  /* 0x000000919a987221 */ /* 0x000fe20000010100 */
[--C-:B------:R-:W-:Y:S02]  /*18b0*/  HADD2.F32 R109, -RZ, R113.reuse.H0_H0 ;  /* 0x20000071ff6d7230 */ /* 0x100fe40000004100 */
[----:B------:R-:W-:Y:S01]  /*18c0*/  FADD.FTZ R60, R60, R151 ;  /* 0x000000973c3c7221 */ /* 0x000fe20000010000 */
[----:B------:R-:W-:Y:S02]  /*18d0*/  HADD2.F32 R112, -RZ, R112.H1_H1 ;  /* 0x30000070ff707230 */ /* 0x000fe40000004100 */
[-C--:B------:R-:W-:Y:S01]  /*18e0*/  FFMA.FTZ R40, R153, R151.reuse, R40 ;  /* 0x0000009799287223 */ /* 0x080fe20000010028 */
[C---:B------:R-:W-:Y:S01]  /*18f0*/  FMUL.FTZ R149, R121.reuse, R138 ;  /* 0x0000008a79957220 */ /* 0x040fe20000410000 */
[----:B------:R-:W-:Y:S01]  /*1900*/  FMUL.FTZ R151, R16, R151 ;  /* 0x0000009710977220 */ /* 0x000fe20000410000 */
[----:B------:R-:W-:Y:S01]  /*1910*/  FADD.FTZ R140, -R154, R111 ;  /* 0x0000006f9a8c7221 */ /* 0x000fe20000010100 */
[----:B------:R-:W-:Y:S01]  /*1920*/  FMUL.FTZ R152, R121, R152 ;  /* 0x0000009879987220 */ /* 0x000fe20000410000 */
[----:B------:R-:W-:Y:S01]  /*1930*/  FADD.FTZ R62, R62, R109 ;  /* 0x0000006d3e3e7221 */ /* 0x000fe20000010000 */
[-C--:B------:R-:W-:Y:S01]  /*1940*/  FFMA.FTZ R42, R149, R109.reuse, R42 ;  /* 0x0000006d952a7223 */ /* 0x080fe2000001002a */
[----:B------:R-:W-:Y:S01]  /*1950*/  FMUL.FTZ R147, R18, R109 ;  /* 0x0000006d12937220 */ /* 0x000fe20000410000 */
[----:B------:R-:W-:Y:S01]  /*1960*/  FMUL.FTZ R150, R17, R112 ;  /* 0x0000007011967220 */ /* 0x000fe20000410000 */
[----:B------:R-:W-:Y:S01]  /*1970*/  FADD.FTZ R109, RZ, R151 ;  /* 0x00000097ff6d7221 */ /* 0x000fe20000010000 */
[----:B------:R-:W-:Y:S01]  /*1980*/  FFMA.FTZ R111, R153, R151, RZ ;  /* 0x00000097996f7223 */ /* 0x000fe200000100ff */
[----:B------:R-:W-:-:S02]  /*1990*/  HADD2.F32 R146, -RZ, R113.H1_H1 ;  /* 0x30000071ff927230 */ /* 0x000fc40000004100 */
[----:B------:R-:W-:Y:S01]  /*19a0*/  FADD.FTZ R61, R61, R112 ;  /* 0x000000703d3d7221 */ /* 0x000fe20000010000 */
[C---:B------:R-:W-:Y:S01]  /*19b0*/  FFMA.FTZ R41, R152.reuse, R112, R41 ;  /* 0x0000007098297223 */ /* 0x040fe20000010029 */
        /* <DEDUP_REMOVED lines=41> */
.L_x_2331:
[----:B------:R-:W-:Y:S05]  /*1c50*/  BSYNC.RECONVERGENT B2 ;  /* 0x0000000000027941 */ /* 0x000fea0003800200 */
.L_x_2330:
        /* <DEDUP_REMOVED lines=84> */
.L_x_2333:
[----:B------:R-:W-:Y:S05]  /*21a0*/  BSYNC.RECONVERGENT B2 ;  /* 0x0000000000027941 */ /* 0x000fea0003800200 */
.L_x_2332:
        /* <DEDUP_REMOVED lines=8> */
[----:B0-----:R-:W-:-:S05]  /*2230*/  IMAD.WIDE.U32 R6, R157, 0x10, R6 ;  /* 0x000000109d067825 */ /* 0x001fca00078e0006 */
[----:B------:R0:W5:Y:S01]  /*2240*/  LDG.E.128 R48, desc[UR10][R6.64] ;  /* 0x0000000a06307981 */ /* 0x000162000c1e1d00 */
[--C-:B--2---:R-:W-:Y:S02]  /*2250*/  HADD2.F32 R113, -RZ, R13.reuse.H0_H0 ;  /* 0x2000000dff717230 */ /* 0x104fe40000004100 */
[----:B------:R-:W-:Y:S02]  /*2260*/  HADD2.F32 R115, -RZ, R13.H1_H1 ;  /* 0x3000000dff737230 */ /* 0x000fe40000004100 */
[----:B------:R-:W-:Y:S02]  /*2270*/  HADD2.F32 R13, -RZ, R14.H1_H1 ;  /* 0x3000000eff0d7230 */ /* 0x000fe40000004100 */
[C---:B------:R-:W-:Y:S01]  /*2280*/  FADD.FTZ R112, -R154.reuse, R113 ;  /* 0x000000719a707221 */ /* 0x040fe20000010100 */
[--C-:B------:R-:W-:Y:S02]  /*2290*/  HADD2.F32 R119, -RZ, R15.reuse.H0_H0 ;  /* 0x2000000fff777230 */ /* 0x100fe40000004100 */
[----:B------:R-:W-:Y:S01]  /*22a0*/  FADD.FTZ R114, -R154, R115 ;  /* 0x000000739a727221 */ /* 0x000fe20000010100 */
[----:B------:R-:W-:-:S02]  /*22b0*/  HADD2.F32 R15, -RZ, R15.H1_H1 ;  /* 0x3000000fff0f7230 */ /* 0x000fc40000004100 */
[----:B------:R-:W-:Y:S02]  /*22c0*/  HADD2.F32 R109, -RZ, R12.H0_H0 ;  /* 0x2000000cff6d7230 */ /* 0x000fe40000004100 */
[C---:B------:R-:W-:Y:S01]  /*22d0*/  FADD.FTZ R108, -R154.reuse, R119 ;  /* 0x000000779a6c7221 */ /* 0x040fe20000010100 */
[----:B------:R-:W-:Y:S02]  /*22e0*/  HADD2.F32 R117, -RZ, R14.H0_H0 ;  /* 0x2000000eff757230 */ /* 0x000fe40000004100 */
[C---:B------:R-:W-:Y:S01]  /*22f0*/  FADD.FTZ R14, -R154.reuse, R13 ;  /* 0x0000000d9a0e7221 */ /* 0x040fe20000010100 */
[----:B------:R-:W-:Y:S02]  /*2300*/  HADD2.F32 R111, -RZ, R12.H1_H1 ;  /* 0x3000000cff6f7230 */ /* 0x000fe40000004100 */
[C---:B------:R-:W-:Y:S01]  /*2310*/  FADD.FTZ R120, -R154.reuse, R15 ;  /* 0x0000000f9a787221 */ /* 0x040fe20000010100 */
[----:B---3--:R-:W-:Y:S02]  /*2320*/  HADD2.F32 R13, -RZ, R8.H0_H0 ;  /* 0x20000008ff0d7230 */ /* 0x008fe40000004100 */
[----:B------:R-:W-:Y:S01]  /*2330*/  FADD.FTZ R4, -R154, R109 ;  /* 0x0000006d9a047221 */ /* 0x000fe20000010100 */
[----:B------:R-:W-:-:S02]  /*2340*/  HADD2.F32 R15, -RZ, R9.H0_H0 ;  /* 0x20000009ff0f7230 */ /* 0x000fc40000004100 */
[C---:B------:R-:W-:Y:S01]  /*2350*/  FADD.FTZ R118, -R154.reuse, R117 ;  /* 0x000000759a767221 */ /* 0x040fe20000010100 */
[----:B------:R-:W-:Y:S02]  /*2360*/  HADD2.F32 R116, -RZ, R9.H1_H1 ;  /* 0x30000009ff747230 */ /* 0x000fe40000004100 */
[C---:B-----5:R-:W-:Y:S01]  /*2370*/  FMUL.FTZ R9, R121.reuse, R112 ;  /* 0x0000007079097220 */ /* 0x060fe20000410000 */
[----:B------:R-:W-:Y:S02]  /*2380*/  HADD2.F32 R8, -RZ, R8.H1_H1 ;  /* 0x30000008ff087230 */ /* 0x000fe40000004100 */
[----:B------:R-:W-:Y:S01]  /*2390*/  FADD.FTZ R12, -R154, R111 ;  /* 0x0000006f9a0c7221 */ /* 0x000fe20000010100 */
[----:B0-----:R-:W-:Y:S01]  /*23a0*/  FMUL.FTZ R6, R32, R13 ;  /* 0x0000000d20067220 */ /* 0x001fe20000410000 */
[--C-:B------:R-:W-:Y:S02]  /*23b0*/  HADD2.F32 R113, -RZ, R10.reuse.H0_H0 ;  /* 0x2000000aff717230 */ /* 0x100fe40000004100 */
[----:B------:R-:W-:Y:S01]  /*23c0*/  FMUL.FTZ R7, R121, R4 ;  /* 0x0000000479077220 */ /* 0x000fe20000410000 */
[----:B------:R-:W-:-:S02]  /*23d0*/  HADD2.F32 R154, -RZ, R10.H1_H1 ;  /* 0x3000000aff9a7230 */ /* 0x000fc40000004100 */
        /* <DEDUP_REMOVED lines=47> */
.L_x_2329:
[----:B------:R-:W-:Y:S05]  /*26d0*/  BSYNC.RECONVERGENT B0 ;  /* 0x0000000000007941 */ /* 0x000fea0003800200 */
.L_x_2323:
        /* <DEDUP_REMOVED lines=22> */
.L_x_2377:
        /* <DEDUP_REMOVED lines=25> */
[C---:B-----5:R-:W-:Y:S01]  /*29d0*/  FMUL.FTZ R108, R121.reuse, R108 ;  /* 0x0000006c796c7220 */ /* 0x060fe20000410000 */
[----:B------:R-:W-:Y:S01]  /*29e0*/  FMUL.FTZ R109, R121, R110 ;  /* 0x0000006e796d7220 */ /* 0x000fe20000410000 */
[----:B------:R-:W-:Y:S01]  /*29f0*/  FFMA.FTZ R110, R149, R113, R112 ;  /* 0x00000071956e7223 */ /* 0x000fe20000010070 */
[----:B------:R-:W-:Y:S01]  /*2a00*/  FADD.FTZ R158, R139, -R158 ;  /* 0x8000009e8b9e7221 */ /* 0x000fe20000010000 */
[----:B------:R-:W-:-:S02]  /*2a10*/  FADD.FTZ R160, R138, -R111 ;  /* 0x8000006f8aa07221 */ /* 0x000fc40000010000 */
[----:B------:R-:W-:Y:S01]  /*2a20*/  F2FP.F16.F32.PACK_AB R108, R109, R108 ;  /* 0x0000006c6d6c723e */ /* 0x000fe200000000ff */
[-C--:B------:R-:W-:Y:S01]  /*2a30*/  FFMA.FTZ R109, R148, R113.reuse, R112 ;  /* 0x00000071946d7223 */ /* 0x080fe20000010070 */
[----:B------:R-:W-:Y:S01]  /*2a40*/  FADD.FTZ R110, R147, -R110 ;  /* 0x8000006e936e7221 */ /* 0x000fe20000010000 */
[C---:B------:R-:W-:Y:S01]  /*2a50*/  FMUL.FTZ R158, R121.reuse, R158 ;  /* 0x0000009e799e7220 */ /* 0x040fe20000410000 */
[----:B0-----:R-:W-:Y:S01]  /*2a60*/  FMUL.FTZ R115, R121, R160 ;  /* 0x000000a079737220 */ /* 0x001fe20000410000 */
[----:B------:R-:W-:Y:S01]  /*2a70*/  FADD.FTZ R114, R146, -R109 ;  /* 0x8000006d92727221 */ /* 0x000fe20000010000 */
[----:B------:R-:W-:-:S03]  /*2a80*/  FFMA.FTZ R109, R144, R113, R112 ;  /* 0x00000071906d7223 */ /* 0x000fc60000010070 */
[C---:B------:R-:W-:Y:S01]  /*2a90*/  FMUL.FTZ R114, R121.reuse, R114 ;  /* 0x0000007279727220 */ /* 0x040fe20000410000 */
[----:B------:R-:W-:Y:S01]  /*2aa0*/  FADD.FTZ R156, R142, -R109 ;  /* 0x8000006d8e9c7221 */ /* 0x000fe20000010000 */
[C---:B------:R-:W-:Y:S01]  /*2ab0*/  FMUL.FTZ R109, R121.reuse, R110 ;  /* 0x0000006e796d7220 */ /* 0x040fe20000410000 */
[C---:B------:R-:W-:Y:S02]  /*2ac0*/  FMUL.FTZ R110, R121.reuse, R154 ;  /* 0x0000009a796e7220 */ /* 0x040fe40000410000 */
[----:B------:R-:W-:Y:S02]  /*2ad0*/  FMUL.FTZ R111, R121, R156 ;  /* 0x0000009c796f7220 */ /* 0x000fe40000410000 */
[----:B------:R-:W-:-:S03]  /*2ae0*/  F2FP.F16.F32.PACK_AB R109, R114, R109 ;  /* 0x0000006d726d723e */ /* 0x000fc600000000ff */
[----:B------:R-:W-:Y:S02]  /*2af0*/  F2FP.F16.F32.PACK_AB R110, R111, R110 ;  /* 0x0000006e6f6e723e */ /* 0x000fe400000000ff */
[----:B------:R-:W-:Y:S01]  /*2b00*/  F2FP.F16.F32.PACK_AB R111, R115, R158 ;  /* 0x0000009e736f723e */ /* 0x000fe200000000ff */
[----:B------:R-:W-:Y:S06]  /*2b10*/  BRA `(.L_x_2340) ;  /* 0x0000001000587947 */ /* 0x000fec0003800000 */
.L_x_2339:
[-CC-:B------:R-:W-:Y:S01]  /*2b20*/  FFMA.FTZ R84, R141, R113.reuse, R112.reuse ;  /* 0x000000718d547223 */ /* 0x180fe20000010070 */
[-CC-:B------:R-:W-:Y:S01]  /*2b30*/  FFMA.FTZ R85, R140, R113.reuse, R112.reuse ;  /* 0x000000718c557223 */ /* 0x180fe20000010070 */
[-CC-:B------:R-:W-:Y:S01]  /*2b40*/  FFMA.FTZ R108, R149, R113.reuse, R112.reuse ;  /* 0x00000071956c7223 */ /* 0x180fe20000010070 */
[-C--:B------:R-:W-:Y:S01]  /*2b50*/  FFMA.FTZ R87, R148, R113.reuse, R112 ;  /* 0x0000007194577223 */ /* 0x080fe20000010070 */
[----:B------:R-:W-:Y:S01]  /*2b60*/  FADD.FTZ R84, R139, -R84 ;  /* 0x800000548b547221 */ /* 0x000fe20000010000 */
[----:B------:R-:W-:Y:S01]  /*2b70*/  FADD.FTZ R86, R138, -R85 ;  /* 0x800000558a567221 */ /* 0x000fe20000010000 */
[-CC-:B------:R-:W-:Y:S01]  /*2b80*/  FFMA.FTZ R85, R152, R113.reuse, R112.reuse ;  /* 0x0000007198557223 */ /* 0x180fe20000010070 */
[-CC-:B0-----:R-:W-:Y:S01]  /*2b90*/  FFMA.FTZ R114, R145, R113.reuse, R112.reuse ;  /* 0x0000007191727223 */ /* 0x181fe20000010070 */
[C---:B-----5:R-:W-:Y:S01]  /*2ba0*/  FMUL.FTZ R111, R121.reuse, R84 ;  /* 0x00000054796f7220 */ /* 0x060fe20000410000 */
[----:B------:R-:W-:Y:S01]  /*2bb0*/  FMUL.FTZ R86, R121, R86 ;  /* 0x0000005679567220 */ /* 0x000fe20000410000 */
[----:B------:R-:W-:Y:S01]  /*2bc0*/  FFMA.FTZ R84, R153, R113, R112 ;  /* 0x0000007199547223 */ /* 0x000fe20000010070 */
[----:B------:R-:W-:Y:S01]  /*2bd0*/  FADD.FTZ R108, R147, -R108 ;  /* 0x8000006c936c7221 */ /* 0x000fe20000010000 */
[----:B------:R-:W-:Y:S01]  /*2be0*/  FADD.FTZ R110, R146, -R87 ;  /* 0x80000057926e7221 */ /* 0x000fe20000010000 */
[----:B------:R-:W-:Y:S01]  /*2bf0*/  FADD.FTZ R114, R143, -R114 ;  /* 0x800000728f727221 */ /* 0x000fe20000010000 */
[----:B------:R-:W-:Y:S01]  /*2c00*/  F2FP.F16.F32.PACK_AB R111, R86, R111 ;  /* 0x0000006f566f723e */ /* 0x000fe200000000ff */
        /* <DEDUP_REMOVED lines=10> */
[----:B------:R-:W-:-:S03]  /*2cb0*/  F2FP.F16.F32.PACK_AB R109, R109, R108 ;  /* 0x0000006c6d6d723e */ /* 0x000fc600000000ff */
[----:B------:R-:W-:Y:S02]  /*2cc0*/  F2FP.F16.F32.PACK_AB R108, R85, R84 ;  /* 0x00000054556c723e */ /* 0x000fe400000000ff */
[----:B------:R-:W-:Y:S02]  /*2cd0*/  F2FP.F16.F32.PACK_AB R110, R87, R114 ;  /* 0x00000072576e723e */ /* 0x000fe400000000ff */
[----:B------:R-:W-:Y:S02]  /*2ce0*/  MOV R87, R111 ;  /* 0x0000006f00577202 */ /* 0x000fe40000000f00 */
[----:B------:R-:W-:Y:S02]  /*2cf0*/  MOV R86, R110 ;  /* 0x0000006e00567202 */ /* 0x000fe40000000f00 */
[----:B------:R-:W-:Y:S02]  /*2d00*/  MOV R85, R109 ;  /* 0x0000006d00557202 */ /* 0x000fe40000000f00 */
[----:B------:R-:W-:Y:S01]  /*2d10*/  MOV R84, R108 ;  /* 0x0000006c00547202 */ /* 0x000fe20000000f00 */
[----:B------:R-:W-:Y:S06]  /*2d20*/  BRA `(.L_x_2340) ;  /* 0x0000000c00d47947 */ /* 0x000fec0003800000 */
.L_x_2338:
        /* <DEDUP_REMOVED lines=36> */
.L_x_2341:
        /* <DEDUP_REMOVED lines=37> */
.L_x_2337:
        /* <DEDUP_REMOVED lines=13> */
[----:B------:R-:W-:Y:S02]  /*3290*/  HADD2.F32 R114, -RZ, R102.H1_H1 ;  /* 0x30000066ff727230 */ /* 0x000fe40000004100 */
[----:B------:R-:W-:Y:S01]  /*32a0*/  FADD.FTZ R115, R142, -R115 ;  /* 0x800000738e737221 */ /* 0x000fe20000010000 */
[----:B------:R-:W-:-:S02]  /*32b0*/  HADD2.F32 R154, -RZ, R101.H1_H1 ;  /* 0x30000065ff9a7230 */ /* 0x000fc40000004100 */
[C---:B-----5:R-:W-:Y:S01]  /*32c0*/  FFMA.FTZ R111, R121.reuse, R111, R108 ;  /* 0x0000006f796f7223 */ /* 0x060fe2000001006c */
[----:B------:R-:W-:Y:S01]  /*32d0*/  FFMA.FTZ R108, R121, R109, R110 ;  /* 0x0000006d796c7223 */ /* 0x000fe2000001006e */
[-CC-:B------:R-:W-:Y:S01]  /*32e0*/  FFMA.FTZ R110, R145, R113.reuse, R112.reuse ;  /* 0x00000071916e7223 */ /* 0x180fe20000010070 */
[----:B------:R-:W-:-:S03]  /*32f0*/  FFMA.FTZ R157, R152, R113, R112 ;  /* 0x00000071989d7223 */ /* 0x000fc60000010070 */
[----:B------:R-:W-:Y:S01]  /*3300*/  FADD.FTZ R109, R143, -R110 ;  /* 0x8000006e8f6d7221 */ /* 0x000fe20000010000 */
[----:B------:R-:W-:Y:S02]  /*3310*/  HADD2.F32 R110, -RZ, R102.H0_H0 ;  /* 0x20000066ff6e7230 */ /* 0x000fe40000004100 */
[----:B------:R-:W-:Y:S01]  /*3320*/  FADD.FTZ R157, R150, -R157 ;  /* 0x8000009d969d7221 */ /* 0x000fe20000010000 */
[----:B------:R-:W-:Y:S02]  /*3330*/  F2FP.F16.F32.PACK_AB R111, R108, R111 ;  /* 0x0000006f6c6f723e */ /* 0x000fe400000000ff */
[C---:B------:R-:W-:Y:S01]  /*3340*/  FFMA.FTZ R110, R121.reuse, R109, R110 ;  /* 0x0000006d796e7223 */ /* 0x040fe2000001006e */
[----:B------:R-:W-:Y:S01]  /*3350*/  FFMA.FTZ R109, R121, R115, R114 ;  /* 0x00000073796d7223 */ /* 0x000fe20000010072 */
[-CC-:B------:R-:W-:Y:S01]  /*3360*/  FFMA.FTZ R114, R149, R113.reuse, R112.reuse ;  /* 0x0000007195727223 */ /* 0x180fe20000010070 */
[----:B------:R-:W-:-:S03]  /*3370*/  FFMA.FTZ R115, R148, R113, R112 ;  /* 0x0000007194737223 */ /* 0x000fc60000010070 */
[----:B------:R-:W-:Y:S01]  /*3380*/  FADD.FTZ R155, R147, -R114 ;  /* 0x80000072939b7221 */ /* 0x000fe20000010000 */
[----:B------:R-:W-:Y:S02]  /*3390*/  HADD2.F32 R114, -RZ, R101.H0_H0 ;  /* 0x20000065ff727230 */ /* 0x000fe40000004100 */
[----:B------:R-:W-:Y:S01]  /*33a0*/  FADD.FTZ R115, R146, -R115 ;  /* 0x8000007392737221 */ /* 0x000fe20000010000 */
[----:B------:R-:W-:Y:S02]  /*33b0*/  F2FP.F16.F32.PACK_AB R110, R109, R110 ;  /* 0x0000006e6d6e723e */ /* 0x000fe400000000ff */
[----:B------:R-:W-:Y:S01]  /*33c0*/  FFMA.FTZ R155, R121, R155, R114 ;  /* 0x0000009b799b7223 */ /* 0x000fe20000010072 */
[----:B------:R-:W-:Y:S01]  /*33d0*/  FFMA.FTZ R114, R153, R113, R112 ;  /* 0x0000007199727223 */ /* 0x000fe20000010070 */
[----:B------:R-:W-:Y:S01]  /*33e0*/  FFMA.FTZ R156, R121, R115, R154 ;  /* 0x00000073799c7223 */ /* 0x000fe2000001009a */
[--C-:B------:R-:W-:Y:S02]  /*33f0*/  HADD2.F32 R154, -RZ, R100.reuse.H1_H1 ;  /* 0x30000064ff9a7230 */ /* 0x100fe40000004100 */
[----:B------:R-:W-:Y:S01]  /*3400*/  FADD.FTZ R115, R151, -R114 ;  /* 0x8000007297737221 */ /* 0x000fe20000010000 */
[----:B------:R-:W-:Y:S01]  /*3410*/  HADD2.F32 R114, -RZ, R100.H0_H0 ;  /* 0x20000064ff727230 */ /* 0x000fe20000004100 */
[----:B------:R-:W-:-:S04]  /*3420*/  F2FP.F16.F32.PACK_AB R109, R156, R155 ;  /* 0x0000009b9c6d723e */ /* 0x000fc800000000ff */
[C---:B------:R-:W-:Y:S01]  /*3430*/  FFMA.FTZ R114, R121.reuse, R115, R114 ;  /* 0x0000007379727223 */ /* 0x040fe20000010072 */
[----:B------:R-:W-:-:S05]  /*3440*/  FFMA.FTZ R115, R121, R157, R154 ;  /* 0x0000009d79737223 */ /* 0x000fca000001009a */
[----:B------:R-:W-:Y:S01]  /*3450*/  F2FP.F16.F32.PACK_AB R108, R115, R114 ;  /* 0x00000072736c723e */ /* 0x000fe200000000ff */
[----:B------:R-:W-:Y:S06]  /*3460*/  BRA `(.L_x_2340) ;  /* 0x0000000800047947 */ /* 0x000fec0003800000 */
.L_x_2343:
[-CC-:B------:R-:W-:Y:S01]  /*3470*/  FFMA.FTZ R86, R149, R113.reuse, R112.reuse ;  /* 0x0000007195567223 */ /* 0x180fe20000010070 */
[-CC-:B------:R-:W-:Y:S01]  /*3480*/  FFMA.FTZ R84, R153, R113.reuse, R112.reuse ;  /* 0x0000007199547223 */ /* 0x180fe20000010070 */
[-C--:B------:R-:W-:Y:S01]  /*3490*/  FFMA.FTZ R110, R145, R113.reuse, R112 ;  /* 0x00000071916e7223 */ /* 0x080fe20000010070 */
[----:B------:R-:W-:Y:S02]  /*34a0*/  HADD2.F32 R109, -RZ, R101.H0_H0 ;  /* 0x20000065ff6d7230 */ /* 0x000fe40000004100 */
[----:B------:R-:W-:Y:S01]  /*34b0*/  FADD.FTZ R86, R147, -R86 ;  /* 0x8000005693567221 */ /* 0x000fe20000010000 */
[----:B------:R-:W-:Y:S02]  /*34c0*/  HADD2.F32 R108, -RZ, R100.H0_H0 ;  /* 0x20000064ff6c7230 */ /* 0x000fe40000004100 */
[----:B------:R-:W-:Y:S01]  /*34d0*/  FADD.FTZ R84, R151, -R84 ;  /* 0x8000005497547221 */ /* 0x000fe20000010000 */
[--C-:B------:R-:W-:Y:S02]  /*34e0*/  HADD2.F32 R85, -RZ, R102.reuse.H0_H0 ;  /* 0x20000066ff557230 */ /* 0x100fe40000004100 */
[----:B------:R-:W-:Y:S01]  /*34f0*/  FADD.FTZ R110, R143, -R110 ;  /* 0x8000006e8f6e7221 */ /* 0x000fe20000010000 */
[----:B------:R-:W-:Y:S01]  /*3500*/  FFMA.FTZ R87, R144, R113, R112 ;  /* 0x0000007190577223 */ /* 0x000fe20000010070 */
[C---:B-----5:R-:W-:Y:S01]  /*3510*/  FFMA.FTZ R109, R121.reuse, R86, R109 ;  /* 0x00000056796d7223 */ /* 0x060fe2000001006d */
[----:B------:R-:W-:Y:S01]  /*3520*/  FFMA.FTZ R108, R121, R84, R108 ;  /* 0x00000054796c7223 */ /* 0x000fe2000001006c */
[----:B------:R-:W-:-:S02]  /*3530*/  HADD2.F32 R86, -RZ, R102.H1_H1 ;  /* 0x30000066ff567230 */ /* 0x000fc40000004100 */
[----:B------:R-:W-:Y:S01]  /*3540*/  FFMA.FTZ R110, R121, R110, R85 ;  /* 0x0000006e796e7223 */ /* 0x000fe20000010055 */
[----:B------:R-:W-:Y:S01]  /*3550*/  FADD.FTZ R84, R142, -R87 ;  /* 0x800000578e547221 */ /* 0x000fe20000010000 */
[-CC-:B------:R-:W-:Y:S01]  /*3560*/  FFMA.FTZ R85, R140, R113.reuse, R112.reuse ;  /* 0x000000718c557223 */ /* 0x180fe20000010070 */
[-CC-:B0-----:R-:W-:Y:S01]  /*3570*/  FFMA.FTZ R114, R141, R113.reuse, R112.reuse ;  /* 0x000000718d727223 */ /* 0x181fe20000010070 */
[-C--:B------:R-:W-:Y:S01]  /*3580*/  FFMA.FTZ R87, R148, R113.reuse, R112 ;  /* 0x0000007194577223 */ /* 0x080fe20000010070 */
[----:B------:R-:W-:Y:S01]  /*3590*/  FFMA.FTZ R115, R121, R84, R86 ;  /* 0x0000005479737223 */ /* 0x000fe20000010056 */
[----:B------:R-:W-:Y:S01]  /*35a0*/  FADD.FTZ R86, R138, -R85 ;  /* 0x800000558a567221 */ /* 0x000fe20000010000 */
[--C-:B------:R-:W-:Y:S02]  /*35b0*/  HADD2.F32 R85, -RZ, R103.reuse.H1_H1 ;  /* 0x30000067ff557230 */ /* 0x100fe40000004100 */
[----:B------:R-:W-:Y:S01]  /*35c0*/  FADD.FTZ R114, R139, -R114 ;  /* 0x800000728b727221 */ /* 0x000fe20000010000 */
[----:B------:R-:W-:Y:S01]  /*35d0*/  HADD2.F32 R84, -RZ, R103.H0_H0 ;  /* 0x20000067ff547230 */ /* 0x000fe20000004100 */
[----:B------:R-:W-:Y:S01]  /*35e0*/  F2FP.F16.F32.PACK_AB R110, R115, R110 ;  /* 0x0000006e736e723e */ /* 0x000fe200000000ff */
[----:B------:R-:W-:Y:S01]  /*35f0*/  FFMA.FTZ R154, R121, R86, R85 ;  /* 0x00000056799a7223 */ /* 0x000fe20000010055 */
[----:B------:R-:W-:-:S02]  /*3600*/  FFMA.FTZ R85, R152, R113, R112 ;  /* 0x0000007198557223 */ /* 0x000fc40000010070 */
[C---:B------:R-:W-:Y:S01]  /*3610*/  FFMA.FTZ R111, R121.reuse, R114, R84 ;  /* 0x00000072796f7223 */ /* 0x040fe20000010054 */
[----:B------:R-:W-:Y:S02]  /*3620*/  HADD2.F32 R114, -RZ, R101.H1_H1 ;  /* 0x30000065ff727230 */ /* 0x000fe40000004100 */
[----:B------:R-:W-:Y:S01]  /*3630*/  FADD.FTZ R86, R146, -R87 ;  /* 0x8000005792567221 */ /* 0x000fe20000010000 */
[----:B------:R-:W-:Y:S01]  /*3640*/  FADD.FTZ R84, R150, -R85 ;  /* 0x8000005596547221 */ /* 0x000fe20000010000 */
[----:B------:R-:W-:Y:S01]  /*3650*/  HADD2.F32 R85, -RZ, R100.H1_H1 ;  /* 0x30000064ff557230 */ /* 0x000fe20000004100 */
[----:B------:R-:W-:Y:S01]  /*3660*/  F2FP.F16.F32.PACK_AB R111, R154, R111 ;  /* 0x0000006f9a6f723e */ /* 0x000fe200000000ff */
[----:B------:R-:W-:-:S03]  /*3670*/  FFMA.FTZ R86, R121, R86, R114 ;  /* 0x0000005679567223 */ /* 0x000fc60000010072 */
[----:B------:R-:W-:Y:S01]  /*3680*/  FFMA.FTZ R85, R121, R84, R85 ;  /* 0x0000005479557223 */ /* 0x000fe20000010055 */
[----:B------:R-:W-:Y:S02]  /*3690*/  MOV R87, R111 ;  /* 0x0000006f00577202 */ /* 0x000fe40000000f00 */
[----:B------:R-:W-:Y:S02]  /*36a0*/  F2FP.F16.F32.PACK_AB R109, R86, R109 ;  /* 0x0000006d566d723e */ /* 0x000fe400000000ff */
[----:B------:R-:W-:Y:S02]  /*36b0*/  F2FP.F16.F32.PACK_AB R108, R85, R108 ;  /* 0x0000006c556c723e */ /* 0x000fe400000000ff */
[----:B------:R-:W-:Y:S02]  /*36c0*/  MOV R86, R110 ;  /* 0x0000006e00567202 */ /* 0x000fe40000000f00 */
[----:B------:R-:W-:Y:S02]  /*36d0*/  MOV R85, R109 ;  /* 0x0000006d00557202 */ /* 0x000fe40000000f00 */
[----:B------:R-:W-:Y:S01]  /*36e0*/  MOV R84, R108 ;  /* 0x0000006c00547202 */ /* 0x000fe20000000f00 */
[----:B------:R-:W-:Y:S06]  /*36f0*/  BRA `(.L_x_2340) ;  /* 0x0000000400607947 */ /* 0x000fec0003800000 */
.L_x_2342:
[----:B------:R-:W-:-:S04]  /*3700*/  UISETP.NE.U32.AND UP0, UPT, UR6, URZ, UPT ;  /* 0x000000ff0600728c */ /* 0x000fc8000bf05070 */
[----:B------:R-:W-:-:S09]  /*3710*/  UISETP.NE.AND.EX UP0, UPT, UR7, URZ, UPT, UP0 ;  /* 0x000000ff0700728c */ /* 0x000fd2000bf05300 */
[----:B------:R-:W-:Y:S05]  /*3720*/  BRA.U UP0, `(.L_x_2344) ;  /* 0x0000000100a47547 */ /* 0x000fea000b800000 */
        /* <DEDUP_REMOVED lines=41> */
.L_x_2344:
[-CC-:B------:R-:W-:Y:S01]  /*39c0*/  FFMA.FTZ R80, R153, R113.reuse, R112.reuse ;  /* 0x0000007199507223 */ /* 0x180fe20000010070 */
[----:B------:R-:W-:Y:S02]  /*39d0*/  HADD2.F32 R108, -RZ, R100.H0_H0 ;  /* 0x20000064ff6c7230 */ /* 0x000fe40000004100 */
[-CC-:B------:R-:W-:Y:S01]  /*39e0*/  FFMA.FTZ R86, R141, R113.reuse, R112.reuse ;  /* 0x000000718d567223 */ /* 0x180fe20000010070 */
[-C--:B------:R-:W-:Y:S01]  /*39f0*/  FFMA.FTZ R85, R140, R113.reuse, R112 ;  /* 0x000000718c557223 */ /* 0x080fe20000010070 */
[----:B------:R-:W-:Y:S01]  /*3a00*/  FADD.FTZ R80, R151, -R80 ;  /* 0x8000005097507221 */ /* 0x000fe20000010000 */
[----:B------:R-:W-:Y:S02]  /*3a10*/  HADD2.F32 R83, -RZ, R103.H0_H0 ;  /* 0x20000067ff537230 */ /* 0x000fe40000004100 */
[-C--:B------:R-:W-:Y:S01]  /*3a20*/  FFMA.FTZ R82, R149, R113.reuse, R112 ;  /* 0x0000007195527223 */ /* 0x080fe20000010070 */
[----:B------:R-:W-:Y:S01]  /*3a30*/  FADD.FTZ R86, R139, -R86 ;  /* 0x800000568b567221 */ /* 0x000fe20000010000 */
[----:B-----5:R-:W-:Y:S01]  /*3a40*/  FFMA.FTZ R108, R121, R80, R108 ;  /* 0x00000050796c7223 */ /* 0x020fe2000001006c */
[----:B------:R-:W-:Y:S01]  /*3a50*/  FFMA.FTZ R80, R145, R113, R112 ;  /* 0x0000007191507223 */ /* 0x000fe20000010070 */
[----:B------:R-:W-:-:S02]  /*3a60*/  HADD2.F32 R81, -RZ, R102.H0_H0 ;  /* 0x20000066ff517230 */ /* 0x000fc40000004100 */
[----:B0-----:R-:W-:Y:S01]  /*3a70*/  FADD.FTZ R114, R138, -R85 ;  /* 0x800000558a727221 */ /* 0x001fe20000010000 */
[----:B------:R-:W-:Y:S02]  /*3a80*/  HADD2.F32 R87, -RZ, R103.H1_H1 ;  /* 0x30000067ff577230 */ /* 0x000fe40000004100 */
[----:B------:R-:W-:Y:S01]  /*3a90*/  FADD.FTZ R80, R143, -R80 ;  /* 0x800000508f507221 */ /* 0x000fe20000010000 */
[--C-:B------:R-:W-:Y:S02]  /*3aa0*/  HADD2.F32 R84, -RZ, R101.reuse.H0_H0 ;  /* 0x20000065ff547230 */ /* 0x100fe40000004100 */
[----:B------:R-:W-:Y:S01]  /*3ab0*/  FADD.FTZ R82, R147, -R82 ;  /* 0x8000005293527221 */ /* 0x000fe20000010000 */
[C---:B------:R-:W-:Y:S01]  /*3ac0*/  FFMA.FTZ R111, R121.reuse, R86, R83 ;  /* 0x00000056796f7223 */ /* 0x040fe20000010053 */
[-CC-:B------:R-:W-:Y:S01]  /*3ad0*/  FFMA.FTZ R83, R148, R113.reuse, R112.reuse ;  /* 0x0000007194537223 */ /* 0x180fe20000010070 */
[C---:B------:R-:W-:Y:S01]  /*3ae0*/  FFMA.FTZ R110, R121.reuse, R80, R81 ;  /* 0x00000050796e7223 */ /* 0x040fe20000010051 */
[C---:B------:R-:W-:Y:S01]  /*3af0*/  FFMA.FTZ R154, R121.reuse, R114, R87 ;  /* 0x00000072799a7223 */ /* 0x040fe20000010057 */
[-CC-:B------:R-:W-:Y:S01]  /*3b00*/  FFMA.FTZ R81, R152, R113.reuse, R112.reuse ;  /* 0x0000007198517223 */ /* 0x180fe20000010070 */
[----:B------:R-:W-:Y:S01]  /*3b10*/  FFMA.FTZ R87, R144, R113, R112 ;  /* 0x0000007190577223 */ /* 0x000fe20000010070 */
[----:B------:R-:W-:Y:S01]  /*3b20*/  FFMA.FTZ R82, R121, R82, R84 ;  /* 0x0000005279527223 */ /* 0x000fe20000010054 */
[----:B------:R-:W-:Y:S01]  /*3b30*/  FADD.FTZ R84, R146, -R83 ;  /* 0x8000005392547221 */ /* 0x000fe20000010000 */
[----:B------:R-:W-:-:S02]  /*3b40*/  HADD2.F32 R85, -RZ, R101.H1_H1 ;  /* 0x30000065ff557230 */ /* 0x000fc40000004100 */
[----:B------:R-:W-:Y:S01]  /*3b50*/  FADD.FTZ R86, R142, -R87 ;  /* 0x800000578e567221 */ /* 0x000fe20000010000 */
[----:B------:R-:W-:Y:S02]  /*3b60*/  HADD2.F32 R114, -RZ, R102.H1_H1 ;  /* 0x30000066ff727230 */ /* 0x000fe40000004100 */
[----:B------:R-:W-:Y:S01]  /*3b70*/  FADD.FTZ R80, R150, -R81 ;  /* 0x8000005196507221 */ /* 0x000fe20000010000 */
[----:B------:R-:W-:Y:S02]  /*3b80*/  HADD2.F32 R83, -RZ, R100.H1_H1 ;  /* 0x30000064ff537230 */ /* 0x000fe40000004100 */
[C---:B------:R-:W-:Y:S01]  /*3b90*/  FFMA.FTZ R85, R121.reuse, R84, R85 ;  /* 0x0000005479557223 */ /* 0x040fe20000010055 */
[----:B------:R-:W-:Y:S01]  /*3ba0*/  F2FP.F16.F32.PACK_AB R111, R154, R111 ;  /* 0x0000006f9a6f723e */ /* 0x000fe200000000ff */
[C---:B------:R-:W-:Y:S01]  /*3bb0*/  FFMA.FTZ R81, R121.reuse, R86, R114 ;  /* 0x0000005679517223 */ /* 0x040fe20000010072 */
[----:B------:R-:W-:Y:S02]  /*3bc0*/  FFMA.FTZ R83, R121, R80, R83 ;  /* 0x0000005079537223 */ /* 0x000fe40000010053 */
[----:B------:R-:W-:-:S02]  /*3bd0*/  F2FP.F16.F32.PACK_AB R109, R85, R82 ;  /* 0x00000052556d723e */ /* 0x000fc400000000ff */
[----:B------:R-:W-:Y:S02]  /*3be0*/  F2FP.F16.F32.PACK_AB R110, R81, R110 ;  /* 0x0000006e516e723e */ /* 0x000fe400000000ff */
[----:B------:R-:W-:Y:S02]  /*3bf0*/  F2FP.F16.F32.PACK_AB R108, R83, R108 ;  /* 0x0000006c536c723e */ /* 0x000fe400000000ff */
        /* <DEDUP_REMOVED lines=8> */
.L_x_2340:
        /* <DEDUP_REMOVED lines=14> */
.L_x_2336:
[----:B------:R-:W-:Y:S05]  /*3d60*/  BSYNC.RECONVERGENT B0 ;  /* 0x0000000000007941 */ /* 0x000fea0003800200 */
.L_x_2335:
        /* <DEDUP_REMOVED lines=14> */
[----:B------:R-:W-:Y:S02]  /*3e50*/  HADD2.F32 R108, -RZ, R104.H0_H0 ;  /* 0x20000068ff6c7230 */ /* 0x000fe40000004100 */
[-CC-:B------:R-:W-:Y:S01]  /*3e60*/  FFMA.FTZ R81, R133, R113.reuse, R112.reuse ;  /* 0x0000007185517223 */ /* 0x180fe20000010070 */
[-C--:B------:R-:W-:Y:S01]  /*3e70*/  FFMA.FTZ R87, R129, R113.reuse, R112 ;  /* 0x0000007181577223 */ /* 0x080fe20000010070 */
[----:B------:R-:W-:Y:S01]  /*3e80*/  FADD.FTZ R80, R135, -R80 ;  /* 0x8000005087507221 */ /* 0x000fe20000010000 */
[----:B------:R-:W-:Y:S02]  /*3e90*/  HADD2.F32 R82, -RZ, R105.H0_H0 ;  /* 0x20000069ff527230 */ /* 0x000fe40000004100 */
[-C--:B------:R-:W-:Y:S01]  /*3ea0*/  FFMA.FTZ R83, R123, R113.reuse, R112 ;  /* 0x000000717b537223 */ /* 0x080fe20000010070 */
[----:B------:R-:W-:Y:S02]  /*3eb0*/  HADD2.F32 R109, -RZ, R107.H0_H0 ;  /* 0x2000006bff6d7230 */ /* 0x000fe40000004100 */
[----:B-----5:R-:W-:Y:S01]  /*3ec0*/  FFMA.FTZ R108, R121, R80, R108 ;  /* 0x00000050796c7223 */ /* 0x020fe2000001006c */
[----:B------:R-:W-:Y:S01]  /*3ed0*/  FFMA.FTZ R110, R130, R113, R112 ;  /* 0x00000071826e7223 */ /* 0x000fe20000010070 */
[----:B------:R-:W-:Y:S01]  /*3ee0*/  FADD.FTZ R80, R132, -R81 ;  /* 0x8000005184507221 */ /* 0x000fe20000010000 */
[----:B------:R-:W-:Y:S01]  /*3ef0*/  FADD.FTZ R86, R128, -R87 ;  /* 0x8000005780567221 */ /* 0x000fe20000010000 */
[----:B------:R-:W-:-:S02]  /*3f00*/  HADD2.F32 R85, -RZ, R106.H0_H0 ;  /* 0x2000006aff557230 */ /* 0x000fc40000004100 */
[----:B------:R-:W-:Y:S01]  /*3f10*/  FADD.FTZ R84, R124, -R83 ;  /* 0x800000537c547221 */ /* 0x000fe20000010000 */
[----:B------:R-:W-:Y:S02]  /*3f20*/  HADD2.F32 R111, -RZ, R107.H1_H1 ;  /* 0x3000006bff6f7230 */ /* 0x000fe40000004100 */
[----:B0-----:R-:W-:Y:S01]  /*3f30*/  FADD.FTZ R114, R131, -R110 ;  /* 0x8000006e83727221 */ /* 0x001fe20000010000 */
[C---:B------:R-:W-:Y:S01]  /*3f40*/  FFMA.FTZ R82, R121.reuse, R80, R82 ;  /* 0x0000005079527223 */ /* 0x040fe20000010052 */
[C---:B------:R-:W-:Y:S01]  /*3f50*/  FFMA.FTZ R109, R121.reuse, R86, R109 ;  /* 0x00000056796d7223 */ /* 0x040fe2000001006d */
[-CC-:B------:R-:W-:Y:S01]  /*3f60*/  FFMA.FTZ R80, R122, R113.reuse, R112.reuse ;  /* 0x000000717a507223 */ /* 0x180fe20000010070 */
[-CC-:B------:R-:W-:Y:S01]  /*3f70*/  FFMA.FTZ R81, R136, R113.reuse, R112.reuse ;  /* 0x0000007188517223 */ /* 0x180fe20000010070 */
[----:B------:R-:W-:Y:S01]  /*3f80*/  FFMA.FTZ R86, R126, R113, R112 ;  /* 0x000000717e567223 */ /* 0x000fe20000010070 */
        /* <DEDUP_REMOVED lines=10> */
[----:B------:R-:W-:Y:S01]  /*4030*/  F2FP.F16.F32.PACK_AB R111, R154, R109 ;  /* 0x0000006d9a6f723e */ /* 0x000fe200000000ff */
[----:B------:R-:W-:-:S02]  /*4040*/  FFMA.FTZ R83, R121, R80, R83 ;  /* 0x0000005079537223 */ /* 0x000fc40000010053 */
        /* <DEDUP_REMOVED lines=12> */
.L_x_2349:
[-CC-:B-1----:R-:W-:Y:S01]  /*4110*/  FFMA.FTZ R80, R137, R113.reuse, R112.reuse ;  /* 0x0000007189507223 */ /* 0x182fe20000010070 */
[----:B------:R-:W-:Y:S02]  /*4120*/  HADD2.F32 R108, -RZ, R104.H0_H0 ;  /* 0x20000068ff6c7230 */ /* 0x000fe40000004100 */
[-C--:B------:R-:W-:Y:S01]  /*4130*/  FFMA.FTZ R81, R133, R113.reuse, R112 ;  /* 0x0000007185517223 */ /* 0x080fe20000010070 */
[----:B------:R-:W-:Y:S02]  /*4140*/  HADD2.F32 R109, -RZ, R105.H0_H0 ;  /* 0x20000069ff6d7230 */ /* 0x000fe40000004100 */
[----:B------:R-:W-:Y:S01]  /*4150*/  FADD.FTZ R80, R135, -R80 ;  /* 0x8000005087507221 */ /* 0x000fe20000010000 */
[-CC-:B------:R-:W-:Y:S01]  /*4160*/  FFMA.FTZ R83, R123, R113.reuse, R112.reuse ;  /* 0x000000717b537223 */ /* 0x180fe20000010070 */
[----:B------:R-:W-:Y:S01]  /*4170*/  FADD.FTZ R82, R132, -R81 ;  /* 0x8000005184527221 */ /* 0x000fe20000010000 */
[-C--:B------:R-:W-:Y:S01]  /*4180*/  FFMA.FTZ R81, R129, R113.reuse, R112 ;  /* 0x0000007181517223 */ /* 0x080fe20000010070 */
[C---:B-----5:R-:W-:Y:S01]  /*4190*/  FFMA.FTZ R108, R121.reuse, R80, R108 ;  /* 0x00000050796c7223 */ /* 0x060fe2000001006c */
[----:B------:R-:W-:Y:S01]  /*41a0*/  FFMA.FTZ R80, R126, R113, R112 ;  /* 0x000000717e507223 */ /* 0x000fe20000010070 */
[----:B------:R-:W-:Y:S01]  /*41b0*/  FFMA.FTZ R109, R121, R82, R109 ;  /* 0x00000052796d7223 */ /* 0x000fe2000001006d */
[----:B------:R-:W-:-:S02]  /*41c0*/  HADD2.F32 R82, -RZ, R106.H1_H1 ;  /* 0x3000006aff527230 */ /* 0x000fc40000004100 */
[----:B------:R-:W-:Y:S01]  /*41d0*/  FADD.FTZ R110, R124, -R83 ;  /* 0x800000537c6e7221 */ /* 0x000fe20000010000 */
[----:B------:R-:W-:Y:S01]  /*41e0*/  FADD.FTZ R80, R127, -R80 ;  /* 0x800000507f507221 */ /* 0x000fe20000010000 */
[----:B0-----:R-:W-:Y:S01]  /*41f0*/  FFMA.FTZ R114, R130, R113, R112 ;  /* 0x0000007182727223 */ /* 0x001fe20000010070 */
[----:B------:R-:W-:Y:S02]  /*4200*/  HADD2.F32 R111, -RZ, R106.H0_H0 ;  /* 0x2000006aff6f7230 */ /* 0x000fe40000004100 */
[----:B------:R-:W-:Y:S01]  /*4210*/  FFMA.FTZ R83, R121, R80, R82 ;  /* 0x0000005079537223 */ /* 0x000fe20000010052 */
[----:B------:R-:W-:Y:S01]  /*4220*/  FADD.FTZ R80, R128, -R81 ;  /* 0x8000005180507221 */ /* 0x000fe20000010000 */
[--C-:B------:R-:W-:Y:S02]  /*4230*/  HADD2.F32 R81, -RZ, R107.reuse.H1_H1 ;  /* 0x3000006bff517230 */ /* 0x100fe40000004100 */
[----:B------:R-:W-:Y:S01]  /*4240*/  FADD.FTZ R114, R131, -R114 ;  /* 0x8000007283727221 */ /* 0x000fe20000010000 */
[----:B------:R-:W-:-:S02]  /*4250*/  HADD2.F32 R82, -RZ, R107.H0_H0 ;  /* 0x2000006bff527230 */ /* 0x000fc40000004100 */
[C---:B------:R-:W-:Y:S01]  /*4260*/  FFMA.FTZ R110, R121.reuse, R110, R111 ;  /* 0x0000006e796e7223 */ /* 0x040fe2000001006f */
[C---:B------:R-:W-:Y:S01]  /*4270*/  FFMA.FTZ R154, R121.reuse, R114, R81 ;  /* 0x00000072799a7223 */ /* 0x040fe20000010051 */
[-C--:B------:R-:W-:Y:S01]  /*4280*/  FFMA.FTZ R81, R136, R113.reuse, R112 ;  /* 0x0000007188517223 */ /* 0x080fe20000010070 */
[----:B------:R-:W-:Y:S01]  /*4290*/  FFMA.FTZ R111, R121, R80, R82 ;  /* 0x00000050796f7223 */ /* 0x000fe20000010052 */
[----:B------:R-:W-:Y:S01]  /*42a0*/  FFMA.FTZ R82, R122, R113, R112 ;  /* 0x000000717a527223 */ /* 0x000fe20000010070 */
[----:B------:R-:W-:Y:S02]  /*42b0*/  HADD2.F32 R114, -RZ, R105.H1_H1 ;  /* 0x30000069ff727230 */ /* 0x000fe40000004100 */
[----:B------:R-:W-:Y:S01]  /*42c0*/  FADD.FTZ R80, R134, -R81 ;  /* 0x8000005186507221 */ /* 0x000fe20000010000 */
[----:B------:R-:W-:Y:S02]  /*42d0*/  HADD2.F32 R81, -RZ, R104.H1_H1 ;  /* 0x30000068ff517230 */ /* 0x000fe40000004100 */
[----:B------:R-:W-:Y:S01]  /*42e0*/  FADD.FTZ R82, R125, -R82 ;  /* 0x800000527d527221 */ /* 0x000fe20000010000 */
[----:B------:R-:W-:-:S02]  /*42f0*/  F2FP.F16.F32.PACK_AB R111, R154, R111 ;  /* 0x0000006f9a6f723e */ /* 0x000fc400000000ff */
[----:B------:R-:W-:Y:S01]  /*4300*/  F2FP.F16.F32.PACK_AB R110, R83, R110 ;  /* 0x0000006e536e723e */ /* 0x000fe200000000ff */
[C---:B------:R-:W-:Y:S01]  /*4310*/  FFMA.FTZ R82, R121.reuse, R82, R114 ;  /* 0x0000005279527223 */ /* 0x040fe20000010072 */
[----:B------:R-:W-:Y:S01]  /*4320*/  FFMA.FTZ R81, R121, R80, R81 ;  /* 0x0000005079517223 */ /* 0x000fe20000010051 */
[----:B------:R-:W-:-:S03]  /*4330*/  MOV R83, R111 ;  /* 0x0000006f00537202 */ /* 0x000fc60000000f00 */
[----:B------:R-:W-:Y:S02]  /*4340*/  F2FP.F16.F32.PACK_AB R109, R82, R109 ;  /* 0x0000006d526d723e */ /* 0x000fe400000000ff */
[----:B------:R-:W-:Y:S02]  /*4350*/  F2FP.F16.F32.PACK_AB R108, R81, R108 ;  /* 0x0000006c516c723e */ /* 0x000fe400000000ff */
[----:B------:R-:W-:Y:S02]  /*4360*/  MOV R82, R110 ;  /* 0x0000006e00527202 */ /* 0x000fe40000000f00 */
[----:B------:R-:W-:Y:S02]  /*4370*/  MOV R81, R109 ;  /* 0x0000006d00517202 */ /* 0x000fe40000000f00 */
[----:B------:R-:W-:Y:S01]  /*4380*/  MOV R80, R108 ;  /* 0x0000006c00507202 */ /* 0x000fe20000000f00 */
[----:B------:R-:W-:Y:S06]  /*4390*/  BRA `(.L_x_2350) ;  /* 0x0000000c00847947 */ /* 0x000fec0003800000 */
.L_x_2348:
[----:B-1----:R-:W1:Y:S02]  /*43a0*/  LDC.64 R108, c[0x0][0x470] ;  /* 0x00011c00ff6c7b82 */ /* 0x002e640000000a00 */
[----:B-1----:R-:W-:-:S04]  /*43b0*/  ISETP.NE.U32.AND P1, PT, R108, RZ, PT ;  /* 0x000000ff6c00720c */ /* 0x002fc80003f25070 */
[----:B------:R-:W-:-:S13]  /*43c0*/  ISETP.NE.AND.EX P1, PT, R109, RZ, PT, P1 ;  /* 0x000000ff6d00720c */ /* 0x000fda0003f25310 */
[----:B------:R-:W-:Y:S05]  /*43d0*/  @!P1 BRA `(.L_x_2351) ;  /* 0x0000000000a49947 */ /* 0x000fea0003800000 */
[-CC-:B------:R-:W-:Y:S01]  /*43e0*/  FFMA.FTZ R84, R137, R113.reuse, R112.reuse ;  /* 0x0000007189547223 */ /* 0x180fe20000010070 */
        /* <DEDUP_REMOVED lines=40> */
.L_x_2351:
[-CC-:B------:R-:W-:Y:S01]  /*4670*/  FFMA.FTZ R110, R130, R113.reuse, R112.reuse ;  /* 0x00000071826e7223 */ /* 0x180fe20000010070 */
[--C-:B------:R-:W-:Y:S02]  /*4680*/  HADD2.F32 R111, -RZ, R107.reuse.H1_H1 ;  /* 0x3000006bff6f7230 */ /* 0x100fe40000004100 */
[-C--:B------:R-:W-:Y:S01]  /*4690*/  FFMA.FTZ R109, R129, R113.reuse, R112 ;  /* 0x00000071816d7223 */ /* 0x080fe20000010070 */
[----:B0-----:R-:W-:Y:S02]  /*46a0*/  HADD2.F32 R115, -RZ, R106.H1_H1 ;  /* 0x3000006aff737230 */ /* 0x001fe40000004100 */
[----:B------:R-:W-:Y:S01]  /*46b0*/  FADD.FTZ R114, R131, -R110 ;  /* 0x8000006e83727221 */ /* 0x000fe20000010000 */
[----:B------:R-:W-:Y:S02]  /*46c0*/  HADD2.F32 R110, -RZ, R107.H0_H0 ;  /* 0x2000006bff6e7230 */ /* 0x000fe40000004100 */
[----:B------:R-:W-:Y:S01]  /*46d0*/  FADD.FTZ R108, R128, -R109 ;  /* 0x8000006d806c7221 */ /* 0x000fe20000010000 */
[-CC-:B------:R-:W-:Y:S01]  /*46e0*/  FFMA.FTZ R109, R123, R113.reuse, R112.reuse ;  /* 0x000000717b6d7223 */ /* 0x180fe20000010070 */
[C---:B-----5:R-:W-:Y:S01]  /*46f0*/  FFMA.FTZ R111, R121.reuse, R114, R111 ;  /* 0x00000072796f7223 */ /* 0x060fe2000001006f */
[----:B------:R-:W-:Y:S01]  /*4700*/  FFMA.FTZ R114, R126, R113, R112 ;  /* 0x000000717e727223 */ /* 0x000fe20000010070 */
[----:B------:R-:W-:Y:S01]  /*4710*/  FFMA.FTZ R108, R121, R108, R110 ;  /* 0x0000006c796c7223 */ /* 0x000fe2000001006e */
[----:B------:R-:W-:-:S02]  /*4720*/  FADD.FTZ R110, R124, -R109 ;  /* 0x8000006d7c6e7221 */ /* 0x000fc40000010000 */
[----:B------:R-:W-:Y:S01]  /*4730*/  FADD.FTZ R154, R127, -R114 ;  /* 0x800000727f9a7221 */ /* 0x000fe20000010000 */
[----:B------:R-:W-:Y:S01]  /*4740*/  HADD2.F32 R114, -RZ, R106.H0_H0 ;  /* 0x2000006aff727230 */ /* 0x000fe20000004100 */
[----:B------:R-:W-:-:S04]  /*4750*/  F2FP.F16.F32.PACK_AB R111, R111, R108 ;  /* 0x0000006c6f6f723e */ /* 0x000fc800000000ff */
[C---:B------:R-:W-:Y:S01]  /*4760*/  FFMA.FTZ R109, R121.reuse, R110, R114 ;  /* 0x0000006e796d7223 */ /* 0x040fe20000010072 */
[----:B------:R-:W-:Y:S01]  /*4770*/  FFMA.FTZ R110, R121, R154, R115 ;  /* 0x0000009a796e7223 */ /* 0x000fe20000010073 */
[-CC-:B------:R-:W-:Y:S01]  /*4780*/  FFMA.FTZ R115, R133, R113.reuse, R112.reuse ;  /* 0x0000007185737223 */ /* 0x180fe20000010070 */
[----:B------:R-:W-:-:S03]  /*4790*/  FFMA.FTZ R154, R122, R113, R112 ;  /* 0x000000717a9a7223 */ /* 0x000fc60000010070 */
[----:B------:R-:W-:Y:S01]  /*47a0*/  FADD.FTZ R114, R132, -R115 ;  /* 0x8000007384727221 */ /* 0x000fe20000010000 */
[--C-:B------:R-:W-:Y:S02]  /*47b0*/  HADD2.F32 R115, -RZ, R105.reuse.H1_H1 ;  /* 0x30000069ff737230 */ /* 0x100fe40000004100 */
[----:B------:R-:W-:Y:S01]  /*47c0*/  FADD.FTZ R156, R125, -R154 ;  /* 0x8000009a7d9c7221 */ /* 0x000fe20000010000 */
[----:B------:R-:W-:Y:S01]  /*47d0*/  HADD2.F32 R154, -RZ, R105.H0_H0 ;  /* 0x20000069ff9a7230 */ /* 0x000fe20000004100 */
[----:B------:R-:W-:Y:S02]  /*47e0*/  F2FP.F16.F32.PACK_AB R110, R110, R109 ;  /* 0x0000006d6e6e723e */ /* 0x000fe400000000ff */
[C---:B------:R-:W-:Y:S01]  /*47f0*/  FFMA.FTZ R158, R121.reuse, R156, R115 ;  /* 0x0000009c799e7223 */ /* 0x040fe20000010073 */
[-C--:B------:R-:W-:Y:S01]  /*4800*/  FFMA.FTZ R115, R136, R113.reuse, R112 ;  /* 0x0000007188737223 */ /* 0x080fe20000010070 */
[----:B------:R-:W-:Y:S01]  /*4810*/  FFMA.FTZ R155, R121, R114, R154 ;  /* 0x00000072799b7223 */ /* 0x000fe2000001009a */
[----:B------:R-:W-:Y:S01]  /*4820*/  FFMA.FTZ R114, R137, R113, R112 ;  /* 0x0000007189727223 */ /* 0x000fe20000010070 */
[----:B------:R-:W-:-:S02]  /*4830*/  HADD2.F32 R154, -RZ, R104.H0_H0 ;  /* 0x20000068ff9a7230 */ /* 0x000fc40000004100 */
[----:B------:R-:W-:Y:S01]  /*4840*/  FADD.FTZ R156, R134, -R115 ;  /* 0x80000073869c7221 */ /* 0x000fe20000010000 */
[----:B------:R-:W-:Y:S02]  /*4850*/  HADD2.F32 R115, -RZ, R104.H1_H1 ;  /* 0x30000068ff737230 */ /* 0x000fe40000004100 */
[----:B------:R-:W-:Y:S01]  /*4860*/  FADD.FTZ R114, R135, -R114 ;  /* 0x8000007287727221 */ /* 0x000fe20000010000 */
[----:B------:R-:W-:-:S03]  /*4870*/  F2FP.F16.F32.PACK_AB R109, R158, R155 ;  /* 0x0000009b9e6d723e */ /* 0x000fc600000000ff */
[C---:B------:R-:W-:Y:S01]  /*4880*/  FFMA.FTZ R114, R121.reuse, R114, R154 ;  /* 0x0000007279727223 */ /* 0x040fe2000001009a */
[----:B------:R-:W-:-:S05]  /*4890*/  FFMA.FTZ R115, R121, R156, R115 ;  /* 0x0000009c79737223 */ /* 0x000fca0000010073 */
[----:B------:R-:W-:Y:S01]  /*48a0*/  F2FP.F16.F32.PACK_AB R108, R115, R114 ;  /* 0x00000072736c723e */ /* 0x000fe200000000ff */
[----:B------:R-:W-:Y:S06]  /*48b0*/  BRA `(.L_x_2350) ;  /* 0x00000008003c7947 */ /* 0x000fec0003800000 */
.L_x_2347:
        /* <DEDUP_REMOVED lines=45> */
.L_x_2353:
        /* <DEDUP_REMOVED lines=10> */
[-CC-:B------:R-:W-:Y:S01]  /*4c30*/  FFMA.FTZ R80, R137, R113.reuse, R112.reuse ;  /* 0x0000007189507223 */ /* 0x180fe20000010070 */
[----:B------:R-:W-:Y:S01]  /*4c40*/  FFMA.FTZ R154, R126, R113, R112 ;  /* 0x000000717e9a7223 */ /* 0x000fe20000010070 */
[----:B------:R-:W-:Y:S01]  /*4c50*/  FADD.FTZ R108, R132, -R83 ;  /* 0x80000053846c7221 */ /* 0x000fe20000010000 */
[----:B------:R-:W-:Y:S01]  /*4c60*/  FADD.FTZ R110, R125, -R110 ;  /* 0x8000006e7d6e7221 */ /* 0x000fe20000010000 */
[----:B------:R-:W-:Y:S01]  /*4c70*/  F2FP.F16.F32.PACK_AB R111, R82, R111 ;  /* 0x0000006f526f723e */ /* 0x000fe200000000ff */
[----:B------:R-:W-:Y:S01]  /*4c80*/  FADD.FTZ R80, R135, -R80 ;  /* 0x8000005087507221 */ /* 0x000fe20000010000 */
[----:B------:R-:W-:Y:S01]  /*4c90*/  FADD.FTZ R82, R134, -R81 ;  /* 0x8000005186527221 */ /* 0x000fe20000010000 */
[----:B0-----:R-:W-:Y:S01]  /*4ca0*/  FADD.FTZ R114, R124, -R109 ;  /* 0x8000006d7c727221 */ /* 0x001fe20000010000 */
[----:B------:R-:W-:Y:S01]  /*4cb0*/  FADD.FTZ R154, R127, -R154 ;  /* 0x8000009a7f9a7221 */ /* 0x000fe20000010000 */
[C---:B------:R-:W-:Y:S01]  /*4cc0*/  FMUL.FTZ R108, R121.reuse, R108 ;  /* 0x0000006c796c7220 */ /* 0x040fe20000410000 */
[C---:B------:R-:W-:Y:S01]  /*4cd0*/  FMUL.FTZ R109, R121.reuse, R110 ;  /* 0x0000006e796d7220 */ /* 0x040fe20000410000 */
        /* <DEDUP_REMOVED lines=12> */
.L_x_2352:
        /* <DEDUP_REMOVED lines=37> */
.L_x_2354:
[-CC-:B------:R-:W-:Y:S01]  /*4ff0*/  FFMA.FTZ R108, R137, R113.reuse, R112.reuse ;  /* 0x00000071896c7223 */ /* 0x180fe20000010070 */
[-CC-:B------:R-:W-:Y:S01]  /*5000*/  FFMA.FTZ R109, R136, R113.reuse, R112.reuse ;  /* 0x00000071886d7223 */ /* 0x180fe20000010070 */
[-CC-:B------:R-:W-:Y:S01]  /*5010*/  FFMA.FTZ R111, R123, R113.reuse, R112.reuse ;  /* 0x000000717b6f7223 */ /* 0x180fe20000010070 */
[-C--:B------:R-:W-:Y:S01]  /*5020*/  FFMA.FTZ R156, R126, R113.reuse, R112 ;  /* 0x000000717e9c7223 */ /* 0x080fe20000010070 */
[----:B------:R-:W-:Y:S01]  /*5030*/  FADD.FTZ R108, R135, -R108 ;  /* 0x8000006c876c7221 */ /* 0x000fe20000010000 */
[----:B------:R-:W-:Y:S01]  /*5040*/  FADD.FTZ R110, R134, -R109 ;  /* 0x8000006d866e7221 */ /* 0x000fe20000010000 */
[-CC-:B0-----:R-:W-:Y:S01]  /*5050*/  FFMA.FTZ R114, R122, R113.reuse, R112.reuse ;  /* 0x000000717a727223 */ /* 0x181fe20000010070 */
[-C--:B------:R-:W-:Y:S01]  /*5060*/  FFMA.FTZ R160, R130, R113.reuse, R112 ;  /* 0x0000007182a07223 */ /* 0x080fe20000010070 */
[C---:B-----5:R-:W-:Y:S01]  /*5070*/  FMUL.FTZ R108, R121.reuse, R108 ;  /* 0x0000006c796c7220 */ /* 0x060fe20000410000 */
[----:B------:R-:W-:Y:S01]  /*5080*/  FMUL.FTZ R109, R121, R110 ;  /* 0x0000006e796d7220 */ /* 0x000fe20000410000 */
[----:B------:R-:W-:Y:S01]  /*5090*/  FADD.FTZ R154, R124, -R111 ;  /* 0x8000006f7c9a7221 */ /* 0x000fe20000010000 */
[----:B------:R-:W-:Y:S01]  /*50a0*/  FADD.FTZ R156, R127, -R156 ;  /* 0x8000009c7f9c7221 */ /* 0x000fe20000010000 */
[----:B------:R-:W-:Y:S01]  /*50b0*/  FADD.FTZ R114, R125, -R114 ;  /* 0x800000727d727221 */ /* 0x000fe20000010000 */
[----:B------:R-:W-:Y:S01]  /*50c0*/  FADD.FTZ R160, R131, -R160 ;  /* 0x800000a083a07221 */ /* 0x000fe20000010000 */
[----:B------:R-:W-:Y:S01]  /*50d0*/  F2FP.F16.F32.PACK_AB R108, R109, R108 ;  /* 0x0000006c6d6c723e */ /* 0x000fe200000000ff */
[-CC-:B------:R-:W-:Y:S01]  /*50e0*/  FFMA.FTZ R109, R133, R113.reuse, R112.reuse ;  /* 0x00000071856d7223 */ /* 0x180fe20000010070 */
[C---:B------:R-:W-:Y:S01]  /*50f0*/  FMUL.FTZ R111, R121.reuse, R156 ;  /* 0x0000009c796f7220 */ /* 0x040fe20000410000 */
[C---:B------:R-:W-:Y:S01]  /*5100*/  FMUL.FTZ R114, R121.reuse, R114 ;  /* 0x0000007279727220 */ /* 0x040fe20000410000 */
[----:B------:R-:W-:Y:S01]  /*5110*/  FMUL.FTZ R115, R121, R160 ;  /* 0x000000a079737220 */ /* 0x000fe20000410000 */
[----:B------:R-:W-:Y:S01]  /*5120*/  FADD.FTZ R110, R132, -R109 ;  /* 0x8000006d846e7221 */ /* 0x000fe20000010000 */
[----:B------:R-:W-:-:S04]  /*5130*/  FFMA.FTZ R109, R129, R113, R112 ;  /* 0x00000071816d7223 */ /* 0x000fc80000010070 */
[----:B------:R-:W-:Y:S01]  /*5140*/  FADD.FTZ R158, R128, -R109 ;  /* 0x8000006d809e7221 */ /* 0x000fe20000010000 */
[C---:B------:R-:W-:Y:S01]  /*5150*/  FMUL.FTZ R109, R121.reuse, R110 ;  /* 0x0000006e796d7220 */ /* 0x040fe20000410000 */
[C---:B------:R-:W-:Y:S02]  /*5160*/  FMUL.FTZ R110, R121.reuse, R154 ;  /* 0x0000009a796e7220 */ /* 0x040fe40000410000 */
[----:B------:R-:W-:Y:S02]  /*5170*/  FMUL.FTZ R158, R121, R158 ;  /* 0x0000009e799e7220 */ /* 0x000fe40000410000 */
[----:B------:R-:W-:Y:S02]  /*5180*/  F2FP.F16.F32.PACK_AB R109, R114, R109 ;  /* 0x0000006d726d723e */ /* 0x000fe400000000ff */
[----:B------:R-:W-:Y:S02]  /*5190*/  F2FP.F16.F32.PACK_AB R110, R111, R110 ;  /* 0x0000006e6f6e723e */ /* 0x000fe400000000ff */
[----:B------:R-:W-:-:S07]  /*51a0*/  F2FP.F16.F32.PACK_AB R111, R115, R158 ;  /* 0x0000009e736f723e */ /* 0x000fce00000000ff */
.L_x_2350:
        /* <DEDUP_REMOVED lines=10> */
.L_x_2346:
[----:B------:R-:W-:Y:S05]  /*5250*/  BSYNC.RECONVERGENT B0 ;  /* 0x0000000000007941 */ /* 0x000fea0003800200 */
.L_x_2345:
        /* <DEDUP_REMOVED lines=19> */
[-CC-:B0-----:R-:W-:Y:S01]  /*5390*/  FFMA.FTZ R114, R14, R113.reuse, R112.reuse ;  /* 0x000000710e727223 */ /* 0x181fe20000010070 */
[----:B------:R-:W-:Y:S01]  /*53a0*/  FFMA.FTZ R113, R119, R113, R112 ;  /* 0x0000007177717223 */ /* 0x000fe20000010070 */
[----:B------:R-:W-:Y:S02]  /*53b0*/  HADD2.F32 R85, -RZ, R49.H0_H0 ;  /* 0x20000031ff557230 */ /* 0x000fe40000004100 */
[----:B------:R-:W-:Y:S01]  /*53c0*/  FADD.FTZ R84, R10, -R83 ;  /* 0x800000530a547221 */ /* 0x000fe20000010000 */
[----:B------:R-:W-:-:S02]  /*53d0*/  HADD2.F32 R115, -RZ, R51.H1_H1 ;  /* 0x30000033ff737230 */ /* 0x000fc40000004100 */
[----:B------:R-:W-:Y:S01]  /*53e0*/  FADD.FTZ R112, R118, -R111 ;  /* 0x8000006f76707221 */ /* 0x000fe20000010000 */
[----:B------:R-:W-:Y:S02]  /*53f0*/  HADD2.F32 R82, -RZ, R48.H0_H0 ;  /* 0x20000030ff527230 */ /* 0x000fe40000004100 */
[----:B------:R-:W-:Y:S01]  /*5400*/  FADD.FTZ R108, R6, -R81 ;  /* 0x80000051066c7221 */ /* 0x000fe20000010000 */
[C---:B-----5:R-:W-:Y:S01]  /*5410*/  FFMA.FTZ R84, R121.reuse, R84, R85 ;  /* 0x0000005479547223 */ /* 0x060fe20000010055 */
[C---:B------:R-:W-:Y:S01]  /*5420*/  FFMA.FTZ R111, R121.reuse, R112, R115 ;  /* 0x00000070796f7223 */ /* 0x040fe20000010073 */
[----:B------:R-:W-:Y:S02]  /*5430*/  HADD2.F32 R109, -RZ, R50.H0_H0 ;  /* 0x20000032ff6d7230 */ /* 0x000fe40000004100 */
[----:B------:R-:W-:Y:S01]  /*5440*/  FFMA.FTZ R108, R121, R108, R82 ;  /* 0x0000006c796c7223 */ /* 0x000fe20000010052 */
        /* <DEDUP_REMOVED lines=27> */
.L_x_2359:
[-CC-:B-1-3--:R-:W-:Y:S01]  /*5600*/  FFMA.FTZ R83, R9, R113.reuse, R112.reuse ;  /* 0x0000007109537223 */ /* 0x18afe20000010070 */
[-CC-:B------:R-:W-:Y:S01]  /*5610*/  FFMA.FTZ R81, R7, R113.reuse, R112.reuse ;  /* 0x0000007107517223 */ /* 0x180fe20000010070 */
[-CC-:B------:R-:W-:Y:S01]  /*5620*/  FFMA.FTZ R82, R4, R113.reuse, R112.reuse ;  /* 0x0000007104527223 */ /* 0x180fe20000010070 */
[-CC-:B------:R-:W-:Y:S01]  /*5630*/  FFMA.FTZ R80, R8, R113.reuse, R112.reuse ;  /* 0x0000007108507223 */ /* 0x180fe20000010070 */
[-CC-:B------:R-:W-:Y:S01]  /*5640*/  FFMA.FTZ R111, R15, R113.reuse, R112.reuse ;  /* 0x000000710f6f7223 */ /* 0x180fe20000010070 */
[-CC-:B0-----:R-:W-:Y:S01]  /*5650*/  FFMA.FTZ R114, R14, R113.reuse, R112.reuse ;  /* 0x000000710e727223 */ /* 0x181fe20000010070 */
[-CC-:B------:R-:W-:Y:S01]  /*5660*/  FFMA.FTZ R115, R120, R113.reuse, R112.reuse ;  /* 0x0000007178737223 */ /* 0x180fe20000010070 */
[----:B------:R-:W-:Y:S01]  /*5670*/  FFMA.FTZ R113, R119, R113, R112 ;  /* 0x0000007177717223 */ /* 0x000fe20000010070 */
[----:B------:R-:W-:Y:S02]  /*5680*/  HADD2.F32 R109, -RZ, R49.H0_H0 ;  /* 0x20000031ff6d7230 */ /* 0x000fe40000004100 */
[----:B------:R-:W-:Y:S01]  /*5690*/  FADD.FTZ R112, R10, -R83 ;  /* 0x800000530a707221 */ /* 0x000fe20000010000 */
[----:B------:R-:W-:-:S02]  /*56a0*/  HADD2.F32 R110, -RZ, R48.H0_H0 ;  /* 0x20000030ff6e7230 */ /* 0x000fc40000004100 */
[----:B------:R-:W-:Y:S01]  /*56b0*/  FADD.FTZ R108, R6, -R81 ;  /* 0x80000051066c7221 */ /* 0x000fe20000010000 */
[--C-:B------:R-:W-:Y:S02]  /*56c0*/  HADD2.F32 R81, -RZ, R50.reuse.H1_H1 ;  /* 0x30000032ff517230 */ /* 0x100fe40000004100 */
[----:B-----5:R-:W-:Y:S01]  /*56d0*/  FFMA.FTZ R109, R121, R112, R109 ;  /* 0x00000070796d7223 */ /* 0x020fe2000001006d */
[----:B------:R-:W-:Y:S01]  /*56e0*/  FADD.FTZ R114, R117, -R114 ;  /* 0x8000007275727221 */ /* 0x000fe20000010000 */
[C---:B------:R-:W-:Y:S01]  /*56f0*/  FFMA.FTZ R108, R121.reuse, R108, R110 ;  /* 0x0000006c796c7223 */ /* 0x040fe2000001006e */
[----:B------:R-:W-:Y:S02]  /*5700*/  HADD2.F32 R112, -RZ, R50.H0_H0 ;  /* 0x20000032ff707230 */ /* 0x000fe40000004100 */
[----:B------:R-:W-:Y:S01]  /*5710*/  FADD.FTZ R110, R12, -R111 ;  /* 0x8000006f0c6e7221 */ /* 0x000fe20000010000 */
[----:B------:R-:W-:Y:S01]  /*5720*/  FFMA.FTZ R83, R121, R114, R81 ;  /* 0x0000007279537223 */ /* 0x000fe20000010051 */
[----:B------:R-:W-:-:S02]  /*5730*/  HADD2.F32 R81, -RZ, R51.H0_H0 ;  /* 0x20000033ff517230 */ /* 0x000fc40000004100 */
[----:B------:R-:W-:Y:S01]  /*5740*/  FADD.FTZ R114, R118, -R115 ;  /* 0x8000007376727221 */ /* 0x000fe20000010000 */
[----:B------:R-:W-:Y:S01]  /*5750*/  FFMA.FTZ R112, R121, R110, R112 ;  /* 0x0000006e79707223 */ /* 0x000fe20000010070 */
[----:B------:R-:W-:Y:S01]  /*5760*/  FADD.FTZ R110, R116, -R113 ;  /* 0x80000071746e7221 */ /* 0x000fe20000010000 */
[----:B------:R-:W-:Y:S02]  /*5770*/  HADD2.F32 R154, -RZ, R51.H1_H1 ;  /* 0x30000033ff9a7230 */ /* 0x000fe40000004100 */
[----:B------:R-:W-:Y:S01]  /*5780*/  FADD.FTZ R82, R11, -R82 ;  /* 0x800000520b527221 */ /* 0x000fe20000010000 */
[----:B------:R-:W-:Y:S01]  /*5790*/  FADD.FTZ R80, R13, -R80 ;  /* 0x800000500d507221 */ /* 0x000fe20000010000 */
[C---:B------:R-:W-:Y:S01]  /*57a0*/  FFMA.FTZ R111, R121.reuse, R110, R81 ;  /* 0x0000006e796f7223 */ /* 0x040fe20000010051 */
[----:B------:R-:W-:Y:S02]  /*57b0*/  HADD2.F32 R110, -RZ, R49.H1_H1 ;  /* 0x30000031ff6e7230 */ /* 0x000fe40000004100 */
[----:B------:R-:W-:Y:S01]  /*57c0*/  FFMA.FTZ R114, R121, R114, R154 ;  /* 0x0000007279727223 */ /* 0x000fe2000001009a */
[----:B------:R-:W-:-:S02]  /*57d0*/  HADD2.F32 R81, -RZ, R48.H1_H1 ;  /* 0x30000030ff517230 */ /* 0x000fc40000004100 */
[C---:B------:R-:W-:Y:S02]  /*57e0*/  FFMA.FTZ R80, R121.reuse, R80, R110 ;  /* 0x0000005079507223 */ /* 0x040fe4000001006e */
[----:B------:R-:W-:Y:S01]  /*57f0*/  F2FP.F16.F32.PACK_AB R111, R114, R111 ;  /* 0x0000006f726f723e */ /* 0x000fe200000000ff */
[----:B------:R-:W-:Y:S01]  /*5800*/  FFMA.FTZ R81, R121, R82, R81 ;  /* 0x0000005279517223 */ /* 0x000fe20000010051 */
[----:B------:R-:W-:Y:S02]  /*5810*/  F2FP.F16.F32.PACK_AB R110, R83, R112 ;  /* 0x00000070536e723e */ /* 0x000fe400000000ff */
[----:B------:R-:W-:Y:S02]  /*5820*/  F2FP.F16.F32.PACK_AB R109, R80, R109 ;  /* 0x0000006d506d723e */ /* 0x000fe400000000ff */
[----:B------:R-:W-:Y:S02]  /*5830*/  F2FP.F16.F32.PACK_AB R108, R81, R108 ;  /* 0x0000006c516c723e */ /* 0x000fe400000000ff */
[----:B------:R-:W-:-:S02]  /*5840*/  MOV R83, R111 ;  /* 0x0000006f00537202 */ /* 0x000fc40000000f00 */
[----:B------:R-:W-:Y:S02]  /*5850*/  MOV R82, R110 ;  /* 0x0000006e00527202 */ /* 0x000fe40000000f00 */
[----:B------:R-:W-:Y:S02]  /*5860*/  MOV R81, R109 ;  /* 0x0000006d00517202 */ /* 0x000fe40000000f00 */
[----:B------:R-:W-:Y:S01]  /*5870*/  MOV R80, R108 ;  /* 0x0000006c00507202 */ /* 0x000fe20000000f00 */
[----:B------:R-:W-:Y:S06]  /*5880*/  BRA `(.L_x_2360) ;  /* 0x0000000c00847947 */ /* 0x000fec0003800000 */
.L_x_2358:
        /* <DEDUP_REMOVED lines=45> */
.L_x_2361:
[-CC-:B------:R-:W-:Y:S01]  /*5b60*/  FFMA.FTZ R157, R120, R113.reuse, R112.reuse ;  /* 0x00000071789d7223 */ /* 0x180fe20000010070 */
[-CC-:B------:R-:W-:Y:S01]  /*5b70*/  FFMA.FTZ R111, R119, R113.reuse, R112.reuse ;  /* 0x00000071776f7223 */ /* 0x180fe20000010070 */
[-CC-:B------:R-:W-:Y:S01]  /*5b80*/  FFMA.FTZ R109, R15, R113.reuse, R112.reuse ;  /* 0x000000710f6d7223 */ /* 0x180fe20000010070 */
[-CC-:B------:R-:W-:Y:S01]  /*5b90*/  FFMA.FTZ R154, R14, R113.reuse, R112.reuse ;  /* 0x000000710e9a7223 */ /* 0x180fe20000010070 */
[-CC-:B------:R-:W-:Y:S01]  /*5ba0*/  FFMA.FTZ R155, R9, R113.reuse, R112.reuse ;  /* 0x00000071099b7223 */ /* 0x180fe20000010070 */
[-CC-:B0-----:R-:W-:Y:S01]  /*5bb0*/  FFMA.FTZ R114, R8, R113.reuse, R112.reuse ;  /* 0x0000007108727223 */ /* 0x181fe20000010070 */
[-CC-:B------:R-:W-:Y:S01]  /*5bc0*/  FFMA.FTZ R115, R7, R113.reuse, R112.reuse ;  /* 0x0000007107737223 */ /* 0x180fe20000010070 */
[--C-:B------:R-:W-:Y:S02]  /*5bd0*/  HADD2.F32 R156, -RZ, R51.reuse.H1_H1 ;  /* 0x30000033ff9c7230 */ /* 0x100fe40000004100 */
[----:B------:R-:W-:Y:S01]  /*5be0*/  FFMA.FTZ R112, R4, R113, R112 ;  /* 0x0000007104707223 */ /* 0x000fe20000010070 */
[----:B------:R-:W-:Y:S01]  /*5bf0*/  FADD.FTZ R110, R118, -R157 ;  /* 0x8000009d766e7221 */ /* 0x000fe20000010000 */
[----:B------:R-:W-:-:S02]  /*5c00*/  HADD2.F32 R113, -RZ, R51.H0_H0 ;  /* 0x20000033ff717230 */ /* 0x000fc40000004100 */
[----:B------:R-:W-:Y:S01]  /*5c10*/  FADD.FTZ R108, R116, -R111 ;  /* 0x8000006f746c7221 */ /* 0x000fe20000010000 */
[----:B-----5:R-:W-:Y:S01]  /*5c20*/  FFMA.FTZ R111, R121, R110, R156 ;  /* 0x0000006e796f7223 */ /* 0x020fe2000001009c */
[----:B------:R-:W-:Y:S02]  /*5c30*/  FADD.FTZ R156, R117, -R154 ;  /* 0x8000009a759c7221 */ /* 0x000fe40000010000 */
[----:B------:R-:W-:Y:S01]  /*5c40*/  FFMA.FTZ R108, R121, R108, R113 ;  /* 0x0000006c796c7223 */ /* 0x000fe20000010071 */
[--C-:B------:R-:W-:Y:S02]  /*5c50*/  HADD2.F32 R154, -RZ, R50.reuse.H0_H0 ;  /* 0x20000032ff9a7230 */ /* 0x100fe40000004100 */
[----:B------:R-:W-:Y:S01]  /*5c60*/  FADD.FTZ R110, R12, -R109 ;  /* 0x8000006d0c6e7221 */ /* 0x000fe20000010000 */
[----:B------:R-:W-:Y:S01]  /*5c70*/  HADD2.F32 R113, -RZ, R50.H1_H1 ;  /* 0x30000032ff717230 */ /* 0x000fe20000004100 */
[----:B------:R-:W-:Y:S02]  /*5c80*/  F2FP.F16.F32.PACK_AB R111, R111, R108 ;  /* 0x0000006c6f6f723e */ /* 0x000fe400000000ff */
[C---:B------:R-:W-:Y:S01]  /*5c90*/  FFMA.FTZ R109, R121.reuse, R110, R154 ;  /* 0x0000006e796d7223 */ /* 0x040fe2000001009a */
[----:B------:R-:W-:Y:S01]  /*5ca0*/  FADD.FTZ R154, R10, -R155 ;  /* 0x8000009b0a9a7221 */ /* 0x000fe20000010000 */
[----:B------:R-:W-:Y:S01]  /*5cb0*/  FFMA.FTZ R110, R121, R156, R113 ;  /* 0x0000009c796e7223 */ /* 0x000fe20000010071 */
[----:B------:R-:W-:Y:S01]  /*5cc0*/  FADD.FTZ R156, R13, -R114 ;  /* 0x800000720d9c7221 */ /* 0x000fe20000010000 */
[----:B------:R-:W-:-:S02]  /*5cd0*/  HADD2.F32 R114, -RZ, R49.H0_H0 ;  /* 0x20000031ff727230 */ /* 0x000fc40000004100 */
[----:B------:R-:W-:Y:S01]  /*5ce0*/  HADD2.F32 R113, -RZ, R49.H1_H1 ;  /* 0x30000031ff717230 */ /* 0x000fe20000004100 */
[----:B------:R-:W-:Y:S02]  /*5cf0*/  F2FP.F16.F32.PACK_AB R110, R110, R109 ;  /* 0x0000006d6e6e723e */ /* 0x000fe400000000ff */
[----:B------:R-:W-:Y:S01]  /*5d00*/  FFMA.FTZ R155, R121, R154, R114 ;  /* 0x0000009a799b7223 */ /* 0x000fe20000010072 */
[----:B------:R-:W-:Y:S01]  /*5d10*/  FADD.FTZ R154, R11, -R112 ;  /* 0x800000700b9a7221 */ /* 0x000fe20000010000 */
[----:B------:R-:W-:Y:S01]  /*5d20*/  FFMA.FTZ R156, R121, R156, R113 ;  /* 0x0000009c799c7223 */ /* 0x000fe20000010071 */
[--C-:B------:R-:W-:Y:S02]  /*5d30*/  HADD2.F32 R112, -RZ, R48.reuse.H0_H0 ;  /* 0x20000030ff707230 */ /* 0x100fe40000004100 */
[----:B------:R-:W-:Y:S01]  /*5d40*/  FADD.FTZ R114, R6, -R115 ;  /* 0x8000007306727221 */ /* 0x000fe20000010000 */
[----:B------:R-:W-:Y:S01]  /*5d50*/  HADD2.F32 R113, -RZ, R48.H1_H1 ;  /* 0x30000030ff717230 */ /* 0x000fe20000004100 */
[----:B------:R-:W-:-:S02]  /*5d60*/  F2FP.F16.F32.PACK_AB R109, R156, R155 ;  /* 0x0000009b9c6d723e */ /* 0x000fc400000000ff */
[C---:B------:R-:W-:Y:S02]  /*5d70*/  FFMA.FTZ R112, R121.reuse, R114, R112 ;  /* 0x0000007279707223 */ /* 0x040fe40000010070 */
[----:B------:R-:W-:-:S05]  /*5d80*/  FFMA.FTZ R113, R121, R154, R113 ;  /* 0x0000009a79717223 */ /* 0x000fca0000010071 */
[----:B------:R-:W-:Y:S01]  /*5d90*/  F2FP.F16.F32.PACK_AB R108, R113, R112 ;  /* 0x00000070716c723e */ /* 0x000fe200000000ff */
[----:B------:R-:W-:Y:S06]  /*5da0*/  BRA `(.L_x_2360) ;  /* 0x00000008003c7947 */ /* 0x000fec0003800000 */
.L_x_2357:
        /* <DEDUP_REMOVED lines=45> */
.L_x_2363:
        /* <DEDUP_REMOVED lines=33> */
.L_x_2362:
        /* <DEDUP_REMOVED lines=37> */
.L_x_2364:
        /* <DEDUP_REMOVED lines=28> */
.L_x_2360:
        /* <DEDUP_REMOVED lines=9> */
.L_x_2356:
[----:B------:R-:W-:Y:S05]  /*6730*/  BSYNC.RECONVERGENT B0 ;  /* 0x0000000000007941 */ /* 0x000fea0003800200 */
.L_x_2355:
[----:B-1-34-:R-:W1:Y:S02]  /*6740*/  LDC.64 R108, c[0x0][0x380] ;  /* 0x0000e000ff6c7b82 */ /* 0x01ae640000000a00 */
[----:B-1----:R-:W-:-:S04]  /*6750*/  LEA R2, R108, R2, 0x2 ;  /* 0x000000026c027211 */ /* 0x002fc800078e10ff */
[----:B------:R-:W-:-:S13]  /*6760*/  ISETP.GE.AND P0, PT, R2, R109, PT ;  /* 0x0000006d0200720c */ /* 0x000fda0003f06270 */
[----:B------:R-:W-:Y:S05]  /*6770*/  @!P0 BRA `(.L_x_2365) ;  /* 0xffffff9c00a48947 */ /* 0x000fea000383ffff */
.L_x_2322:
[----:B------:R-:W-:Y:S05]  /*6780*/  BSYNC B1 ;  /* 0x0000000000017941 */ /* 0x000fea0003800000 */
.L_x_2321:
[----:B------:R-:W1:Y:S01]  /*6790*/  S2R R4, SR_TID.X ;  /* 0x0000000000047919 */ /* 0x000e620000002100 */
[----:B------:R-:W-:Y:S01]  /*67a0*/  MOV R2, 0x400 ;  /* 0x0000040000027802 */ /* 0x000fe20000000f00 */
[----:B------:R-:W-:Y:S05]  /*67b0*/  WARPSYNC.ALL ;  /* 0x0000000000007948 */ /* 0x000fea0003800000 */
[----:B------:R-:W2:Y:S01]  /*67c0*/  S2R R3, SR_CgaCtaId ;  /* 0x0000000000037919 */ /* 0x000ea20000008800 */
[----:B------:R-:W3:Y:S01]  /*67d0*/  LDCU.128 UR16, c[0x0][0x440] ;  /* 0x00008800ff1077ac */ /* 0x000ee20008000c00 */
[----:B-1----:R-:W-:Y:S02]  /*67e0*/  LOP3.LUT R7, R4, 0x1f, RZ, 0xc0, !PT ;  /* 0x0000001f04077812 */ /* 0x002fe400078ec0ff */
[----:B------:R-:W-:-:S05]  /*67f0*/  SHF.R.U32.HI R0, RZ, 0x5, R4 ;  /* 0x00000005ff007819 */ /* 0x000fca0000011604 */
[----:B------:R-:W-:Y:S01]  /*6800*/  IMAD R0, R0, 0x60, R7 ;  /* 0x0000006000007824 */ /* 0x000fe200078e0207 */
[----:B--2---:R-:W-:Y:S01]  /*6810*/  LEA R3, R3, R2, 0x18 ;  /* 0x0000000203037211 */ /* 0x004fe200078ec0ff */
[----:B------:R-:W-:Y:S01]  /*6820*/  IMAD R7, R5, UR9, RZ ;  /* 0x0000000905077c24 */ /* 0x000fe2000f8e02ff */
[----:B------:R-:W-:Y:S02]  /*6830*/  LOP3.LUT R2, R4, 0x7f, RZ, 0x3c, !PT ;  /* 0x0000007f04027812 */ /* 0x000fe400078e3cff */
[-C--:B------:R-:W-:Y:S02]  /*6840*/  LEA R0, R0, R3.reuse, 0x5 ;  /* 0x0000000300007211 */ /* 0x080fe400078e28ff */
[----:B-----5:R-:W-:Y:S02]  /*6850*/  IADD3 R36, P0, PT, R7, R4, RZ ;  /* 0x0000000407247210 */ /* 0x020fe40007f1e0ff */
[----:B------:R-:W-:Y:S01]  /*6860*/  LEA R4, R4, R3, 0x2 ;  /* 0x0000000304047211 */ /* 0x000fe200078e10ff */
[----:B------:R-:W-:Y:S01]  /*6870*/  STS.128 [R0], R60 ;  /* 0x0000003c00007388 */ /* 0x000fe20000000c00 */
[----:B------:R-:W-:-:S02]  /*6880*/  IADD3 R29, PT, PT, R2, R5, RZ ;  /* 0x00000005021d7210 */ /* 0x000fc40007ffe0ff */
        /* <DEDUP_REMOVED lines=10> */
[----:B------:R-:W-:Y:S01]  /*6930*/  STS.128 [R0+0x800], R72 ;  /* 0x0008004800007388 */ /* 0x000fe20000000c00 */
[C---:B------:R-:W-:Y:S02]  /*6940*/  SHF.L.U64.HI R39, R36.reuse, 0x2, R39 ;  /* 0x0000000224277819 */ /* 0x040fe40000010227 */
        /* <DEDUP_REMOVED lines=50> */
[----:B------:R0:W-:Y:S01]  /*6c70*/  STS.128 [R0], R40 ;  /* 0x0000002800007388 */ /* 0x0001e20000000c00 */
[----:B------:R-:W-:-:S03]  /*6c80*/  FADD.FTZ R5, R5, R24 ;  /* 0x0000001805057221 */ /* 0x000fc60000010000 */
[----:B------:R-:W-:Y:S01]  /*6c90*/  STS.128 [R0+0x10], R44 ;  /* 0x0000102c00007388 */ /* 0x000fe20000000c00 */
[----:B------:R-:W-:-:S03]  /*6ca0*/  FADD.FTZ R23, R6, R23 ;  /* 0x0000001706177221 */ /* 0x000fc60000010000 */
[----:B------:R-:W-:Y:S01]  /*6cb0*/  STS.128 [R0+0x400], R88 ;  /* 0x0004005800007388 */ /* 0x000fe20000000c00 */
[----:B-1----:R-:W-:-:S03]  /*6cc0*/  FADD.FTZ R11, R7, R26 ;  /* 0x0000001a070b7221 */ /* 0x002fc60000010000 */
[----:B------:R-:W-:Y:S01]  /*6cd0*/  STS.128 [R0+0x410], R68 ;  /* 0x0004104400007388 */ /* 0x000fe20000000c00 */
[----:B--2---:R-:W-:-:S03]  /*6ce0*/  FADD.FTZ R25, R8, R25 ;  /* 0x0000001908197221 */ /* 0x004fc60000010000 */
[----:B------:R-:W-:Y:S01]  /*6cf0*/  STS.128 [R0+0x800], R52 ;  /* 0x0008003400007388 */ /* 0x000fe20000000c00 */
[C---:B0-----:R-:W-:Y:S02]  /*6d00*/  IADD3.X R41, PT, PT, R39.reuse, UR19, RZ, P6, !PT ;  /* 0x0000001327297c10 */ /* 0x041fe4000b7fe4ff */
[----:B------:R-:W-:Y:S01]  /*6d10*/  IADD3 R36, P6, PT, R36, UR16, RZ ;  /* 0x0000001024247c10 */ /* 0x000fe2000ffde0ff */
[----:B------:R-:W-:Y:S01]  /*6d20*/  STS.128 [R0+0x810], R56 ;  /* 0x0008103800007388 */ /* 0x000fe20000000c00 */
[----:B------:R-:W-:Y:S02]  /*6d30*/  @P5 MOV R3, R41 ;  /* 0x0000002900035202 */ /* 0x000fe40000000f00 */
[----:B------:R-:W-:Y:S01]  /*6d40*/  IADD3.X R39, PT, PT, R39, UR17, RZ, P6, !PT ;  /* 0x0000001127277c10 */ /* 0x000fe2000b7fe4ff */
[----:B------:R-:W-:Y:S01]  /*6d50*/  BAR.SYNC.DEFER_BLOCKING 0x0 ;  /* 0x0000000000007b1d */ /* 0x000fe20000010000 */
[----:B------:R-:W-:-:S04]  /*6d60*/  @P5 IADD3 R38, P6, PT, R38, 0x200, RZ ;  /* 0x0000020026265810 */ /* 0x000fc80007fde0ff */
[----:B------:R-:W-:Y:S01]  /*6d70*/  @P5 IADD3.X R41, PT, PT, RZ, R41, RZ, P6, !PT ;  /* 0x00000029ff295210 */ /* 0x000fe200037fe4ff */
        /* <DEDUP_REMOVED lines=31> */
[----:B------:R-:W-:-:S03]  /*6f70*/  FADD.FTZ R0, R0, R33 ;  /* 0x0000002100007221 */ /* 0x000fc60000010000 */
[----:B------:R-:W-:Y:S01]  /*6f80*/  LDS R14, [R4+0x2c00] ;  /* 0x002c0000040e7984 */ /* 0x000fe20000000800 */
        /* <DEDUP_REMOVED lines=8> */
[----:B------:R-:W2:Y:S01]  /*7010*/  LDS R27, [R4+0x2e00] ;  /* 0x002e0000041b7984 */ /* 0x000ea20000000800 */
[----:B---3--:R-:W-:Y:S02]  /*7020*/  FADD.FTZ R7, RZ, R7 ;  /* 0x00000007ff077221 */ /* 0x008fe40000010000 */
[----:B------:R-:W-:Y:S01]  /*7030*/  @P5 IADD3.X R39, PT, PT, RZ, R39, RZ, P6, !PT ;  /* 0x00000027ff275210 */ /* 0x000fe200037fe4ff */
[----:B------:R3:W-:Y:S01]  /*7040*/  @P5 STG.E desc[UR10][R2.64], R21 ;  /* 0x0000001502005986 */ /* 0x0007e2000c10190a */
[----:B----4-:R-:W-:Y:S01]  /*7050*/  FADD.FTZ R6, R6, R19 ;  /* 0x0000001306067221 */ /* 0x010fe20000010000 */
[----:B------:R-:W-:-:S03]  /*7060*/  FADD.FTZ R7, R7, R10 ;  /* 0x0000000a07077221 */ /* 0x000fc60000010000 */
[----:B------:R-:W-:Y:S01]  /*7070*/  FADD.FTZ R29, R6, R29 ;  /* 0x0000001d061d7221 */ /* 0x000fe20000010000 */
[----:B------:R-:W-:Y:S01]  /*7080*/  FADD.FTZ R7, R7, R12 ;  /* 0x0000000c07077221 */ /* 0x000fe20000010000 */
[----:B---3--:R-:W-:Y:S02]  /*7090*/  @P4 MOV R2, R38 ;  /* 0x0000002600024202 */ /* 0x008fe40000000f00 */
[----:B------:R-:W-:Y:S01]  /*70a0*/  @P4 MOV R3, R41 ;  /* 0x0000002900034202 */ /* 0x000fe20000000f00 */
[----:B------:R-:W-:Y:S01]  /*70b0*/  FADD.FTZ R8, RZ, R8 ;  /* 0x00000008ff087221 */ /* 0x000fe20000010000 */
[----:B------:R-:W-:-:S03]  /*70c0*/  @P4 IADD3 R38, P5, PT, R38, 0x200, RZ ;  /* 0x0000020026264810 */ /* 0x000fc60007fbe0ff */
[----:B------:R3:W-:Y:S01]  /*70d0*/  @P4 STG.E desc[UR10][R2.64], R35 ;  /* 0x0000002302004986 */ /* 0x0007e2000c10190a */
[----:B------:R-:W-:Y:S01]  /*70e0*/  @P4 IADD3.X R41, PT, PT, RZ, R41, RZ, P5, !PT ;  /* 0x00000029ff294210 */ /* 0x000fe20002ffe4ff */
[----:B0-----:R-:W-:Y:S01]  /*70f0*/  FADD.FTZ R8, R8, R17 ;  /* 0x0000001108087221 */ /* 0x001fe20000010000 */
[----:B---3--:R-:W-:-:S03]  /*7100*/  @P4 MOV R2, R36 ;  /* 0x0000002400024202 */ /* 0x008fc60000000f00 */
[----:B-1----:R-:W-:Y:S01]  /*7110*/  FADD.FTZ R8, R8, R13 ;  /* 0x0000000d08087221 */ /* 0x002fe20000010000 */
[-C--:B------:R-:W-:Y:S02]  /*7120*/  @P4 MOV R3, R39.reuse ;  /* 0x0000002700034202 */ /* 0x080fe40000000f00 */
[----:B------:R-:W-:Y:S01]  /*7130*/  @P4 IADD3 R36, P6, PT, R36, 0x200, RZ ;  /* 0x0000020024244810 */ /* 0x000fe20007fde0ff */
[----:B--2---:R-:W-:Y:S02]  /*7140*/  FADD.FTZ R27, R8, R27 ;  /* 0x0000001b081b7221 */ /* 0x004fe40000010000 */
[----:B------:R0:W-:Y:S01]  /*7150*/  @P4 STG.E desc[UR10][R2.64], R9 ;  /* 0x0000000902004986 */ /* 0x0001e2000c10190a */
[----:B------:R-:W-:Y:S02]  /*7160*/  @P4 IADD3.X R39, PT, PT, RZ, R39, RZ, P6, !PT ;  /* 0x00000027ff274210 */ /* 0x000fe400037fe4ff */
[----:B0-----:R-:W-:Y:S01]  /*7170*/  @P3 MOV R2, R38 ;  /* 0x0000002600023202 */ /* 0x001fe20000000f00 */
[----:B------:R-:W-:Y:S01]  /*7180*/  FADD.FTZ R9, R7, R14 ;  /* 0x0000000e07097221 */ /* 0x000fe20000010000 */
[----:B------:R-:W-:-:S02]  /*7190*/  @P3 MOV R3, R41 ;  /* 0x0000002900033202 */ /* 0x000fc40000000f00 */
        /* <DEDUP_REMOVED lines=36> */
.L_x_2334:
[----:B------:R-:W-:Y:S01]  /*73e0*/  HFMA2 R158, -RZ, RZ, 0, 5.9604644775390625e-08 ;  /* 0x00000001ff9e7431 */ /* 0x000fe200000001ff */
[----:B------:R-:W-:Y:S01]  /*73f0*/  BSSY B0, `(.L_x_2366) ;  /* 0x0000006000007945 */ /* 0x000fe20003800000 */
[----:B------:R-:W-:Y:S02]  /*7400*/  MOV R159, 0x1f ;  /* 0x0000001f009f7802 */ /* 0x000fe40000000f00 */
[----:B------:R-:W-:-:S07]  /*7410*/  MOV R154, 0xffffffff ;  /* 0xffffffff009a7802 */ /* 0x000fce0000000f00 */
[----:B-----5:R-:W-:Y:S05]  /*7420*/  WARPSYNC.COLLECTIVE R154, `(.L_x_2367) ;  /* 0x000000009a087348 */ /* 0x020fea0003c00000 */
[----:B------:R0:W1:Y:S02]  /*7430*/  SHFL.BFLY P1, R157, R155, R158, R159 ;  /* 0x0c00009e9b9d7389 */ /* 0x000064000002009f */
[----:B01---5:R-:W-:Y:S05]  /*7440*/  ENDCOLLECTIVE ;  /* 0x000000000000791b */ /* 0x023fea0003800000 */
.L_x_2367:
[----:B------:R-:W-:Y:S05]  /*7450*/  BSYNC B0 ;  /* 0x0000000000007941 */ /* 0x000fea0003800000 */
.L_x_2366:
        /* <DEDUP_REMOVED lines=9> */
.L_x_2368:
[----:B------:R-:W-:Y:S01]  /*74f0*/  MOV R155, R108 ;  /* 0x0000006c009b7202 */ /* 0x000fe20000000f00 */
[----:B------:R-:W-:Y:S01]  /*7500*/  HFMA2 R158, -RZ, RZ, 0, 1.1920928955078125e-07 ;  /* 0x00000002ff9e7431 */ /* 0x000fe200000001ff */
[----:B------:R-:W-:-:S07]  /*7510*/  MOV R109, R157 ;  /* 0x0000009d006d7202 */ /* 0x000fce0000000f00 */
[----:B------:R-:W-:Y:S05]  /*7520*/  WARPSYNC.COLLECTIVE R154, `(.L_x_2369) ;  /* 0x000000009a087348 */ /* 0x000fea0003c00000 */
[----:B------:R0:W1:Y:S02]  /*7530*/  SHFL.BFLY P1, R157, R155, R158, R159 ;  /* 0x0c00009e9b9d7389 */ /* 0x000064000002009f */
[----:B01----:R-:W-:Y:S05]  /*7540*/  ENDCOLLECTIVE ;  /* 0x000000000000791b */ /* 0x003fea0003800000 */
.L_x_2369:
[----:B------:R-:W-:-:S05]  /*7550*/  FADD.FTZ R109, R109, R156 ;  /* 0x0000009c6d6d7221 */ /* 0x000fca0000010000 */
[----:B------:R-:W-:Y:S02]  /*7560*/  MOV R155, R109 ;  /* 0x0000006d009b7202 */ /* 0x000fe40000000f00 */
[----:B------:R-:W-:-:S07]  /*7570*/  MOV R111, R157 ;  /* 0x0000009d006f7202 */ /* 0x000fce0000000f00 */
[----:B------:R-:W-:Y:S05]  /*7580*/  WARPSYNC.COLLECTIVE R154, `(.L_x_2370) ;  /* 0x000000009a087348 */ /* 0x000fea0003c00000 */
[----:B------:R0:W1:Y:S02]  /*7590*/  SHFL.BFLY P1, R157, R155, R158, R159 ;  /* 0x0c00009e9b9d7389 */ /* 0x000064000002009f */
[----:B01----:R-:W-:Y:S05]  /*75a0*/  ENDCOLLECTIVE ;  /* 0x000000000000791b */ /* 0x003fea0003800000 */
.L_x_2370:
[----:B------:R-:W-:-:S05]  /*75b0*/  FADD.FTZ R111, R108, R111 ;  /* 0x0000006f6c6f7221 */ /* 0x000fca0000010000 */
[----:B------:R-:W-:Y:S01]  /*75c0*/  MOV R155, R111 ;  /* 0x0000006f009b7202 */ /* 0x000fe20000000f00 */
[----:B------:R-:W-:Y:S01]  /*75d0*/  HFMA2 R158, -RZ, RZ, 0, 2.384185791015625e-07 ;  /* 0x00000004ff9e7431 */ /* 0x000fe200000001ff */
[----:B------:R-:W-:-:S07]  /*75e0*/  MOV R110, R157 ;  /* 0x0000009d006e7202 */ /* 0x000fce0000000f00 */
[----:B------:R-:W-:Y:S05]  /*75f0*/  WARPSYNC.COLLECTIVE R154, `(.L_x_2371) ;  /* 0x000000009a087348 */ /* 0x000fea0003c00000 */
[----:B------:R0:W1:Y:S02]  /*7600*/  SHFL.BFLY P1, R157, R155, R158, R159 ;  /* 0x0c00009e9b9d7389 */ /* 0x000064000002009f */
[----:B01----:R-:W-:Y:S05]  /*7610*/  ENDCOLLECTIVE ;  /* 0x000000000000791b */ /* 0x003fea0003800000 */
.L_x_2371:
[----:B------:R-:W-:-:S05]  /*7620*/  FADD.FTZ R110, R109, R110 ;  /* 0x0000006e6d6e7221 */ /* 0x000fca0000010000 */
[----:B------:R-:W-:Y:S02]  /*7630*/  MOV R155, R110 ;  /* 0x0000006e009b7202 */ /* 0x000fe40000000f00 */
[----:B------:R-:W-:-:S07]  /*7640*/  MOV R112, R157 ;  /* 0x0000009d00707202 */ /* 0x000fce0000000f00 */
[----:B------:R-:W-:Y:S05]  /*7650*/  WARPSYNC.COLLECTIVE R154, `(.L_x_2372) ;  /* 0x000000009a087348 */ /* 0x000fea0003c00000 */
[----:B------:R0:W1:Y:S02]  /*7660*/  SHFL.BFLY P1, R157, R155, R158, R159 ;  /* 0x0c00009e9b9d7389 */ /* 0x000064000002009f */
[----:B01----:R-:W-:Y:S05]  /*7670*/  ENDCOLLECTIVE ;  /* 0x000000000000791b */ /* 0x003fea0003800000 */
.L_x_2372:
[----:B------:R-:W-:-:S05]  /*7680*/  FADD.FTZ R112, R111, R112 ;  /* 0x000000706f707221 */ /* 0x000fca0000010000 */
[----:B------:R-:W-:Y:S01]  /*7690*/  MOV R155, R112 ;  /* 0x00000070009b7202 */ /* 0x000fe20000000f00 */
[----:B------:R-:W-:Y:S01]  /*76a0*/  HFMA2 R158, -RZ, RZ, 0, 4.76837158203125e-07 ;  /* 0x00000008ff9e7431 */ /* 0x000fe200000001ff */
[----:B------:R-:W-:-:S07]  /*76b0*/  MOV R113, R157 ;  /* 0x0000009d00717202 */ /* 0x000fce0000000f00 */
[----:B------:R-:W-:Y:S05]  /*76c0*/  WARPSYNC.COLLECTIVE R154, `(.L_x_2373) ;  /* 0x000000009a087348 */ /* 0x000fea0003c00000 */
[----:B------:R0:W1:Y:S02]  /*76d0*/  SHFL.BFLY P1, R157, R155, R158, R159 ;  /* 0x0c00009e9b9d7389 */ /* 0x000064000002009f */
[----:B01----:R-:W-:Y:S05]  /*76e0*/  ENDCOLLECTIVE ;  /* 0x000000000000791b */ /* 0x003fea0003800000 */
.L_x_2373:
[----:B------:R-:W-:-:S05]  /*76f0*/  FADD.FTZ R113, R110, R113 ;  /* 0x000000716e717221 */ /* 0x000fca0000010000 */
[----:B------:R-:W-:Y:S02]  /*7700*/  MOV R155, R113 ;  /* 0x00000071009b7202 */ /* 0x000fe40000000f00 */
[----:B------:R-:W-:-:S07]  /*7710*/  MOV R115, R157 ;  /* 0x0000009d00737202 */ /* 0x000fce0000000f00 */
[----:B------:R-:W-:Y:S05]  /*7720*/  WARPSYNC.COLLECTIVE R154, `(.L_x_2374) ;  /* 0x000000009a087348 */ /* 0x000fea0003c00000 */
[----:B------:R0:W1:Y:S02]  /*7730*/  SHFL.BFLY P1, R157, R155, R158, R159 ;  /* 0x0c00009e9b9d7389 */ /* 0x000064000002009f */
[----:B01----:R-:W-:Y:S05]  /*7740*/  ENDCOLLECTIVE ;  /* 0x000000000000791b */ /* 0x003fea0003800000 */
.L_x_2374:
[----:B------:R-:W-:-:S05]  /*7750*/  FADD.FTZ R115, R112, R115 ;  /* 0x0000007370737221 */ /* 0x000fca0000010000 */
[----:B------:R-:W-:Y:S01]  /*7760*/  MOV R155, R115 ;  /* 0x00000073009b7202 */ /* 0x000fe20000000f00 */
[----:B------:R-:W-:Y:S01]  /*7770*/  HFMA2 R158, -RZ, RZ, 0, 9.5367431640625e-07 ;  /* 0x00000010ff9e7431 */ /* 0x000fe200000001ff */
[----:B------:R-:W-:-:S07]  /*7780*/  MOV R114, R157 ;  /* 0x0000009d00727202 */ /* 0x000fce0000000f00 */
[----:B------:R-:W-:Y:S05]  /*7790*/  WARPSYNC.COLLECTIVE R154, `(.L_x_2375) ;  /* 0x000000009a087348 */ /* 0x000fea0003c00000 */
[----:B------:R0:W1:Y:S02]  /*77a0*/  SHFL.BFLY P1, R157, R155, R158, R159 ;  /* 0x0c00009e9b9d7389 */ /* 0x000064000002009f */
[----:B01----:R-:W-:Y:S05]  /*77b0*/  ENDCOLLECTIVE ;  /* 0x000000000000791b */ /* 0x003fea0003800000 */
.L_x_2375:
[----:B------:R-:W-:-:S05]  /*77c0*/  FADD.FTZ R114, R113, R114 ;  /* 0x0000007271727221 */ /* 0x000fca0000010000 */
[----:B------:R-:W-:Y:S02]  /*77d0*/  MOV R155, R114 ;  /* 0x00000072009b7202 */ /* 0x000fe40000000f00 */
[----:B------:R-:W-:-:S07]  /*77e0*/  MOV R108, R157 ;  /* 0x0000009d006c7202 */ /* 0x000fce0000000f00 */
[----:B------:R-:W-:Y:S05]  /*77f0*/  WARPSYNC.COLLECTIVE R154, `(.L_x_2376) ;  /* 0x000000009a087348 */ /* 0x000fea0003c00000 */
[----:B------:R0:W1:Y:S02]  /*7800*/  SHFL.BFLY P1, R157, R155, R158, R159 ;  /* 0x0c00009e9b9d7389 */ /* 0x000064000002009f */
[----:B01----:R-:W-:Y:S05]  /*7810*/  ENDCOLLECTIVE ;  /* 0x000000000000791b */ /* 0x003fea0003800000 */
.L_x_2376:
[----:B------:R-:W-:Y:S01]  /*7820*/  MOV R109, R157 ;  /* 0x0000009d006d7202 */ /* 0x000fe20000000f00 */
[----:B------:R-:W-:Y:S06]  /*7830*/  BRA `(.L_x_2377) ;  /* 0xffffffb000007947 */ /* 0x000fec000383ffff */
.L_x_2378:
        /* <DEDUP_REMOVED lines=12> */
.L_x_4984:


//--------------------- .text._ZN10layer_norm31ln_parallel_residual_bwd_kernelINS_13Kernel_traitsIf6__halfS2_S2_fjLj768ELj1ELj4ELj1ELj16ENS_18Kernel_traits_baseILj768EfS2_S2_S2_fjLj128EEEEELb0ELb1ELb1EEEvNS_9BwdParamsE --------------------------
	.section	.text._ZN10layer_norm31ln_parallel_residual_bwd_kernelINS_13Kernel_traitsIf6__halfS2_S2_fjLj768ELj1ELj4ELj1ELj16ENS_18Kernel_traits_baseILj768EfS2_S2_S2_fjLj128EEEEELb0ELb1ELb1EEEvNS_9BwdParamsE,"ax",@progbits
	.align	128
        .global         _ZN10layer_norm31ln_parallel_residual_bwd_kernelINS_13Kernel_traitsIf6__halfS2_S2_fjLj768ELj1ELj4ELj1ELj16ENS_18Kernel_traits_baseILj768EfS2_S2_S2_fjLj128EEEEELb0ELb1ELb1EEEvNS_9BwdParamsE
        .type           _ZN10layer_norm31ln_parallel_residual_bwd_kernelINS_13Kernel_traitsIf6__halfS2_S2_fjLj768ELj1ELj4ELj1ELj16ENS_18Kernel_traits_baseILj768EfS2_S2_S2_fjLj128EEEEELb0ELb1ELb1EEEvNS_9BwdParamsE,@function
        .size           _ZN10layer_norm31ln_parallel_residual_bwd_kernelINS_13Kernel_traitsIf6__halfS2_S2_fjLj768ELj1ELj4ELj1ELj16ENS_18Kernel_traits_baseILj768EfS2_S2_S2_fjLj128EEEEELb0ELb1ELb1EEEvNS_9BwdParamsE,(.L_x_4985 - _ZN10layer_norm31ln_parallel_residual_bwd_kernelINS_13Kernel_traitsIf6__halfS2_S2_fjLj768ELj1ELj4ELj1ELj16ENS_18Kernel_traits_baseILj768EfS2_S2_S2_fjLj128EEEEELb0ELb1ELb1EEEvNS_9BwdParamsE)
        .other          _ZN10layer_norm31ln_parallel_residual_bwd_kernelINS_13Kernel_traitsIf6__halfS2_S2_fjLj768ELj1ELj4ELj1ELj16ENS_18Kernel_traits_baseILj768EfS2_S2_S2_fjLj128EEEEELb0ELb1ELb1EEEvNS_9BwdParamsE,@"STO_CUDA_ENTRY STV_DEFAULT"
_ZN10layer_norm31ln_parallel_residual_bwd_kernelINS_13Kernel_traitsIf6__halfS2_S2_fjLj768ELj1ELj4ELj1ELj16ENS_18Kernel_traits_baseILj768EfS2_S2_S2_fjLj128EEEEELb0ELb1ELb1EEEvNS_9BwdParamsE:
.text._ZN10layer_norm31ln_parallel_residual_bwd_kernelINS_13Kernel_traitsIf6__halfS2_S2_fjLj768ELj1ELj4ELj1ELj16ENS_18Kernel_traits_baseILj768EfS2_S2_S2_fjLj128EEEEELb0ELb1ELb1EEEvNS_9BwdParamsE:
        /* <DEDUP_REMOVED lines=51> */
[----:B------:R-:W-:-:S02]  /*0330*/  MOV R118, RZ ;  /* 0x000000ff00767202 */ /* 0x000fc40000000f00 */
        /* <DEDUP_REMOVED lines=23> */
.L_x_2409:
        /* <DEDUP_REMOVED lines=32> */
[--C-:B--2---:R-:W-:Y:S02]  /*06b0*/  HADD2.F32 R131, -RZ, R49.reuse.H0_H0 ;  /* 0x20000031ff837230 */ /* 0x104fe40000004100 */
[----:B------:R-:W-:Y:S02]  /*06c0*/  HADD2.F32 R49, -RZ, R49.H1_H1 ;  /* 0x30000031ff317230 */ /* 0x000fe40000004100 */
[----:B------:R-:W-:-:S02]  /*06d0*/  HADD2.F32 R127, -RZ, R48.H0_H0 ;  /* 0x20000030ff7f7230 */ /* 0x000fc40000004100 */
[C---:B------:R-:W-:Y:S01]  /*06e0*/  FADD.FTZ R154, -R0.reuse, R131 ;  /* 0x00000083009a7221 */ /* 0x040fe20000010100 */
[----:B------:R-:W-:Y:S02]  /*06f0*/  HADD2.F32 R137, -RZ, R51.H0_H0 ;  /* 0x20000033ff897230 */ /* 0x000fe40000004100 */
[C---:B------:R-:W-:Y:S01]  /*0700*/  FADD.FTZ R156, -R0.reuse, R49 ;  /* 0x00000031009c7221 */ /* 0x040fe20000010100 */
[----:B---3--:R-:W-:Y:S02]  /*0710*/  HADD2.F32 R143, -RZ, R53.H0_H0 ;  /* 0x20000035ff8f7230 */ /* 0x008fe40000004100 */
[C---:B------:R-:W-:Y:S01]  /*0720*/  FADD.FTZ R138, -R0.reuse, R127 ;  /* 0x0000007f008a7221 */ /* 0x040fe20000010100 */
[----:B------:R-:W-:Y:S02]  /*0730*/  HADD2.F32 R149, -RZ, R55.H0_H0 ;  /* 0x20000037ff957230 */ /* 0x000fe40000004100 */
[----:B------:R-:W-:Y:S01]  /*0740*/  FADD.FTZ R160, -R0, R137 ;  /* 0x0000008900a07221 */ /* 0x000fe20000010100 */
[----:B----4-:R-:W-:-:S02]  /*0750*/  HADD2.F32 R155, -RZ, R57.H0_H0 ;  /* 0x20000039ff9b7230 */ /* 0x010fc40000004100 */
[C---:B------:R-:W-:Y:S01]  /*0760*/  FADD.FTZ R170, -R0.reuse, R143 ;  /* 0x0000008f00aa7221 */ /* 0x040fe20000010100 */
[----:B------:R-:W-:Y:S02]  /*0770*/  HADD2.F32 R161, -RZ, R59.H0_H0 ;  /* 0x2000003bffa17230 */ /* 0x000fe40000004100 */
        /* <DEDUP_REMOVED lines=37> */
[----:B-----5:R-:W-:Y:S01]  /*09d0*/  FMUL.FTZ R0, R123, R138 ;  /* 0x0000008a7b007220 */ /* 0x020fe20000410000 */
[----:B------:R-:W-:Y:S01]  /*09e0*/  FMUL.FTZ R149, R4, R49 ;  /* 0x0000003104957220 */ /* 0x000fe20000410000 */
[----:B------:R-:W-:-:S02]  /*09f0*/  HADD2.F32 R51, -RZ, R61.H0_H0 ;  /* 0x2000003dff337230 */ /* 0x000fc40000004100 */
[----:B------:R-:W-:Y:S01]  /*0a00*/  FMUL.FTZ R147, R5, R48 ;  /* 0x0000003005937220 */ /* 0x000fe20000410000 */
[C---:B------:R-:W-:Y:S01]  /*0a10*/  FMUL.FTZ R153, R123.reuse, R150 ;  /* 0x000000967b997220 */ /* 0x040fe20000410000 */
[----:B------:R-:W-:Y:S01]  /*0a20*/  FADD.FTZ R138, RZ, R149 ;  /* 0x00000095ff8a7221 */ /* 0x000fe20000010000 */
[----:B------:R-:W-:Y:S01]  /*0a30*/  FFMA.FTZ R150, R0, R149, RZ ;  /* 0x0000009500967223 */ /* 0x000fe200000100ff */
[----:B------:R-:W-:Y:S02]  /*0a40*/  HADD2.F32 R50, -RZ, R61.H1_H1 ;  /* 0x3000003dff327230 */ /* 0x000fe40000004100 */
[----:B------:R-:W-:Y:S01]  /*0a50*/  FMUL.FTZ R146, R6, R51 ;  /* 0x0000003306927220 */ /* 0x000fe20000410000 */
[--C-:B------:R-:W-:Y:S02]  /*0a60*/  HADD2.F32 R151, -RZ, R71.reuse.H0_H0 ;  /* 0x20000047ff977230 */ /* 0x100fe40000004100 */
[----:B------:R-:W-:Y:S01]  /*0a70*/  FMUL.FTZ R155, R123, R154 ;  /* 0x0000009a7b9b7220 */ /* 0x000fe20000410000 */
[----:B------:R-:W-:-:S02]  /*0a80*/  HADD2.F32 R152, -RZ, R71.H1_H1 ;  /* 0x30000047ff987230 */ /* 0x000fc40000004100 */
[----:B------:R-:W-:Y:S01]  /*0a90*/  FADD.FTZ R71, R138, R147 ;  /* 0x000000938a477221 */ /* 0x000fe20000010000 */
[----:B------:R-:W-:Y:S01]  /*0aa0*/  FFMA.FTZ R150, R153, R147, R150 ;  /* 0x0000009399967223 */ /* 0x000fe20000010096 */
[--C-:B------:R-:W-:Y:S02]  /*0ab0*/  HADD2.F32 R53, -RZ, R62.reuse.H0_H0 ;  /* 0x2000003eff357230 */ /* 0x100fe40000004100 */
[----:B------:R-:W-:Y:S01]  /*0ac0*/  FMUL.FTZ R145, R7, R50 ;  /* 0x0000003207917220 */ /* 0x000fe20000410000 */
[----:B------:R-:W-:Y:S01]  /*0ad0*/  FADD.FTZ R138, R71, R146 ;  /* 0x00000092478a7221 */ /* 0x000fe20000010000 */
[----:B------:R-:W-:Y:S01]  /*0ae0*/  FMUL.FTZ R157, R123, R156 ;  /* 0x0000009c7b9d7220 */ /* 0x000fe20000410000 */
[----:B------:R-:W-:Y:S01]  /*0af0*/  FFMA.FTZ R150, R155, R146, R150 ;  /* 0x000000929b967223 */ /* 0x000fe20000010096 */
        /* <DEDUP_REMOVED lines=28> */
[C---:B------:R-:W-:Y:S01]  /*0cc0*/  FMUL.FTZ R71, R123.reuse, R168 ;  /* 0x000000a87b477220 */ /* 0x040fe20000410000 */
[----:B------:R-:W-:Y:S01]  /*0cd0*/  FFMA.FTZ R166, R138, R63, R165 ;  /* 0x0000003f8aa67223 */ /* 0x000fe200000100a5 */
[----:B------:R-:W-:Y:S02]  /*0ce0*/  HADD2.F32 R128, -RZ, R65.H1_H1 ;  /* 0x30000041ff807230 */ /* 0x000fe40000004100 */
[----:B------:R-:W-:Y:S01]  /*0cf0*/  FMUL.FTZ R156, R123, R170 ;  /* 0x000000aa7b9c7220 */ /* 0x000fe20000410000 */
[----:B------:R-:W-:Y:S01]  /*0d00*/  FMUL.FTZ R65, R14, R131 ;  /* 0x000000830e417220 */ /* 0x000fe20000410000 */
[----:B------:R-:W-:Y:S01]  /*0d10*/  FADD.FTZ R170, R173, R64 ;  /* 0x00000040adaa7221 */ /* 0x000fe20000010000 */
[----:B------:R-:W-:Y:S01]  /*0d20*/  FFMA.FTZ R173, R71, R64, R166 ;  /* 0x0000004047ad7223 */ /* 0x000fe200000100a6 */
[----:B------:R-:W-:-:S02]  /*0d30*/  HADD2.F32 R133, -RZ, R66.H0_H0 ;  /* 0x20000042ff857230 */ /* 0x000fc40000004100 */
[----:B------:R-:W-:Y:S01]  /*0d40*/  FMUL.FTZ R162, R123, R174 ;  /* 0x000000ae7ba27220 */ /* 0x000fe20000410000 */
[----:B------:R-:W-:Y:S02]  /*0d50*/  HADD2.F32 R130, -RZ, R66.H1_H1 ;  /* 0x30000042ff827230 */ /* 0x000fe40000004100 */
[----:B------:R-:W-:Y:S01]  /*0d60*/  FMUL.FTZ R66, R15, R128 ;  /* 0x000000800f427220 */ /* 0x000fe20000410000 */
[----:B------:R-:W-:Y:S01]  /*0d70*/  FADD.FTZ R175, R170, R65 ;  /* 0x00000041aaaf7221 */ /* 0x000fe20000010000 */
[C---:B------:R-:W-:Y:S01]  /*0d80*/  FMUL.FTZ R159, R123.reuse, R172 ;  /* 0x000000ac7b9f7220 */ /* 0x040fe20000410000 */
[----:B------:R-:W-:Y:S01]  /*0d90*/  FFMA.FTZ R174, R156, R65, R173 ;  /* 0x000000419cae7223 */ /* 0x000fe200000100ad */
[--C-:B------:R-:W-:Y:S02]  /*0da0*/  HADD2.F32 R135, -RZ, R67.reuse.H0_H0 ;  /* 0x20000043ff877230 */ /* 0x100fe40000004100 */
[----:B------:R-:W-:Y:S01]  /*0db0*/  FMUL.FTZ R163, R123, R176 ;  /* 0x000000b07ba37220 */ /* 0x000fe20000410000 */
[----:B------:R-:W-:-:S02]  /*0dc0*/  HADD2.F32 R132, -RZ, R67.H1_H1 ;  /* 0x30000043ff847230 */ /* 0x000fc40000004100 */
[----:B------:R-:W-:Y:S01]  /*0dd0*/  FMUL.FTZ R67, R16, R133 ;  /* 0x0000008510437220 */ /* 0x000fe20000410000 */
[----:B------:R-:W-:Y:S01]  /*0de0*/  FADD.FTZ R176, R175, R66 ;  /* 0x00000042afb07221 */ /* 0x000fe20000010000 */
[----:B------:R-:W-:Y:S01]  /*0df0*/  FFMA.FTZ R173, R159, R66, R174 ;  /* 0x000000429fad7223 */ /* 0x000fe200000100ae */
[--C-:B------:R-:W-:Y:S02]  /*0e00*/  HADD2.F32 R137, -RZ, R68.reuse.H0_H0 ;  /* 0x20000044ff897230 */ /* 0x100fe40000004100 */
[----:B------:R-:W-:Y:S01]  /*0e10*/  FMUL.FTZ R168, R123, R178 ;  /* 0x000000b27ba87220 */ /* 0x000fe20000410000 */
[----:B------:R-:W-:Y:S02]  /*0e20*/  HADD2.F32 R134, -RZ, R68.H1_H1 ;  /* 0x30000044ff867230 */ /* 0x000fe40000004100 */
        /* <DEDUP_REMOVED lines=70> */
[C---:B------:R-:W-:Y:S01]  /*1290*/  FMUL.FTZ R198, R172.reuse, R152 ;  /* 0x00000098acc67220 */ /* 0x040fe20000410000 */
[----:B------:R-:W-:Y:S01]  /*12a0*/  FFMA.FTZ R174, R172, R61, R175 ;  /* 0x0000003dacae7223 */ /* 0x000fe200000100af */
[----:B------:R-:W-:Y:S06]  /*12b0*/  BRA `(.L_x_2383) ;  /* 0x0000000c005c7947 */ /* 0x000fec0003800000 */
.L_x_2382:
        /* <DEDUP_REMOVED lines=23> */
[----:B--2---:R-:W-:-:S02]  /*1430*/  HADD2.F32 R131, -RZ, R49.H0_H0 ;  /* 0x20000031ff837230 */ /* 0x004fc40000004100 */
[----:B------:R-:W-:Y:S02]  /*1440*/  HADD2.F32 R49, -RZ, R49.H1_H1 ;  /* 0x30000031ff317230 */ /* 0x000fe40000004100 */
[----:B------:R-:W-:Y:S02]  /*1450*/  HADD2.F32 R127, -RZ, R48.H0_H0 ;  /* 0x20000030ff7f7230 */ /* 0x000fe40000004100 */
[----:B------:R-:W-:Y:S02]  /*1460*/  HADD2.F32 R137, -RZ, R51.H0_H0 ;  /* 0x20000033ff897230 */ /* 0x000fe40000004100 */
[----:B------:R-:W-:Y:S01]  /*1470*/  FADD.FTZ R156, -R0, R49 ;  /* 0x00000031009c7221 */ /* 0x000fe20000010100 */
[----:B---3--:R-:W-:Y:S02]  /*1480*/  HADD2.F32 R143, -RZ, R53.H0_H0 ;  /* 0x20000035ff8f7230 */ /* 0x008fe40000004100 */
[----:B------:R-:W-:Y:S02]  /*1490*/  HADD2.F32 R149, -RZ, R55.H0_H0 ;  /* 0x20000037ff957230 */ /* 0x000fe40000004100 */
[----:B----4-:R-:W-:-:S02]  /*14a0*/  HADD2.F32 R155, -RZ, R57.H0_H0 ;  /* 0x20000039ff9b7230 */ /* 0x010fc40000004100 */
[----:B------:R-:W-:Y:S02]  /*14b0*/  HADD2.F32 R161, -RZ, R59.H0_H0 ;  /* 0x2000003bffa17230 */ /* 0x000fe40000004100 */
        /* <DEDUP_REMOVED lines=17> */
[C---:B------:R-:W-:Y:S01]  /*15d0*/  FADD.FTZ R138, -R0.reuse, R127 ;  /* 0x0000007f008a7221 */ /* 0x040fe20000010100 */
[C---:B------:R-:W-:Y:S01]  /*15e0*/  FADD.FTZ R178, -R0.reuse, R149 ;  /* 0x0000009500b27221 */ /* 0x040fe20000010100 */
        /* <DEDUP_REMOVED lines=23> */
[----:B-----5:R-:W-:Y:S01]  /*1760*/  FMUL.FTZ R0, R123, R138 ;  /* 0x0000008a7b007220 */ /* 0x020fe20000410000 */
        /* <DEDUP_REMOVED lines=8> */
[----:B------:R-:W-:Y:S02]  /*17f0*/  HADD2.F32 R152, -RZ, R71.H1_H1 ;  /* 0x30000047ff987230 */ /* 0x000fe40000004100 */
        /* <DEDUP_REMOVED lines=57> */
[----:B------:R-:W-:Y:S02]  /*1b90*/  HADD2.F32 R134, -RZ, R68.H1_H1 ;  /* 0x30000044ff867230 */ /* 0x000fe40000004100 */
[----:B------:R-:W-:Y:S01]  /*1ba0*/  FMUL.FTZ R68, R17, R130 ;  /* 0x0000008211447220 */ /* 0x000fe20000410000 */
[----:B------:R-:W-:Y:S01]  /*1bb0*/  FADD.FTZ R175, R176, R67 ;  /* 0x00000043b0af7221 */ /* 0x000fe20000010000 */
[----:B------:R-:W-:Y:S01]  /*1bc0*/  FFMA.FTZ R174, R162, R67, R173 ;  /* 0x00000043a2ae7223 */ /* 0x000fe200000100ad */
[----:B------:R-:W-:-:S02]  /*1bd0*/  HADD2.F32 R139, -RZ, R69.H0_H0 ;  /* 0x20000045ff8b7230 */ /* 0x000fc40000004100 */
[----:B------:R-:W-:Y:S02]  /*1be0*/  HADD2.F32 R136, -RZ, R69.H1_H1 ;  /* 0x30000045ff887230 */ /* 0x000fe40000004100 */
[----:B------:R-:W-:Y:S01]  /*1bf0*/  FMUL.FTZ R69, R18, R135 ;  /* 0x0000008712457220 */ /* 0x000fe20000410000 */
[----:B------:R-:W-:Y:S01]  /*1c00*/  FADD.FTZ R176, R175, R68 ;  /* 0x00000044afb07221 */ /* 0x000fe20000010000 */
[----:B------:R-:W-:Y:S01]  /*1c10*/  FMUL.FTZ R168, R123, R178 ;  /* 0x000000b27ba87220 */ /* 0x000fe20000410000 */
[----:B------:R-:W-:Y:S01]  /*1c20*/  FFMA.FTZ R173, R163, R68, R174 ;  /* 0x00000044a3ad7223 */ /* 0x000fe200000100ae */
[--C-:B------:R-:W-:Y:S02]  /*1c30*/  HADD2.F32 R141, -RZ, R70.reuse.H0_H0 ;  /* 0x20000046ff8d7230 */ /* 0x100fe40000004100 */
[----:B------:R-:W-:Y:S01]  /*1c40*/  FADD.FTZ R175, R176, R69 ;  /* 0x00000045b0af7221 */ /* 0x000fe20000010000 */
[----:B------:R-:W-:Y:S02]  /*1c50*/  HADD2.F32 R148, -RZ, R70.H1_H1 ;  /* 0x30000046ff947230 */ /* 0x000fe40000004100 */
[----:B------:R-:W-:Y:S01]  /*1c60*/  FMUL.FTZ R70, R19, R132 ;  /* 0x0000008413467220 */ /* 0x000fe20000410000 */
        /* <DEDUP_REMOVED lines=59> */
[----:B------:R-:W-:-:S07]  /*2020*/  FFMA.FTZ R174, R172, R61, R175 ;  /* 0x0000003dacae7223 */ /* 0x000fce00000100af */
.L_x_2383:
        /* <DEDUP_REMOVED lines=68> */
.L_x_2421:
[----:B-1----:R-:W-:Y:S01]  /*2470*/  FADD.FTZ R48, R127, R48 ;  /* 0x000000307f307221 */ /* 0x002fe20000010000 */
[----:B--2---:R-:W-:-:S03]  /*2480*/  FADD.FTZ R49, R62, R49 ;  /* 0x000000313e317221 */ /* 0x004fc60000010000 */
[----:B------:R-:W-:Y:S01]  /*2490*/  FMUL.FTZ R48, R48, UR14 ;  /* 0x0000000e30307c20 */ /* 0x000fe20008410000 */
[----:B0-----:R-:W-:-:S04]  /*24a0*/  FMUL.FTZ R127, R49, UR14 ;  /* 0x0000000e317f7c20 */ /* 0x001fc80008410000 */
        /* <DEDUP_REMOVED lines=39> */
.L_x_2387:
        /* <DEDUP_REMOVED lines=33> */
.L_x_2386:
        /* <DEDUP_REMOVED lines=36> */
.L_x_2389:
        /* <DEDUP_REMOVED lines=37> */
.L_x_2385:
        /* <DEDUP_REMOVED lines=14> */
[----:B------:R-:W-:Y:S01]  /*2ea0*/  FFMA.FTZ R161, R127, R161, R62 ;  /* 0x000000a17fa17223 */ /* 0x000fe2000001003e */
[----:B------:R-:W-:Y:S01]  /*2eb0*/  FADD.FTZ R53, -R48, R147 ;  /* 0x0000009330357221 */ /* 0x000fe20000010100 */
[--C-:B------:R-:W-:Y:S02]  /*2ec0*/  HADD2.F32 R48, -RZ, R31.reuse.H0_H0 ;  /* 0x2000001fff307230 */ /* 0x100fe40000004100 */
[----:B------:R-:W-:Y:S01]  /*2ed0*/  FADD.FTZ R145, -R0, R145 ;  /* 0x0000009100917221 */ /* 0x000fe20000010100 */
[----:B------:R-:W-:-:S02]  /*2ee0*/  HADD2.F32 R50, -RZ, R31.H1_H1 ;  /* 0x3000001fff327230 */ /* 0x000fc40000004100 */
[----:B------:R-:W-:Y:S01]  /*2ef0*/  FADD.FTZ R51, -R167, R142 ;  /* 0x0000008ea7337221 */ /* 0x000fe20000010100 */
[--C-:B------:R-:W-:Y:S02]  /*2f00*/  HADD2.F32 R0, -RZ, R30.reuse.H0_H0 ;  /* 0x2000001eff007230 */ /* 0x100fe40000004100 */
[----:B------:R-:W-:Y:S01]  /*2f10*/  FADD.FTZ R171, -R171, R140 ;  /* 0x0000008cabab7221 */ /* 0x000fe20000010100 */
[----:B------:R-:W-:Y:S01]  /*2f20*/  FADD.FTZ R161, -R161, R144 ;  /* 0x00000090a1a17221 */ /* 0x000fe20000010100 */
        /* <DEDUP_REMOVED lines=9> */
[----:B------:R-:W-:Y:S01]  /*2fc0*/  HADD2.F32 R52, -RZ, R29.H1_H1 ;  /* 0x3000001dff347230 */ /* 0x000fe20000004100 */
[----:B------:R-:W-:Y:S01]  /*2fd0*/  F2FP.F16.F32.PACK_AB R51, R130, R51 ;  /* 0x000000338233723e */ /* 0x000fe200000000ff */
[--C-:B------:R-:W-:Y:S02]  /*2fe0*/  HADD2.F32 R0, -RZ, R28.reuse.H0_H0 ;  /* 0x2000001cff007230 */ /* 0x100fe40000004100 */
[C---:B------:R-:W-:Y:S01]  /*2ff0*/  FFMA.FTZ R129, R123.reuse, R129, R128 ;  /* 0x000000817b817223 */ /* 0x040fe20000010080 */
[----:B------:R-:W-:Y:S02]  /*3000*/  HADD2.F32 R48, -RZ, R28.H1_H1 ;  /* 0x3000001cff307230 */ /* 0x000fe40000004100 */
[C---:B------:R-:W-:Y:S01]  /*3010*/  FFMA.FTZ R49, R123.reuse, R49, R50 ;  /* 0x000000317b317223 */ /* 0x040fe20000010032 */
[C---:B------:R-:W-:Y:S01]  /*3020*/  FFMA.FTZ R52, R123.reuse, R145, R52 ;  /* 0x000000917b347223 */ /* 0x040fe20000010034 */
[----:B------:R-:W-:Y:S01]  /*3030*/  FFMA.FTZ R0, R123, R149, R0 ;  /* 0x000000957b007223 */ /* 0x000fe20000010000 */
[----:B------:R-:W-:Y:S01]  /*3040*/  F2FP.F16.F32.PACK_AB R50, R129, R126 ;  /* 0x0000007e8132723e */ /* 0x000fe200000000ff */
[----:B------:R-:W-:-:S02]  /*3050*/  FFMA.FTZ R53, R123, R53, R48 ;  /* 0x000000357b357223 */ /* 0x000fc40000010030 */
[----:B------:R-:W-:-:S03]  /*3060*/  F2FP.F16.F32.PACK_AB R49, R52, R49 ;  /* 0x000000313431723e */ /* 0x000fc600000000ff */
[----:B------:R-:W-:Y:S01]  /*3070*/  F2FP.F16.F32.PACK_AB R48, R53, R0 ;  /* 0x000000003530723e */ /* 0x000fe200000000ff */
[----:B------:R-:W-:Y:S06]  /*3080*/  BRA `(.L_x_2388) ;  /* 0x0000000800047947 */ /* 0x000fec0003800000 */
.L_x_2391:
[C-C-:B------:R-:W-:Y:S01]  /*3090*/  FFMA.FTZ R40, R127.reuse, R153, R62.reuse ;  /* 0x000000997f287223 */ /* 0x140fe2000001003e */
[C-C-:B------:R-:W-:Y:S01]  /*30a0*/  FFMA.FTZ R161, R127.reuse, R161, R62.reuse ;  /* 0x000000a17fa17223 */ /* 0x140fe2000001003e */
[C-C-:B------:R-:W-:Y:S01]  /*30b0*/  FFMA.FTZ R0, R127.reuse, R0, R62.reuse ;  /* 0x000000007f007223 */ /* 0x140fe2000001003e */
[C-C-:B------:R-:W-:Y:S01]  /*30c0*/  FFMA.FTZ R155, R127.reuse, R155, R62.reuse ;  /* 0x0000009b7f9b7223 */ /* 0x140fe2000001003e */
[----:B------:R-:W-:Y:S01]  /*30d0*/  FADD.FTZ R42, -R40, R147 ;  /* 0x00000093282a7221 */ /* 0x000fe20000010100 */
[----:B------:R-:W-:Y:S01]  /*30e0*/  FFMA.FTZ R40, R127, R157, R62 ;  /* 0x0000009d7f287223 */ /* 0x000fe2000001003e */
[----:B------:R-:W-:Y:S02]  /*30f0*/  HADD2.F32 R43, -RZ, R30.H0_H0 ;  /* 0x2000001eff2b7230 */ /* 0x000fe40000004100 */
[----:B------:R-:W-:Y:S01]  /*3100*/  FADD.FTZ R144, -R161, R144 ;  /* 0x00000090a1907221 */ /* 0x000fe20000010100 */
[----:B------:R-:W-:Y:S02]  /*3110*/  HADD2.F32 R41, -RZ, R29.H0_H0 ;  /* 0x2000001dff297230 */ /* 0x000fe40000004100 */
[----:B------:R-:W-:Y:S01]  /*3120*/  FADD.FTZ R48, -R40, R145 ;  /* 0x0000009128307221 */ /* 0x000fe20000010100 */
[----:B------:R-:W-:-:S02]  /*3130*/  HADD2.F32 R40, -RZ, R28.H0_H0 ;  /* 0x2000001cff287230 */ /* 0x000fc40000004100 */
[----:B------:R-:W-:Y:S01]  /*3140*/  FADD.FTZ R0, -R0, R149 ;  /* 0x0000009500007221 */ /* 0x000fe20000010100 */
[----:B------:R-:W-:Y:S01]  /*3150*/  FADD.FTZ R146, -R155, R146 ;  /* 0x000000929b927221 */ /* 0x000fe20000010100 */
        /* <DEDUP_REMOVED lines=8> */
[----:B------:R-:W-:-:S02]  /*31e0*/  HADD2.F32 R43, -RZ, R29.H1_H1 ;  /* 0x3000001dff2b7230 */ /* 0x000fc40000004100 */
[----:B------:R-:W-:Y:S01]  /*31f0*/  FADD.FTZ R164, -R164, R143 ;  /* 0x0000008fa4a47221 */ /* 0x000fe20000010100 */
[----:B------:R-:W-:Y:S02]  /*3200*/  HADD2.F32 R40, -RZ, R31.H0_H0 ;  /* 0x2000001fff287230 */ /* 0x000fe40000004100 */
[----:B------:R-:W-:Y:S01]  /*3210*/  FADD.FTZ R142, -R167, R142 ;  /* 0x0000008ea78e7221 */ /* 0x000fe20000010100 */
[----:B------:R-:W-:Y:S02]  /*3220*/  HADD2.F32 R51, -RZ, R30.H1_H1 ;  /* 0x3000001eff337230 */ /* 0x000fe40000004100 */
[C---:B------:R-:W-:Y:S01]  /*3230*/  FFMA.FTZ R129, R123.reuse, R140, R53 ;  /* 0x0000008c7b817223 */ /* 0x040fe20000010035 */
[----:B------:R-:W-:Y:S02]  /*3240*/  HADD2.F32 R41, -RZ, R28.H1_H1 ;  /* 0x3000001cff297230 */ /* 0x000fe40000004100 */
        /* <DEDUP_REMOVED lines=13> */
.L_x_2390:
        /* <DEDUP_REMOVED lines=44> */
.L_x_2392:
        /* <DEDUP_REMOVED lines=19> */
[--C-:B------:R-:W-:Y:S02]  /*3710*/  HADD2.F32 R40, -RZ, R31.reuse.H0_H0 ;  /* 0x2000001fff287230 */ /* 0x100fe40000004100 */
[----:B------:R-:W-:Y:S01]  /*3720*/  FADD.FTZ R164, -R164, R143 ;  /* 0x0000008fa4a47221 */ /* 0x000fe20000010100 */
[----:B------:R-:W-:-:S02]  /*3730*/  HADD2.F32 R47, -RZ, R31.H1_H1 ;  /* 0x3000001fff2f7230 */ /* 0x000fc40000004100 */
[----:B------:R-:W-:Y:S01]  /*3740*/  FADD.FTZ R142, -R167, R142 ;  /* 0x0000008ea78e7221 */ /* 0x000fe20000010100 */
[----:B------:R-:W-:Y:S02]  /*3750*/  HADD2.F32 R45, -RZ, R30.H1_H1 ;  /* 0x3000001eff2d7230 */ /* 0x000fe40000004100 */
        /* <DEDUP_REMOVED lines=20> */
.L_x_2388:
        /* <DEDUP_REMOVED lines=63> */
.L_x_2395:
        /* <DEDUP_REMOVED lines=41> */
.L_x_2394:
        /* <DEDUP_REMOVED lines=42> */
.L_x_2397:
[C-C-:B------:R-:W-:Y:S01]  /*41c0*/  FFMA.FTZ R168, R127.reuse, R168, R62.reuse ;  /* 0x000000a87fa87223 */ /* 0x140fe2000001003e */
[C-C-:B------:R-:W-:Y:S01]  /*41d0*/  FFMA.FTZ R169, R127.reuse, R169, R62.reuse ;  /* 0x000000a97fa97223 */ /* 0x140fe2000001003e */
[C-C-:B------:R-:W-:Y:S01]  /*41e0*/  FFMA.FTZ R162, R127.reuse, R162, R62.reuse ;  /* 0x000000a27fa27223 */ /* 0x140fe2000001003e */
[--C-:B------:R-:W-:Y:S02]  /*41f0*/  HADD2.F32 R0, -RZ, R35.reuse.H0_H0 ;  /* 0x20000023ff007230 */ /* 0x100fe40000004100 */
[----:B------:R-:W-:Y:S01]  /*4200*/  FFMA.FTZ R138, R127, R138, R62 ;  /* 0x0000008a7f8a7223 */ /* 0x000fe2000001003e */
[----:B0-----:R-:W-:Y:S02]  /*4210*/  HADD2.F32 R49, -RZ, R35.H1_H1 ;  /* 0x30000023ff317230 */ /* 0x001fe40000004100 */
[----:B------:R-:W-:Y:S01]  /*4220*/  FADD.FTZ R168, -R168, R69 ;  /* 0x00000045a8a87221 */ /* 0x000fe20000010100 */
[--C-:B------:R-:W-:Y:S02]  /*4230*/  HADD2.F32 R3, -RZ, R34.reuse.H0_H0 ;  /* 0x20000022ff037230 */ /* 0x100fe40000004100 */
[----:B------:R-:W-:Y:S01]  /*4240*/  FADD.FTZ R70, -R169, R70 ;  /* 0x00000046a9467221 */ /* 0x000fe20000010100 */
[----:B------:R-:W-:Y:S01]  /*4250*/  FADD.FTZ R162, -R162, R67 ;  /* 0x00000043a2a27221 */ /* 0x000fe20000010100 */
[C-C-:B------:R-:W-:Y:S01]  /*4260*/  FFMA.FTZ R71, R127.reuse, R71, R62.reuse ;  /* 0x000000477f477223 */ /* 0x140fe2000001003e */
[C-C-:B------:R-:W-:Y:S01]  /*4270*/  FFMA.FTZ R156, R127.reuse, R156, R62.reuse ;  /* 0x0000009c7f9c7223 */ /* 0x140fe2000001003e */
[C-C-:B------:R-:W-:Y:S01]  /*4280*/  FFMA.FTZ R159, R127.reuse, R159, R62.reuse ;  /* 0x0000009f7f9f7223 */ /* 0x140fe2000001003e */
[----:B------:R-:W-:Y:S01]  /*4290*/  FFMA.FTZ R163, R127, R163, R62 ;  /* 0x000000a37fa37223 */ /* 0x000fe2000001003e */
[----:B------:R-:W-:Y:S01]  /*42a0*/  FADD.FTZ R138, -R138, R63 ;  /* 0x0000003f8a8a7221 */ /* 0x000fe20000010100 */
        /* <DEDUP_REMOVED lines=12> */
[C---:B------:R-:W-:Y:S01]  /*4370*/  FFMA.FTZ R156, R123.reuse, R156, R51 ;  /* 0x0000009c7b9c7223 */ /* 0x040fe20000010033 */
[C---:B------:R-:W-:Y:S01]  /*4380*/  FFMA.FTZ R63, R123.reuse, R66, R63 ;  /* 0x000000427b3f7223 */ /* 0x040fe2000001003f */
[C---:B------:R-:W-:Y:S01]  /*4390*/  FFMA.FTZ R65, R123.reuse, R68, R0 ;  /* 0x000000447b417223 */ /* 0x040fe20000010000 */
[C---:B------:R-:W-:Y:S01]  /*43a0*/  FFMA.FTZ R3, R123.reuse, R138, R3 ;  /* 0x0000008a7b037223 */ /* 0x040fe20000010003 */
[----:B------:R-:W-:Y:S01]  /*43b0*/  FFMA.FTZ R48, R123, R64, R49 ;  /* 0x000000407b307223 */ /* 0x000fe20000010031 */
[----:B------:R-:W-:Y:S02]  /*43c0*/  F2FP.F16.F32.PACK_AB R51, R67, R168 ;  /* 0x000000a84333723e */ /* 0x000fe400000000ff */
[----:B------:R-:W-:Y:S02]  /*43d0*/  F2FP.F16.F32.PACK_AB R50, R65, R50 ;  /* 0x000000324132723e */ /* 0x000fe400000000ff */
[----:B------:R-:W-:Y:S02]  /*43e0*/  F2FP.F16.F32.PACK_AB R49, R63, R156 ;  /* 0x0000009c3f31723e */ /* 0x000fe400000000ff */
[----:B------:R-:W-:Y:S01]  /*43f0*/  F2FP.F16.F32.PACK_AB R48, R48, R3 ;  /* 0x000000033030723e */ /* 0x000fe200000000ff */
[----:B------:R-:W-:Y:S06]  /*4400*/  BRA `(.L_x_2396) ;  /* 0x0000000800187947 */ /* 0x000fec0003800000 */
.L_x_2393:
        /* <DEDUP_REMOVED lines=39> */
.L_x_2399:
        /* <DEDUP_REMOVED lines=33> */
.L_x_2398:
        /* <DEDUP_REMOVED lines=34> */
.L_x_2400:
        /* <DEDUP_REMOVED lines=28> */
.L_x_2396:
        /* <DEDUP_REMOVED lines=13> */
[C-C-:B------:R-:W-:Y:S01]  /*4d40*/  FFMA.FTZ R165, R127.reuse, R165, R62.reuse ;  /* 0x000000a57fa57223 */ /* 0x140fe2000001003e */
[----:B------:R-:W-:Y:S01]  /*4d50*/  FFMA.FTZ R43, R127, R170, R62 ;  /* 0x000000aa7f2b7223 */ /* 0x000fe2000001003e */
[----:B------:R-:W-:Y:S01]  /*4d60*/  FADD.FTZ R60, -R3, R60 ;  /* 0x0000003c033c7221 */ /* 0x000fe20000010100 */
[----:B------:R-:W-:Y:S01]  /*4d70*/  FADD.FTZ R58, -R41, R58 ;  /* 0x0000003a293a7221 */ /* 0x000fe20000010100 */
[----:B------:R-:W-:Y:S02]  /*4d80*/  HADD2.F32 R3, -RZ, R37.H0_H0 ;  /* 0x20000025ff037230 */ /* 0x000fe40000004100 */
[----:B------:R-:W-:Y:S01]  /*4d90*/  FADD.FTZ R56, -R165, R56 ;  /* 0x00000038a5387221 */ /* 0x000fe20000010100 */
[----:B------:R-:W-:Y:S02]  /*4da0*/  HADD2.F32 R41, -RZ, R38.H0_H0 ;  /* 0x20000026ff297230 */ /* 0x000fe40000004100 */
[C-C-:B------:R-:W-:Y:S01]  /*4db0*/  FFMA.FTZ R154, R127.reuse, R154, R62.reuse ;  /* 0x0000009a7f9a7223 */ /* 0x140fe2000001003e */
[C-C-:B------:R-:W-:Y:S01]  /*4dc0*/  FFMA.FTZ R160, R127.reuse, R160, R62.reuse ;  /* 0x000000a07fa07223 */ /* 0x140fe2000001003e */
[C-C-:B------:R-:W-:Y:S01]  /*4dd0*/  FFMA.FTZ R166, R127.reuse, R166, R62.reuse ;  /* 0x000000a67fa67223 */ /* 0x140fe2000001003e */
[----:B------:R-:W-:Y:S01]  /*4de0*/  FFMA.FTZ R62, R127, R172, R62 ;  /* 0x000000ac7f3e7223 */ /* 0x000fe2000001003e */
[----:B------:R-:W-:Y:S01]  /*4df0*/  FADD.FTZ R54, -R43, R54 ;  /* 0x000000362b367221 */ /* 0x000fe20000010100 */
        /* <DEDUP_REMOVED lines=11> */
[C---:B------:R-:W-:Y:S01]  /*4eb0*/  FFMA.FTZ R0, R123.reuse, R60, R0 ;  /* 0x0000003c7b007223 */ /* 0x040fe20000010000 */
[----:B------:R-:W-:Y:S02]  /*4ec0*/  HADD2.F32 R3, -RZ, R36.H1_H1 ;  /* 0x30000024ff037230 */ /* 0x000fe40000004100 */
        /* <DEDUP_REMOVED lines=16> */
[----:B------:R-:W-:Y:S01]  /*4fd0*/  MOV R44, R48 ;  /* 0x00000030002c7202 */ /* 0x000fe20000000f00 */
[----:B------:R-:W-:Y:S06]  /*4fe0*/  BRA `(.L_x_2404) ;  /* 0x0000000c00f87947 */ /* 0x000fec0003800000 */
.L_x_2403:
        /* <DEDUP_REMOVED lines=41> */
.L_x_2402:
        /* <DEDUP_REMOVED lines=42> */
.L_x_2405:
        /* <DEDUP_REMOVED lines=10> */
[----:B------:R-:W-:-:S02]  /*55c0*/  HADD2.F32 R0, -RZ, R39.H1_H1 ;  /* 0x30000027ff007230 */ /* 0x000fc40000004100 */
[----:B------:R-:W-:Y:S01]  /*55d0*/  FADD.FTZ R54, -R51, R54 ;  /* 0x0000003633367221 */ /* 0x000fe20000010100 */
[----:B------:R-:W-:Y:S02]  /*55e0*/  HADD2.F32 R49, -RZ, R39.H0_H0 ;  /* 0x20000027ff317230 */ /* 0x000fe40000004100 */
[----:B------:R-:W-:Y:S01]  /*55f0*/  FADD.FTZ R62, -R62, R61 ;  /* 0x0000003d3e3e7221 */ /* 0x000fe20000010100 */
[--C-:B------:R-:W-:Y:S02]  /*5600*/  HADD2.F32 R3, -RZ, R38.reuse.H0_H0 ;  /* 0x20000026ff037230 */ /* 0x100fe40000004100 */
[----:B------:R-:W-:Y:S01]  /*5610*/  FADD.FTZ R56, -R165, R56 ;  /* 0x00000038a5387221 */ /* 0x000fe20000010100 */
[----:B------:R-:W-:Y:S01]  /*5620*/  FADD.FTZ R154, -R154, R59 ;  /* 0x0000003b9a9a7221 */ /* 0x000fe20000010100 */
[----:B------:R-:W-:Y:S01]  /*5630*/  FADD.FTZ R166, -R166, R55 ;  /* 0x00000037a6a67221 */ /* 0x000fe20000010100 */
[C---:B------:R-:W-:Y:S01]  /*5640*/  FFMA.FTZ R59, R123.reuse, R62, R0 ;  /* 0x0000003e7b3b7223 */ /* 0x040fe20000010000 */
[C---:B------:R-:W-:Y:S01]  /*5650*/  FFMA.FTZ R54, R123.reuse, R54, R49 ;  /* 0x000000367b367223 */ /* 0x040fe20000010031 */
[----:B------:R-:W-:Y:S01]  /*5660*/  FFMA.FTZ R50, R123, R56, R3 ;  /* 0x000000387b327223 */ /* 0x000fe20000010003 */
[----:B------:R-:W-:-:S02]  /*5670*/  HADD2.F32 R0, -RZ, R38.H1_H1 ;  /* 0x30000026ff007230 */ /* 0x000fc40000004100 */
[----:B------:R-:W-:Y:S01]  /*5680*/  FADD.FTZ R160, -R160, R57 ;  /* 0x00000039a0a07221 */ /* 0x000fe20000010100 */
[--C-:B------:R-:W-:Y:S02]  /*5690*/  HADD2.F32 R51, -RZ, R37.reuse.H0_H0 ;  /* 0x20000025ff337230 */ /* 0x100fe40000004100 */
[----:B------:R-:W-:Y:S02]  /*56a0*/  HADD2.F32 R55, -RZ, R37.H1_H1 ;  /* 0x30000025ff377230 */ /* 0x000fe40000004100 */
[C---:B------:R-:W-:Y:S01]  /*56b0*/  FFMA.FTZ R57, R123.reuse, R166, R0 ;  /* 0x000000a67b397223 */ /* 0x040fe20000010000 */
[--C-:B------:R-:W-:Y:S02]  /*56c0*/  HADD2.F32 R3, -RZ, R36.reuse.H0_H0 ;  /* 0x20000024ff037230 */ /* 0x100fe40000004100 */
[C---:B------:R-:W-:Y:S01]  /*56d0*/  FFMA.FTZ R58, R123.reuse, R58, R51 ;  /* 0x0000003a7b3a7223 */ /* 0x040fe20000010033 */
[----:B------:R-:W-:Y:S02]  /*56e0*/  HADD2.F32 R49, -RZ, R36.H1_H1 ;  /* 0x30000024ff317230 */ /* 0x000fe40000004100 */
[----:B------:R-:W-:Y:S01]  /*56f0*/  FFMA.FTZ R55, R123, R160, R55 ;  /* 0x000000a07b377223 */ /* 0x000fe20000010037 */
[----:B------:R-:W-:Y:S01]  /*5700*/  F2FP.F16.F32.PACK_AB R51, R59, R54 ;  /* 0x000000363b33723e */ /* 0x000fe200000000ff */
[----:B------:R-:W-:Y:S01]  /*5710*/  FFMA.FTZ R3, R123, R60, R3 ;  /* 0x0000003c7b037223 */ /* 0x000fe20000010003 */
[----:B------:R-:W-:Y:S01]  /*5720*/  F2FP.F16.F32.PACK_AB R50, R57, R50 ;  /* 0x000000323932723e */ /* 0x000fe200000000ff */
[----:B------:R-:W-:Y:S01]  /*5730*/  FFMA.FTZ R48, R123, R154, R49 ;  /* 0x0000009a7b307223 */ /* 0x000fe20000010031 */
[----:B------:R-:W-:-:S04]  /*5740*/  F2FP.F16.F32.PACK_AB R49, R55, R58 ;  /* 0x0000003a3731723e */ /* 0x000fc800000000ff */
[----:B------:R-:W-:Y:S01]  /*5750*/  F2FP.F16.F32.PACK_AB R48, R48, R3 ;  /* 0x000000033030723e */ /* 0x000fe200000000ff */
[----:B------:R-:W-:Y:S06]  /*5760*/  BRA `(.L_x_2404) ;  /* 0x0000000800187947 */ /* 0x000fec0003800000 */
.L_x_2401:
        /* <DEDUP_REMOVED lines=39> */
.L_x_2407:
        /* <DEDUP_REMOVED lines=33> */
.L_x_2406:
        /* <DEDUP_REMOVED lines=34> */
.L_x_2408:
        /* <DEDUP_REMOVED lines=28> */
.L_x_2404:
        /* <DEDUP_REMOVED lines=13> */
.L_x_2381:
        /* <DEDUP_REMOVED lines=40> */
.L_x_2380:
[----:B------:R-:W-:Y:S05]  /*6320*/  BSYNC B0 ;  /* 0x0000000000007941 */ /* 0x000fea0003800000 */
.L_x_2379:
        /* <DEDUP_REMOVED lines=72> */
[----:B------:R0:W-:Y:S04]  /*67b0*/  STS.128 [R0+0x800], R8 ;  /* 0x0008000800007388 */ /* 0x0001e80000000c00 */
[----:B------:R-:W-:Y:S01]  /*67c0*/  STS.128 [R0+0x810], R92 ;  /* 0x0008105c00007388 */ /* 0x000fe20000000c00 */
[----:B------:R-:W-:Y:S01]  /*67d0*/  BAR.SYNC.DEFER_BLOCKING 0x0 ;  /* 0x0000000000007b1d */ /* 0x000fe20000010000 */
[----:B0-----:R-:W-:Y:S01]  /*67e0*/  FADD.FTZ R9, R5, R24 ;  /* 0x0000001805097221 */ /* 0x001fe20000010000 */
[----:B------:R-:W-:-:S05]  /*67f0*/  IMAD R5, R30, UR4, RZ ;  /* 0x000000041e057c24 */ /* 0x000fca000f8e02ff */
[----:B------:R-:W-:-:S04]  /*6800*/  IADD3 R5, P0, PT, R5, R34, RZ ;  /* 0x0000002205057210 */ /* 0x000fc80007f1e0ff */
[----:B------:R-:W-:Y:S02]  /*6810*/  IADD3.X R2, PT, PT, RZ, RZ, RZ, P0, !PT ;  /* 0x000000ffff027210 */ /* 0x000fe400007fe4ff */
[C---:B------:R-:W-:Y:S02]  /*6820*/  SHF.L.U32 R4, R5.reuse, 0x2, RZ ;  /* 0x0000000205047819 */ /* 0x040fe400000006ff */
[----:B------:R-:W-:Y:S01]  /*6830*/  SHF.L.U64.HI R5, R5, 0x2, R2 ;  /* 0x0000000205057819 */ /* 0x000fe20000010202 */
[----:B------:R-:W0:Y:S01]  /*6840*/  LDS R17, [R3] ;  /* 0x0000000003117984 */ /* 0x000e220000000800 */
[C---:B------:R-:W-:Y:S02]  /*6850*/  IADD3 R2, P0, PT, R4.reuse, UR18, RZ ;  /* 0x0000001204027c10 */ /* 0x040fe4000ff1e0ff */
        /* <DEDUP_REMOVED lines=39> */
[C---:B-1----:R-:W-:Y:S01]  /*6ad0*/  IADD3.X R3, PT, PT, R5.reuse, UR19, RZ, P0, !PT ;  /* 0x0000001305037c10 */ /* 0x042fe200087fe4ff */
        /* <DEDUP_REMOVED lines=23> */
.L_x_2384:
        /* <DEDUP_REMOVED lines=8> */
.L_x_2411:
[----:B------:R-:W-:Y:S05]  /*6cd0*/  BSYNC B2 ;  /* 0x0000000000027941 */ /* 0x000fea0003800000 */
.L_x_2410:
        /* <DEDUP_REMOVED lines=8> */
.L_x_2412:
[----:B------:R-:W-:-:S05]  /*6d60*/  FADD.FTZ R48, R48, R173 ;  /* 0x000000ad30307221 */ /* 0x000fca0000010000 */
[----:B------:R-:W-:Y:S01]  /*6d70*/  MOV R129, R48 ;  /* 0x0000003000817202 */ /* 0x000fe20000000f00 */
[----:B------:R-:W-:Y:S01]  /*6d80*/  HFMA2 R130, -RZ, RZ, 0, 1.1920928955078125e-07 ;  /* 0x00000002ff827431 */ /* 0x000fe200000001ff */
[----:B------:R-:W-:-:S07]  /*6d90*/  MOV R49, R128 ;  /* 0x0000008000317202 */ /* 0x000fce0000000f00 */
[----:B------:R-:W-:Y:S05]  /*6da0*/  WARPSYNC.COLLECTIVE R126, `(.L_x_2413) ;  /* 0x000000007e087348 */ /* 0x000fea0003c00000 */
[----:B------:R0:W1:Y:S02]  /*6db0*/  SHFL.BFLY P2, R128, R129, R130, R131 ;  /* 0x0c00008281807389 */ /* 0x0000640000040083 */
[----:B01----:R-:W-:Y:S05]  /*6dc0*/  ENDCOLLECTIVE ;  /* 0x000000000000791b */ /* 0x003fea0003800000 */
.L_x_2413:
[----:B------:R-:W-:-:S05]  /*6dd0*/  FADD.FTZ R49, R49, R174 ;  /* 0x000000ae31317221 */ /* 0x000fca0000010000 */
[----:B------:R-:W-:Y:S02]  /*6de0*/  MOV R129, R49 ;  /* 0x0000003100817202 */ /* 0x000fe40000000f00 */
[----:B------:R-:W-:-:S07]  /*6df0*/  MOV R51, R128 ;  /* 0x0000008000337202 */ /* 0x000fce0000000f00 */
[----:B------:R-:W-:Y:S05]  /*6e00*/  WARPSYNC.COLLECTIVE R126, `(.L_x_2414) ;  /* 0x000000007e087348 */ /* 0x000fea0003c00000 */
[----:B------:R0:W1:Y:S02]  /*6e10*/  SHFL.BFLY P2, R128, R129, R130, R131 ;  /* 0x0c00008281807389 */ /* 0x0000640000040083 */
[----:B01----:R-:W-:Y:S05]  /*6e20*/  ENDCOLLECTIVE ;  /* 0x000000000000791b */ /* 0x003fea0003800000 */
.L_x_2414:
[----:B------:R-:W-:-:S05]  /*6e30*/  FADD.FTZ R51, R48, R51 ;  /* 0x0000003330337221 */ /* 0x000fca0000010000 */
[----:B------:R-:W-:Y:S01]  /*6e40*/  MOV R129, R51 ;  /* 0x0000003300817202 */ /* 0x000fe20000000f00 */
[----:B------:R-:W-:Y:S01]  /*6e50*/  HFMA2 R130, -RZ, RZ, 0, 2.384185791015625e-07 ;  /* 0x00000004ff827431 */ /* 0x000fe200000001ff */
[----:B------:R-:W-:-:S07]  /*6e60*/  MOV R50, R128 ;  /* 0x0000008000327202 */ /* 0x000fce0000000f00 */
[----:B------:R-:W-:Y:S05]  /*6e70*/  WARPSYNC.COLLECTIVE R126, `(.L_x_2415) ;  /* 0x000000007e087348 */ /* 0x000fea0003c00000 */
[----:B------:R0:W1:Y:S02]  /*6e80*/  SHFL.BFLY P2, R128, R129, R130, R131 ;  /* 0x0c00008281807389 */ /* 0x0000640000040083 */
[----:B01----:R-:W-:Y:S05]  /*6e90*/  ENDCOLLECTIVE ;  /* 0x000000000000791b */ /* 0x003fea0003800000 */
.L_x_2415:
[----:B------:R-:W-:-:S05]  /*6ea0*/  FADD.FTZ R50, R49, R50 ;  /* 0x0000003231327221 */ /* 0x000fca0000010000 */
[----:B------:R-:W-:Y:S02]  /*6eb0*/  MOV R129, R50 ;  /* 0x0000003200817202 */ /* 0x000fe40000000f00 */
[----:B------:R-:W-:-:S07]  /*6ec0*/  MOV R52, R128 ;  /* 0x0000008000347202 */ /* 0x000fce0000000f00 */
[----:B------:R-:W-:Y:S05]  /*6ed0*/  WARPSYNC.COLLECTIVE R126, `(.L_x_2416) ;  /* 0x000000007e087348 */ /* 0x000fea0003c00000 */
[----:B------:R0:W1:Y:S02]  /*6ee0*/  SHFL.BFLY P2, R128, R129, R130, R131 ;  /* 0x0c00008281807389 */ /* 0x0000640000040083 */
[----:B01----:R-:W-:Y:S05]  /*6ef0*/  ENDCOLLECTIVE ;  /* 0x000000000000791b */ /* 0x003fea0003800000 */
.L_x_2416:
[----:B------:R-:W-:-:S05]  /*6f00*/  FADD.FTZ R52, R51, R52 ;  /* 0x0000003433347221 */ /* 0x000fca0000010000 */
[----:B------:R-:W-:Y:S01]  /*6f10*/  MOV R129, R52 ;  /* 0x0000003400817202 */ /* 0x000fe20000000f00 */
[----:B------:R-:W-:Y:S01]  /*6f20*/  HFMA2 R130, -RZ, RZ, 0, 4.76837158203125e-07 ;  /* 0x00000008ff827431 */ /* 0x000fe200000001ff */
[----:B------:R-:W-:-:S07]  /*6f30*/  MOV R53, R128 ;  /* 0x0000008000357202 */ /* 0x000fce0000000f00 */
[----:B------:R-:W-:Y:S05]  /*6f40*/  WARPSYNC.COLLECTIVE R126, `(.L_x_2417) ;  /* 0x000000007e087348 */ /* 0x000fea0003c00000 */
[----:B------:R0:W1:Y:S02]  /*6f50*/  SHFL.BFLY P2, R128, R129, R130, R131 ;  /* 0x0c00008281807389 */ /* 0x0000640000040083 */
[----:B01----:R-:W-:Y:S05]  /*6f60*/  ENDCOLLECTIVE ;  /* 0x000000000000791b */ /* 0x003fea0003800000 */
.L_x_2417:
[----:B------:R-:W-:-:S05]  /*6f70*/  FADD.FTZ R53, R50, R53 ;  /* 0x0000003532357221 */ /* 0x000fca0000010000 */
[----:B------:R-:W-:Y:S02]  /*6f80*/  MOV R129, R53 ;  /* 0x0000003500817202 */ /* 0x000fe40000000f00 */
[----:B------:R-:W-:-:S07]  /*6f90*/  MOV R127, R128 ;  /* 0x00000080007f7202 */ /* 0x000fce0000000f00 */
[----:B------:R-:W-:Y:S05]  /*6fa0*/  WARPSYNC.COLLECTIVE R126, `(.L_x_2418) ;  /* 0x000000007e087348 */ /* 0x000fea0003c00000 */
[----:B------:R0:W1:Y:S02]  /*6fb0*/  SHFL.BFLY P2, R128, R129, R130, R131 ;  /* 0x0c00008281807389 */ /* 0x0000640000040083 */
[----:B01----:R-:W-:Y:S05]  /*6fc0*/  ENDCOLLECTIVE ;  /* 0x000000000000791b */ /* 0x003fea0003800000 */
.L_x_2418:
[----:B------:R-:W-:-:S05]  /*6fd0*/  FADD.FTZ R127, R52, R127 ;  /* 0x0000007f347f7221 */ /* 0x000fca0000010000 */
[----:B------:R-:W-:Y:S01]  /*6fe0*/  MOV R129, R127 ;  /* 0x0000007f00817202 */ /* 0x000fe20000000f00 */
[----:B------:R-:W-:Y:S01]  /*6ff0*/  HFMA2 R130, -RZ, RZ, 0, 9.5367431640625e-07 ;  /* 0x00000010ff827431 */ /* 0x000fe200000001ff */
[----:B------:R-:W-:-:S07]  /*7000*/  MOV R62, R128 ;  /* 0x00000080003e7202 */ /* 0x000fce0000000f00 */
[----:B------:R-:W-:Y:S05]  /*7010*/  WARPSYNC.COLLECTIVE R126, `(.L_x_2419) ;  /* 0x000000007e087348 */ /* 0x000fea0003c00000 */
[----:B------:R0:W1:Y:S02]  /*7020*/  SHFL.BFLY P2, R128, R129, R130, R131 ;  /* 0x0c00008281807389 */ /* 0x0000640000040083 */
[----:B01----:R-:W-:Y:S05]  /*7030*/  ENDCOLLECTIVE ;  /* 0x000000000000791b */ /* 0x003fea0003800000 */
.L_x_2419:
[----:B------:R-:W-:-:S05]  /*7040*/  FADD.FTZ R62, R53, R62 ;  /* 0x0000003e353e7221 */ /* 0x000fca0000010000 */
[----:B------:R-:W-:Y:S02]  /*7050*/  MOV R129, R62 ;  /* 0x0000003e00817202 */ /* 0x000fe40000000f00 */
[----:B------:R-:W-:-:S07]  /*7060*/  MOV R48, R128 ;  /* 0x0000008000307202 */ /* 0x000fce0000000f00 */
[----:B------:R-:W-:Y:S05]  /*7070*/  WARPSYNC.COLLECTIVE R126, `(.L_x_2420) ;  /* 0x000000007e087348 */ /* 0x000fea0003c00000 */
[----:B------:R0:W1:Y:S02]  /*7080*/  SHFL.BFLY P2, R128, R129, R130, R131 ;  /* 0x0c00008281807389 */ /* 0x0000640000040083 */
[----:B01----:R-:W-:Y:S05]  /*7090*/  ENDCOLLECTIVE ;  /* 0x000000000000791b */ /* 0x003fea0003800000 */
.L_x_2420:
[----:B------:R-:W-:Y:S01]  /*70a0*/  MOV R49, R128 ;  /* 0x0000008000317202 */ /* 0x000fe20000000f00 */
[----:B------:R-:W-:Y:S06]  /*70b0*/  BRA `(.L_x_2421) ;  /* 0xffffffb000ec7947 */ /* 0x000fec000383ffff */
.L_x_2422:
        /* <DEDUP_REMOVED lines=12> */
.L_x_4985:


//--------------------- .text._ZN10layer_norm31ln_parallel_residual_bwd_kernelINS_13Kernel_traitsIf6__halfS2_S2_fjLj768ELj1ELj4ELj1ELj16ENS_18Kernel_traits_baseILj768EfS2_S2_S2_fjLj128EEEEELb1ELb0ELb0EEEvNS_9BwdParamsE --------------------------
	.section	.text._ZN10layer_norm31ln_parallel_residual_bwd_kernelINS_13Kernel_traitsIf6__halfS2_S2_fjLj768ELj1ELj4ELj1ELj16ENS_18Kernel_traits_baseILj768EfS2_S2_S2_fjLj128EEEEELb1ELb0ELb0EEEvNS_9BwdParamsE,"ax",@progbits
	.align	128
        .global         _ZN10layer_norm31ln_parallel_residual_bwd_kernelINS_13Kernel_traitsIf6__halfS2_S2_fjLj768ELj1ELj4ELj1ELj16ENS_18Kernel_traits_baseILj768EfS2_S2_S2_fjLj128EEEEELb1ELb0ELb0EEEvNS_9BwdParamsE
        .type           _ZN10layer_norm31ln_parallel_residual_bwd_kernelINS_13Kernel_traitsIf6__halfS2_S2_fjLj768ELj1ELj4ELj1ELj16ENS_18Kernel_traits_baseILj768EfS2_S2_S2_fjLj128EEEEELb1ELb0ELb0EEEvNS_9BwdParamsE,@function
        .size           _ZN10layer_norm31ln_parallel_residual_bwd_kernelINS_13Kernel_traitsIf6__halfS2_S2_fjLj768ELj1ELj4ELj1ELj16ENS_18Kernel_traits_baseILj768EfS2_S2_S2_fjLj128EEEEELb1ELb0ELb0EEEvNS_9BwdParamsE,(.L_x_4986 - _ZN10layer_norm31ln_parallel_residual_bwd_kernelINS_13Kernel_traitsIf6__halfS2_S2_fjLj768ELj1ELj4ELj1ELj16ENS_18Kernel_traits_baseILj768EfS2_S2_S2_fjLj128EEEEELb1ELb0ELb0EEEvNS_9BwdParamsE)
        .other          _ZN10layer_norm31ln_parallel_residual_bwd_kernelINS_13Kernel_traitsIf6__halfS2_S2_fjLj768ELj1ELj4ELj1ELj16ENS_18Kernel_traits_baseILj768EfS2_S2_S2_fjLj128EEEEELb1ELb0ELb0EEEvNS_9BwdParamsE,@"STO_CUDA_ENTRY STV_DEFAULT"
_ZN10layer_norm31ln_parallel_residual_bwd_kernelINS_13Kernel_traitsIf6__halfS2_S2_fjLj768ELj1ELj4ELj1ELj16ENS_18Kernel_traits_baseILj768EfS2_S2_S2_fjLj128EEEEELb1ELb0ELb0EEEvNS_9BwdParamsE:
.text._ZN10layer_norm31ln_parallel_residual_bwd_kernelINS_13Kernel_traitsIf6__halfS2_S2_fjLj768ELj1ELj4ELj1ELj16ENS_18Kernel_traits_baseILj768EfS2_S2_S2_fjLj128EEEEELb1ELb0ELb0EEEvNS_9BwdParamsE:
        /* <DEDUP_REMOVED lines=31> */
[----:B------:R-:W2:Y:S01]  /*01f0*/  S2UR UR4, SR_CTAID.X ;  /* 0x00000000000479c3 */ /* 0x000ea20000002500 */
[----:B------:R-:W5:Y:S03]  /*0200*/  @P2 LDG.E.128 R24, desc[UR8][R2.64] ;  /* 0x0000000802182981 */ /* 0x000f66000c1e1d00 */
[C---:B----4-:R-:W-:Y:S01]  /*0210*/  @P0 IMAD.WIDE.U32 R14, R23.reuse, 0x20, R10 ;  /* 0x00000020170e0825 */ /* 0x050fe200078e000a */
[----:B------:R-:W5:Y:S03]  /*0220*/  @P2 LDG.E.128 R32, desc[UR8][R8.64] ;  /* 0x0000000808202981 */ /* 0x000f66000c1e1d00 */
[C---:B-1----:R-:W-:Y:S01]  /*0230*/  @P0 IMAD.WIDE.U32 R16, R23.reuse, 0x20, R12 ;  /* 0x0000002017100825 */ /* 0x042fe200078e000c */
[----:B------:R-:W-:Y:S01]  /*0240*/  @P0 IADD3 R23, PT, PT, R23, 0x20, RZ ;  /* 0x0000002017170810 */ /* 0x000fe20007ffe0ff */
[----:B------:R-:W5:Y:S04]  /*0250*/  @P2 LDG.E.128 R36, desc[UR8][R8.64+0x10] ;  /* 0x0000100808242981 */ /* 0x000f68000c1e1d00 */
[C---:B0-----:R-:W-:Y:S01]  /*0260*/  @P1 IMAD.WIDE.U32 R10, R23.reuse, 0x20, R18 ;  /* 0x00000020170a1825 */ /* 0x041fe200078e0012 */
[----:B------:R0:W5:Y:S03]  /*0270*/  @P2 LDG.E.128 R28, desc[UR8][R2.64+0x10] ;  /* 0x00001008021c2981 */ /* 0x000166000c1e1d00 */
[----:B------:R-:W-:Y:S01]  /*0280*/  @P1 IMAD.WIDE.U32 R12, R23, 0x20, R20 ;  /* 0x00000020170c1825 */ /* 0x000fe200078e0014 */
[----:B------:R1:W5:Y:S04]  /*0290*/  @P1 LDG.E.128 R56, desc[UR8][R10.64] ;  /* 0x000000080a381981 */ /* 0x000368000c1e1d00 */
[----:B------:R1:W5:Y:S04]  /*02a0*/  @P1 LDG.E.128 R60, desc[UR8][R10.64+0x10] ;  /* 0x000010080a3c1981 */ /* 0x000368000c1e1d00 */
[----:B------:R1:W5:Y:S04]  /*02b0*/  @P1 LDG.E.128 R64, desc[UR8][R12.64] ;  /* 0x000000080c401981 */ /* 0x000368000c1e1d00 */
[----:B------:R1:W5:Y:S01]  /*02c0*/  @P1 LDG.E.128 R68, desc[UR8][R12.64+0x10] ;  /* 0x000010080c441981 */ /* 0x000362000c1e1d00 */
[----:B--2---:R-:W-:Y:S01]  /*02d0*/  USHF.L.U32 UR4, UR4, 0x2, URZ ;  /* 0x0000000204047899 */ /* 0x004fe200080006ff */
[----:B0-----:R-:W-:-:S02]  /*02e0*/  SHF.R.U32.HI R2, RZ, 0x5, R6 ;  /* 0x00000005ff027819 */ /* 0x001fc40000011606 */
[----:B------:R1:W5:Y:S03]  /*02f0*/  @P0 LDG.E.128 R40, desc[UR8][R14.64] ;  /* 0x000000080e280981 */ /* 0x000366000c1e1d00 */
[----:B------:R-:W-:Y:S01]  /*0300*/  LOP3.LUT R2, R2, UR4, RZ, 0xfc, !PT ;  /* 0x0000000402027c12 */ /* 0x000fe2000f8efcff */
[----:B------:R1:W5:Y:S04]  /*0310*/  @P0 LDG.E.128 R44, desc[UR8][R14.64+0x10] ;  /* 0x000010080e2c0981 */ /* 0x000368000c1e1d00 */
        /* <DEDUP_REMOVED lines=51> */
[----:B-1----:R-:W-:Y:S06]  /*0650*/  @P0 BRA `(.L_x_2423) ;  /* 0x0000008c00ec0947 */ /* 0x002fec0003800000 */
        /* <DEDUP_REMOVED lines=51> */
.L_x_2461:
        /* <DEDUP_REMOVED lines=35> */
[----:B0-----:R-:W-:-:S04]  /*0bc0*/  IMAD.WIDE.U32 R196, R0, 0x8, R196 ;  /* 0x0000000800c47825 */ /* 0x001fc800078e00c4 */
[----:B-1----:R-:W-:-:S05]  /*0bd0*/  @P1 IMAD.WIDE.U32 R10, R0, 0x8, R10 ;  /* 0x00000008000a1825 */ /* 0x002fca00078e000a */
[----:B------:R-:W5:Y:S01]  /*0be0*/  @P1 LDG.E.64 R246, desc[UR8][R10.64] ;  /* 0x000000080af61981 */ /* 0x000f62000c1e1b00 */
[----:B------:R-:W-:-:S03]  /*0bf0*/  @P0 IMAD.WIDE.U32 R238, R0, 0x10, R236 ;  /* 0x0000001000ee0825 */ /* 0x000fc600078e00ec */
[----:B------:R-:W5:Y:S04]  /*0c00*/  LDG.E.64 R236, desc[UR8][R196.64] ;  /* 0x00000008c4ec7981 */ /* 0x000f68000c1e1b00 */
[----:B------:R0:W5:Y:S02]  /*0c10*/  @P0 LDG.E.128 R164, desc[UR8][R238.64] ;  /* 0x00000008eea40981 */ /* 0x000164000c1e1d00 */
[----:B0-----:R-:W-:Y:S01]  /*0c20*/  IADD3 R238, PT, PT, R0, 0x20, RZ ;  /* 0x0000002000ee7810 */ /* 0x001fe20007ffe0ff */
[--C-:B---3--:R-:W-:Y:S02]  /*0c30*/  HADD2.F32 R207, -RZ, R188.reuse.H0_H0 ;  /* 0x200000bcffcf7230 */ /* 0x108fe40000004100 */
[----:B------:R-:W-:-:S03]  /*0c40*/  HADD2.F32 R188, -RZ, R188.H1_H1 ;  /* 0x300000bcffbc7230 */ /* 0x000fc60000004100 */
[----:B------:R-:W-:Y:S01]  /*0c50*/  FMUL.FTZ R213, R32, R207 ;  /* 0x000000cf20d57220 */ /* 0x000fe20000410000 */
[--C-:B----4-:R-:W-:Y:S02]  /*0c60*/  HADD2.F32 R8, -RZ, R184.reuse.H0_H0 ;  /* 0x200000b8ff087230 */ /* 0x110fe40000004100 */
[----:B------:R-:W-:Y:S02]  /*0c70*/  HADD2.F32 R184, -RZ, R184.H1_H1 ;  /* 0x300000b8ffb87230 */ /* 0x000fe40000004100 */
[--C-:B--2---:R-:W-:Y:S02]  /*0c80*/  HADD2.F32 R19, -RZ, R192.reuse.H0_H0 ;  /* 0x200000c0ff137230 */ /* 0x104fe40000004100 */
[C---:B------:R-:W-:Y:S01]  /*0c90*/  FADD.FTZ R3, -R231.reuse, R8 ;  /* 0x00000008e7037221 */ /* 0x040fe20000010100 */
[----:B------:R-:W-:Y:S01]  /*0ca0*/  FADD.FTZ R11, -R231, R184 ;  /* 0x000000b8e70b7221 */ /* 0x000fe20000010100 */
[----:B------:R-:W-:Y:S02]  /*0cb0*/  HADD2.F32 R192, -RZ, R192.H1_H1 ;  /* 0x300000c0ffc07230 */ /* 0x000fe40000004100 */
[----:B------:R-:W-:Y:S01]  /*0cc0*/  FMUL.FTZ R184, R33, R188 ;  /* 0x000000bc21b87220 */ /* 0x000fe20000410000 */
[----:B------:R-:W-:Y:S01]  /*0cd0*/  FFMA.FTZ R8, R24, R19, R213 ;  /* 0x0000001318087223 */ /* 0x000fe200000100d5 */
[----:B------:R-:W-:-:S02]  /*0ce0*/  HADD2.F32 R213, -RZ, R189.H0_H0 ;  /* 0x200000bdffd57230 */ /* 0x000fc40000004100 */
[C---:B-----5:R-:W-:Y:S01]  /*0cf0*/  FMUL.FTZ R10, R16.reuse, R11 ;  /* 0x0000000b100a7220 */ /* 0x060fe20000410000 */
[----:B------:R-:W-:Y:S01]  /*0d00*/  FMUL.FTZ R3, R16, R3 ;  /* 0x0000000310037220 */ /* 0x000fe20000410000 */
[----:B------:R-:W-:Y:S02]  /*0d10*/  HADD2.F32 R196, -RZ, R185.H0_H0 ;  /* 0x200000b9ffc47230 */ /* 0x000fe40000004100 */
[----:B------:R-:W-:Y:S01]  /*0d20*/  FFMA.FTZ R11, R25, R192, R184 ;  /* 0x000000c0190b7223 */ /* 0x000fe200000100b8 */
[----:B------:R-:W-:Y:S02]  /*0d30*/  HADD2.F32 R197, -RZ, R193.H0_H0 ;  /* 0x200000c1ffc57230 */ /* 0x000fe40000004100 */
[----:B------:R-:W-:Y:S02]  /*0d40*/  HADD2.F32 R184, -RZ, R185.H1_H1 ;  /* 0x300000b9ffb87230 */ /* 0x000fe40000004100 */
[----:B------:R-:W-:Y:S01]  /*0d50*/  FMUL.FTZ R185, R34, R213 ;  /* 0x000000d522b97220 */ /* 0x000fe20000410000 */
[----:B------:R-:W-:Y:S01]  /*0d60*/  FADD.FTZ R100, R100, R19 ;  /* 0x0000001364647221 */ /* 0x000fe20000010000 */
[----:B------:R-:W-:Y:S01]  /*0d70*/  FFMA.FTZ R72, R3, R19, R72 ;  /* 0x0000001303487223 */ /* 0x000fe20000010048 */
[----:B------:R-:W-:-:S02]  /*0d80*/  HADD2.F32 R214, -RZ, R186.H0_H0 ;  /* 0x200000baffd67230 */ /* 0x000fc40000004100 */
[----:B------:R-:W-:Y:S01]  /*0d90*/  FADD.FTZ R19, -R231, R196 ;  /* 0x000000c4e7137221 */ /* 0x000fe20000010100 */
[----:B------:R-:W-:Y:S01]  /*0da0*/  FADD.FTZ R101, R101, R192 ;  /* 0x000000c065657221 */ /* 0x000fe20000010000 */
[----:B------:R-:W-:Y:S01]  /*0db0*/  FFMA.FTZ R73, R10, R192, R73 ;  /* 0x000000c00a497223 */ /* 0x000fe20000010049 */
[----:B------:R-:W-:Y:S01]  /*0dc0*/  FFMA.FTZ R196, R26, R197, R185 ;  /* 0x000000c51ac47223 */ /* 0x000fe200000100b9 */
[----:B------:R-:W-:Y:S01]  /*0dd0*/  FADD.FTZ R185, -R231, R184 ;  /* 0x000000b8e7b97221 */ /* 0x000fe20000010100 */
[----:B------:R-:W-:Y:S02]  /*0de0*/  HADD2.F32 R192, -RZ, R189.H1_H1 ;  /* 0x300000bdffc07230 */ /* 0x000fe40000004100 */
[----:B------:R-:W-:Y:S01]  /*0df0*/  FADD.FTZ R140, R140, R207 ;  /* 0x000000cf8c8c7221 */ /* 0x000fe20000010000 */
[----:B------:R-:W-:Y:S01]  /*0e00*/  FFMA.FTZ R124, R3, R207, R124 ;  /* 0x000000cf037c7223 */ /* 0x000fe2000001007c */
[----:B------:R-:W-:Y:S02]  /*0e10*/  HADD2.F32 R189, -RZ, R190.H0_H0 ;  /* 0x200000beffbd7230 */ /* 0x000fe40000004100 */
[----:B------:R-:W-:Y:S01]  /*0e20*/  FADD.FTZ R207, -R231, R214 ;  /* 0x000000d6e7cf7221 */ /* 0x000fe20000010100 */
[----:B------:R-:W-:Y:S01]  /*0e30*/  FMUL.FTZ R19, R16, R19 ;  /* 0x0000001310137220 */ /* 0x000fe20000410000 */
[----:B------:R-:W-:-:S02]  /*0e40*/  HADD2.F32 R184, -RZ, R193.H1_H1 ;  /* 0x300000c1ffb87230 */ /* 0x000fc40000004100 */
[C---:B------:R-:W-:Y:S01]  /*0e50*/  FMUL.FTZ R198, R16.reuse, R185 ;  /* 0x000000b910c67220 */ /* 0x040fe20000410000 */
[----:B------:R-:W-:Y:S01]  /*0e60*/  FMUL.FTZ R208, R35, R192 ;  /* 0x000000c023d07220 */ /* 0x000fe20000410000 */
[----:B------:R-:W-:Y:S02]  /*0e70*/  HADD2.F32 R185, -RZ, R194.H0_H0 ;  /* 0x200000c2ffb97230 */ /* 0x000fe40000004100 */
[----:B------:R-:W-:Y:S01]  /*0e80*/  FMUL.FTZ R207, R16, R207 ;  /* 0x000000cf10cf7220 */ /* 0x000fe20000410000 */
[----:B------:R-:W-:Y:S02]  /*0e90*/  HADD2.F32 R186, -RZ, R186.H1_H1 ;  /* 0x300000baffba7230 */ /* 0x000fe40000004100 */
[----:B------:R-:W-:Y:S01]  /*0ea0*/  FMUL.FTZ R193, R36, R189 ;  /* 0x000000bd24c17220 */ /* 0x000fe20000410000 */
[----:B------:R-:W-:Y:S01]  /*0eb0*/  FADD.FTZ R102, R102, R197 ;  /* 0x000000c566667221 */ /* 0x000fe20000010000 */
[----:B------:R-:W-:Y:S01]  /*0ec0*/  FFMA.FTZ R74, R19, R197, R74 ;  /* 0x000000c5134a7223 */ /* 0x000fe2000001004a */
[----:B------:R-:W-:Y:S01]  /*0ed0*/  FFMA.FTZ R197, R27, R184, R208 ;  /* 0x000000b81bc57223 */ /* 0x000fe200000100d0 */
[----:B------:R-:W-:Y:S01]  /*0ee0*/  FADD.FTZ R104, R104, R185 ;  /* 0x000000b968687221 */ /* 0x000fe20000010000 */
[-C--:B------:R-:W-:Y:S01]  /*0ef0*/  FFMA.FTZ R76, R207, R185.reuse, R76 ;  /* 0x000000b9cf4c7223 */ /* 0x080fe2000001004c */
[----:B------:R-:W-:Y:S01]  /*0f00*/  FFMA.FTZ R208, R28, R185, R193 ;  /* 0x000000b91cd07223 */ /* 0x000fe200000100c1 */
[----:B------:R-:W-:Y:S01]  /*0f10*/  FADD.FTZ R185, -R231, R186 ;  /* 0x000000bae7b97221 */ /* 0x000fe20000010100 */
[----:B------:R-:W-:-:S02]  /*0f20*/  HADD2.F32 R186, -RZ, R187.H0_H0 ;  /* 0x200000bbffba7230 */ /* 0x000fc40000004100 */
[----:B------:R-:W-:Y:S01]  /*0f30*/  FADD.FTZ R144, R144, R189 ;  /* 0x000000bd90907221 */ /* 0x000fe20000010000 */
[----:B------:R-:W-:Y:S02]  /*0f40*/  HADD2.F32 R190, -RZ, R190.H1_H1 ;  /* 0x300000beffbe7230 */ /* 0x000fe40000004100 */
[----:B------:R-:W-:Y:S01]  /*0f50*/  FFMA.FTZ R128, R207, R189, R128 ;  /* 0x000000bdcf807223 */ /* 0x000fe20000010080 */
[----:B------:R-:W-:Y:S01]  /*0f60*/  FADD.FTZ R142, R142, R213 ;  /* 0x000000d58e8e7221 */ /* 0x000fe20000010000 */
[----:B------:R-:W-:Y:S01]  /*0f70*/  FFMA.FTZ R126, R19, R213, R126 ;  /* 0x000000d5137e7223 */ /* 0x000fe2000001007e */
[----:B------:R-:W-:Y:S02]  /*0f80*/  HADD2.F32 R189, -RZ, R191.H0_H0 ;  /* 0x200000bfffbd7230 */ /* 0x000fe40000004100 */
[----:B------:R-:W-:Y:S01]  /*0f90*/  FADD.FTZ R213, -R231, R186 ;  /* 0x000000bae7d57221 */ /* 0x000fe20000010100 */
[----:B------:R-:W-:Y:S01]  /*0fa0*/  FADD.FTZ R103, R103, R184 ;  /* 0x000000b867677221 */ /* 0x000fe20000010000 */
[----:B------:R-:W-:Y:S01]  /*0fb0*/  FFMA.FTZ R75, R198, R184, R75 ;  /* 0x000000b8c64b7223 */ /* 0x000fe2000001004b */
[----:B------:R-:W-:-:S02]  /*0fc0*/  HADD2.F32 R194, -RZ, R194.H1_H1 ;  /* 0x300000c2ffc27230 */ /* 0x000fc40000004100 */
[C---:B------:R-:W-:Y:S01]  /*0fd0*/  FMUL.FTZ R220, R16.reuse, R185 ;  /* 0x000000b910dc7220 */ /* 0x040fe20000410000 */
[----:B------:R-:W-:Y:S01]  /*0fe0*/  FMUL.FTZ R184, R37, R190 ;  /* 0x000000be25b87220 */ /* 0x000fe20000410000 */
[----:B------:R-:W-:Y:S02]  /*0ff0*/  HADD2.F32 R185, -RZ, R195.H0_H0 ;  /* 0x200000c3ffb97230 */ /* 0x000fe40000004100 */
[----:B------:R-:W-:Y:S01]  /*1000*/  FMUL.FTZ R213, R16, R213 ;  /* 0x000000d510d57220 */ /* 0x000fe20000410000 */
[----:B------:R-:W-:Y:S01]  /*1010*/  FMUL.FTZ R193, R38, R189 ;  /* 0x000000bd26c17220 */ /* 0x000fe20000410000 */
[----:B------:R-:W-:Y:S01]  /*1020*/  FFMA.FTZ R219, R29, R194, R184 ;  /* 0x000000c21ddb7223 */ /* 0x000fe200000100b8 */
[----:B------:R-:W-:Y:S01]  /*1030*/  FADD.FTZ R184, RZ, R8 ;  /* 0x00000008ffb87221 */ /* 0x000fe20000010000 */
[----:B------:R-:W-:Y:S01]  /*1040*/  FADD.FTZ R106, R106, R185 ;  /* 0x000000b96a6a7221 */ /* 0x000fe20000010000 */
[-C--:B------:R-:W-:Y:S01]  /*1050*/  FFMA.FTZ R78, R213, R185.reuse, R78 ;  /* 0x000000b9d54e7223 */ /* 0x080fe2000001004e */
[----:B------:R-:W-:Y:S01]  /*1060*/  FFMA.FTZ R214, R30, R185, R193 ;  /* 0x000000b91ed67223 */ /* 0x000fe200000100c1 */
[----:B------:R-:W-:Y:S01]  /*1070*/  FFMA.FTZ R185, R3, R8, RZ ;  /* 0x0000000803b97223 */ /* 0x000fe200000100ff */
[----:B------:R-:W-:Y:S01]  /*1080*/  FADD.FTZ R146, R146, R189 ;  /* 0x000000bd92927221 */ /* 0x000fe20000010000 */
[----:B------:R-:W-:Y:S01]  /*1090*/  FFMA.FTZ R130, R213, R189, R130 ;  /* 0x000000bdd5827223 */ /* 0x000fe20000010082 */
[----:B------:R-:W-:Y:S01]  /*10a0*/  FADD.FTZ R189, R184, R11 ;  /* 0x0000000bb8bd7221 */ /* 0x000fe20000010000 */
[----:B------:R-:W-:Y:S01]  /*10b0*/  FFMA.FTZ R184, R10, R11, R185 ;  /* 0x0000000b0ab87223 */ /* 0x000fe200000100b9 */
[----:B------:R-:W-:-:S02]  /*10c0*/  FADD.FTZ R141, R141, R188 ;  /* 0x000000bc8d8d7221 */ /* 0x000fc40000010000 */
[----:B------:R-:W-:Y:S01]  /*10d0*/  FADD.FTZ R186, R189, R196 ;  /* 0x000000c4bdba7221 */ /* 0x000fe20000010000 */
[----:B------:R-:W-:Y:S01]  /*10e0*/  FFMA.FTZ R125, R10, R188, R125 ;  /* 0x000000bc0a7d7223 */ /* 0x000fe2000001007d */
[----:B------:R-:W-:Y:S01]  /*10f0*/  FFMA.FTZ R185, R19, R196, R184 ;  /* 0x000000c413b97223 */ /* 0x000fe200000100b8 */
[----:B------:R-:W-:Y:S02]  /*1100*/  HADD2.F32 R188, -RZ, R187.H1_H1 ;  /* 0x300000bbffbc7230 */ /* 0x000fe40000004100 */
[----:B------:R-:W-:Y:S01]  /*1110*/  FADD.FTZ R187, R186, R197 ;  /* 0x000000c5babb7221 */ /* 0x000fe20000010000 */
[----:B------:R-:W-:Y:S01]  /*1120*/  FADD.FTZ R143, R143, R192 ;  /* 0x000000c08f8f7221 */ /* 0x000fe20000010000 */
[C---:B------:R-:W-:Y:S01]  /*1130*/  FFMA.FTZ R184, R198.reuse, R197, R185 ;  /* 0x000000c5c6b87223 */ /* 0x040fe200000100b9 */
[----:B------:R-:W-:Y:S01]  /*1140*/  FFMA.FTZ R127, R198, R192, R127 ;  /* 0x000000c0c67f7223 */ /* 0x000fe2000001007f */
[----:B------:R-:W-:Y:S02]  /*1150*/  HADD2.F32 R192, -RZ, R191.H1_H1 ;  /* 0x300000bfffc07230 */ /* 0x000fe40000004100 */
[----:B------:R-:W-:Y:S01]  /*1160*/  FADD.FTZ R186, R187, R208 ;  /* 0x000000d0bbba7221 */ /* 0x000fe20000010000 */
[----:B------:R-:W-:Y:S01]  /*1170*/  FFMA.FTZ R185, R207, R208, R184 ;  /* 0x000000d0cfb97223 */ /* 0x000fe200000100b8 */
[----:B------:R-:W-:Y:S01]  /*1180*/  FADD.FTZ R145, R145, R190 ;  /* 0x000000be91917221 */ /* 0x000fe20000010000 */
[----:B------:R-:W-:Y:S01]  /*1190*/  FFMA.FTZ R129, R220, R190, R129 ;  /* 0x000000bedc817223 */ /* 0x000fe20000010081 */
[----:B------:R-:W-:-:S02]  /*11a0*/  HADD2.F32 R190, -RZ, R195.H1_H1 ;  /* 0x300000c3ffbe7230 */ /* 0x000fc40000004100 */
[----:B------:R-:W-:Y:S01]  /*11b0*/  FADD.FTZ R187, R186, R219 ;  /* 0x000000dbbabb7221 */ /* 0x000fe20000010000 */
        /* <DEDUP_REMOVED lines=15> */
.L_x_2425:
[----:B------:R-:W-:Y:S05]  /*12b0*/  BSYNC.RECONVERGENT B0 ;  /* 0x0000000000007941 */ /* 0x000fea0003800200 */
.L_x_2424:
        /* <DEDUP_REMOVED lines=24> */
[----:B------:R-:W-:Y:S01]  /*1440*/  IADD3 R238, PT, PT, R238, 0x20, RZ ;  /* 0x00000020eeee7810 */ /* 0x000fe20007ffe0ff */
[--C-:B---3--:R-:W-:Y:S02]  /*1450*/  HADD2.F32 R6, -RZ, R184.reuse.H0_H0 ;  /* 0x200000b8ff067230 */ /* 0x108fe40000004100 */
[----:B------:R-:W-:-:S05]  /*1460*/  HADD2.F32 R184, -RZ, R184.H1_H1 ;  /* 0x300000b8ffb87230 */ /* 0x000fca0000004100 */
[C---:B0-----:R-:W-:Y:S01]  /*1470*/  FADD.FTZ R13, -R231.reuse, R184 ;  /* 0x000000b8e70d7221 */ /* 0x041fe20000010100 */
[--C-:B------:R-:W-:Y:S02]  /*1480*/  HADD2.F32 R184, -RZ, R185.reuse.H0_H0 ;  /* 0x200000b9ffb87230 */ /* 0x100fe40000004100 */
[C---:B------:R-:W-:Y:S01]  /*1490*/  FADD.FTZ R9, -R231.reuse, R6 ;  /* 0x00000006e7097221 */ /* 0x040fe20000010100 */
[--C-:B----4-:R-:W-:Y:S02]  /*14a0*/  HADD2.F32 R215, -RZ, R188.reuse.H0_H0 ;  /* 0x200000bcffd77230 */ /* 0x110fe40000004100 */
[----:B-----5:R-:W-:Y:S01]  /*14b0*/  FMUL.FTZ R12, R16, R13 ;  /* 0x0000000d100c7220 */ /* 0x020fe20000410000 */
[----:B------:R-:W-:Y:S02]  /*14c0*/  HADD2.F32 R188, -RZ, R188.H1_H1 ;  /* 0x300000bcffbc7230 */ /* 0x000fe40000004100 */
[----:B------:R-:W-:Y:S01]  /*14d0*/  FADD.FTZ R15, -R231, R184 ;  /* 0x000000b8e70f7221 */ /* 0x000fe20000010100 */
[----:B------:R-:W-:-:S02]  /*14e0*/  HADD2.F32 R184, -RZ, R185.H1_H1 ;  /* 0x300000b9ffb87230 */ /* 0x000fc40000004100 */
[----:B------:R-:W-:Y:S01]  /*14f0*/  FMUL.FTZ R9, R16, R9 ;  /* 0x0000000910097220 */ /* 0x000fe20000410000 */
[--C-:B--2---:R-:W-:Y:S02]  /*1500*/  HADD2.F32 R199, -RZ, R192.reuse.H0_H0 ;  /* 0x200000c0ffc77230 */ /* 0x104fe40000004100 */
[----:B------:R-:W-:Y:S01]  /*1510*/  FMUL.FTZ R217, R48, R215 ;  /* 0x000000d730d97220 */ /* 0x000fe20000410000 */
[----:B------:R-:W-:Y:S02]  /*1520*/  HADD2.F32 R192, -RZ, R192.H1_H1 ;  /* 0x300000c0ffc07230 */ /* 0x000fe40000004100 */
[-C--:B------:R-:W-:Y:S01]  /*1530*/  FMUL.FTZ R14, R49, R188.reuse ;  /* 0x000000bc310e7220 */ /* 0x080fe20000410000 */
[----:B------:R-:W-:Y:S01]  /*1540*/  FADD.FTZ R85, R85, R188 ;  /* 0x000000bc55557221 */ /* 0x000fe20000010000 */
[----:B------:R-:W-:Y:S01]  /*1550*/  FFMA.FTZ R173, R12, R188, R173 ;  /* 0x000000bc0cad7223 */ /* 0x000fe200000100ad */
[--C-:B-1----:R-:W-:Y:S02]  /*1560*/  HADD2.F32 R201, -RZ, R189.reuse.H0_H0 ;  /* 0x200000bdffc97230 */ /* 0x102fe40000004100 */
[----:B------:R-:W-:Y:S01]  /*1570*/  FADD.FTZ R185, -R231, R184 ;  /* 0x000000b8e7b97221 */ /* 0x000fe20000010100 */
[----:B------:R-:W-:-:S02]  /*1580*/  HADD2.F32 R188, -RZ, R189.H1_H1 ;  /* 0x300000bdffbc7230 */ /* 0x000fc40000004100 */
[----:B------:R-:W-:Y:S01]  /*1590*/  FADD.FTZ R80, R80, R199 ;  /* 0x000000c750507221 */ /* 0x000fe20000010000 */
[CC--:B------:R-:W-:Y:S01]  /*15a0*/  FFMA.FTZ R108, R9.reuse, R199.reuse, R108 ;  /* 0x000000c7096c7223 */ /* 0x0c0fe2000001006c */
[----:B------:R-:W-:Y:S01]  /*15b0*/  FFMA.FTZ R6, R40, R199, R217 ;  /* 0x000000c728067223 */ /* 0x000fe200000100d9 */
[----:B------:R-:W-:Y:S01]  /*15c0*/  FADD.FTZ R84, R84, R215 ;  /* 0x000000d754547221 */ /* 0x000fe20000010000 */
[----:B------:R-:W-:Y:S01]  /*15d0*/  FFMA.FTZ R172, R9, R215, R172 ;  /* 0x000000d709ac7223 */ /* 0x000fe200000100ac */
[--C-:B------:R-:W-:Y:S02]  /*15e0*/  HADD2.F32 R199, -RZ, R193.reuse.H0_H0 ;  /* 0x200000c1ffc77230 */ /* 0x100fe40000004100 */
[----:B------:R-:W-:Y:S01]  /*15f0*/  FADD.FTZ R81, R81, R192 ;  /* 0x000000c051517221 */ /* 0x000fe20000010000 */
[-C--:B------:R-:W-:Y:S01]  /*1600*/  FFMA.FTZ R109, R12, R192.reuse, R109 ;  /* 0x000000c00c6d7223 */ /* 0x080fe2000001006d */
[----:B------:R-:W-:Y:S01]  /*1610*/  FFMA.FTZ R13, R41, R192, R14 ;  /* 0x000000c0290d7223 */ /* 0x000fe2000001000e */
[----:B------:R-:W-:Y:S01]  /*1620*/  FMUL.FTZ R15, R16, R15 ;  /* 0x0000000f100f7220 */ /* 0x000fe20000410000 */
[----:B------:R-:W-:Y:S01]  /*1630*/  FMUL.FTZ R215, R50, R201 ;  /* 0x000000c932d77220 */ /* 0x000fe20000410000 */
[----:B------:R-:W-:-:S02]  /*1640*/  HADD2.F32 R184, -RZ, R193.H1_H1 ;  /* 0x300000c1ffb87230 */ /* 0x000fc40000004100 */
        /* <DEDUP_REMOVED lines=8> */
[----:B------:R-:W-:Y:S02]  /*16d0*/  HADD2.F32 R184, -RZ, R186.H0_H0 ;  /* 0x200000baffb87230 */ /* 0x000fe40000004100 */
[----:B------:R-:W-:-:S02]  /*16e0*/  HADD2.F32 R189, -RZ, R190.H0_H0 ;  /* 0x200000beffbd7230 */ /* 0x000fc40000004100 */
[----:B------:R-:W-:Y:S02]  /*16f0*/  HADD2.F32 R190, -RZ, R190.H1_H1 ;  /* 0x300000beffbe7230 */ /* 0x000fe40000004100 */
[----:B------:R-:W-:Y:S01]  /*1700*/  FADD.FTZ R86, R86, R201 ;  /* 0x000000c956567221 */ /* 0x000fe20000010000 */
[----:B------:R-:W-:Y:S01]  /*1710*/  FFMA.FTZ R174, R15, R201, R174 ;  /* 0x000000c90fae7223 */ /* 0x000fe200000100ae */
[--C-:B------:R-:W-:Y:S02]  /*1720*/  HADD2.F32 R185, -RZ, R194.reuse.H0_H0 ;  /* 0x200000c2ffb97230 */ /* 0x100fe40000004100 */
[----:B------:R-:W-:Y:S01]  /*1730*/  FADD.FTZ R201, -R231, R184 ;  /* 0x000000b8e7c97221 */ /* 0x000fe20000010100 */
[----:B------:R-:W-:Y:S02]  /*1740*/  HADD2.F32 R194, -RZ, R194.H1_H1 ;  /* 0x300000c2ffc27230 */ /* 0x000fe40000004100 */
[----:B------:R-:W-:Y:S01]  /*1750*/  FMUL.FTZ R184, R53, R190 ;  /* 0x000000be35b87220 */ /* 0x000fe20000410000 */
[----:B------:R-:W-:Y:S01]  /*1760*/  FMUL.FTZ R193, R52, R189 ;  /* 0x000000bd34c17220 */ /* 0x000fe20000410000 */
[----:B------:R-:W-:Y:S01]  /*1770*/  FMUL.FTZ R201, R16, R201 ;  /* 0x000000c910c97220 */ /* 0x000fe20000410000 */
[----:B------:R-:W-:-:S02]  /*1780*/  HADD2.F32 R186, -RZ, R186.H1_H1 ;  /* 0x300000baffba7230 */ /* 0x000fc40000004100 */
[----:B------:R-:W-:Y:S01]  /*1790*/  FFMA.FTZ R215, R45, R194, R184 ;  /* 0x000000c22dd77223 */ /* 0x000fe200000100b8 */
[----:B------:R-:W-:Y:S02]  /*17a0*/  HADD2.F32 R184, -RZ, R187.H0_H0 ;  /* 0x200000bbffb87230 */ /* 0x000fe40000004100 */
[----:B------:R-:W-:Y:S01]  /*17b0*/  FADD.FTZ R88, R88, R185 ;  /* 0x000000b958587221 */ /* 0x000fe20000010000 */
[CC--:B------:R-:W-:Y:S01]  /*17c0*/  FFMA.FTZ R112, R201.reuse, R185.reuse, R112 ;  /* 0x000000b9c9707223 */ /* 0x0c0fe20000010070 */
[----:B------:R-:W-:Y:S01]  /*17d0*/  FFMA.FTZ R202, R44, R185, R193 ;  /* 0x000000b92cca7223 */ /* 0x000fe200000100c1 */
[----:B------:R-:W-:Y:S01]  /*17e0*/  FADD.FTZ R176, R176, R189 ;  /* 0x000000bdb0b07221 */ /* 0x000fe20000010000 */
[----:B------:R-:W-:Y:S01]  /*17f0*/  FFMA.FTZ R148, R201, R189, R148 ;  /* 0x000000bdc9947223 */ /* 0x000fe20000010094 */
[C---:B------:R-:W-:Y:S01]  /*1800*/  FADD.FTZ R185, -R231.reuse, R186 ;  /* 0x000000bae7b97221 */ /* 0x040fe20000010100 */
[----:B------:R-:W-:Y:S02]  /*1810*/  HADD2.F32 R189, -RZ, R191.H0_H0 ;  /* 0x200000bfffbd7230 */ /* 0x000fe40000004100 */
[----:B------:R-:W-:Y:S01]  /*1820*/  FADD.FTZ R217, -R231, R184 ;  /* 0x000000b8e7d97221 */ /* 0x000fe20000010100 */
[----:B------:R-:W-:Y:S01]  /*1830*/  FMUL.FTZ R216, R16, R185 ;  /* 0x000000b910d87220 */ /* 0x000fe20000410000 */
[----:B------:R-:W-:-:S02]  /*1840*/  HADD2.F32 R185, -RZ, R195.H0_H0 ;  /* 0x200000c3ffb97230 */ /* 0x000fc40000004100 */
[----:B------:R-:W-:Y:S01]  /*1850*/  FMUL.FTZ R217, R16, R217 ;  /* 0x000000d910d97220 */ /* 0x000fe20000410000 */
[----:B------:R-:W-:Y:S01]  /*1860*/  FMUL.FTZ R193, R54, R189 ;  /* 0x000000bd36c17220 */ /* 0x000fe20000410000 */
[----:B------:R-:W-:Y:S02]  /*1870*/  HADD2.F32 R184, -RZ, R187.H1_H1 ;  /* 0x300000bbffb87230 */ /* 0x000fe40000004100 */
[----:B------:R-:W-:Y:S01]  /*1880*/  FADD.FTZ R90, R90, R185 ;  /* 0x000000b95a5a7221 */ /* 0x000fe20000010000 */
[-C--:B------:R-:W-:Y:S01]  /*1890*/  FFMA.FTZ R114, R217, R185.reuse, R114 ;  /* 0x000000b9d9727223 */ /* 0x080fe20000010072 */
[----:B------:R-:W-:Y:S01]  /*18a0*/  FFMA.FTZ R218, R46, R185, R193 ;  /* 0x000000b92eda7223 */ /* 0x000fe200000100c1 */
[----:B------:R-:W-:Y:S02]  /*18b0*/  HADD2.F32 R186, -RZ, R191.H1_H1 ;  /* 0x300000bfffba7230 */ /* 0x000fe40000004100 */
[----:B------:R-:W-:Y:S01]  /*18c0*/  FADD.FTZ R185, -R231, R184 ;  /* 0x000000b8e7b97221 */ /* 0x000fe20000010100 */
[----:B------:R-:W-:Y:S01]  /*18d0*/  FADD.FTZ R87, R87, R188 ;  /* 0x000000bc57577221 */ /* 0x000fe20000010000 */
[----:B------:R-:W-:Y:S01]  /*18e0*/  FFMA.FTZ R175, R200, R188, R175 ;  /* 0x000000bcc8af7223 */ /* 0x000fe200000100af */
[----:B------:R-:W-:-:S02]  /*18f0*/  HADD2.F32 R184, -RZ, R195.H1_H1 ;  /* 0x300000c3ffb87230 */ /* 0x000fc40000004100 */
[----:B------:R-:W-:Y:S01]  /*1900*/  FMUL.FTZ R228, R16, R185 ;  /* 0x000000b910e47220 */ /* 0x000fe20000410000 */
[----:B------:R-:W-:Y:S01]  /*1910*/  FMUL.FTZ R188, R55, R186 ;  /* 0x000000ba37bc7220 */ /* 0x000fe20000410000 */
[----:B------:R-:W-:Y:S01]  /*1920*/  FFMA.FTZ R185, R9, R6, R240 ;  /* 0x0000000609b97223 */ /* 0x000fe200000100f0 */
        /* <DEDUP_REMOVED lines=25> */
[----:B------:R-:W-:-:S07]  /*1ac0*/  FFMA.FTZ R240, R228, R227, R185 ;  /* 0x000000e3e4f07223 */ /* 0x000fce00000100b9 */
.L_x_2427:
[----:B------:R-:W-:Y:S05]  /*1ad0*/  BSYNC.RECONVERGENT B0 ;  /* 0x0000000000007941 */ /* 0x000fea0003800200 */
.L_x_2426:
        /* <DEDUP_REMOVED lines=24> */
[--C-:B---3--:R-:W-:Y:S02]  /*1c60*/  HADD2.F32 R18, -RZ, R192.reuse.H0_H0 ;  /* 0x200000c0ff127230 */ /* 0x108fe40000004100 */
[----:B------:R-:W-:-:S03]  /*1c70*/  HADD2.F32 R192, -RZ, R192.H1_H1 ;  /* 0x300000c0ffc07230 */ /* 0x000fc60000004100 */
[C---:B------:R-:W-:Y:S01]  /*1c80*/  FADD.FTZ R17, -R231.reuse, R18 ;  /* 0x00000012e7117221 */ /* 0x040fe20000010100 */
[--C-:B----4-:R-:W-:Y:S02]  /*1c90*/  HADD2.F32 R205, -RZ, R184.reuse.H0_H0 ;  /* 0x200000b8ffcd7230 */ /* 0x110fe40000004100 */
[----:B------:R-:W-:Y:S01]  /*1ca0*/  FADD.FTZ R221, -R231, R192 ;  /* 0x000000c0e7dd7221 */ /* 0x000fe20000010100 */
[----:B------:R-:W-:Y:S02]  /*1cb0*/  HADD2.F32 R184, -RZ, R184.H1_H1 ;  /* 0x300000b8ffb87230 */ /* 0x000fe40000004100 */
[----:B-----5:R-:W-:Y:S01]  /*1cc0*/  FMUL.FTZ R17, R16, R17 ;  /* 0x0000001110117220 */ /* 0x020fe20000410000 */
[----:B------:R-:W-:Y:S02]  /*1cd0*/  HADD2.F32 R206, -RZ, R193.H0_H0 ;  /* 0x200000c1ffce7230 */ /* 0x000fe40000004100 */
[----:B------:R-:W-:Y:S01]  /*1ce0*/  FMUL.FTZ R209, R64, R205 ;  /* 0x000000cd40d17220 */ /* 0x000fe20000410000 */
[----:B------:R-:W-:-:S02]  /*1cf0*/  HADD2.F32 R224, -RZ, R194.H0_H0 ;  /* 0x200000c2ffe07230 */ /* 0x000fc40000004100 */
[----:B--2---:R-:W-:Y:S02]  /*1d00*/  HADD2.F32 R203, -RZ, R188.H0_H0 ;  /* 0x200000bcffcb7230 */ /* 0x004fe40000004100 */
[----:B------:R-:W-:Y:S01]  /*1d10*/  FMUL.FTZ R204, R16, R221 ;  /* 0x000000dd10cc7220 */ /* 0x000fe20000410000 */
[----:B------:R-:W-:Y:S02]  /*1d20*/  HADD2.F32 R194, -RZ, R194.H1_H1 ;  /* 0x300000c2ffc27230 */ /* 0x000fe40000004100 */
[----:B------:R-:W-:Y:S01]  /*1d30*/  FMUL.FTZ R192, R65, R184 ;  /* 0x000000b841c07220 */ /* 0x000fe20000410000 */
[----:B------:R-:W-:Y:S02]  /*1d40*/  HADD2.F32 R188, -RZ, R188.H1_H1 ;  /* 0x300000bcffbc7230 */ /* 0x000fe40000004100 */
        /* <DEDUP_REMOVED lines=8> */
[CC--:B------:R-:W-:Y:S01]  /*1dd0*/  FFMA.FTZ R93, R204.reuse, R188.reuse, R93 ;  /* 0x000000bccc5d7223 */ /* 0x0c0fe2000001005d */
[----:B------:R-:W-:Y:S01]  /*1de0*/  FFMA.FTZ R203, R57, R188, R192 ;  /* 0x000000bc39cb7223 */ /* 0x000fe200000100c0 */
[----:B------:R-:W-:Y:S01]  /*1df0*/  FADD.FTZ R153, R153, R184 ;  /* 0x000000b899997221 */ /* 0x000fe20000010000 */
[----:B------:R-:W-:Y:S01]  /*1e00*/  FFMA.FTZ R133, R204, R184, R133 ;  /* 0x000000b8cc857223 */ /* 0x000fe20000010085 */
[----:B------:R-:W-:Y:S02]  /*1e10*/  HADD2.F32 R221, -RZ, R185.H0_H0 ;  /* 0x200000b9ffdd7230 */ /* 0x000fe40000004100 */
[C---:B------:R-:W-:Y:S01]  /*1e20*/  FADD.FTZ R211, -R231.reuse, R224 ;  /* 0x000000e0e7d37221 */ /* 0x040fe20000010100 */
[----:B------:R-:W-:Y:S02]  /*1e30*/  HADD2.F32 R238, -RZ, R195.H1_H1 ;  /* 0x300000c3ffee7230 */ /* 0x000fe40000004100 */
[----:B------:R-:W-:Y:S01]  /*1e40*/  FADD.FTZ R195, -R231, R212 ;  /* 0x000000d4e7c37221 */ /* 0x000fe20000010100 */
[----:B------:R-:W-:-:S02]  /*1e50*/  HADD2.F32 R209, -RZ, R189.H0_H0 ;  /* 0x200000bdffd17230 */ /* 0x000fc40000004100 */
[----:B------:R-:W-:Y:S01]  /*1e60*/  FADD.FTZ R152, R152, R205 ;  /* 0x000000cd98987221 */ /* 0x000fe20000010000 */
[----:B------:R-:W-:Y:S02]  /*1e70*/  HADD2.F32 R188, -RZ, R185.H1_H1 ;  /* 0x300000b9ffbc7230 */ /* 0x000fe40000004100 */
[----:B------:R-:W-:Y:S01]  /*1e80*/  FFMA.FTZ R132, R17, R205, R132 ;  /* 0x000000cd11847223 */ /* 0x000fe20000010084 */
[----:B------:R-:W-:Y:S02]  /*1e90*/  HADD2.F32 R184, -RZ, R189.H1_H1 ;  /* 0x300000bdffb87230 */ /* 0x000fe40000004100 */
[C---:B------:R-:W-:Y:S01]  /*1ea0*/  FMUL.FTZ R205, R16.reuse, R225 ;  /* 0x000000e110cd7220 */ /* 0x040fe20000410000 */
[----:B------:R-:W-:Y:S02]  /*1eb0*/  HADD2.F32 R189, -RZ, R186.H0_H0 ;  /* 0x200000baffbd7230 */ /* 0x000fe40000004100 */
[----:B------:R-:W-:Y:S01]  /*1ec0*/  FMUL.FTZ R224, R16, R193 ;  /* 0x000000c110e07220 */ /* 0x000fe20000410000 */
[----:B0-----:R-:W-:Y:S01]  /*1ed0*/  FADD.FTZ R223, -R231, R226 ;  /* 0x000000e2e7df7221 */ /* 0x001fe20000010100 */
[----:B------:R-:W-:Y:S01]  /*1ee0*/  FMUL.FTZ R225, R66, R221 ;  /* 0x000000dd42e17220 */ /* 0x000fe20000410000 */
[----:B------:R-:W-:Y:S01]  /*1ef0*/  FMUL.FTZ R211, R16, R211 ;  /* 0x000000d310d37220 */ /* 0x000fe20000410000 */
[----:B------:R-:W-:-:S02]  /*1f00*/  HADD2.F32 R193, -RZ, R187.H0_H0 ;  /* 0x200000bbffc17230 */ /* 0x000fc40000004100 */
[----:B------:R-:W-:Y:S01]  /*1f10*/  FMUL.FTZ R210, R16, R195 ;  /* 0x000000c310d27220 */ /* 0x000fe20000410000 */
[----:B------:R-:W-:Y:S01]  /*1f20*/  FMUL.FTZ R192, R67, R188 ;  /* 0x000000bc43c07220 */ /* 0x000fe20000410000 */
[----:B------:R-:W-:Y:S02]  /*1f30*/  HADD2.F32 R185, -RZ, R190.H0_H0 ;  /* 0x200000beffb97230 */ /* 0x000fe40000004100 */
[----:B------:R-:W-:Y:S01]  /*1f40*/  FADD.FTZ R154, R154, R221 ;  /* 0x000000dd9a9a7221 */ /* 0x000fe20000010000 */
[C---:B------:R-:W-:Y:S01]  /*1f50*/  FFMA.FTZ R134, R205.reuse, R221, R134 ;  /* 0x000000ddcd867223 */ /* 0x040fe20000010086 */
[----:B------:R-:W-:Y:S01]  /*1f60*/  FMUL.FTZ R195, R68, R189 ;  /* 0x000000bd44c37220 */ /* 0x000fe20000410000 */
[----:B------:R-:W-:Y:S02]  /*1f70*/  HADD2.F32 R221, -RZ, R191.H0_H0 ;  /* 0x200000bfffdd7230 */ /* 0x000fe40000004100 */
[----:B------:R-:W-:Y:S01]  /*1f80*/  FADD.FTZ R118, R118, R209 ;  /* 0x000000d176767221 */ /* 0x000fe20000010000 */
[-C--:B------:R-:W-:Y:S01]  /*1f90*/  FFMA.FTZ R94, R205, R209.reuse, R94 ;  /* 0x000000d1cd5e7223 */ /* 0x080fe2000001005e */
[----:B------:R-:W-:Y:S01]  /*1fa0*/  FFMA.FTZ R206, R58, R209, R225 ;  /* 0x000000d13ace7223 */ /* 0x000fe200000100e1 */
[----:B------:R-:W-:Y:S01]  /*1fb0*/  FADD.FTZ R156, R156, R189 ;  /* 0x000000bd9c9c7221 */ /* 0x000fe20000010000 */
[----:B------:R-:W-:Y:S01]  /*1fc0*/  FFMA.FTZ R136, R211, R189, R136 ;  /* 0x000000bdd3887223 */ /* 0x000fe20000010088 */
        /* <DEDUP_REMOVED lines=8> */
[----:B------:R-:W-:Y:S01]  /*2050*/  FADD.FTZ R184, R239, R18 ;  /* 0x00000012efb87221 */ /* 0x000fe20000010000 */
[----:B------:R-:W-:Y:S01]  /*2060*/  FFMA.FTZ R185, R17, R18, R240 ;  /* 0x0000001211b97223 */ /* 0x000fe200000100f0 */
[----:B------:R-:W-:Y:S01]  /*2070*/  FADD.FTZ R122, R122, R221 ;  /* 0x000000dd7a7a7221 */ /* 0x000fe20000010000 */
[----:B------:R-:W-:Y:S01]  /*2080*/  FFMA.FTZ R98, R223, R221, R98 ;  /* 0x000000dddf627223 */ /* 0x000fe20000010062 */
[----:B------:R-:W-:-:S02]  /*2090*/  HADD2.F32 R186, -RZ, R186.H1_H1 ;  /* 0x300000baffba7230 */ /* 0x000fc40000004100 */
        /* <DEDUP_REMOVED lines=8> */
[----:B------:R-:W-:Y:S02]  /*2120*/  HADD2.F32 R190, -RZ, R190.H1_H1 ;  /* 0x300000beffbe7230 */ /* 0x000fe40000004100 */
[----:B------:R-:W-:Y:S01]  /*2130*/  FADD.FTZ R189, R186, R209 ;  /* 0x000000d1babd7221 */ /* 0x000fe20000010000 */
[----:B------:R-:W-:-:S02]  /*2140*/  FFMA.FTZ R184, R210, R209, R185 ;  /* 0x000000d1d2b87223 */ /* 0x000fc400000100b9 */
[----:B------:R-:W-:Y:S01]  /*2150*/  FADD.FTZ R121, R121, R190 ;  /* 0x000000be79797221 */ /* 0x000fe20000010000 */
[-C--:B------:R-:W-:Y:S01]  /*2160*/  FFMA.FTZ R97, R224, R190.reuse, R97 ;  /* 0x000000bee0617223 */ /* 0x080fe20000010061 */
[----:B------:R-:W-:Y:S01]  /*2170*/  FFMA.FTZ R222, R61, R190, R222 ;  /* 0x000000be3dde7223 */ /* 0x000fe200000100de */
[----:B------:R-:W-:Y:S02]  /*2180*/  HADD2.F32 R190, -RZ, R187.H1_H1 ;  /* 0x300000bbffbe7230 */ /* 0x000fe40000004100 */
[----:B------:R-:W-:Y:S01]  /*2190*/  FADD.FTZ R189, R189, R212 ;  /* 0x000000d4bdbd7221 */ /* 0x000fe20000010000 */
[----:B------:R-:W-:Y:S01]  /*21a0*/  FFMA.FTZ R185, R211, R212, R184 ;  /* 0x000000d4d3b97223 */ /* 0x000fe200000100b8 */
[----:B------:R-:W-:Y:S01]  /*21b0*/  FADD.FTZ R155, R155, R188 ;  /* 0x000000bc9b9b7221 */ /* 0x000fe20000010000 */
[----:B------:R-:W-:Y:S01]  /*21c0*/  FFMA.FTZ R135, R210, R188, R135 ;  /* 0x000000bcd2877223 */ /* 0x000fe20000010087 */
[----:B------:R-:W-:Y:S02]  /*21d0*/  HADD2.F32 R188, -RZ, R191.H1_H1 ;  /* 0x300000bfffbc7230 */ /* 0x000fe40000004100 */
[----:B------:R-:W-:Y:S01]  /*21e0*/  FADD.FTZ R231, -R231, R238 ;  /* 0x000000eee7e77221 */ /* 0x000fe20000010100 */
[----:B------:R-:W-:Y:S01]  /*21f0*/  FMUL.FTZ R192, R71, R190 ;  /* 0x000000be47c07220 */ /* 0x000fe20000410000 */
[----:B------:R-:W-:Y:S01]  /*2200*/  FADD.FTZ R184, R189, R222 ;  /* 0x000000debdb87221 */ /* 0x000fe20000010000 */
[----:B------:R-:W-:Y:S01]  /*2210*/  FFMA.FTZ R186, R224, R222, R185 ;  /* 0x000000dee0ba7223 */ /* 0x000fe200000100b9 */
[----:B------:R-:W-:Y:S01]  /*2220*/  FMUL.FTZ R226, R16, R231 ;  /* 0x000000e710e27220 */ /* 0x000fe20000410000 */
[-C--:B------:R-:W-:Y:S01]  /*2230*/  FFMA.FTZ R225, R63, R188.reuse, R192 ;  /* 0x000000bc3fe17223 */ /* 0x080fe200000100c0 */
        /* <DEDUP_REMOVED lines=10> */
.L_x_2429:
[----:B------:R-:W-:Y:S05]  /*22e0*/  BSYNC.RECONVERGENT B0 ;  /* 0x0000000000007941 */ /* 0x000fea0003800200 */
.L_x_2428:
        /* <DEDUP_REMOVED lines=23> */
.L_x_2483:
        /* <DEDUP_REMOVED lines=44> */
[----:B------:R-:W-:Y:S01]  /*2720*/  F2FP.F16.F32.PACK_AB R186, R186, R185 ;  /* 0x000000b9baba723e */ /* 0x000fe200000000ff */
[-C--:B------:R-:W-:Y:S01]  /*2730*/  FFMA.FTZ R185, R19, R188.reuse, R189 ;  /* 0x000000bc13b97223 */ /* 0x080fe200000100bd */
[----:B------:R-:W-:Y:S01]  /*2740*/  FSEL R184, R193, RZ, P0 ;  /* 0x000000ffc1b87208 */ /* 0x000fe20000000000 */
[----:B------:R-:W-:Y:S01]  /*2750*/  FMUL.FTZ R195, R16, R195 ;  /* 0x000000c310c37220 */ /* 0x000fe20000410000 */
[----:B------:R-:W-:Y:S01]  /*2760*/  LOP3.LUT P6, RZ, R236, 0xff0000, RZ, 0xc0, !PT ;  /* 0x00ff0000ecff7812 */ /* 0x000fe200078cc0ff */
[----:B------:R-:W-:Y:S01]  /*2770*/  FADD.FTZ R193, R196, -R185 ;  /* 0x800000b9c4c17221 */ /* 0x000fe20000010000 */
[----:B------:R-:W-:Y:S01]  /*2780*/  F2FP.F16.F32.PACK_AB R187, R184, R191 ;  /* 0x000000bfb8bb723e */ /* 0x000fe200000000ff */
        /* <DEDUP_REMOVED lines=18> */
[----:B------:R-:W-:Y:S02]  /*28b0*/  F2FP.F16.F32.PACK_AB R185, R190, R193 ;  /* 0x000000c1beb9723e */ /* 0x000fe400000000ff */
[----:B------:R-:W-:Y:S01]  /*28c0*/  F2FP.F16.F32.PACK_AB R184, R191, R184 ;  /* 0x000000b8bfb8723e */ /* 0x000fe200000000ff */
[----:B------:R-:W-:Y:S06]  /*28d0*/  BRA `(.L_x_2436) ;  /* 0x00000020003c7947 */ /* 0x000fec0003800000 */
.L_x_2435:
        /* <DEDUP_REMOVED lines=15> */
[C---:B------:R-:W-:Y:S01]  /*29d0*/  F2FP.F16.F32.PACK_AB R171, R168.reuse, R185 ;  /* 0x000000b9a8ab723e */ /* 0x040fe200000000ff */
[----:B------:R-:W-:Y:S01]  /*29e0*/  FMUL.FTZ R185, R168, UR13 ;  /* 0x0000000da8b97c20 */ /* 0x000fe20008410000 */
[C---:B------:R-:W-:Y:S01]  /*29f0*/  F2FP.F16.F32.PACK_AB R170, R184.reuse, R169 ;  /* 0x000000a9b8aa723e */ /* 0x040fe200000000ff */
        /* <DEDUP_REMOVED lines=10> */
[----:B------:R-:W-:Y:S02]  /*2aa0*/  F2FP.F16.F32.PACK_AB R187, R185, R186 ;  /* 0x000000bab9bb723e */ /* 0x000fe400000000ff */
[----:B------:R-:W-:Y:S01]  /*2ab0*/  F2FP.F16.F32.PACK_AB R186, R169, R168 ;  /* 0x000000a8a9ba723e */ /* 0x000fe200000000ff */
        /* <DEDUP_REMOVED lines=14> */
[C---:B------:R-:W-:Y:S01]  /*2ba0*/  F2FP.F16.F32.PACK_AB R169, R184.reuse, R191 ;  /* 0x000000bfb8a9723e */ /* 0x040fe200000000ff */
[----:B------:R-:W-:Y:S01]  /*2bb0*/  FMUL.FTZ R191, R184, UR13 ;  /* 0x0000000db8bf7c20 */ /* 0x000fe20008410000 */
[----:B------:R-:W-:Y:S01]  /*2bc0*/  LOP3.LUT P1, RZ, R236, 0xff, RZ, 0xc0, !PT ;  /* 0x000000ffecff7812 */ /* 0x000fe2000782c0ff */
[----:B------:R-:W-:Y:S01]  /*2bd0*/  FMUL.FTZ R184, R168, UR13 ;  /* 0x0000000da8b87c20 */ /* 0x000fe20008410000 */
[C---:B------:R-:W-:Y:S01]  /*2be0*/  F2FP.F16.F32.PACK_AB R168, R185.reuse, R168 ;  /* 0x000000a8b9a8723e */ /* 0x040fe200000000ff */
[----:B------:R-:W-:Y:S01]  /*2bf0*/  FMUL.FTZ R185, R185, UR13 ;  /* 0x0000000db9b97c20 */ /* 0x000fe20008410000 */
[----:B------:R-:W-:-:S02]  /*2c00*/  FSEL R190, R190, RZ, P6 ;  /* 0x000000ffbebe7208 */ /* 0x000fc40003000000 */
[----:B------:R-:W-:Y:S02]  /*2c10*/  LOP3.LUT P6, RZ, R236, 0xff00, RZ, 0xc0, !PT ;  /* 0x0000ff00ecff7812 */ /* 0x000fe400078cc0ff */
[----:B------:R-:W-:Y:S02]  /*2c20*/  FSEL R193, R191, RZ, P0 ;  /* 0x000000ffbfc17208 */ /* 0x000fe40000000000 */
[----:B------:R-:W-:Y:S02]  /*2c30*/  FSEL R184, R184, RZ, P1 ;  /* 0x000000ffb8b87208 */ /* 0x000fe40000800000 */
[----:B------:R-:W-:Y:S02]  /*2c40*/  FSEL R191, R185, RZ, P6 ;  /* 0x000000ffb9bf7208 */ /* 0x000fe40003000000 */
[----:B------:R-:W-:Y:S02]  /*2c50*/  F2FP.F16.F32.PACK_AB R185, R193, R190 ;  /* 0x000000bec1b9723e */ /* 0x000fe400000000ff */
[----:B------:R-:W-:Y:S01]  /*2c60*/  F2FP.F16.F32.PACK_AB R184, R191, R184 ;  /* 0x000000b8bfb8723e */ /* 0x000fe200000000ff */
[----:B------:R-:W-:Y:S06]  /*2c70*/  BRA `(.L_x_2436) ;  /* 0x0000001c00547947 */ /* 0x000fec0003800000 */
.L_x_2434:
[----:B------:R-:W-:Y:S01]  /*2c80*/  UMOV UR4, UR6 ;  /* 0x0000000600047c82 */ /* 0x000fe20008000000 */
[----:B------:R-:W-:Y:S01]  /*2c90*/  UMOV UR5, UR7 ;  /* 0x0000000700057c82 */ /* 0x000fe20008000000 */
[----:B------:R-:W-:-:S04]  /*2ca0*/  UISETP.NE.U32.AND UP0, UPT, UR4, URZ, UPT ;  /* 0x000000ff0400728c */ /* 0x000fc8000bf05070 */
[----:B------:R-:W-:-:S09]  /*2cb0*/  UISETP.NE.AND.EX UP0, UPT, UR5, URZ, UPT, UP0 ;  /* 0x000000ff0500728c */ /* 0x000fd2000bf05300 */
[----:B------:R-:W-:Y:S05]  /*2cc0*/  BRA.U UP0, `(.L_x_2437) ;  /* 0x0000000100f87547 */ /* 0x000fea000b800000 */
[-CC-:B------:R-:W-:Y:S01]  /*2cd0*/  FFMA.FTZ R185, R213, R188.reuse, R189.reuse ;  /* 0x000000bcd5b97223 */ /* 0x180fe200000100bd */
[-CC-:B------:R-:W-:Y:S01]  /*2ce0*/  FFMA.FTZ R186, R230, R188.reuse, R189.reuse ;  /* 0x000000bce6ba7223 */ /* 0x180fe200000100bd */
[--C-:B------:R-:W-:Y:S02]  /*2cf0*/  HADD2.F32 R187, -RZ, R167.reuse.H1_H1 ;  /* 0x300000a7ffbb7230 */ /* 0x100fe40000004100 */
[-C--:B------:R-:W-:Y:S01]  /*2d00*/  FFMA.FTZ R192, R220, R188.reuse, R189 ;  /* 0x000000bcdcc07223 */ /* 0x080fe200000100bd */
[----:B------:R-:W-:Y:S01]  /*2d10*/  FADD.FTZ R184, R214, -R185 ;  /* 0x800000b9d6b87221 */ /* 0x000fe20000010000 */
[----:B------:R-:W-:Y:S02]  /*2d20*/  HADD2.F32 R185, -RZ, R167.H0_H0 ;  /* 0x200000a7ffb97230 */ /* 0x000fe40000004100 */
[----:B------:R-:W-:Y:S01]  /*2d30*/  FADD.FTZ R186, R229, -R186 ;  /* 0x800000bae5ba7221 */ /* 0x000fe20000010000 */
[----:B------:R-:W-:Y:S01]  /*2d40*/  FADD.FTZ R192, R219, -R192 ;  /* 0x800000c0dbc07221 */ /* 0x000fe20000010000 */
[----:B------:R-:W-:Y:S01]  /*2d50*/  ISETP.GE.U32.AND P0, PT, R236, RZ, PT ;  /* 0x000000ffec00720c */ /* 0x000fe20003f06070 */
[----:B------:R-:W-:Y:S01]  /*2d60*/  FFMA.FTZ R194, R10, R188, R189 ;  /* 0x000000bc0ac27223 */ /* 0x000fe200000100bd */
[C---:B-----5:R-:W-:Y:S01]  /*2d70*/  FFMA.FTZ R184, R16.reuse, R184, R185 ;  /* 0x000000b810b87223 */ /* 0x060fe200000100b9 */
[----:B------:R-:W-:Y:S01]  /*2d80*/  FFMA.FTZ R185, R207, R188, R189 ;  /* 0x000000bccfb97223 */ /* 0x000fe200000100bd */
[----:B------:R-:W-:Y:S01]  /*2d90*/  FFMA.FTZ R186, R16, R186, R187 ;  /* 0x000000ba10ba7223 */ /* 0x000fe200000100bb */
[----:B------:R-:W-:-:S02]  /*2da0*/  HADD2.F32 R187, -RZ, R166.H1_H1 ;  /* 0x300000a6ffbb7230 */ /* 0x000fc40000004100 */
[----:B------:R-:W-:Y:S01]  /*2db0*/  FMUL.FTZ R184, R184, UR13 ;  /* 0x0000000db8b87c20 */ /* 0x000fe20008410000 */
[----:B0-----:R-:W-:Y:S01]  /*2dc0*/  FADD.FTZ R190, R208, -R185 ;  /* 0x800000b9d0be7221 */ /* 0x001fe20000010000 */
[----:B------:R-:W-:Y:S01]  /*2dd0*/  HADD2.F32 R185, -RZ, R166.H0_H0 ;  /* 0x200000a6ffb97230 */ /* 0x000fe20000004100 */
[C---:B------:R-:W-:Y:S01]  /*2de0*/  LOP3.LUT P1, RZ, R237.reuse, 0xff0000, RZ, 0xc0, !PT ;  /* 0x00ff0000edff7812 */ /* 0x040fe2000782c0ff */
[----:B------:R-:W-:Y:S01]  /*2df0*/  FFMA.FTZ R187, R16, R192, R187 ;  /* 0x000000c010bb7223 */ /* 0x000fe200000100bb */
[----:B------:R-:W-:Y:S01]  /*2e00*/  FMUL.FTZ R186, R186, UR13 ;  /* 0x0000000dbaba7c20 */ /* 0x000fe20008410000 */
[----:B------:R-:W-:Y:S01]  /*2e10*/  ISETP.GE.U32.AND.EX P0, PT, R237, 0x1000000, PT, P0 ;  /* 0x01000000ed00780c */ /* 0x000fe20003f06100 */
[----:B------:R-:W-:Y:S01]  /*2e20*/  FFMA.FTZ R185, R16, R190, R185 ;  /* 0x000000be10b97223 */ /* 0x000fe200000100b9 */
[----:B------:R-:W-:Y:S01]  /*2e30*/  FMUL.FTZ R187, R187, UR13 ;  /* 0x0000000dbbbb7c20 */ /* 0x000fe20008410000 */
[----:B------:R-:W-:Y:S01]  /*2e40*/  FSEL R184, R184, RZ, P1 ;  /* 0x000000ffb8b87208 */ /* 0x000fe20000800000 */
[----:B------:R-:W-:Y:S01]  /*2e50*/  FFMA.FTZ R190, R198, R188, R189 ;  /* 0x000000bcc6be7223 */ /* 0x000fe200000100bd */
[----:B------:R-:W-:Y:S01]  /*2e60*/  FMUL.FTZ R185, R185, UR13 ;  /* 0x0000000db9b97c20 */ /* 0x000fe20008410000 */
[----:B------:R-:W-:Y:S01]  /*2e70*/  LOP3.LUT P6, RZ, R237, 0xff, RZ, 0xc0, !PT ;  /* 0x000000ffedff7812 */ /* 0x000fe200078cc0ff */
[----:B------:R-:W-:Y:S01]  /*2e80*/  FADD.FTZ R194, R11, -R194 ;  /* 0x800000c20bc27221 */ /* 0x000fe20000010000 */
[----:B------:R-:W-:Y:S01]  /*2e90*/  LOP3.LUT P1, RZ, R237, 0xff00, RZ, 0xc0, !PT ;  /* 0x0000ff00edff7812 */ /* 0x000fe2000782c0ff */
[----:B------:R-:W-:Y:S01]  /*2ea0*/  FADD.FTZ R190, R197, -R190 ;  /* 0x800000bec5be7221 */ /* 0x000fe20000010000 */
[----:B------:R-:W-:-:S02]  /*2eb0*/  FSEL R191, R186, RZ, P0 ;  /* 0x000000ffbabf7208 */ /* 0x000fc40000000000 */
[----:B------:R-:W-:Y:S02]  /*2ec0*/  FSEL R185, R185, RZ, P6 ;  /* 0x000000ffb9b97208 */ /* 0x000fe40003000000 */
[----:B------:R-:W-:Y:S02]  /*2ed0*/  FSEL R186, R187, RZ, P1 ;  /* 0x000000ffbbba7208 */ /* 0x000fe40000800000 */
[----:B------:R-:W-:Y:S01]  /*2ee0*/  F2FP.F16.F32.PACK_AB R187, R191, R184 ;  /* 0x000000b8bfbb723e */ /* 0x000fe200000000ff */
[--C-:B------:R-:W-:Y:S01]  /*2ef0*/  HADD2.F32 R191, -RZ, R165.reuse.H1_H1 ;  /* 0x300000a5ffbf7230 */ /* 0x100fe20000004100 */
[----:B------:R-:W-:Y:S01]  /*2f00*/  F2FP.F16.F32.PACK_AB R186, R186, R185 ;  /* 0x000000b9baba723e */ /* 0x000fe200000000ff */
[----:B------:R-:W-:Y:S01]  /*2f10*/  FFMA.FTZ R185, R19, R188, R189 ;  /* 0x000000bc13b97223 */ /* 0x000fe200000100bd */
[----:B------:R-:W-:Y:S02]  /*2f20*/  LOP3.LUT P6, RZ, R236, 0xff0000, RZ, 0xc0, !PT ;  /* 0x00ff0000ecff7812 */ /* 0x000fe400078cc0ff */
[----:B------:R-:W-:Y:S01]  /*2f30*/  FFMA.FTZ R190, R16, R190, R191 ;  /* 0x000000be10be7223 */ /* 0x000fe200000100bf */
[----:B------:R-:W-:Y:S01]  /*2f40*/  FADD.FTZ R184, R196, -R185 ;  /* 0x800000b9c4b87221 */ /* 0x000fe20000010000 */
[----:B------:R-:W-:Y:S01]  /*2f50*/  HADD2.F32 R185, -RZ, R165.H0_H0 ;  /* 0x200000a5ffb97230 */ /* 0x000fe20000004100 */
[C---:B------:R-:W-:Y:S01]  /*2f60*/  LOP3.LUT P0, RZ, R236.reuse, 0xff000000, RZ, 0xc0, !PT ;  /* 0xff000000ecff7812 */ /* 0x040fe2000780c0ff */
[----:B------:R-:W-:Y:S01]  /*2f70*/  HADD2.F32 R191, -RZ, R164.H1_H1 ;  /* 0x300000a4ffbf7230 */ /* 0x000fe20000004100 */
[----:B------:R-:W-:-:S02]  /*2f80*/  LOP3.LUT P1, RZ, R236, 0xff00, RZ, 0xc0, !PT ;  /* 0x0000ff00ecff7812 */ /* 0x000fc4000782c0ff */
[C---:B------:R-:W-:Y:S01]  /*2f90*/  FFMA.FTZ R184, R16.reuse, R184, R185 ;  /* 0x000000b810b87223 */ /* 0x040fe200000100b9 */
[----:B------:R-:W-:Y:S01]  /*2fa0*/  FFMA.FTZ R185, R3, R188, R189 ;  /* 0x000000bc03b97223 */ /* 0x000fe200000100bd */
[----:B------:R-:W-:Y:S02]  /*2fb0*/  FFMA.FTZ R191, R16, R194, R191 ;  /* 0x000000c210bf7223 */ /* 0x000fe400000100bf */
[----:B------:R-:W-:Y:S01]  /*2fc0*/  FMUL.FTZ R184, R184, UR13 ;  /* 0x0000000db8b87c20 */ /* 0x000fe20008410000 */
[----:B------:R-:W-:Y:S01]  /*2fd0*/  FADD.FTZ R192, R8, -R185 ;  /* 0x800000b908c07221 */ /* 0x000fe20000010000 */
[----:B------:R-:W-:Y:S02]  /*2fe0*/  HADD2.F32 R185, -RZ, R164.H0_H0 ;  /* 0x200000a4ffb97230 */ /* 0x000fe40000004100 */
[----:B------:R-:W-:-:S03]  /*2ff0*/  FMUL.FTZ R191, R191, UR13 ;  /* 0x0000000dbfbf7c20 */ /* 0x000fc60008410000 */
[----:B------:R-:W-:Y:S01]  /*3000*/  FFMA.FTZ R185, R16, R192, R185 ;  /* 0x000000c010b97223 */ /* 0x000fe200000100b9 */
[----:B------:R-:W-:Y:S01]  /*3010*/  FMUL.FTZ R192, R190, UR13 ;  /* 0x0000000dbec07c20 */ /* 0x000fe20008410000 */
[----:B------:R-:W-:Y:S02]  /*3020*/  FSEL R190, R184, RZ, P6 ;  /* 0x000000ffb8be7208 */ /* 0x000fe40003000000 */
[----:B------:R-:W-:Y:S01]  /*3030*/  FMUL.FTZ R185, R185, UR13 ;  /* 0x0000000db9b97c20 */ /* 0x000fe20008410000 */
[----:B------:R-:W-:Y:S02]  /*3040*/  LOP3.LUT P6, RZ, R236, 0xff, RZ, 0xc0, !PT ;  /* 0x000000ffecff7812 */ /* 0x000fe400078cc0ff */
[----:B------:R-:W-:Y:S02]  /*3050*/  FSEL R193, R192, RZ, P0 ;  /* 0x000000ffc0c17208 */ /* 0x000fe40000000000 */
[----:B------:R-:W-:Y:S02]  /*3060*/  FSEL R191, R191, RZ, P1 ;  /* 0x000000ffbfbf7208 */ /* 0x000fe40000800000 */
[----:B------:R-:W-:-:S02]  /*3070*/  FSEL R184, R185, RZ, P6 ;  /* 0x000000ffb9b87208 */ /* 0x000fc40003000000 */
[----:B------:R-:W-:Y:S02]  /*3080*/  F2FP.F16.F32.PACK_AB R185, R193, R190 ;  /* 0x000000bec1b9723e */ /* 0x000fe400000000ff */
[----:B------:R-:W-:Y:S01]  /*3090*/  F2FP.F16.F32.PACK_AB R184, R191, R184 ;  /* 0x000000b8bfb8723e */ /* 0x000fe200000000ff */
[----:B------:R-:W-:Y:S06]  /*30a0*/  BRA `(.L_x_2436) ;  /* 0x0000001800487947 */ /* 0x000fec0003800000 */
.L_x_2437:
[-CC-:B------:R-:W-:Y:S01]  /*30b0*/  FFMA.FTZ R169, R213, R188.reuse, R189.reuse ;  /* 0x000000bcd5a97223 */ /* 0x180fe200000100bd */
[-C--:B------:R-:W-:Y:S01]  /*30c0*/  FFMA.FTZ R168, R230, R188.reuse, R189 ;  /* 0x000000bce6a87223 */ /* 0x080fe200000100bd */
[--C-:B------:R-:W-:Y:S01]  /*30d0*/  HADD2.F32 R171, -RZ, R167.reuse.H0_H0 ;  /* 0x200000a7ffab7230 */ /* 0x100fe20000004100 */
[----:B------:R-:W-:Y:S01]  /*30e0*/  ISETP.GE.U32.AND P0, PT, R236, RZ, PT ;  /* 0x000000ffec00720c */ /* 0x000fe20003f06070 */
[----:B------:R-:W-:Y:S01]  /*30f0*/  FADD.FTZ R169, R214, -R169 ;  /* 0x800000a9d6a97221 */ /* 0x000fe20000010000 */
[----:B------:R-:W-:Y:S02]  /*3100*/  HADD2.F32 R170, -RZ, R167.H1_H1 ;  /* 0x300000a7ffaa7230 */ /* 0x000fe40000004100 */
[----:B------:R-:W-:Y:S01]  /*3110*/  FADD.FTZ R185, R229, -R168 ;  /* 0x800000a8e5b97221 */ /* 0x000fe20000010000 */
[-C--:B------:R-:W-:Y:S01]  /*3120*/  FFMA.FTZ R168, R220, R188.reuse, R189 ;  /* 0x000000bcdca87223 */ /* 0x080fe200000100bd */
[C---:B-----5:R-:W-:Y:S01]  /*3130*/  FFMA.FTZ R186, R16.reuse, R169, R171 ;  /* 0x000000a910ba7223 */ /* 0x060fe200000100ab */
[----:B------:R-:W-:Y:S01]  /*3140*/  FFMA.FTZ R169, R207, R188, R189 ;  /* 0x000000bccfa97223 */ /* 0x000fe200000100bd */
[----:B------:R-:W-:Y:S01]  /*3150*/  FFMA.FTZ R187, R16, R185, R170 ;  /* 0x000000b910bb7223 */ /* 0x000fe200000100aa */
[----:B------:R-:W-:-:S02]  /*3160*/  HADD2.F32 R171, -RZ, R166.H0_H0 ;  /* 0x200000a6ffab7230 */ /* 0x000fc40000004100 */
[----:B------:R-:W-:Y:S01]  /*3170*/  FADD.FTZ R185, R219, -R168 ;  /* 0x800000a8dbb97221 */ /* 0x000fe20000010000 */
[----:B------:R-:W-:Y:S02]  /*3180*/  HADD2.F32 R170, -RZ, R166.H1_H1 ;  /* 0x300000a6ffaa7230 */ /* 0x000fe40000004100 */
[----:B------:R-:W-:Y:S01]  /*3190*/  FADD.FTZ R169, R208, -R169 ;  /* 0x800000a9d0a97221 */ /* 0x000fe20000010000 */
[C---:B------:R-:W-:Y:S02]  /*31a0*/  ISETP.GE.U32.AND.EX P0, PT, R237.reuse, 0x1000000, PT, P0 ;  /* 0x01000000ed00780c */ /* 0x040fe40003f06100 */
[----:B------:R-:W-:Y:S01]  /*31b0*/  LOP3.LUT P1, RZ, R237, 0xff0000, RZ, 0xc0, !PT ;  /* 0x00ff0000edff7812 */ /* 0x000fe2000782c0ff */
[C---:B------:R-:W-:Y:S01]  /*31c0*/  FFMA.FTZ R169, R16.reuse, R169, R171 ;  /* 0x000000a910a97223 */ /* 0x040fe200000100ab */
[----:B------:R-:W-:Y:S01]  /*31d0*/  FFMA.FTZ R184, R16, R185, R170 ;  /* 0x000000b910b87223 */ /* 0x000fe200000100aa */
[C---:B------:R-:W-:Y:S01]  /*31e0*/  FMUL.FTZ R185, R187.reuse, UR13 ;  /* 0x0000000dbbb97c20 */ /* 0x040fe20008410000 */
[----:B------:R-:W-:Y:S01]  /*31f0*/  F2FP.F16.F32.PACK_AB R171, R187, R186 ;  /* 0x000000babbab723e */ /* 0x000fe200000000ff */
[----:B------:R-:W-:Y:S01]  /*3200*/  FMUL.FTZ R186, R186, UR13 ;  /* 0x0000000dbaba7c20 */ /* 0x000fe20008410000 */
        /* <DEDUP_REMOVED lines=8> */
[----:B------:R-:W-:Y:S01]  /*3290*/  FSEL R169, R184, RZ, P0 ;  /* 0x000000ffb8a97208 */ /* 0x000fe20000000000 */
[----:B------:R-:W-:Y:S01]  /*32a0*/  HADD2.F32 R184, -RZ, R164.H1_H1 ;  /* 0x300000a4ffb87230 */ /* 0x000fe20000004100 */
[----:B------:R-:W-:Y:S01]  /*32b0*/  F2FP.F16.F32.PACK_AB R187, R185, R186 ;  /* 0x000000bab9bb723e */ /* 0x000fe200000000ff */
[----:B------:R-:W-:Y:S01]  /*32c0*/  HADD2.F32 R185, -RZ, R165.H0_H0 ;  /* 0x200000a5ffb97230 */ /* 0x000fe20000004100 */
[----:B------:R-:W-:Y:S01]  /*32d0*/  F2FP.F16.F32.PACK_AB R186, R169, R168 ;  /* 0x000000a8a9ba723e */ /* 0x000fe200000000ff */
[-CC-:B------:R-:W-:Y:S01]  /*32e0*/  FFMA.FTZ R168, R198, R188.reuse, R189.reuse ;  /* 0x000000bcc6a87223 */ /* 0x180fe200000100bd */
[----:B------:R-:W-:Y:S01]  /*32f0*/  FFMA.FTZ R169, R19, R188, R189 ;  /* 0x000000bc13a97223 */ /* 0x000fe200000100bd */
[----:B------:R-:W-:-:S02]  /*3300*/  LOP3.LUT P6, RZ, R236, 0xff0000, RZ, 0xc0, !PT ;  /* 0x00ff0000ecff7812 */ /* 0x000fc400078cc0ff */
[----:B0-----:R-:W-:Y:S01]  /*3310*/  FADD.FTZ R191, R197, -R168 ;  /* 0x800000a8c5bf7221 */ /* 0x001fe20000010000 */
[----:B------:R-:W-:Y:S02]  /*3320*/  HADD2.F32 R168, -RZ, R165.H1_H1 ;  /* 0x300000a5ffa87230 */ /* 0x000fe40000004100 */
[----:B------:R-:W-:Y:S01]  /*3330*/  FADD.FTZ R169, R196, -R169 ;  /* 0x800000a9c4a97221 */ /* 0x000fe20000010000 */
[C---:B------:R-:W-:Y:S02]  /*3340*/  LOP3.LUT P0, RZ, R236.reuse, 0xff000000, RZ, 0xc0, !PT ;  /* 0xff000000ecff7812 */ /* 0x040fe4000780c0ff */
[----:B------:R-:W-:Y:S01]  /*3350*/  LOP3.LUT P1, RZ, R236, 0xff, RZ, 0xc0, !PT ;  /* 0x000000ffecff7812 */ /* 0x000fe2000782c0ff */
[C---:B------:R-:W-:Y:S01]  /*3360*/  FFMA.FTZ R190, R16.reuse, R169, R185 ;  /* 0x000000a910be7223 */ /* 0x040fe200000100b9 */
[----:B------:R-:W-:Y:S01]  /*3370*/  FFMA.FTZ R193, R16, R191, R168 ;  /* 0x000000bf10c17223 */ /* 0x000fe200000100a8 */
[-CC-:B------:R-:W-:Y:S01]  /*3380*/  FFMA.FTZ R169, R3, R188.reuse, R189.reuse ;  /* 0x000000bc03a97223 */ /* 0x180fe200000100bd */
[----:B------:R-:W-:Y:S01]  /*3390*/  FFMA.FTZ R168, R10, R188, R189 ;  /* 0x000000bc0aa87223 */ /* 0x000fe200000100bd */
[----:B------:R-:W-:-:S02]  /*33a0*/  HADD2.F32 R185, -RZ, R164.H0_H0 ;  /* 0x200000a4ffb97230 */ /* 0x000fc40000004100 */
[----:B------:R-:W-:Y:S01]  /*33b0*/  FADD.FTZ R169, R8, -R169 ;  /* 0x800000a908a97221 */ /* 0x000fe20000010000 */
[----:B------:R-:W-:-:S03]  /*33c0*/  FADD.FTZ R191, R11, -R168 ;  /* 0x800000a80bbf7221 */ /* 0x000fc60000010000 */
[C---:B------:R-:W-:Y:S01]  /*33d0*/  FFMA.FTZ R168, R16.reuse, R169, R185 ;  /* 0x000000a910a87223 */ /* 0x040fe200000100b9 */
[----:B------:R-:W-:Y:S01]  /*33e0*/  FFMA.FTZ R191, R16, R191, R184 ;  /* 0x000000bf10bf7223 */ /* 0x000fe200000100b8 */
[----:B------:R-:W-:Y:S01]  /*33f0*/  FMUL.FTZ R185, R190, UR13 ;  /* 0x0000000dbeb97c20 */ /* 0x000fe20008410000 */
[C---:B------:R-:W-:Y:S01]  /*3400*/  F2FP.F16.F32.PACK_AB R169, R193.reuse, R190 ;  /* 0x000000bec1a9723e */ /* 0x040fe200000000ff */
[----:B------:R-:W-:Y:S01]  /*3410*/  FMUL.FTZ R184, R168, UR13 ;  /* 0x0000000da8b87c20 */ /* 0x000fe20008410000 */
        /* <DEDUP_REMOVED lines=11> */
.L_x_2433:
        /* <DEDUP_REMOVED lines=29> */
[----:B------:R-:W-:Y:S01]  /*36a0*/  F2FP.F16.F32.PACK_AB R163, R160, R163 ;  /* 0x000000a3a0a3723e */ /* 0x000fe200000000ff */
        /* <DEDUP_REMOVED lines=14> */
[----:B------:R-:W-:Y:S01]  /*3790*/  F2FP.F16.F32.PACK_AB R162, R161, R162 ;  /* 0x000000a2a1a2723e */ /* 0x000fe200000000ff */
[-CC-:B------:R-:W-:Y:S01]  /*37a0*/  FFMA.FTZ R161, R19, R188.reuse, R189.reuse ;  /* 0x000000bc13a17223 */ /* 0x180fe200000100bd */
[----:B------:R-:W-:Y:S01]  /*37b0*/  FSEL R186, R160, RZ, P0 ;  /* 0x000000ffa0ba7208 */ /* 0x000fe20000000000 */
[----:B------:R-:W-:Y:S01]  /*37c0*/  FFMA.FTZ R160, R198, R188, R189 ;  /* 0x000000bcc6a07223 */ /* 0x000fe200000100bd */
[----:B------:R-:W-:Y:S01]  /*37d0*/  FSEL R185, R185, RZ, P1 ;  /* 0x000000ffb9b97208 */ /* 0x000fe20000800000 */
[----:B------:R-:W-:Y:S01]  /*37e0*/  FADD.FTZ R161, R196, -R161 ;  /* 0x800000a1c4a17221 */ /* 0x000fe20000010000 */
[----:B------:R-:W-:Y:S02]  /*37f0*/  F2FP.F16.F32.PACK_AB R187, R184, R187 ;  /* 0x000000bbb8bb723e */ /* 0x000fe400000000ff */
[----:B------:R-:W-:Y:S01]  /*3800*/  F2FP.F16.F32.PACK_AB R186, R185, R186 ;  /* 0x000000bab9ba723e */ /* 0x000fe200000000ff */
        /* <DEDUP_REMOVED lines=12> */
[----:B------:R-:W-:Y:S01]  /*38d0*/  F2FP.F16.F32.PACK_AB R161, R160, R161 ;  /* 0x000000a1a0a1723e */ /* 0x000fe200000000ff */
[----:B------:R-:W-:Y:S01]  /*38e0*/  FFMA.FTZ R160, R10, R188, R189 ;  /* 0x000000bc0aa07223 */ /* 0x000fe200000100bd */
[----:B------:R-:W-:Y:S02]  /*38f0*/  FSEL R184, R184, RZ, P6 ;  /* 0x000000ffb8b87208 */ /* 0x000fe40003000000 */
[----:B------:R-:W-:Y:S01]  /*3900*/  LOP3.LUT P6, RZ, R236, 0xff00, RZ, 0xc0, !PT ;  /* 0x0000ff00ecff7812 */ /* 0x000fe200078cc0ff */
[----:B------:R-:W-:Y:S01]  /*3910*/  FADD.FTZ R193, R11, -R160 ;  /* 0x800000a00bc17221 */ /* 0x000fe20000010000 */
[----:B------:R-:W-:Y:S01]  /*3920*/  F2FP.F16.F32.PACK_AB R185, R184, R185 ;  /* 0x000000b9b8b9723e */ /* 0x000fe200000000ff */
        /* <DEDUP_REMOVED lines=10> */
[----:B------:R-:W-:Y:S02]  /*39d0*/  F2FP.F16.F32.PACK_AB R160, R191, R160 ;  /* 0x000000a0bfa0723e */ /* 0x000fe400000000ff */
[----:B------:R-:W-:Y:S01]  /*39e0*/  F2FP.F16.F32.PACK_AB R184, R195, R184 ;  /* 0x000000b8c3b8723e */ /* 0x000fe200000000ff */
[----:B------:R-:W-:Y:S06]  /*39f0*/  BRA `(.L_x_2436) ;  /* 0x0000000c00f47947 */ /* 0x000fec0003800000 */
.L_x_2439:
        /* <DEDUP_REMOVED lines=23> */
[----:B------:R-:W-:Y:S01]  /*3b70*/  F2FP.F16.F32.PACK_AB R171, R168, R171 ;  /* 0x000000aba8ab723e */ /* 0x000fe200000000ff */
[----:B------:R-:W-:Y:S01]  /*3b80*/  FMUL.FTZ R168, R161, UR13 ;  /* 0x0000000da1a87c20 */ /* 0x000fe20008410000 */
[----:B------:R-:W-:Y:S01]  /*3b90*/  ISETP.GE.U32.AND.EX P0, PT, R247, 0x1000000, PT, P0 ;  /* 0x01000000f700780c */ /* 0x000fe20003f06100 */
[----:B------:R-:W-:Y:S01]  /*3ba0*/  FADD.FTZ R191, R8, -R191 ;  /* 0x800000bf08bf7221 */ /* 0x000fe20000010000 */
[----:B------:R-:W-:-:S02]  /*3bb0*/  FSEL R184, R162, RZ, P1 ;  /* 0x000000ffa2b87208 */ /* 0x000fc40000800000 */
[C---:B------:R-:W-:Y:S01]  /*3bc0*/  LOP3.LUT P6, RZ, R247.reuse, 0xff, RZ, 0xc0, !PT ;  /* 0x000000fff7ff7812 */ /* 0x040fe200078cc0ff */
[----:B------:R-:W-:Y:S01]  /*3bd0*/  FMUL.FTZ R191, R16, R191 ;  /* 0x000000bf10bf7220 */ /* 0x000fe20000410000 */
[----:B------:R-:W-:Y:S02]  /*3be0*/  LOP3.LUT P1, RZ, R247, 0xff00, RZ, 0xc0, !PT ;  /* 0x0000ff00f7ff7812 */ /* 0x000fe4000782c0ff */
[----:B------:R-:W-:Y:S02]  /*3bf0*/  F2FP.F16.F32.PACK_AB R170, R170, R161 ;  /* 0x000000a1aaaa723e */ /* 0x000fe400000000ff */
[----:B------:R-:W-:Y:S02]  /*3c00*/  FSEL R163, R162, RZ, P0 ;  /* 0x000000ffa2a37208 */ /* 0x000fe40000000000 */
[----:B------:R-:W-:Y:S02]  /*3c10*/  FSEL R162, R168, RZ, P6 ;  /* 0x000000ffa8a27208 */ /* 0x000fe40003000000 */
[----:B------:R-:W-:-:S02]  /*3c20*/  FSEL R161, R169, RZ, P1 ;  /* 0x000000ffa9a17208 */ /* 0x000fc40000800000 */
[----:B------:R-:W-:Y:S01]  /*3c30*/  F2FP.F16.F32.PACK_AB R163, R163, R160 ;  /* 0x000000a0a3a3723e */ /* 0x000fe200000000ff */
[--C-:B------:R-:W-:Y:S01]  /*3c40*/  FFMA.FTZ R160, R198, R188, R189.reuse ;  /* 0x000000bcc6a07223 */ /* 0x100fe200000100bd */
[----:B------:R-:W-:Y:S01]  /*3c50*/  F2FP.F16.F32.PACK_AB R162, R161, R162 ;  /* 0x000000a2a1a2723e */ /* 0x000fe200000000ff */
        /* <DEDUP_REMOVED lines=13> */
[C---:B------:R-:W-:Y:S01]  /*3d30*/  F2FP.F16.F32.PACK_AB R169, R168.reuse, R161 ;  /* 0x000000a1a8a9723e */ /* 0x040fe200000000ff */
[----:B------:R-:W-:Y:S01]  /*3d40*/  FMUL.FTZ R168, R168, UR13 ;  /* 0x0000000da8a87c20 */ /* 0x000fe20008410000 */
[----:B------:R-:W-:Y:S02]  /*3d50*/  F2FP.F16.F32.PACK_AB R186, R185, R186 ;  /* 0x000000bab9ba723e */ /* 0x000fe400000000ff */
[C---:B------:R-:W-:Y:S02]  /*3d60*/  FSEL R185, R160.reuse, RZ, P6 ;  /* 0x000000ffa0b97208 */ /* 0x040fe40003000000 */
[----:B------:R-:W-:Y:S02]  /*3d70*/  FSEL R161, R160, RZ, P1 ;  /* 0x000000ffa0a17208 */ /* 0x000fe40000800000 */
[----:B------:R-:W-:Y:S02]  /*3d80*/  FSEL R160, R168, RZ, P0 ;  /* 0x000000ffa8a07208 */ /* 0x000fe40000000000 */
[----:B------:R-:W-:-:S02]  /*3d90*/  LOP3.LUT P6, RZ, R236, 0xff000000, RZ, 0xc0, !PT ;  /* 0xff000000ecff7812 */ /* 0x000fc400078cc0ff */
[----:B------:R-:W-:Y:S01]  /*3da0*/  F2FP.F16.F32.PACK_AB R161, R160, R161 ;  /* 0x000000a1a0a1723e */ /* 0x000fe200000000ff */
[----:B------:R-:W-:Y:S01]  /*3db0*/  FFMA.FTZ R160, R10, R188, R189 ;  /* 0x000000bc0aa07223 */ /* 0x000fe200000100bd */
[----:B------:R-:W-:Y:S02]  /*3dc0*/  FSEL R168, R168, RZ, P6 ;  /* 0x000000ffa8a87208 */ /* 0x000fe40003000000 */
[----:B------:R-:W-:Y:S01]  /*3dd0*/  LOP3.LUT P6, RZ, R236, 0xff00, RZ, 0xc0, !PT ;  /* 0x0000ff00ecff7812 */ /* 0x000fe200078cc0ff */
[----:B------:R-:W-:Y:S01]  /*3de0*/  FADD.FTZ R193, R11, -R160 ;  /* 0x800000a00bc17221 */ /* 0x000fe20000010000 */
[----:B------:R-:W-:Y:S02]  /*3df0*/  F2FP.F16.F32.PACK_AB R185, R168, R185 ;  /* 0x000000b9a8b9723e */ /* 0x000fe400000000ff */
[----:B------:R-:W-:Y:S01]  /*3e00*/  LOP3.LUT P0, RZ, R246, 0xff00, RZ, 0xc0, !PT ;  /* 0x0000ff00f6ff7812 */ /* 0x000fe2000780c0ff */
[----:B------:R-:W-:Y:S01]  /*3e10*/  FMUL.FTZ R168, R16, R193 ;  /* 0x000000c110a87220 */ /* 0x000fe20000410000 */
[----:B------:R-:W-:-:S02]  /*3e20*/  LOP3.LUT P1, RZ, R246, 0xff, RZ, 0xc0, !PT ;  /* 0x000000fff6ff7812 */ /* 0x000fc4000782c0ff */
[----:B------:R-:W-:Y:S01]  /*3e30*/  F2FP.F16.F32.PACK_AB R187, R184, R187 ;  /* 0x000000bbb8bb723e */ /* 0x000fe200000000ff */
[C---:B------:R-:W-:Y:S01]  /*3e40*/  FMUL.FTZ R160, R168.reuse, UR13 ;  /* 0x0000000da8a07c20 */ /* 0x040fe20008410000 */
[----:B------:R-:W-:Y:S01]  /*3e50*/  F2FP.F16.F32.PACK_AB R168, R168, R191 ;  /* 0x000000bfa8a8723e */ /* 0x000fe200000000ff */
[----:B------:R-:W-:-:S03]  /*3e60*/  FMUL.FTZ R191, R191, UR13 ;  /* 0x0000000dbfbf7c20 */ /* 0x000fc60008410000 */
[----:B------:R-:W-:Y:S02]  /*3e70*/  FSEL R193, R160, RZ, P6 ;  /* 0x000000ffa0c17208 */ /* 0x000fe40003000000 */
[----:B------:R-:W-:Y:S02]  /*3e80*/  LOP3.LUT P6, RZ, R236, 0xff, RZ, 0xc0, !PT ;  /* 0x000000ffecff7812 */ /* 0x000fe400078cc0ff */
[----:B------:R-:W-:Y:S02]  /*3e90*/  FSEL R195, R160, RZ, P0 ;  /* 0x000000ffa0c37208 */ /* 0x000fe40000000000 */
[C---:B------:R-:W-:Y:S02]  /*3ea0*/  FSEL R160, R191.reuse, RZ, P1 ;  /* 0x000000ffbfa07208 */ /* 0x040fe40000800000 */
[----:B------:R-:W-:Y:S02]  /*3eb0*/  FSEL R184, R191, RZ, P6 ;  /* 0x000000ffbfb87208 */ /* 0x000fe40003000000 */
[----:B------:R-:W-:-:S02]  /*3ec0*/  F2FP.F16.F32.PACK_AB R160, R195, R160 ;  /* 0x000000a0c3a0723e */ /* 0x000fc400000000ff */
[----:B------:R-:W-:Y:S01]  /*3ed0*/  F2FP.F16.F32.PACK_AB R184, R193, R184 ;  /* 0x000000b8c1b8723e */ /* 0x000fe200000000ff */
[----:B------:R-:W-:Y:S06]  /*3ee0*/  BRA `(.L_x_2436) ;  /* 0x0000000800b87947 */ /* 0x000fec0003800000 */
.L_x_2438:
[----:B------:R-:W-:Y:S01]  /*3ef0*/  UMOV UR4, UR6 ;  /* 0x0000000600047c82 */ /* 0x000fe20008000000 */
[----:B------:R-:W-:Y:S01]  /*3f00*/  UMOV UR5, UR7 ;  /* 0x0000000700057c82 */ /* 0x000fe20008000000 */
[----:B------:R-:W-:-:S04]  /*3f10*/  UISETP.NE.U32.AND UP0, UPT, UR4, URZ, UPT ;  /* 0x000000ff0400728c */ /* 0x000fc8000bf05070 */
[----:B------:R-:W-:-:S09]  /*3f20*/  UISETP.NE.AND.EX UP0, UPT, UR5, URZ, UPT, UP0 ;  /* 0x000000ff0500728c */ /* 0x000fd2000bf05300 */
[----:B------:R-:W-:Y:S05]  /*3f30*/  BRA.U UP0, `(.L_x_2440) ;  /* 0x00000005004c7547 */ /* 0x000fea000b800000 */
[-CC-:B------:R-:W-:Y:S01]  /*3f40*/  FFMA.FTZ R160, R230, R188.reuse, R189.reuse ;  /* 0x000000bce6a07223 */ /* 0x180fe200000100bd */
[--C-:B------:R-:W-:Y:S02]  /*3f50*/  HADD2.F32 R184, -RZ, R167.reuse.H1_H1 ;  /* 0x300000a7ffb87230 */ /* 0x100fe40000004100 */
[-CC-:B------:R-:W-:Y:S01]  /*3f60*/  FFMA.FTZ R161, R213, R188.reuse, R189.reuse ;  /* 0x000000bcd5a17223 */ /* 0x180fe200000100bd */
[----:B------:R-:W-:Y:S02]  /*3f70*/  HADD2.F32 R163, -RZ, R167.H0_H0 ;  /* 0x200000a7ffa37230 */ /* 0x000fe40000004100 */
[----:B------:R-:W-:Y:S01]  /*3f80*/  FADD.FTZ R185, R229, -R160 ;  /* 0x800000a0e5b97221 */ /* 0x000fe20000010000 */
[----:B------:R-:W-:Y:S01]  /*3f90*/  FFMA.FTZ R160, R220, R188, R189 ;  /* 0x000000bcdca07223 */ /* 0x000fe200000100bd */
[----:B------:R-:W-:Y:S01]  /*3fa0*/  FADD.FTZ R161, R214, -R161 ;  /* 0x800000a1d6a17221 */ /* 0x000fe20000010000 */
[----:B------:R-:W-:Y:S01]  /*3fb0*/  ISETP.GE.U32.AND P0, PT, R246, RZ, PT ;  /* 0x000000fff600720c */ /* 0x000fe20003f06070 */
[----:B-----5:R-:W-:Y:S01]  /*3fc0*/  FFMA.FTZ R184, R16, R185, R184 ;  /* 0x000000b910b87223 */ /* 0x020fe200000100b8 */
[----:B------:R-:W-:Y:S01]  /*3fd0*/  FADD.FTZ R185, R219, -R160 ;  /* 0x800000a0dbb97221 */ /* 0x000fe20000010000 */
[----:B------:R-:W-:-:S02]  /*3fe0*/  HADD2.F32 R160, -RZ, R166.H1_H1 ;  /* 0x300000a6ffa07230 */ /* 0x000fc40000004100 */
[----:B------:R-:W-:Y:S01]  /*3ff0*/  FFMA.FTZ R162, R16, R161, R163 ;  /* 0x000000a110a27223 */ /* 0x000fe200000100a3 */
[----:B------:R-:W-:Y:S01]  /*4000*/  FMUL.FTZ R184, R184, UR13 ;  /* 0x0000000db8b87c20 */ /* 0x000fe20008410000 */
[----:B------:R-:W-:Y:S01]  /*4010*/  ISETP.GE.U32.AND.EX P0, PT, R247, 0x1000000, PT, P0 ;  /* 0x01000000f700780c */ /* 0x000fe20003f06100 */
[----:B------:R-:W-:Y:S01]  /*4020*/  FFMA.FTZ R161, R207, R188, R189 ;  /* 0x000000bccfa17223 */ /* 0x000fe200000100bd */
[----:B------:R-:W-:Y:S01]  /*4030*/  FFMA.FTZ R185, R16, R185, R160 ;  /* 0x000000b910b97223 */ /* 0x000fe200000100a0 */
[----:B------:R-:W-:Y:S01]  /*4040*/  HADD2.F32 R163, -RZ, R166.H0_H0 ;  /* 0x200000a6ffa37230 */ /* 0x000fe20000004100 */
[----:B------:R-:W-:Y:S01]  /*4050*/  FSEL R160, R184, RZ, P0 ;  /* 0x000000ffb8a07208 */ /* 0x000fe20000000000 */
[----:B------:R-:W-:Y:S01]  /*4060*/  FADD.FTZ R161, R208, -R161 ;  /* 0x800000a1d0a17221 */ /* 0x000fe20000010000 */
[----:B------:R-:W-:Y:S01]  /*4070*/  FMUL.FTZ R162, R162, UR13 ;  /* 0x0000000da2a27c20 */ /* 0x000fe20008410000 */
[----:B------:R-:W-:Y:S01]  /*4080*/  ISETP.GE.U32.AND P0, PT, R236, RZ, PT ;  /* 0x000000ffec00720c */ /* 0x000fe20003f06070 */
[----:B------:R-:W-:Y:S01]  /*4090*/  FMUL.FTZ R185, R185, UR13 ;  /* 0x0000000db9b97c20 */ /* 0x000fe20008410000 */
[----:B------:R-:W-:Y:S01]  /*40a0*/  LOP3.LUT P1, RZ, R247, 0xff0000, RZ, 0xc0, !PT ;  /* 0x00ff0000f7ff7812 */ /* 0x000fe2000782c0ff */
[----:B------:R-:W-:Y:S01]  /*40b0*/  FFMA.FTZ R161, R16, R161, R163 ;  /* 0x000000a110a17223 */ /* 0x000fe200000100a3 */
[----:B------:R-:W-:Y:S01]  /*40c0*/  ISETP.GE.U32.AND.EX P0, PT, R237, 0x1000000, PT, P0 ;  /* 0x01000000ed00780c */ /* 0x000fe20003f06100 */
[----:B------:R-:W-:Y:S01]  /*40d0*/  HADD2.F32 R193, -RZ, R164.H1_H1 ;  /* 0x300000a4ffc17230 */ /* 0x000fe20000004100 */
[----:B------:R-:W-:-:S02]  /*40e0*/  FSEL R163, R162, RZ, P1 ;  /* 0x000000ffa2a37208 */ /* 0x000fc40000800000 */
[----:B------:R-:W-:Y:S02]  /*40f0*/  FSEL R184, R184, RZ, P0 ;  /* 0x000000ffb8b87208 */ /* 0x000fe40000000000 */
[----:B------:R-:W-:Y:S01]  /*4100*/  F2FP.F16.F32.PACK_AB R163, R160, R163 ;  /* 0x000000a3a0a3723e */ /* 0x000fe200000000ff */
[----:B------:R-:W-:Y:S01]  /*4110*/  FMUL.FTZ R160, R161, UR13 ;  /* 0x0000000da1a07c20 */ /* 0x000fe20008410000 */
[----:B------:R-:W-:Y:S02]  /*4120*/  LOP3.LUT P1, RZ, R237, 0xff0000, RZ, 0xc0, !PT ;  /* 0x00ff0000edff7812 */ /* 0x000fe4000782c0ff */
[C---:B------:R-:W-:Y:S02]  /*4130*/  LOP3.LUT P0, RZ, R247.reuse, 0xff00, RZ, 0xc0, !PT ;  /* 0x0000ff00f7ff7812 */ /* 0x040fe4000780c0ff */
[----:B------:R-:W-:Y:S02]  /*4140*/  LOP3.LUT P6, RZ, R247, 0xff, RZ, 0xc0, !PT ;  /* 0x000000fff7ff7812 */ /* 0x000fe400078cc0ff */
[----:B------:R-:W-:-:S02]  /*4150*/  FSEL R187, R162, RZ, P1 ;  /* 0x000000ffa2bb7208 */ /* 0x000fc40000800000 */
[----:B------:R-:W-:Y:S02]  /*4160*/  FSEL R161, R185, RZ, P0 ;  /* 0x000000ffb9a17208 */ /* 0x000fe40000000000 */
[C---:B------:R-:W-:Y:S02]  /*4170*/  LOP3.LUT P0, RZ, R237.reuse, 0xff, RZ, 0xc0, !PT ;  /* 0x000000ffedff7812 */ /* 0x040fe4000780c0ff */
[----:B------:R-:W-:Y:S02]  /*4180*/  LOP3.LUT P1, RZ, R237, 0xff00, RZ, 0xc0, !PT ;  /* 0x0000ff00edff7812 */ /* 0x000fe4000782c0ff */
[C---:B------:R-:W-:Y:S02]  /*4190*/  FSEL R162, R160.reuse, RZ, P6 ;  /* 0x000000ffa0a27208 */ /* 0x040fe40003000000 */
[----:B------:R-:W-:Y:S01]  /*41a0*/  FSEL R186, R160, RZ, P0 ;  /* 0x000000ffa0ba7208 */ /* 0x000fe20000000000 */
[----:B------:R-:W-:Y:S01]  /*41b0*/  FFMA.FTZ R160, R198, R188, R189 ;  /* 0x000000bcc6a07223 */ /* 0x000fe200000100bd */
[----:B------:R-:W-:-:S02]  /*41c0*/  FSEL R185, R185, RZ, P1 ;  /* 0x000000ffb9b97208 */ /* 0x000fc40000800000 */
[----:B------:R-:W-:Y:S01]  /*41d0*/  F2FP.F16.F32.PACK_AB R162, R161, R162 ;  /* 0x000000a2a1a2723e */ /* 0x000fe200000000ff */
[----:B------:R-:W-:Y:S01]  /*41e0*/  FFMA.FTZ R161, R19, R188, R189 ;  /* 0x000000bc13a17223 */ /* 0x000fe200000100bd */
[----:B------:R-:W-:Y:S01]  /*41f0*/  F2FP.F16.F32.PACK_AB R186, R185, R186 ;  /* 0x000000bab9ba723e */ /* 0x000fe200000000ff */
[--C-:B------:R-:W-:Y:S01]  /*4200*/  HADD2.F32 R185, -RZ, R165.reuse.H0_H0 ;  /* 0x200000a5ffb97230 */ /* 0x100fe20000004100 */
[----:B------:R-:W-:Y:S01]  /*4210*/  F2FP.F16.F32.PACK_AB R187, R184, R187 ;  /* 0x000000bbb8bb723e */ /* 0x000fe200000000ff */
[----:B------:R-:W-:Y:S01]  /*4220*/  FADD.FTZ R161, R196, -R161 ;  /* 0x800000a1c4a17221 */ /* 0x000fe20000010000 */
[----:B------:R-:W-:Y:S02]  /*4230*/  LOP3.LUT P6, RZ, R236, 0xff0000, RZ, 0xc0, !PT ;  /* 0x00ff0000ecff7812 */ /* 0x000fe400078cc0ff */
[----:B------:R-:W-:Y:S01]  /*4240*/  LOP3.LUT P1, RZ, R246, 0xff0000, RZ, 0xc0, !PT ;  /* 0x00ff0000f6ff7812 */ /* 0x000fe2000782c0ff */
[----:B------:R-:W-:Y:S01]  /*4250*/  FFMA.FTZ R161, R16, R161, R185 ;  /* 0x000000a110a17223 */ /* 0x000fe200000100b9 */
[----:B------:R-:W-:Y:S01]  /*4260*/  FADD.FTZ R185, R197, -R160 ;  /* 0x800000a0c5b97221 */ /* 0x000fe20000010000 */
[----:B------:R-:W-:Y:S01]  /*4270*/  HADD2.F32 R160, -RZ, R165.H1_H1 ;  /* 0x300000a5ffa07230 */ /* 0x000fe20000004100 */
[----:B------:R-:W-:Y:S01]  /*4280*/  LOP3.LUT P0, RZ, R246, 0xff000000, RZ, 0xc0, !PT ;  /* 0xff000000f6ff7812 */ /* 0x000fe2000780c0ff */
[----:B------:R-:W-:-:S03]  /*4290*/  FMUL.FTZ R161, R161, UR13 ;  /* 0x0000000da1a17c20 */ /* 0x000fc60008410000 */
[----:B------:R-:W-:Y:S02]  /*42a0*/  FFMA.FTZ R160, R16, R185, R160 ;  /* 0x000000b910a07223 */ /* 0x000fe400000100a0 */
[C---:B------:R-:W-:Y:S02]  /*42b0*/  FSEL R185, R161.reuse, RZ, P6 ;  /* 0x000000ffa1b97208 */ /* 0x040fe40003000000 */
[----:B------:R-:W-:Y:S01]  /*42c0*/  FMUL.FTZ R184, R160, UR13 ;  /* 0x0000000da0b87c20 */ /* 0x000fe20008410000 */
[----:B------:R-:W-:Y:S02]  /*42d0*/  FSEL R161, R161, RZ, P1 ;  /* 0x000000ffa1a17208 */ /* 0x000fe40000800000 */
[----:B------:R-:W-:Y:S02]  /*42e0*/  LOP3.LUT P6, RZ, R236, 0xff000000, RZ, 0xc0, !PT ;  /* 0xff000000ecff7812 */ /* 0x000fe400078cc0ff */
[C---:B------:R-:W-:Y:S02]  /*42f0*/  FSEL R160, R184.reuse, RZ, P0 ;  /* 0x000000ffb8a07208 */ /* 0x040fe40000000000 */
[----:B------:R-:W-:-:S02]  /*4300*/  FSEL R184, R184, RZ, P6 ;  /* 0x000000ffb8b87208 */ /* 0x000fc40003000000 */
[----:B------:R-:W-:Y:S01]  /*4310*/  F2FP.F16.F32.PACK_AB R161, R160, R161 ;  /* 0x000000a1a0a1723e */ /* 0x000fe200000000ff */
[-C--:B------:R-:W-:Y:S01]  /*4320*/  FFMA.FTZ R160, R10, R188.reuse, R189 ;  /* 0x000000bc0aa07223 */ /* 0x080fe200000100bd */
[----:B------:R-:W-:Y:S02]  /*4330*/  LOP3.LUT P6, RZ, R236, 0xff00, RZ, 0xc0, !PT ;  /* 0x0000ff00ecff7812 */ /* 0x000fe400078cc0ff */
[----:B------:R-:W-:Y:S01]  /*4340*/  F2FP.F16.F32.PACK_AB R185, R184, R185 ;  /* 0x000000b9b8b9723e */ /* 0x000fe200000000ff */
[----:B0-----:R-:W-:Y:S01]  /*4350*/  FADD.FTZ R191, R11, -R160 ;  /* 0x800000a00bbf7221 */ /* 0x001fe20000010000 */
[C---:B------:R-:W-:Y:S02]  /*4360*/  LOP3.LUT P0, RZ, R246.reuse, 0xff00, RZ, 0xc0, !PT ;  /* 0x0000ff00f6ff7812 */ /* 0x040fe4000780c0ff */
[----:B------:R-:W-:Y:S01]  /*4370*/  LOP3.LUT P1, RZ, R246, 0xff, RZ, 0xc0, !PT ;  /* 0x000000fff6ff7812 */ /* 0x000fe2000782c0ff */
[----:B------:R-:W-:Y:S01]  /*4380*/  FFMA.FTZ R160, R16, R191, R193 ;  /* 0x000000bf10a07223 */ /* 0x000fe200000100c1 */
[----:B------:R-:W-:Y:S01]  /*4390*/  FFMA.FTZ R191, R3, R188, R189 ;  /* 0x000000bc03bf7223 */ /* 0x000fe200000100bd */
[----:B------:R-:W-:-:S02]  /*43a0*/  HADD2.F32 R193, -RZ, R164.H0_H0 ;  /* 0x200000a4ffc17230 */ /* 0x000fc40000004100 */
[----:B------:R-:W-:Y:S01]  /*43b0*/  FMUL.FTZ R160, R160, UR13 ;  /* 0x0000000da0a07c20 */ /* 0x000fe20008410000 */
[----:B------:R-:W-:-:S04]  /*43c0*/  FADD.FTZ R191, R8, -R191 ;  /* 0x800000bf08bf7221 */ /* 0x000fc80000010000 */
[----:B------:R-:W-:Y:S01]  /*43d0*/  FFMA.FTZ R191, R16, R191, R193 ;  /* 0x000000bf10bf7223 */ /* 0x000fe200000100c1 */
[----:B------:R-:W-:Y:S02]  /*43e0*/  FSEL R193, R160, RZ, P6 ;  /* 0x000000ffa0c17208 */ /* 0x000fe40003000000 */
[----:B------:R-:W-:Y:S01]  /*43f0*/  LOP3.LUT P6, RZ, R236, 0xff, RZ, 0xc0, !PT ;  /* 0x000000ffecff7812 */ /* 0x000fe200078cc0ff */
[----:B------:R-:W-:Y:S01]  /*4400*/  FMUL.FTZ R184, R191, UR13 ;  /* 0x0000000dbfb87c20 */ /* 0x000fe20008410000 */
[----:B------:R-:W-:-:S04]  /*4410*/  FSEL R191, R160, RZ, P0 ;  /* 0x000000ffa0bf7208 */ /* 0x000fc80000000000 */
[C---:B------:R-:W-:Y:S02]  /*4420*/  FSEL R160, R184.reuse, RZ, P1 ;  /* 0x000000ffb8a07208 */ /* 0x040fe40000800000 */
[----:B------:R-:W-:Y:S02]  /*4430*/  FSEL R184, R184, RZ, P6 ;  /* 0x000000ffb8b87208 */ /* 0x000fe40003000000 */
[----:B------:R-:W-:Y:S02]  /*4440*/  F2FP.F16.F32.PACK_AB R160, R191, R160 ;  /* 0x000000a0bfa0723e */ /* 0x000fe400000000ff */
[----:B------:R-:W-:Y:S01]  /*4450*/  F2FP.F16.F32.PACK_AB R184, R193, R184 ;  /* 0x000000b8c1b8723e */ /* 0x000fe200000000ff */
[----:B------:R-:W-:Y:S06]  /*4460*/  BRA `(.L_x_2436) ;  /* 0x0000000400587947 */ /* 0x000fec0003800000 */
.L_x_2440:
[-CC-:B------:R-:W-:Y:S01]  /*4470*/  FFMA.FTZ R161, R213, R188.reuse, R189.reuse ;  /* 0x000000bcd5a17223 */ /* 0x180fe200000100bd */
[--C-:B------:R-:W-:Y:S02]  /*4480*/  HADD2.F32 R163, -RZ, R167.reuse.H0_H0 ;  /* 0x200000a7ffa37230 */ /* 0x100fe40000004100 */
[-C--:B------:R-:W-:Y:S01]  /*4490*/  FFMA.FTZ R160, R230, R188.reuse, R189 ;  /* 0x000000bce6a07223 */ /* 0x080fe200000100bd */
[----:B------:R-:W-:Y:S02]  /*44a0*/  HADD2.F32 R169, -RZ, R167.H1_H1 ;  /* 0x300000a7ffa97230 */ /* 0x000fe40000004100 */
[----:B------:R-:W-:Y:S01]  /*44b0*/  FADD.FTZ R161, R214, -R161 ;  /* 0x800000a1d6a17221 */ /* 0x000fe20000010000 */
[-C--:B------:R-:W-:Y:S01]  /*44c0*/  FFMA.FTZ R162, R220, R188.reuse, R189 ;  /* 0x000000bcdca27223 */ /* 0x080fe200000100bd */
[----:B------:R-:W-:Y:S01]  /*44d0*/  LOP3.LUT P0, RZ, R237, 0xff0000, RZ, 0xc0, !PT ;  /* 0x00ff0000edff7812 */ /* 0x000fe2000780c0ff */
[--C-:B------:R-:W-:Y:S02]  /*44e0*/  HADD2.F32 R168, -RZ, R166.reuse.H1_H1 ;  /* 0x300000a6ffa87230 */ /* 0x100fe40000004100 */
[----:B-----5:R-:W-:Y:S01]  /*44f0*/  FFMA.FTZ R171, R16, R161, R163 ;  /* 0x000000a110ab7223 */ /* 0x020fe200000100a3 */
[----:B------:R-:W-:Y:S01]  /*4500*/  FFMA.FTZ R161, R207, R188, R189 ;  /* 0x000000bccfa17223 */ /* 0x000fe200000100bd */
[----:B------:R-:W-:Y:S01]  /*4510*/  FADD.FTZ R163, R229, -R160 ;  /* 0x800000a0e5a37221 */ /* 0x000fe20000010000 */
[----:B------:R-:W-:Y:S01]  /*4520*/  HADD2.F32 R160, -RZ, R166.H0_H0 ;  /* 0x200000a6ffa07230 */ /* 0x000fe20000004100 */
[----:B------:R-:W-:Y:S01]  /*4530*/  LOP3.LUT P6, RZ, R247, 0xff0000, RZ, 0xc0, !PT ;  /* 0x00ff0000f7ff7812 */ /* 0x000fe200078cc0ff */
[----:B------:R-:W-:Y:S01]  /*4540*/  FADD.FTZ R161, R208, -R161 ;  /* 0x800000a1d0a17221 */ /* 0x000fe20000010000 */
[----:B------:R-:W-:Y:S01]  /*4550*/  FFMA.FTZ R170, R16, R163, R169 ;  /* 0x000000a310aa7223 */ /* 0x000fe200000100a9 */
[----:B------:R-:W-:Y:S01]  /*4560*/  FADD.FTZ R163, R219, -R162 ;  /* 0x800000a2dba37221 */ /* 0x000fe20000010000 */
[----:B------:R-:W-:Y:S01]  /*4570*/  ISETP.GE.U32.AND P1, PT, R236, RZ, PT ;  /* 0x000000ffec00720c */ /* 0x000fe20003f26070 */
[C---:B------:R-:W-:Y:S01]  /*4580*/  FFMA.FTZ R160, R16.reuse, R161, R160 ;  /* 0x000000a110a07223 */ /* 0x040fe200000100a0 */
[----:B------:R-:W-:Y:S01]  /*4590*/  FMUL.FTZ R161, R171, UR13 ;  /* 0x0000000daba17c20 */ /* 0x000fe20008410000 */
[----:B------:R-:W-:Y:S01]  /*45a0*/  FFMA.FTZ R163, R16, R163, R168 ;  /* 0x000000a310a37223 */ /* 0x000fe200000100a8 */
[----:B------:R-:W-:Y:S01]  /*45b0*/  ISETP.GE.U32.AND.EX P1, PT, R237, 0x1000000, PT, P1 ;  /* 0x01000000ed00780c */ /* 0x000fe20003f26110 */
[----:B------:R-:W-:Y:S01]  /*45c0*/  FMUL.FTZ R168, R160, UR13 ;  /* 0x0000000da0a87c20 */ /* 0x000fe20008410000 */
[C---:B------:R-:W-:Y:S01]  /*45d0*/  F2FP.F16.F32.PACK_AB R171, R170.reuse, R171 ;  /* 0x000000abaaab723e */ /* 0x040fe200000000ff */
[----:B------:R-:W-:Y:S01]  /*45e0*/  FMUL.FTZ R184, R163, UR13 ;  /* 0x0000000da3b87c20 */ /* 0x000fe20008410000 */
[C---:B------:R-:W-:Y:S01]  /*45f0*/  FSEL R187, R161.reuse, RZ, P0 ;  /* 0x000000ffa1bb7208 */ /* 0x040fe20000000000 */
[----:B------:R-:W-:Y:S01]  /*4600*/  HADD2.F32 R195, -RZ, R164.H1_H1 ;  /* 0x300000a4ffc37230 */ /* 0x000fe20000004100 */
[----:B------:R-:W-:Y:S01]  /*4610*/  FSEL R169, R161, RZ, P6 ;  /* 0x000000ffa1a97208 */ /* 0x000fe20003000000 */
[----:B------:R-:W-:Y:S01]  /*4620*/  FMUL.FTZ R161, R170, UR13 ;  /* 0x0000000daaa17c20 */ /* 0x000fe20008410000 */
[----:B------:R-:W-:-:S02]  /*4630*/  ISETP.GE.U32.AND P0, PT, R246, RZ, PT ;  /* 0x000000fff600720c */ /* 0x000fc40003f06070 */
[C---:B------:R-:W-:Y:S02]  /*4640*/  LOP3.LUT P6, RZ, R247.reuse, 0xff, RZ, 0xc0, !PT ;  /* 0x000000fff7ff7812 */ /* 0x040fe400078cc0ff */
[----:B------:R-:W-:Y:S02]  /*4650*/  ISETP.GE.U32.AND.EX P0, PT, R247, 0x1000000, PT, P0 ;  /* 0x01000000f700780c */ /* 0x000fe40003f06100 */
[----:B------:R-:W-:Y:S02]  /*4660*/  FSEL R186, R161, RZ, P1 ;  /* 0x000000ffa1ba7208 */ /* 0x000fe40000800000 */
[----:B------:R-:W-:Y:S02]  /*4670*/  LOP3.LUT P1, RZ, R247, 0xff00, RZ, 0xc0, !PT ;  /* 0x0000ff00f7ff7812 */ /* 0x000fe4000782c0ff */
[----:B------:R-:W-:Y:S02]  /*4680*/  F2FP.F16.F32.PACK_AB R170, R163, R160 ;  /* 0x000000a0a3aa723e */ /* 0x000fe400000000ff */
[----:B------:R-:W-:-:S02]  /*4690*/  FSEL R160, R161, RZ, P0 ;  /* 0x000000ffa1a07208 */ /* 0x000fc40000000000 */
[----:B------:R-:W-:Y:S02]  /*46a0*/  FSEL R162, R168, RZ, P6 ;  /* 0x000000ffa8a27208 */ /* 0x000fe40003000000 */
[----:B------:R-:W-:Y:S02]  /*46b0*/  FSEL R161, R184, RZ, P1 ;  /* 0x000000ffb8a17208 */ /* 0x000fe40000800000 */
[----:B------:R-:W-:Y:S01]  /*46c0*/  F2FP.F16.F32.PACK_AB R163, R160, R169 ;  /* 0x000000a9a0a3723e */ /* 0x000fe200000000ff */
[--C-:B------:R-:W-:Y:S01]  /*46d0*/  FFMA.FTZ R160, R198, R188, R189.reuse ;  /* 0x000000bcc6a07223 */ /* 0x100fe200000100bd */
[----:B------:R-:W-:Y:S01]  /*46e0*/  F2FP.F16.F32.PACK_AB R162, R161, R162 ;  /* 0x000000a2a1a2723e */ /* 0x000fe200000000ff */
[----:B------:R-:W-:Y:S01]  /*46f0*/  FFMA.FTZ R161, R19, R188, R189 ;  /* 0x000000bc13a17223 */ /* 0x000fe200000100bd */
[----:B------:R-:W-:Y:S01]  /*4700*/  LOP3.LUT P0, RZ, R237, 0xff, RZ, 0xc0, !PT ;  /* 0x000000ffedff7812 */ /* 0x000fe2000780c0ff */
[----:B------:R-:W-:Y:S01]  /*4710*/  FADD.FTZ R185, R197, -R160 ;  /* 0x800000a0c5b97221 */ /* 0x000fe20000010000 */
[----:B------:R-:W-:-:S02]  /*4720*/  HADD2.F32 R169, -RZ, R165.H0_H0 ;  /* 0x200000a5ffa97230 */ /* 0x000fc40000004100 */
[----:B------:R-:W-:Y:S01]  /*4730*/  FADD.FTZ R161, R196, -R161 ;  /* 0x800000a1c4a17221 */ /* 0x000fe20000010000 */
[----:B------:R-:W-:Y:S01]  /*4740*/  HADD2.F32 R160, -RZ, R165.H1_H1 ;  /* 0x300000a5ffa07230 */ /* 0x000fe20000004100 */
[----:B------:R-:W-:Y:S02]  /*4750*/  F2FP.F16.F32.PACK_AB R187, R186, R187 ;  /* 0x000000bbbabb723e */ /* 0x000fe400000000ff */
[----:B------:R-:W-:Y:S01]  /*4760*/  FSEL R186, R168, RZ, P0 ;  /* 0x000000ffa8ba7208 */ /* 0x000fe20000000000 */
[C---:B------:R-:W-:Y:S01]  /*4770*/  FFMA.FTZ R169, R16.reuse, R161, R169 ;  /* 0x000000a110a97223 */ /* 0x040fe200000100a9 */
[----:B------:R-:W-:Y:S01]  /*4780*/  FFMA.FTZ R168, R16, R185, R160 ;  /* 0x000000b910a87223 */ /* 0x000fe200000100a0 */
[----:B------:R-:W-:Y:S02]  /*4790*/  LOP3.LUT P1, RZ, R237, 0xff00, RZ, 0xc0, !PT ;  /* 0x0000ff00edff7812 */ /* 0x000fe4000782c0ff */
[----:B------:R-:W-:Y:S01]  /*47a0*/  FMUL.FTZ R160, R169, UR13 ;  /* 0x0000000da9a07c20 */ /* 0x000fe20008410000 */
[----:B------:R-:W-:-:S02]  /*47b0*/  LOP3.LUT P6, RZ, R236, 0xff0000, RZ, 0xc0, !PT ;  /* 0x00ff0000ecff7812 */ /* 0x000fc400078cc0ff */
[----:B0-----:R-:W-:Y:S02]  /*47c0*/  FSEL R191, R184, RZ, P1 ;  /* 0x000000ffb8bf7208 */ /* 0x001fe40000800000 */
[C---:B------:R-:W-:Y:S01]  /*47d0*/  F2FP.F16.F32.PACK_AB R169, R168.reuse, R169 ;  /* 0x000000a9a8a9723e */ /* 0x040fe200000000ff */
[----:B------:R-:W-:Y:S01]  /*47e0*/  FMUL.FTZ R168, R168, UR13 ;  /* 0x0000000da8a87c20 */ /* 0x000fe20008410000 */
[C---:B------:R-:W-:Y:S02]  /*47f0*/  LOP3.LUT P1, RZ, R246.reuse, 0xff0000, RZ, 0xc0, !PT ;  /* 0x00ff0000f6ff7812 */ /* 0x040fe4000782c0ff */
[----:B------:R-:W-:Y:S02]  /*4800*/  LOP3.LUT P0, RZ, R246, 0xff000000, RZ, 0xc0, !PT ;  /* 0xff000000f6ff7812 */ /* 0x000fe4000780c0ff */
[C---:B------:R-:W-:Y:S02]  /*4810*/  FSEL R185, R160.reuse, RZ, P6 ;  /* 0x000000ffa0b97208 */ /* 0x040fe40003000000 */
[----:B------:R-:W-:-:S02]  /*4820*/  FSEL R161, R160, RZ, P1 ;  /* 0x000000ffa0a17208 */ /* 0x000fc40000800000 */
[----:B------:R-:W-:Y:S02]  /*4830*/  FSEL R160, R168, RZ, P0 ;  /* 0x000000ffa8a07208 */ /* 0x000fe40000000000 */
[----:B------:R-:W-:Y:S01]  /*4840*/  F2FP.F16.F32.PACK_AB R186, R191, R186 ;  /* 0x000000babfba723e */ /* 0x000fe200000000ff */
[-CC-:B------:R-:W-:Y:S01]  /*4850*/  FFMA.FTZ R191, R3, R188.reuse, R189.reuse ;  /* 0x000000bc03bf7223 */ /* 0x180fe200000100bd */
[----:B------:R-:W-:Y:S01]  /*4860*/  F2FP.F16.F32.PACK_AB R161, R160, R161 ;  /* 0x000000a1a0a1723e */ /* 0x000fe200000000ff */
[----:B------:R-:W-:Y:S01]  /*4870*/  FFMA.FTZ R160, R10, R188, R189 ;  /* 0x000000bc0aa07223 */ /* 0x000fe200000100bd */
[----:B------:R-:W-:Y:S01]  /*4880*/  LOP3.LUT P6, RZ, R236, 0xff000000, RZ, 0xc0, !PT ;  /* 0xff000000ecff7812 */ /* 0x000fe200078cc0ff */
[----:B------:R-:W-:Y:S01]  /*4890*/  FADD.FTZ R191, R8, -R191 ;  /* 0x800000bf08bf7221 */ /* 0x000fe20000010000 */
[----:B------:R-:W-:Y:S01]  /*48a0*/  LOP3.LUT P0, RZ, R246, 0xff00, RZ, 0xc0, !PT ;  /* 0x0000ff00f6ff7812 */ /* 0x000fe2000780c0ff */
[----:B------:R-:W-:Y:S01]  /*48b0*/  FADD.FTZ R193, R11, -R160 ;  /* 0x800000a00bc17221 */ /* 0x000fe20000010000 */
[----:B------:R-:W-:Y:S01]  /*48c0*/  HADD2.F32 R160, -RZ, R164.H0_H0 ;  /* 0x200000a4ffa07230 */ /* 0x000fe20000004100 */
[----:B------:R-:W-:-:S02]  /*48d0*/  FSEL R168, R168, RZ, P6 ;  /* 0x000000ffa8a87208 */ /* 0x000fc40003000000 */
[----:B------:R-:W-:Y:S01]  /*48e0*/  FFMA.FTZ R193, R16, R193, R195 ;  /* 0x000000c110c17223 */ /* 0x000fe200000100c3 */
[----:B------:R-:W-:Y:S01]  /*48f0*/  LOP3.LUT P6, RZ, R236, 0xff00, RZ, 0xc0, !PT ;  /* 0x0000ff00ecff7812 */ /* 0x000fe200078cc0ff */
[----:B------:R-:W-:Y:S01]  /*4900*/  FFMA.FTZ R160, R16, R191, R160 ;  /* 0x000000bf10a07223 */ /* 0x000fe200000100a0 */
[----:B------:R-:W-:Y:S01]  /*4910*/  F2FP.F16.F32.PACK_AB R185, R168, R185 ;  /* 0x000000b9a8b9723e */ /* 0x000fe200000000ff */
[C---:B------:R-:W-:Y:S01]  /*4920*/  FMUL.FTZ R184, R193.reuse, UR13 ;  /* 0x0000000dc1b87c20 */ /* 0x040fe20008410000 */
[----:B------:R-:W-:Y:S02]  /*4930*/  LOP3.LUT P1, RZ, R246, 0xff, RZ, 0xc0, !PT ;  /* 0x000000fff6ff7812 */ /* 0x000fe4000782c0ff */
[----:B------:R-:W-:Y:S01]  /*4940*/  F2FP.F16.F32.PACK_AB R168, R193, R160 ;  /* 0x000000a0c1a8723e */ /* 0x000fe200000000ff */
[----:B------:R-:W-:Y:S01]  /*4950*/  FMUL.FTZ R160, R160, UR13 ;  /* 0x0000000da0a07c20 */ /* 0x000fe20008410000 */
[----:B------:R-:W-:Y:S02]  /*4960*/  FSEL R191, R184, RZ, P6 ;  /* 0x000000ffb8bf7208 */ /* 0x000fe40003000000 */
[----:B------:R-:W-:-:S02]  /*4970*/  LOP3.LUT P6, RZ, R236, 0xff, RZ, 0xc0, !PT ;  /* 0x000000ffecff7812 */ /* 0x000fc400078cc0ff */
[----:B------:R-:W-:Y:S02]  /*4980*/  FSEL R193, R184, RZ, P0 ;  /* 0x000000ffb8c17208 */ /* 0x000fe40000000000 */
[C---:B------:R-:W-:Y:S02]  /*4990*/  FSEL R190, R160.reuse, RZ, P1 ;  /* 0x000000ffa0be7208 */ /* 0x040fe40000800000 */
[----:B------:R-:W-:Y:S02]  /*49a0*/  FSEL R184, R160, RZ, P6 ;  /* 0x000000ffa0b87208 */ /* 0x000fe40003000000 */
[----:B------:R-:W-:Y:S02]  /*49b0*/  F2FP.F16.F32.PACK_AB R160, R193, R190 ;  /* 0x000000bec1a0723e */ /* 0x000fe400000000ff */
[----:B------:R-:W-:-:S07]  /*49c0*/  F2FP.F16.F32.PACK_AB R184, R191, R184 ;  /* 0x000000b8bfb8723e */ /* 0x000fce00000000ff */
.L_x_2436:
        /* <DEDUP_REMOVED lines=14> */
.L_x_2432:
[----:B------:R-:W-:Y:S05]  /*4ab0*/  BSYNC.RECONVERGENT B0 ;  /* 0x0000000000007941 */ /* 0x000fea0003800200 */
.L_x_2431:
        /* <DEDUP_REMOVED lines=13> */
[--C-:B------:R-:W-:Y:S02]  /*4b90*/  HADD2.F32 R168, -RZ, R23.reuse.H1_H1 ;  /* 0x30000017ffa87230 */ /* 0x100fe40000004100 */
[-CC-:B------:R-:W-:Y:S01]  /*4ba0*/  FFMA.FTZ R161, R201, R188.reuse, R189.reuse ;  /* 0x000000bcc9a17223 */ /* 0x180fe200000100bd */
[-C--:B------:R-:W-:Y:S01]  /*4bb0*/  FFMA.FTZ R163, R217, R188.reuse, R189 ;  /* 0x000000bcd9a37223 */ /* 0x080fe200000100bd */
[----:B------:R-:W-:Y:S01]  /*4bc0*/  FADD.FTZ R185, R227, -R162 ;  /* 0x800000a2e3b97221 */ /* 0x000fe20000010000 */
[--C-:B------:R-:W-:Y:S02]  /*4bd0*/  HADD2.F32 R160, -RZ, R22.reuse.H0_H0 ;  /* 0x20000016ffa07230 */ /* 0x100fe40000004100 */
[----:B------:R-:W-:Y:S01]  /*4be0*/  FADD.FTZ R161, R202, -R161 ;  /* 0x800000a1caa17221 */ /* 0x000fe20000010000 */
[----:B------:R-:W-:Y:S02]  /*4bf0*/  HADD2.F32 R169, -RZ, R23.H0_H0 ;  /* 0x20000017ffa97230 */ /* 0x000fe40000004100 */
[----:B-----5:R-:W-:Y:S01]  /*4c00*/  FFMA.FTZ R168, R16, R185, R168 ;  /* 0x000000b910a87223 */ /* 0x020fe200000100a8 */
[----:B------:R-:W-:Y:S01]  /*4c10*/  ISETP.GE.U32.AND P5, PT, R244, RZ, PT ;  /* 0x000000fff400720c */ /* 0x000fe20003fa6070 */
[----:B------:R-:W-:Y:S01]  /*4c20*/  FADD.FTZ R163, R218, -R163 ;  /* 0x800000a3daa37221 */ /* 0x000fe20000010000 */
[----:B------:R-:W-:Y:S01]  /*4c30*/  FFMA.FTZ R170, R16, R161, R160 ;  /* 0x000000a110aa7223 */ /* 0x000fe200000100a0 */
[----:B------:R-:W-:Y:S01]  /*4c40*/  FMUL.FTZ R184, R168, UR13 ;  /* 0x0000000da8b87c20 */ /* 0x000fe20008410000 */
[-C--:B------:R-:W-:Y:S01]  /*4c50*/  FFMA.FTZ R162, R216, R188.reuse, R189 ;  /* 0x000000bcd8a27223 */ /* 0x080fe200000100bd */
[----:B------:R-:W-:Y:S01]  /*4c60*/  ISETP.GE.U32.AND.EX P5, PT, R245, 0x1000000, PT, P5 ;  /* 0x01000000f500780c */ /* 0x000fe20003fa6150 */
[----:B------:R-:W-:Y:S01]  /*4c70*/  FFMA.FTZ R171, R16, R163, R169 ;  /* 0x000000a310ab7223 */ /* 0x000fe200000100a9 */
[----:B------:R-:W-:Y:S01]  /*4c80*/  FFMA.FTZ R161, R15, R188, R189 ;  /* 0x000000bc0fa17223 */ /* 0x000fe200000100bd */
[----:B------:R-:W-:-:S02]  /*4c90*/  HADD2.F32 R169, -RZ, R22.H1_H1 ;  /* 0x30000016ffa97230 */ /* 0x000fc40000004100 */
[----:B------:R-:W-:Y:S01]  /*4ca0*/  FADD.FTZ R163, R215, -R162 ;  /* 0x800000a2d7a37221 */ /* 0x000fe20000010000 */
[--C-:B------:R-:W-:Y:S01]  /*4cb0*/  HADD2.F32 R160, -RZ, R21.reuse.H0_H0 ;  /* 0x20000015ffa07230 */ /* 0x100fe20000004100 */
[----:B------:R-:W-:Y:S01]  /*4cc0*/  FSEL R186, R184, RZ, P5 ;  /* 0x000000ffb8ba7208 */ /* 0x000fe20002800000 */
[----:B------:R-:W-:Y:S01]  /*4cd0*/  FMUL.FTZ R162, R171, UR13 ;  /* 0x0000000daba27c20 */ /* 0x000fe20008410000 */
[----:B------:R-:W-:Y:S01]  /*4ce0*/  FADD.FTZ R161, R14, -R161 ;  /* 0x800000a10ea17221 */ /* 0x000fe20000010000 */
[----:B------:R-:W-:Y:S01]  /*4cf0*/  ISETP.GE.U32.AND P5, PT, R234, RZ, PT ;  /* 0x000000ffea00720c */ /* 0x000fe20003fa6070 */
[C---:B------:R-:W-:Y:S01]  /*4d00*/  FFMA.FTZ R187, R16.reuse, R163, R169 ;  /* 0x000000a310bb7223 */ /* 0x040fe200000100a9 */
[----:B------:R-:W-:Y:S01]  /*4d10*/  LOP3.LUT P6, RZ, R245, 0xff0000, RZ, 0xc0, !PT ;  /* 0x00ff0000f5ff7812 */ /* 0x000fe200078cc0ff */
[----:B------:R-:W-:Y:S01]  /*4d20*/  FFMA.FTZ R169, R16, R161, R160 ;  /* 0x000000a110a97223 */ /* 0x000fe200000100a0 */
[C---:B------:R-:W-:Y:S01]  /*4d30*/  ISETP.GE.U32.AND.EX P5, PT, R235.reuse, 0x1000000, PT, P5 ;  /* 0x01000000eb00780c */ /* 0x040fe20003fa6150 */
[----:B------:R-:W-:Y:S01]  /*4d40*/  FFMA.FTZ R160, R200, R188, R189 ;  /* 0x000000bcc8a07223 */ /* 0x000fe200000100bd */
[----:B------:R-:W-:Y:S01]  /*4d50*/  FSEL R163, R162, RZ, P6 ;  /* 0x000000ffa2a37208 */ /* 0x000fe20003000000 */
[----:B------:R-:W-:Y:S01]  /*4d60*/  HADD2.F32 R185, -RZ, R21.H1_H1 ;  /* 0x30000015ffb97230 */ /* 0x000fe20000004100 */
[----:B------:R-:W-:Y:S01]  /*4d70*/  LOP3.LUT P6, RZ, R235, 0xff0000, RZ, 0xc0, !PT ;  /* 0x00ff0000ebff7812 */ /* 0x000fe200078cc0ff */
[----:B------:R-:W-:Y:S01]  /*4d80*/  FADD.FTZ R161, R199, -R160 ;  /* 0x800000a0c7a17221 */ /* 0x000fe20000010000 */
[----:B0-----:R-:W-:Y:S01]  /*4d90*/  FSEL R191, R184, RZ, P5 ;  /* 0x000000ffb8bf7208 */ /* 0x001fe20002800000 */
[----:B------:R-:W-:Y:S01]  /*4da0*/  FMUL.FTZ R184, R187, UR13 ;  /* 0x0000000dbbb87c20 */ /* 0x000fe20008410000 */
[----:B------:R-:W-:Y:S01]  /*4db0*/  FSEL R162, R162, RZ, P6 ;  /* 0x000000ffa2a27208 */ /* 0x000fe20003000000 */
[----:B------:R-:W-:Y:S01]  /*4dc0*/  FMUL.FTZ R160, R170, UR13 ;  /* 0x0000000daaa07c20 */ /* 0x000fe20008410000 */
[C---:B------:R-:W-:Y:S01]  /*4dd0*/  LOP3.LUT P5, RZ, R245.reuse, 0xff00, RZ, 0xc0, !PT ;  /* 0x0000ff00f5ff7812 */ /* 0x040fe200078ac0ff */
[----:B------:R-:W-:Y:S01]  /*4de0*/  HADD2.F32 R193, -RZ, R20.H1_H1 ;  /* 0x30000014ffc17230 */ /* 0x000fe20000004100 */
[----:B------:R-:W-:-:S02]  /*4df0*/  LOP3.LUT P6, RZ, R245, 0xff, RZ, 0xc0, !PT ;  /* 0x000000fff5ff7812 */ /* 0x000fc400078cc0ff */
[----:B------:R-:W-:Y:S01]  /*4e00*/  F2FP.F16.F32.PACK_AB R171, R168, R171 ;  /* 0x000000aba8ab723e */ /* 0x000fe200000000ff */
[----:B------:R-:W-:Y:S01]  /*4e10*/  FFMA.FTZ R168, R16, R161, R185 ;  /* 0x000000a110a87223 */ /* 0x000fe200000100b9 */
[----:B------:R-:W-:Y:S02]  /*4e20*/  F2FP.F16.F32.PACK_AB R170, R187, R170 ;  /* 0x000000aabbaa723e */ /* 0x000fe400000000ff */
[----:B------:R-:W-:Y:S02]  /*4e30*/  F2FP.F16.F32.PACK_AB R187, R191, R162 ;  /* 0x000000a2bfbb723e */ /* 0x000fe400000000ff */
[----:B------:R-:W-:Y:S02]  /*4e40*/  FSEL R161, R184, RZ, P5 ;  /* 0x000000ffb8a17208 */ /* 0x000fe40002800000 */
[----:B------:R-:W-:Y:S02]  /*4e50*/  FSEL R162, R160, RZ, P6 ;  /* 0x000000ffa0a27208 */ /* 0x000fe40003000000 */
[----:B------:R-:W-:-:S02]  /*4e60*/  LOP3.LUT P5, RZ, R235, 0xff, RZ, 0xc0, !PT ;  /* 0x000000ffebff7812 */ /* 0x000fc400078ac0ff */
[----:B------:R-:W-:Y:S02]  /*4e70*/  LOP3.LUT P6, RZ, R235, 0xff00, RZ, 0xc0, !PT ;  /* 0x0000ff00ebff7812 */ /* 0x000fe400078cc0ff */
[----:B------:R-:W-:Y:S02]  /*4e80*/  F2FP.F16.F32.PACK_AB R163, R186, R163 ;  /* 0x000000a3baa3723e */ /* 0x000fe400000000ff */
[----:B------:R-:W-:Y:S02]  /*4e90*/  F2FP.F16.F32.PACK_AB R162, R161, R162 ;  /* 0x000000a2a1a2723e */ /* 0x000fe400000000ff */
[----:B------:R-:W-:Y:S01]  /*4ea0*/  FSEL R186, R160, RZ, P5 ;  /* 0x000000ffa0ba7208 */ /* 0x000fe20002800000 */
[----:B------:R-:W-:Y:S01]  /*4eb0*/  FMUL.FTZ R160, R169, UR13 ;  /* 0x0000000da9a07c20 */ /* 0x000fe20008410000 */
[----:B------:R-:W-:Y:S02]  /*4ec0*/  FSEL R161, R184, RZ, P6 ;  /* 0x000000ffb8a17208 */ /* 0x000fe40003000000 */
[----:B------:R-:W-:-:S02]  /*4ed0*/  LOP3.LUT P6, RZ, R234, 0xff0000, RZ, 0xc0, !PT ;  /* 0x00ff0000eaff7812 */ /* 0x000fc400078cc0ff */
[C---:B------:R-:W-:Y:S01]  /*4ee0*/  F2FP.F16.F32.PACK_AB R169, R168.reuse, R169 ;  /* 0x000000a9a8a9723e */ /* 0x040fe200000000ff */
[----:B------:R-:W-:Y:S01]  /*4ef0*/  FMUL.FTZ R168, R168, UR13 ;  /* 0x0000000da8a87c20 */ /* 0x000fe20008410000 */
[----:B------:R-:W-:Y:S02]  /*4f00*/  LOP3.LUT P5, RZ, R244, 0xff0000, RZ, 0xc0, !PT ;  /* 0x00ff0000f4ff7812 */ /* 0x000fe400078ac0ff */
[----:B------:R-:W-:Y:S02]  /*4f10*/  FSEL R185, R160, RZ, P6 ;  /* 0x000000ffa0b97208 */ /* 0x000fe40003000000 */
[----:B------:R-:W-:Y:S02]  /*4f20*/  LOP3.LUT P6, RZ, R244, 0xff000000, RZ, 0xc0, !PT ;  /* 0xff000000f4ff7812 */ /* 0x000fe400078cc0ff */
[----:B------:R-:W-:Y:S02]  /*4f30*/  F2FP.F16.F32.PACK_AB R186, R161, R186 ;  /* 0x000000baa1ba723e */ /* 0x000fe400000000ff */
[----:B------:R-:W-:-:S02]  /*4f40*/  FSEL R161, R160, RZ, P5 ;  /* 0x000000ffa0a17208 */ /* 0x000fc40002800000 */
[----:B------:R-:W-:Y:S02]  /*4f50*/  FSEL R160, R168, RZ, P6 ;  /* 0x000000ffa8a07208 */ /* 0x000fe40003000000 */
[----:B------:R-:W-:Y:S02]  /*4f60*/  LOP3.LUT P5, RZ, R234, 0xff000000, RZ, 0xc0, !PT ;  /* 0xff000000eaff7812 */ /* 0x000fe400078ac0ff */
[----:B------:R-:W-:Y:S01]  /*4f70*/  F2FP.F16.F32.PACK_AB R161, R160, R161 ;  /* 0x000000a1a0a1723e */ /* 0x000fe200000000ff */
[----:B------:R-:W-:Y:S01]  /*4f80*/  FFMA.FTZ R160, R12, R188, R189 ;  /* 0x000000bc0ca07223 */ /* 0x000fe200000100bd */
[----:B------:R-:W-:Y:S02]  /*4f90*/  FSEL R168, R168, RZ, P5 ;  /* 0x000000ffa8a87208 */ /* 0x000fe40002800000 */
[----:B------:R-:W-:Y:S01]  /*4fa0*/  LOP3.LUT P5, RZ, R234, 0xff00, RZ, 0xc0, !PT ;  /* 0x0000ff00eaff7812 */ /* 0x000fe200078ac0ff */
[----:B------:R-:W-:Y:S01]  /*4fb0*/  FADD.FTZ R191, R13, -R160 ;  /* 0x800000a00dbf7221 */ /* 0x000fe20000010000 */
[----:B------:R-:W-:-:S02]  /*4fc0*/  F2FP.F16.F32.PACK_AB R185, R168, R185 ;  /* 0x000000b9a8b9723e */ /* 0x000fc400000000ff */
[----:B------:R-:W-:Y:S01]  /*4fd0*/  LOP3.LUT P6, RZ, R244, 0xff00, RZ, 0xc0, !PT ;  /* 0x0000ff00f4ff7812 */ /* 0x000fe200078cc0ff */
[----:B------:R-:W-:Y:S01]  /*4fe0*/  FFMA.FTZ R168, R16, R191, R193 ;  /* 0x000000bf10a87223 */ /* 0x000fe200000100c1 */
[----:B------:R-:W-:Y:S01]  /*4ff0*/  FFMA.FTZ R191, R9, R188, R189 ;  /* 0x000000bc09bf7223 */ /* 0x000fe200000100bd */
[----:B------:R-:W-:Y:S02]  /*5000*/  HADD2.F32 R193, -RZ, R20.H0_H0 ;  /* 0x20000014ffc17230 */ /* 0x000fe40000004100 */
[----:B------:R-:W-:Y:S01]  /*5010*/  FMUL.FTZ R160, R168, UR13 ;  /* 0x0000000da8a07c20 */ /* 0x000fe20008410000 */
[----:B------:R-:W-:-:S04]  /*5020*/  FADD.FTZ R191, R6, -R191 ;  /* 0x800000bf06bf7221 */ /* 0x000fc80000010000 */
[----:B------:R-:W-:Y:S01]  /*5030*/  FFMA.FTZ R191, R16, R191, R193 ;  /* 0x000000bf10bf7223 */ /* 0x000fe200000100c1 */
[C---:B------:R-:W-:Y:S02]  /*5040*/  FSEL R193, R160.reuse, RZ, P5 ;  /* 0x000000ffa0c17208 */ /* 0x040fe40002800000 */
[----:B------:R-:W-:Y:S02]  /*5050*/  FSEL R195, R160, RZ, P6 ;  /* 0x000000ffa0c37208 */ /* 0x000fe40003000000 */
[----:B------:R-:W-:Y:S01]  /*5060*/  F2FP.F16.F32.PACK_AB R168, R168, R191 ;  /* 0x000000bfa8a8723e */ /* 0x000fe200000000ff */
[----:B------:R-:W-:Y:S01]  /*5070*/  FMUL.FTZ R191, R191, UR13 ;  /* 0x0000000dbfbf7c20 */ /* 0x000fe20008410000 */
[----:B------:R-:W-:Y:S02]  /*5080*/  LOP3.LUT P5, RZ, R244, 0xff, RZ, 0xc0, !PT ;  /* 0x000000fff4ff7812 */ /* 0x000fe400078ac0ff */
[----:B------:R-:W-:Y:S02]  /*5090*/  LOP3.LUT P6, RZ, R234, 0xff, RZ, 0xc0, !PT ;  /* 0x000000ffeaff7812 */ /* 0x000fe400078cc0ff */
[----:B------:R-:W-:-:S02]  /*50a0*/  FSEL R160, R191, RZ, P5 ;  /* 0x000000ffbfa07208 */ /* 0x000fc40002800000 */
[----:B------:R-:W-:Y:S02]  /*50b0*/  FSEL R184, R191, RZ, P6 ;  /* 0x000000ffbfb87208 */ /* 0x000fe40003000000 */
[----:B------:R-:W-:Y:S02]  /*50c0*/  F2FP.F16.F32.PACK_AB R160, R195, R160 ;  /* 0x000000a0c3a0723e */ /* 0x000fe400000000ff */
[----:B------:R-:W-:Y:S01]  /*50d0*/  F2FP.F16.F32.PACK_AB R184, R193, R184 ;  /* 0x000000b8c1b8723e */ /* 0x000fe200000000ff */
[----:B------:R-:W-:Y:S06]  /*50e0*/  BRA `(.L_x_2446) ;  /* 0x0000001c00ac7947 */ /* 0x000fec0003800000 */
.L_x_2445:
[-CC-:B-1----:R-:W-:Y:S01]  /*50f0*/  FFMA.FTZ R160, R228, R188.reuse, R189.reuse ;  /* 0x000000bce4a07223 */ /* 0x182fe200000100bd */
[-C--:B------:R-:W-:Y:S01]  /*5100*/  FFMA.FTZ R161, R217, R188.reuse, R189 ;  /* 0x000000bcd9a17223 */ /* 0x080fe200000100bd */
[--C-:B------:R-:W-:Y:S01]  /*5110*/  HADD2.F32 R184, -RZ, R23.reuse.H1_H1 ;  /* 0x30000017ffb87230 */ /* 0x100fe20000004100 */
[----:B------:R-:W-:Y:S01]  /*5120*/  ISETP.GE.U32.AND P5, PT, R244, RZ, PT ;  /* 0x000000fff400720c */ /* 0x000fe20003fa6070 */
[----:B------:R-:W-:Y:S01]  /*5130*/  FADD.FTZ R185, R227, -R160 ;  /* 0x800000a0e3b97221 */ /* 0x000fe20000010000 */
[----:B------:R-:W-:Y:S02]  /*5140*/  HADD2.F32 R163, -RZ, R23.H0_H0 ;  /* 0x20000017ffa37230 */ /* 0x000fe40000004100 */
[----:B------:R-:W-:Y:S01]  /*5150*/  FADD.FTZ R161, R218, -R161 ;  /* 0x800000a1daa17221 */ /* 0x000fe20000010000 */
[-C--:B------:R-:W-:Y:S01]  /*5160*/  FFMA.FTZ R160, R216, R188.reuse, R189 ;  /* 0x000000bcd8a07223 */ /* 0x080fe200000100bd */
[C---:B-----5:R-:W-:Y:S01]  /*5170*/  FFMA.FTZ R184, R16.reuse, R185, R184 ;  /* 0x000000b910b87223 */ /* 0x060fe200000100b8 */
[----:B------:R-:W-:Y:S01]  /*5180*/  ISETP.GE.U32.AND.EX P5, PT, R245, 0x1000000, PT, P5 ;  /* 0x01000000f500780c */ /* 0x000fe20003fa6150 */
[----:B------:R-:W-:Y:S01]  /*5190*/  FFMA.FTZ R162, R16, R161, R163 ;  /* 0x000000a110a27223 */ /* 0x000fe200000100a3 */
[----:B------:R-:W-:Y:S01]  /*51a0*/  FFMA.FTZ R161, R201, R188, R189 ;  /* 0x000000bcc9a17223 */ /* 0x000fe200000100bd */
[----:B------:R-:W-:Y:S01]  /*51b0*/  FMUL.FTZ R184, R184, UR13 ;  /* 0x0000000db8b87c20 */ /* 0x000fe20008410000 */
[----:B------:R-:W-:-:S02]  /*51c0*/  HADD2.F32 R163, -RZ, R22.H0_H0 ;  /* 0x20000016ffa37230 */ /* 0x000fc40000004100 */
[----:B------:R-:W-:Y:S01]  /*51d0*/  FADD.FTZ R185, R215, -R160 ;  /* 0x800000a0d7b97221 */ /* 0x000fe20000010000 */
[----:B------:R-:W-:Y:S01]  /*51e0*/  FADD.FTZ R161, R202, -R161 ;  /* 0x800000a1caa17221 */ /* 0x000fe20000010000 */
[----:B------:R-:W-:Y:S01]  /*51f0*/  FMUL.FTZ R162, R162, UR13 ;  /* 0x0000000da2a27c20 */ /* 0x000fe20008410000 */
[----:B------:R-:W-:Y:S01]  /*5200*/  LOP3.LUT P6, RZ, R245, 0xff0000, RZ, 0xc0, !PT ;  /* 0x00ff0000f5ff7812 */ /* 0x000fe200078cc0ff */
[----:B------:R-:W-:Y:S01]  /*5210*/  HADD2.F32 R160, -RZ, R22.H1_H1 ;  /* 0x30000016ffa07230 */ /* 0x000fe20000004100 */
[----:B------:R-:W-:Y:S01]  /*5220*/  FSEL R186, R184, RZ, P5 ;  /* 0x000000ffb8ba7208 */ /* 0x000fe20002800000 */
[----:B------:R-:W-:Y:S01]  /*5230*/  FFMA.FTZ R161, R16, R161, R163 ;  /* 0x000000a110a17223 */ /* 0x000fe200000100a3 */
[----:B------:R-:W-:Y:S01]  /*5240*/  ISETP.GE.U32.AND P5, PT, R234, RZ, PT ;  /* 0x000000ffea00720c */ /* 0x000fe20003fa6070 */
[----:B0-----:R-:W-:Y:S01]  /*5250*/  HADD2.F32 R191, -RZ, R21.H1_H1 ;  /* 0x30000015ffbf7230 */ /* 0x001fe20000004100 */
[----:B------:R-:W-:Y:S01]  /*5260*/  FSEL R163, R162, RZ, P6 ;  /* 0x000000ffa2a37208 */ /* 0x000fe20003000000 */
[----:B------:R-:W-:Y:S01]  /*5270*/  FFMA.FTZ R160, R16, R185, R160 ;  /* 0x000000b910a07223 */ /* 0x000fe200000100a0 */
[----:B------:R-:W-:Y:S01]  /*5280*/  LOP3.LUT P6, RZ, R235, 0xff0000, RZ, 0xc0, !PT ;  /* 0x00ff0000ebff7812 */ /* 0x000fe200078cc0ff */
[----:B------:R-:W-:Y:S01]  /*5290*/  FMUL.FTZ R161, R161, UR13 ;  /* 0x0000000da1a17c20 */ /* 0x000fe20008410000 */
[----:B------:R-:W-:Y:S01]  /*52a0*/  ISETP.GE.U32.AND.EX P5, PT, R235, 0x1000000, PT, P5 ;  /* 0x01000000eb00780c */ /* 0x000fe20003fa6150 */
[----:B------:R-:W-:Y:S01]  /*52b0*/  FMUL.FTZ R160, R160, UR13 ;  /* 0x0000000da0a07c20 */ /* 0x000fe20008410000 */
[----:B------:R-:W-:Y:S01]  /*52c0*/  FSEL R187, R162, RZ, P6 ;  /* 0x000000ffa2bb7208 */ /* 0x000fe20003000000 */
[----:B------:R-:W-:Y:S01]  /*52d0*/  HADD2.F32 R193, -RZ, R20.H1_H1 ;  /* 0x30000014ffc17230 */ /* 0x000fe20000004100 */
[----:B------:R-:W-:-:S02]  /*52e0*/  FSEL R184, R184, RZ, P5 ;  /* 0x000000ffb8b87208 */ /* 0x000fc40002800000 */
[C---:B------:R-:W-:Y:S02]  /*52f0*/  LOP3.LUT P6, RZ, R245.reuse, 0xff, RZ, 0xc0, !PT ;  /* 0x000000fff5ff7812 */ /* 0x040fe400078cc0ff */
[----:B------:R-:W-:Y:S02]  /*5300*/  LOP3.LUT P5, RZ, R245, 0xff00, RZ, 0xc0, !PT ;  /* 0x0000ff00f5ff7812 */ /* 0x000fe400078ac0ff */
[----:B------:R-:W-:Y:S02]  /*5310*/  FSEL R162, R161, RZ, P6 ;  /* 0x000000ffa1a27208 */ /* 0x000fe40003000000 */
[----:B------:R-:W-:Y:S02]  /*5320*/  FSEL R185, R160, RZ, P5 ;  /* 0x000000ffa0b97208 */ /* 0x000fe40002800000 */
[C---:B------:R-:W-:Y:S02]  /*5330*/  LOP3.LUT P5, RZ, R235.reuse, 0xff, RZ, 0xc0, !PT ;  /* 0x000000ffebff7812 */ /* 0x040fe400078ac0ff */
[----:B------:R-:W-:-:S02]  /*5340*/  LOP3.LUT P6, RZ, R235, 0xff00, RZ, 0xc0, !PT ;  /* 0x0000ff00ebff7812 */ /* 0x000fc400078cc0ff */
[----:B------:R-:W-:Y:S02]  /*5350*/  F2FP.F16.F32.PACK_AB R163, R186, R163 ;  /* 0x000000a3baa3723e */ /* 0x000fe400000000ff */
[----:B------:R-:W-:Y:S02]  /*5360*/  F2FP.F16.F32.PACK_AB R162, R185, R162 ;  /* 0x000000a2b9a2723e */ /* 0x000fe400000000ff */
[----:B------:R-:W-:Y:S01]  /*5370*/  FSEL R186, R161, RZ, P5 ;  /* 0x000000ffa1ba7208 */ /* 0x000fe20002800000 */
[-CC-:B------:R-:W-:Y:S01]  /*5380*/  FFMA.FTZ R161, R15, R188.reuse, R189.reuse ;  /* 0x000000bc0fa17223 */ /* 0x180fe200000100bd */
[----:B------:R-:W-:Y:S01]  /*5390*/  FSEL R185, R160, RZ, P6 ;  /* 0x000000ffa0b97208 */ /* 0x000fe20003000000 */
[----:B------:R-:W-:Y:S01]  /*53a0*/  FFMA.FTZ R160, R200, R188, R189 ;  /* 0x000000bcc8a07223 */ /* 0x000fe200000100bd */
[----:B------:R-:W-:Y:S01]  /*53b0*/  LOP3.LUT P6, RZ, R234, 0xff0000, RZ, 0xc0, !PT ;  /* 0x00ff0000eaff7812 */ /* 0x000fe200078cc0ff */
[----:B------:R-:W-:Y:S01]  /*53c0*/  FADD.FTZ R161, R14, -R161 ;  /* 0x800000a10ea17221 */ /* 0x000fe20000010000 */
[----:B------:R-:W-:Y:S01]  /*53d0*/  F2FP.F16.F32.PACK_AB R186, R185, R186 ;  /* 0x000000bab9ba723e */ /* 0x000fe200000000ff */
[----:B------:R-:W-:Y:S01]  /*53e0*/  HADD2.F32 R185, -RZ, R21.H0_H0 ;  /* 0x20000015ffb97230 */ /* 0x000fe20000004100 */
[----:B------:R-:W-:-:S02]  /*53f0*/  LOP3.LUT P5, RZ, R244, 0xff0000, RZ, 0xc0, !PT ;  /* 0x00ff0000f4ff7812 */ /* 0x000fc400078ac0ff */
[----:B------:R-:W-:Y:S02]  /*5400*/  F2FP.F16.F32.PACK_AB R187, R184, R187 ;  /* 0x000000bbb8bb723e */ /* 0x000fe400000000ff */
[----:B------:R-:W-:Y:S01]  /*5410*/  FFMA.FTZ R161, R16, R161, R185 ;  /* 0x000000a110a17223 */ /* 0x000fe200000100b9 */
[----:B------:R-:W-:-:S03]  /*5420*/  FADD.FTZ R185, R199, -R160 ;  /* 0x800000a0c7b97221 */ /* 0x000fc60000010000 */
[----:B------:R-:W-:Y:S01]  /*5430*/  FMUL.FTZ R161, R161, UR13 ;  /* 0x0000000da1a17c20 */ /* 0x000fe20008410000 */
[----:B------:R-:W-:-:S04]  /*5440*/  FFMA.FTZ R191, R16, R185, R191 ;  /* 0x000000b910bf7223 */ /* 0x000fc800000100bf */
[----:B------:R-:W-:Y:S01]  /*5450*/  FSEL R185, R161, RZ, P6 ;  /* 0x000000ffa1b97208 */ /* 0x000fe20003000000 */
[----:B------:R-:W-:Y:S01]  /*5460*/  FMUL.FTZ R191, R191, UR13 ;  /* 0x0000000dbfbf7c20 */ /* 0x000fe20008410000 */
[----:B------:R-:W-:Y:S02]  /*5470*/  FSEL R161, R161, RZ, P5 ;  /* 0x000000ffa1a17208 */ /* 0x000fe40002800000 */
[----:B------:R-:W-:Y:S02]  /*5480*/  LOP3.LUT P5, RZ, R234, 0xff000000, RZ, 0xc0, !PT ;  /* 0xff000000eaff7812 */ /* 0x000fe400078ac0ff */
[----:B------:R-:W-:Y:S02]  /*5490*/  LOP3.LUT P6, RZ, R244, 0xff000000, RZ, 0xc0, !PT ;  /* 0xff000000f4ff7812 */ /* 0x000fe400078cc0ff */
[C---:B------:R-:W-:Y:S02]  /*54a0*/  FSEL R160, R191.reuse, RZ, P5 ;  /* 0x000000ffbfa07208 */ /* 0x040fe40002800000 */
[----:B------:R-:W-:-:S02]  /*54b0*/  FSEL R184, R191, RZ, P6 ;  /* 0x000000ffbfb87208 */ /* 0x000fc40003000000 */
[----:B------:R-:W-:Y:S01]  /*54c0*/  F2FP.F16.F32.PACK_AB R185, R160, R185 ;  /* 0x000000b9a0b9723e */ /* 0x000fe200000000ff */
[----:B------:R-:W-:Y:S01]  /*54d0*/  FFMA.FTZ R160, R12, R188, R189 ;  /* 0x000000bc0ca07223 */ /* 0x000fe200000100bd */
[----:B------:R-:W-:Y:S02]  /*54e0*/  LOP3.LUT P5, RZ, R234, 0xff00, RZ, 0xc0, !PT ;  /* 0x0000ff00eaff7812 */ /* 0x000fe400078ac0ff */
[----:B------:R-:W-:Y:S01]  /*54f0*/  LOP3.LUT P6, RZ, R244, 0xff00, RZ, 0xc0, !PT ;  /* 0x0000ff00f4ff7812 */ /* 0x000fe200078cc0ff */
[----:B------:R-:W-:Y:S01]  /*5500*/  FADD.FTZ R191, R13, -R160 ;  /* 0x800000a00dbf7221 */ /* 0x000fe20000010000 */
[----:B------:R-:W-:-:S03]  /*5510*/  F2FP.F16.F32.PACK_AB R161, R184, R161 ;  /* 0x000000a1b8a1723e */ /* 0x000fc600000000ff */
[----:B------:R-:W-:Y:S01]  /*5520*/  FFMA.FTZ R160, R16, R191, R193 ;  /* 0x000000bf10a07223 */ /* 0x000fe200000100c1 */
[----:B------:R-:W-:Y:S01]  /*5530*/  FFMA.FTZ R191, R9, R188, R189 ;  /* 0x000000bc09bf7223 */ /* 0x000fe200000100bd */
[----:B------:R-:W-:Y:S02]  /*5540*/  HADD2.F32 R193, -RZ, R20.H0_H0 ;  /* 0x20000014ffc17230 */ /* 0x000fe40000004100 */
[----:B------:R-:W-:Y:S01]  /*5550*/  FMUL.FTZ R160, R160, UR13 ;  /* 0x0000000da0a07c20 */ /* 0x000fe20008410000 */
[----:B------:R-:W-:-:S04]  /*5560*/  FADD.FTZ R191, R6, -R191 ;  /* 0x800000bf06bf7221 */ /* 0x000fc80000010000 */
[----:B------:R-:W-:Y:S01]  /*5570*/  FFMA.FTZ R191, R16, R191, R193 ;  /* 0x000000bf10bf7223 */ /* 0x000fe200000100c1 */
[C---:B------:R-:W-:Y:S02]  /*5580*/  FSEL R193, R160.reuse, RZ, P5 ;  /* 0x000000ffa0c17208 */ /* 0x040fe40002800000 */
[----:B------:R-:W-:Y:S01]  /*5590*/  FSEL R195, R160, RZ, P6 ;  /* 0x000000ffa0c37208 */ /* 0x000fe20003000000 */
[----:B------:R-:W-:Y:S01]  /*55a0*/  FMUL.FTZ R191, R191, UR13 ;  /* 0x0000000dbfbf7c20 */ /* 0x000fe20008410000 */
[----:B------:R-:W-:Y:S02]  /*55b0*/  LOP3.LUT P5, RZ, R244, 0xff, RZ, 0xc0, !PT ;  /* 0x000000fff4ff7812 */ /* 0x000fe400078ac0ff */
[----:B------:R-:W-:Y:S02]  /*55c0*/  LOP3.LUT P6, RZ, R234, 0xff, RZ, 0xc0, !PT ;  /* 0x000000ffeaff7812 */ /* 0x000fe400078cc0ff */
[C---:B------:R-:W-:Y:S02]  /*55d0*/  FSEL R160, R191.reuse, RZ, P5 ;  /* 0x000000ffbfa07208 */ /* 0x040fe40002800000 */
[----:B------:R-:W-:-:S02]  /*55e0*/  FSEL R184, R191, RZ, P6 ;  /* 0x000000ffbfb87208 */ /* 0x000fc40003000000 */
[----:B------:R-:W-:Y:S02]  /*55f0*/  F2FP.F16.F32.PACK_AB R160, R195, R160 ;  /* 0x000000a0c3a0723e */ /* 0x000fe400000000ff */
[----:B------:R-:W-:Y:S01]  /*5600*/  F2FP.F16.F32.PACK_AB R184, R193, R184 ;  /* 0x000000b8c1b8723e */ /* 0x000fe200000000ff */
[----:B------:R-:W-:Y:S06]  /*5610*/  BRA `(.L_x_2446) ;  /* 0x0000001800607947 */ /* 0x000fec0003800000 */
.L_x_2444:
        /* <DEDUP_REMOVED lines=18> */
[C---:B------:R-:W-:Y:S01]  /*5740*/  F2FP.F16.F32.PACK_AB R171, R162.reuse, R171 ;  /* 0x000000aba2ab723e */ /* 0x040fe200000000ff */
        /* <DEDUP_REMOVED lines=19> */
[----:B------:R-:W-:Y:S01]  /*5880*/  F2FP.F16.F32.PACK_AB R187, R184, R187 ;  /* 0x000000bbb8bb723e */ /* 0x000fe200000000ff */
[----:B------:R-:W-:Y:S01]  /*5890*/  FFMA.FTZ R184, R200, R188, R189 ;  /* 0x000000bcc8b87223 */ /* 0x000fe200000100bd */
[----:B------:R-:W-:Y:S02]  /*58a0*/  F2FP.F16.F32.PACK_AB R170, R161, R170 ;  /* 0x000000aaa1aa723e */ /* 0x000fe400000000ff */
[----:B------:R-:W-:Y:S01]  /*58b0*/  F2FP.F16.F32.PACK_AB R163, R162, R163 ;  /* 0x000000a3a2a3723e */ /* 0x000fe200000000ff */
[----:B------:R-:W-:Y:S01]  /*58c0*/  FADD.FTZ R185, R199, -R184 ;  /* 0x800000b8c7b97221 */ /* 0x000fe20000010000 */
[----:B------:R-:W-:-:S02]  /*58d0*/  FSEL R162, R160, RZ, P5 ;  /* 0x000000ffa0a27208 */ /* 0x000fc40002800000 */
[C---:B------:R-:W-:Y:S02]  /*58e0*/  FSEL R161, R168.reuse, RZ, P6 ;  /* 0x000000ffa8a17208 */ /* 0x040fe40003000000 */
[C---:B------:R-:W-:Y:S02]  /*58f0*/  LOP3.LUT P6, RZ, R235.reuse, 0xff00, RZ, 0xc0, !PT ;  /* 0x0000ff00ebff7812 */ /* 0x040fe400078cc0ff */
[----:B------:R-:W-:Y:S02]  /*5900*/  LOP3.LUT P5, RZ, R235, 0xff, RZ, 0xc0, !PT ;  /* 0x000000ffebff7812 */ /* 0x000fe400078ac0ff */
[----:B------:R-:W-:Y:S02]  /*5910*/  F2FP.F16.F32.PACK_AB R162, R161, R162 ;  /* 0x000000a2a1a2723e */ /* 0x000fe400000000ff */
[----:B------:R-:W-:Y:S01]  /*5920*/  FSEL R161, R168, RZ, P6 ;  /* 0x000000ffa8a17208 */ /* 0x000fe20003000000 */
[----:B------:R-:W-:Y:S01]  /*5930*/  FMUL.FTZ R168, R16, R185 ;  /* 0x000000b910a87220 */ /* 0x000fe20000410000 */
[----:B------:R-:W-:Y:S01]  /*5940*/  FSEL R186, R160, RZ, P5 ;  /* 0x000000ffa0ba7208 */ /* 0x000fe20002800000 */
[----:B------:R-:W-:Y:S01]  /*5950*/  FMUL.FTZ R160, R169, UR13 ;  /* 0x0000000da9a07c20 */ /* 0x000fe20008410000 */
        /* <DEDUP_REMOVED lines=14> */
[----:B0-----:R-:W-:Y:S01]  /*5a40*/  FADD.FTZ R191, R13, -R160 ;  /* 0x800000a00dbf7221 */ /* 0x001fe20000010000 */
[----:B------:R-:W-:Y:S01]  /*5a50*/  FMUL.FTZ R160, R16, R193 ;  /* 0x000000c110a07220 */ /* 0x000fe20000410000 */
[----:B------:R-:W-:-:S02]  /*5a60*/  LOP3.LUT P6, RZ, R244, 0xff00, RZ, 0xc0, !PT ;  /* 0x0000ff00f4ff7812 */ /* 0x000fc400078cc0ff */
[----:B------:R-:W-:Y:S01]  /*5a70*/  FMUL.FTZ R191, R16, R191 ;  /* 0x000000bf10bf7220 */ /* 0x000fe20000410000 */
[----:B------:R-:W-:-:S03]  /*5a80*/  F2FP.F16.F32.PACK_AB R185, R168, R185 ;  /* 0x000000b9a8b9723e */ /* 0x000fc600000000ff */
[C---:B------:R-:W-:Y:S01]  /*5a90*/  FMUL.FTZ R184, R191.reuse, UR13 ;  /* 0x0000000dbfb87c20 */ /* 0x040fe20008410000 */
[----:B------:R-:W-:Y:S01]  /*5aa0*/  F2FP.F16.F32.PACK_AB R168, R191, R160 ;  /* 0x000000a0bfa8723e */ /* 0x000fe200000000ff */
[----:B------:R-:W-:-:S03]  /*5ab0*/  FMUL.FTZ R160, R160, UR13 ;  /* 0x0000000da0a07c20 */ /* 0x000fc60008410000 */
[C---:B------:R-:W-:Y:S02]  /*5ac0*/  FSEL R193, R184.reuse, RZ, P5 ;  /* 0x000000ffb8c17208 */ /* 0x040fe40002800000 */
        /* <DEDUP_REMOVED lines=8> */
.L_x_2447:
        /* <DEDUP_REMOVED lines=17> */
[----:B------:R-:W-:Y:S01]  /*5c60*/  F2FP.F16.F32.PACK_AB R163, R160, R163 ;  /* 0x000000a3a0a3723e */ /* 0x000fe200000000ff */
        /* <DEDUP_REMOVED lines=18> */
[----:B------:R-:W-:Y:S01]  /*5d90*/  F2FP.F16.F32.PACK_AB R162, R161, R162 ;  /* 0x000000a2a1a2723e */ /* 0x000fe200000000ff */
[----:B------:R-:W-:Y:S01]  /*5da0*/  FFMA.FTZ R161, R15, R188, R189 ;  /* 0x000000bc0fa17223 */ /* 0x000fe200000100bd */
[----:B------:R-:W-:Y:S01]  /*5db0*/  F2FP.F16.F32.PACK_AB R186, R185, R186 ;  /* 0x000000bab9ba723e */ /* 0x000fe200000000ff */
[----:B------:R-:W-:Y:S01]  /*5dc0*/  FADD.FTZ R185, R199, -R160 ;  /* 0x800000a0c7b97221 */ /* 0x000fe20000010000 */
[----:B------:R-:W-:Y:S01]  /*5dd0*/  F2FP.F16.F32.PACK_AB R187, R184, R187 ;  /* 0x000000bbb8bb723e */ /* 0x000fe200000000ff */
        /* <DEDUP_REMOVED lines=10> */
[----:B------:R-:W-:Y:S01]  /*5e80*/  F2FP.F16.F32.PACK_AB R161, R160, R161 ;  /* 0x000000a1a0a1723e */ /* 0x000fe200000000ff */
        /* <DEDUP_REMOVED lines=11> */
[----:B------:R-:W-:-:S03]  /*5f40*/  F2FP.F16.F32.PACK_AB R185, R190, R185 ;  /* 0x000000b9beb9723e */ /* 0x000fc600000000ff */
        /* <DEDUP_REMOVED lines=11> */
.L_x_2443:
        /* <DEDUP_REMOVED lines=12> */
[----:B------:R-:W-:Y:S01]  /*60c0*/  ISETP.GE.U32.AND P5, PT, R234, RZ, PT ;  /* 0x000000ffea00720c */ /* 0x000fe20003fa6070 */
[----:B------:R-:W-:Y:S01]  /*60d0*/  FADD.FTZ R185, R227, -R168 ;  /* 0x800000a8e3b97221 */ /* 0x000fe20000010000 */
[-C--:B------:R-:W-:Y:S01]  /*60e0*/  FFMA.FTZ R168, R216, R188.reuse, R189 ;  /* 0x000000bcd8a87223 */ /* 0x080fe200000100bd */
[C---:B-----5:R-:W-:Y:S01]  /*60f0*/  FFMA.FTZ R186, R16.reuse, R169, R171 ;  /* 0x000000a910ba7223 */ /* 0x060fe200000100ab */
[----:B------:R-:W-:Y:S01]  /*6100*/  FFMA.FTZ R169, R201, R188, R189 ;  /* 0x000000bcc9a97223 */ /* 0x000fe200000100bd */
[----:B------:R-:W-:Y:S01]  /*6110*/  FFMA.FTZ R187, R16, R185, R170 ;  /* 0x000000b910bb7223 */ /* 0x000fe200000100aa */
[----:B------:R-:W-:-:S02]  /*6120*/  HADD2.F32 R171, -RZ, R22.H0_H0 ;  /* 0x20000016ffab7230 */ /* 0x000fc40000004100 */
[----:B------:R-:W-:Y:S01]  /*6130*/  FADD.FTZ R185, R215, -R168 ;  /* 0x800000a8d7b97221 */ /* 0x000fe20000010000 */
[----:B------:R-:W-:Y:S01]  /*6140*/  FADD.FTZ R169, R202, -R169 ;  /* 0x800000a9caa97221 */ /* 0x000fe20000010000 */
[----:B------:R-:W-:Y:S02]  /*6150*/  HADD2.F32 R170, -RZ, R22.H1_H1 ;  /* 0x30000016ffaa7230 */ /* 0x000fe40000004100 */
[----:B------:R-:W-:Y:S01]  /*6160*/  FMUL.FTZ R168, R187, UR13 ;  /* 0x0000000dbba87c20 */ /* 0x000fe20008410000 */
[----:B------:R-:W-:Y:S01]  /*6170*/  ISETP.GE.U32.AND.EX P5, PT, R235, 0x1000000, PT, P5 ;  /* 0x01000000eb00780c */ /* 0x000fe20003fa6150 */
[C---:B------:R-:W-:Y:S01]  /*6180*/  FFMA.FTZ R169, R16.reuse, R169, R171 ;  /* 0x000000a910a97223 */ /* 0x040fe200000100ab */
[----:B------:R-:W-:Y:S01]  /*6190*/  F2FP.F16.F32.PACK_AB R171, R187, R186 ;  /* 0x000000babbab723e */ /* 0x000fe200000000ff */
[----:B------:R-:W-:Y:S01]  /*61a0*/  FFMA.FTZ R184, R16, R185, R170 ;  /* 0x000000b910b87223 */ /* 0x000fe200000100aa */
[----:B------:R-:W-:Y:S01]  /*61b0*/  FMUL.FTZ R186, R186, UR13 ;  /* 0x0000000dbaba7c20 */ /* 0x000fe20008410000 */
[----:B------:R-:W-:Y:S01]  /*61c0*/  LOP3.LUT P6, RZ, R235, 0xff0000, RZ, 0xc0, !PT ;  /* 0x00ff0000ebff7812 */ /* 0x000fe200078cc0ff */
[----:B------:R-:W-:Y:S01]  /*61d0*/  HADD2.F32 R185, -RZ, R21.H0_H0 ;  /* 0x20000015ffb97230 */ /* 0x000fe20000004100 */
        /* <DEDUP_REMOVED lines=8> */
[----:B------:R-:W-:Y:S01]  /*6260*/  FSEL R169, R184, RZ, P6 ;  /* 0x000000ffb8a97208 */ /* 0x000fe20003000000 */
[----:B------:R-:W-:Y:S01]  /*6270*/  HADD2.F32 R184, -RZ, R20.H1_H1 ;  /* 0x30000014ffb87230 */ /* 0x000fe20000004100 */
[----:B------:R-:W-:Y:S02]  /*6280*/  F2FP.F16.F32.PACK_AB R187, R187, R186 ;  /* 0x000000babbbb723e */ /* 0x000fe400000000ff */
[----:B------:R-:W-:Y:S01]  /*6290*/  F2FP.F16.F32.PACK_AB R186, R169, R168 ;  /* 0x000000a8a9ba723e */ /* 0x000fe200000000ff */
[-CC-:B------:R-:W-:Y:S01]  /*62a0*/  FFMA.FTZ R168, R200, R188.reuse, R189.reuse ;  /* 0x000000bcc8a87223 */ /* 0x180fe200000100bd */
[----:B------:R-:W-:Y:S01]  /*62b0*/  FFMA.FTZ R169, R15, R188, R189 ;  /* 0x000000bc0fa97223 */ /* 0x000fe200000100bd */
[----:B------:R-:W-:-:S02]  /*62c0*/  LOP3.LUT P5, RZ, R234, 0xff0000, RZ, 0xc0, !PT ;  /* 0x00ff0000eaff7812 */ /* 0x000fc400078ac0ff */
[----:B0-----:R-:W-:Y:S01]  /*62d0*/  FADD.FTZ R191, R199, -R168 ;  /* 0x800000a8c7bf7221 */ /* 0x001fe20000010000 */
[----:B------:R-:W-:Y:S02]  /*62e0*/  HADD2.F32 R168, -RZ, R21.H1_H1 ;  /* 0x30000015ffa87230 */ /* 0x000fe40000004100 */
[----:B------:R-:W-:Y:S01]  /*62f0*/  FADD.FTZ R169, R14, -R169 ;  /* 0x800000a90ea97221 */ /* 0x000fe20000010000 */
[----:B------:R-:W-:Y:S02]  /*6300*/  LOP3.LUT P6, RZ, R234, 0xff000000, RZ, 0xc0, !PT ;  /* 0xff000000eaff7812 */ /* 0x000fe400078cc0ff */
[----:B------:R-:W-:Y:S01]  /*6310*/  FFMA.FTZ R193, R16, R191, R168 ;  /* 0x000000bf10c17223 */ /* 0x000fe200000100a8 */
[-C--:B------:R-:W-:Y:S01]  /*6320*/  FFMA.FTZ R168, R12, R188.reuse, R189 ;  /* 0x000000bc0ca87223 */ /* 0x080fe200000100bd */
[----:B------:R-:W-:Y:S01]  /*6330*/  FFMA.FTZ R190, R16, R169, R185 ;  /* 0x000000a910be7223 */ /* 0x000fe200000100b9 */
[----:B------:R-:W-:Y:S01]  /*6340*/  FFMA.FTZ R169, R9, R188, R189 ;  /* 0x000000bc09a97223 */ /* 0x000fe200000100bd */
[----:B------:R-:W-:-:S02]  /*6350*/  HADD2.F32 R185, -RZ, R20.H0_H0 ;  /* 0x20000014ffb97230 */ /* 0x000fc40000004100 */
[----:B------:R-:W-:Y:S01]  /*6360*/  FADD.FTZ R191, R13, -R168 ;  /* 0x800000a80dbf7221 */ /* 0x000fe20000010000 */
[----:B------:R-:W-:-:S03]  /*6370*/  FADD.FTZ R169, R6, -R169 ;  /* 0x800000a906a97221 */ /* 0x000fc60000010000 */
        /* <DEDUP_REMOVED lines=17> */
.L_x_2449:
[-CC-:B------:R-:W-:Y:S01]  /*6490*/  FFMA.FTZ R184, R228, R188.reuse, R189.reuse ;  /* 0x000000bce4b87223 */ /* 0x180fe200000100bd */
[-C--:B------:R-:W-:Y:S01]  /*64a0*/  FFMA.FTZ R185, R217, R188.reuse, R189 ;  /* 0x000000bcd9b97223 */ /* 0x080fe200000100bd */
[--C-:B------:R-:W-:Y:S01]  /*64b0*/  HADD2.F32 R187, -RZ, R23.reuse.H0_H0 ;  /* 0x20000017ffbb7230 */ /* 0x100fe20000004100 */
[----:B------:R-:W-:Y:S01]  /*64c0*/  ISETP.GE.U32.AND P5, PT, R234, RZ, PT ;  /* 0x000000ffea00720c */ /* 0x000fe20003fa6070 */
[----:B0-----:R-:W-:Y:S01]  /*64d0*/  FADD.FTZ R191, R227, -R184 ;  /* 0x800000b8e3bf7221 */ /* 0x001fe20000010000 */
[----:B------:R-:W-:Y:S02]  /*64e0*/  HADD2.F32 R184, -RZ, R23.H1_H1 ;  /* 0x30000017ffb87230 */ /* 0x000fe40000004100 */
[----:B------:R-:W-:Y:S01]  /*64f0*/  FADD.FTZ R185, R218, -R185 ;  /* 0x800000b9dab97221 */ /* 0x000fe20000010000 */
[C---:B------:R-:W-:Y:S02]  /*6500*/  LOP3.LUT P6, RZ, R235.reuse, 0xff0000, RZ, 0xc0, !PT ;  /* 0x00ff0000ebff7812 */ /* 0x040fe400078cc0ff */
[----:B------:R-:W-:Y:S01]  /*6510*/  ISETP.GE.U32.AND.EX P5, PT, R235, 0x1000000, PT, P5 ;  /* 0x01000000eb00780c */ /* 0x000fe20003fa6150 */
[----:B-----5:R-:W-:Y:S01]  /*6520*/  FFMA.FTZ R190, R16, R191, R184 ;  /* 0x000000bf10be7223 */ /* 0x020fe200000100b8 */
[-C--:B------:R-:W-:Y:S01]  /*6530*/  FFMA.FTZ R184, R216, R188.reuse, R189 ;  /* 0x000000bcd8b87223 */ /* 0x080fe200000100bd */
[----:B------:R-:W-:Y:S01]  /*6540*/  FFMA.FTZ R186, R16, R185, R187 ;  /* 0x000000b910ba7223 */ /* 0x000fe200000100bb */
[----:B------:R-:W-:Y:S01]  /*6550*/  FFMA.FTZ R185, R201, R188, R189 ;  /* 0x000000bcc9b97223 */ /* 0x000fe200000100bd */
[----:B------:R-:W-:-:S02]  /*6560*/  HADD2.F32 R187, -RZ, R22.H0_H0 ;  /* 0x20000016ffbb7230 */ /* 0x000fc40000004100 */
[----:B------:R-:W-:Y:S01]  /*6570*/  FADD.FTZ R191, R215, -R184 ;  /* 0x800000b8d7bf7221 */ /* 0x000fe20000010000 */
[----:B------:R-:W-:Y:S02]  /*6580*/  HADD2.F32 R184, -RZ, R22.H1_H1 ;  /* 0x30000016ffb87230 */ /* 0x000fe40000004100 */
[----:B------:R-:W-:Y:S01]  /*6590*/  FADD.FTZ R185, R202, -R185 ;  /* 0x800000b9cab97221 */ /* 0x000fe20000010000 */
[----:B------:R-:W-:Y:S01]  /*65a0*/  FMUL.FTZ R186, R186, UR13 ;  /* 0x0000000dbaba7c20 */ /* 0x000fe20008410000 */
[----:B------:R-:W-:Y:S02]  /*65b0*/  FMUL.FTZ R190, R190, UR13 ;  /* 0x0000000dbebe7c20 */ /* 0x000fe40008410000 */
[C---:B------:R-:W-:Y:S01]  /*65c0*/  FFMA.FTZ R185, R16.reuse, R185, R187 ;  /* 0x000000b910b97223 */ /* 0x040fe200000100bb */
[----:B------:R-:W-:Y:S01]  /*65d0*/  FFMA.FTZ R184, R16, R191, R184 ;  /* 0x000000bf10b87223 */ /* 0x000fe200000100b8 */
[----:B------:R-:W-:Y:S01]  /*65e0*/  FSEL R186, R186, RZ, P6 ;  /* 0x000000ffbaba7208 */ /* 0x000fe20003000000 */
[----:B------:R-:W-:-:S02]  /*65f0*/  HADD2.F32 R191, -RZ, R21.H0_H0 ;  /* 0x20000015ffbf7230 */ /* 0x000fc40000004100 */
        /* <DEDUP_REMOVED lines=8> */
[----:B------:R-:W-:Y:S01]  /*6680*/  F2FP.F16.F32.PACK_AB R186, R184, R185 ;  /* 0x000000b9b8ba723e */ /* 0x000fe200000000ff */
[-CC-:B------:R-:W-:Y:S01]  /*6690*/  FFMA.FTZ R184, R200, R188.reuse, R189.reuse ;  /* 0x000000bcc8b87223 */ /* 0x180fe200000100bd */
[----:B------:R-:W-:Y:S01]  /*66a0*/  FFMA.FTZ R185, R15, R188, R189 ;  /* 0x000000bc0fb97223 */ /* 0x000fe200000100bd */
[----:B------:R-:W-:Y:S02]  /*66b0*/  LOP3.LUT P5, RZ, R234, 0xff0000, RZ, 0xc0, !PT ;  /* 0x00ff0000eaff7812 */ /* 0x000fe400078ac0ff */
[----:B------:R-:W-:Y:S01]  /*66c0*/  FADD.FTZ R193, R199, -R184 ;  /* 0x800000b8c7c17221 */ /* 0x000fe20000010000 */
[----:B------:R-:W-:Y:S02]  /*66d0*/  HADD2.F32 R184, -RZ, R21.H1_H1 ;  /* 0x30000015ffb87230 */ /* 0x000fe40000004100 */
[----:B------:R-:W-:Y:S01]  /*66e0*/  FADD.FTZ R185, R14, -R185 ;  /* 0x800000b90eb97221 */ /* 0x000fe20000010000 */
[----:B------:R-:W-:-:S02]  /*66f0*/  LOP3.LUT P6, RZ, R234, 0xff000000, RZ, 0xc0, !PT ;  /* 0xff000000eaff7812 */ /* 0x000fc400078cc0ff */
[----:B------:R-:W-:Y:S01]  /*6700*/  FFMA.FTZ R192, R16, R193, R184 ;  /* 0x000000c110c07223 */ /* 0x000fe200000100b8 */
[-C--:B------:R-:W-:Y:S01]  /*6710*/  FFMA.FTZ R184, R12, R188.reuse, R189 ;  /* 0x000000bc0cb87223 */ /* 0x080fe200000100bd */
[----:B------:R-:W-:Y:S01]  /*6720*/  FFMA.FTZ R190, R16, R185, R191 ;  /* 0x000000b910be7223 */ /* 0x000fe200000100bf */
[----:B------:R-:W-:Y:S01]  /*6730*/  FFMA.FTZ R185, R9, R188, R189 ;  /* 0x000000bc09b97223 */ /* 0x000fe200000100bd */
[--C-:B------:R-:W-:Y:S02]  /*6740*/  HADD2.F32 R191, -RZ, R20.reuse.H0_H0 ;  /* 0x20000014ffbf7230 */ /* 0x100fe40000004100 */
[----:B------:R-:W-:Y:S01]  /*6750*/  FADD.FTZ R193, R13, -R184 ;  /* 0x800000b80dc17221 */ /* 0x000fe20000010000 */
[----:B------:R-:W-:Y:S02]  /*6760*/  HADD2.F32 R184, -RZ, R20.H1_H1 ;  /* 0x30000014ffb87230 */ /* 0x000fe40000004100 */
[----:B------:R-:W-:Y:S01]  /*6770*/  FADD.FTZ R185, R6, -R185 ;  /* 0x800000b906b97221 */ /* 0x000fe20000010000 */
[----:B------:R-:W-:Y:S01]  /*6780*/  FMUL.FTZ R190, R190, UR13 ;  /* 0x0000000dbebe7c20 */ /* 0x000fe20008410000 */
[----:B------:R-:W-:Y:S01]  /*6790*/  FMUL.FTZ R192, R192, UR13 ;  /* 0x0000000dc0c07c20 */ /* 0x000fe20008410000 */
[C---:B------:R-:W-:Y:S01]  /*67a0*/  FFMA.FTZ R184, R16.reuse, R193, R184 ;  /* 0x000000c110b87223 */ /* 0x040fe200000100b8 */
[----:B------:R-:W-:-:S02]  /*67b0*/  FFMA.FTZ R185, R16, R185, R191 ;  /* 0x000000b910b97223 */ /* 0x000fc400000100bf */
[----:B------:R-:W-:Y:S01]  /*67c0*/  FSEL R190, R190, RZ, P5 ;  /* 0x000000ffbebe7208 */ /* 0x000fe20002800000 */
[----:B------:R-:W-:Y:S01]  /*67d0*/  FMUL.FTZ R184, R184, UR13 ;  /* 0x0000000db8b87c20 */ /* 0x000fe20008410000 */
[----:B------:R-:W-:Y:S01]  /*67e0*/  LOP3.LUT P5, RZ, R234, 0xff00, RZ, 0xc0, !PT ;  /* 0x0000ff00eaff7812 */ /* 0x000fe200078ac0ff */
[----:B------:R-:W-:Y:S01]  /*67f0*/  FMUL.FTZ R185, R185, UR13 ;  /* 0x0000000db9b97c20 */ /* 0x000fe20008410000 */
[----:B------:R-:W-:Y:S02]  /*6800*/  FSEL R193, R192, RZ, P6 ;  /* 0x000000ffc0c17208 */ /* 0x000fe40003000000 */
[----:B------:R-:W-:Y:S02]  /*6810*/  LOP3.LUT P6, RZ, R234, 0xff, RZ, 0xc0, !PT ;  /* 0x000000ffeaff7812 */ /* 0x000fe400078cc0ff */
[----:B------:R-:W-:Y:S02]  /*6820*/  FSEL R191, R184, RZ, P5 ;  /* 0x000000ffb8bf7208 */ /* 0x000fe40002800000 */
[----:B------:R-:W-:-:S02]  /*6830*/  FSEL R184, R185, RZ, P6 ;  /* 0x000000ffb9b87208 */ /* 0x000fc40003000000 */
[----:B------:R-:W-:Y:S02]  /*6840*/  F2FP.F16.F32.PACK_AB R185, R193, R190 ;  /* 0x000000bec1b9723e */ /* 0x000fe400000000ff */
[----:B------:R-:W-:Y:S01]  /*6850*/  F2FP.F16.F32.PACK_AB R184, R191, R184 ;  /* 0x000000b8bfb8723e */ /* 0x000fe200000000ff */
[----:B------:R-:W-:Y:S06]  /*6860*/  BRA `(.L_x_2446) ;  /* 0x0000000400cc7947 */ /* 0x000fec0003800000 */
.L_x_2448:
        /* <DEDUP_REMOVED lines=21> */
[C---:B------:R-:W-:Y:S01]  /*69c0*/  F2FP.F16.F32.PACK_AB R171, R185.reuse, R170 ;  /* 0x000000aab9ab723e */ /* 0x040fe200000000ff */
[----:B------:R-:W-:Y:S01]  /*69d0*/  FMUL.FTZ R185, R185, UR13 ;  /* 0x0000000db9b97c20 */ /* 0x000fe20008410000 */
[----:B------:R-:W-:Y:S01]  /*69e0*/  LOP3.LUT P6, RZ, R235, 0xff, RZ, 0xc0, !PT ;  /* 0x000000ffebff7812 */ /* 0x000fe200078cc0ff */
[----:B------:R-:W-:Y:S01]  /*69f0*/  FMUL.FTZ R168, R169, UR13 ;  /* 0x0000000da9a87c20 */ /* 0x000fe20008410000 */
[C---:B------:R-:W-:Y:S01]  /*6a00*/  F2FP.F16.F32.PACK_AB R170, R184.reuse, R169 ;  /* 0x000000a9b8aa723e */ /* 0x040fe200000000ff */
[----:B------:R-:W-:Y:S01]  /*6a10*/  FMUL.FTZ R184, R184, UR13 ;  /* 0x0000000db8b87c20 */ /* 0x000fe20008410000 */
[----:B------:R-:W-:Y:S02]  /*6a20*/  FSEL R186, R185, RZ, P5 ;  /* 0x000000ffb9ba7208 */ /* 0x000fe40002800000 */
[----:B------:R-:W-:-:S02]  /*6a30*/  LOP3.LUT P5, RZ, R235, 0xff00, RZ, 0xc0, !PT ;  /* 0x0000ff00ebff7812 */ /* 0x000fc400078ac0ff */
[----:B------:R-:W-:Y:S02]  /*6a40*/  FSEL R168, R168, RZ, P6 ;  /* 0x000000ffa8a87208 */ /* 0x000fe40003000000 */
[----:B------:R-:W-:Y:S02]  /*6a50*/  FSEL R169, R184, RZ, P5 ;  /* 0x000000ffb8a97208 */ /* 0x000fe40002800000 */
[----:B------:R-:W-:Y:S02]  /*6a60*/  F2FP.F16.F32.PACK_AB R187, R186, R187 ;  /* 0x000000bbbabb723e */ /* 0x000fe400000000ff */
[----:B------:R-:W-:Y:S01]  /*6a70*/  F2FP.F16.F32.PACK_AB R186, R169, R168 ;  /* 0x000000a8a9ba723e */ /* 0x000fe200000000ff */
        /* <DEDUP_REMOVED lines=15> */
[C---:B------:R-:W-:Y:S01]  /*6b70*/  F2FP.F16.F32.PACK_AB R169, R191.reuse, R184 ;  /* 0x000000b8bfa9723e */ /* 0x040fe200000000ff */
[----:B------:R-:W-:Y:S01]  /*6b80*/  FMUL.FTZ R191, R191, UR13 ;  /* 0x0000000dbfbf7c20 */ /* 0x000fe20008410000 */
        /* <DEDUP_REMOVED lines=11> */
[----:B------:R-:W-:Y:S06]  /*6c40*/  BRA `(.L_x_2446) ;  /* 0x0000000000d47947 */ /* 0x000fec0003800000 */
.L_x_2450:
        /* <DEDUP_REMOVED lines=26> */
[-CC-:B------:R-:W-:Y:S01]  /*6df0*/  FFMA.FTZ R184, R200, R188.reuse, R189.reuse ;  /* 0x000000bcc8b87223 */ /* 0x180fe200000100bd */
[----:B------:R-:W-:Y:S01]  /*6e00*/  F2FP.F16.F32.PACK_AB R186, R186, R185 ;  /* 0x000000b9baba723e */ /* 0x000fe200000000ff */
        /* <DEDUP_REMOVED lines=23> */
[----:B------:R-:W-:Y:S02]  /*6f80*/  F2FP.F16.F32.PACK_AB R185, R193, R190 ;  /* 0x000000bec1b9723e */ /* 0x000fe400000000ff */
[----:B------:R-:W-:-:S07]  /*6f90*/  F2FP.F16.F32.PACK_AB R184, R191, R184 ;  /* 0x000000b8bfb8723e */ /* 0x000fce00000000ff */
.L_x_2446:
        /* <DEDUP_REMOVED lines=10> */
.L_x_2442:
[----:B------:R-:W-:Y:S05]  /*7040*/  BSYNC.RECONVERGENT B0 ;  /* 0x0000000000007941 */ /* 0x000fea0003800200 */
.L_x_2441:
        /* <DEDUP_REMOVED lines=13> */
[--C-:B------:R-:W-:Y:S02]  /*7120*/  HADD2.F32 R168, -RZ, R183.reuse.H0_H0 ;  /* 0x200000b7ffa87230 */ /* 0x100fe40000004100 */
[-CC-:B------:R-:W-:Y:S01]  /*7130*/  FFMA.FTZ R170, R226, R188.reuse, R189.reuse ;  /* 0x000000bce2aa7223 */ /* 0x180fe200000100bd */
[-CC-:B------:R-:W-:Y:S01]  /*7140*/  FFMA.FTZ R169, R211, R188.reuse, R189.reuse ;  /* 0x000000bcd3a97223 */ /* 0x180fe200000100bd */
[----:B------:R-:W-:Y:S01]  /*7150*/  FADD.FTZ R187, R221, -R160 ;  /* 0x800000a0ddbb7221 */ /* 0x000fe20000010000 */
[-CC-:B------:R-:W-:Y:S01]  /*7160*/  FFMA.FTZ R185, R224, R188.reuse, R189.reuse ;  /* 0x000000bce0b97223 */ /* 0x180fe200000100bd */
[-CC-:B------:R-:W-:Y:S01]  /*7170*/  FFMA.FTZ R163, R205, R188.reuse, R189.reuse ;  /* 0x000000bccda37223 */ /* 0x180fe200000100bd */
[----:B0-----:R-:W-:Y:S02]  /*7180*/  HADD2.F32 R191, -RZ, R183.H1_H1 ;  /* 0x300000b7ffbf7230 */ /* 0x001fe40000004100 */
[-CC-:B------:R-:W-:Y:S01]  /*7190*/  FFMA.FTZ R162, R210, R188.reuse, R189.reuse ;  /* 0x000000bcd2a27223 */ /* 0x180fe200000100bd */
[----:B-----5:R-:W-:Y:S01]  /*71a0*/  FFMA.FTZ R186, R16, R187, R168 ;  /* 0x000000bb10ba7223 */ /* 0x020fe200000100a8 */
[----:B------:R-:W-:Y:S01]  /*71b0*/  FADD.FTZ R171, R225, -R170 ;  /* 0x800000aae1ab7221 */ /* 0x000fe20000010000 */
[----:B------:R-:W-:Y:S01]  /*71c0*/  FFMA.FTZ R161, R17, R188, R189 ;  /* 0x000000bc11a17223 */ /* 0x000fe200000100bd */
[----:B------:R-:W-:-:S02]  /*71d0*/  HADD2.F32 R187, -RZ, R182.H0_H0 ;  /* 0x200000b6ffbb7230 */ /* 0x000fc40000004100 */
[----:B------:R-:W-:Y:S01]  /*71e0*/  FFMA.FTZ R188, R204, R188, R189 ;  /* 0x000000bcccbc7223 */ /* 0x000fe200000100bd */
[--C-:B------:R-:W-:Y:S02]  /*71f0*/  HADD2.F32 R160, -RZ, R181.reuse.H0_H0 ;  /* 0x200000b5ffa07230 */ /* 0x100fe40000004100 */
[----:B------:R-:W-:Y:S01]  /*7200*/  FADD.FTZ R169, R212, -R169 ;  /* 0x800000a9d4a97221 */ /* 0x000fe20000010000 */
[----:B------:R-:W-:Y:S02]  /*7210*/  HADD2.F32 R184, -RZ, R182.H1_H1 ;  /* 0x300000b6ffb87230 */ /* 0x000fe40000004100 */
[----:B------:R-:W-:Y:S01]  /*7220*/  FADD.FTZ R189, R222, -R185 ;  /* 0x800000b9debd7221 */ /* 0x000fe20000010000 */
[----:B------:R-:W-:Y:S01]  /*7230*/  FADD.FTZ R163, R206, -R163 ;  /* 0x800000a3cea37221 */ /* 0x000fe20000010000 */
[----:B------:R-:W-:Y:S02]  /*7240*/  HADD2.F32 R168, -RZ, R181.H1_H1 ;  /* 0x300000b5ffa87230 */ /* 0x000fe40000004100 */
[----:B------:R-:W-:Y:S01]  /*7250*/  FADD.FTZ R185, R209, -R162 ;  /* 0x800000a2d1b97221 */ /* 0x000fe20000010000 */
[C---:B------:R-:W-:Y:S01]  /*7260*/  FFMA.FTZ R171, R16.reuse, R171, R191 ;  /* 0x000000ab10ab7223 */ /* 0x040fe200000100bf */
[----:B------:R-:W-:Y:S01]  /*7270*/  FFMA.FTZ R170, R16, R169, R187 ;  /* 0x000000a910aa7223 */ /* 0x000fe200000100bb */
[----:B------:R-:W-:Y:S01]  /*7280*/  ISETP.GE.U32.AND P4, PT, R242, RZ, PT ;  /* 0x000000fff200720c */ /* 0x000fe20003f86070 */
[C---:B------:R-:W-:Y:S01]  /*7290*/  FFMA.FTZ R169, R16.reuse, R163, R160 ;  /* 0x000000a310a97223 */ /* 0x040fe200000100a0 */
[C---:B------:R-:W-:Y:S01]  /*72a0*/  FFMA.FTZ R187, R16.reuse, R189, R184 ;  /* 0x000000bd10bb7223 */ /* 0x040fe200000100b8 */
[----:B------:R-:W-:Y:S01]  /*72b0*/  FFMA.FTZ R168, R16, R185, R168 ;  /* 0x000000b910a87223 */ /* 0x000fe200000100a8 */
[----:B------:R-:W-:-:S02]  /*72c0*/  HADD2.F32 R163, -RZ, R180.H0_H0 ;  /* 0x200000b4ffa37230 */ /* 0x000fc40000004100 */
[----:B------:R-:W-:Y:S01]  /*72d0*/  FADD.FTZ R161, R18, -R161 ;  /* 0x800000a112a17221 */ /* 0x000fe20000010000 */
[----:B------:R-:W-:Y:S02]  /*72e0*/  HADD2.F32 R162, -RZ, R180.H1_H1 ;  /* 0x300000b4ffa27230 */ /* 0x000fe40000004100 */
[----:B------:R-:W-:Y:S01]  /*72f0*/  FADD.FTZ R189, R203, -R188 ;  /* 0x800000bccbbd7221 */ /* 0x000fe20000010000 */
[----:B------:R-:W-:Y:S01]  /*7300*/  FMUL.FTZ R184, R186, UR13 ;  /* 0x0000000dbab87c20 */ /* 0x000fe20008410000 */
[----:B------:R-:W-:Y:S01]  /*7310*/  FMUL.FTZ R185, R171, UR13 ;  /* 0x0000000dabb97c20 */ /* 0x000fe20008410000 */
[C---:B------:R-:W-:Y:S01]  /*7320*/  LOP3.LUT P5, RZ, R243.reuse, 0xff0000, RZ, 0xc0, !PT ;  /* 0x00ff0000f3ff7812 */ /* 0x040fe200078ac0ff */
[C---:B------:R-:W-:Y:S01]  /*7330*/  FFMA.FTZ R160, R16.reuse, R161, R163 ;  /* 0x000000a110a07223 */ /* 0x040fe200000100a3 */
[----:B------:R-:W-:Y:S01]  /*7340*/  ISETP.GE.U32.AND.EX P4, PT, R243, 0x1000000, PT, P4 ;  /* 0x01000000f300780c */ /* 0x000fe20003f86140 */
[----:B------:R-:W-:Y:S01]  /*7350*/  FFMA.FTZ R189, R16, R189, R162 ;  /* 0x000000bd10bd7223 */ /* 0x000fe200000100a2 */
[----:B------:R-:W-:-:S02]  /*7360*/  FSEL R163, R184, RZ, P5 ;  /* 0x000000ffb8a37208 */ /* 0x000fc40002800000 */
[----:B------:R-:W-:Y:S02]  /*7370*/  FSEL R16, R185, RZ, P4 ;  /* 0x000000ffb9107208 */ /* 0x000fe40002000000 */
[----:B------:R-:W-:Y:S02]  /*7380*/  ISETP.GE.U32.AND P4, PT, R232, RZ, PT ;  /* 0x000000ffe800720c */ /* 0x000fe40003f86070 */
[C---:B------:R-:W-:Y:S02]  /*7390*/  LOP3.LUT P5, RZ, R233.reuse, 0xff0000, RZ, 0xc0, !PT ;  /* 0x00ff0000e9ff7812 */ /* 0x040fe400078ac0ff */
[----:B------:R-:W-:Y:S01]  /*73a0*/  F2FP.F16.F32.PACK_AB R163, R16, R163 ;  /* 0x000000a310a3723e */ /* 0x000fe200000000ff */
[----:B------:R-:W-:Y:S01]  /*73b0*/  FMUL.FTZ R16, R170, UR13 ;  /* 0x0000000daa107c20 */ /* 0x000fe20008410000 */
[C---:B------:R-:W-:Y:S02]  /*73c0*/  LOP3.LUT P6, RZ, R233.reuse, 0xff, RZ, 0xc0, !PT ;  /* 0x000000ffe9ff7812 */ /* 0x040fe400078cc0ff */
[----:B------:R-:W-:-:S02]  /*73d0*/  ISETP.GE.U32.AND.EX P4, PT, R233, 0x1000000, PT, P4 ;  /* 0x01000000e900780c */ /* 0x000fc40003f86140 */
[----:B------:R-:W-:Y:S02]  /*73e0*/  FSEL R184, R184, RZ, P5 ;  /* 0x000000ffb8b87208 */ /* 0x000fe40002800000 */
[----:B------:R-:W-:Y:S02]  /*73f0*/  F2FP.F16.F32.PACK_AB R171, R171, R186 ;  /* 0x000000baabab723e */ /* 0x000fe400000000ff */
[----:B------:R-:W-:Y:S02]  /*7400*/  LOP3.LUT P5, RZ, R243, 0xff, RZ, 0xc0, !PT ;  /* 0x000000fff3ff7812 */ /* 0x000fe400078ac0ff */
[C---:B------:R-:W-:Y:S01]  /*7410*/  F2FP.F16.F32.PACK_AB R170, R187.reuse, R170 ;  /* 0x000000aabbaa723e */ /* 0x040fe200000000ff */
[----:B------:R-:W-:Y:S01]  /*7420*/  FMUL.FTZ R187, R187, UR13 ;  /* 0x0000000dbbbb7c20 */ /* 0x000fe20008410000 */
[----:B------:R-:W-:Y:S02]  /*7430*/  FSEL R191, R185, RZ, P4 ;  /* 0x000000ffb9bf7208 */ /* 0x000fe40002000000 */
[----:B------:R-:W-:-:S02]  /*7440*/  FSEL R186, R16, RZ, P6 ;  /* 0x000000ff10ba7208 */ /* 0x000fc40003000000 */
[----:B------:R-:W-:Y:S02]  /*7450*/  LOP3.LUT P4, RZ, R243, 0xff00, RZ, 0xc0, !PT ;  /* 0x0000ff00f3ff7812 */ /* 0x000fe4000788c0ff */
[----:B------:R-:W-:Y:S02]  /*7460*/  LOP3.LUT P6, RZ, R233, 0xff00, RZ, 0xc0, !PT ;  /* 0x0000ff00e9ff7812 */ /* 0x000fe400078cc0ff */
[----:B------:R-:W-:Y:S01]  /*7470*/  FSEL R162, R16, RZ, P5 ;  /* 0x000000ff10a27208 */ /* 0x000fe20002800000 */
[----:B------:R-:W-:Y:S01]  /*7480*/  FMUL.FTZ R16, R169, UR13 ;  /* 0x0000000da9107c20 */ /* 0x000fe20008410000 */
[C---:B------:R-:W-:Y:S02]  /*7490*/  FSEL R185, R187.reuse, RZ, P4 ;  /* 0x000000ffbbb97208 */ /* 0x040fe40002000000 */
        /* <DEDUP_REMOVED lines=10> */
[----:B------:R-:W-:Y:S02]  /*7540*/  LOP3.LUT P6, RZ, R232, 0xff000000, RZ, 0xc0, !PT ;  /* 0xff000000e8ff7812 */ /* 0x000fe400078cc0ff */
        /* <DEDUP_REMOVED lines=17> */
[----:B------:R-:W-:Y:S01]  /*7660*/  F2FP.F16.F32.PACK_AB R184, R189, R184 ;  /* 0x000000b8bdb8723e */ /* 0x000fe200000000ff */
[----:B------:R-:W-:Y:S06]  /*7670*/  BRA `(.L_x_2456) ;  /* 0x0000001c00ac7947 */ /* 0x000fec0003800000 */
.L_x_2455:
[-CC-:B-1-3--:R-:W-:Y:S01]  /*7680*/  FFMA.FTZ R162, R223, R188.reuse, R189.reuse ;  /* 0x000000bcdfa27223 */ /* 0x18afe200000100bd */
        /* <DEDUP_REMOVED lines=8> */
[--C-:B------:R-:W-:Y:S02]  /*7710*/  HADD2.F32 R162, -RZ, R183.reuse.H0_H0 ;  /* 0x200000b7ffa27230 */ /* 0x100fe40000004100 */
[----:B------:R-:W-:Y:S01]  /*7720*/  FADD.FTZ R187, R212, -R187 ;  /* 0x800000bbd4bb7221 */ /* 0x000fe20000010000 */
[----:B------:R-:W-:Y:S01]  /*7730*/  FADD.FTZ R185, R206, -R185 ;  /* 0x800000b9ceb97221 */ /* 0x000fe20000010000 */
[----:B------:R-:W-:Y:S01]  /*7740*/  FADD.FTZ R161, R225, -R184 ;  /* 0x800000b8e1a17221 */ /* 0x000fe20000010000 */
[----:B------:R-:W-:-:S02]  /*7750*/  HADD2.F32 R193, -RZ, R183.H1_H1 ;  /* 0x300000b7ffc17230 */ /* 0x000fc40000004100 */
[----:B-----5:R-:W-:Y:S01]  /*7760*/  FFMA.FTZ R190, R16, R189, R162 ;  /* 0x000000bd10be7223 */ /* 0x020fe200000100a2 */
[--C-:B------:R-:W-:Y:S02]  /*7770*/  HADD2.F32 R189, -RZ, R182.reuse.H0_H0 ;  /* 0x200000b6ffbd7230 */ /* 0x100fe40000004100 */
[----:B------:R-:W-:Y:S01]  /*7780*/  FADD.FTZ R163, R18, -R163 ;  /* 0x800000a312a37221 */ /* 0x000fe20000010000 */
[----:B------:R-:W-:Y:S01]  /*7790*/  LOP3.LUT P6, RZ, R233, 0xff0000, RZ, 0xc0, !PT ;  /* 0x00ff0000e9ff7812 */ /* 0x000fe200078cc0ff */
[----:B------:R-:W-:Y:S01]  /*77a0*/  FMUL.FTZ R190, R190, UR13 ;  /* 0x0000000dbebe7c20 */ /* 0x000fe20008410000 */
[C---:B------:R-:W-:Y:S01]  /*77b0*/  FFMA.FTZ R161, R16.reuse, R161, R193 ;  /* 0x000000a110a17223 */ /* 0x040fe200000100c1 */
[----:B------:R-:W-:Y:S01]  /*77c0*/  FFMA.FTZ R162, R16, R187, R189 ;  /* 0x000000bb10a27223 */ /* 0x000fe200000100bd */
[--C-:B------:R-:W-:Y:S02]  /*77d0*/  HADD2.F32 R187, -RZ, R181.reuse.H0_H0 ;  /* 0x200000b5ffbb7230 */ /* 0x100fe40000004100 */
[----:B------:R-:W-:Y:S01]  /*77e0*/  FADD.FTZ R189, R209, -R160 ;  /* 0x800000a0d1bd7221 */ /* 0x000fe20000010000 */
[----:B------:R-:W-:Y:S01]  /*77f0*/  HADD2.F32 R160, -RZ, R181.H1_H1 ;  /* 0x300000b5ffa07230 */ /* 0x000fe20000004100 */
[----:B------:R-:W-:Y:S01]  /*7800*/  ISETP.GE.U32.AND P4, PT, R232, RZ, PT ;  /* 0x000000ffe800720c */ /* 0x000fe20003f86070 */
[----:B------:R-:W-:-:S02]  /*7810*/  HADD2.F32 R186, -RZ, R182.H1_H1 ;  /* 0x300000b6ffba7230 */ /* 0x000fc40000004100 */
[C---:B------:R-:W-:Y:S01]  /*7820*/  FFMA.FTZ R184, R16.reuse, R185, R187 ;  /* 0x000000b910b87223 */ /* 0x040fe200000100bb */
[--C-:B------:R-:W-:Y:S02]  /*7830*/  HADD2.F32 R187, -RZ, R180.reuse.H0_H0 ;  /* 0x200000b4ffbb7230 */ /* 0x100fe40000004100 */
[----:B------:R-:W-:Y:S01]  /*7840*/  FFMA.FTZ R185, R16, R189, R160 ;  /* 0x000000bd10b97223 */ /* 0x000fe200000100a0 */
[----:B------:R-:W-:Y:S01]  /*7850*/  ISETP.GE.U32.AND P5, PT, R242, RZ, PT ;  /* 0x000000fff200720c */ /* 0x000fe20003fa6070 */
[----:B------:R-:W-:Y:S01]  /*7860*/  FADD.FTZ R191, R222, -R191 ;  /* 0x800000bfdebf7221 */ /* 0x000fe20000010000 */
[----:B------:R-:W-:Y:S01]  /*7870*/  FADD.FTZ R189, R203, -R188 ;  /* 0x800000bccbbd7221 */ /* 0x000fe20000010000 */
[----:B------:R-:W-:Y:S01]  /*7880*/  FFMA.FTZ R160, R16, R163, R187 ;  /* 0x000000a310a07223 */ /* 0x000fe200000100bb */
[----:B------:R-:W-:Y:S01]  /*7890*/  FSEL R187, R190, RZ, P6 ;  /* 0x000000ffbebb7208 */ /* 0x000fe20003000000 */
[----:B------:R-:W-:Y:S01]  /*78a0*/  HADD2.F32 R188, -RZ, R180.H1_H1 ;  /* 0x300000b4ffbc7230 */ /* 0x000fe20000004100 */
[----:B------:R-:W-:Y:S01]  /*78b0*/  LOP3.LUT P6, RZ, R243, 0xff0000, RZ, 0xc0, !PT ;  /* 0x00ff0000f3ff7812 */ /* 0x000fe200078cc0ff */
[----:B------:R-:W-:Y:S01]  /*78c0*/  FMUL.FTZ R161, R161, UR13 ;  /* 0x0000000da1a17c20 */ /* 0x000fe20008410000 */
[----:B------:R-:W-:Y:S01]  /*78d0*/  ISETP.GE.U32.AND.EX P5, PT, R243, 0x1000000, PT, P5 ;  /* 0x01000000f300780c */ /* 0x000fe20003fa6150 */
[----:B------:R-:W-:Y:S01]  /*78e0*/  FFMA.FTZ R186, R16, R191, R186 ;  /* 0x000000bf10ba7223 */ /* 0x000fe200000100ba */
[C---:B------:R-:W-:Y:S01]  /*78f0*/  ISETP.GE.U32.AND.EX P4, PT, R233.reuse, 0x1000000, PT, P4 ;  /* 0x01000000e900780c */ /* 0x040fe20003f86140 */
[----:B------:R-:W-:Y:S01]  /*7900*/  FMUL.FTZ R162, R162, UR13 ;  /* 0x0000000da2a27c20 */ /* 0x000fe20008410000 */
[----:B------:R-:W-:Y:S01]  /*7910*/  FSEL R163, R190, RZ, P6 ;  /* 0x000000ffbea37208 */ /* 0x000fe20003000000 */
[----:B------:R-:W-:Y:S01]  /*7920*/  FFMA.FTZ R16, R16, R189, R188 ;  /* 0x000000bd10107223 */ /* 0x000fe200000100bc */
[----:B------:R-:W-:Y:S01]  /*7930*/  LOP3.LUT P6, RZ, R233, 0xff, RZ, 0xc0, !PT ;  /* 0x000000ffe9ff7812 */ /* 0x000fe200078cc0ff */
[----:B------:R-:W-:Y:S01]  /*7940*/  FMUL.FTZ R184, R184, UR13 ;  /* 0x0000000db8b87c20 */ /* 0x000fe20008410000 */
[C---:B------:R-:W-:Y:S01]  /*7950*/  FSEL R190, R161.reuse, RZ, P5 ;  /* 0x000000ffa1be7208 */ /* 0x040fe20002800000 */
[----:B------:R-:W-:Y:S01]  /*7960*/  FMUL.FTZ R16, R16, UR13 ;  /* 0x0000000d10107c20 */ /* 0x000fe20008410000 */
        /* <DEDUP_REMOVED lines=10> */
[----:B------:R-:W-:Y:S01]  /*7a10*/  F2FP.F16.F32.PACK_AB R187, R188, R187 ;  /* 0x000000bbbcbb723e */ /* 0x000fe200000000ff */
[----:B------:R-:W-:Y:S01]  /*7a20*/  FMUL.FTZ R188, R185, UR13 ;  /* 0x0000000db9bc7c20 */ /* 0x000fe20008410000 */
[----:B------:R-:W-:-:S02]  /*7a30*/  FSEL R162, R162, RZ, P5 ;  /* 0x000000ffa2a27208 */ /* 0x000fc40002800000 */
[C---:B------:R-:W-:Y:S02]  /*7a40*/  LOP3.LUT P5, RZ, R242.reuse, 0xff0000, RZ, 0xc0, !PT ;  /* 0x00ff0000f2ff7812 */ /* 0x040fe400078ac0ff */
[----:B------:R-:W-:Y:S02]  /*7a50*/  LOP3.LUT P4, RZ, R242, 0xff000000, RZ, 0xc0, !PT ;  /* 0xff000000f2ff7812 */ /* 0x000fe4000788c0ff */
[----:B------:R-:W-:Y:S02]  /*7a60*/  FSEL R185, R184, RZ, P6 ;  /* 0x000000ffb8b97208 */ /* 0x000fe40003000000 */
[----:B------:R-:W-:Y:S02]  /*7a70*/  LOP3.LUT P6, RZ, R232, 0xff000000, RZ, 0xc0, !PT ;  /* 0xff000000e8ff7812 */ /* 0x000fe400078cc0ff */
[----:B------:R-:W-:Y:S02]  /*7a80*/  F2FP.F16.F32.PACK_AB R186, R161, R186 ;  /* 0x000000baa1ba723e */ /* 0x000fe400000000ff */
[----:B------:R-:W-:-:S02]  /*7a90*/  FSEL R161, R184, RZ, P5 ;  /* 0x000000ffb8a17208 */ /* 0x000fc40002800000 */
[C---:B------:R-:W-:Y:S02]  /*7aa0*/  FSEL R184, R188.reuse, RZ, P4 ;  /* 0x000000ffbcb87208 */ /* 0x040fe40002000000 */
[----:B------:R-:W-:Y:S02]  /*7ab0*/  FSEL R188, R188, RZ, P6 ;  /* 0x000000ffbcbc7208 */ /* 0x000fe40003000000 */
[----:B------:R-:W-:Y:S02]  /*7ac0*/  LOP3.LUT P6, RZ, R232, 0xff00, RZ, 0xc0, !PT ;  /* 0x0000ff00e8ff7812 */ /* 0x000fe400078cc0ff */
[----:B------:R-:W-:Y:S02]  /*7ad0*/  F2FP.F16.F32.PACK_AB R162, R189, R162 ;  /* 0x000000a2bda2723e */ /* 0x000fe400000000ff */
[----:B------:R-:W-:Y:S02]  /*7ae0*/  LOP3.LUT P4, RZ, R242, 0xff00, RZ, 0xc0, !PT ;  /* 0x0000ff00f2ff7812 */ /* 0x000fe4000788c0ff */
        /* <DEDUP_REMOVED lines=12> */
.L_x_2454:
        /* <DEDUP_REMOVED lines=9> */
[----:B------:R-:W-:Y:S01]  /*7c40*/  FADD.FTZ R171, R221, -R168 ;  /* 0x800000a8ddab7221 */ /* 0x000fe20000010000 */
[-CC-:B------:R-:W-:Y:S01]  /*7c50*/  FFMA.FTZ R169, R224, R188.reuse, R189.reuse ;  /* 0x000000bce0a97223 */ /* 0x180fe200000100bd */
[----:B------:R-:W-:Y:S01]  /*7c60*/  FADD.FTZ R185, R203, -R160 ;  /* 0x800000a0cbb97221 */ /* 0x000fe20000010000 */
[----:B------:R-:W-:Y:S01]  /*7c70*/  ISETP.GE.U32.AND P4, PT, R242, RZ, PT ;  /* 0x000000fff200720c */ /* 0x000fe20003f86070 */
[-CC-:B------:R-:W-:Y:S01]  /*7c80*/  FFMA.FTZ R161, R205, R188.reuse, R189.reuse ;  /* 0x000000bccda17223 */ /* 0x180fe200000100bd */
[-CC-:B------:R-:W-:Y:S01]  /*7c90*/  FFMA.FTZ R162, R210, R188.reuse, R189.reuse ;  /* 0x000000bcd2a27223 */ /* 0x180fe200000100bd */
[C---:B-----5:R-:W-:Y:S01]  /*7ca0*/  FMUL.FTZ R160, R16.reuse, R195 ;  /* 0x000000c310a07220 */ /* 0x060fe20000410000 */
[----:B------:R-:W-:Y:S01]  /*7cb0*/  FFMA.FTZ R189, R17, R188, R189 ;  /* 0x000000bc11bd7223 */ /* 0x000fe200000100bd */
[----:B------:R-:W-:Y:S01]  /*7cc0*/  FMUL.FTZ R171, R16, R171 ;  /* 0x000000ab10ab7220 */ /* 0x000fe20000410000 */
[----:B0-----:R-:W-:Y:S01]  /*7cd0*/  FADD.FTZ R191, R212, -R163 ;  /* 0x800000a3d4bf7221 */ /* 0x001fe20000010000 */
[----:B------:R-:W-:Y:S01]  /*7ce0*/  FADD.FTZ R193, R222, -R169 ;  /* 0x800000a9dec17221 */ /* 0x000fe20000010000 */
[----:B------:R-:W-:Y:S01]  /*7cf0*/  ISETP.GE.U32.AND.EX P6, PT, R243, 0x1000000, PT, P4 ;  /* 0x01000000f300780c */ /* 0x000fe20003fc6140 */
        /* <DEDUP_REMOVED lines=14> */
[----:B------:R-:W-:Y:S01]  /*7de0*/  F2FP.F16.F32.PACK_AB R171, R160, R171 ;  /* 0x000000aba0ab723e */ /* 0x000fe200000000ff */
[----:B------:R-:W-:Y:S01]  /*7df0*/  FMUL.FTZ R160, R170, UR13 ;  /* 0x0000000daaa07c20 */ /* 0x000fe20008410000 */
[C---:B------:R-:W-:Y:S02]  /*7e00*/  ISETP.GE.U32.AND.EX P4, PT, R233.reuse, 0x1000000, PT, P4 ;  /* 0x01000000e900780c */ /* 0x040fe40003f86140 */
[----:B------:R-:W-:Y:S02]  /*7e10*/  FSEL R163, R162, RZ, P5 ;  /* 0x000000ffa2a37208 */ /* 0x000fe40002800000 */
[C---:B------:R-:W-:Y:S02]  /*7e20*/  LOP3.LUT P6, RZ, R233.reuse, 0xff0000, RZ, 0xc0, !PT ;  /* 0x00ff0000e9ff7812 */ /* 0x040fe400078cc0ff */
[----:B------:R-:W-:Y:S02]  /*7e30*/  LOP3.LUT P5, RZ, R233, 0xff, RZ, 0xc0, !PT ;  /* 0x000000ffe9ff7812 */ /* 0x000fe400078ac0ff */
[----:B------:R-:W-:-:S02]  /*7e40*/  FSEL R184, R184, RZ, P4 ;  /* 0x000000ffb8b87208 */ /* 0x000fc40002000000 */
[C---:B------:R-:W-:Y:S01]  /*7e50*/  F2FP.F16.F32.PACK_AB R170, R161.reuse, R170 ;  /* 0x000000aaa1aa723e */ /* 0x040fe200000000ff */
[----:B------:R-:W-:Y:S01]  /*7e60*/  FMUL.FTZ R161, R161, UR13 ;  /* 0x0000000da1a17c20 */ /* 0x000fe20008410000 */
[----:B------:R-:W-:Y:S02]  /*7e70*/  F2FP.F16.F32.PACK_AB R163, R186, R163 ;  /* 0x000000a3baa3723e */ /* 0x000fe400000000ff */
        /* <DEDUP_REMOVED lines=38> */
.L_x_2457:
        /* <DEDUP_REMOVED lines=8> */
[----:B-----5:R-:W-:Y:S01]  /*8160*/  FMUL.FTZ R193, R16, R193 ;  /* 0x000000c110c17220 */ /* 0x020fe20000410000 */
[-C--:B------:R-:W-:Y:S01]  /*8170*/  FFMA.FTZ R160, R204, R188.reuse, R189 ;  /* 0x000000bccca07223 */ /* 0x080fe200000100bd */
[----:B------:R-:W-:Y:S01]  /*8180*/  FMUL.FTZ R195, R16, R195 ;  /* 0x000000c310c37220 */ /* 0x000fe20000410000 */
[----:B------:R-:W-:Y:S01]  /*8190*/  LOP3.LUT P6, RZ, R233, 0xff0000, RZ, 0xc0, !PT ;  /* 0x00ff0000e9ff7812 */ /* 0x000fe200078cc0ff */
[----:B------:R-:W-:Y:S01]  /*81a0*/  FMUL.FTZ R193, R193, UR13 ;  /* 0x0000000dc1c17c20 */ /* 0x000fe20008410000 */
[----:B0-----:R-:W-:Y:S01]  /*81b0*/  FADD.FTZ R191, R222, -R185 ;  /* 0x800000b9debf7221 */ /* 0x001fe20000010000 */
[----:B------:R-:W-:Y:S01]  /*81c0*/  ISETP.GE.U32.AND P4, PT, R232, RZ, PT ;  /* 0x000000ffe800720c */ /* 0x000fe20003f86070 */
[----:B------:R-:W-:Y:S01]  /*81d0*/  FADD.FTZ R185, R209, -R162 ;  /* 0x800000a2d1b97221 */ /* 0x000fe20000010000 */
[C---:B------:R-:W-:Y:S01]  /*81e0*/  FMUL.FTZ R162, R16.reuse, R187 ;  /* 0x000000bb10a27220 */ /* 0x040fe20000410000 */
[----:B------:R-:W-:Y:S01]  /*81f0*/  FADD.FTZ R163, R203, -R160 ;  /* 0x800000a0cba37221 */ /* 0x000fe20000010000 */
[----:B------:R-:W-:Y:S01]  /*8200*/  FSEL R187, R193, RZ, P6 ;  /* 0x000000ffc1bb7208 */ /* 0x000fe20003000000 */
[----:B------:R-:W-:Y:S01]  /*8210*/  FMUL.FTZ R195, R195, UR13 ;  /* 0x0000000dc3c37c20 */ /* 0x000fe20008410000 */
        /* <DEDUP_REMOVED lines=14> */
[----:B------:R-:W-:Y:S01]  /*8300*/  F2FP.F16.F32.PACK_AB R187, R186, R187 ;  /* 0x000000bbbabb723e */ /* 0x000fe200000000ff */
        /* <DEDUP_REMOVED lines=16> */
[----:B------:R-:W-:Y:S01]  /*8410*/  F2FP.F16.F32.PACK_AB R163, R188, R163 ;  /* 0x000000a3bca3723e */ /* 0x000fe200000000ff */
[----:B------:R-:W-:Y:S01]  /*8420*/  FMUL.FTZ R188, R161, UR13 ;  /* 0x0000000da1bc7c20 */ /* 0x000fe20008410000 */
[----:B------:R-:W-:Y:S02]  /*8430*/  F2FP.F16.F32.PACK_AB R162, R185, R162 ;  /* 0x000000a2b9a2723e */ /* 0x000fe400000000ff */
        /* <DEDUP_REMOVED lines=19> */
[----:B------:R-:W-:Y:S01]  /*8570*/  F2FP.F16.F32.PACK_AB R184, R189, R184 ;  /* 0x000000b8bdb8723e */ /* 0x000fe200000000ff */
[----:B------:R-:W-:Y:S06]  /*8580*/  BRA `(.L_x_2456) ;  /* 0x0000000c00e87947 */ /* 0x000fec0003800000 */
.L_x_2453:
        /* <DEDUP_REMOVED lines=16> */
[----:B------:R-:W-:Y:S02]  /*8690*/  HADD2.F32 R168, -RZ, R183.H0_H0 ;  /* 0x200000b7ffa87230 */ /* 0x000fe40000004100 */
[----:B------:R-:W-:Y:S01]  /*86a0*/  FADD.FTZ R187, R212, -R187 ;  /* 0x800000bbd4bb7221 */ /* 0x000fe20000010000 */
[----:B------:R-:W-:Y:S01]  /*86b0*/  FADD.FTZ R171, R225, -R184 ;  /* 0x800000b8e1ab7221 */ /* 0x000fe20000010000 */
[----:B------:R-:W-:-:S02]  /*86c0*/  HADD2.F32 R184, -RZ, R182.H1_H1 ;  /* 0x300000b6ffb87230 */ /* 0x000fc40000004100 */
[----:B------:R-:W-:Y:S01]  /*86d0*/  FADD.FTZ R191, R222, -R191 ;  /* 0x800000bfdebf7221 */ /* 0x000fe20000010000 */
[----:B-----5:R-:W-:Y:S01]  /*86e0*/  FFMA.FTZ R168, R16, R189, R168 ;  /* 0x000000bd10a87223 */ /* 0x020fe200000100a8 */
[----:B------:R-:W-:Y:S02]  /*86f0*/  HADD2.F32 R189, -RZ, R182.H0_H0 ;  /* 0x200000b6ffbd7230 */ /* 0x000fe40000004100 */
[----:B------:R-:W-:Y:S01]  /*8700*/  FADD.FTZ R169, R206, -R169 ;  /* 0x800000a9cea97221 */ /* 0x000fe20000010000 */
[----:B------:R-:W-:Y:S02]  /*8710*/  HADD2.F32 R193, -RZ, R183.H1_H1 ;  /* 0x300000b7ffc17230 */ /* 0x000fe40000004100 */
[C---:B------:R-:W-:Y:S01]  /*8720*/  FFMA.FTZ R191, R16.reuse, R191, R184 ;  /* 0x000000bf10bf7223 */ /* 0x040fe200000100b8 */
[--C-:B------:R-:W-:Y:S02]  /*8730*/  HADD2.F32 R184, -RZ, R181.reuse.H1_H1 ;  /* 0x300000b5ffb87230 */ /* 0x100fe40000004100 */
[----:B------:R-:W-:Y:S01]  /*8740*/  FFMA.FTZ R186, R16, R187, R189 ;  /* 0x000000bb10ba7223 */ /* 0x000fe200000100bd */
[----:B------:R-:W-:-:S02]  /*8750*/  HADD2.F32 R187, -RZ, R181.H0_H0 ;  /* 0x200000b5ffbb7230 */ /* 0x000fc40000004100 */
[----:B------:R-:W-:Y:S01]  /*8760*/  FADD.FTZ R189, R209, -R170 ;  /* 0x800000aad1bd7221 */ /* 0x000fe20000010000 */
[----:B------:R-:W-:Y:S01]  /*8770*/  FADD.FTZ R185, R18, -R185 ;  /* 0x800000b912b97221 */ /* 0x000fe20000010000 */
[----:B------:R-:W-:Y:S01]  /*8780*/  FFMA.FTZ R171, R16, R171, R193 ;  /* 0x000000ab10ab7223 */ /* 0x000fe200000100c1 */
[----:B------:R-:W-:Y:S01]  /*8790*/  ISETP.GE.U32.AND P4, PT, R232, RZ, PT ;  /* 0x000000ffe800720c */ /* 0x000fe20003f86070 */
[C---:B------:R-:W-:Y:S01]  /*87a0*/  FFMA.FTZ R169, R16.reuse, R169, R187 ;  /* 0x000000a910a97223 */ /* 0x040fe200000100bb */
[--C-:B------:R-:W-:Y:S02]  /*87b0*/  HADD2.F32 R187, -RZ, R180.reuse.H0_H0 ;  /* 0x200000b4ffbb7230 */ /* 0x100fe40000004100 */
[C---:B------:R-:W-:Y:S01]  /*87c0*/  FFMA.FTZ R184, R16.reuse, R189, R184 ;  /* 0x000000bd10b87223 */ /* 0x040fe200000100b8 */
[----:B------:R-:W-:Y:S02]  /*87d0*/  HADD2.F32 R170, -RZ, R180.H1_H1 ;  /* 0x300000b4ffaa7230 */ /* 0x000fe40000004100 */
[----:B------:R-:W-:Y:S01]  /*87e0*/  FADD.FTZ R189, R203, -R188 ;  /* 0x800000bccbbd7221 */ /* 0x000fe20000010000 */
[----:B------:R-:W-:Y:S01]  /*87f0*/  ISETP.GE.U32.AND.EX P4, PT, R233, 0x1000000, PT, P4 ;  /* 0x01000000e900780c */ /* 0x000fe20003f86140 */
[C---:B------:R-:W-:Y:S01]  /*8800*/  FFMA.FTZ R185, R16.reuse, R185, R187 ;  /* 0x000000b910b97223 */ /* 0x040fe200000100bb */
[C---:B------:R-:W-:Y:S01]  /*8810*/  FMUL.FTZ R187, R171.reuse, UR13 ;  /* 0x0000000dabbb7c20 */ /* 0x040fe20008410000 */
[----:B------:R-:W-:Y:S01]  /*8820*/  FFMA.FTZ R188, R16, R189, R170 ;  /* 0x000000bd10bc7223 */ /* 0x000fe200000100aa */
[----:B------:R-:W-:Y:S01]  /*8830*/  F2FP.F16.F32.PACK_AB R171, R171, R168 ;  /* 0x000000a8abab723e */ /* 0x000fe200000000ff */
[----:B------:R-:W-:Y:S01]  /*8840*/  FMUL.FTZ R168, R168, UR13 ;  /* 0x0000000da8a87c20 */ /* 0x000fe20008410000 */
[C---:B------:R-:W-:Y:S01]  /*8850*/  F2FP.F16.F32.PACK_AB R170, R191.reuse, R186 ;  /* 0x000000babfaa723e */ /* 0x040fe200000000ff */
[----:B------:R-:W-:Y:S01]  /*8860*/  FMUL.FTZ R16, R186, UR13 ;  /* 0x0000000dba107c20 */ /* 0x000fe20008410000 */
        /* <DEDUP_REMOVED lines=9> */
[----:B------:R-:W-:-:S02]  /*8900*/  LOP3.LUT P6, RZ, R232, 0xff0000, RZ, 0xc0, !PT ;  /* 0x00ff0000e8ff7812 */ /* 0x000fc400078cc0ff */
[----:B------:R-:W-:Y:S02]  /*8910*/  F2FP.F16.F32.PACK_AB R187, R187, R168 ;  /* 0x000000a8bbbb723e */ /* 0x000fe400000000ff */
[----:B------:R-:W-:Y:S01]  /*8920*/  F2FP.F16.F32.PACK_AB R186, R191, R16 ;  /* 0x00000010bfba723e */ /* 0x000fe200000000ff */
[----:B------:R-:W-:Y:S01]  /*8930*/  FMUL.FTZ R16, R185, UR13 ;  /* 0x0000000db9107c20 */ /* 0x000fe20008410000 */
[C---:B------:R-:W-:Y:S01]  /*8940*/  F2FP.F16.F32.PACK_AB R169, R184.reuse, R169 ;  /* 0x000000a9b8a9723e */ /* 0x040fe200000000ff */
[----:B------:R-:W-:Y:S01]  /*8950*/  FMUL.FTZ R184, R184, UR13 ;  /* 0x0000000db8b87c20 */ /* 0x000fe20008410000 */
[C---:B------:R-:W-:Y:S01]  /*8960*/  F2FP.F16.F32.PACK_AB R168, R188.reuse, R185 ;  /* 0x000000b9bca8723e */ /* 0x040fe200000000ff */
        /* <DEDUP_REMOVED lines=11> */
.L_x_2459:
        /* <DEDUP_REMOVED lines=9> */
[----:B------:R-:W-:Y:S02]  /*8ab0*/  HADD2.F32 R184, -RZ, R183.H0_H0 ;  /* 0x200000b7ffb87230 */ /* 0x000fe40000004100 */
[----:B------:R-:W-:Y:S01]  /*8ac0*/  FADD.FTZ R191, R212, -R191 ;  /* 0x800000bfd4bf7221 */ /* 0x000fe20000010000 */
[----:B------:R-:W-:-:S02]  /*8ad0*/  HADD2.F32 R192, -RZ, R182.H1_H1 ;  /* 0x300000b6ffc07230 */ /* 0x000fc40000004100 */
[----:B------:R-:W-:Y:S01]  /*8ae0*/  FADD.FTZ R195, R222, -R195 ;  /* 0x800000c3dec37221 */ /* 0x000fe20000010000 */
[----:B------:R-:W-:Y:S01]  /*8af0*/  FADD.FTZ R185, R225, -R186 ;  /* 0x800000bae1b97221 */ /* 0x000fe20000010000 */
[----:B-----5:R-:W-:Y:S01]  /*8b00*/  FFMA.FTZ R184, R16, R189, R184 ;  /* 0x000000bd10b87223 */ /* 0x020fe200000100b8 */
[----:B------:R-:W-:Y:S01]  /*8b10*/  HADD2.F32 R189, -RZ, R182.H0_H0 ;  /* 0x200000b6ffbd7230 */ /* 0x000fe20000004100 */
[----:B------:R-:W-:Y:S01]  /*8b20*/  ISETP.GE.U32.AND P4, PT, R232, RZ, PT ;  /* 0x000000ffe800720c */ /* 0x000fe20003f86070 */
[----:B------:R-:W-:Y:S02]  /*8b30*/  HADD2.F32 R231, -RZ, R183.H1_H1 ;  /* 0x300000b7ffe77230 */ /* 0x000fe40000004100 */
[----:B------:R-:W-:Y:S01]  /*8b40*/  FMUL.FTZ R184, R184, UR13 ;  /* 0x0000000db8b87c20 */ /* 0x000fe20008410000 */
[----:B------:R-:W-:Y:S01]  /*8b50*/  LOP3.LUT P5, RZ, R233, 0xff0000, RZ, 0xc0, !PT ;  /* 0x00ff0000e9ff7812 */ /* 0x000fe200078ac0ff */
[C---:B------:R-:W-:Y:S01]  /*8b60*/  FFMA.FTZ R186, R16.reuse, R191, R189 ;  /* 0x000000bf10ba7223 */ /* 0x040fe200000100bd */
[----:B------:R-:W-:Y:S01]  /*8b70*/  FFMA.FTZ R191, R16, R195, R192 ;  /* 0x000000c310bf7223 */ /* 0x000fe200000100c0 */
[----:B------:R-:W-:Y:S01]  /*8b80*/  FADD.FTZ R195, R209, -R190 ;  /* 0x800000bed1c37221 */ /* 0x000fe20000010000 */
[----:B------:R-:W-:Y:S01]  /*8b90*/  FADD.FTZ R189, R206, -R193 ;  /* 0x800000c1cebd7221 */ /* 0x000fe20000010000 */
[----:B------:R-:W-:-:S02]  /*8ba0*/  HADD2.F32 R190, -RZ, R181.H1_H1 ;  /* 0x300000b5ffbe7230 */ /* 0x000fc40000004100 */
[----:B------:R-:W-:Y:S01]  /*8bb0*/  FFMA.FTZ R185, R16, R185, R231 ;  /* 0x000000b910b97223 */ /* 0x000fe200000100e7 */
[----:B------:R-:W-:Y:S02]  /*8bc0*/  HADD2.F32 R193, -RZ, R181.H0_H0 ;  /* 0x200000b5ffc17230 */ /* 0x000fe40000004100 */
[----:B------:R-:W-:Y:S01]  /*8bd0*/  FMUL.FTZ R186, R186, UR13 ;  /* 0x0000000dbaba7c20 */ /* 0x000fe20008410000 */
[----:B------:R-:W-:Y:S01]  /*8be0*/  LOP3.LUT P6, RZ, R233, 0xff, RZ, 0xc0, !PT ;  /* 0x000000ffe9ff7812 */ /* 0x000fe200078cc0ff */
[C---:B------:R-:W-:Y:S01]  /*8bf0*/  FFMA.FTZ R190, R16.reuse, R195, R190 ;  /* 0x000000c310be7223 */ /* 0x040fe200000100be */
[----:B------:R-:W-:Y:S01]  /*8c00*/  FADD.FTZ R195, R203, -R188 ;  /* 0x800000bccbc37221 */ /* 0x000fe20000010000 */
[----:B------:R-:W-:Y:S01]  /*8c10*/  FFMA.FTZ R189, R16, R189, R193 ;  /* 0x000000bd10bd7223 */ /* 0x000fe200000100c1 */
[----:B------:R-:W-:Y:S01]  /*8c20*/  FMUL.FTZ R185, R185, UR13 ;  /* 0x0000000db9b97c20 */ /* 0x000fe20008410000 */
[--C-:B------:R-:W-:Y:S01]  /*8c30*/  HADD2.F32 R193, -RZ, R180.reuse.H0_H0 ;  /* 0x200000b4ffc17230 */ /* 0x100fe20000004100 */
[----:B------:R-:W-:Y:S01]  /*8c40*/  ISETP.GE.U32.AND.EX P4, PT, R233, 0x1000000, PT, P4 ;  /* 0x01000000e900780c */ /* 0x000fe20003f86140 */
[----:B------:R-:W-:-:S02]  /*8c50*/  HADD2.F32 R188, -RZ, R180.H1_H1 ;  /* 0x300000b4ffbc7230 */ /* 0x000fc40000004100 */
[----:B------:R-:W-:Y:S01]  /*8c60*/  FADD.FTZ R187, R18, -R187 ;  /* 0x800000bb12bb7221 */ /* 0x000fe20000010000 */
[----:B------:R-:W-:Y:S01]  /*8c70*/  FMUL.FTZ R191, R191, UR13 ;  /* 0x0000000dbfbf7c20 */ /* 0x000fe20008410000 */
[----:B------:R-:W-:Y:S01]  /*8c80*/  FSEL R184, R184, RZ, P5 ;  /* 0x000000ffb8b87208 */ /* 0x000fe20002800000 */
[----:B------:R-:W-:Y:S01]  /*8c90*/  FMUL.FTZ R189, R189, UR13 ;  /* 0x0000000dbdbd7c20 */ /* 0x000fe20008410000 */
[----:B------:R-:W-:Y:S01]  /*8ca0*/  FSEL R185, R185, RZ, P4 ;  /* 0x000000ffb9b97208 */ /* 0x000fe20002000000 */
[----:B------:R-:W-:Y:S01]  /*8cb0*/  FFMA.FTZ R193, R16, R187, R193 ;  /* 0x000000bb10c17223 */ /* 0x000fe200000100c1 */
[----:B------:R-:W-:Y:S01]  /*8cc0*/  FSEL R186, R186, RZ, P6 ;  /* 0x000000ffbaba7208 */ /* 0x000fe20003000000 */
[----:B------:R-:W-:Y:S01]  /*8cd0*/  FFMA.FTZ R188, R16, R195, R188 ;  /* 0x000000c310bc7223 */ /* 0x000fe200000100bc */
[----:B------:R-:W-:Y:S01]  /*8ce0*/  LOP3.LUT P5, RZ, R233, 0xff00, RZ, 0xc0, !PT ;  /* 0x0000ff00e9ff7812 */ /* 0x000fe200078ac0ff */
        /* <DEDUP_REMOVED lines=15> */
[----:B------:R-:W-:Y:S01]  /*8de0*/  F2FP.F16.F32.PACK_AB R184, R189, R184 ;  /* 0x000000b8bdb8723e */ /* 0x000fe200000000ff */
[----:B------:R-:W-:Y:S06]  /*8df0*/  BRA `(.L_x_2456) ;  /* 0x0000000400cc7947 */ /* 0x000fec0003800000 */
.L_x_2458:
        /* <DEDUP_REMOVED lines=13> */
[----:B------:R-:W-:Y:S01]  /*8ed0*/  FADD.FTZ R193, R221, -R170 ;  /* 0x800000aaddc17221 */ /* 0x000fe20000010000 */
[----:B------:R-:W-:Y:S01]  /*8ee0*/  FADD.FTZ R189, R212, -R185 ;  /* 0x800000b9d4bd7221 */ /* 0x000fe20000010000 */
[----:B0-----:R-:W-:Y:S01]  /*8ef0*/  FADD.FTZ R191, R222, -R187 ;  /* 0x800000bbdebf7221 */ /* 0x001fe20000010000 */
[----:B------:R-:W-:Y:S01]  /*8f00*/  FADD.FTZ R169, R18, -R169 ;  /* 0x800000a912a97221 */ /* 0x000fe20000010000 */
[----:B-----5:R-:W-:Y:S01]  /*8f10*/  FMUL.FTZ R186, R16, R195 ;  /* 0x000000c310ba7220 */ /* 0x020fe20000410000 */
[----:B------:R-:W-:Y:S01]  /*8f20*/  FADD.FTZ R185, R206, -R171 ;  /* 0x800000abceb97221 */ /* 0x000fe20000010000 */
[----:B------:R-:W-:Y:S01]  /*8f30*/  ISETP.GE.U32.AND P4, PT, R232, RZ, PT ;  /* 0x000000ffe800720c */ /* 0x000fe20003f86070 */
[----:B------:R-:W-:Y:S01]  /*8f40*/  FADD.FTZ R187, R209, -R168 ;  /* 0x800000a8d1bb7221 */ /* 0x000fe20000010000 */
        /* <DEDUP_REMOVED lines=8> */
[C---:B------:R-:W-:Y:S01]  /*8fd0*/  FMUL.FTZ R189, R16.reuse, R187 ;  /* 0x000000bb10bd7220 */ /* 0x040fe20000410000 */
[----:B------:R-:W-:Y:S01]  /*8fe0*/  FMUL.FTZ R185, R16, R171 ;  /* 0x000000ab10b97220 */ /* 0x000fe20000410000 */
[----:B------:R-:W-:Y:S01]  /*8ff0*/  F2FP.F16.F32.PACK_AB R171, R186, R193 ;  /* 0x000000c1baab723e */ /* 0x000fe200000000ff */
[----:B------:R-:W-:Y:S01]  /*9000*/  FMUL.FTZ R16, R170, UR13 ;  /* 0x0000000daa107c20 */ /* 0x000fe20008410000 */
        /* <DEDUP_REMOVED lines=11> */
[----:B------:R-:W-:-:S02]  /*90c0*/  F2FP.F16.F32.PACK_AB R187, R186, R187 ;  /* 0x000000bbbabb723e */ /* 0x000fc400000000ff */
[----:B------:R-:W-:Y:S02]  /*90d0*/  LOP3.LUT P6, RZ, R232, 0xff0000, RZ, 0xc0, !PT ;  /* 0x00ff0000e8ff7812 */ /* 0x000fe400078cc0ff */
        /* <DEDUP_REMOVED lines=16> */
.L_x_2460:
        /* <DEDUP_REMOVED lines=11> */
[C---:B-----5:R-:W-:Y:S01]  /*9290*/  FMUL.FTZ R239, R16.reuse, R239 ;  /* 0x000000ef10ef7220 */ /* 0x060fe20000410000 */
[C---:B------:R-:W-:Y:S01]  /*92a0*/  FMUL.FTZ R231, R16.reuse, R231 ;  /* 0x000000e710e77220 */ /* 0x040fe20000410000 */
[----:B------:R-:W-:Y:S01]  /*92b0*/  FMUL.FTZ R193, R16, R193 ;  /* 0x000000c110c17220 */ /* 0x000fe20000410000 */
[----:B------:R-:W-:Y:S01]  /*92c0*/  FADD.FTZ R195, R222, -R191 ;  /* 0x800000bfdec37221 */ /* 0x000fe20000010000 */
[----:B------:R-:W-:Y:S01]  /*92d0*/  FADD.FTZ R187, R206, -R185 ;  /* 0x800000b9cebb7221 */ /* 0x000fe20000010000 */
[----:B------:R-:W-:Y:S01]  /*92e0*/  ISETP.GE.U32.AND P4, PT, R232, RZ, PT ;  /* 0x000000ffe800720c */ /* 0x000fe20003f86070 */
[----:B------:R-:W-:Y:S01]  /*92f0*/  FADD.FTZ R191, R209, -R186 ;  /* 0x800000bad1bf7221 */ /* 0x000fe20000010000 */
[----:B------:R-:W-:Y:S01]  /*9300*/  FADD.FTZ R185, R203, -R184 ;  /* 0x800000b8cbb97221 */ /* 0x000fe20000010000 */
[----:B------:R-:W-:Y:S01]  /*9310*/  FADD.FTZ R189, R18, -R189 ;  /* 0x800000bd12bd7221 */ /* 0x000fe20000010000 */
[----:B------:R-:W-:Y:S01]  /*9320*/  FMUL.FTZ R231, R231, UR13 ;  /* 0x0000000de7e77c20 */ /* 0x000fe20008410000 */
[----:B------:R-:W-:Y:S01]  /*9330*/  FMUL.FTZ R239, R239, UR13 ;  /* 0x0000000defef7c20 */ /* 0x000fe20008410000 */
[----:B------:R-:W-:Y:S01]  /*9340*/  FMUL.FTZ R193, R193, UR13 ;  /* 0x0000000dc1c17c20 */ /* 0x000fe20008410000 */
[C---:B------:R-:W-:Y:S01]  /*9350*/  FMUL.FTZ R195, R16.reuse, R195 ;  /* 0x000000c310c37220 */ /* 0x040fe20000410000 */
[C---:B------:R-:W-:Y:S01]  /*9360*/  FMUL.FTZ R184, R16.reuse, R187 ;  /* 0x000000bb10b87220 */ /* 0x040fe20000410000 */
[C---:B------:R-:W-:Y:S01]  /*9370*/  LOP3.LUT P5, RZ, R233.reuse, 0xff0000, RZ, 0xc0, !PT ;  /* 0x00ff0000e9ff7812 */ /* 0x040fe200078ac0ff */
[C---:B------:R-:W-:Y:S01]  /*9380*/  FMUL.FTZ R191, R16.reuse, R191 ;  /* 0x000000bf10bf7220 */ /* 0x040fe20000410000 */
[C---:B------:R-:W-:Y:S01]  /*9390*/  LOP3.LUT P6, RZ, R233.reuse, 0xff, RZ, 0xc0, !PT ;  /* 0x000000ffe9ff7812 */ /* 0x040fe200078cc0ff */
[C---:B------:R-:W-:Y:S01]  /*93a0*/  FMUL.FTZ R185, R16.reuse, R185 ;  /* 0x000000b910b97220 */ /* 0x040fe20000410000 */
[----:B------:R-:W-:Y:S01]  /*93b0*/  ISETP.GE.U32.AND.EX P4, PT, R233, 0x1000000, PT, P4 ;  /* 0x01000000e900780c */ /* 0x000fe20003f86140 */
[----:B------:R-:W-:Y:S01]  /*93c0*/  FMUL.FTZ R189, R16, R189 ;  /* 0x000000bd10bd7220 */ /* 0x000fe20000410000 */
[----:B------:R-:W-:Y:S01]  /*93d0*/  FMUL.FTZ R195, R195, UR13 ;  /* 0x0000000dc3c37c20 */ /* 0x000fe20008410000 */
[----:B------:R-:W-:Y:S01]  /*93e0*/  FSEL R187, R231, RZ, P5 ;  /* 0x000000ffe7bb7208 */ /* 0x000fe20002800000 */
        /* <DEDUP_REMOVED lines=8> */
[----:B------:R-:W-:Y:S02]  /*9470*/  F2FP.F16.F32.PACK_AB R187, R16, R187 ;  /* 0x000000bb10bb723e */ /* 0x000fe400000000ff */
        /* <DEDUP_REMOVED lines=10> */
[----:B------:R-:W-:-:S07]  /*9520*/  F2FP.F16.F32.PACK_AB R184, R191, R184 ;  /* 0x000000b8bfb8723e */ /* 0x000fce00000000ff */
.L_x_2456:
        /* <DEDUP_REMOVED lines=9> */
.L_x_2452:
[----:B------:R-:W-:Y:S05]  /*95c0*/  BSYNC.RECONVERGENT B0 ;  /* 0x0000000000007941 */ /* 0x000fea0003800200 */
.L_x_2451:
[----:B-1-34-:R-:W1:Y:S02]  /*95d0*/  LDC.64 R184, c[0x0][0x380] ;  /* 0x0000e000ffb87b82 */ /* 0x01ae640000000a00 */
[----:B-1----:R-:W-:-:S04]  /*95e0*/  LEA R2, R184, R2, 0x2 ;  /* 0x00000002b8027211 */ /* 0x002fc800078e10ff */
[----:B------:R-:W-:-:S13]  /*95f0*/  ISETP.GE.AND P0, PT, R2, R185, PT ;  /* 0x000000b90200720c */ /* 0x000fda0003f06270 */
[----:B------:R-:W-:Y:S05]  /*9600*/  @!P0 BRA `(.L_x_2461) ;  /* 0xffffff7000e08947 */ /* 0x000fea000383ffff */
.L_x_2423:
[----:B------:R-:W1:Y:S01]  /*9610*/  S2R R8, SR_TID.X ;  /* 0x0000000000087919 */ /* 0x000e620000002100 */
[----:B------:R-:W-:Y:S05]  /*9620*/  WARPSYNC.ALL ;  /* 0x0000000000007948 */ /* 0x000fea0003800000 */
[----:B------:R-:W2:Y:S01]  /*9630*/  S2R R3, SR_CgaCtaId ;  /* 0x0000000000037919 */ /* 0x000ea20000008800 */
[----:B------:R-:W3:Y:S01]  /*9640*/  S2UR UR4, SR_CTAID.X ;  /* 0x00000000000479c3 */ /* 0x000ee20000002500 */
[----:B------:R-:W-:Y:S01]  /*9650*/  MOV R2, 0x400 ;  /* 0x0000040000027802 */ /* 0x000fe20000000f00 */
[----:B------:R-:W4:Y:S01]  /*9660*/  LDCU.128 UR16, c[0x0][0x440] ;  /* 0x00008800ff1077ac */ /* 0x000f220008000c00 */
[----:B------:R-:W-:Y:S01]  /*9670*/  BSSY.RECONVERGENT B0, `(.L_x_2462) ;  /* 0x000010d000007945 */ /* 0x000fe20003800200 */
[----:B------:R-:W0:Y:S01]  /*9680*/  LDCU.128 UR20, c[0x0][0x450] ;  /* 0x00008a00ff1477ac */ /* 0x000e220008000c00 */
[----:B-1----:R-:W-:-:S02]  /*9690*/  SHF.R.U32.HI R0, RZ, 0x5, R8 ;  /* 0x00000005ff007819 */ /* 0x002fc40000011608 */
[C---:B------:R-:W-:Y:S02]  /*96a0*/  LOP3.LUT R5, R8.reuse, 0x1f, RZ, 0xc0, !PT ;  /* 0x0000001f08057812 */ /* 0x040fe400078ec0ff */
[----:B------:R-:W-:Y:S02]  /*96b0*/  LOP3.LUT R4, R8, 0x7f, RZ, 0x3c, !PT ;  /* 0x0000007f08047812 */ /* 0x000fe400078e3cff */
[----:B--2---:R-:W-:Y:S01]  /*96c0*/  LEA R3, R3, R2, 0x18 ;  /* 0x0000000203037211 */ /* 0x004fe200078ec0ff */
[----:B------:R-:W-:Y:S01]  /*96d0*/  IMAD R0, R0, 0x60, R5 ;  /* 0x0000006000007824 */ /* 0x000fe200078e0205 */
[----:B------:R-:W-:Y:S01]  /*96e0*/  IADD3 R4, PT, PT, R4, R7, RZ ;  /* 0x0000000704047210 */ /* 0x000fe20007ffe0ff */
[----:B---3--:R-:W-:-:S03]  /*96f0*/  IMAD R5, R7, UR4, RZ ;  /* 0x0000000407057c24 */ /* 0x008fc6000f8e02ff */
[-C--:B------:R-:W-:Y:S02]  /*9700*/  LEA R7, R0, R3.reuse, 0x5 ;  /* 0x0000000300077211 */ /* 0x080fe400078e28ff */
[----:B------:R-:W-:Y:S02]  /*9710*/  LEA R0, R8, R3, 0x2 ;  /* 0x0000000308007211 */ /* 0x000fe400078e10ff */
[----:B------:R-:W-:Y:S01]  /*9720*/  IADD3 R8, P6, PT, R5, R8, RZ ;  /* 0x0000000805087210 */ /* 0x000fe20007fde0ff */
[----:B------:R-:W-:Y:S01]  /*9730*/  STS.128 [R7], R100 ;  /* 0x0000006407007388 */ /* 0x000fe20000000c00 */
[C---:B------:R-:W-:Y:S02]  /*9740*/  ISETP.GE.U32.AND P5, PT, R4.reuse, 0x80, PT ;  /* 0x000000800400780c */ /* 0x040fe40003fa6070 */
[C---:B------:R-:W-:Y:S01]  /*9750*/  ISETP.GE.U32.AND P0, PT, R4.reuse, 0x100, PT ;  /* 0x000001000400780c */ /* 0x040fe20003f06070 */
[----:B------:R-:W-:Y:S01]  /*9760*/  STS.128 [R7+0x10], R104 ;  /* 0x0000106807007388 */ /* 0x000fe20000000c00 */
[----:B------:R-:W-:-:S02]  /*9770*/  ISETP.GE.U32.AND P1, PT, R4, 0x180, PT ;  /* 0x000001800400780c */ /* 0x000fc40003f26070 */
[C---:B------:R-:W-:Y:S01]  /*9780*/  ISETP.GE.U32.AND P2, PT, R4.reuse, 0x200, PT ;  /* 0x000002000400780c */ /* 0x040fe20003f46070 */
[----:B------:R1:W-:Y:S01]  /*9790*/  STS.128 [R7+0x400], R80 ;  /* 0x0004005007007388 */ /* 0x0003e20000000c00 */
[C---:B------:R-:W-:Y:S02]  /*97a0*/  ISETP.GE.U32.AND P3, PT, R4.reuse, 0x280, PT ;  /* 0x000002800400780c */ /* 0x040fe40003f66070 */
[----:B------:R-:W-:Y:S01]  /*97b0*/  ISETP.GE.U32.AND P4, PT, R4, 0x300, PT ;  /* 0x000003000400780c */ /* 0x000fe20003f86070 */
[----:B------:R-:W-:Y:S04]  /*97c0*/  STS.128 [R7+0x410], R88 ;  /* 0x0004105807007388 */ /* 0x000fe80000000c00 */
[----:B------:R-:W-:Y:S04]  /*97d0*/  STS.128 [R7+0x800], R116 ;  /* 0x0008007407007388 */ /* 0x000fe80000000c00 */
[----:B------:R-:W-:Y:S01]  /*97e0*/  STS.128 [R7+0x810], R120 ;  /* 0x0008107807007388 */ /* 0x000fe20000000c00 */
[----:B------:R-:W-:Y:S01]  /*97f0*/  BAR.SYNC.DEFER_BLOCKING 0x0 ;  /* 0x0000000000007b1d */ /* 0x000fe20000010000 */
[----:B-1----:R-:W-:-:S04]  /*9800*/  IADD3.X R81, PT, PT, RZ, RZ, RZ, P6, !PT ;  /* 0x000000ffff517210 */ /* 0x002fc800037fe4ff */
[C---:B------:R-:W-:Y:S02]  /*9810*/  SHF.L.U64.HI R81, R8.reuse, 0x2, R81 ;  /* 0x0000000208517819 */ /* 0x040fe40000010251 */
[----:B------:R-:W-:-:S04]  /*9820*/  SHF.L.U32 R8, R8, 0x2, RZ ;  /* 0x0000000208087819 */ /* 0x000fc800000006ff */
[----:B----4-:R-:W-:-:S04]  /*9830*/  IADD3 R2, P6, PT, R8, UR18, RZ ;  /* 0x0000001208027c10 */ /* 0x010fc8000ffde0ff */
[----:B------:R-:W-:Y:S02]  /*9840*/  IADD3.X R3, PT, PT, R81, UR19, RZ, P6, !PT ;  /* 0x0000001351037c10 */ /* 0x000fe4000b7fe4ff */
[----:B------:R-:W-:-:S04]  /*9850*/  IADD3 R4, P6, PT, R8, UR16, RZ ;  /* 0x0000001008047c10 */ /* 0x000fc8000ffde0ff */
[C---:B------:R-:W-:Y:S02]  /*9860*/  IADD3.X R5, PT, PT, R81.reuse, UR17, RZ, P6, !PT ;  /* 0x0000001151057c10 */ /* 0x040fe4000b7fe4ff */
[C---:B0-----:R-:W-:Y:S01]  /*9870*/  IADD3 R6, P6, PT, R8.reuse, UR22, RZ ;  /* 0x0000001608067c10 */ /* 0x041fe2000ffde0ff */
[----:B------:R-:W0:Y:S03]  /*9880*/  LDS R9, [R0] ;  /* 0x0000000000097984 */ /* 0x000e260000000800 */
[----:B------:R-:W-:Y:S01]  /*9890*/  IADD3.X R83, PT, PT, R81, UR23, RZ, P6, !PT ;  /* 0x0000001751537c10 */ /* 0x000fe2000b7fe4ff */
[----:B-----5:R-:W1:Y:S01]  /*98a0*/  LDS R16, [R0+0xc00] ;  /* 0x000c000000107984 */ /* 0x020e620000000800 */
        /* <DEDUP_REMOVED lines=233> */
.L_x_2463:
[----:B------:R-:W-:Y:S05]  /*a740*/  BSYNC.RECONVERGENT B0 ;  /* 0x0000000000007941 */ /* 0x000fea0003800200 */
.L_x_2462:
        /* <DEDUP_REMOVED lines=23> */
.L_x_2465:
[----:B------:R-:W-:Y:S05]  /*a8c0*/  BSYNC.RECONVERGENT B0 ;  /* 0x0000000000007941 */ /* 0x000fea0003800200 */
.L_x_2464:
        /* <DEDUP_REMOVED lines=23> */
.L_x_2467:
[----:B------:R-:W-:Y:S05]  /*aa40*/  BSYNC.RECONVERGENT B0 ;  /* 0x0000000000007941 */ /* 0x000fea0003800200 */
.L_x_2466:
        /* <DEDUP_REMOVED lines=23> */
.L_x_2469:
[----:B------:R-:W-:Y:S05]  /*abc0*/  BSYNC.RECONVERGENT B0 ;  /* 0x0000000000007941 */ /* 0x000fea0003800200 */
.L_x_2468:
        /* <DEDUP_REMOVED lines=23> */
.L_x_2471:
[----:B------:R-:W-:Y:S05]  /*ad40*/  BSYNC.RECONVERGENT B0 ;  /* 0x0000000000007941 */ /* 0x000fea0003800200 */
.L_x_2470:
        /* <DEDUP_REMOVED lines=8> */
.L_x_2430:
[----:B------:R-:W-:Y:S01]  /*add0*/  HFMA2 R194, -RZ, RZ, 0, 5.9604644775390625e-08 ;  /* 0x00000001ffc27431 */ /* 0x000fe200000001ff */
[----:B------:R-:W-:Y:S01]  /*ade0*/  BSSY B0, `(.L_x_2472) ;  /* 0x0000006000007945 */ /* 0x000fe20003800000 */
[----:B------:R-:W-:Y:S02]  /*adf0*/  MOV R195, 0x1f ;  /* 0x0000001f00c37802 */ /* 0x000fe40000000f00 */
[----:B------:R-:W-:-:S07]  /*ae00*/  MOV R192, 0xffffffff ;  /* 0xffffffff00c07802 */ /* 0x000fce0000000f00 */
[----:B-----5:R-:W-:Y:S05]  /*ae10*/  WARPSYNC.COLLECTIVE R192, `(.L_x_2473) ;  /* 0x00000000c0087348 */ /* 0x020fea0003c00000 */
[----:B------:R0:W1:Y:S02]  /*ae20*/  SHFL.BFLY P0, R193, R239, R194, R195 ;  /* 0x0c0000c2efc17389 */ /* 0x00006400000000c3 */
[----:B01---5:R-:W-:Y:S05]  /*ae30*/  ENDCOLLECTIVE ;  /* 0x000000000000791b */ /* 0x023fea0003800000 */
.L_x_2473:
[----:B------:R-:W-:Y:S05]  /*ae40*/  BSYNC B0 ;  /* 0x0000000000007941 */ /* 0x000fea0003800000 */
.L_x_2472:
        /* <DEDUP_REMOVED lines=9> */
.L_x_2474:
[----:B------:R-:W-:Y:S01]  /*aee0*/  MOV R239, R184 ;  /* 0x000000b800ef7202 */ /* 0x000fe20000000f00 */
[----:B------:R-:W-:Y:S01]  /*aef0*/  HFMA2 R194, -RZ, RZ, 0, 1.1920928955078125e-07 ;  /* 0x00000002ffc27431 */ /* 0x000fe200000001ff */
[----:B------:R-:W-:-:S07]  /*af00*/  MOV R185, R193 ;  /* 0x000000c100b97202 */ /* 0x000fce0000000f00 */
[----:B------:R-:W-:Y:S05]  /*af10*/  WARPSYNC.COLLECTIVE R192, `(.L_x_2475) ;  /* 0x00000000c0087348 */ /* 0x000fea0003c00000 */
[----:B------:R0:W1:Y:S02]  /*af20*/  SHFL.BFLY P0, R193, R239, R194, R195 ;  /* 0x0c0000c2efc17389 */ /* 0x00006400000000c3 */
[----:B01----:R-:W-:Y:S05]  /*af30*/  ENDCOLLECTIVE ;  /* 0x000000000000791b */ /* 0x003fea0003800000 */
.L_x_2475:
[----:B------:R-:W-:-:S05]  /*af40*/  FADD.FTZ R185, R185, R240 ;  /* 0x000000f0b9b97221 */ /* 0x000fca0000010000 */
[----:B------:R-:W-:Y:S02]  /*af50*/  MOV R239, R185 ;  /* 0x000000b900ef7202 */ /* 0x000fe40000000f00 */
[----:B------:R-:W-:-:S07]  /*af60*/  MOV R187, R193 ;  /* 0x000000c100bb7202 */ /* 0x000fce0000000f00 */
[----:B------:R-:W-:Y:S05]  /*af70*/  WARPSYNC.COLLECTIVE R192, `(.L_x_2476) ;  /* 0x00000000c0087348 */ /* 0x000fea0003c00000 */
[----:B------:R0:W1:Y:S02]  /*af80*/  SHFL.BFLY P0, R193, R239, R194, R195 ;  /* 0x0c0000c2efc17389 */ /* 0x00006400000000c3 */
[----:B01----:R-:W-:Y:S05]  /*af90*/  ENDCOLLECTIVE ;  /* 0x000000000000791b */ /* 0x003fea0003800000 */
.L_x_2476:
[----:B------:R-:W-:-:S05]  /*afa0*/  FADD.FTZ R187, R184, R187 ;  /* 0x000000bbb8bb7221 */ /* 0x000fca0000010000 */
[----:B------:R-:W-:Y:S01]  /*afb0*/  MOV R239, R187 ;  /* 0x000000bb00ef7202 */ /* 0x000fe20000000f00 */
[----:B------:R-:W-:Y:S01]  /*afc0*/  HFMA2 R194, -RZ, RZ, 0, 2.384185791015625e-07 ;  /* 0x00000004ffc27431 */ /* 0x000fe200000001ff */
[----:B------:R-:W-:-:S07]  /*afd0*/  MOV R186, R193 ;  /* 0x000000c100ba7202 */ /* 0x000fce0000000f00 */
[----:B------:R-:W-:Y:S05]  /*afe0*/  WARPSYNC.COLLECTIVE R192, `(.L_x_2477) ;  /* 0x00000000c0087348 */ /* 0x000fea0003c00000 */
[----:B------:R0:W1:Y:S02]  /*aff0*/  SHFL.BFLY P0, R193, R239, R194, R195 ;  /* 0x0c0000c2efc17389 */ /* 0x00006400000000c3 */
[----:B01----:R-:W-:Y:S05]  /*b000*/  ENDCOLLECTIVE ;  /* 0x000000000000791b */ /* 0x003fea0003800000 */
.L_x_2477:
[----:B------:R-:W-:-:S05]  /*b010*/  FADD.FTZ R186, R185, R186 ;  /* 0x000000bab9ba7221 */ /* 0x000fca0000010000 */
[----:B------:R-:W-:Y:S02]  /*b020*/  MOV R239, R186 ;  /* 0x000000ba00ef7202 */ /* 0x000fe40000000f00 */
[----:B------:R-:W-:-:S07]  /*b030*/  MOV R188, R193 ;  /* 0x000000c100bc7202 */ /* 0x000fce0000000f00 */
[----:B------:R-:W-:Y:S05]  /*b040*/  WARPSYNC.COLLECTIVE R192, `(.L_x_2478) ;  /* 0x00000000c0087348 */ /* 0x000fea0003c00000 */
[----:B------:R0:W1:Y:S02]  /*b050*/  SHFL.BFLY P0, R193, R239, R194, R195 ;  /* 0x0c0000c2efc17389 */ /* 0x00006400000000c3 */
[----:B01----:R-:W-:Y:S05]  /*b060*/  ENDCOLLECTIVE ;  /* 0x000000000000791b */ /* 0x003fea0003800000 */
.L_x_2478:
[----:B------:R-:W-:-:S05]  /*b070*/  FADD.FTZ R188, R187, R188 ;  /* 0x000000bcbbbc7221 */ /* 0x000fca0000010000 */
[----:B------:R-:W-:Y:S01]  /*b080*/  MOV R239, R188 ;  /* 0x000000bc00ef7202 */ /* 0x000fe20000000f00 */
[----:B------:R-:W-:Y:S01]  /*b090*/  HFMA2 R194, -RZ, RZ, 0, 4.76837158203125e-07 ;  /* 0x00000008ffc27431 */ /* 0x000fe200000001ff */
[----:B------:R-:W-:-:S07]  /*b0a0*/  MOV R189, R193 ;  /* 0x000000c100bd7202 */ /* 0x000fce0000000f00 */
[----:B------:R-:W-:Y:S05]  /*b0b0*/  WARPSYNC.COLLECTIVE R192, `(.L_x_2479) ;  /* 0x00000000c0087348 */ /* 0x000fea0003c00000 */
[----:B------:R0:W1:Y:S02]  /*b0c0*/  SHFL.BFLY P0, R193, R239, R194, R195 ;  /* 0x0c0000c2efc17389 */ /* 0x00006400000000c3 */
[----:B01----:R-:W-:Y:S05]  /*b0d0*/  ENDCOLLECTIVE ;  /* 0x000000000000791b */ /* 0x003fea0003800000 */
.L_x_2479:
[----:B------:R-:W-:-:S05]  /*b0e0*/  FADD.FTZ R189, R186, R189 ;  /* 0x000000bdbabd7221 */ /* 0x000fca0000010000 */
[----:B------:R-:W-:Y:S02]  /*b0f0*/  MOV R239, R189 ;  /* 0x000000bd00ef7202 */ /* 0x000fe40000000f00 */
[----:B------:R-:W-:-:S07]  /*b100*/  MOV R191, R193 ;  /* 0x000000c100bf7202 */ /* 0x000fce0000000f00 */
[----:B------:R-:W-:Y:S05]  /*b110*/  WARPSYNC.COLLECTIVE R192, `(.L_x_2480) ;  /* 0x00000000c0087348 */ /* 0x000fea0003c00000 */
[----:B------:R0:W1:Y:S02]  /*b120*/  SHFL.BFLY P0, R193, R239, R194, R195 ;  /* 0x0c0000c2efc17389 */ /* 0x00006400000000c3 */
[----:B01----:R-:W-:Y:S05]  /*b130*/  ENDCOLLECTIVE ;  /* 0x000000000000791b */ /* 0x003fea0003800000 */
.L_x_2480:
[----:B------:R-:W-:-:S05]  /*b140*/  FADD.FTZ R191, R188, R191 ;  /* 0x000000bfbcbf7221 */ /* 0x000fca0000010000 */
[----:B------:R-:W-:Y:S01]  /*b150*/  MOV R239, R191 ;  /* 0x000000bf00ef7202 */ /* 0x000fe20000000f00 */
[----:B------:R-:W-:Y:S01]  /*b160*/  HFMA2 R194, -RZ, RZ, 0, 9.5367431640625e-07 ;  /* 0x00000010ffc27431 */ /* 0x000fe200000001ff */
[----:B------:R-:W-:-:S07]  /*b170*/  MOV R190, R193 ;  /* 0x000000c100be7202 */ /* 0x000fce0000000f00 */
[----:B------:R-:W-:Y:S05]  /*b180*/  WARPSYNC.COLLECTIVE R192, `(.L_x_2481) ;  /* 0x00000000c0087348 */ /* 0x000fea0003c00000 */
[----:B------:R0:W1:Y:S02]  /*b190*/  SHFL.BFLY P0, R193, R239, R194, R195 ;  /* 0x0c0000c2efc17389 */ /* 0x00006400000000c3 */
[----:B01----:R-:W-:Y:S05]  /*b1a0*/  ENDCOLLECTIVE ;  /* 0x000000000000791b */ /* 0x003fea0003800000 */
.L_x_2481:
[----:B------:R-:W-:-:S05]  /*b1b0*/  FADD.FTZ R190, R189, R190 ;  /* 0x000000bebdbe7221 */ /* 0x000fca0000010000 */
[----:B------:R-:W-:Y:S02]  /*b1c0*/  MOV R239, R190 ;  /* 0x000000be00ef7202 */ /* 0x000fe40000000f00 */
[----:B------:R-:W-:-:S07]  /*b1d0*/  MOV R184, R193 ;  /* 0x000000c100b87202 */ /* 0x000fce0000000f00 */
[----:B------:R-:W-:Y:S05]  /*b1e0*/  WARPSYNC.COLLECTIVE R192, `(.L_x_2482) ;  /* 0x00000000c0087348 */ /* 0x000fea0003c00000 */
[----:B------:R0:W1:Y:S02]  /*b1f0*/  SHFL.BFLY P0, R193, R239, R194, R195 ;  /* 0x0c0000c2efc17389 */ /* 0x00006400000000c3 */
[----:B01----:R-:W-:Y:S05]  /*b200*/  ENDCOLLECTIVE ;  /* 0x000000000000791b */ /* 0x003fea0003800000 */
.L_x_2482:
[----:B------:R-:W-:Y:S01]  /*b210*/  MOV R185, R193 ;  /* 0x000000c100b97202 */ /* 0x000fe20000000f00 */
[----:B------:R-:W-:Y:S06]  /*b220*/  BRA `(.L_x_2483) ;  /* 0xffffff70008c7947 */ /* 0x000fec000383ffff */
.L_x_2484:
        /* <DEDUP_REMOVED lines=13> */
.L_x_4986:


//--------------------- .text._ZN10layer_norm31ln_parallel_residual_bwd_kernelINS_13Kernel_traitsIf6__halfS2_S2_fjLj768ELj1ELj4ELj1ELj16ENS_18Kernel_traits_baseILj768EfS2_S2_S2_fjLj128EEEEELb1ELb0ELb1EEEvNS_9BwdParamsE --------------------------
	.section	.text._ZN10layer_norm31ln_parallel_residual_bwd_kernelINS_13Kernel_traitsIf6__halfS2_S2_fjLj768ELj1ELj4ELj1ELj16ENS_18Kernel_traits_baseILj768EfS2_S2_S2_fjLj128EEEEELb1ELb0ELb1EEEvNS_9BwdParamsE,"ax",@progbits
	.align	128
        .global         _ZN10layer_norm31ln_parallel_residual_bwd_kernelINS_13Kernel_traitsIf6__halfS2_S2_fjLj768ELj1ELj4ELj1ELj16ENS_18Kernel_traits_baseILj768EfS2_S2_S2_fjLj128EEEEELb1ELb0ELb1EEEvNS_9BwdParamsE
        .type           _ZN10layer_norm31ln_parallel_residual_bwd_kernelINS_13Kernel_traitsIf6__halfS2_S2_fjLj768ELj1ELj4ELj1ELj16ENS_18Kernel_traits_baseILj768EfS2_S2_S2_fjLj128EEEEELb1ELb0ELb1EEEvNS_9BwdParamsE,@function
        .size           _ZN10layer_norm31ln_parallel_residual_bwd_kernelINS_13Kernel_traitsIf6__halfS2_S2_fjLj768ELj1ELj4ELj1ELj16ENS_18Kernel_traits_baseILj768EfS2_S2_S2_fjLj128EEEEELb1ELb0ELb1EEEvNS_9BwdParamsE,(.L_x_4987 - _ZN10layer_norm31ln_parallel_residual_bwd_kernelINS_13Kernel_traitsIf6__halfS2_S2_fjLj768ELj1ELj4ELj1ELj16ENS_18Kernel_traits_baseILj768EfS2_S2_S2_fjLj128EEEEELb1ELb0ELb1EEEvNS_9BwdParamsE)
        .other          _ZN10layer_norm31ln_parallel_residual_bwd_kernelINS_13Kernel_traitsIf6__halfS2_S2_fjLj768ELj1ELj4ELj1ELj16ENS_18Kernel_traits_baseILj768EfS2_S2_S2_fjLj128EEEEELb1ELb0ELb1EEEvNS_9BwdParamsE,@"STO_CUDA_ENTRY STV_DEFAULT"
_ZN10layer_norm31ln_parallel_residual_bwd_kernelINS_13Kernel_traitsIf6__halfS2_S2_fjLj768ELj1ELj4ELj1ELj16ENS_18Kernel_traits_baseILj768EfS2_S2_S2_fjLj128EEEEELb1ELb0ELb1EEEvNS_9BwdParamsE:
.text._ZN10layer_norm31ln_parallel_residual_bwd_kernelINS_13Kernel_traitsIf6__halfS2_S2_fjLj768ELj1ELj4ELj1ELj16ENS_18Kernel_traits_baseILj768EfS2_S2_S2_fjLj128EEEEELb1ELb0ELb1EEEvNS_9BwdParamsE:
        /* <DEDUP_REMOVED lines=132> */
.L_x_2513:
        /* <DEDUP_REMOVED lines=14> */
[----:B------:R-:W1:Y:S05]  /*0920*/  LDC.64 R234, c[0x0][0x3b0] ;  /* 0x0000ec00ffea7b82 */ /* 0x000e6a0000000a00 */
        /* <DEDUP_REMOVED lines=19> */
[----:B-1----:R-:W-:-:S04]  /*0a60*/  IMAD.WIDE.U32 R244, R207, 0x8, R234 ;  /* 0x00000008cff47825 */ /* 0x002fc800078e00ea */
[--C-:B------:R-:W-:Y:S02]  /*0a70*/  IMAD.WIDE.U32 R242, R205, 0x8, R234.reuse ;  /* 0x00000008cdf27825 */ /* 0x100fe400078e00ea */
[----:B-----5:R-:W5:Y:S02]  /*0a80*/  LDG.E.64 R244, desc[UR10][R244.64] ;  /* 0x0000000af4f47981 */ /* 0x020f64000c1e1b00 */
[----:B------:R-:W-:Y:S02]  /*0a90*/  IMAD.WIDE.U32 R234, R201, 0x8, R234 ;  /* 0x00000008c9ea7825 */ /* 0x000fe400078e00ea */
[----:B------:R-:W5:Y:S04]  /*0aa0*/  LDG.E.64 R242, desc[UR10][R242.64] ;  /* 0x0000000af2f27981 */ /* 0x000f68000c1e1b00 */
[----:B------:R-:W5:Y:S01]  /*0ab0*/  LDG.E.64 R234, desc[UR10][R234.64] ;  /* 0x0000000aeaea7981 */ /* 0x000f62000c1e1b00 */
[----:B------:R-:W-:-:S02]  /*0ac0*/  ISETP.NE.AND P3, PT, RZ, UR7, PT ;  /* 0x00000007ff007c0c */ /* 0x000fc4000bf65270 */
[----:B------:R-:W-:-:S04]  /*0ad0*/  ISETP.NE.U32.AND P0, PT, RZ, UR14, PT ;  /* 0x0000000eff007c0c */ /* 0x000fc8000bf05070 */
[----:B------:R-:W-:-:S13]  /*0ae0*/  ISETP.NE.AND.EX P0, PT, RZ, UR15, PT, P0 ;  /* 0x0000000fff007c0c */ /* 0x000fda000bf05300 */
[----:B------:R-:W0:Y:S02]  /*0af0*/  @P0 LDC.64 R226, c[0x0][0x3b8] ;  /* 0x0000ee00ffe20b82 */ /* 0x000e240000000a00 */
[----:B0-----:R-:W-:-:S05]  /*0b00*/  @P0 IMAD.WIDE.U32 R226, R207, 0x8, R226 ;  /* 0x00000008cfe20825 */ /* 0x001fca00078e00e2 */
[----:B------:R-:W5:Y:S01]  /*0b10*/  @P0 LDG.E.64 R232, desc[UR10][R226.64] ;  /* 0x0000000ae2e80981 */ /* 0x000f62000c1e1b00 */
[--C-:B----4-:R-:W-:Y:S02]  /*0b20*/  HADD2.F32 R0, -RZ, R136.reuse.H0_H0 ;  /* 0x20000088ff007230 */ /* 0x110fe40000004100 */
[----:B------:R-:W-:Y:S01]  /*0b30*/  HADD2.F32 R136, -RZ, R136.H1_H1 ;  /* 0x30000088ff887230 */ /* 0x000fe20000004100 */
[----:B------:R-:W-:Y:S01]  /*0b40*/  FSEL R217, R217, RZ, !P3 ;  /* 0x000000ffd9d97208 */ /* 0x000fe20005800000 */
[--C-:B------:R-:W-:Y:S02]  /*0b50*/  HADD2.F32 R212, -RZ, R137.reuse.H0_H0 ;  /* 0x20000089ffd47230 */ /* 0x100fe40000004100 */
[----:B------:R-:W-:Y:S02]  /*0b60*/  HADD2.F32 R214, -RZ, R137.H1_H1 ;  /* 0x30000089ffd67230 */ /* 0x000fe40000004100 */
[----:B------:R-:W-:Y:S01]  /*0b70*/  FADD.FTZ R137, -R217, R0 ;  /* 0x00000000d9897221 */ /* 0x000fe20000010100 */
[----:B------:R-:W-:-:S02]  /*0b80*/  HADD2.F32 R210, -RZ, R139.H0_H0 ;  /* 0x2000008bffd27230 */ /* 0x000fc40000004100 */
[--C-:B--2---:R-:W-:Y:S02]  /*0b90*/  HADD2.F32 R219, -RZ, R140.reuse.H0_H0 ;  /* 0x2000008cffdb7230 */ /* 0x104fe40000004100 */
[----:B------:R-:W-:Y:S02]  /*0ba0*/  HADD2.F32 R216, -RZ, R140.H1_H1 ;  /* 0x3000008cffd87230 */ /* 0x000fe40000004100 */
[--C-:B------:R-:W-:Y:S02]  /*0bb0*/  HADD2.F32 R221, -RZ, R141.reuse.H0_H0 ;  /* 0x2000008dffdd7230 */ /* 0x100fe40000004100 */
[----:B------:R-:W-:Y:S02]  /*0bc0*/  HADD2.F32 R218, -RZ, R141.H1_H1 ;  /* 0x3000008dffda7230 */ /* 0x000fe40000004100 */
[----:B------:R-:W-:Y:S01]  /*0bd0*/  FADD.FTZ R141, -R217, R136 ;  /* 0x00000088d98d7221 */ /* 0x000fe20000010100 */
[----:B------:R-:W-:Y:S02]  /*0be0*/  HADD2.F32 R208, -RZ, R139.H1_H1 ;  /* 0x3000008bffd07230 */ /* 0x000fe40000004100 */
[----:B---3--:R-:W-:-:S02]  /*0bf0*/  HADD2.F32 R139, -RZ, R108.H0_H0 ;  /* 0x2000006cff8b7230 */ /* 0x008fc40000004100 */
[----:B------:R-:W-:Y:S01]  /*0c00*/  FMUL.FTZ R136, R65, R216 ;  /* 0x000000d841887220 */ /* 0x000fe20000410000 */
[--C-:B------:R-:W-:Y:S02]  /*0c10*/  HADD2.F32 R220, -RZ, R138.reuse.H0_H0 ;  /* 0x2000008affdc7230 */ /* 0x100fe40000004100 */
[----:B------:R-:W-:Y:S02]  /*0c20*/  HADD2.F32 R222, -RZ, R138.H1_H1 ;  /* 0x3000008affde7230 */ /* 0x000fe40000004100 */
[----:B------:R-:W-:Y:S01]  /*0c30*/  FMUL.FTZ R0, R206, R137 ;  /* 0x00000089ce007220 */ /* 0x000fe20000410000 */
[----:B------:R-:W-:Y:S02]  /*0c40*/  HADD2.F32 R108, -RZ, R108.H1_H1 ;  /* 0x3000006cff6c7230 */ /* 0x000fe40000004100 */
[----:B------:R-:W-:Y:S01]  /*0c50*/  FMUL.FTZ R137, R64, R219 ;  /* 0x000000db40897220 */ /* 0x000fe20000410000 */
[----:B------:R-:W-:Y:S01]  /*0c60*/  FMUL.FTZ R138, R206, R141 ;  /* 0x0000008dce8a7220 */ /* 0x000fe20000410000 */
[----:B------:R-:W-:Y:S01]  /*0c70*/  FADD.FTZ R200, R139, R200 ;  /* 0x000000c88bc87221 */ /* 0x000fe20000010000 */
[-C--:B------:R-:W-:Y:S01]  /*0c80*/  FFMA.FTZ R203, R0, R139.reuse, R203 ;  /* 0x0000008b00cb7223 */ /* 0x080fe200000100cb */
[----:B------:R-:W-:Y:S01]  /*0c90*/  FADD.FTZ R196, R108, R196 ;  /* 0x000000c46cc47221 */ /* 0x000fe20000010000 */
[-C--:B------:R-:W-:Y:S01]  /*0ca0*/  FFMA.FTZ R197, R138, R108.reuse, R197 ;  /* 0x0000006c8ac57223 */ /* 0x080fe200000100c5 */
[----:B------:R-:W-:Y:S01]  /*0cb0*/  FFMA.FTZ R139, R40, R139, R137 ;  /* 0x0000008b288b7223 */ /* 0x000fe20000010089 */
[----:B------:R-:W-:-:S02]  /*0cc0*/  FFMA.FTZ R108, R41, R108, R136 ;  /* 0x0000006c296c7223 */ /* 0x000fc40000010088 */
[----:B------:R-:W0:Y:S01]  /*0cd0*/  LDC.64 R136, c[0x0][0x438] ;  /* 0x00010e00ff887b82 */ /* 0x000e220000000a00 */
[----:B------:R-:W-:Y:S01]  /*0ce0*/  FADD.FTZ R141, -R217, R212 ;  /* 0x000000d4d98d7221 */ /* 0x000fe20000010100 */
[--C-:B------:R-:W-:Y:S02]  /*0cf0*/  HADD2.F32 R211, -RZ, R142.reuse.H0_H0 ;  /* 0x2000008effd37230 */ /* 0x100fe40000004100 */
[----:B------:R-:W-:Y:S02]  /*0d00*/  HADD2.F32 R213, -RZ, R142.H1_H1 ;  /* 0x3000008effd57230 */ /* 0x000fe40000004100 */
[----:B------:R-:W-:Y:S01]  /*0d10*/  FMUL.FTZ R142, R206, R141 ;  /* 0x0000008dce8e7220 */ /* 0x000fe20000410000 */
[--C-:B------:R-:W-:Y:S02]  /*0d20*/  HADD2.F32 R215, -RZ, R143.reuse.H0_H0 ;  /* 0x2000008fffd77230 */ /* 0x100fe40000004100 */
[----:B------:R-:W-:Y:S02]  /*0d30*/  HADD2.F32 R238, -RZ, R143.H1_H1 ;  /* 0x3000008fffee7230 */ /* 0x000fe40000004100 */
[----:B------:R-:W-:Y:S01]  /*0d40*/  FMUL.FTZ R141, R66, R221 ;  /* 0x000000dd428d7220 */ /* 0x000fe20000410000 */
[----:B------:R-:W-:-:S02]  /*0d50*/  HADD2.F32 R143, -RZ, R109.H0_H0 ;  /* 0x2000006dff8f7230 */ /* 0x000fc40000004100 */
[----:B------:R-:W-:Y:S02]  /*0d60*/  HADD2.F32 R209, -RZ, R109.H1_H1 ;  /* 0x3000006dffd17230 */ /* 0x000fe40000004100 */
[----:B------:R-:W-:Y:S01]  /*0d70*/  FADD.FTZ R109, -R217, R214 ;  /* 0x000000d6d96d7221 */ /* 0x000fe20000010100 */
[----:B------:R-:W-:Y:S01]  /*0d80*/  FMUL.FTZ R212, R67, R218 ;  /* 0x000000da43d47220 */ /* 0x000fe20000410000 */
[----:B------:R-:W-:Y:S01]  /*0d90*/  FADD.FTZ R192, R143, R192 ;  /* 0x000000c08fc07221 */ /* 0x000fe20000010000 */
[-C--:B------:R-:W-:Y:S01]  /*0da0*/  FFMA.FTZ R193, R142, R143.reuse, R193 ;  /* 0x0000008f8ec17223 */ /* 0x080fe200000100c1 */
[----:B------:R-:W-:Y:S01]  /*0db0*/  FFMA.FTZ R141, R42, R143, R141 ;  /* 0x0000008f2a8d7223 */ /* 0x000fe2000001008d */
[----:B------:R-:W-:Y:S01]  /*0dc0*/  FMUL.FTZ R140, R206, R109 ;  /* 0x0000006dce8c7220 */ /* 0x000fe20000410000 */
[----:B------:R-:W-:Y:S01]  /*0dd0*/  FADD.FTZ R143, -R217, R220 ;  /* 0x000000dcd98f7221 */ /* 0x000fe20000010100 */
[--C-:B------:R-:W-:Y:S02]  /*0de0*/  HADD2.F32 R223, -RZ, R110.reuse.H0_H0 ;  /* 0x2000006effdf7230 */ /* 0x100fe40000004100 */
[----:B------:R-:W-:Y:S01]  /*0df0*/  FADD.FTZ R188, R209, R188 ;  /* 0x000000bcd1bc7221 */ /* 0x000fe20000010000 */
[-C--:B------:R-:W-:Y:S01]  /*0e00*/  FFMA.FTZ R189, R140, R209.reuse, R189 ;  /* 0x000000d18cbd7223 */ /* 0x080fe200000100bd */
[----:B------:R-:W-:Y:S01]  /*0e10*/  FFMA.FTZ R109, R43, R209, R212 ;  /* 0x000000d12b6d7223 */ /* 0x000fe200000100d4 */
[----:B------:R-:W-:Y:S01]  /*0e20*/  FMUL.FTZ R214, R206, R143 ;  /* 0x0000008fced67220 */ /* 0x000fe20000410000 */
[----:B------:R-:W-:Y:S01]  /*0e30*/  FMUL.FTZ R209, R68, R211 ;  /* 0x000000d344d17220 */ /* 0x000fe20000410000 */
[----:B------:R-:W-:Y:S01]  /*0e40*/  FADD.FTZ R184, R223, R184 ;  /* 0x000000b8dfb87221 */ /* 0x000fe20000010000 */
[C---:B------:R-:W-:Y:S01]  /*0e50*/  FADD.FTZ R225, -R217.reuse, R222 ;  /* 0x000000ded9e17221 */ /* 0x040fe20000010100 */
[-C--:B------:R-:W-:Y:S01]  /*0e60*/  FFMA.FTZ R185, R214, R223.reuse, R185 ;  /* 0x000000dfd6b97223 */ /* 0x080fe200000100b9 */
[----:B------:R-:W-:Y:S01]  /*0e70*/  FFMA.FTZ R209, R44, R223, R209 ;  /* 0x000000df2cd17223 */ /* 0x000fe200000100d1 */
[----:B------:R-:W-:Y:S01]  /*0e80*/  FADD.FTZ R223, -R217, R210 ;  /* 0x000000d2d9df7221 */ /* 0x000fe20000010100 */
[----:B0-----:R-:W-:Y:S01]  /*0e90*/  ISETP.NE.U32.AND P1, PT, R136, RZ, PT ;  /* 0x000000ff8800720c */ /* 0x001fe20003f25070 */
[----:B------:R-:W-:-:S02]  /*0ea0*/  HADD2.F32 R110, -RZ, R110.H1_H1 ;  /* 0x3000006eff6e7230 */ /* 0x000fc40000004100 */
[C---:B------:R-:W-:Y:S01]  /*0eb0*/  FMUL.FTZ R212, R206.reuse, R225 ;  /* 0x000000e1ced47220 */ /* 0x040fe20000410000 */
[----:B------:R-:W-:Y:S01]  /*0ec0*/  FMUL.FTZ R210, R206, R223 ;  /* 0x000000dfced27220 */ /* 0x000fe20000410000 */
[----:B------:R-:W-:Y:S01]  /*0ed0*/  FMUL.FTZ R220, R69, R213 ;  /* 0x000000d545dc7220 */ /* 0x000fe20000410000 */
[----:B------:R-:W-:Y:S02]  /*0ee0*/  HADD2.F32 R225, -RZ, R111.H0_H0 ;  /* 0x2000006fffe17230 */ /* 0x000fe40000004100 */
[----:B------:R-:W-:Y:S01]  /*0ef0*/  FMUL.FTZ R223, R70, R215 ;  /* 0x000000d746df7220 */ /* 0x000fe20000410000 */
[----:B------:R-:W-:Y:S01]  /*0f00*/  ISETP.NE.AND.EX P1, PT, R137, RZ, PT, P1 ;  /* 0x000000ff8900720c */ /* 0x000fe20003f25310 */
[----:B------:R-:W-:Y:S01]  /*0f10*/  FADD.FTZ R198, R219, R198 ;  /* 0x000000c6dbc67221 */ /* 0x000fe20000010000 */
[----:B------:R-:W-:Y:S01]  /*0f20*/  FFMA.FTZ R199, R0, R219, R199 ;  /* 0x000000db00c77223 */ /* 0x000fe200000100c7 */
[----:B------:R-:W-:Y:S01]  /*0f30*/  FADD.FTZ R186, R218, R186 ;  /* 0x000000badaba7221 */ /* 0x000fe20000010000 */
[----:B------:R-:W-:Y:S01]  /*0f40*/  FFMA.FTZ R187, R140, R218, R187 ;  /* 0x000000da8cbb7223 */ /* 0x000fe200000100bb */
[----:B------:R-:W-:Y:S01]  /*0f50*/  FADD.FTZ R180, R110, R180 ;  /* 0x000000b46eb47221 */ /* 0x000fe20000010000 */
[----:B------:R-:W0:Y:S01]  /*0f60*/  @P0 LDC.64 R218, c[0x0][0x3b8] ;  /* 0x0000ee00ffda0b82 */ /* 0x000e220000000a00 */
[-C--:B------:R-:W-:Y:S01]  /*0f70*/  FFMA.FTZ R181, R212, R110.reuse, R181 ;  /* 0x0000006ed4b57223 */ /* 0x080fe200000100b5 */
[----:B------:R-:W-:Y:S01]  /*0f80*/  FFMA.FTZ R143, R45, R110, R220 ;  /* 0x0000006e2d8f7223 */ /* 0x000fe200000100dc */
[----:B------:R-:W-:-:S05]  /*0f90*/  FFMA.FTZ R110, R46, R225, R223 ;  /* 0x000000e12e6e7223 */ /* 0x000fca00000100df */
[----:B------:R-:W1:Y:S01]  /*0fa0*/  @P0 LDC.64 R222, c[0x0][0x3b8] ;  /* 0x0000ee00ffde0b82 */ /* 0x000e620000000a00 */
[----:B------:R-:W-:Y:S01]  /*0fb0*/  FADD.FTZ R190, R221, R190 ;  /* 0x000000beddbe7221 */ /* 0x000fe20000010000 */
[----:B------:R-:W-:Y:S01]  /*0fc0*/  FFMA.FTZ R191, R142, R221, R191 ;  /* 0x000000dd8ebf7223 */ /* 0x000fe200000100bf */
[----:B------:R-:W-:Y:S01]  /*0fd0*/  FADD.FTZ R182, R211, R182 ;  /* 0x000000b6d3b67221 */ /* 0x000fe20000010000 */
[----:B------:R-:W-:-:S04]  /*0fe0*/  FFMA.FTZ R183, R214, R211, R183 ;  /* 0x000000d3d6b77223 */ /* 0x000fc800000100b7 */
[----:B------:R-:W2:Y:S01]  /*0ff0*/  @P1 LDC.64 R220, c[0x0][0x438] ;  /* 0x00010e00ffdc1b82 */ /* 0x000ea20000000a00 */
[----:B------:R-:W-:Y:S01]  /*1000*/  FADD.FTZ R211, -R217, R208 ;  /* 0x000000d0d9d37221 */ /* 0x000fe20000010100 */
[----:B------:R-:W-:Y:S01]  /*1010*/  FADD.FTZ R194, R216, R194 ;  /* 0x000000c2d8c27221 */ /* 0x000fe20000010000 */
[----:B------:R-:W-:Y:S01]  /*1020*/  FFMA.FTZ R195, R138, R216, R195 ;  /* 0x000000d88ac37223 */ /* 0x000fe200000100c3 */
        /* <DEDUP_REMOVED lines=8> */
[----:B0-----:R-:W-:Y:S01]  /*10b0*/  @P0 IMAD.WIDE.U32 R218, R201, 0x8, R218 ;  /* 0x00000008c9da0825 */ /* 0x001fe200078e00da */
[----:B------:R-:W0:Y:S03]  /*10c0*/  @P1 LDC.64 R224, c[0x0][0x438] ;  /* 0x00010e00ffe01b82 */ /* 0x000e260000000a00 */
[----:B------:R-:W-:-:S02]  /*10d0*/  HADD2.F32 R208, -RZ, R112.H0_H0 ;  /* 0x20000070ffd07230 */ /* 0x000fc40000004100 */
[----:B------:R-:W-:Y:S01]  /*10e0*/  FADD.FTZ R178, R213, R178 ;  /* 0x000000b2d5b27221 */ /* 0x000fe20000010000 */
[----:B------:R-:W-:Y:S02]  /*10f0*/  HADD2.F32 R112, -RZ, R112.H1_H1 ;  /* 0x30000070ff707230 */ /* 0x000fe40000004100 */
[----:B------:R-:W-:Y:S01]  /*1100*/  FFMA.FTZ R179, R212, R213, R179 ;  /* 0x000000d5d4b37223 */ /* 0x000fe200000100b3 */
[----:B-1----:R-:W-:Y:S01]  /*1110*/  @P0 IMAD.WIDE.U32 R222, R205, 0x8, R222 ;  /* 0x00000008cdde0825 */ /* 0x002fe200078e00de */
[----:B------:R1:W5:Y:S03]  /*1120*/  @P0 LDG.E.64 R228, desc[UR10][R218.64] ;  /* 0x0000000adae40981 */ /* 0x000366000c1e1b00 */
[----:B------:R-:W-:Y:S01]  /*1130*/  FADD.FTZ R174, R215, R174 ;  /* 0x000000aed7ae7221 */ /* 0x000fe20000010000 */
[----:B------:R-:W-:Y:S01]  /*1140*/  FFMA.FTZ R175, R210, R215, R175 ;  /* 0x000000d7d2af7223 */ /* 0x000fe200000100af */
[----:B------:R-:W-:Y:S01]  /*1150*/  HADD2.F32 R213, -RZ, R120.H1_H1 ;  /* 0x30000078ffd57230 */ /* 0x000fe20000004100 */
[----:B------:R3:W5:Y:S01]  /*1160*/  @P0 LDG.E.64 R230, desc[UR10][R222.64] ;  /* 0x0000000adee60981 */ /* 0x000762000c1e1b00 */
[----:B--2---:R-:W-:-:S04]  /*1170*/  @P1 IMAD.WIDE.U32 R220, R201, 0x10, R220 ;  /* 0x00000010c9dc1825 */ /* 0x004fc800078e00dc */
[C---:B------:R-:W-:Y:S01]  /*1180*/  FADD.FTZ R211, -R217.reuse, R208 ;  /* 0x000000d0d9d37221 */ /* 0x040fe20000010100 */
[----:B------:R-:W2:Y:S01]  /*1190*/  @P1 LDC.64 R236, c[0x0][0x438] ;  /* 0x00010e00ffec1b82 */ /* 0x000ea20000000a00 */
[----:B-1----:R-:W-:Y:S01]  /*11a0*/  FADD.FTZ R219, -R217, R112 ;  /* 0x00000070d9db7221 */ /* 0x002fe20000010100 */
[----:B------:R-:W-:Y:S02]  /*11b0*/  HADD2.F32 R218, -RZ, R116.H1_H1 ;  /* 0x30000074ffda7230 */ /* 0x000fe40000004100 */
[----:B------:R-:W-:Y:S01]  /*11c0*/  FMUL.FTZ R112, R73, R213 ;  /* 0x000000d549707220 */ /* 0x000fe20000410000 */
[----:B---3--:R-:W-:Y:S02]  /*11d0*/  HADD2.F32 R223, -RZ, R120.H0_H0 ;  /* 0x20000078ffdf7230 */ /* 0x008fe40000004100 */
[C---:B------:R-:W-:Y:S01]  /*11e0*/  FMUL.FTZ R120, R206.reuse, R219 ;  /* 0x000000dbce787220 */ /* 0x040fe20000410000 */
[----:B------:R-:W-:Y:S02]  /*11f0*/  HADD2.F32 R215, -RZ, R116.H0_H0 ;  /* 0x20000074ffd77230 */ /* 0x000fe40000004100 */
[----:B------:R-:W-:Y:S01]  /*1200*/  FMUL.FTZ R208, R206, R211 ;  /* 0x000000d3ced07220 */ /* 0x000fe20000410000 */
[----:B------:R-:W-:Y:S01]  /*1210*/  FADD.FTZ R164, R218, R164 ;  /* 0x000000a4daa47221 */ /* 0x000fe20000010000 */
[-C--:B------:R-:W-:Y:S01]  /*1220*/  FFMA.FTZ R165, R120, R218.reuse, R165 ;  /* 0x000000da78a57223 */ /* 0x080fe200000100a5 */
[----:B------:R-:W-:Y:S01]  /*1230*/  FFMA.FTZ R112, R49, R218, R112 ;  /* 0x000000da31707223 */ /* 0x000fe20000010070 */
[----:B------:R1:W5:Y:S01]  /*1240*/  @P1 LDG.E.128 R100, desc[UR10][R220.64] ;  /* 0x0000000adc641981 */ /* 0x000362000c1e1d00 */
[----:B------:R-:W-:Y:S01]  /*1250*/  FMUL.FTZ R211, R72, R223 ;  /* 0x000000df48d37220 */ /* 0x000fe20000410000 */
[----:B------:R-:W-:-:S02]  /*1260*/  HADD2.F32 R218, -RZ, R113.H0_H0 ;  /* 0x20000071ffda7230 */ /* 0x000fc40000004100 */
[----:B------:R-:W-:Y:S02]  /*1270*/  HADD2.F32 R219, -RZ, R121.H1_H1 ;  /* 0x30000079ffdb7230 */ /* 0x000fe40000004100 */
[----:B------:R-:W-:Y:S01]  /*1280*/  FADD.FTZ R168, R215, R168 ;  /* 0x000000a8d7a87221 */ /* 0x000fe20000010000 */
[-C--:B------:R-:W-:Y:S01]  /*1290*/  FFMA.FTZ R169, R208, R215.reuse, R169 ;  /* 0x000000d7d0a97223 */ /* 0x080fe200000100a9 */
[----:B------:R-:W-:Y:S01]  /*12a0*/  FFMA.FTZ R116, R48, R215, R211 ;  /* 0x000000d730747223 */ /* 0x000fe200000100d3 */
[----:B-1----:R-:W-:Y:S02]  /*12b0*/  HADD2.F32 R220, -RZ, R113.H1_H1 ;  /* 0x30000071ffdc7230 */ /* 0x002fe40000004100 */
[----:B------:R-:W-:Y:S01]  /*12c0*/  FADD.FTZ R113, -R217, R218 ;  /* 0x000000dad9717221 */ /* 0x000fe20000010100 */
[----:B------:R-:W-:Y:S02]  /*12d0*/  HADD2.F32 R221, -RZ, R117.H1_H1 ;  /* 0x30000075ffdd7230 */ /* 0x000fe40000004100 */
[----:B------:R-:W-:Y:S01]  /*12e0*/  FMUL.FTZ R222, R75, R219 ;  /* 0x000000db4bde7220 */ /* 0x000fe20000410000 */
[----:B------:R-:W-:-:S02]  /*12f0*/  HADD2.F32 R215, -RZ, R121.H0_H0 ;  /* 0x20000079ffd77230 */ /* 0x000fc40000004100 */
[----:B------:R-:W-:Y:S01]  /*1300*/  FADD.FTZ R121, -R217, R220 ;  /* 0x000000dcd9797221 */ /* 0x000fe20000010100 */
[----:B------:R-:W-:Y:S01]  /*1310*/  FMUL.FTZ R220, R206, R113 ;  /* 0x00000071cedc7220 */ /* 0x000fe20000410000 */
[----:B0-----:R-:W-:-:S04]  /*1320*/  @P1 IMAD.WIDE.U32 R224, R205, 0x10, R224 ;  /* 0x00000010cde01825 */ /* 0x001fc800078e00e0 */
[----:B------:R-:W-:Y:S01]  /*1330*/  FFMA.FTZ R113, R51, R221, R222 ;  /* 0x000000dd33717223 */ /* 0x000fe200000100de */
[----:B------:R-:W-:Y:S01]  /*1340*/  FMUL.FTZ R218, R206, R121 ;  /* 0x00000079ceda7220 */ /* 0x000fe20000410000 */
[----:B------:R-:W-:Y:S02]  /*1350*/  HADD2.F32 R211, -RZ, R117.H0_H0 ;  /* 0x20000075ffd37230 */ /* 0x000fe40000004100 */
[----:B------:R-:W-:Y:S01]  /*1360*/  FMUL.FTZ R117, R74, R215 ;  /* 0x000000d74a757220 */ /* 0x000fe20000410000 */
[----:B------:R-:W-:Y:S02]  /*1370*/  HADD2.F32 R222, -RZ, R114.H0_H0 ;  /* 0x20000072ffde7230 */ /* 0x000fe40000004100 */
[----:B------:R-:W-:Y:S01]  /*1380*/  FADD.FTZ R156, R221, R156 ;  /* 0x0000009cdd9c7221 */ /* 0x000fe20000010000 */
[----:B------:R-:W-:Y:S01]  /*1390*/  FFMA.FTZ R157, R218, R221, R157 ;  /* 0x000000ddda9d7223 */ /* 0x000fe2000001009d */
[----:B------:R0:W5:Y:S01]  /*13a0*/  @P1 LDG.E.128 R96, desc[UR10][R224.64] ;  /* 0x0000000ae0601981 */ /* 0x000162000c1e1d00 */
[----:B------:R-:W-:Y:S01]  /*13b0*/  FADD.FTZ R160, R211, R160 ;  /* 0x000000a0d3a07221 */ /* 0x000fe20000010000 */
[-C--:B------:R-:W-:Y:S01]  /*13c0*/  FFMA.FTZ R161, R220, R211.reuse, R161 ;  /* 0x000000d3dca17223 */ /* 0x080fe200000100a1 */
[----:B------:R-:W-:Y:S01]  /*13d0*/  FFMA.FTZ R117, R50, R211, R117 ;  /* 0x000000d332757223 */ /* 0x000fe20000010075 */
[----:B------:R-:W-:-:S02]  /*13e0*/  HADD2.F32 R221, -RZ, R122.H0_H0 ;  /* 0x2000007affdd7230 */ /* 0x000fc40000004100 */
[----:B------:R-:W-:Y:S01]  /*13f0*/  FADD.FTZ R211, -R217, R222 ;  /* 0x000000ded9d37221 */ /* 0x000fe20000010100 */
[----:B------:R-:W-:Y:S01]  /*1400*/  FADD.FTZ R166, R223, R166 ;  /* 0x000000a6dfa67221 */ /* 0x000fe20000010000 */
[----:B0-----:R-:W-:Y:S02]  /*1410*/  HADD2.F32 R224, -RZ, R114.H1_H1 ;  /* 0x30000072ffe07230 */ /* 0x001fe40000004100 */
[----:B------:R-:W-:Y:S01]  /*1420*/  FFMA.FTZ R167, R208, R223, R167 ;  /* 0x000000dfd0a77223 */ /* 0x000fe200000100a7 */
[----:B------:R-:W-:Y:S02]  /*1430*/  HADD2.F32 R114, -RZ, R118.H0_H0 ;  /* 0x20000076ff727230 */ /* 0x000fe40000004100 */
[----:B------:R-:W-:Y:S01]  /*1440*/  FMUL.FTZ R211, R206, R211 ;  /* 0x000000d3ced37220 */ /* 0x000fe20000410000 */
[----:B------:R-:W-:Y:S02]  /*1450*/  HADD2.F32 R122, -RZ, R122.H1_H1 ;  /* 0x3000007aff7a7230 */ /* 0x000fe40000004100 */
[----:B------:R-:W-:Y:S01]  /*1460*/  FMUL.FTZ R121, R76, R221 ;  /* 0x000000dd4c797220 */ /* 0x000fe20000410000 */
[----:B------:R-:W-:Y:S01]  /*1470*/  FADD.FTZ R223, -R217, R224 ;  /* 0x000000e0d9df7221 */ /* 0x000fe20000010100 */
[----:B------:R-:W-:-:S02]  /*1480*/  HADD2.F32 R222, -RZ, R118.H1_H1 ;  /* 0x30000076ffde7230 */ /* 0x000fc40000004100 */
[----:B------:R-:W-:Y:S01]  /*1490*/  FADD.FTZ R37, R114, R37 ;  /* 0x0000002572257221 */ /* 0x000fe20000010000 */
[-C--:B------:R-:W-:Y:S01]  /*14a0*/  FFMA.FTZ R153, R211, R114.reuse, R153 ;  /* 0x00000072d3997223 */ /* 0x080fe20000010099 */
[----:B------:R-:W-:Y:S01]  /*14b0*/  FFMA.FTZ R118, R52, R114, R121 ;  /* 0x0000007234767223 */ /* 0x000fe20000010079 */
[----:B------:R-:W-:Y:S01]  /*14c0*/  FMUL.FTZ R121, R206, R223 ;  /* 0x000000dfce797220 */ /* 0x000fe20000410000 */
[----:B------:R-:W-:Y:S01]  /*14d0*/  FMUL.FTZ R114, R77, R122 ;  /* 0x0000007a4d727220 */ /* 0x000fe20000410000 */
[----:B------:R-:W-:Y:S02]  /*14e0*/  FADD.FTZ R36, R222, R36 ;  /* 0x00000024de247221 */ /* 0x000fe40000010000 */
[-C--:B------:R-:W-:Y:S01]  /*14f0*/  FFMA.FTZ R152, R121, R222.reuse, R152 ;  /* 0x000000de79987223 */ /* 0x080fe20000010098 */
[----:B------:R-:W-:Y:S01]  /*1500*/  FFMA.FTZ R114, R53, R222, R114 ;  /* 0x000000de35727223 */ /* 0x000fe20000010072 */
[----:B------:R-:W-:Y:S02]  /*1510*/  HADD2.F32 R222, -RZ, R115.H0_H0 ;  /* 0x20000073ffde7230 */ /* 0x000fe40000004100 */
[----:B--2---:R-:W-:-:S04]  /*1520*/  @P1 IMAD.WIDE.U32 R236, R207, 0x10, R236 ;  /* 0x00000010cfec1825 */ /* 0x004fc800078e00ec */
[----:B------:R-:W-:Y:S02]  /*1530*/  HADD2.F32 R226, -RZ, R115.H1_H1 ;  /* 0x30000073ffe27230 */ /* 0x000fe40000004100 */
[----:B------:R-:W-:Y:S01]  /*1540*/  FADD.FTZ R115, -R217, R222 ;  /* 0x000000ded9737221 */ /* 0x000fe20000010100 */
[----:B------:R0:W5:Y:S01]  /*1550*/  @P1 LDG.E.128 R92, desc[UR10][R236.64] ;  /* 0x0000000aec5c1981 */ /* 0x000162000c1e1d00 */
[----:B------:R-:W-:Y:S02]  /*1560*/  FADD.FTZ R162, R213, R162 ;  /* 0x000000a2d5a27221 */ /* 0x000fe40000010000 */
[----:B------:R-:W-:Y:S01]  /*1570*/  FMUL.FTZ R224, R206, R115 ;  /* 0x00000073cee07220 */ /* 0x000fe20000410000 */
[----:B------:R-:W-:Y:S01]  /*1580*/  FADD.FTZ R115, -R217, R226 ;  /* 0x000000e2d9737221 */ /* 0x000fe20000010100 */
[----:B------:R-:W-:Y:S01]  /*1590*/  FFMA.FTZ R163, R120, R213, R163 ;  /* 0x000000d578a37223 */ /* 0x000fe200000100a3 */
[----:B------:R-:W-:Y:S02]  /*15a0*/  HADD2.F32 R213, -RZ, R119.H0_H0 ;  /* 0x20000077ffd57230 */ /* 0x000fe40000004100 */
[----:B0-----:R-:W-:-:S02]  /*15b0*/  HADD2.F32 R236, -RZ, R123.H1_H1 ;  /* 0x3000007bffec7230 */ /* 0x001fc40000004100 */
[----:B------:R-:W-:Y:S01]  /*15c0*/  FMUL.FTZ R222, R206, R115 ;  /* 0x00000073cede7220 */ /* 0x000fe20000410000 */
[----:B------:R-:W-:Y:S02]  /*15d0*/  HADD2.F32 R119, -RZ, R119.H1_H1 ;  /* 0x30000077ff777230 */ /* 0x000fe40000004100 */
[----:B------:R-:W-:Y:S01]  /*15e0*/  FADD.FTZ R15, R122, R15 ;  /* 0x0000000f7a0f7221 */ /* 0x000fe20000010000 */
[----:B------:R-:W-:Y:S01]  /*15f0*/  FFMA.FTZ R3, R121, R122, R3 ;  /* 0x0000007a79037223 */ /* 0x000fe20000010003 */
[-C--:B------:R-:W-:Y:S01]  /*1600*/  FMUL.FTZ R226, R79, R236.reuse ;  /* 0x000000ec4fe27220 */ /* 0x080fe20000410000 */
[--C-:B------:R-:W-:Y:S02]  /*1610*/  HADD2.F32 R122, -RZ, R124.reuse.H0_H0 ;  /* 0x2000007cff7a7230 */ /* 0x100fe40000004100 */
[----:B------:R-:W-:Y:S01]  /*1620*/  FADD.FTZ R34, R119, R34 ;  /* 0x0000002277227221 */ /* 0x000fe20000010000 */
[-C--:B------:R-:W-:Y:S01]  /*1630*/  FFMA.FTZ R150, R222, R119.reuse, R150 ;  /* 0x00000077de967223 */ /* 0x080fe20000010096 */
[----:B------:R-:W-:Y:S01]  /*1640*/  FFMA.FTZ R119, R55, R119, R226 ;  /* 0x0000007737777223 */ /* 0x000fe200000100e2 */
[----:B------:R-:W-:Y:S01]  /*1650*/  FADD.FTZ R17, R236, R17 ;  /* 0x00000011ec117221 */ /* 0x000fe20000010000 */
[----:B------:R-:W-:Y:S01]  /*1660*/  FFMA.FTZ R5, R222, R236, R5 ;  /* 0x000000ecde057223 */ /* 0x000fe20000010005 */
[----:B------:R-:W-:-:S02]  /*1670*/  HADD2.F32 R124, -RZ, R124.H1_H1 ;  /* 0x3000007cff7c7230 */ /* 0x000fc40000004100 */
[----:B------:R-:W-:Y:S01]  /*1680*/  FADD.FTZ R115, -R217, R122 ;  /* 0x0000007ad9737221 */ /* 0x000fe20000010100 */
[--C-:B------:R-:W-:Y:S02]  /*1690*/  HADD2.F32 R226, -RZ, R125.reuse.H0_H0 ;  /* 0x2000007dffe27230 */ /* 0x100fe40000004100 */
[----:B------:R-:W-:Y:S02]  /*16a0*/  HADD2.F32 R236, -RZ, R125.H1_H1 ;  /* 0x3000007dffec7230 */ /* 0x000fe40000004100 */
[----:B------:R-:W-:Y:S02]  /*16b0*/  HADD2.F32 R125, -RZ, R128.H0_H0 ;  /* 0x20000080ff7d7230 */ /* 0x000fe40000004100 */
[----:B------:R-:W-:Y:S01]  /*16c0*/  FMUL.FTZ R122, R206, R115 ;  /* 0x00000073ce7a7220 */ /* 0x000fe20000410000 */
[--C-:B------:R-:W-:Y:S02]  /*16d0*/  HADD2.F32 R240, -RZ, R127.reuse.H0_H0 ;  /* 0x2000007ffff07230 */ /* 0x100fe40000004100 */
[----:B------:R-:W-:-:S02]  /*16e0*/  HADD2.F32 R246, -RZ, R127.H1_H1 ;  /* 0x3000007ffff67230 */ /* 0x000fc40000004100 */
[----:B------:R-:W-:Y:S01]  /*16f0*/  FADD.FTZ R127, -R217, R124 ;  /* 0x0000007cd97f7221 */ /* 0x000fe20000010100 */
[----:B------:R-:W-:Y:S01]  /*1700*/  FADD.FTZ R158, R215, R158 ;  /* 0x0000009ed79e7221 */ /* 0x000fe20000010000 */
[----:B------:R-:W-:Y:S01]  /*1710*/  FFMA.FTZ R159, R220, R215, R159 ;  /* 0x000000d7dc9f7223 */ /* 0x000fe2000001009f */
[----:B------:R-:W-:Y:S02]  /*1720*/  HADD2.F32 R124, -RZ, R132.H0_H0 ;  /* 0x20000084ff7c7230 */ /* 0x000fe40000004100 */
[----:B------:R-:W-:Y:S01]  /*1730*/  FMUL.FTZ R115, R80, R125 ;  /* 0x0000007d50737220 */ /* 0x000fe20000410000 */
[----:B------:R-:W-:Y:S02]  /*1740*/  HADD2.F32 R215, -RZ, R123.H0_H0 ;  /* 0x2000007bffd77230 */ /* 0x000fe40000004100 */
[----:B------:R-:W-:Y:S02]  /*1750*/  HADD2.F32 R128, -RZ, R128.H1_H1 ;  /* 0x30000080ff807230 */ /* 0x000fe40000004100 */
[----:B------:R-:W-:Y:S01]  /*1760*/  FADD.FTZ R170, R238, R170 ;  /* 0x000000aaeeaa7221 */ /* 0x000fe20000010000 */
[----:B------:R-:W-:Y:S01]  /*1770*/  FFMA.FTZ R171, R216, R238, R171 ;  /* 0x000000eed8ab7223 */ /* 0x000fe200000100ab */
[----:B------:R-:W-:Y:S01]  /*1780*/  FADD.FTZ R14, R221, R14 ;  /* 0x0000000edd0e7221 */ /* 0x000fe20000010000 */
[----:B------:R-:W-:Y:S01]  /*1790*/  FFMA.FTZ R2, R211, R221, R2 ;  /* 0x000000ddd3027223 */ /* 0x000fe20000010002 */
[----:B------:R-:W-:Y:S01]  /*17a0*/  FADD.FTZ R18, R125, R18 ;  /* 0x000000127d127221 */ /* 0x000fe20000010000 */
[----:B------:R-:W-:Y:S01]  /*17b0*/  FFMA.FTZ R6, R122, R125, R6 ;  /* 0x0000007d7a067223 */ /* 0x000fe20000010006 */
[----:B------:R-:W-:-:S02]  /*17c0*/  HADD2.F32 R238, -RZ, R126.H0_H0 ;  /* 0x2000007effee7230 */ /* 0x000fc40000004100 */
[----:B------:R-:W-:Y:S01]  /*17d0*/  FADD.FTZ R221, -R217, R236 ;  /* 0x000000ecd9dd7221 */ /* 0x000fe20000010100 */
[----:B------:R-:W-:Y:S02]  /*17e0*/  HADD2.F32 R125, -RZ, R132.H1_H1 ;  /* 0x30000084ff7d7230 */ /* 0x000fe40000004100 */
[----:B------:R-:W-:Y:S01]  /*17f0*/  FMUL.FTZ R127, R206, R127 ;  /* 0x0000007fce7f7220 */ /* 0x000fe20000410000 */
[----:B------:R-:W-:Y:S01]  /*1800*/  FADD.FTZ R33, R124, R33 ;  /* 0x000000217c217221 */ /* 0x000fe20000010000 */
[-C--:B------:R-:W-:Y:S01]  /*1810*/  FFMA.FTZ R149, R122, R124.reuse, R149 ;  /* 0x0000007c7a957223 */ /* 0x080fe20000010095 */
[----:B------:R-:W-:Y:S01]  /*1820*/  FFMA.FTZ R115, R56, R124, R115 ;  /* 0x0000007c38737223 */ /* 0x000fe20000010073 */
[----:B------:R-:W-:Y:S01]  /*1830*/  FMUL.FTZ R123, R78, R215 ;  /* 0x000000d74e7b7220 */ /* 0x000fe20000410000 */
[----:B------:R-:W-:Y:S02]  /*1840*/  HADD2.F32 R126, -RZ, R126.H1_H1 ;  /* 0x3000007eff7e7230 */ /* 0x000fe40000004100 */
[----:B------:R-:W-:Y:S01]  /*1850*/  FMUL.FTZ R124, R81, R128 ;  /* 0x00000080517c7220 */ /* 0x000fe20000410000 */
[----:B------:R-:W-:-:S02]  /*1860*/  HADD2.F32 R132, -RZ, R129.H1_H1 ;  /* 0x30000081ff847230 */ /* 0x000fc40000004100 */
[----:B------:R-:W-:Y:S01]  /*1870*/  FADD.FTZ R154, R219, R154 ;  /* 0x0000009adb9a7221 */ /* 0x000fe20000010000 */
[----:B------:R-:W-:Y:S02]  /*1880*/  HADD2.F32 R225, -RZ, R129.H0_H0 ;  /* 0x20000081ffe17230 */ /* 0x000fe40000004100 */
[----:B------:R-:W-:Y:S01]  /*1890*/  FFMA.FTZ R155, R218, R219, R155 ;  /* 0x000000dbda9b7223 */ /* 0x000fe2000001009b */
[----:B------:R-:W-:Y:S01]  /*18a0*/  FADD.FTZ R19, R128, R19 ;  /* 0x0000001380137221 */ /* 0x000fe20000010000 */
[----:B------:R-:W-:Y:S01]  /*18b0*/  FFMA.FTZ R7, R127, R128, R7 ;  /* 0x000000807f077223 */ /* 0x000fe20000010007 */
[----:B------:R-:W-:Y:S01]  /*18c0*/  FMUL.FTZ R129, R206, R221 ;  /* 0x000000ddce817220 */ /* 0x000fe20000410000 */
[----:B------:R-:W-:Y:S01]  /*18d0*/  FADD.FTZ R219, -R217, R238 ;  /* 0x000000eed9db7221 */ /* 0x000fe20000010100 */
[----:B------:R-:W-:Y:S01]  /*18e0*/  FADD.FTZ R32, R125, R32 ;  /* 0x000000207d207221 */ /* 0x000fe20000010000 */
[----:B------:R-:W-:Y:S01]  /*18f0*/  FFMA.FTZ R148, R127, R125, R148 ;  /* 0x0000007d7f947223 */ /* 0x000fe20000010094 */
[----:B------:R-:W-:-:S02]  /*1900*/  HADD2.F32 R128, -RZ, R133.H1_H1 ;  /* 0x30000085ff807230 */ /* 0x000fc40000004100 */
[----:B------:R-:W-:Y:S01]  /*1910*/  FADD.FTZ R35, R213, R35 ;  /* 0x00000023d5237221 */ /* 0x000fe20000010000 */
[--C-:B------:R-:W-:Y:S02]  /*1920*/  HADD2.F32 R221, -RZ, R130.reuse.H0_H0 ;  /* 0x20000082ffdd7230 */ /* 0x100fe40000004100 */
[-C--:B------:R-:W-:Y:S01]  /*1930*/  FFMA.FTZ R151, R224, R213.reuse, R151 ;  /* 0x000000d5e0977223 */ /* 0x080fe20000010097 */
[----:B------:R-:W-:Y:S01]  /*1940*/  FFMA.FTZ R123, R54, R213, R123 ;  /* 0x000000d5367b7223 */ /* 0x000fe2000001007b */
[----:B------:R-:W-:Y:S01]  /*1950*/  FADD.FTZ R223, -R217, R226 ;  /* 0x000000e2d9df7221 */ /* 0x000fe20000010100 */
[----:B------:R-:W-:Y:S01]  /*1960*/  FFMA.FTZ R125, R57, R125, R124 ;  /* 0x0000007d397d7223 */ /* 0x000fe2000001007c */
[----:B------:R-:W-:Y:S01]  /*1970*/  FADD.FTZ R213, -R217, R126 ;  /* 0x0000007ed9d57221 */ /* 0x000fe20000010100 */
[----:B------:R-:W-:Y:S02]  /*1980*/  HADD2.F32 R124, -RZ, R133.H0_H0 ;  /* 0x20000085ff7c7230 */ /* 0x000fe40000004100 */
[----:B------:R-:W-:Y:S01]  /*1990*/  FMUL.FTZ R226, R83, R132 ;  /* 0x0000008453e27220 */ /* 0x000fe20000410000 */
[----:B------:R-:W-:-:S02]  /*19a0*/  HADD2.F32 R130, -RZ, R130.H1_H1 ;  /* 0x30000082ff827230 */ /* 0x000fc40000004100 */
[----:B------:R-:W-:Y:S01]  /*19b0*/  FADD.FTZ R21, R132, R21 ;  /* 0x0000001584157221 */ /* 0x000fe20000010000 */
[C---:B------:R-:W-:Y:S01]  /*19c0*/  FFMA.FTZ R9, R129.reuse, R132, R9 ;  /* 0x0000008481097223 */ /* 0x040fe20000010009 */
[--C-:B------:R-:W-:Y:S02]  /*19d0*/  HADD2.F32 R133, -RZ, R134.reuse.H0_H0 ;  /* 0x20000086ff857230 */ /* 0x100fe40000004100 */
[----:B------:R-:W-:Y:S01]  /*19e0*/  FMUL.FTZ R132, R206, R219 ;  /* 0x000000dbce847220 */ /* 0x000fe20000410000 */
[----:B------:R-:W-:Y:S01]  /*19f0*/  FADD.FTZ R30, R128, R30 ;  /* 0x0000001e801e7221 */ /* 0x000fe20000010000 */
[-C--:B------:R-:W-:Y:S01]  /*1a00*/  FFMA.FTZ R146, R129, R128.reuse, R146 ;  /* 0x0000008081927223 */ /* 0x080fe20000010092 */
[----:B------:R-:W-:Y:S01]  /*1a10*/  FMUL.FTZ R219, R84, R221 ;  /* 0x000000dd54db7220 */ /* 0x000fe20000410000 */
[----:B------:R-:W-:Y:S02]  /*1a20*/  HADD2.F32 R134, -RZ, R134.H1_H1 ;  /* 0x30000086ff867230 */ /* 0x000fe40000004100 */
[----:B------:R-:W-:Y:S01]  /*1a30*/  FADD.FTZ R16, R215, R16 ;  /* 0x00000010d7107221 */ /* 0x000fe20000010000 */
[----:B------:R-:W-:Y:S01]  /*1a40*/  FFMA.FTZ R4, R224, R215, R4 ;  /* 0x000000d7e0047223 */ /* 0x000fe20000010004 */
[----:B------:R-:W-:Y:S01]  /*1a50*/  FFMA.FTZ R128, R59, R128, R226 ;  /* 0x000000803b807223 */ /* 0x000fe200000100e2 */
[----:B------:R-:W-:Y:S01]  /*1a60*/  FMUL.FTZ R213, R206, R213 ;  /* 0x000000d5ced57220 */ /* 0x000fe20000410000 */
[----:B------:R-:W-:Y:S01]  /*1a70*/  FADD.FTZ R215, -R217, R240 ;  /* 0x000000f0d9d77221 */ /* 0x000fe20000010100 */
[----:B------:R-:W-:Y:S01]  /*1a80*/  FMUL.FTZ R226, R85, R130 ;  /* 0x0000008255e27220 */ /* 0x000fe20000410000 */
[----:B------:R-:W-:-:S02]  /*1a90*/  HADD2.F32 R236, -RZ, R131.H1_H1 ;  /* 0x30000083ffec7230 */ /* 0x000fc40000004100 */
[----:B------:R-:W-:Y:S01]  /*1aa0*/  FADD.FTZ R217, -R217, R246 ;  /* 0x000000f6d9d97221 */ /* 0x000fe20000010100 */
[----:B------:R-:W-:Y:S01]  /*1ab0*/  FADD.FTZ R29, R133, R29 ;  /* 0x0000001d851d7221 */ /* 0x000fe20000010000 */
[-C--:B------:R-:W-:Y:S01]  /*1ac0*/  FFMA.FTZ R145, R132, R133.reuse, R145 ;  /* 0x0000008584917223 */ /* 0x080fe20000010091 */
[----:B------:R-:W-:Y:S01]  /*1ad0*/  FFMA.FTZ R133, R60, R133, R219 ;  /* 0x000000853c857223 */ /* 0x000fe200000100db */
[----:B------:R-:W-:Y:S01]  /*1ae0*/  FADD.FTZ R22, R221, R22 ;  /* 0x00000016dd167221 */ /* 0x000fe20000010000 */
[----:B------:R-:W-:Y:S01]  /*1af0*/  FFMA.FTZ R10, R132, R221, R10 ;  /* 0x000000dd840a7223 */ /* 0x000fe2000001000a */
[----:B------:R-:W-:Y:S01]  /*1b00*/  FADD.FTZ R28, R134, R28 ;  /* 0x0000001c861c7221 */ /* 0x000fe20000010000 */
[-C--:B------:R-:W-:Y:S01]  /*1b10*/  FFMA.FTZ R144, R213, R134.reuse, R144 ;  /* 0x00000086d5907223 */ /* 0x080fe20000010090 */
[----:B------:R-:W-:Y:S02]  /*1b20*/  HADD2.F32 R219, -RZ, R135.H0_H0 ;  /* 0x20000087ffdb7230 */ /* 0x000fe40000004100 */
[----:B------:R-:W-:Y:S01]  /*1b30*/  FFMA.FTZ R134, R61, R134, R226 ;  /* 0x000000863d867223 */ /* 0x000fe200000100e2 */
[----:B------:R-:W-:-:S02]  /*1b40*/  HADD2.F32 R221, -RZ, R131.H0_H0 ;  /* 0x20000083ffdd7230 */ /* 0x000fc40000004100 */
[----:B------:R-:W-:Y:S01]  /*1b50*/  FMUL.FTZ R131, R206, R217 ;  /* 0x000000d9ce837220 */ /* 0x000fe20000410000 */
[----:B------:R-:W-:Y:S02]  /*1b60*/  HADD2.F32 R135, -RZ, R135.H1_H1 ;  /* 0x30000087ff877230 */ /* 0x000fe40000004100 */
[-C--:B------:R-:W-:Y:S01]  /*1b70*/  FMUL.FTZ R226, R87, R236.reuse ;  /* 0x000000ec57e27220 */ /* 0x080fe20000410000 */
[----:B------:R-:W-:Y:S02]  /*1b80*/  FADD.FTZ R217, RZ, R139 ;  /* 0x0000008bffd97221 */ /* 0x000fe40000010000 */
[----:B------:R-:W-:Y:S01]  /*1b90*/  FADD.FTZ R26, R135, R26 ;  /* 0x0000001a871a7221 */ /* 0x000fe20000010000 */
[-C--:B------:R-:W-:Y:S01]  /*1ba0*/  FFMA.FTZ R38, R131, R135.reuse, R38 ;  /* 0x0000008783267223 */ /* 0x080fe20000010026 */
[----:B------:R-:W-:Y:S01]  /*1bb0*/  FFMA.FTZ R226, R63, R135, R226 ;  /* 0x000000873fe27223 */ /* 0x000fe200000100e2 */
        /* <DEDUP_REMOVED lines=22> */
[----:B------:R-:W-:-:S04]  /*1d20*/  FFMA.FTZ R135, R220, R117, R135 ;  /* 0x00000075dc877223 */ /* 0x000fc80000010087 */
        /* <DEDUP_REMOVED lines=24> */
[C---:B------:R-:W-:Y:S01]  /*1eb0*/  FFMA.FTZ R11, R213.reuse, R130, R11 ;  /* 0x00000082d50b7223 */ /* 0x040fe2000001000b */
[----:B------:R-:W-:Y:S01]  /*1ec0*/  FMUL.FTZ R130, R206, R215 ;  /* 0x000000d7ce827220 */ /* 0x000fe20000410000 */
[----:B------:R-:W-:Y:S01]  /*1ed0*/  FMUL.FTZ R215, R86, R221 ;  /* 0x000000dd56d77220 */ /* 0x000fe20000410000 */
[----:B------:R-:W-:Y:S01]  /*1ee0*/  FFMA.FTZ R238, R132, R133, R217 ;  /* 0x0000008584ee7223 */ /* 0x000fe200000100d9 */
[----:B------:R-:W-:Y:S02]  /*1ef0*/  FADD.FTZ R135, R236, R133 ;  /* 0x00000085ec877221 */ /* 0x000fe40000010000 */
[----:B------:R-:W-:Y:S01]  /*1f00*/  FFMA.FTZ R215, R62, R219, R215 ;  /* 0x000000db3ed77223 */ /* 0x000fe200000100d7 */
        /* <DEDUP_REMOVED lines=34> */
.L_x_2525:
        /* <DEDUP_REMOVED lines=68> */
.L_x_2491:
        /* <DEDUP_REMOVED lines=58> */
.L_x_2490:
        /* <DEDUP_REMOVED lines=67> */
.L_x_2493:
        /* <DEDUP_REMOVED lines=66> */
.L_x_2489:
        /* <DEDUP_REMOVED lines=83> */
.L_x_2495:
        /* <DEDUP_REMOVED lines=79> */
.L_x_2494:
        /* <DEDUP_REMOVED lines=88> */
.L_x_2496:
        /* <DEDUP_REMOVED lines=86> */
.L_x_2492:
        /* <DEDUP_REMOVED lines=17> */
[--C-:B0-----:R-:W-:Y:S02]  /*4770*/  HADD2.F32 R89, -RZ, R99.reuse.H0_H0 ;  /* 0x20000063ff597230 */ /* 0x101fe40000004100 */
        /* <DEDUP_REMOVED lines=83> */
.L_x_2499:
        /* <DEDUP_REMOVED lines=12> */
[----:B------:R-:W-:-:S02]  /*4d70*/  HADD2.F32 R88, -RZ, R98.H1_H1 ;  /* 0x30000062ff587230 */ /* 0x000fc40000004100 */
[----:B------:R-:W-:Y:S01]  /*4d80*/  FFMA.FTZ R90, R206, R119, R90 ;  /* 0x00000077ce5a7223 */ /* 0x000fe2000001005a */
[----:B------:R-:W-:Y:S01]  /*4d90*/  FMUL.FTZ R89, R89, UR6 ;  /* 0x0000000659597c20 */ /* 0x000fe20008410000 */
[----:B------:R-:W-:Y:S01]  /*4da0*/  FADD.FTZ R121, R114, -R121 ;  /* 0x8000007972797221 */ /* 0x000fe20000010000 */
[----:B------:R-:W-:Y:S01]  /*4db0*/  FFMA.FTZ R0, R206, R211, R0 ;  /* 0x000000d3ce007223 */ /* 0x000fe20000010000 */
[----:B------:R-:W-:Y:S01]  /*4dc0*/  LOP3.LUT P6, RZ, R243, 0xff0000, RZ, 0xc0, !PT ;  /* 0x00ff0000f3ff7812 */ /* 0x000fe200078cc0ff */
[--C-:B------:R-:W-:Y:S01]  /*4dd0*/  HADD2.F32 R91, -RZ, R97.reuse.H0_H0 ;  /* 0x20000061ff5b7230 */ /* 0x100fe20000004100 */
[----:B------:R-:W-:Y:S01]  /*4de0*/  ISETP.GE.U32.AND P3, PT, R242, RZ, PT ;  /* 0x000000fff200720c */ /* 0x000fe20003f66070 */
[----:B------:R-:W-:Y:S01]  /*4df0*/  FADD.FTZ R117, R117, -R220 ;  /* 0x800000dc75757221 */ /* 0x000fe20000010000 */
[----:B------:R-:W-:Y:S01]  /*4e00*/  ISETP.GE.U32.AND P4, PT, R230, RZ, PT ;  /* 0x000000ffe600720c */ /* 0x000fe20003f86070 */
[----:B------:R-:W-:Y:S01]  /*4e10*/  FMUL.FTZ R90, R90, UR6 ;  /* 0x000000065a5a7c20 */ /* 0x000fe20008410000 */
[----:B------:R-:W-:Y:S01]  /*4e20*/  LOP3.LUT P5, RZ, R231, 0xff0000, RZ, 0xc0, !PT ;  /* 0x00ff0000e7ff7812 */ /* 0x000fe200078ac0ff */
[----:B------:R-:W-:Y:S01]  /*4e30*/  FFMA.FTZ R88, R206, R121, R88 ;  /* 0x00000079ce587223 */ /* 0x000fe20000010058 */
[----:B------:R-:W-:Y:S01]  /*4e40*/  FSEL R111, R89, RZ, P6 ;  /* 0x000000ff596f7208 */ /* 0x000fe20003000000 */
[----:B------:R-:W-:Y:S01]  /*4e50*/  FMUL.FTZ R0, R0, UR6 ;  /* 0x0000000600007c20 */ /* 0x000fe20008410000 */
[----:B------:R-:W-:Y:S01]  /*4e60*/  ISETP.GE.U32.AND.EX P3, PT, R243, 0x1000000, PT, P3 ;  /* 0x01000000f300780c */ /* 0x000fe20003f66130 */
[----:B------:R-:W-:Y:S01]  /*4e70*/  FFMA.FTZ R218, R218, R135, R217 ;  /* 0x00000087dada7223 */ /* 0x000fe200000100d9 */
[----:B------:R-:W-:Y:S01]  /*4e80*/  ISETP.GE.U32.AND.EX P4, PT, R231, 0x1000000, PT, P4 ;  /* 0x01000000e700780c */ /* 0x000fe20003f86140 */
[----:B------:R-:W-:Y:S01]  /*4e90*/  FFMA.FTZ R117, R206, R117, R91 ;  /* 0x00000075ce757223 */ /* 0x000fe2000001005b */
[----:B------:R-:W-:Y:S01]  /*4ea0*/  LOP3.LUT P6, RZ, R243, 0xff, RZ, 0xc0, !PT ;  /* 0x000000fff3ff7812 */ /* 0x000fe200078cc0ff */
[----:B------:R-:W-:Y:S01]  /*4eb0*/  FMUL.FTZ R88, R88, UR6 ;  /* 0x0000000658587c20 */ /* 0x000fe20008410000 */
[----:B------:R-:W-:Y:S01]  /*4ec0*/  FSEL R108, R89, RZ, P5 ;  /* 0x000000ff596c7208 */ /* 0x000fe20002800000 */
[----:B------:R-:W-:Y:S01]  /*4ed0*/  HADD2.F32 R109, -RZ, R97.H1_H1 ;  /* 0x30000061ff6d7230 */ /* 0x000fe20000004100 */
[----:B------:R-:W-:Y:S01]  /*4ee0*/  LOP3.LUT P5, RZ, R231, 0xff, RZ, 0xc0, !PT ;  /* 0x000000ffe7ff7812 */ /* 0x000fe200078ac0ff */
[----:B------:R-:W-:Y:S01]  /*4ef0*/  FADD.FTZ R113, R113, -R218 ;  /* 0x800000da71717221 */ /* 0x000fe20000010000 */
[C---:B------:R-:W-:Y:S01]  /*4f00*/  FSEL R114, R90.reuse, RZ, P3 ;  /* 0x000000ff5a727208 */ /* 0x040fe20001800000 */
[----:B------:R-:W-:Y:S01]  /*4f10*/  FMUL.FTZ R117, R117, UR6 ;  /* 0x0000000675757c20 */ /* 0x000fe20008410000 */
[----:B------:R-:W-:Y:S01]  /*4f20*/  FSEL R123, R90, RZ, P4 ;  /* 0x000000ff5a7b7208 */ /* 0x000fe20002000000 */
[-CC-:B------:R-:W-:Y:S01]  /*4f30*/  FFMA.FTZ R89, R208, R135.reuse, R217.reuse ;  /* 0x00000087d0597223 */ /* 0x180fe200000100d9 */
[----:B------:R-:W-:Y:S01]  /*4f40*/  LOP3.LUT P3, RZ, R243, 0xff00, RZ, 0xc0, !PT ;  /* 0x0000ff00f3ff7812 */ /* 0x000fe2000786c0ff */
[----:B------:R-:W-:Y:S01]  /*4f50*/  FFMA.FTZ R91, R120, R135, R217 ;  /* 0x00000087785b7223 */ /* 0x000fe200000100d9 */
[----:B------:R-:W-:Y:S01]  /*4f60*/  LOP3.LUT P4, RZ, R231, 0xff00, RZ, 0xc0, !PT ;  /* 0x0000ff00e7ff7812 */ /* 0x000fe2000788c0ff */
[----:B------:R-:W-:Y:S01]  /*4f70*/  FFMA.FTZ R113, R206, R113, R109 ;  /* 0x00000071ce717223 */ /* 0x000fe2000001006d */
[----:B------:R-:W-:Y:S01]  /*4f80*/  FSEL R110, R0, RZ, P6 ;  /* 0x000000ff006e7208 */ /* 0x000fe20003000000 */
[----:B------:R-:W-:Y:S01]  /*4f90*/  FADD.FTZ R89, R116, -R89 ;  /* 0x8000005974597221 */ /* 0x000fe20000010000 */
[----:B------:R-:W-:Y:S01]  /*4fa0*/  LOP3.LUT P6, RZ, R242, 0xff0000, RZ, 0xc0, !PT ;  /* 0x00ff0000f2ff7812 */ /* 0x000fe200078cc0ff */
[----:B------:R-:W-:Y:S01]  /*4fb0*/  FADD.FTZ R91, R112, -R91 ;  /* 0x8000005b705b7221 */ /* 0x000fe20000010000 */
[----:B------:R-:W-:Y:S01]  /*4fc0*/  FSEL R90, R0, RZ, P5 ;  /* 0x000000ff005a7208 */ /* 0x000fe20002800000 */
[--C-:B------:R-:W-:Y:S01]  /*4fd0*/  HADD2.F32 R0, -RZ, R96.reuse.H0_H0 ;  /* 0x20000060ff007230 */ /* 0x100fe20000004100 */
[C---:B------:R-:W-:Y:S01]  /*4fe0*/  FSEL R119, R88.reuse, RZ, P3 ;  /* 0x000000ff58777208 */ /* 0x040fe20001800000 */
[----:B------:R-:W-:Y:S01]  /*4ff0*/  FMUL.FTZ R113, R113, UR6 ;  /* 0x0000000671717c20 */ /* 0x000fe20008410000 */
[----:B------:R-:W-:Y:S01]  /*5000*/  FSEL R121, R88, RZ, P4 ;  /* 0x000000ff58797208 */ /* 0x000fe20002000000 */
[----:B------:R-:W-:Y:S01]  /*5010*/  HADD2.F32 R88, -RZ, R96.H1_H1 ;  /* 0x30000060ff587230 */ /* 0x000fe20000004100 */
[----:B------:R-:W-:Y:S01]  /*5020*/  FSEL R109, R117, RZ, P6 ;  /* 0x000000ff756d7208 */ /* 0x000fe20003000000 */
[----:B------:R-:W-:Y:S01]  /*5030*/  FFMA.FTZ R0, R206, R89, R0 ;  /* 0x00000059ce007223 */ /* 0x000fe20000010000 */
[----:B------:R-:W-:-:S02]  /*5040*/  LOP3.LUT P6, RZ, R230, 0xff0000, RZ, 0xc0, !PT ;  /* 0x00ff0000e6ff7812 */ /* 0x000fc400078cc0ff */
[----:B------:R-:W-:Y:S01]  /*5050*/  LOP3.LUT P5, RZ, R242, 0xff000000, RZ, 0xc0, !PT ;  /* 0xff000000f2ff7812 */ /* 0x000fe200078ac0ff */
[----:B------:R-:W-:Y:S01]  /*5060*/  FFMA.FTZ R88, R206, R91, R88 ;  /* 0x0000005bce587223 */ /* 0x000fe20000010058 */
[----:B------:R-:W-:Y:S01]  /*5070*/  FSEL R89, R117, RZ, P6 ;  /* 0x000000ff75597208 */ /* 0x000fe20003000000 */
[----:B------:R-:W-:Y:S01]  /*5080*/  FMUL.FTZ R0, R0, UR6 ;  /* 0x0000000600007c20 */ /* 0x000fe20008410000 */
[----:B------:R-:W-:Y:S01]  /*5090*/  LOP3.LUT P6, RZ, R230, 0xff000000, RZ, 0xc0, !PT ;  /* 0xff000000e6ff7812 */ /* 0x000fe200078cc0ff */
[----:B------:R-:W-:Y:S01]  /*50a0*/  FMUL.FTZ R88, R88, UR6 ;  /* 0x0000000658587c20 */ /* 0x000fe20008410000 */
[----:B------:R-:W-:Y:S02]  /*50b0*/  F2FP.F16.F32.PACK_AB R111, R114, R111 ;  /* 0x0000006f726f723e */ /* 0x000fe400000000ff */
[----:B------:R-:W-:Y:S02]  /*50c0*/  FSEL R112, R113, RZ, P5 ;  /* 0x000000ff71707208 */ /* 0x000fe40002800000 */
[----:B------:R-:W-:-:S02]  /*50d0*/  LOP3.LUT P3, RZ, R242, 0xff00, RZ, 0xc0, !PT ;  /* 0x0000ff00f2ff7812 */ /* 0x000fc4000786c0ff */
[----:B------:R-:W-:Y:S02]  /*50e0*/  LOP3.LUT P5, RZ, R230, 0xff00, RZ, 0xc0, !PT ;  /* 0x0000ff00e6ff7812 */ /* 0x000fe400078ac0ff */
[----:B------:R-:W-:Y:S02]  /*50f0*/  FSEL R114, R113, RZ, P6 ;  /* 0x000000ff71727208 */ /* 0x000fe40003000000 */
[----:B------:R-:W-:Y:S02]  /*5100*/  LOP3.LUT P4, RZ, R242, 0xff, RZ, 0xc0, !PT ;  /* 0x000000fff2ff7812 */ /* 0x000fe4000788c0ff */
[----:B------:R-:W-:Y:S02]  /*5110*/  LOP3.LUT P6, RZ, R230, 0xff, RZ, 0xc0, !PT ;  /* 0x000000ffe6ff7812 */ /* 0x000fe400078cc0ff */
[----:B------:R-:W-:Y:S02]  /*5120*/  F2FP.F16.F32.PACK_AB R91, R123, R108 ;  /* 0x0000006c7b5b723e */ /* 0x000fe400000000ff */
[----:B------:R-:W-:-:S02]  /*5130*/  FSEL R113, R88, RZ, P3 ;  /* 0x000000ff58717208 */ /* 0x000fc40001800000 */
[----:B------:R-:W-:Y:S02]  /*5140*/  FSEL R117, R88, RZ, P5 ;  /* 0x000000ff58757208 */ /* 0x000fe40002800000 */
[C---:B------:R-:W-:Y:S02]  /*5150*/  FSEL R88, R0.reuse, RZ, P6 ;  /* 0x000000ff00587208 */ /* 0x040fe40003000000 */
        /* <DEDUP_REMOVED lines=8> */
.L_x_2498:
[----:B------:R-:W-:Y:S05]  /*51e0*/  @!P2 BRA `(.L_x_2501) ;  /* 0x00000004003ca947 */ /* 0x000fea0003800000 */
[-CC-:B------:R-:W-:Y:S01]  /*51f0*/  FFMA.FTZ R222, R222, R135.reuse, R217.reuse ;  /* 0x00000087dede7223 */ /* 0x180fe200000100d9 */
[-CC-:B------:R-:W-:Y:S01]  /*5200*/  FFMA.FTZ R224, R224, R135.reuse, R217.reuse ;  /* 0x00000087e0e07223 */ /* 0x180fe200000100d9 */
[-CC-:B------:R-:W-:Y:S01]  /*5210*/  FFMA.FTZ R121, R121, R135.reuse, R217.reuse ;  /* 0x0000008779797223 */ /* 0x180fe200000100d9 */
[----:B------:R-:W-:Y:S01]  /*5220*/  FFMA.FTZ R211, R211, R135, R217 ;  /* 0x00000087d3d37223 */ /* 0x000fe200000100d9 */
[----:B------:R-:W-:Y:S01]  /*5230*/  FADD.FTZ R119, R119, -R222 ;  /* 0x800000de77777221 */ /* 0x000fe20000010000 */
[----:B0-----:R-:W-:Y:S01]  /*5240*/  FADD.FTZ R107, R123, -R224 ;  /* 0x800000e07b6b7221 */ /* 0x001fe20000010000 */
        /* <DEDUP_REMOVED lines=14> */
[-CC-:B------:R-:W-:Y:S01]  /*5330*/  FFMA.FTZ R105, R120, R135.reuse, R217.reuse ;  /* 0x0000008778697223 */ /* 0x180fe200000100d9 */
[----:B------:R-:W-:Y:S01]  /*5340*/  LOP3.LUT P5, RZ, R231, 0xff0000, RZ, 0xc0, !PT ;  /* 0x00ff0000e7ff7812 */ /* 0x000fe200078ac0ff */
[----:B------:R-:W-:Y:S01]  /*5350*/  FADD.FTZ R123, R117, -R220 ;  /* 0x800000dc757b7221 */ /* 0x000fe20000010000 */
[----:B------:R-:W-:Y:S01]  /*5360*/  FSEL R108, R88, RZ, P3 ;  /* 0x000000ff586c7208 */ /* 0x000fe20001800000 */
[----:B------:R-:W-:Y:S01]  /*5370*/  FFMA.FTZ R218, R218, R135, R217 ;  /* 0x00000087dada7223 */ /* 0x000fe200000100d9 */
[----:B------:R-:W-:Y:S01]  /*5380*/  FSEL R114, R88, RZ, P4 ;  /* 0x000000ff58727208 */ /* 0x000fe20002000000 */
[----:B------:R-:W-:Y:S01]  /*5390*/  FMUL.FTZ R88, R89, UR6 ;  /* 0x0000000659587c20 */ /* 0x000fe20008410000 */
[----:B------:R-:W-:Y:S01]  /*53a0*/  FSEL R111, R0, RZ, P6 ;  /* 0x000000ff006f7208 */ /* 0x000fe20003000000 */
[----:B------:R-:W-:Y:S01]  /*53b0*/  FADD.FTZ R121, R112, -R105 ;  /* 0x8000006970797221 */ /* 0x000fe20000010000 */
[----:B------:R-:W-:Y:S01]  /*53c0*/  FSEL R91, R0, RZ, P5 ;  /* 0x000000ff005b7208 */ /* 0x000fe20002800000 */
[----:B------:R-:W-:Y:S01]  /*53d0*/  FMUL.FTZ R0, R106, UR6 ;  /* 0x000000066a007c20 */ /* 0x000fe20008410000 */
[----:B------:R-:W-:Y:S01]  /*53e0*/  LOP3.LUT P3, RZ, R243, 0xff00, RZ, 0xc0, !PT ;  /* 0x0000ff00f3ff7812 */ /* 0x000fe2000786c0ff */
[----:B------:R-:W-:Y:S01]  /*53f0*/  FMUL.FTZ R105, R206, R123 ;  /* 0x0000007bce697220 */ /* 0x000fe20000410000 */
[----:B------:R-:W-:Y:S01]  /*5400*/  LOP3.LUT P4, RZ, R231, 0xff00, RZ, 0xc0, !PT ;  /* 0x0000ff00e7ff7812 */ /* 0x000fe2000788c0ff */
[----:B------:R-:W-:Y:S01]  /*5410*/  FADD.FTZ R113, R113, -R218 ;  /* 0x800000da71717221 */ /* 0x000fe20000010000 */
[----:B------:R-:W-:Y:S01]  /*5420*/  LOP3.LUT P6, RZ, R243, 0xff, RZ, 0xc0, !PT ;  /* 0x000000fff3ff7812 */ /* 0x000fe200078cc0ff */
[----:B------:R-:W-:Y:S01]  /*5430*/  FFMA.FTZ R117, R208, R135, R217 ;  /* 0x00000087d0757223 */ /* 0x000fe200000100d9 */
[----:B------:R-:W-:-:S02]  /*5440*/  LOP3.LUT P5, RZ, R231, 0xff, RZ, 0xc0, !PT ;  /* 0x000000ffe7ff7812 */ /* 0x000fc400078ac0ff */
[----:B------:R-:W-:Y:S01]  /*5450*/  FSEL R119, R88, RZ, P3 ;  /* 0x000000ff58777208 */ /* 0x000fe20001800000 */
[----:B------:R-:W-:Y:S01]  /*5460*/  FADD.FTZ R117, R116, -R117 ;  /* 0x8000007574757221 */ /* 0x000fe20000010000 */
[----:B------:R-:W-:Y:S01]  /*5470*/  FSEL R109, R88, RZ, P4 ;  /* 0x000000ff586d7208 */ /* 0x000fe20002000000 */
[----:B------:R-:W-:Y:S01]  /*5480*/  FMUL.FTZ R88, R105, UR6 ;  /* 0x0000000669587c20 */ /* 0x000fe20008410000 */
[C---:B------:R-:W-:Y:S02]  /*5490*/  FSEL R110, R0.reuse, RZ, P6 ;  /* 0x000000ff006e7208 */ /* 0x040fe40003000000 */
[----:B------:R-:W-:Y:S01]  /*54a0*/  FSEL R90, R0, RZ, P5 ;  /* 0x000000ff005a7208 */ /* 0x000fe20002800000 */
[----:B------:R-:W-:Y:S01]  /*54b0*/  FMUL.FTZ R0, R206, R113 ;  /* 0x00000071ce007220 */ /* 0x000fe20000410000 */
[----:B------:R-:W-:Y:S02]  /*54c0*/  LOP3.LUT P6, RZ, R242, 0xff0000, RZ, 0xc0, !PT ;  /* 0x00ff0000f2ff7812 */ /* 0x000fe400078cc0ff */
[----:B------:R-:W-:-:S02]  /*54d0*/  F2FP.F16.F32.PACK_AB R90, R109, R90 ;  /* 0x0000005a6d5a723e */ /* 0x000fc400000000ff */
        /* <DEDUP_REMOVED lines=32> */
.L_x_2501:
        /* <DEDUP_REMOVED lines=14> */
[----:B------:R-:W-:Y:S01]  /*57c0*/  FFMA.FTZ R121, R121, R135, R217 ;  /* 0x0000008779797223 */ /* 0x000fe200000100d9 */
[----:B------:R-:W-:Y:S01]  /*57d0*/  ISETP.GE.U32.AND P3, PT, R230, RZ, PT ;  /* 0x000000ffe600720c */ /* 0x000fe20003f66070 */
[----:B------:R-:W-:Y:S01]  /*57e0*/  FMUL.FTZ R123, R123, UR6 ;  /* 0x000000067b7b7c20 */ /* 0x000fe20008410000 */
[----:B0-----:R-:W-:Y:S01]  /*57f0*/  FSEL R88, R119, RZ, P5 ;  /* 0x000000ff77587208 */ /* 0x001fe20002800000 */
[----:B------:R-:W-:Y:S01]  /*5800*/  FMUL.FTZ R211, R211, UR6 ;  /* 0x00000006d3d37c20 */ /* 0x000fe20008410000 */
[----:B------:R-:W-:Y:S01]  /*5810*/  FADD.FTZ R121, R114, -R121 ;  /* 0x8000007972797221 */ /* 0x000fe20000010000 */
[----:B------:R-:W-:Y:S01]  /*5820*/  LOP3.LUT P6, RZ, R231, 0xff0000, RZ, 0xc0, !PT ;  /* 0x00ff0000e7ff7812 */ /* 0x000fe200078cc0ff */
[----:B------:R-:W-:Y:S01]  /*5830*/  FMUL.FTZ R117, R206, R117 ;  /* 0x00000075ce757220 */ /* 0x000fe20000410000 */
[----:B------:R-:W-:Y:S01]  /*5840*/  LOP3.LUT P5, RZ, R243, 0xff, RZ, 0xc0, !PT ;  /* 0x000000fff3ff7812 */ /* 0x000fe200078ac0ff */
[-CC-:B------:R-:W-:Y:S01]  /*5850*/  FFMA.FTZ R218, R218, R135.reuse, R217.reuse ;  /* 0x00000087dada7223 */ /* 0x180fe200000100d9 */
[----:B------:R-:W-:Y:S01]  /*5860*/  ISETP.GE.U32.AND.EX P3, PT, R231, 0x1000000, PT, P3 ;  /* 0x01000000e700780c */ /* 0x000fe20003f66130 */
[--C-:B------:R-:W-:Y:S01]  /*5870*/  FFMA.FTZ R91, R120, R135, R217.reuse ;  /* 0x00000087785b7223 */ /* 0x100fe200000100d9 */
[----:B------:R-:W-:Y:S01]  /*5880*/  FMUL.FTZ R121, R206, R121 ;  /* 0x00000079ce797220 */ /* 0x000fe20000410000 */
[----:B------:R-:W-:Y:S01]  /*5890*/  FSEL R0, R123, RZ, P6 ;  /* 0x000000ff7b007208 */ /* 0x000fe20003000000 */
[----:B------:R-:W-:Y:S01]  /*58a0*/  FMUL.FTZ R117, R117, UR6 ;  /* 0x0000000675757c20 */ /* 0x000fe20008410000 */
[----:B------:R-:W-:Y:S01]  /*58b0*/  FSEL R119, R119, RZ, P3 ;  /* 0x000000ff77777208 */ /* 0x000fe20001800000 */
[----:B------:R-:W-:Y:S01]  /*58c0*/  FADD.FTZ R113, R113, -R218 ;  /* 0x800000da71717221 */ /* 0x000fe20000010000 */
[----:B------:R-:W-:Y:S01]  /*58d0*/  FSEL R110, R211, RZ, P5 ;  /* 0x000000ffd36e7208 */ /* 0x000fe20002800000 */
[----:B------:R-:W-:Y:S01]  /*58e0*/  FFMA.FTZ R89, R208, R135, R217 ;  /* 0x00000087d0597223 */ /* 0x000fe200000100d9 */
[----:B------:R-:W-:Y:S01]  /*58f0*/  LOP3.LUT P4, RZ, R243, 0xff0000, RZ, 0xc0, !PT ;  /* 0x00ff0000f3ff7812 */ /* 0x000fe2000788c0ff */
[----:B------:R-:W-:Y:S01]  /*5900*/  FADD.FTZ R109, R112, -R91 ;  /* 0x8000005b706d7221 */ /* 0x000fe20000010000 */
[----:B------:R-:W-:Y:S01]  /*5910*/  LOP3.LUT P5, RZ, R242, 0xff0000, RZ, 0xc0, !PT ;  /* 0x00ff0000f2ff7812 */ /* 0x000fe200078ac0ff */
[----:B------:R-:W-:Y:S01]  /*5920*/  FMUL.FTZ R121, R121, UR6 ;  /* 0x0000000679797c20 */ /* 0x000fe20008410000 */
[----:B------:R-:W-:Y:S01]  /*5930*/  F2FP.F16.F32.PACK_AB R91, R119, R0 ;  /* 0x00000000775b723e */ /* 0x000fe200000000ff */
[----:B------:R-:W-:Y:S01]  /*5940*/  FMUL.FTZ R113, R206, R113 ;  /* 0x00000071ce717220 */ /* 0x000fe20000410000 */
[----:B------:R-:W-:Y:S01]  /*5950*/  FSEL R111, R123, RZ, P4 ;  /* 0x000000ff7b6f7208 */ /* 0x000fe20002000000 */
[----:B------:R-:W-:Y:S01]  /*5960*/  FADD.FTZ R89, R116, -R89 ;  /* 0x8000005974597221 */ /* 0x000fe20000010000 */
[----:B------:R-:W-:Y:S01]  /*5970*/  LOP3.LUT P6, RZ, R243, 0xff00, RZ, 0xc0, !PT ;  /* 0x0000ff00f3ff7812 */ /* 0x000fe200078cc0ff */
[----:B------:R-:W-:Y:S01]  /*5980*/  FMUL.FTZ R113, R113, UR6 ;  /* 0x0000000671717c20 */ /* 0x000fe20008410000 */
[----:B------:R-:W-:Y:S01]  /*5990*/  FSEL R0, R117, RZ, P5 ;  /* 0x000000ff75007208 */ /* 0x000fe20002800000 */
[C---:B------:R-:W-:Y:S01]  /*59a0*/  FMUL.FTZ R109, R206.reuse, R109 ;  /* 0x0000006dce6d7220 */ /* 0x040fe20000410000 */
[C---:B------:R-:W-:Y:S01]  /*59b0*/  LOP3.LUT P4, RZ, R231.reuse, 0xff, RZ, 0xc0, !PT ;  /* 0x000000ffe7ff7812 */ /* 0x040fe2000788c0ff */
[----:B------:R-:W-:Y:S01]  /*59c0*/  FMUL.FTZ R89, R206, R89 ;  /* 0x00000059ce597220 */ /* 0x000fe20000410000 */
[----:B------:R-:W-:Y:S01]  /*59d0*/  LOP3.LUT P3, RZ, R231, 0xff00, RZ, 0xc0, !PT ;  /* 0x0000ff00e7ff7812 */ /* 0x000fe2000786c0ff */
[----:B------:R-:W-:Y:S01]  /*59e0*/  FMUL.FTZ R109, R109, UR6 ;  /* 0x000000066d6d7c20 */ /* 0x000fe20008410000 */
[----:B------:R-:W-:Y:S01]  /*59f0*/  LOP3.LUT P5, RZ, R230, 0xff0000, RZ, 0xc0, !PT ;  /* 0x00ff0000e6ff7812 */ /* 0x000fe200078ac0ff */
[----:B------:R-:W-:Y:S01]  /*5a00*/  FMUL.FTZ R89, R89, UR6 ;  /* 0x0000000659597c20 */ /* 0x000fe20008410000 */
[----:B------:R-:W-:-:S02]  /*5a10*/  FSEL R123, R121, RZ, P6 ;  /* 0x000000ff797b7208 */ /* 0x000fc40003000000 */
[----:B------:R-:W-:Y:S02]  /*5a20*/  FSEL R90, R211, RZ, P4 ;  /* 0x000000ffd35a7208 */ /* 0x000fe40002000000 */
        /* <DEDUP_REMOVED lines=22> */
.L_x_2497:
[----:B------:R-:W-:Y:S05]  /*5b90*/  @!P1 BRA `(.L_x_2502) ;  /* 0x0000000800049947 */ /* 0x000fea0003800000 */
[----:B------:R-:W-:Y:S05]  /*5ba0*/  @!P2 BRA `(.L_x_2503) ;  /* 0x000000040008a947 */ /* 0x000fea0003800000 */
[-CC-:B------:R-:W-:Y:S01]  /*5bb0*/  FFMA.FTZ R222, R222, R135.reuse, R217.reuse ;  /* 0x00000087dede7223 */ /* 0x180fe200000100d9 */
[-CC-:B------:R-:W-:Y:S01]  /*5bc0*/  FFMA.FTZ R211, R211, R135.reuse, R217.reuse ;  /* 0x00000087d3d37223 */ /* 0x180fe200000100d9 */
[-CC-:B------:R-:W-:Y:S01]  /*5bd0*/  FFMA.FTZ R224, R224, R135.reuse, R217.reuse ;  /* 0x00000087e0e07223 */ /* 0x180fe200000100d9 */
[--C-:B0-----:R-:W-:Y:S02]  /*5be0*/  HADD2.F32 R106, -RZ, R99.reuse.H1_H1 ;  /* 0x30000063ff6a7230 */ /* 0x101fe40000004100 */
        /* <DEDUP_REMOVED lines=62> */
.L_x_2503:
[-CC-:B------:R-:W-:Y:S01]  /*5fd0*/  FFMA.FTZ R222, R222, R135.reuse, R217.reuse ;  /* 0x00000087dede7223 */ /* 0x180fe200000100d9 */
[--C-:B0-----:R-:W-:Y:S02]  /*5fe0*/  HADD2.F32 R139, -RZ, R99.reuse.H1_H1 ;  /* 0x30000063ff8b7230 */ /* 0x101fe40000004100 */
[-CC-:B------:R-:W-:Y:S01]  /*5ff0*/  FFMA.FTZ R211, R211, R135.reuse, R217.reuse ;  /* 0x00000087d3d37223 */ /* 0x180fe200000100d9 */
[-CC-:B------:R-:W-:Y:S01]  /*6000*/  FFMA.FTZ R224, R224, R135.reuse, R217.reuse ;  /* 0x00000087e0e07223 */ /* 0x180fe200000100d9 */
        /* <DEDUP_REMOVED lines=58> */
.L_x_2502:
        /* <DEDUP_REMOVED lines=10> */
[----:B0-----:R-:W-:Y:S01]  /*6450*/  FMUL.FTZ R108, R206, R119 ;  /* 0x00000077ce6c7220 */ /* 0x001fe20000410000 */
[----:B------:R-:W-:Y:S01]  /*6460*/  FADD.FTZ R121, R114, -R121 ;  /* 0x8000007972797221 */ /* 0x000fe20000010000 */
[----:B------:R-:W-:Y:S01]  /*6470*/  LOP3.LUT P4, RZ, R243, 0xff0000, RZ, 0xc0, !PT ;  /* 0x00ff0000f3ff7812 */ /* 0x000fe2000788c0ff */
[----:B------:R-:W-:Y:S01]  /*6480*/  FMUL.FTZ R105, R123, UR6 ;  /* 0x000000067b697c20 */ /* 0x000fe20008410000 */
[----:B------:R-:W-:Y:S01]  /*6490*/  FMUL.FTZ R106, R206, R211 ;  /* 0x000000d3ce6a7220 */ /* 0x000fe20000410000 */
        /* <DEDUP_REMOVED lines=44> */
.L_x_2504:
        /* <DEDUP_REMOVED lines=53> */
.L_x_2500:
        /* <DEDUP_REMOVED lines=14> */
[-CC-:B------:R-:W-:Y:S01]  /*6b90*/  FFMA.FTZ R131, R131, R135.reuse, R217.reuse ;  /* 0x0000008783837223 */ /* 0x180fe200000100d9 */
[----:B------:R-:W-:Y:S01]  /*6ba0*/  FADD.FTZ R215, R215, -R130 ;  /* 0x80000082d7d77221 */ /* 0x000fe20000010000 */
[----:B------:R-:W-:Y:S02]  /*6bb0*/  HADD2.F32 R88, -RZ, R102.H0_H0 ;  /* 0x20000066ff587230 */ /* 0x000fe40000004100 */
[----:B------:R-:W-:Y:S01]  /*6bc0*/  FADD.FTZ R133, R133, -R132 ;  /* 0x8000008485857221 */ /* 0x000fe20000010000 */
[----:B------:R-:W-:Y:S01]  /*6bd0*/  FFMA.FTZ R213, R213, R135, R217 ;  /* 0x00000087d5d57223 */ /* 0x000fe200000100d9 */
[----:B------:R-:W-:-:S02]  /*6be0*/  HADD2.F32 R90, -RZ, R103.H1_H1 ;  /* 0x30000067ff5a7230 */ /* 0x000fc40000004100 */
[----:B------:R-:W-:Y:S01]  /*6bf0*/  FFMA.FTZ R107, R206, R215, R91 ;  /* 0x000000d7ce6b7223 */ /* 0x000fe2000001005b */
[----:B------:R-:W-:Y:S01]  /*6c00*/  FADD.FTZ R131, R226, -R131 ;  /* 0x80000083e2837221 */ /* 0x000fe20000010000 */
[----:B------:R-:W-:Y:S02]  /*6c10*/  HADD2.F32 R91, -RZ, R102.H1_H1 ;  /* 0x30000066ff5b7230 */ /* 0x000fe40000004100 */
[----:B------:R-:W-:Y:S01]  /*6c20*/  FFMA.FTZ R106, R206, R133, R88 ;  /* 0x00000085ce6a7223 */ /* 0x000fe20000010058 */
[----:B------:R-:W-:Y:S01]  /*6c30*/  FADD.FTZ R213, R134, -R213 ;  /* 0x800000d586d57221 */ /* 0x000fe20000010000 */
[----:B------:R-:W-:Y:S01]  /*6c40*/  FMUL.FTZ R88, R107, UR6 ;  /* 0x000000066b587c20 */ /* 0x000fe20008410000 */
[C---:B------:R-:W-:Y:S01]  /*6c50*/  FFMA.FTZ R114, R206.reuse, R131, R90 ;  /* 0x00000083ce727223 */ /* 0x040fe2000001005a */
[----:B------:R-:W-:Y:S01]  /*6c60*/  LOP3.LUT P6, RZ, R235, 0xff0000, RZ, 0xc0, !PT ;  /* 0x00ff0000ebff7812 */ /* 0x000fe200078cc0ff */
[----:B------:R-:W-:Y:S01]  /*6c70*/  FFMA.FTZ R213, R206, R213, R91 ;  /* 0x000000d5ced57223 */ /* 0x000fe2000001005b */
[----:B------:R-:W-:Y:S01]  /*6c80*/  LOP3.LUT P4, RZ, R229, 0xff0000, RZ, 0xc0, !PT ;  /* 0x00ff0000e5ff7812 */ /* 0x000fe2000788c0ff */
[----:B------:R-:W-:Y:S01]  /*6c90*/  FMUL.FTZ R90, R114, UR6 ;  /* 0x00000006725a7c20 */ /* 0x000fe20008410000 */
[----:B------:R-:W-:Y:S01]  /*6ca0*/  ISETP.GE.U32.AND P1, PT, R234, RZ, PT ;  /* 0x000000ffea00720c */ /* 0x000fe20003f26070 */
[-CC-:B------:R-:W-:Y:S01]  /*6cb0*/  FFMA.FTZ R89, R126, R135.reuse, R217.reuse ;  /* 0x000000877e597223 */ /* 0x180fe200000100d9 */
[----:B------:R-:W-:Y:S01]  /*6cc0*/  ISETP.GE.U32.AND P3, PT, R228, RZ, PT ;  /* 0x000000ffe400720c */ /* 0x000fe20003f66070 */
[----:B------:R-:W-:Y:S01]  /*6cd0*/  FMUL.FTZ R108, R213, UR6 ;  /* 0x00000006d56c7c20 */ /* 0x000fe20008410000 */
[C---:B------:R-:W-:Y:S01]  /*6ce0*/  FSEL R111, R88.reuse, RZ, P6 ;  /* 0x000000ff586f7208 */ /* 0x040fe20003000000 */
[-CC-:B------:R-:W-:Y:S01]  /*6cf0*/  FFMA.FTZ R129, R129, R135.reuse, R217.reuse ;  /* 0x0000008781817223 */ /* 0x180fe200000100d9 */
[----:B------:R-:W-:Y:S01]  /*6d00*/  FSEL R112, R88, RZ, P4 ;  /* 0x000000ff58707208 */ /* 0x000fe20002000000 */
[----:B------:R-:W-:Y:S01]  /*6d10*/  FMUL.FTZ R88, R106, UR6 ;  /* 0x000000066a587c20 */ /* 0x000fe20008410000 */
[----:B------:R-:W-:Y:S01]  /*6d20*/  ISETP.GE.U32.AND.EX P1, PT, R235, 0x1000000, PT, P1 ;  /* 0x01000000eb00780c */ /* 0x000fe20003f26110 */
[-C--:B------:R-:W-:Y:S01]  /*6d30*/  FFMA.FTZ R0, R127, R135.reuse, R217 ;  /* 0x000000877f007223 */ /* 0x080fe200000100d9 */
[----:B------:R-:W-:Y:S01]  /*6d40*/  ISETP.GE.U32.AND.EX P3, PT, R229, 0x1000000, PT, P3 ;  /* 0x01000000e500780c */ /* 0x000fe20003f66130 */
[--C-:B------:R-:W-:Y:S01]  /*6d50*/  HADD2.F32 R91, -RZ, R101.reuse.H0_H0 ;  /* 0x20000065ff5b7230 */ /* 0x100fe20000004100 */
[----:B------:R-:W-:Y:S01]  /*6d60*/  LOP3.LUT P5, RZ, R235, 0xff, RZ, 0xc0, !PT ;  /* 0x000000ffebff7812 */ /* 0x000fe200078ac0ff */
[----:B------:R-:W-:Y:S01]  /*6d70*/  FADD.FTZ R89, R124, -R89 ;  /* 0x800000597c597221 */ /* 0x000fe20000010000 */
[----:B------:R-:W-:Y:S01]  /*6d80*/  LOP3.LUT P6, RZ, R229, 0xff, RZ, 0xc0, !PT ;  /* 0x000000ffe5ff7812 */ /* 0x000fe200078cc0ff */
[----:B------:R-:W-:Y:S01]  /*6d90*/  FFMA.FTZ R122, R122, R135, R217 ;  /* 0x000000877a7a7223 */ /* 0x000fe200000100d9 */
[----:B------:R-:W-:Y:S01]  /*6da0*/  LOP3.LUT P4, RZ, R235, 0xff00, RZ, 0xc0, !PT ;  /* 0x0000ff00ebff7812 */ /* 0x000fe2000788c0ff */
[----:B------:R-:W-:Y:S01]  /*6db0*/  FADD.FTZ R129, R128, -R129 ;  /* 0x8000008180817221 */ /* 0x000fe20000010000 */
[C---:B------:R-:W-:Y:S01]  /*6dc0*/  FSEL R116, R90.reuse, RZ, P1 ;  /* 0x000000ff5a747208 */ /* 0x040fe20000800000 */
[----:B------:R-:W-:Y:S01]  /*6dd0*/  FADD.FTZ R125, R125, -R0 ;  /* 0x800000007d7d7221 */ /* 0x000fe20000010000 */
[----:B------:R-:W-:Y:S01]  /*6de0*/  FSEL R113, R90, RZ, P3 ;  /* 0x000000ff5a717208 */ /* 0x000fe20001800000 */
[----:B------:R-:W-:Y:S01]  /*6df0*/  HADD2.F32 R90, -RZ, R101.H1_H1 ;  /* 0x30000065ff5a7230 */ /* 0x000fe20000004100 */
[C---:B------:R-:W-:Y:S01]  /*6e00*/  FSEL R110, R88.reuse, RZ, P5 ;  /* 0x000000ff586e7208 */ /* 0x040fe20002800000 */
[--C-:B------:R-:W-:Y:S01]  /*6e10*/  HADD2.F32 R0, -RZ, R100.reuse.H0_H0 ;  /* 0x20000064ff007230 */ /* 0x100fe20000004100 */
[----:B------:R-:W-:Y:S01]  /*6e20*/  FSEL R105, R88, RZ, P6 ;  /* 0x000000ff58697208 */ /* 0x000fe20003000000 */
[----:B------:R-:W-:Y:S01]  /*6e30*/  HADD2.F32 R88, -RZ, R100.H1_H1 ;  /* 0x30000064ff587230 */ /* 0x000fe20000004100 */
[----:B------:R-:W-:Y:S01]  /*6e40*/  FSEL R109, R108, RZ, P4 ;  /* 0x000000ff6c6d7208 */ /* 0x000fe20002000000 */
[C---:B------:R-:W-:Y:S01]  /*6e50*/  FFMA.FTZ R89, R206.reuse, R89, R91 ;  /* 0x00000059ce597223 */ /* 0x040fe2000001005b */
[----:B------:R-:W-:Y:S01]  /*6e60*/  LOP3.LUT P4, RZ, R229, 0xff00, RZ, 0xc0, !PT ;  /* 0x0000ff00e5ff7812 */ /* 0x000fe2000788c0ff */
[----:B------:R-:W-:Y:S01]  /*6e70*/  FADD.FTZ R115, R115, -R122 ;  /* 0x8000007a73737221 */ /* 0x000fe20000010000 */
[C---:B------:R-:W-:Y:S01]  /*6e80*/  FFMA.FTZ R104, R206.reuse, R129, R90 ;  /* 0x00000081ce687223 */ /* 0x040fe2000001005a */
[----:B------:R-:W-:Y:S01]  /*6e90*/  FFMA.FTZ R125, R206, R125, R88 ;  /* 0x0000007dce7d7223 */ /* 0x000fe20000010058 */
[----:B------:R-:W-:Y:S01]  /*6ea0*/  FSEL R90, R108, RZ, P4 ;  /* 0x000000ff6c5a7208 */ /* 0x000fe20002000000 */
[----:B------:R-:W-:Y:S01]  /*6eb0*/  FMUL.FTZ R88, R89, UR6 ;  /* 0x0000000659587c20 */ /* 0x000fe20008410000 */
[----:B------:R-:W-:Y:S01]  /*6ec0*/  LOP3.LUT P1, RZ, R234, 0xff0000, RZ, 0xc0, !PT ;  /* 0x00ff0000eaff7812 */ /* 0x000fe2000782c0ff */
[----:B------:R-:W-:Y:S01]  /*6ed0*/  FFMA.FTZ R0, R206, R115, R0 ;  /* 0x00000073ce007223 */ /* 0x000fe20000010000 */
[----:B------:R-:W-:Y:S01]  /*6ee0*/  LOP3.LUT P4, RZ, R228, 0xff0000, RZ, 0xc0, !PT ;  /* 0x00ff0000e4ff7812 */ /* 0x000fe2000788c0ff */
[----:B------:R-:W-:Y:S01]  /*6ef0*/  FMUL.FTZ R108, R104, UR6 ;  /* 0x00000006686c7c20 */ /* 0x000fe20008410000 */
[----:B------:R-:W-:-:S02]  /*6f00*/  LOP3.LUT P3, RZ, R234, 0xff000000, RZ, 0xc0, !PT ;  /* 0xff000000eaff7812 */ /* 0x000fc4000786c0ff */
        /* <DEDUP_REMOVED lines=28> */
.L_x_2507:
[-CC-:B------:R-:W-:Y:S01]  /*70d0*/  FFMA.FTZ R131, R131, R135.reuse, R217.reuse ;  /* 0x0000008783837223 */ /* 0x180fe200000100d9 */
[--C-:B0-----:R-:W-:Y:S01]  /*70e0*/  HADD2.F32 R91, -RZ, R103.reuse.H1_H1 ;  /* 0x30000067ff5b7230 */ /* 0x101fe20000004100 */
[----:B------:R-:W-:Y:S01]  /*70f0*/  ISETP.GE.U32.AND P1, PT, R234, RZ, PT ;  /* 0x000000ffea00720c */ /* 0x000fe20003f26070 */
[-C--:B------:R-:W-:Y:S01]  /*7100*/  FFMA.FTZ R130, R130, R135.reuse, R217 ;  /* 0x0000008782827223 */ /* 0x080fe200000100d9 */
[----:B------:R-:W-:Y:S01]  /*7110*/  FADD.FTZ R131, R226, -R131 ;  /* 0x80000083e2837221 */ /* 0x000fe20000010000 */
[----:B------:R-:W-:Y:S01]  /*7120*/  HADD2.F32 R90, -RZ, R103.H0_H0 ;  /* 0x20000067ff5a7230 */ /* 0x000fe20000004100 */
[----:B------:R-:W-:Y:S01]  /*7130*/  ISETP.GE.U32.AND.EX P5, PT, R235, 0x1000000, PT, P1 ;  /* 0x01000000eb00780c */ /* 0x000fe20003fa6110 */
[----:B------:R-:W-:Y:S01]  /*7140*/  FFMA.FTZ R213, R213, R135, R217 ;  /* 0x00000087d5d57223 */ /* 0x000fe200000100d9 */
[----:B------:R-:W-:Y:S01]  /*7150*/  FFMA.FTZ R91, R206, R131, R91 ;  /* 0x00000083ce5b7223 */ /* 0x000fe2000001005b */
[----:B------:R-:W-:Y:S01]  /*7160*/  ISETP.GE.U32.AND P1, PT, R228, RZ, PT ;  /* 0x000000ffe400720c */ /* 0x000fe20003f26070 */
[----:B------:R-:W-:Y:S01]  /*7170*/  FADD.FTZ R215, R215, -R130 ;  /* 0x80000082d7d77221 */ /* 0x000fe20000010000 */
[----:B------:R-:W-:Y:S01]  /*7180*/  FFMA.FTZ R132, R132, R135, R217 ;  /* 0x0000008784847223 */ /* 0x000fe200000100d9 */
[----:B------:R-:W-:Y:S01]  /*7190*/  FMUL.FTZ R91, R91, UR6 ;  /* 0x000000065b5b7c20 */ /* 0x000fe20008410000 */
[----:B------:R-:W-:Y:S01]  /*71a0*/  ISETP.GE.U32.AND.EX P1, PT, R229, 0x1000000, PT, P1 ;  /* 0x01000000e500780c */ /* 0x000fe20003f26110 */
[----:B------:R-:W-:-:S02]  /*71b0*/  HADD2.F32 R88, -RZ, R102.H0_H0 ;  /* 0x20000066ff587230 */ /* 0x000fc40000004100 */
[----:B------:R-:W-:Y:S01]  /*71c0*/  FADD.FTZ R213, R134, -R213 ;  /* 0x800000d586d57221 */ /* 0x000fe20000010000 */
[----:B------:R-:W-:Y:S01]  /*71d0*/  FFMA.FTZ R90, R206, R215, R90 ;  /* 0x000000d7ce5a7223 */ /* 0x000fe2000001005a */
[----:B------:R-:W-:Y:S01]  /*71e0*/  FSEL R112, R91, RZ, P5 ;  /* 0x000000ff5b707208 */ /* 0x000fe20002800000 */
[----:B------:R-:W-:Y:S01]  /*71f0*/  FADD.FTZ R133, R133, -R132 ;  /* 0x8000008485857221 */ /* 0x000fe20000010000 */
[----:B------:R-:W-:Y:S01]  /*7200*/  FSEL R113, R91, RZ, P1 ;  /* 0x000000ff5b717208 */ /* 0x000fe20000800000 */
[----:B------:R-:W-:Y:S02]  /*7210*/  HADD2.F32 R91, -RZ, R102.H1_H1 ;  /* 0x30000066ff5b7230 */ /* 0x000fe40000004100 */
[----:B------:R-:W-:Y:S01]  /*7220*/  FFMA.FTZ R89, R126, R135, R217 ;  /* 0x000000877e597223 */ /* 0x000fe200000100d9 */
[----:B------:R-:W-:Y:S01]  /*7230*/  FMUL.FTZ R90, R90, UR6 ;  /* 0x000000065a5a7c20 */ /* 0x000fe20008410000 */
[C---:B------:R-:W-:Y:S01]  /*7240*/  FFMA.FTZ R88, R206.reuse, R133, R88 ;  /* 0x00000085ce587223 */ /* 0x040fe20000010058 */
[----:B------:R-:W-:Y:S01]  /*7250*/  LOP3.LUT P3, RZ, R235, 0xff0000, RZ, 0xc0, !PT ;  /* 0x00ff0000ebff7812 */ /* 0x000fe2000786c0ff */
[----:B------:R-:W-:Y:S01]  /*7260*/  FFMA.FTZ R213, R206, R213, R91 ;  /* 0x000000d5ced57223 */ /* 0x000fe2000001005b */
[----:B------:R-:W-:-:S02]  /*7270*/  HADD2.F32 R91, -RZ, R101.H0_H0 ;  /* 0x20000065ff5b7230 */ /* 0x000fc40000004100 */
[----:B------:R-:W-:Y:S01]  /*7280*/  FADD.FTZ R89, R124, -R89 ;  /* 0x800000597c597221 */ /* 0x000fe20000010000 */
[----:B------:R-:W-:Y:S01]  /*7290*/  FFMA.FTZ R129, R129, R135, R217 ;  /* 0x0000008781817223 */ /* 0x000fe200000100d9 */
[----:B------:R-:W-:Y:S01]  /*72a0*/  LOP3.LUT P6, RZ, R229, 0xff0000, RZ, 0xc0, !PT ;  /* 0x00ff0000e5ff7812 */ /* 0x000fe200078cc0ff */
[----:B------:R-:W-:Y:S01]  /*72b0*/  FMUL.FTZ R88, R88, UR6 ;  /* 0x0000000658587c20 */ /* 0x000fe20008410000 */
[----:B------:R-:W-:Y:S01]  /*72c0*/  FSEL R111, R90, RZ, P3 ;  /* 0x000000ff5a6f7208 */ /* 0x000fe20001800000 */
[----:B------:R-:W-:Y:S01]  /*72d0*/  FMUL.FTZ R213, R213, UR6 ;  /* 0x00000006d5d57c20 */ /* 0x000fe20008410000 */
[----:B------:R-:W-:Y:S01]  /*72e0*/  LOP3.LUT P4, RZ, R235, 0xff, RZ, 0xc0, !PT ;  /* 0x000000ffebff7812 */ /* 0x000fe2000788c0ff */
[----:B------:R-:W-:Y:S01]  /*72f0*/  FFMA.FTZ R89, R206, R89, R91 ;  /* 0x00000059ce597223 */ /* 0x000fe2000001005b */
[----:B------:R-:W-:Y:S01]  /*7300*/  LOP3.LUT P5, RZ, R229, 0xff, RZ, 0xc0, !PT ;  /* 0x000000ffe5ff7812 */ /* 0x000fe200078ac0ff */
[----:B------:R-:W-:Y:S01]  /*7310*/  FFMA.FTZ R0, R127, R135, R217 ;  /* 0x000000877f007223 */ /* 0x000fe200000100d9 */
[----:B------:R-:W-:Y:S01]  /*7320*/  LOP3.LUT P3, RZ, R235, 0xff00, RZ, 0xc0, !PT ;  /* 0x0000ff00ebff7812 */ /* 0x000fe2000786c0ff */
[----:B------:R-:W-:-:S02]  /*7330*/  HADD2.F32 R91, -RZ, R101.H1_H1 ;  /* 0x30000065ff5b7230 */ /* 0x000fc40000004100 */
[----:B------:R-:W-:Y:S01]  /*7340*/  FADD.FTZ R129, R128, -R129 ;  /* 0x8000008180817221 */ /* 0x000fe20000010000 */
[----:B------:R-:W-:Y:S01]  /*7350*/  FFMA.FTZ R122, R122, R135, R217 ;  /* 0x000000877a7a7223 */ /* 0x000fe200000100d9 */
[----:B------:R-:W-:Y:S01]  /*7360*/  FSEL R108, R90, RZ, P6 ;  /* 0x000000ff5a6c7208 */ /* 0x000fe20003000000 */
[----:B------:R-:W-:Y:S01]  /*7370*/  FADD.FTZ R125, R125, -R0 ;  /* 0x800000007d7d7221 */ /* 0x000fe20000010000 */
[C---:B------:R-:W-:Y:S01]  /*7380*/  FSEL R110, R88.reuse, RZ, P4 ;  /* 0x000000ff586e7208 */ /* 0x040fe20002000000 */
[--C-:B------:R-:W-:Y:S01]  /*7390*/  HADD2.F32 R0, -RZ, R100.reuse.H0_H0 ;  /* 0x20000064ff007230 */ /* 0x100fe20000004100 */
[----:B------:R-:W-:Y:S01]  /*73a0*/  FSEL R90, R88, RZ, P5 ;  /* 0x000000ff585a7208 */ /* 0x000fe20002800000 */
[----:B------:R-:W-:Y:S01]  /*73b0*/  HADD2.F32 R88, -RZ, R100.H1_H1 ;  /* 0x30000064ff587230 */ /* 0x000fe20000004100 */
[----:B------:R-:W-:Y:S01]  /*73c0*/  FSEL R109, R213, RZ, P3 ;  /* 0x000000ffd56d7208 */ /* 0x000fe20001800000 */
[----:B------:R-:W-:Y:S01]  /*73d0*/  FFMA.FTZ R129, R206, R129, R91 ;  /* 0x00000081ce817223 */ /* 0x000fe2000001005b */
[----:B------:R-:W-:Y:S01]  /*73e0*/  LOP3.LUT P3, RZ, R229, 0xff00, RZ, 0xc0, !PT ;  /* 0x0000ff00e5ff7812 */ /* 0x000fe2000786c0ff */
        /* <DEDUP_REMOVED lines=33> */
.L_x_2506:
        /* <DEDUP_REMOVED lines=27> */
[----:B------:R-:W-:Y:S01]  /*77b0*/  FSEL R110, R0, RZ, P5 ;  /* 0x000000ff006e7208 */ /* 0x000fe20002800000 */
        /* <DEDUP_REMOVED lines=52> */
.L_x_2509:
        /* <DEDUP_REMOVED lines=22> */
[-C--:B------:R-:W-:Y:S01]  /*7c60*/  FFMA.FTZ R0, R127, R135.reuse, R217 ;  /* 0x000000877f007223 */ /* 0x080fe200000100d9 */
[----:B------:R-:W-:Y:S01]  /*7c70*/  ISETP.GE.U32.AND P1, PT, R228, RZ, PT ;  /* 0x000000ffe400720c */ /* 0x000fe20003f26070 */
[----:B------:R-:W-:Y:S01]  /*7c80*/  FADD.FTZ R129, R128, -R129 ;  /* 0x8000008180817221 */ /* 0x000fe20000010000 */
[----:B------:R-:W-:Y:S01]  /*7c90*/  FFMA.FTZ R122, R122, R135, R217 ;  /* 0x000000877a7a7223 */ /* 0x000fe200000100d9 */
[----:B------:R-:W-:Y:S01]  /*7ca0*/  FMUL.FTZ R133, R133, UR6 ;  /* 0x0000000685857c20 */ /* 0x000fe20008410000 */
[----:B------:R-:W-:Y:S01]  /*7cb0*/  LOP3.LUT P6, RZ, R229, 0xff0000, RZ, 0xc0, !PT ;  /* 0x00ff0000e5ff7812 */ /* 0x000fe200078cc0ff */
[----:B------:R-:W-:Y:S01]  /*7cc0*/  FMUL.FTZ R131, R131, UR6 ;  /* 0x0000000683837c20 */ /* 0x000fe20008410000 */
[----:B------:R-:W-:Y:S01]  /*7cd0*/  LOP3.LUT P4, RZ, R235, 0xff, RZ, 0xc0, !PT ;  /* 0x000000ffebff7812 */ /* 0x000fe2000788c0ff */
[C---:B------:R-:W-:Y:S01]  /*7ce0*/  FMUL.FTZ R89, R206.reuse, R89 ;  /* 0x00000059ce597220 */ /* 0x040fe20000410000 */
        /* <DEDUP_REMOVED lines=21> */
[----:B------:R-:W-:Y:S02]  /*7e40*/  F2FP.F16.F32.PACK_AB R110, R109, R110 ;  /* 0x0000006e6d6e723e */ /* 0x000fe400000000ff */
        /* <DEDUP_REMOVED lines=9> */
[----:B------:R-:W-:Y:S02]  /*7ee0*/  F2FP.F16.F32.PACK_AB R91, R108, R91 ;  /* 0x0000005b6c5b723e */ /* 0x000fe400000000ff */
[----:B------:R-:W-:Y:S02]  /*7ef0*/  F2FP.F16.F32.PACK_AB R111, R88, R111 ;  /* 0x0000006f586f723e */ /* 0x000fe400000000ff */
[----:B------:R-:W-:Y:S02]  /*7f00*/  FSEL R113, R125, RZ, P4 ;  /* 0x000000ff7d717208 */ /* 0x000fe40002000000 */
[----:B------:R-:W-:Y:S02]  /*7f10*/  FSEL R112, R129, RZ, P6 ;  /* 0x000000ff81707208 */ /* 0x000fe40003000000 */
        /* <DEDUP_REMOVED lines=9> */
.L_x_2505:
[----:B------:R-:W-:Y:S05]  /*7fb0*/  @!P1 BRA `(.L_x_2510) ;  /* 0x0000000800049947 */ /* 0x000fea0003800000 */
[----:B------:R-:W-:Y:S05]  /*7fc0*/  @!P2 BRA `(.L_x_2511) ;  /* 0x000000040008a947 */ /* 0x000fea0003800000 */
        /* <DEDUP_REMOVED lines=15> */
[----:B------:R-:W-:Y:S01]  /*80c0*/  ISETP.GE.U32.AND.EX P1, PT, R235, 0x1000000, PT, P1 ;  /* 0x01000000eb00780c */ /* 0x000fe20003f26110 */
        /* <DEDUP_REMOVED lines=50> */
.L_x_2511:
        /* <DEDUP_REMOVED lines=9> */
[----:B------:R-:W-:Y:S01]  /*8480*/  ISETP.GE.U32.AND P1, PT, R234, RZ, PT ;  /* 0x000000ffea00720c */ /* 0x000fe20003f26070 */
[C---:B------:R-:W-:Y:S01]  /*8490*/  FFMA.FTZ R110, R206.reuse, R215, R110 ;  /* 0x000000d7ce6e7223 */ /* 0x040fe2000001006e */
[----:B------:R-:W-:Y:S01]  /*84a0*/  FFMA.FTZ R0, R127, R135, R217 ;  /* 0x000000877f007223 */ /* 0x000fe200000100d9 */
[C---:B------:R-:W-:Y:S01]  /*84b0*/  FFMA.FTZ R111, R206.reuse, R131, R111 ;  /* 0x00000083ce6f7223 */ /* 0x040fe2000001006f */
[----:B------:R-:W-:Y:S01]  /*84c0*/  FFMA.FTZ R108, R206, R133, R108 ;  /* 0x00000085ce6c7223 */ /* 0x000fe2000001006c */
[----:B------:R-:W-:Y:S01]  /*84d0*/  FMUL.FTZ R110, R110, UR6 ;  /* 0x000000066e6e7c20 */ /* 0x000fe20008410000 */
[----:B------:R-:W-:Y:S01]  /*84e0*/  LOP3.LUT P5, RZ, R235, 0xff0000, RZ, 0xc0, !PT ;  /* 0x00ff0000ebff7812 */ /* 0x000fe200078ac0ff */
[----:B------:R-:W-:Y:S01]  /*84f0*/  FMUL.FTZ R111, R111, UR6 ;  /* 0x000000066f6f7c20 */ /* 0x000fe20008410000 */
[----:B------:R-:W-:Y:S01]  /*8500*/  FMUL.FTZ R108, R108, UR6 ;  /* 0x000000066c6c7c20 */ /* 0x000fe20008410000 */
[C---:B------:R-:W-:Y:S01]  /*8510*/  LOP3.LUT P4, RZ, R235.reuse, 0xff, RZ, 0xc0, !PT ;  /* 0x000000ffebff7812 */ /* 0x040fe2000788c0ff */
        /* <DEDUP_REMOVED lines=43> */
.L_x_2510:
        /* <DEDUP_REMOVED lines=59> */
.L_x_2512:
        /* <DEDUP_REMOVED lines=53> */
.L_x_2508:
        /* <DEDUP_REMOVED lines=13> */
.L_x_2487:
        /* <DEDUP_REMOVED lines=96> */
.L_x_2486:
[----:B------:R-:W-:Y:S05]  /*95a0*/  BSYNC B0 ;  /* 0x0000000000007941 */ /* 0x000fea0003800000 */
.L_x_2485:
        /* <DEDUP_REMOVED lines=275> */
.L_x_2488:
[----:B------:R-:W-:Y:S01]  /*a6e0*/  HFMA2 R236, -RZ, RZ, 0, 5.9604644775390625e-08 ;  /* 0x00000001ffec7431 */ /* 0x000fe200000001ff */
[----:B------:R-:W-:Y:S01]  /*a6f0*/  BSSY B2, `(.L_x_2514) ;  /* 0x0000006000027945 */ /* 0x000fe20003800000 */
[----:B------:R-:W-:Y:S02]  /*a700*/  MOV R221, 0x1f ;  /* 0x0000001f00dd7802 */ /* 0x000fe40000000f00 */
[----:B------:R-:W-:-:S07]  /*a710*/  MOV R238, 0xffffffff ;  /* 0xffffffff00ee7802 */ /* 0x000fce0000000f00 */
[----:B-----5:R-:W-:Y:S05]  /*a720*/  WARPSYNC.COLLECTIVE R238, `(.L_x_2515) ;  /* 0x00000000ee087348 */ /* 0x020fea0003c00000 */
[----:B------:R0:W1:Y:S02]  /*a730*/  SHFL.BFLY P4, R223, R219, R236, R221 ;  /* 0x0c0000ecdbdf7389 */ /* 0x00006400000800dd */
[----:B01---5:R-:W-:Y:S05]  /*a740*/  ENDCOLLECTIVE ;  /* 0x000000000000791b */ /* 0x023fea0003800000 */
.L_x_2515:
[----:B------:R-:W-:Y:S05]  /*a750*/  BSYNC B2 ;  /* 0x0000000000027941 */ /* 0x000fea0003800000 */
.L_x_2514:
        /* <DEDUP_REMOVED lines=8> */
.L_x_2516:
[----:B------:R-:W-:Y:S01]  /*a7e0*/  MOV R219, R225 ;  /* 0x000000e100db7202 */ /* 0x000fe20000000f00 */
[----:B------:R-:W-:Y:S01]  /*a7f0*/  HFMA2 R236, -RZ, RZ, 0, 1.1920928955078125e-07 ;  /* 0x00000002ffec7431 */ /* 0x000fe200000001ff */
[----:B------:R-:W-:-:S07]  /*a800*/  MOV R240, R223 ;  /* 0x000000df00f07202 */ /* 0x000fce0000000f00 */
[----:B------:R-:W-:Y:S05]  /*a810*/  WARPSYNC.COLLECTIVE R238, `(.L_x_2517) ;  /* 0x00000000ee087348 */ /* 0x000fea0003c00000 */
[----:B------:R0:W1:Y:S02]  /*a820*/  SHFL.BFLY P4, R223, R219, R236, R221 ;  /* 0x0c0000ecdbdf7389 */ /* 0x00006400000800dd */
[----:B01----:R-:W-:Y:S05]  /*a830*/  ENDCOLLECTIVE ;  /* 0x000000000000791b */ /* 0x003fea0003800000 */
.L_x_2517:
[----:B------:R-:W-:-:S05]  /*a840*/  FADD.FTZ R240, R217, R240 ;  /* 0x000000f0d9f07221 */ /* 0x000fca0000010000 */
[----:B------:R-:W-:Y:S01]  /*a850*/  MOV R219, R240 ;  /* 0x000000f000db7202 */ /* 0x000fe20000000f00 */
[----:B------:R-:W-:-:S07]  /*a860*/  FADD.FTZ R227, R225, R223 ;  /* 0x000000dfe1e37221 */ /* 0x000fce0000010000 */
[----:B------:R-:W-:Y:S05]  /*a870*/  WARPSYNC.COLLECTIVE R238, `(.L_x_2518) ;  /* 0x00000000ee087348 */ /* 0x000fea0003c00000 */
[----:B------:R0:W1:Y:S02]  /*a880*/  SHFL.BFLY P4, R223, R219, R236, R221 ;  /* 0x0c0000ecdbdf7389 */ /* 0x00006400000800dd */
[----:B01----:R-:W-:Y:S05]  /*a890*/  ENDCOLLECTIVE ;  /* 0x000000000000791b */ /* 0x003fea0003800000 */
.L_x_2518:
[----:B------:R-:W-:Y:S01]  /*a8a0*/  MOV R219, R227 ;  /* 0x000000e300db7202 */ /* 0x000fe20000000f00 */
[----:B------:R-:W-:Y:S01]  /*a8b0*/  HFMA2 R236, -RZ, RZ, 0, 2.384185791015625e-07 ;  /* 0x00000004ffec7431 */ /* 0x000fe200000001ff */
[----:B------:R-:W-:-:S07]  /*a8c0*/  MOV R135, R223 ;  /* 0x000000df00877202 */ /* 0x000fce0000000f00 */
[----:B------:R-:W-:Y:S05]  /*a8d0*/  WARPSYNC.COLLECTIVE R238, `(.L_x_2519) ;  /* 0x00000000ee087348 */ /* 0x000fea0003c00000 */
[----:B------:R0:W1:Y:S02]  /*a8e0*/  SHFL.BFLY P4, R223, R219, R236, R221 ;  /* 0x0c0000ecdbdf7389 */ /* 0x00006400000800dd */
[----:B01----:R-:W-:Y:S05]  /*a8f0*/  ENDCOLLECTIVE ;  /* 0x000000000000791b */ /* 0x003fea0003800000 */
.L_x_2519:
[----:B------:R-:W-:-:S05]  /*a900*/  FADD.FTZ R237, R240, R135 ;  /* 0x00000087f0ed7221 */ /* 0x000fca0000010000 */
[----:B------:R-:W-:Y:S01]  /*a910*/  MOV R219, R237 ;  /* 0x000000ed00db7202 */ /* 0x000fe20000000f00 */
[----:B------:R-:W-:-:S07]  /*a920*/  FADD.FTZ R239, R227, R223 ;  /* 0x000000dfe3ef7221 */ /* 0x000fce0000010000 */
[----:B------:R-:W-:Y:S05]  /*a930*/  WARPSYNC.COLLECTIVE R238, `(.L_x_2520) ;  /* 0x00000000ee087348 */ /* 0x000fea0003c00000 */
[----:B------:R0:W1:Y:S02]  /*a940*/  SHFL.BFLY P4, R223, R219, R236, R221 ;  /* 0x0c0000ecdbdf7389 */ /* 0x00006400000800dd */
[----:B01----:R-:W-:Y:S05]  /*a950*/  ENDCOLLECTIVE ;  /* 0x000000000000791b */ /* 0x003fea0003800000 */
.L_x_2520:
[----:B------:R-:W-:Y:S01]  /*a960*/  MOV R219, R239 ;  /* 0x000000ef00db7202 */ /* 0x000fe20000000f00 */
[----:B------:R-:W-:Y:S01]  /*a970*/  HFMA2 R236, -RZ, RZ, 0, 4.76837158203125e-07 ;  /* 0x00000008ffec7431 */ /* 0x000fe200000001ff */
[----:B------:R-:W-:-:S07]  /*a980*/  MOV R246, R223 ;  /* 0x000000df00f67202 */ /* 0x000fce0000000f00 */
[----:B------:R-:W-:Y:S05]  /*a990*/  WARPSYNC.COLLECTIVE R238, `(.L_x_2521) ;  /* 0x00000000ee087348 */ /* 0x000fea0003c00000 */
[----:B------:R0:W1:Y:S02]  /*a9a0*/  SHFL.BFLY P4, R223, R219, R236, R221 ;  /* 0x0c0000ecdbdf7389 */ /* 0x00006400000800dd */
[----:B01----:R-:W-:Y:S05]  /*a9b0*/  ENDCOLLECTIVE ;  /* 0x000000000000791b */ /* 0x003fea0003800000 */
.L_x_2521:
[----:B------:R-:W-:-:S05]  /*a9c0*/  FADD.FTZ R246, R237, R246 ;  /* 0x000000f6edf67221 */ /* 0x000fca0000010000 */
[----:B------:R-:W-:Y:S01]  /*a9d0*/  MOV R219, R246 ;  /* 0x000000f600db7202 */ /* 0x000fe20000000f00 */
[----:B------:R-:W-:-:S07]  /*a9e0*/  FADD.FTZ R135, R239, R223 ;  /* 0x000000dfef877221 */ /* 0x000fce0000010000 */
[----:B------:R-:W-:Y:S05]  /*a9f0*/  WARPSYNC.COLLECTIVE R238, `(.L_x_2522) ;  /* 0x00000000ee087348 */ /* 0x000fea0003c00000 */
[----:B------:R0:W1:Y:S02]  /*aa00*/  SHFL.BFLY P4, R223, R219, R236, R221 ;  /* 0x0c0000ecdbdf7389 */ /* 0x00006400000800dd */
[----:B01----:R-:W-:Y:S05]  /*aa10*/  ENDCOLLECTIVE ;  /* 0x000000000000791b */ /* 0x003fea0003800000 */
.L_x_2522:
[----:B------:R-:W-:Y:S01]  /*aa20*/  MOV R219, R135 ;  /* 0x0000008700db7202 */ /* 0x000fe20000000f00 */
[----:B------:R-:W-:Y:S01]  /*aa30*/  HFMA2 R236, -RZ, RZ, 0, 9.5367431640625e-07 ;  /* 0x00000010ffec7431 */ /* 0x000fe200000001ff */
[----:B------:R-:W-:-:S07]  /*aa40*/  MOV R217, R223 ;  /* 0x000000df00d97202 */ /* 0x000fce0000000f00 */
[----:B------:R-:W-:Y:S05]  /*aa50*/  WARPSYNC.COLLECTIVE R238, `(.L_x_2523) ;  /* 0x00000000ee087348 */ /* 0x000fea0003c00000 */
[----:B------:R0:W1:Y:S02]  /*aa60*/  SHFL.BFLY P4, R223, R219, R236, R221 ;  /* 0x0c0000ecdbdf7389 */ /* 0x00006400000800dd */
[----:B01----:R-:W-:Y:S05]  /*aa70*/  ENDCOLLECTIVE ;  /* 0x000000000000791b */ /* 0x003fea0003800000 */
.L_x_2523:
[----:B------:R-:W-:-:S05]  /*aa80*/  FADD.FTZ R217, R246, R217 ;  /* 0x000000d9f6d97221 */ /* 0x000fca0000010000 */
[----:B------:R-:W-:Y:S02]  /*aa90*/  MOV R219, R217 ;  /* 0x000000d900db7202 */ /* 0x000fe40000000f00 */
[----:B------:R-:W-:-:S07]  /*aaa0*/  MOV R240, R223 ;  /* 0x000000df00f07202 */ /* 0x000fce0000000f00 */
[----:B------:R-:W-:Y:S05]  /*aab0*/  WARPSYNC.COLLECTIVE R238, `(.L_x_2524) ;  /* 0x00000000ee087348 */ /* 0x000fea0003c00000 */
[----:B------:R0:W1:Y:S02]  /*aac0*/  SHFL.BFLY P4, R223, R219, R236, R221 ;  /* 0x0c0000ecdbdf7389 */ /* 0x00006400000800dd */
[----:B01----:R-:W-:Y:S05]  /*aad0*/  ENDCOLLECTIVE ;  /* 0x000000000000791b */ /* 0x003fea0003800000 */
.L_x_2524:
[----:B------:R-:W-:Y:S05]  /*aae0*/  BRA `(.L_x_2525) ;  /* 0xffffff7400907947 */ /* 0x000fea000383ffff */
.L_x_2526:
        /* <DEDUP_REMOVED lines=9> */
.L_x_4987:


//--------------------- .text._ZN10layer_norm22ln_bwd_finalize_kernelINS_22Kernel_traits_finalizeILj768Ef6__halfS2_S2_fjLb0ELj1024ELj4ENS_18Kernel_traits_baseILj768EfS2_S2_S2_fjLj1024EEEEELb0ELb0EEEvNS_9BwdParamsE --------------------------
	.section	.text._ZN10layer_norm22ln_bwd_finalize_kernelINS_22Kernel_traits_finalizeILj768Ef6__halfS2_S2_fjLb0ELj1024ELj4ENS_18Kernel_traits_baseILj768EfS2_S2_S2_fjLj1024EEEEELb0ELb0EEEvNS_9BwdParamsE,"ax",@progbits
	.align	128
        .global         _ZN10layer_norm22ln_bwd_finalize_kernelINS_22Kernel_traits_finalizeILj768Ef6__halfS2_S2_fjLb0ELj1024ELj4ENS_18Kernel_traits_baseILj768EfS2_S2_S2_fjLj1024EEEEELb0ELb0EEEvNS_9BwdParamsE
        .type           _ZN10layer_norm22ln_bwd_finalize_kernelINS_22Kernel_traits_finalizeILj768Ef6__halfS2_S2_fjLb0ELj1024ELj4ENS_18Kernel_traits_baseILj768EfS2_S2_S2_fjLj1024EEEEELb0ELb0EEEvNS_9BwdParamsE,@function
        .size           _ZN10layer_norm22ln_bwd_finalize_kernelINS_22Kernel_traits_finalizeILj768Ef6__halfS2_S2_fjLb0ELj1024ELj4ENS_18Kernel_traits_baseILj768EfS2_S2_S2_fjLj1024EEEEELb0ELb0EEEvNS_9BwdParamsE,(.L_x_4988 - _ZN10layer_norm22ln_bwd_finalize_kernelINS_22Kernel_traits_finalizeILj768Ef6__halfS2_S2_fjLb0ELj1024ELj4ENS_18Kernel_traits_baseILj768EfS2_S2_S2_fjLj1024EEEEELb0ELb0EEEvNS_9BwdParamsE)
        .other          _ZN10layer_norm22ln_bwd_finalize_kernelINS_22Kernel_traits_finalizeILj768Ef6__halfS2_S2_fjLb0ELj1024ELj4ENS_18Kernel_traits_baseILj768EfS2_S2_S2_fjLj1024EEEEELb0ELb0EEEvNS_9BwdParamsE,@"STO_CUDA_ENTRY STV_DEFAULT"
_ZN10layer_norm22ln_bwd_finalize_kernelINS_22Kernel_traits_finalizeILj768Ef6__halfS2_S2_fjLb0ELj1024ELj4ENS_18Kernel_traits_baseILj768EfS2_S2_S2_fjLj1024EEEEELb0ELb0EEEvNS_9BwdParamsE:
.text._ZN10layer_norm22ln_bwd_finalize_kernelINS_22Kernel_traits_finalizeILj768Ef6__halfS2_S2_fjLb0ELj1024ELj4ENS_18Kernel_traits_baseILj768EfS2_S2_S2_fjLj1024EEEEELb0ELb0EEEvNS_9BwdParamsE:
        /* <DEDUP_REMOVED lines=82> */
.L_x_2531:
        /* <DEDUP_REMOVED lines=118> */
.L_x_2530:
[----:B------:R-:W-:Y:S05]  /*0c80*/  BSYNC.RECONVERGENT B1 ;  /* 0x0000000000017941 */ /* 0x000fea0003800200 */
.L_x_2529:
        /* <DEDUP_REMOVED lines=75> */
.L_x_2533:
[----:B------:R-:W-:Y:S05]  /*1140*/  BSYNC.RECONVERGENT B1 ;  /* 0x0000000000017941 */ /* 0x000fea0003800200 */
.L_x_2532:
        /* <DEDUP_REMOVED lines=37> */
.L_x_2535:
[----:B------:R-:W-:Y:S05]  /*13a0*/  BSYNC.RECONVERGENT B1 ;  /* 0x0000000000017941 */ /* 0x000fea0003800200 */
.L_x_2534:
[----:B------:R-:W-:Y:S05]  /*13b0*/  @!P1 BRA `(.L_x_2528) ;  /* 0x0000000000409947 */ /* 0x000fea0003800000 */
[----:B------:R-:W0:Y:S01]  /*13c0*/  LDC.64 R6, c[0x0][0x440] ;  /* 0x00011000ff067b82 */ /* 0x000e220000000a00 */
[----:B------:R-:W-:Y:S01]  /*13d0*/  IMAD R59, R2, R56, R59 ;  /* 0x00000038023b7224 */ /* 0x000fe200078e023b */
[----:B------:R-:W-:Y:S02]  /*13e0*/  LOP3.LUT R8, R8, 0x1f, RZ, 0xc0, !PT ;  /* 0x0000001f08087812 */ /* 0x000fe400078ec0ff */
[----:B------:R-:W-:Y:S02]  /*13f0*/  IADD3 R9, PT, PT, -R9, RZ, RZ ;  /* 0x000000ff09097210 */ /* 0x000fe40007ffe1ff */
[----:B------:R-:W-:Y:S02]  /*1400*/  IADD3 R59, PT, PT, R8, R59, RZ ;  /* 0x0000003b083b7210 */ /* 0x000fe40007ffe0ff */
[----:B------:R-:W1:Y:S05]  /*1410*/  LDC.64 R10, c[0x0][0x448] ;  /* 0x00011200ff0a7b82 */ /* 0x000e6a0000000a00 */
.L_x_2536:
        /* <DEDUP_REMOVED lines=10> */
.L_x_2528:
[----:B------:R-:W-:Y:S05]  /*14c0*/  BSYNC.RECONVERGENT B0 ;  /* 0x0000000000007941 */ /* 0x000fea0003800200 */
.L_x_2527:
        /* <DEDUP_REMOVED lines=57> */
.L_x_2537:
        /* <DEDUP_REMOVED lines=10> */
.L_x_4988:


//--------------------- .text._ZN10layer_norm40ln_parallel_residual_bwd_finalize_kernelINS_22Kernel_traits_finalizeILj768Ef6__halfS2_S2_fjLb0ELj1024ELj4ENS_18Kernel_traits_baseILj768EfS2_S2_S2_fjLj1024EEEEELb0EEEvNS_9BwdParamsE --------------------------
	.section	.text._ZN10layer_norm40ln_parallel_residual_bwd_finalize_kernelINS_22Kernel_traits_finalizeILj768Ef6__halfS2_S2_fjLb0ELj1024ELj4ENS_18Kernel_traits_baseILj768EfS2_S2_S2_fjLj1024EEEEELb0EEEvNS_9BwdParamsE,"ax",@progbits
	.align	128
        .global         _ZN10layer_norm40ln_parallel_residual_bwd_finalize_kernelINS_22Kernel_traits_finalizeILj768Ef6__halfS2_S2_fjLb0ELj1024ELj4ENS_18Kernel_traits_baseILj768EfS2_S2_S2_fjLj1024EEEEELb0EEEvNS_9BwdParamsE
        .type           _ZN10layer_norm40ln_parallel_residual_bwd_finalize_kernelINS_22Kernel_traits_finalizeILj768Ef6__halfS2_S2_fjLb0ELj1024ELj4ENS_18Kernel_traits_baseILj768EfS2_S2_S2_fjLj1024EEEEELb0EEEvNS_9BwdParamsE,@function
        .size           _ZN10layer_norm40ln_parallel_residual_bwd_finalize_kernelINS_22Kernel_traits_finalizeILj768Ef6__halfS2_S2_fjLb0ELj1024ELj4ENS_18Kernel_traits_baseILj768EfS2_S2_S2_fjLj1024EEEEELb0EEEvNS_9BwdParamsE,(.L_x_4989 - _ZN10layer_norm40ln_parallel_residual_bwd_finalize_kernelINS_22Kernel_traits_finalizeILj768Ef6__halfS2_S2_fjLb0ELj1024ELj4ENS_18Kernel_traits_baseILj768EfS2_S2_S2_fjLj1024EEEEELb0EEEvNS_9BwdParamsE)
        .other          _ZN10layer_norm40ln_parallel_residual_bwd_finalize_kernelINS_22Kernel_traits_finalizeILj768Ef6__halfS2_S2_fjLb0ELj1024ELj4ENS_18Kernel_traits_baseILj768EfS2_S2_S2_fjLj1024EEEEELb0EEEvNS_9BwdParamsE,@"STO_CUDA_ENTRY STV_DEFAULT"
_ZN10layer_norm40ln_parallel_residual_bwd_finalize_kernelINS_22Kernel_traits_finalizeILj768Ef6__halfS2_S2_fjLb0ELj1024ELj4ENS_18Kernel_traits_baseILj768EfS2_S2_S2_fjLj1024EEEEELb0EEEvNS_9BwdParamsE:
.text._ZN10layer_norm40ln_parallel_residual_bwd_finalize_kernelINS_22Kernel_traits_finalizeILj768Ef6__halfS2_S2_fjLb0ELj1024ELj4ENS_18Kernel_traits_baseILj768EfS2_S2_S2_fjLj1024EEEEELb0EEEvNS_9BwdParamsE:
        /* <DEDUP_REMOVED lines=60> */
.L_x_2542:
        /* <DEDUP_REMOVED lines=112> */
.L_x_2541:
[----:B------:R-:W-:Y:S05]  /*0ac0*/  BSYNC.RECONVERGENT B1 ;  /* 0x0000000000017941 */ /* 0x000fea0003800200 */
.L_x_2540:
        /* <DEDUP_REMOVED lines=65> */
.L_x_2544:
[----:B------:R-:W-:Y:S05]  /*0ee0*/  BSYNC.RECONVERGENT B1 ;  /* 0x0000000000017941 */ /* 0x000fea0003800200 */
.L_x_2543:
        /* <DEDUP_REMOVED lines=36> */
.L_x_2546:
[----:B------:R-:W-:Y:S05]  /*1130*/  BSYNC.RECONVERGENT B1 ;  /* 0x0000000000017941 */ /* 0x000fea0003800200 */
.L_x_2545:
        /* <DEDUP_REMOVED lines=18> */
.L_x_2539:
[----:B------:R-:W-:Y:S05]  /*1260*/  BSYNC.RECONVERGENT B0 ;  /* 0x0000000000007941 */ /* 0x000fea0003800200 */
.L_x_2538:
        /* <DEDUP_REMOVED lines=90> */
.L_x_2547:
        /* <DEDUP_REMOVED lines=15> */
.L_x_4989:


//--------------------- .text._ZN10layer_norm31ln_parallel_residual_bwd_kernelINS_13Kernel_traitsIf6__halfS2_S2_fjLj768ELj1ELj4ELj1ELj16ENS_18Kernel_traits_baseILj768EfS2_S2_S2_fjLj128EEEEELb1ELb1ELb0EEEvNS_9BwdParamsE --------------------------
	.section	.text._ZN10layer_norm31ln_parallel_residual_bwd_kernelINS_13Kernel_traitsIf6__halfS2_S2_fjLj768ELj1ELj4ELj1ELj16ENS_18Kernel_traits_baseILj768EfS2_S2_S2_fjLj128EEEEELb1ELb1ELb0EEEvNS_9BwdParamsE,"ax",@progbits
	.align	128
        .global         _ZN10layer_norm31ln_parallel_residual_bwd_kernelINS_13Kernel_traitsIf6__halfS2_S2_fjLj768ELj1ELj4ELj1ELj16ENS_18Kernel_traits_baseILj768EfS2_S2_S2_fjLj128EEEEELb1ELb1ELb0EEEvNS_9BwdParamsE
        .type           _ZN10layer_norm31ln_parallel_residual_bwd_kernelINS_13Kernel_traitsIf6__halfS2_S2_fjLj768ELj1ELj4ELj1ELj16ENS_18Kernel_traits_baseILj768EfS2_S2_S2_fjLj128EEEEELb1ELb1ELb0EEEvNS_9BwdParamsE,@function
        .size           _ZN10layer_norm31ln_parallel_residual_bwd_kernelINS_13Kernel_traitsIf6__halfS2_S2_fjLj768ELj1ELj4ELj1ELj16ENS_18Kernel_traits_baseILj768EfS2_S2_S2_fjLj128EEEEELb1ELb1ELb0EEEvNS_9BwdParamsE,(.L_x_4990 - _ZN10layer_norm31ln_parallel_residual_bwd_kernelINS_13Kernel_traitsIf6__halfS2_S2_fjLj768ELj1ELj4ELj1ELj16ENS_18Kernel_traits_baseILj768EfS2_S2_S2_fjLj128EEEEELb1ELb1ELb0EEEvNS_9BwdParamsE)
        .other          _ZN10layer_norm31ln_parallel_residual_bwd_kernelINS_13Kernel_traitsIf6__halfS2_S2_fjLj768ELj1ELj4ELj1ELj16ENS_18Kernel_traits_baseILj768EfS2_S2_S2_fjLj128EEEEELb1ELb1ELb0EEEvNS_9BwdParamsE,@"STO_CUDA_ENTRY STV_DEFAULT"
_ZN10layer_norm31ln_parallel_residual_bwd_kernelINS_13Kernel_traitsIf6__halfS2_S2_fjLj768ELj1ELj4ELj1ELj16ENS_18Kernel_traits_baseILj768EfS2_S2_S2_fjLj128EEEEELb1ELb1ELb0EEEvNS_9BwdParamsE:
.text._ZN10layer_norm31ln_parallel_residual_bwd_kernelINS_13Kernel_traitsIf6__halfS2_S2_fjLj768ELj1ELj4ELj1ELj16ENS_18Kernel_traits_baseILj768EfS2_S2_S2_fjLj128EEEEELb1ELb1ELb0EEEvNS_9BwdParamsE:
        /* <DEDUP_REMOVED lines=23> */
[----:B------:R-:W2:Y:S01]  /*0170*/  @P3 LDC.64 R4, c[0x0][0x3d0] ;  /* 0x0000f400ff043b82 */ /* 0x000ea20000000a00 */
[----:B------:R-:W-:-:S07]  /*0180*/  @P3 LOP3.LUT R3, R0, 0x20, RZ, 0xfc, !PT ;  /* 0x0000002000033812 */ /* 0x000fce00078efcff */
[----:B------:R-:W4:Y:S01]  /*0190*/  @P0 LDC.64 R6, c[0x0][0x3d0] ;  /* 0x0000f400ff060b82 */ /* 0x000f220000000a00 */
[----:B---3--:R-:W-:-:S07]  /*01a0*/  USHF.L.U32 UR6, UR7, 0x2, URZ ;  /* 0x0000000207067899 */ /* 0x008fce00080006ff */
[----:B------:R-:W3:Y:S01]  /*01b0*/  @P1 LDC.64 R8, c[0x0][0x3d0] ;  /* 0x0000f400ff081b82 */ /* 0x000ee20000000a00 */
[----:B--2---:R-:W-:-:S05]  /*01c0*/  @P3 IMAD.WIDE.U32 R4, R0, 0x20, R4 ;  /* 0x0000002000043825 */ /* 0x004fca00078e0004 */
[----:B------:R-:W5:Y:S01]  /*01d0*/  @P3 LDG.E.128 R60, desc[UR8][R4.64] ;  /* 0x00000008043c3981 */ /* 0x000f62000c1e1d00 */
[----:B------:R-:W-:Y:S01]  /*01e0*/  SHF.R.U32.HI R111, RZ, 0x5, R111 ;  /* 0x00000005ff6f7819 */ /* 0x000fe2000001166f */
[----:B----4-:R-:W-:Y:S02]  /*01f0*/  @P0 IMAD.WIDE.U32 R6, R3, 0x20, R6 ;  /* 0x0000002003060825 */ /* 0x010fe400078e0006 */
[----:B------:R-:W5:Y:S01]  /*0200*/  @P3 LDG.E.128 R56, desc[UR8][R4.64+0x10] ;  /* 0x0000100804383981 */ /* 0x000f62000c1e1d00 */
[----:B------:R-:W-:Y:S02]  /*0210*/  LOP3.LUT R111, R111, UR6, RZ, 0xfc, !PT ;  /* 0x000000066f6f7c12 */ /* 0x000fe4000f8efcff */
[----:B------:R-:W-:Y:S01]  /*0220*/  @P0 IADD3 R3, PT, PT, R3, 0x20, RZ ;  /* 0x0000002003030810 */ /* 0x000fe20007ffe0ff */
[----:B------:R-:W5:Y:S04]  /*0230*/  @P0 LDG.E.128 R76, desc[UR8][R6.64] ;  /* 0x00000008064c0981 */ /* 0x000f68000c1e1d00 */
[----:B------:R-:W5:Y:S01]  /*0240*/  @P0 LDG.E.128 R72, desc[UR8][R6.64+0x10] ;  /* 0x0000100806480981 */ /* 0x000f62000c1e1d00 */
[----:B------:R-:W-:Y:S01]  /*0250*/  ISETP.GE.AND P0, PT, R111, UR10, PT ;  /* 0x0000000a6f007c0c */ /* 0x000fe2000bf06270 */
[----:B---3--:R-:W-:Y:S01]  /*0260*/  @P1 IMAD.WIDE.U32 R8, R3, 0x20, R8 ;  /* 0x0000002003081825 */ /* 0x008fe200078e0008 */
[----:B------:R-:W-:-:S02]  /*0270*/  CS2R R52, SRZ ;  /* 0x0000000000347805 */ /* 0x000fc4000001ff00 */
[----:B------:R-:W-:Y:S02]  /*0280*/  CS2R R54, SRZ ;  /* 0x0000000000367805 */ /* 0x000fe4000001ff00 */
        /* <DEDUP_REMOVED lines=22> */
[----:B--2---:R-:W-:Y:S02]  /*03f0*/  CS2R R8, SRZ ;  /* 0x0000000000087805 */ /* 0x004fe4000001ff00 */
[----:B------:R-:W-:Y:S01]  /*0400*/  CS2R R10, SRZ ;  /* 0x00000000000a7805 */ /* 0x000fe2000001ff00 */
[----:B01----:R-:W-:Y:S06]  /*0410*/  @P0 BRA `(.L_x_2549) ;  /* 0x0000008400c00947 */ /* 0x003fec0003800000 */
        /* <DEDUP_REMOVED lines=26> */
.L_x_2587:
        /* <DEDUP_REMOVED lines=39> */
[--C-:B---3--:R-:W-:Y:S02]  /*0830*/  HADD2.F32 R134, -RZ, R96.reuse.H0_H0 ;  /* 0x20000060ff867230 */ /* 0x108fe40000004100 */
[----:B------:R-:W-:Y:S02]  /*0840*/  HADD2.F32 R96, -RZ, R96.H1_H1 ;  /* 0x30000060ff607230 */ /* 0x000fe40000004100 */
[--C-:B------:R-:W-:Y:S02]  /*0850*/  HADD2.F32 R136, -RZ, R97.reuse.H0_H0 ;  /* 0x20000061ff887230 */ /* 0x100fe40000004100 */
[----:B------:R-:W-:Y:S02]  /*0860*/  HADD2.F32 R138, -RZ, R97.H1_H1 ;  /* 0x30000061ff8a7230 */ /* 0x000fe40000004100 */
[----:B------:R-:W-:Y:S01]  /*0870*/  FADD.FTZ R134, -R161, R134 ;  /* 0x00000086a1867221 */ /* 0x000fe20000010100 */
[----:B----4-:R-:W-:-:S02]  /*0880*/  HADD2.F32 R97, -RZ, R100.H0_H0 ;  /* 0x20000064ff617230 */ /* 0x010fc40000004100 */
[C---:B------:R-:W-:Y:S01]  /*0890*/  FADD.FTZ R96, -R161.reuse, R96 ;  /* 0x00000060a1607221 */ /* 0x040fe20000010100 */
[----:B------:R-:W-:Y:S02]  /*08a0*/  HADD2.F32 R100, -RZ, R100.H1_H1 ;  /* 0x30000064ff647230 */ /* 0x000fe40000004100 */
[----:B------:R-:W-:Y:S01]  /*08b0*/  FADD.FTZ R136, -R161, R136 ;  /* 0x00000088a1887221 */ /* 0x000fe20000010100 */
[C---:B-----5:R-:W-:Y:S01]  /*08c0*/  FMUL.FTZ R3, R113.reuse, R134 ;  /* 0x0000008671037220 */ /* 0x060fe20000410000 */
[----:B0-----:R-:W-:Y:S01]  /*08d0*/  FMUL.FTZ R132, R60, R97 ;  /* 0x000000613c847220 */ /* 0x001fe20000410000 */
[--C-:B------:R-:W-:Y:S02]  /*08e0*/  HADD2.F32 R144, -RZ, R99.reuse.H0_H0 ;  /* 0x20000063ff907230 */ /* 0x100fe40000004100 */
[----:B------:R-:W-:Y:S02]  /*08f0*/  HADD2.F32 R168, -RZ, R99.H1_H1 ;  /* 0x30000063ffa87230 */ /* 0x000fe40000004100 */
[----:B-1----:R-:W-:Y:S01]  /*0900*/  FMUL.FTZ R130, R113, R96 ;  /* 0x0000006071827220 */ /* 0x002fe20000410000 */
[----:B------:R-:W-:-:S02]  /*0910*/  HADD2.F32 R99, -RZ, R101.H0_H0 ;  /* 0x20000065ff637230 */ /* 0x000fc40000004100 */
[----:B------:R-:W-:Y:S01]  /*0920*/  FMUL.FTZ R131, R113, R136 ;  /* 0x0000008871837220 */ /* 0x000fe20000410000 */
[----:B------:R-:W-:Y:S01]  /*0930*/  FADD.FTZ R138, -R161, R138 ;  /* 0x0000008aa18a7221 */ /* 0x000fe20000010100 */
[----:B------:R-:W-:Y:S01]  /*0940*/  FADD.FTZ R28, R28, R97 ;  /* 0x000000611c1c7221 */ /* 0x000fe20000010000 */
[----:B------:R-:W-:Y:S01]  /*0950*/  FFMA.FTZ R52, R3, R97, R52 ;  /* 0x0000006103347223 */ /* 0x000fe20000010034 */
[----:B------:R-:W-:Y:S01]  /*0960*/  FMUL.FTZ R133, R61, R100 ;  /* 0x000000643d857220 */ /* 0x000fe20000410000 */
[----:B------:R-:W-:Y:S01]  /*0970*/  FADD.FTZ R96, RZ, R132 ;  /* 0x00000084ff607221 */ /* 0x000fe20000010000 */
[----:B------:R-:W-:Y:S01]  /*0980*/  FFMA.FTZ R97, R3, R132, RZ ;  /* 0x0000008403617223 */ /* 0x000fe200000100ff */
[--C-:B------:R-:W-:Y:S02]  /*0990*/  HADD2.F32 R140, -RZ, R98.reuse.H0_H0 ;  /* 0x20000062ff8c7230 */ /* 0x100fe40000004100 */
[----:B------:R-:W-:Y:S01]  /*09a0*/  FADD.FTZ R30, R30, R99 ;  /* 0x000000631e1e7221 */ /* 0x000fe20000010000 */
[----:B------:R-:W-:-:S02]  /*09b0*/  HADD2.F32 R142, -RZ, R98.H1_H1 ;  /* 0x30000062ff8e7230 */ /* 0x000fc40000004100 */
[-C--:B------:R-:W-:Y:S01]  /*09c0*/  FFMA.FTZ R54, R131, R99.reuse, R54 ;  /* 0x0000006383367223 */ /* 0x080fe20000010036 */
[----:B------:R-:W-:Y:S02]  /*09d0*/  HADD2.F32 R98, -RZ, R101.H1_H1 ;  /* 0x30000065ff627230 */ /* 0x000fe40000004100 */
[----:B------:R-:W-:Y:S01]  /*09e0*/  FMUL.FTZ R136, R62, R99 ;  /* 0x000000633e887220 */ /* 0x000fe20000410000 */
[----:B------:R-:W-:Y:S01]  /*09f0*/  FMUL.FTZ R134, R113, R138 ;  /* 0x0000008a71867220 */ /* 0x000fe20000410000 */
[----:B------:R-:W-:Y:S01]  /*0a00*/  FADD.FTZ R99, R96, R133 ;  /* 0x0000008560637221 */ /* 0x000fe20000010000 */
[----:B------:R-:W-:Y:S01]  /*0a10*/  FFMA.FTZ R96, R130, R133, R97 ;  /* 0x0000008582607223 */ /* 0x000fe20000010061 */
[--C-:B------:R-:W-:Y:S02]  /*0a20*/  HADD2.F32 R101, -RZ, R102.reuse.H0_H0 ;  /* 0x20000066ff657230 */ /* 0x100fe40000004100 */
[----:B------:R-:W-:Y:S01]  /*0a30*/  FADD.FTZ R31, R31, R98 ;  /* 0x000000621f1f7221 */ /* 0x000fe20000010000 */
[-C--:B------:R-:W-:Y:S01]  /*0a40*/  FFMA.FTZ R55, R134, R98.reuse, R55 ;  /* 0x0000006286377223 */ /* 0x080fe20000010037 */
[----:B------:R-:W-:Y:S01]  /*0a50*/  FMUL.FTZ R135, R63, R98 ;  /* 0x000000623f877220 */ /* 0x000fe20000410000 */
[----:B------:R-:W-:Y:S01]  /*0a60*/  FADD.FTZ R140, -R161, R140 ;  /* 0x0000008ca18c7221 */ /* 0x000fe20000010100 */
[----:B------:R-:W-:Y:S01]  /*0a70*/  FADD.FTZ R98, R99, R136 ;  /* 0x0000008863627221 */ /* 0x000fe20000010000 */
[----:B------:R-:W-:Y:S01]  /*0a80*/  FFMA.FTZ R97, R131, R136, R96 ;  /* 0x0000008883617223 */ /* 0x000fe20000010060 */
[----:B------:R-:W-:-:S02]  /*0a90*/  HADD2.F32 R102, -RZ, R102.H1_H1 ;  /* 0x30000066ff667230 */ /* 0x000fc40000004100 */
[----:B------:R-:W-:Y:S01]  /*0aa0*/  FADD.FTZ R142, -R161, R142 ;  /* 0x0000008ea18e7221 */ /* 0x000fe20000010100 */
[----:B------:R-:W-:Y:S01]  /*0ab0*/  FMUL.FTZ R137, R113, R140 ;  /* 0x0000008c71897220 */ /* 0x000fe20000410000 */
[----:B------:R-:W-:Y:S01]  /*0ac0*/  FMUL.FTZ R138, R56, R101 ;  /* 0x00000065388a7220 */ /* 0x000fe20000410000 */
[----:B------:R-:W-:Y:S01]  /*0ad0*/  FADD.FTZ R99, R98, R135 ;  /* 0x0000008762637221 */ /* 0x000fe20000010000 */
[----:B------:R-:W-:Y:S01]  /*0ae0*/  FFMA.FTZ R96, R134, R135, R97 ;  /* 0x0000008786607223 */ /* 0x000fe20000010061 */
[--C-:B------:R-:W-:Y:S02]  /*0af0*/  HADD2.F32 R143, -RZ, R103.reuse.H0_H0 ;  /* 0x20000067ff8f7230 */ /* 0x100fe40000004100 */
[----:B------:R-:W-:Y:S01]  /*0b00*/  FADD.FTZ R144, -R161, R144 ;  /* 0x00000090a1907221 */ /* 0x000fe20000010100 */
[----:B------:R-:W-:Y:S01]  /*0b10*/  FMUL.FTZ R140, R113, R142 ;  /* 0x0000008e718c7220 */ /* 0x000fe20000410000 */
[----:B------:R-:W-:Y:S01]  /*0b20*/  FMUL.FTZ R139, R57, R102 ;  /* 0x00000066398b7220 */ /* 0x000fe20000410000 */
        /* <DEDUP_REMOVED lines=25> */
.L_x_2551:
[----:B------:R-:W-:Y:S05]  /*0cc0*/  BSYNC.RECONVERGENT B1 ;  /* 0x0000000000017941 */ /* 0x000fea0003800200 */
.L_x_2550:
        /* <DEDUP_REMOVED lines=22> */
[----:B------:R-:W-:Y:S01]  /*0e30*/  IADD3 R168, PT, PT, R168, 0x20, RZ ;  /* 0x00000020a8a87810 */ /* 0x000fe20007ffe0ff */
        /* <DEDUP_REMOVED lines=20> */
[----:B------:R-:W-:Y:S01]  /*0f80*/  FADD.FTZ R96, R169, R148 ;  /* 0x00000094a9607221 */ /* 0x000fe20000010000 */
[----:B------:R-:W-:Y:S01]  /*0f90*/  FFMA.FTZ R97, R145, R148, R170 ;  /* 0x0000009491617223 */ /* 0x000fe200000100aa */
        /* <DEDUP_REMOVED lines=50> */
.L_x_2553:
[----:B------:R-:W-:Y:S05]  /*12c0*/  BSYNC.RECONVERGENT B1 ;  /* 0x0000000000017941 */ /* 0x000fea0003800200 */
.L_x_2552:
        /* <DEDUP_REMOVED lines=18> */
[----:B------:R-:W5:Y:S01]  /*13f0*/  @P2 LDG.E.64 R166, desc[UR8][R116.64] ;  /* 0x0000000874a62981 */ /* 0x000f62000c1e1b00 */
[----:B-1----:R-:W-:-:S05]  /*1400*/  @P0 IMAD.WIDE.U32 R114, R168, 0x10, R114 ;  /* 0x00000010a8720825 */ /* 0x002fca00078e0072 */
        /* <DEDUP_REMOVED lines=8> */
[--C-:B------:R-:W-:Y:S02]  /*1490*/  HADD2.F32 R124, -RZ, R102.reuse.H0_H0 ;  /* 0x20000066ff7c7230 */ /* 0x100fe40000004100 */
[C---:B0----5:R-:W-:Y:S01]  /*14a0*/  FMUL.FTZ R115, R113.reuse, R118 ;  /* 0x0000007671737220 */ /* 0x061fe20000410000 */
[----:B------:R-:W-:Y:S02]  /*14b0*/  HADD2.F32 R102, -RZ, R102.H1_H1 ;  /* 0x30000066ff667230 */ /* 0x000fe40000004100 */
[----:B------:R-:W-:Y:S01]  /*14c0*/  FMUL.FTZ R116, R113, R100 ;  /* 0x0000006471747220 */ /* 0x000fe20000410000 */
[----:B------:R-:W-:Y:S02]  /*14d0*/  HADD2.F32 R96, -RZ, R96.H1_H1 ;  /* 0x30000060ff607230 */ /* 0x000fe40000004100 */
[----:B------:R-:W-:Y:S01]  /*14e0*/  FMUL.FTZ R118, R68, R101 ;  /* 0x0000006544767220 */ /* 0x000fe20000410000 */
[--C-:B------:R-:W-:Y:S02]  /*14f0*/  HADD2.F32 R128, -RZ, R103.reuse.H0_H0 ;  /* 0x20000067ff807230 */ /* 0x100fe40000004100 */
[----:B------:R-:W-:Y:S01]  /*1500*/  FADD.FTZ R120, -R161, R120 ;  /* 0x00000078a1787221 */ /* 0x000fe20000010100 */
[----:B------:R-:W-:-:S02]  /*1510*/  HADD2.F32 R168, -RZ, R103.H1_H1 ;  /* 0x30000067ffa87230 */ /* 0x000fc40000004100 */
[----:B------:R-:W-:Y:S01]  /*1520*/  FADD.FTZ R126, -R161, R102 ;  /* 0x00000066a17e7221 */ /* 0x000fe20000010100 */
[----:B------:R-:W-:Y:S01]  /*1530*/  FADD.FTZ R13, R13, R96 ;  /* 0x000000600d0d7221 */ /* 0x000fe20000010000 */
[-C--:B------:R-:W-:Y:S01]  /*1540*/  FFMA.FTZ R37, R116, R96.reuse, R37 ;  /* 0x0000006074257223 */ /* 0x080fe20000010025 */
[----:B------:R-:W-:Y:S01]  /*1550*/  FMUL.FTZ R119, R69, R96 ;  /* 0x0000006045777220 */ /* 0x000fe20000410000 */
[----:B------:R-:W-:Y:S01]  /*1560*/  FADD.FTZ R122, -R161, R122 ;  /* 0x0000007aa17a7221 */ /* 0x000fe20000010100 */
[--C-:B------:R-:W-:Y:S02]  /*1570*/  HADD2.F32 R103, -RZ, R97.reuse.H0_H0 ;  /* 0x20000061ff677230 */ /* 0x100fe40000004100 */
[----:B------:R-:W-:Y:S01]  /*1580*/  FADD.FTZ R96, R169, R118 ;  /* 0x00000076a9607221 */ /* 0x000fe20000010000 */
[----:B------:R-:W-:Y:S02]  /*1590*/  HADD2.F32 R102, -RZ, R97.H1_H1 ;  /* 0x30000061ff667230 */ /* 0x000fe40000004100 */
[----:B------:R-:W-:Y:S01]  /*15a0*/  FFMA.FTZ R97, R115, R118, R170 ;  /* 0x0000007673617223 */ /* 0x000fe200000100aa */
[----:B------:R-:W-:-:S02]  /*15b0*/  HADD2.F32 R129, -RZ, R99.H0_H0 ;  /* 0x20000063ff817230 */ /* 0x000fc40000004100 */
[C---:B------:R-:W-:Y:S01]  /*15c0*/  FMUL.FTZ R117, R113.reuse, R120 ;  /* 0x0000007871757220 */ /* 0x040fe20000410000 */
[----:B------:R-:W-:Y:S02]  /*15d0*/  HADD2.F32 R174, -RZ, R99.H1_H1 ;  /* 0x30000063ffae7230 */ /* 0x000fe40000004100 */
[----:B------:R-:W-:Y:S01]  /*15e0*/  FMUL.FTZ R120, R113, R122 ;  /* 0x0000007a71787220 */ /* 0x000fe20000410000 */
[----:B------:R-:W-:Y:S01]  /*15f0*/  FADD.FTZ R99, R96, R119 ;  /* 0x0000007760637221 */ /* 0x000fe20000010000 */
[----:B------:R-:W-:Y:S01]  /*1600*/  FMUL.FTZ R122, R70, R103 ;  /* 0x00000067467a7220 */ /* 0x000fe20000410000 */
[----:B------:R-:W-:Y:S01]  /*1610*/  FFMA.FTZ R96, R116, R119, R97 ;  /* 0x0000007774607223 */ /* 0x000fe20000010061 */
[----:B------:R-:W-:Y:S01]  /*1620*/  FADD.FTZ R124, -R161, R124 ;  /* 0x0000007ca17c7221 */ /* 0x000fe20000010100 */
[--C-:B------:R-:W-:Y:S02]  /*1630*/  HADD2.F32 R125, -RZ, R98.reuse.H0_H0 ;  /* 0x20000062ff7d7230 */ /* 0x100fe40000004100 */
[----:B------:R-:W-:Y:S01]  /*1640*/  FMUL.FTZ R121, R71, R102 ;  /* 0x0000006647797220 */ /* 0x000fe20000410000 */
[----:B------:R-:W-:-:S02]  /*1650*/  HADD2.F32 R114, -RZ, R98.H1_H1 ;  /* 0x30000062ff727230 */ /* 0x000fc40000004100 */
[----:B------:R-:W-:Y:S01]  /*1660*/  FADD.FTZ R98, R99, R122 ;  /* 0x0000007a63627221 */ /* 0x000fe20000010000 */
[----:B------:R-:W-:Y:S01]  /*1670*/  FFMA.FTZ R97, R117, R122, R96 ;  /* 0x0000007a75617223 */ /* 0x000fe20000010060 */
[----:B------:R-:W-:Y:S01]  /*1680*/  FMUL.FTZ R123, R113, R124 ;  /* 0x0000007c717b7220 */ /* 0x000fe20000410000 */
[----:B------:R-:W-:Y:S01]  /*1690*/  FMUL.FTZ R124, R64, R125 ;  /* 0x0000007d407c7220 */ /* 0x000fe20000410000 */
        /* <DEDUP_REMOVED lines=9> */
[----:B------:R-:W-:Y:S01]  /*1730*/  FMUL.FTZ R127, R113, R128 ;  /* 0x00000080717f7220 */ /* 0x000fe20000410000 */
[----:B------:R-:W-:Y:S01]  /*1740*/  FADD.FTZ R168, -R161, R168 ;  /* 0x000000a8a1a87221 */ /* 0x000fe20000010100 */
        /* <DEDUP_REMOVED lines=21> */
.L_x_2555:
[----:B------:R-:W-:Y:S05]  /*18a0*/  BSYNC.RECONVERGENT B1 ;  /* 0x0000000000017941 */ /* 0x000fea0003800200 */
.L_x_2554:
        /* <DEDUP_REMOVED lines=20> */
.L_x_2599:
        /* <DEDUP_REMOVED lines=70> */
.L_x_2561:
        /* <DEDUP_REMOVED lines=16> */
[C---:B------:R-:W-:Y:S01]  /*1f50*/  F2FP.F16.F32.PACK_AB R91, R98.reuse, R91 ;  /* 0x0000005b625b723e */ /* 0x040fe200000000ff */
        /* <DEDUP_REMOVED lines=11> */
[----:B------:R-:W-:Y:S01]  /*2010*/  F2FP.F16.F32.PACK_AB R90, R99, R90 ;  /* 0x0000005a635a723e */ /* 0x000fe200000000ff */
        /* <DEDUP_REMOVED lines=29> */
.L_x_2560:
        /* <DEDUP_REMOVED lines=12> */
[-C--:B------:R-:W-:Y:S01]  /*22b0*/  FFMA.FTZ R171, R131, R100.reuse, R101 ;  /* 0x0000006483ab7223 */ /* 0x080fe20000010065 */
[----:B------:R-:W-:Y:S01]  /*22c0*/  FADD.FTZ R97, R138, -R97 ;  /* 0x800000618a617221 */ /* 0x000fe20000010000 */
[----:B------:R-:W-:Y:S02]  /*22d0*/  HADD2.F32 R98, -RZ, R6.H1_H1 ;  /* 0x30000006ff627230 */ /* 0x000fe40000004100 */
[----:B-----5:R-:W-:Y:S01]  /*22e0*/  FFMA.FTZ R103, R113, R103, R102 ;  /* 0x0000006771677223 */ /* 0x020fe20000010066 */
[----:B------:R-:W-:Y:S01]  /*22f0*/  FADD.FTZ R99, R139, -R170 ;  /* 0x800000aa8b637221 */ /* 0x000fe20000010000 */
[----:B------:R-:W-:Y:S01]  /*2300*/  FFMA.FTZ R161, R113, R161, R168 ;  /* 0x000000a171a17223 */ /* 0x000fe200000100a8 */
[----:B------:R-:W-:Y:S02]  /*2310*/  HADD2.F32 R102, -RZ, R5.H0_H0 ;  /* 0x20000005ff667230 */ /* 0x000fe40000004100 */
[-C--:B------:R-:W-:Y:S01]  /*2320*/  FFMA.FTZ R169, R3, R100.reuse, R101 ;  /* 0x0000006403a97223 */ /* 0x080fe20000010065 */
[----:B------:R-:W-:Y:S01]  /*2330*/  FADD.FTZ R173, R136, -R171 ;  /* 0x800000ab88ad7221 */ /* 0x000fe20000010000 */
[----:B------:R-:W-:Y:S01]  /*2340*/  ISETP.GE.U32.AND P0, PT, R104, RZ, PT ;  /* 0x000000ff6800720c */ /* 0x000fe20003f06070 */
[----:B------:R-:W-:Y:S01]  /*2350*/  FFMA.FTZ R97, R113, R97, R96 ;  /* 0x0000006171617223 */ /* 0x000fe20000010060 */
[-CC-:B------:R-:W-:Y:S01]  /*2360*/  FFMA.FTZ R174, R134, R100.reuse, R101.reuse ;  /* 0x0000006486ae7223 */ /* 0x180fe20000010065 */
[----:B------:R-:W-:Y:S01]  /*2370*/  FFMA.FTZ R170, R130, R100, R101 ;  /* 0x0000006482aa7223 */ /* 0x000fe20000010065 */
[----:B------:R-:W-:-:S02]  /*2380*/  HADD2.F32 R96, -RZ, R4.H0_H0 ;  /* 0x20000004ff607230 */ /* 0x000fc40000004100 */
[----:B------:R-:W-:Y:S01]  /*2390*/  FFMA.FTZ R99, R113, R99, R98 ;  /* 0x0000006371637223 */ /* 0x000fe20000010062 */
[----:B------:R-:W-:Y:S01]  /*23a0*/  FADD.FTZ R169, R132, -R169 ;  /* 0x800000a984a97221 */ /* 0x000fe20000010000 */
[----:B------:R-:W-:Y:S01]  /*23b0*/  FMUL.FTZ R103, R103, UR14 ;  /* 0x0000000e67677c20 */ /* 0x000fe20008410000 */
[----:B------:R-:W-:Y:S01]  /*23c0*/  FMUL.FTZ R161, R161, UR14 ;  /* 0x0000000ea1a17c20 */ /* 0x000fe20008410000 */
[----:B------:R-:W-:Y:S02]  /*23d0*/  HADD2.F32 R168, -RZ, R5.H1_H1 ;  /* 0x30000005ffa87230 */ /* 0x000fe40000004100 */
[----:B------:R-:W-:Y:S01]  /*23e0*/  FFMA.FTZ R102, R113, R173, R102 ;  /* 0x000000ad71667223 */ /* 0x000fe20000010066 */
[----:B------:R-:W-:Y:S01]  /*23f0*/  HADD2.F32 R98, -RZ, R4.H1_H1 ;  /* 0x30000004ff627230 */ /* 0x000fe20000004100 */
[----:B------:R-:W-:Y:S01]  /*2400*/  LOP3.LUT P2, RZ, R105, 0xff0000, RZ, 0xc0, !PT ;  /* 0x00ff000069ff7812 */ /* 0x000fe2000784c0ff */
[----:B------:R-:W-:Y:S01]  /*2410*/  FADD.FTZ R175, R135, -R174 ;  /* 0x800000ae87af7221 */ /* 0x000fe20000010000 */
[----:B------:R-:W-:Y:S01]  /*2420*/  ISETP.GE.U32.AND.EX P0, PT, R105, 0x1000000, PT, P0 ;  /* 0x010000006900780c */ /* 0x000fe20003f06100 */
[----:B------:R-:W-:Y:S01]  /*2430*/  FADD.FTZ R171, R133, -R170 ;  /* 0x800000aa85ab7221 */ /* 0x000fe20000010000 */
        /* <DEDUP_REMOVED lines=28> */
.L_x_2563:
[-CC-:B------:R-:W-:Y:S01]  /*2600*/  FFMA.FTZ R89, R141, R100.reuse, R101.reuse ;  /* 0x000000648d597223 */ /* 0x180fe20000010065 */
[----:B------:R-:W-:Y:S02]  /*2610*/  HADD2.F32 R90, -RZ, R7.H0_H0 ;  /* 0x20000007ff5a7230 */ /* 0x000fe40000004100 */
[-C--:B------:R-:W-:Y:S01]  /*2620*/  FFMA.FTZ R96, R144, R100.reuse, R101 ;  /* 0x0000006490607223 */ /* 0x080fe20000010065 */
[----:B0-----:R-:W-:Y:S02]  /*2630*/  HADD2.F32 R103, -RZ, R6.H1_H1 ;  /* 0x30000006ff677230 */ /* 0x001fe40000004100 */
[----:B------:R-:W-:Y:S01]  /*2640*/  FADD.FTZ R88, R142, -R89 ;  /* 0x800000598e587221 */ /* 0x000fe20000010000 */
[-CC-:B------:R-:W-:Y:S01]  /*2650*/  FFMA.FTZ R89, R131, R100.reuse, R101.reuse ;  /* 0x0000006483597223 */ /* 0x180fe20000010065 */
[----:B------:R-:W-:Y:S01]  /*2660*/  FADD.FTZ R98, R143, -R96 ;  /* 0x800000608f627221 */ /* 0x000fe20000010000 */
[--C-:B------:R-:W-:Y:S01]  /*2670*/  FFMA.FTZ R97, R137, R100, R101.reuse ;  /* 0x0000006489617223 */ /* 0x100fe20000010065 */
[----:B-----5:R-:W-:Y:S01]  /*2680*/  FFMA.FTZ R161, R113, R88, R90 ;  /* 0x0000005871a17223 */ /* 0x020fe2000001005a */
[----:B------:R-:W-:Y:S01]  /*2690*/  FFMA.FTZ R88, R140, R100, R101 ;  /* 0x000000648c587223 */ /* 0x000fe20000010065 */
[----:B------:R-:W-:-:S02]  /*26a0*/  HADD2.F32 R91, -RZ, R5.H0_H0 ;  /* 0x20000005ff5b7230 */ /* 0x000fc40000004100 */
[----:B------:R-:W-:Y:S01]  /*26b0*/  FADD.FTZ R90, R138, -R97 ;  /* 0x800000618a5a7221 */ /* 0x000fe20000010000 */
[----:B------:R-:W-:Y:S02]  /*26c0*/  HADD2.F32 R99, -RZ, R6.H0_H0 ;  /* 0x20000006ff637230 */ /* 0x000fe40000004100 */
[----:B------:R-:W-:Y:S01]  /*26d0*/  FADD.FTZ R96, R139, -R88 ;  /* 0x800000588b607221 */ /* 0x000fe20000010000 */
[----:B------:R-:W-:Y:S01]  /*26e0*/  FADD.FTZ R88, R136, -R89 ;  /* 0x8000005988587221 */ /* 0x000fe20000010000 */
[----:B------:R-:W-:Y:S02]  /*26f0*/  HADD2.F32 R102, -RZ, R7.H1_H1 ;  /* 0x30000007ff667230 */ /* 0x000fe40000004100 */
[----:B------:R-:W-:Y:S01]  /*2700*/  FFMA.FTZ R89, R3, R100, R101 ;  /* 0x0000006403597223 */ /* 0x000fe20000010065 */
[C---:B------:R-:W-:Y:S01]  /*2710*/  FFMA.FTZ R168, R113.reuse, R96, R103 ;  /* 0x0000006071a87223 */ /* 0x040fe20000010067 */
[C---:B------:R-:W-:Y:S01]  /*2720*/  FFMA.FTZ R96, R113.reuse, R88, R91 ;  /* 0x0000005871607223 */ /* 0x040fe2000001005b */
[----:B------:R-:W-:Y:S01]  /*2730*/  FFMA.FTZ R88, R134, R100, R101 ;  /* 0x0000006486587223 */ /* 0x000fe20000010065 */
[C---:B------:R-:W-:Y:S01]  /*2740*/  FFMA.FTZ R99, R113.reuse, R90, R99 ;  /* 0x0000005a71637223 */ /* 0x040fe20000010063 */
[----:B------:R-:W-:Y:S01]  /*2750*/  FFMA.FTZ R170, R113, R98, R102 ;  /* 0x0000006271aa7223 */ /* 0x000fe20000010066 */
[----:B------:R-:W-:Y:S01]  /*2760*/  FFMA.FTZ R90, R130, R100, R101 ;  /* 0x00000064825a7223 */ /* 0x000fe20000010065 */
[----:B------:R-:W-:Y:S01]  /*2770*/  FADD.FTZ R98, R135, -R88 ;  /* 0x8000005887627221 */ /* 0x000fe20000010000 */
[----:B------:R-:W-:Y:S01]  /*2780*/  FADD.FTZ R88, R132, -R89 ;  /* 0x8000005984587221 */ /* 0x000fe20000010000 */
[----:B------:R-:W-:-:S02]  /*2790*/  HADD2.F32 R89, -RZ, R4.H1_H1 ;  /* 0x30000004ff597230 */ /* 0x000fc40000004100 */
[----:B------:R-:W-:Y:S01]  /*27a0*/  FADD.FTZ R90, R133, -R90 ;  /* 0x8000005a855a7221 */ /* 0x000fe20000010000 */
[----:B------:R-:W-:Y:S01]  /*27b0*/  HADD2.F32 R91, -RZ, R4.H0_H0 ;  /* 0x20000004ff5b7230 */ /* 0x000fe20000004100 */
[----:B------:R-:W-:Y:S01]  /*27c0*/  ISETP.GE.U32.AND P0, PT, R104, RZ, PT ;  /* 0x000000ff6800720c */ /* 0x000fe20003f06070 */
[----:B------:R-:W-:Y:S02]  /*27d0*/  HADD2.F32 R102, -RZ, R5.H1_H1 ;  /* 0x30000005ff667230 */ /* 0x000fe40000004100 */
[----:B------:R-:W-:Y:S01]  /*27e0*/  FFMA.FTZ R97, R113, R90, R89 ;  /* 0x0000005a71617223 */ /* 0x000fe20000010059 */
[C---:B------:R-:W-:Y:S01]  /*27f0*/  FMUL.FTZ R89, R170.reuse, UR14 ;  /* 0x0000000eaa597c20 */ /* 0x040fe20008410000 */
[----:B------:R-:W-:Y:S01]  /*2800*/  ISETP.GE.U32.AND.EX P0, PT, R105, 0x1000000, PT, P0 ;  /* 0x010000006900780c */ /* 0x000fe20003f06100 */
[----:B------:R-:W-:Y:S01]  /*2810*/  FFMA.FTZ R88, R113, R88, R91 ;  /* 0x0000005871587223 */ /* 0x000fe2000001005b */
[----:B------:R-:W-:Y:S01]  /*2820*/  F2FP.F16.F32.PACK_AB R91, R170, R161 ;  /* 0x000000a1aa5b723e */ /* 0x000fe200000000ff */
[----:B------:R-:W-:Y:S01]  /*2830*/  FMUL.FTZ R161, R161, UR14 ;  /* 0x0000000ea1a17c20 */ /* 0x000fe20008410000 */
[----:B------:R-:W-:Y:S01]  /*2840*/  LOP3.LUT P2, RZ, R105, 0xff0000, RZ, 0xc0, !PT ;  /* 0x00ff000069ff7812 */ /* 0x000fe2000784c0ff */
[----:B------:R-:W-:Y:S01]  /*2850*/  FFMA.FTZ R103, R113, R98, R102 ;  /* 0x0000006271677223 */ /* 0x000fe20000010066 */
[----:B------:R-:W-:Y:S01]  /*2860*/  FSEL R170, R89, RZ, P0 ;  /* 0x000000ff59aa7208 */ /* 0x000fe20000000000 */
[----:B------:R-:W-:Y:S01]  /*2870*/  FMUL.FTZ R89, R99, UR14 ;  /* 0x0000000e63597c20 */ /* 0x000fe20008410000 */
[----:B------:R-:W-:Y:S01]  /*2880*/  LOP3.LUT P5, RZ, R105, 0xff, RZ, 0xc0, !PT ;  /* 0x000000ff69ff7812 */ /* 0x000fe200078ac0ff */
[----:B------:R-:W-:Y:S01]  /*2890*/  FMUL.FTZ R98, R97, UR14 ;  /* 0x0000000e61627c20 */ /* 0x000fe20008410000 */
[C---:B------:R-:W-:Y:S01]  /*28a0*/  F2FP.F16.F32.PACK_AB R90, R168.reuse, R99 ;  /* 0x00000063a85a723e */ /* 0x040fe200000000ff */
[----:B------:R-:W-:Y:S01]  /*28b0*/  FMUL.FTZ R168, R168, UR14 ;  /* 0x0000000ea8a87c20 */ /* 0x000fe20008410000 */
[----:B------:R-:W-:Y:S01]  /*28c0*/  FSEL R169, R161, RZ, P2 ;  /* 0x000000ffa1a97208 */ /* 0x000fe20001000000 */
[----:B------:R-:W-:Y:S01]  /*28d0*/  FMUL.FTZ R99, R96, UR14 ;  /* 0x0000000e60637c20 */ /* 0x000fe20008410000 */
[----:B------:R-:W-:-:S02]  /*28e0*/  LOP3.LUT P0, RZ, R105, 0xff00, RZ, 0xc0, !PT ;  /* 0x0000ff0069ff7812 */ /* 0x000fc4000780c0ff */
[C---:B------:R-:W-:Y:S02]  /*28f0*/  LOP3.LUT P2, RZ, R104.reuse, 0xff0000, RZ, 0xc0, !PT ;  /* 0x00ff000068ff7812 */ /* 0x040fe4000784c0ff */
[----:B------:R-:W-:Y:S02]  /*2900*/  FSEL R161, R89, RZ, P5 ;  /* 0x000000ff59a17208 */ /* 0x000fe40002800000 */
[C---:B------:R-:W-:Y:S01]  /*2910*/  F2FP.F16.F32.PACK_AB R89, R103.reuse, R96 ;  /* 0x000000606759723e */ /* 0x040fe200000000ff */
[----:B------:R-:W-:Y:S01]  /*2920*/  FMUL.FTZ R103, R103, UR14 ;  /* 0x0000000e67677c20 */ /* 0x000fe20008410000 */
[----:B------:R-:W-:Y:S01]  /*2930*/  LOP3.LUT P5, RZ, R104, 0xff000000, RZ, 0xc0, !PT ;  /* 0xff00000068ff7812 */ /* 0x000fe200078ac0ff */
[----:B------:R-:W-:Y:S01]  /*2940*/  FMUL.FTZ R96, R88, UR14 ;  /* 0x0000000e58607c20 */ /* 0x000fe20008410000 */
[----:B------:R-:W-:Y:S02]  /*2950*/  FSEL R168, R168, RZ, P0 ;  /* 0x000000ffa8a87208 */ /* 0x000fe40000000000 */
        /* <DEDUP_REMOVED lines=12> */
.L_x_2559:
        /* <DEDUP_REMOVED lines=38> */
[----:B------:R-:W-:Y:S01]  /*2c80*/  F2FP.F16.F32.PACK_AB R95, R92, R95 ;  /* 0x0000005f5c5f723e */ /* 0x000fe200000000ff */
[----:B------:R-:W-:Y:S01]  /*2c90*/  FADD.FTZ R92, R136, -R97 ;  /* 0x80000061885c7221 */ /* 0x000fe20000010000 */
[----:B------:R-:W-:Y:S02]  /*2ca0*/  F2FP.F16.F32.PACK_AB R94, R93, R94 ;  /* 0x0000005e5d5e723e */ /* 0x000fe400000000ff */
[----:B------:R-:W-:Y:S01]  /*2cb0*/  LOP3.LUT P5, RZ, R105, 0xff, RZ, 0xc0, !PT ;  /* 0x000000ff69ff7812 */ /* 0x000fe200078ac0ff */
[----:B------:R-:W-:Y:S01]  /*2cc0*/  FMUL.FTZ R93, R113, R92 ;  /* 0x0000005c715d7220 */ /* 0x000fe20000410000 */
[-CC-:B------:R-:W-:Y:S01]  /*2cd0*/  FFMA.FTZ R92, R130, R100.reuse, R101.reuse ;  /* 0x00000064825c7223 */ /* 0x180fe20000010065 */
[----:B------:R-:W-:Y:S02]  /*2ce0*/  F2FP.F16.F32.PACK_AB R99, R102, R99 ;  /* 0x000000636663723e */ /* 0x000fe400000000ff */
        /* <DEDUP_REMOVED lines=36> */
.L_x_2565:
        /* <DEDUP_REMOVED lines=20> */
[C---:B------:R-:W-:Y:S01]  /*3070*/  F2FP.F16.F32.PACK_AB R91, R94.reuse, R91 ;  /* 0x0000005b5e5b723e */ /* 0x040fe200000000ff */
[----:B------:R-:W-:Y:S01]  /*3080*/  FMUL.FTZ R94, R94, UR14 ;  /* 0x0000000e5e5e7c20 */ /* 0x000fe20008410000 */
[----:B------:R-:W-:Y:S01]  /*3090*/  FSEL R95, R92, RZ, P5 ;  /* 0x000000ff5c5f7208 */ /* 0x000fe20002800000 */
[----:B------:R-:W-:Y:S01]  /*30a0*/  FMUL.FTZ R96, R88, UR14 ;  /* 0x0000000e58607c20 */ /* 0x000fe20008410000 */
[----:B------:R-:W-:-:S02]  /*30b0*/  ISETP.GE.U32.AND.EX P0, PT, R163, 0x1000000, PT, P0 ;  /* 0x01000000a300780c */ /* 0x000fc40003f06100 */
[C---:B------:R-:W-:Y:S02]  /*30c0*/  FSEL R92, R94.reuse, RZ, P2 ;  /* 0x000000ff5e5c7208 */ /* 0x040fe40001000000 */
[C---:B------:R-:W-:Y:S02]  /*30d0*/  LOP3.LUT P5, RZ, R163.reuse, 0xff, RZ, 0xc0, !PT ;  /* 0x000000ffa3ff7812 */ /* 0x040fe400078ac0ff */
[----:B------:R-:W-:Y:S02]  /*30e0*/  LOP3.LUT P2, RZ, R163, 0xff00, RZ, 0xc0, !PT ;  /* 0x0000ff00a3ff7812 */ /* 0x000fe4000784c0ff */
[----:B------:R-:W-:Y:S01]  /*30f0*/  F2FP.F16.F32.PACK_AB R90, R89, R88 ;  /* 0x00000058595a723e */ /* 0x000fe200000000ff */
[-CC-:B------:R-:W-:Y:S01]  /*3100*/  FFMA.FTZ R89, R131, R100.reuse, R101.reuse ;  /* 0x0000006483597223 */ /* 0x180fe20000010065 */
[----:B------:R-:W-:Y:S02]  /*3110*/  FSEL R98, R94, RZ, P0 ;  /* 0x000000ff5e627208 */ /* 0x000fe40000000000 */
[----:B------:R-:W-:Y:S01]  /*3120*/  F2FP.F16.F32.PACK_AB R99, R92, R99 ;  /* 0x000000635c63723e */ /* 0x000fe200000000ff */
[-C--:B------:R-:W-:Y:S01]  /*3130*/  FFMA.FTZ R92, R134, R100.reuse, R101 ;  /* 0x00000064865c7223 */ /* 0x080fe20000010065 */
[----:B------:R-:W-:Y:S01]  /*3140*/  FSEL R94, R96, RZ, P5 ;  /* 0x000000ff605e7208 */ /* 0x000fe20002800000 */
[----:B------:R-:W-:Y:S01]  /*3150*/  FADD.FTZ R88, R136, -R89 ;  /* 0x8000005988587221 */ /* 0x000fe20000010000 */
[----:B------:R-:W-:Y:S01]  /*3160*/  FSEL R93, R97, RZ, P2 ;  /* 0x000000ff615d7208 */ /* 0x000fe20001000000 */
[----:B------:R-:W-:Y:S01]  /*3170*/  FADD.FTZ R92, R135, -R92 ;  /* 0x8000005c875c7221 */ /* 0x000fe20000010000 */
[----:B------:R-:W-:Y:S01]  /*3180*/  F2FP.F16.F32.PACK_AB R95, R98, R95 ;  /* 0x0000005f625f723e */ /* 0x000fe200000000ff */
[--C-:B------:R-:W-:Y:S01]  /*3190*/  FFMA.FTZ R89, R3, R100, R101.reuse ;  /* 0x0000006403597223 */ /* 0x100fe20000010065 */
[----:B------:R-:W-:Y:S01]  /*31a0*/  F2FP.F16.F32.PACK_AB R94, R93, R94 ;  /* 0x0000005e5d5e723e */ /* 0x000fe200000000ff */
        /* <DEDUP_REMOVED lines=11> */
[C---:B------:R-:W-:Y:S01]  /*3260*/  F2FP.F16.F32.PACK_AB R89, R98.reuse, R93 ;  /* 0x0000005d6259723e */ /* 0x040fe200000000ff */
        /* <DEDUP_REMOVED lines=27> */
.L_x_2564:
[----:B------:R-:W-:-:S04]  /*3420*/  UISETP.NE.U32.AND UP0, UPT, UR4, URZ, UPT ;  /* 0x000000ff0400728c */ /* 0x000fc8000bf05070 */
[----:B------:R-:W-:-:S09]  /*3430*/  UISETP.NE.AND.EX UP0, UPT, UR5, URZ, UPT, UP0 ;  /* 0x000000ff0500728c */ /* 0x000fd2000bf05300 */
[----:B------:R-:W-:Y:S05]  /*3440*/  BRA.U UP0, `(.L_x_2566) ;  /* 0x00000005004c7547 */ /* 0x000fea000b800000 */
[-CC-:B------:R-:W-:Y:S01]  /*3450*/  FFMA.FTZ R92, R144, R100.reuse, R101.reuse ;  /* 0x00000064905c7223 */ /* 0x180fe20000010065 */
[-CC-:B------:R-:W-:Y:S01]  /*3460*/  FFMA.FTZ R97, R141, R100.reuse, R101.reuse ;  /* 0x000000648d617223 */ /* 0x180fe20000010065 */
[----:B------:R-:W-:Y:S01]  /*3470*/  FFMA.FTZ R93, R137, R100, R101 ;  /* 0x00000064895d7223 */ /* 0x000fe20000010065 */
[--C-:B------:R-:W-:Y:S02]  /*3480*/  HADD2.F32 R99, -RZ, R7.reuse.H1_H1 ;  /* 0x30000007ff637230 */ /* 0x100fe40000004100 */
[----:B------:R-:W-:Y:S01]  /*3490*/  FADD.FTZ R98, R143, -R92 ;  /* 0x8000005c8f627221 */ /* 0x000fe20000010000 */
[----:B------:R-:W-:Y:S02]  /*34a0*/  HADD2.F32 R96, -RZ, R7.H0_H0 ;  /* 0x20000007ff607230 */ /* 0x000fe40000004100 */
[----:B------:R-:W-:Y:S01]  /*34b0*/  FADD.FTZ R94, R142, -R97 ;  /* 0x800000618e5e7221 */ /* 0x000fe20000010000 */
[--C-:B------:R-:W-:Y:S02]  /*34c0*/  HADD2.F32 R95, -RZ, R6.reuse.H0_H0 ;  /* 0x20000006ff5f7230 */ /* 0x100fe40000004100 */
[----:B------:R-:W-:Y:S01]  /*34d0*/  FADD.FTZ R92, R138, -R93 ;  /* 0x8000005d8a5c7221 */ /* 0x000fe20000010000 */
[C---:B-----5:R-:W-:Y:S01]  /*34e0*/  FFMA.FTZ R169, R113.reuse, R98, R99 ;  /* 0x0000006271a97223 */ /* 0x060fe20000010063 */
[C---:B------:R-:W-:Y:S01]  /*34f0*/  FFMA.FTZ R161, R113.reuse, R94, R96 ;  /* 0x0000005e71a17223 */ /* 0x040fe20000010060 */
[----:B------:R-:W-:Y:S01]  /*3500*/  FFMA.FTZ R94, R140, R100, R101 ;  /* 0x000000648c5e7223 */ /* 0x000fe20000010065 */
[----:B------:R-:W-:Y:S01]  /*3510*/  FFMA.FTZ R98, R113, R92, R95 ;  /* 0x0000005c71627223 */ /* 0x000fe2000001005f */
[-CC-:B------:R-:W-:Y:S01]  /*3520*/  FFMA.FTZ R92, R134, R100.reuse, R101.reuse ;  /* 0x00000064865c7223 */ /* 0x180fe20000010065 */
[-CC-:B------:R-:W-:Y:S01]  /*3530*/  FFMA.FTZ R97, R131, R100.reuse, R101.reuse ;  /* 0x0000006483617223 */ /* 0x180fe20000010065 */
[----:B------:R-:W-:Y:S01]  /*3540*/  FFMA.FTZ R93, R3, R100, R101 ;  /* 0x00000064035d7223 */ /* 0x000fe20000010065 */
[----:B------:R-:W-:-:S02]  /*3550*/  HADD2.F32 R168, -RZ, R6.H1_H1 ;  /* 0x30000006ffa87230 */ /* 0x000fc40000004100 */
[----:B0-----:R-:W-:Y:S01]  /*3560*/  FADD.FTZ R102, R139, -R94 ;  /* 0x8000005e8b667221 */ /* 0x001fe20000010000 */
[--C-:B------:R-:W-:Y:S02]  /*3570*/  HADD2.F32 R99, -RZ, R5.reuse.H0_H0 ;  /* 0x20000005ff637230 */ /* 0x100fe40000004100 */
[----:B------:R-:W-:Y:S01]  /*3580*/  FADD.FTZ R96, R135, -R92 ;  /* 0x8000005c87607221 */ /* 0x000fe20000010000 */
[----:B------:R-:W-:Y:S02]  /*3590*/  HADD2.F32 R95, -RZ, R4.H0_H0 ;  /* 0x20000004ff5f7230 */ /* 0x000fe40000004100 */
[----:B------:R-:W-:Y:S01]  /*35a0*/  FADD.FTZ R94, R136, -R97 ;  /* 0x80000061885e7221 */ /* 0x000fe20000010000 */
[----:B------:R-:W-:Y:S01]  /*35b0*/  FADD.FTZ R92, R132, -R93 ;  /* 0x8000005d845c7221 */ /* 0x000fe20000010000 */
[----:B------:R-:W-:Y:S01]  /*35c0*/  FMUL.FTZ R161, R161, UR14 ;  /* 0x0000000ea1a17c20 */ /* 0x000fe20008410000 */
[----:B------:R-:W-:Y:S01]  /*35d0*/  LOP3.LUT P2, RZ, R105, 0xff0000, RZ, 0xc0, !PT ;  /* 0x00ff000069ff7812 */ /* 0x000fe2000784c0ff */
[----:B------:R-:W-:Y:S01]  /*35e0*/  FFMA.FTZ R168, R113, R102, R168 ;  /* 0x0000006671a87223 */ /* 0x000fe200000100a8 */
[----:B------:R-:W-:Y:S01]  /*35f0*/  LOP3.LUT P5, RZ, R163, 0xff0000, RZ, 0xc0, !PT ;  /* 0x00ff0000a3ff7812 */ /* 0x000fe200078ac0ff */
[C---:B------:R-:W-:Y:S01]  /*3600*/  FFMA.FTZ R102, R113.reuse, R94, R99 ;  /* 0x0000005e71667223 */ /* 0x040fe20000010063 */
[----:B------:R-:W-:Y:S01]  /*3610*/  ISETP.GE.U32.AND P0, PT, R104, RZ, PT ;  /* 0x000000ff6800720c */ /* 0x000fe20003f06070 */
[----:B------:R-:W-:Y:S01]  /*3620*/  FFMA.FTZ R97, R113, R92, R95 ;  /* 0x0000005c71617223 */ /* 0x000fe2000001005f */
[----:B------:R-:W-:-:S02]  /*3630*/  HADD2.F32 R103, -RZ, R5.H1_H1 ;  /* 0x30000005ff677230 */ /* 0x000fc40000004100 */
[----:B------:R-:W-:Y:S01]  /*3640*/  FMUL.FTZ R169, R169, UR14 ;  /* 0x0000000ea9a97c20 */ /* 0x000fe20008410000 */
[C---:B------:R-:W-:Y:S01]  /*3650*/  FSEL R99, R161.reuse, RZ, P2 ;  /* 0x000000ffa1637208 */ /* 0x040fe20001000000 */
[----:B------:R-:W-:Y:S01]  /*3660*/  FFMA.FTZ R92, R130, R100, R101 ;  /* 0x00000064825c7223 */ /* 0x000fe20000010065 */
[----:B------:R-:W-:Y:S01]  /*3670*/  FSEL R95, R161, RZ, P5 ;  /* 0x000000ffa15f7208 */ /* 0x000fe20002800000 */
[----:B------:R-:W-:Y:S01]  /*3680*/  FMUL.FTZ R161, R98, UR14 ;  /* 0x0000000e62a17c20 */ /* 0x000fe20008410000 */
[----:B------:R-:W-:Y:S01]  /*3690*/  ISETP.GE.U32.AND.EX P0, PT, R105, 0x1000000, PT, P0 ;  /* 0x010000006900780c */ /* 0x000fe20003f06100 */
[----:B------:R-:W-:Y:S01]  /*36a0*/  FFMA.FTZ R103, R113, R96, R103 ;  /* 0x0000006071677223 */ /* 0x000fe20000010067 */
[----:B------:R-:W-:Y:S01]  /*36b0*/  ISETP.GE.U32.AND P2, PT, R162, RZ, PT ;  /* 0x000000ffa200720c */ /* 0x000fe20003f46070 */
[----:B------:R-:W-:Y:S01]  /*36c0*/  FMUL.FTZ R168, R168, UR14 ;  /* 0x0000000ea8a87c20 */ /* 0x000fe20008410000 */
[----:B------:R-:W-:Y:S01]  /*36d0*/  LOP3.LUT P5, RZ, R163, 0xff, RZ, 0xc0, !PT ;  /* 0x000000ffa3ff7812 */ /* 0x000fe200078ac0ff */
[----:B------:R-:W-:Y:S01]  /*36e0*/  HADD2.F32 R98, -RZ, R4.H1_H1 ;  /* 0x30000004ff627230 */ /* 0x000fe20000004100 */
[----:B------:R-:W-:Y:S01]  /*36f0*/  FSEL R170, R169, RZ, P0 ;  /* 0x000000ffa9aa7208 */ /* 0x000fe20000000000 */
[----:B------:R-:W-:Y:S01]  /*3700*/  FADD.FTZ R96, R133, -R92 ;  /* 0x8000005c85607221 */ /* 0x000fe20000010000 */
[C---:B------:R-:W-:Y:S01]  /*3710*/  LOP3.LUT P0, RZ, R163.reuse, 0xff00, RZ, 0xc0, !PT ;  /* 0x0000ff00a3ff7812 */ /* 0x040fe2000780c0ff */
[----:B------:R-:W-:Y:S01]  /*3720*/  FMUL.FTZ R102, R102, UR14 ;  /* 0x0000000e66667c20 */ /* 0x000fe20008410000 */
[----:B------:R-:W-:Y:S01]  /*3730*/  ISETP.GE.U32.AND.EX P2, PT, R163, 0x1000000, PT, P2 ;  /* 0x01000000a300780c */ /* 0x000fe20003f46120 */
[----:B------:R-:W-:Y:S01]  /*3740*/  FFMA.FTZ R96, R113, R96, R98 ;  /* 0x0000006071607223 */ /* 0x000fe20000010062 */
[----:B------:R-:W-:Y:S01]  /*3750*/  FSEL R94, R161, RZ, P5 ;  /* 0x000000ffa15e7208 */ /* 0x000fe20002800000 */
[----:B------:R-:W-:Y:S01]  /*3760*/  FMUL.FTZ R97, R97, UR14 ;  /* 0x0000000e61617c20 */ /* 0x000fe20008410000 */
[----:B------:R-:W-:-:S02]  /*3770*/  LOP3.LUT P5, RZ, R105, 0xff, RZ, 0xc0, !PT ;  /* 0x000000ff69ff7812 */ /* 0x000fc400078ac0ff */
[----:B------:R-:W-:Y:S02]  /*3780*/  FSEL R92, R169, RZ, P2 ;  /* 0x000000ffa95c7208 */ /* 0x000fe40001000000 */
[----:B------:R-:W-:Y:S02]  /*3790*/  FSEL R93, R168, RZ, P0 ;  /* 0x000000ffa85d7208 */ /* 0x000fe40000000000 */
[----:B------:R-:W-:Y:S02]  /*37a0*/  LOP3.LUT P0, RZ, R105, 0xff00, RZ, 0xc0, !PT ;  /* 0x0000ff0069ff7812 */ /* 0x000fe4000780c0ff */
[----:B------:R-:W-:Y:S02]  /*37b0*/  FSEL R98, R161, RZ, P5 ;  /* 0x000000ffa1627208 */ /* 0x000fe40002800000 */
        /* <DEDUP_REMOVED lines=28> */
.L_x_2566:
[-CC-:B------:R-:W-:Y:S01]  /*3980*/  FFMA.FTZ R89, R141, R100.reuse, R101.reuse ;  /* 0x000000648d597223 */ /* 0x180fe20000010065 */
[-CC-:B------:R-:W-:Y:S01]  /*3990*/  FFMA.FTZ R92, R144, R100.reuse, R101.reuse ;  /* 0x00000064905c7223 */ /* 0x180fe20000010065 */
[--C-:B------:R-:W-:Y:S02]  /*39a0*/  HADD2.F32 R90, -RZ, R7.reuse.H0_H0 ;  /* 0x20000007ff5a7230 */ /* 0x100fe40000004100 */
[----:B------:R-:W-:Y:S01]  /*39b0*/  FFMA.FTZ R91, R137, R100, R101 ;  /* 0x00000064895b7223 */ /* 0x000fe20000010065 */
[----:B------:R-:W-:Y:S01]  /*39c0*/  FADD.FTZ R88, R142, -R89 ;  /* 0x800000598e587221 */ /* 0x000fe20000010000 */
[----:B------:R-:W-:Y:S02]  /*39d0*/  HADD2.F32 R89, -RZ, R7.H1_H1 ;  /* 0x30000007ff597230 */ /* 0x000fe40000004100 */
[----:B------:R-:W-:Y:S01]  /*39e0*/  FADD.FTZ R92, R143, -R92 ;  /* 0x8000005c8f5c7221 */ /* 0x000fe20000010000 */
[--C-:B------:R-:W-:Y:S02]  /*39f0*/  HADD2.F32 R93, -RZ, R6.reuse.H1_H1 ;  /* 0x30000006ff5d7230 */ /* 0x100fe40000004100 */
[C---:B-----5:R-:W-:Y:S01]  /*3a00*/  FFMA.FTZ R99, R113.reuse, R88, R90 ;  /* 0x0000005871637223 */ /* 0x060fe2000001005a */
[----:B------:R-:W-:Y:S01]  /*3a10*/  FFMA.FTZ R88, R140, R100, R101 ;  /* 0x000000648c587223 */ /* 0x000fe20000010065 */
[----:B------:R-:W-:Y:S01]  /*3a20*/  FFMA.FTZ R168, R113, R92, R89 ;  /* 0x0000005c71a87223 */ /* 0x000fe20000010059 */
[----:B------:R-:W-:-:S02]  /*3a30*/  HADD2.F32 R92, -RZ, R6.H0_H0 ;  /* 0x20000006ff5c7230 */ /* 0x000fc40000004100 */
[----:B------:R-:W-:Y:S01]  /*3a40*/  FFMA.FTZ R89, R131, R100, R101 ;  /* 0x0000006483597223 */ /* 0x000fe20000010065 */
[----:B------:R-:W-:Y:S01]  /*3a50*/  FADD.FTZ R90, R138, -R91 ;  /* 0x8000005b8a5a7221 */ /* 0x000fe20000010000 */
[----:B------:R-:W-:Y:S01]  /*3a60*/  FADD.FTZ R94, R139, -R88 ;  /* 0x800000588b5e7221 */ /* 0x000fe20000010000 */
[--C-:B------:R-:W-:Y:S02]  /*3a70*/  HADD2.F32 R91, -RZ, R5.reuse.H0_H0 ;  /* 0x20000005ff5b7230 */ /* 0x100fe40000004100 */
[----:B------:R-:W-:Y:S01]  /*3a80*/  FADD.FTZ R88, R136, -R89 ;  /* 0x8000005988587221 */ /* 0x000fe20000010000 */
[----:B------:R-:W-:Y:S01]  /*3a90*/  FFMA.FTZ R95, R113, R90, R92 ;  /* 0x0000005a715f7223 */ /* 0x000fe2000001005c */
[-CC-:B------:R-:W-:Y:S01]  /*3aa0*/  FFMA.FTZ R90, R134, R100.reuse, R101.reuse ;  /* 0x00000064865a7223 */ /* 0x180fe20000010065 */
[----:B------:R-:W-:Y:S01]  /*3ab0*/  FFMA.FTZ R89, R3, R100, R101 ;  /* 0x0000006403597223 */ /* 0x000fe20000010065 */
[C---:B------:R-:W-:Y:S01]  /*3ac0*/  FFMA.FTZ R98, R113.reuse, R94, R93 ;  /* 0x0000005e71627223 */ /* 0x040fe2000001005d */
[----:B------:R-:W-:Y:S01]  /*3ad0*/  FFMA.FTZ R96, R113, R88, R91 ;  /* 0x0000005871607223 */ /* 0x000fe2000001005b */
[----:B------:R-:W-:-:S02]  /*3ae0*/  HADD2.F32 R94, -RZ, R5.H1_H1 ;  /* 0x30000005ff5e7230 */ /* 0x000fc40000004100 */
[----:B------:R-:W-:Y:S01]  /*3af0*/  FADD.FTZ R92, R135, -R90 ;  /* 0x8000005a875c7221 */ /* 0x000fe20000010000 */
[--C-:B------:R-:W-:Y:S02]  /*3b00*/  HADD2.F32 R91, -RZ, R4.reuse.H0_H0 ;  /* 0x20000004ff5b7230 */ /* 0x100fe40000004100 */
[----:B------:R-:W-:Y:S01]  /*3b10*/  FADD.FTZ R88, R132, -R89 ;  /* 0x8000005984587221 */ /* 0x000fe20000010000 */
[----:B------:R-:W-:Y:S01]  /*3b20*/  LOP3.LUT P0, RZ, R105, 0xff0000, RZ, 0xc0, !PT ;  /* 0x00ff000069ff7812 */ /* 0x000fe2000780c0ff */
[----:B------:R-:W-:Y:S01]  /*3b30*/  FFMA.FTZ R97, R113, R92, R94 ;  /* 0x0000005c71617223 */ /* 0x000fe2000001005e */
[----:B------:R-:W-:Y:S01]  /*3b40*/  LOP3.LUT P5, RZ, R163, 0xff0000, RZ, 0xc0, !PT ;  /* 0x00ff0000a3ff7812 */ /* 0x000fe200078ac0ff */
[----:B------:R-:W-:Y:S01]  /*3b50*/  FFMA.FTZ R92, R113, R88, R91 ;  /* 0x00000058715c7223 */ /* 0x000fe2000001005b */
[----:B------:R-:W-:Y:S01]  /*3b60*/  FMUL.FTZ R88, R99, UR14 ;  /* 0x0000000e63587c20 */ /* 0x000fe20008410000 */
[----:B------:R-:W-:Y:S01]  /*3b70*/  FFMA.FTZ R90, R130, R100, R101 ;  /* 0x00000064825a7223 */ /* 0x000fe20000010065 */
[----:B------:R-:W-:Y:S01]  /*3b80*/  ISETP.GE.U32.AND P2, PT, R104, RZ, PT ;  /* 0x000000ff6800720c */ /* 0x000fe20003f46070 */
[----:B------:R-:W-:Y:S01]  /*3b90*/  HADD2.F32 R89, -RZ, R4.H1_H1 ;  /* 0x30000004ff597230 */ /* 0x000fe20000004100 */
[C---:B------:R-:W-:Y:S01]  /*3ba0*/  F2FP.F16.F32.PACK_AB R91, R168.reuse, R99 ;  /* 0x00000063a85b723e */ /* 0x040fe200000000ff */
[----:B------:R-:W-:Y:S01]  /*3bb0*/  FMUL.FTZ R168, R168, UR14 ;  /* 0x0000000ea8a87c20 */ /* 0x000fe20008410000 */
[C---:B0-----:R-:W-:Y:S01]  /*3bc0*/  FSEL R102, R88.reuse, RZ, P0 ;  /* 0x000000ff58667208 */ /* 0x041fe20000000000 */
[----:B------:R-:W-:Y:S01]  /*3bd0*/  FADD.FTZ R90, R133, -R90 ;  /* 0x8000005a855a7221 */ /* 0x000fe20000010000 */
[----:B------:R-:W-:Y:S01]  /*3be0*/  FSEL R161, R88, RZ, P5 ;  /* 0x000000ff58a17208 */ /* 0x000fe20002800000 */
        /* <DEDUP_REMOVED lines=12> */
[----:B------:R-:W-:Y:S02]  /*3cb0*/  F2FP.F16.F32.PACK_AB R99, R99, R102 ;  /* 0x000000666363723e */ /* 0x000fe400000000ff */
[----:B------:R-:W-:Y:S02]  /*3cc0*/  LOP3.LUT P0, RZ, R105, 0xff00, RZ, 0xc0, !PT ;  /* 0x0000ff0069ff7812 */ /* 0x000fe4000780c0ff */
[----:B------:R-:W-:Y:S01]  /*3cd0*/  FSEL R102, R88, RZ, P5 ;  /* 0x000000ff58667208 */ /* 0x000fe20002800000 */
[----:B------:R-:W-:Y:S01]  /*3ce0*/  FMUL.FTZ R88, R96, UR14 ;  /* 0x0000000e60587c20 */ /* 0x000fe20008410000 */
[----:B------:R-:W-:Y:S02]  /*3cf0*/  FSEL R103, R89, RZ, P2 ;  /* 0x000000ff59677208 */ /* 0x000fe40001000000 */
[----:B------:R-:W-:Y:S01]  /*3d00*/  F2FP.F16.F32.PACK_AB R90, R98, R95 ;  /* 0x0000005f625a723e */ /* 0x000fe200000000ff */
[----:B------:R-:W-:Y:S01]  /*3d10*/  FMUL.FTZ R98, R97, UR14 ;  /* 0x0000000e61627c20 */ /* 0x000fe20008410000 */
        /* <DEDUP_REMOVED lines=28> */
.L_x_2562:
        /* <DEDUP_REMOVED lines=14> */
.L_x_2558:
[----:B------:R-:W-:Y:S05]  /*3fc0*/  BSYNC.RECONVERGENT B1 ;  /* 0x0000000000017941 */ /* 0x000fea0003800200 */
.L_x_2557:
        /* <DEDUP_REMOVED lines=15> */
[--C-:B------:R-:W-:Y:S02]  /*40c0*/  HADD2.F32 R93, -RZ, R82.reuse.H1_H1 ;  /* 0x30000052ff5d7230 */ /* 0x100fe40000004100 */
[----:B------:R-:W-:Y:S01]  /*40d0*/  FADD.FTZ R88, R158, -R89 ;  /* 0x800000599e587221 */ /* 0x000fe20000010000 */
[--C-:B------:R-:W-:Y:S01]  /*40e0*/  FFMA.FTZ R89, R153, R100, R101.reuse ;  /* 0x0000006499597223 */ /* 0x100fe20000010065 */
[----:B------:R-:W-:Y:S02]  /*40f0*/  HADD2.F32 R91, -RZ, R82.H0_H0 ;  /* 0x20000052ff5b7230 */ /* 0x000fe40000004100 */
[----:B------:R-:W-:Y:S01]  /*4100*/  FADD.FTZ R92, R159, -R92 ;  /* 0x8000005c9f5c7221 */ /* 0x000fe20000010000 */
[----:B-----5:R-:W-:Y:S01]  /*4110*/  FFMA.FTZ R98, R113, R88, R90 ;  /* 0x0000005871627223 */ /* 0x020fe2000001005a */
[----:B------:R-:W-:Y:S01]  /*4120*/  FFMA.FTZ R90, R156, R100, R101 ;  /* 0x000000649c5a7223 */ /* 0x000fe20000010065 */
[----:B------:R-:W-:Y:S01]  /*4130*/  FADD.FTZ R88, R154, -R89 ;  /* 0x800000599a587221 */ /* 0x000fe20000010000 */
[----:B------:R-:W-:-:S02]  /*4140*/  HADD2.F32 R94, -RZ, R83.H1_H1 ;  /* 0x30000053ff5e7230 */ /* 0x000fc40000004100 */
[----:B------:R-:W-:Y:S01]  /*4150*/  FFMA.FTZ R89, R147, R100, R101 ;  /* 0x0000006493597223 */ /* 0x000fe20000010065 */
[----:B------:R-:W-:Y:S01]  /*4160*/  FADD.FTZ R90, R155, -R90 ;  /* 0x8000005a9b5a7221 */ /* 0x000fe20000010000 */
[C---:B------:R-:W-:Y:S01]  /*4170*/  FFMA.FTZ R95, R113.reuse, R88, R91 ;  /* 0x00000058715f7223 */ /* 0x040fe2000001005b */
[----:B------:R-:W-:Y:S02]  /*4180*/  HADD2.F32 R91, -RZ, R80.H0_H0 ;  /* 0x20000050ff5b7230 */ /* 0x000fe40000004100 */
[----:B------:R-:W-:Y:S01]  /*4190*/  FADD.FTZ R88, R152, -R89 ;  /* 0x8000005998587221 */ /* 0x000fe20000010000 */
[C---:B------:R-:W-:Y:S01]  /*41a0*/  FFMA.FTZ R96, R113.reuse, R90, R93 ;  /* 0x0000005a71607223 */ /* 0x040fe2000001005d */
[--C-:B------:R-:W-:Y:S02]  /*41b0*/  HADD2.F32 R90, -RZ, R81.reuse.H0_H0 ;  /* 0x20000051ff5a7230 */ /* 0x100fe40000004100 */
[----:B0-----:R-:W-:Y:S01]  /*41c0*/  FFMA.FTZ R103, R113, R92, R94 ;  /* 0x0000005c71677223 */ /* 0x001fe2000001005e */
[-CC-:B------:R-:W-:Y:S01]  /*41d0*/  FFMA.FTZ R89, R145, R100.reuse, R101.reuse ;  /* 0x0000006491597223 */ /* 0x180fe20000010065 */
[----:B------:R-:W-:Y:S01]  /*41e0*/  FFMA.FTZ R92, R150, R100, R101 ;  /* 0x00000064965c7223 */ /* 0x000fe20000010065 */
[----:B------:R-:W-:-:S02]  /*41f0*/  HADD2.F32 R93, -RZ, R81.H1_H1 ;  /* 0x30000051ff5d7230 */ /* 0x000fc40000004100 */
[----:B------:R-:W-:Y:S01]  /*4200*/  FFMA.FTZ R94, R113, R88, R90 ;  /* 0x00000058715e7223 */ /* 0x000fe2000001005a */
[----:B------:R-:W-:Y:S01]  /*4210*/  FADD.FTZ R88, R148, -R89 ;  /* 0x8000005994587221 */ /* 0x000fe20000010000 */
[----:B------:R-:W-:Y:S01]  /*4220*/  FADD.FTZ R92, R151, -R92 ;  /* 0x8000005c975c7221 */ /* 0x000fe20000010000 */
[----:B------:R-:W-:Y:S01]  /*4230*/  FMUL.FTZ R89, R98, UR14 ;  /* 0x0000000e62597c20 */ /* 0x000fe20008410000 */
[----:B------:R-:W-:Y:S01]  /*4240*/  LOP3.LUT P2, RZ, R107, 0xff0000, RZ, 0xc0, !PT ;  /* 0x00ff00006bff7812 */ /* 0x000fe2000784c0ff */
[----:B------:R-:W-:Y:S01]  /*4250*/  HADD2.F32 R90, -RZ, R80.H1_H1 ;  /* 0x30000050ff5a7230 */ /* 0x000fe20000004100 */
[----:B------:R-:W-:Y:S01]  /*4260*/  LOP3.LUT P5, RZ, R165, 0xff0000, RZ, 0xc0, !PT ;  /* 0x00ff0000a5ff7812 */ /* 0x000fe200078ac0ff */
[C---:B------:R-:W-:Y:S01]  /*4270*/  FFMA.FTZ R97, R113.reuse, R92, R93 ;  /* 0x0000005c71617223 */ /* 0x040fe2000001005d */
[----:B------:R-:W-:Y:S01]  /*4280*/  FFMA.FTZ R92, R113, R88, R91 ;  /* 0x00000058715c7223 */ /* 0x000fe2000001005b */
[----:B------:R-:W-:Y:S01]  /*4290*/  FSEL R99, R89, RZ, P2 ;  /* 0x000000ff59637208 */ /* 0x000fe20001000000 */
[----:B------:R-:W-:Y:S01]  /*42a0*/  FFMA.FTZ R88, R146, R100, R101 ;  /* 0x0000006492587223 */ /* 0x000fe20000010065 */
[----:B------:R-:W-:Y:S01]  /*42b0*/  ISETP.GE.U32.AND P2, PT, R106, RZ, PT ;  /* 0x000000ff6a00720c */ /* 0x000fe20003f46070 */
[----:B------:R-:W-:Y:S01]  /*42c0*/  FMUL.FTZ R102, R103, UR14 ;  /* 0x0000000e67667c20 */ /* 0x000fe20008410000 */
[----:B------:R-:W-:Y:S01]  /*42d0*/  FSEL R89, R89, RZ, P5 ;  /* 0x000000ff59597208 */ /* 0x000fe20002800000 */
[----:B------:R-:W-:Y:S01]  /*42e0*/  FADD.FTZ R88, R149, -R88 ;  /* 0x8000005895587221 */ /* 0x000fe20000010000 */
[----:B------:R-:W-:-:S02]  /*42f0*/  ISETP.GE.U32.AND P5, PT, R164, RZ, PT ;  /* 0x000000ffa400720c */ /* 0x000fc40003fa6070 */
[----:B------:R-:W-:Y:S01]  /*4300*/  ISETP.GE.U32.AND.EX P2, PT, R107, 0x1000000, PT, P2 ;  /* 0x010000006b00780c */ /* 0x000fe20003f46120 */
[----:B------:R-:W-:Y:S01]  /*4310*/  FFMA.FTZ R93, R113, R88, R90 ;  /* 0x00000058715d7223 */ /* 0x000fe2000001005a */
[----:B------:R-:W-:Y:S01]  /*4320*/  ISETP.GE.U32.AND.EX P5, PT, R165, 0x1000000, PT, P5 ;  /* 0x01000000a500780c */ /* 0x000fe20003fa6150 */
[----:B------:R-:W-:Y:S01]  /*4330*/  FMUL.FTZ R88, R95, UR14 ;  /* 0x0000000e5f587c20 */ /* 0x000fe20008410000 */
[C---:B------:R-:W-:Y:S02]  /*4340*/  FSEL R174, R102.reuse, RZ, P2 ;  /* 0x000000ff66ae7208 */ /* 0x040fe40001000000 */
[----:B------:R-:W-:Y:S02]  /*4350*/  FSEL R102, R102, RZ, P5 ;  /* 0x000000ff66667208 */ /* 0x000fe40002800000 */
[----:B------:R-:W-:Y:S02]  /*4360*/  LOP3.LUT P2, RZ, R107, 0xff, RZ, 0xc0, !PT ;  /* 0x000000ff6bff7812 */ /* 0x000fe4000784c0ff */
[----:B------:R-:W-:-:S02]  /*4370*/  LOP3.LUT P5, RZ, R165, 0xff, RZ, 0xc0, !PT ;  /* 0x000000ffa5ff7812 */ /* 0x000fc400078ac0ff */
[C---:B------:R-:W-:Y:S01]  /*4380*/  F2FP.F16.F32.PACK_AB R90, R96.reuse, R95 ;  /* 0x0000005f605a723e */ /* 0x040fe200000000ff */
[----:B------:R-:W-:Y:S01]  /*4390*/  FMUL.FTZ R96, R96, UR14 ;  /* 0x0000000e60607c20 */ /* 0x000fe20008410000 */
[----:B------:R-:W-:Y:S02]  /*43a0*/  F2FP.F16.F32.PACK_AB R91, R103, R98 ;  /* 0x00000062675b723e */ /* 0x000fe400000000ff */
[----:B------:R-:W-:Y:S02]  /*43b0*/  F2FP.F16.F32.PACK_AB R95, R102, R89 ;  /* 0x00000059665f723e */ /* 0x000fe400000000ff */
[C---:B------:R-:W-:Y:S02]  /*43c0*/  FSEL R98, R88.reuse, RZ, P2 ;  /* 0x000000ff58627208 */ /* 0x040fe40001000000 */
[----:B------:R-:W-:Y:S01]  /*43d0*/  FSEL R102, R88, RZ, P5 ;  /* 0x000000ff58667208 */ /* 0x000fe20002800000 */
[----:B------:R-:W-:Y:S01]  /*43e0*/  FMUL.FTZ R88, R94, UR14 ;  /* 0x0000000e5e587c20 */ /* 0x000fe20008410000 */
[----:B------:R-:W-:-:S02]  /*43f0*/  LOP3.LUT P2, RZ, R107, 0xff00, RZ, 0xc0, !PT ;  /* 0x0000ff006bff7812 */ /* 0x000fc4000784c0ff */
[----:B------:R-:W-:Y:S02]  /*4400*/  LOP3.LUT P5, RZ, R165, 0xff00, RZ, 0xc0, !PT ;  /* 0x0000ff00a5ff7812 */ /* 0x000fe400078ac0ff */
[C---:B------:R-:W-:Y:S02]  /*4410*/  FSEL R171, R96.reuse, RZ, P2 ;  /* 0x000000ff60ab7208 */ /* 0x040fe40001000000 */
[----:B------:R-:W-:Y:S01]  /*4420*/  FSEL R173, R96, RZ, P5 ;  /* 0x000000ff60ad7208 */ /* 0x000fe20002800000 */
[C---:B------:R-:W-:Y:S01]  /*4430*/  FMUL.FTZ R96, R97.reuse, UR14 ;  /* 0x0000000e61607c20 */ /* 0x040fe20008410000 */
        /* <DEDUP_REMOVED lines=12> */
[----:B------:R-:W-:Y:S01]  /*4500*/  F2FP.F16.F32.PACK_AB R88, R93, R92 ;  /* 0x0000005c5d58723e */ /* 0x000fe200000000ff */
[----:B------:R-:W-:Y:S01]  /*4510*/  FMUL.FTZ R92, R92, UR14 ;  /* 0x0000000e5c5c7c20 */ /* 0x000fe20008410000 */
[C---:B------:R-:W-:Y:S02]  /*4520*/  FSEL R103, R94.reuse, RZ, P2 ;  /* 0x000000ff5e677208 */ /* 0x040fe40001000000 */
[----:B------:R-:W-:Y:S02]  /*4530*/  FSEL R161, R94, RZ, P5 ;  /* 0x000000ff5ea17208 */ /* 0x000fe40002800000 */
[----:B------:R-:W-:Y:S02]  /*4540*/  LOP3.LUT P2, RZ, R164, 0xff, RZ, 0xc0, !PT ;  /* 0x000000ffa4ff7812 */ /* 0x000fe4000784c0ff */
[----:B------:R-:W-:-:S02]  /*4550*/  LOP3.LUT P5, RZ, R106, 0xff, RZ, 0xc0, !PT ;  /* 0x000000ff6aff7812 */ /* 0x000fc400078ac0ff */
[----:B------:R-:W-:Y:S02]  /*4560*/  F2FP.F16.F32.PACK_AB R94, R173, R102 ;  /* 0x00000066ad5e723e */ /* 0x000fe400000000ff */
        /* <DEDUP_REMOVED lines=9> */
.L_x_2571:
[-CC-:B-1----:R-:W-:Y:S01]  /*4600*/  FFMA.FTZ R97, R157, R100.reuse, R101.reuse ;  /* 0x000000649d617223 */ /* 0x182fe20000010065 */
[-CC-:B------:R-:W-:Y:S01]  /*4610*/  FFMA.FTZ R92, R160, R100.reuse, R101.reuse ;  /* 0x00000064a05c7223 */ /* 0x180fe20000010065 */
[----:B------:R-:W-:Y:S01]  /*4620*/  FFMA.FTZ R93, R153, R100, R101 ;  /* 0x00000064995d7223 */ /* 0x000fe20000010065 */
[--C-:B------:R-:W-:Y:S02]  /*4630*/  HADD2.F32 R96, -RZ, R83.reuse.H0_H0 ;  /* 0x20000053ff607230 */ /* 0x100fe40000004100 */
[----:B------:R-:W-:Y:S01]  /*4640*/  FADD.FTZ R94, R158, -R97 ;  /* 0x800000619e5e7221 */ /* 0x000fe20000010000 */
[----:B------:R-:W-:Y:S02]  /*4650*/  HADD2.F32 R99, -RZ, R83.H1_H1 ;  /* 0x30000053ff637230 */ /* 0x000fe40000004100 */
[----:B------:R-:W-:Y:S01]  /*4660*/  FADD.FTZ R98, R159, -R92 ;  /* 0x8000005c9f627221 */ /* 0x000fe20000010000 */
[--C-:B------:R-:W-:Y:S02]  /*4670*/  HADD2.F32 R95, -RZ, R82.reuse.H0_H0 ;  /* 0x20000052ff5f7230 */ /* 0x100fe40000004100 */
[----:B------:R-:W-:Y:S01]  /*4680*/  FADD.FTZ R92, R154, -R93 ;  /* 0x8000005d9a5c7221 */ /* 0x000fe20000010000 */
[C---:B-----5:R-:W-:Y:S01]  /*4690*/  FFMA.FTZ R161, R113.reuse, R94, R96 ;  /* 0x0000005e71a17223 */ /* 0x060fe20000010060 */
[C---:B------:R-:W-:Y:S01]  /*46a0*/  FFMA.FTZ R169, R113.reuse, R98, R99 ;  /* 0x0000006271a97223 */ /* 0x040fe20000010063 */
[----:B------:R-:W-:Y:S01]  /*46b0*/  FFMA.FTZ R94, R156, R100, R101 ;  /* 0x000000649c5e7223 */ /* 0x000fe20000010065 */
[----:B------:R-:W-:Y:S01]  /*46c0*/  FFMA.FTZ R98, R113, R92, R95 ;  /* 0x0000005c71627223 */ /* 0x000fe2000001005f */
[----:B------:R-:W-:Y:S01]  /*46d0*/  ISETP.GE.U32.AND P2, PT, R164, RZ, PT ;  /* 0x000000ffa400720c */ /* 0x000fe20003f46070 */
[----:B------:R-:W-:Y:S01]  /*46e0*/  FFMA.FTZ R92, R150, R100, R101 ;  /* 0x00000064965c7223 */ /* 0x000fe20000010065 */
[----:B------:R-:W-:-:S02]  /*46f0*/  HADD2.F32 R168, -RZ, R82.H1_H1 ;  /* 0x30000052ffa87230 */ /* 0x000fc40000004100 */
[-CC-:B------:R-:W-:Y:S01]  /*4700*/  FFMA.FTZ R93, R145, R100.reuse, R101.reuse ;  /* 0x00000064915d7223 */ /* 0x180fe20000010065 */
[----:B------:R-:W-:Y:S01]  /*4710*/  FFMA.FTZ R97, R147, R100, R101 ;  /* 0x0000006493617223 */ /* 0x000fe20000010065 */
[----:B0-----:R-:W-:Y:S01]  /*4720*/  FADD.FTZ R102, R155, -R94 ;  /* 0x8000005e9b667221 */ /* 0x001fe20000010000 */
[----:B------:R-:W-:Y:S01]  /*4730*/  FMUL.FTZ R169, R169, UR14 ;  /* 0x0000000ea9a97c20 */ /* 0x000fe20008410000 */
[----:B------:R-:W-:Y:S01]  /*4740*/  ISETP.GE.U32.AND.EX P2, PT, R165, 0x1000000, PT, P2 ;  /* 0x01000000a500780c */ /* 0x000fe20003f46120 */
[--C-:B------:R-:W-:Y:S02]  /*4750*/  HADD2.F32 R95, -RZ, R80.reuse.H0_H0 ;  /* 0x20000050ff5f7230 */ /* 0x100fe40000004100 */
[----:B------:R-:W-:Y:S01]  /*4760*/  FADD.FTZ R96, R151, -R92 ;  /* 0x8000005c97607221 */ /* 0x000fe20000010000 */
[--C-:B------:R-:W-:Y:S02]  /*4770*/  HADD2.F32 R99, -RZ, R81.reuse.H0_H0 ;  /* 0x20000051ff637230 */ /* 0x100fe40000004100 */
[----:B------:R-:W-:Y:S01]  /*4780*/  FADD.FTZ R92, R148, -R93 ;  /* 0x8000005d945c7221 */ /* 0x000fe20000010000 */
[----:B------:R-:W-:Y:S01]  /*4790*/  FMUL.FTZ R161, R161, UR14 ;  /* 0x0000000ea1a17c20 */ /* 0x000fe20008410000 */
[----:B------:R-:W-:Y:S01]  /*47a0*/  FADD.FTZ R94, R152, -R97 ;  /* 0x80000061985e7221 */ /* 0x000fe20000010000 */
[----:B------:R-:W-:Y:S01]  /*47b0*/  FFMA.FTZ R102, R113, R102, R168 ;  /* 0x0000006671667223 */ /* 0x000fe200000100a8 */
[----:B------:R-:W-:Y:S01]  /*47c0*/  LOP3.LUT P5, RZ, R165, 0xff0000, RZ, 0xc0, !PT ;  /* 0x00ff0000a5ff7812 */ /* 0x000fe200078ac0ff */
[----:B------:R-:W-:Y:S01]  /*47d0*/  HADD2.F32 R103, -RZ, R81.H1_H1 ;  /* 0x30000051ff677230 */ /* 0x000fe20000004100 */
[----:B------:R-:W-:Y:S01]  /*47e0*/  FSEL R168, R169, RZ, P2 ;  /* 0x000000ffa9a87208 */ /* 0x000fe20001000000 */
[C---:B------:R-:W-:Y:S01]  /*47f0*/  FFMA.FTZ R92, R113.reuse, R92, R95 ;  /* 0x0000005c715c7223 */ /* 0x040fe2000001005f */
[----:B------:R-:W-:Y:S01]  /*4800*/  ISETP.GE.U32.AND P2, PT, R106, RZ, PT ;  /* 0x000000ff6a00720c */ /* 0x000fe20003f46070 */
[----:B------:R-:W-:Y:S01]  /*4810*/  FFMA.FTZ R99, R113, R94, R99 ;  /* 0x0000005e71637223 */ /* 0x000fe20000010063 */
[----:B------:R-:W-:Y:S01]  /*4820*/  FSEL R95, R161, RZ, P5 ;  /* 0x000000ffa15f7208 */ /* 0x000fe20002800000 */
[----:B------:R-:W-:Y:S01]  /*4830*/  FFMA.FTZ R94, R146, R100, R101 ;  /* 0x00000064925e7223 */ /* 0x000fe20000010065 */
[----:B------:R-:W-:Y:S01]  /*4840*/  LOP3.LUT P5, RZ, R107, 0xff0000, RZ, 0xc0, !PT ;  /* 0x00ff00006bff7812 */ /* 0x000fe200078ac0ff */
[----:B------:R-:W-:Y:S01]  /*4850*/  FFMA.FTZ R103, R113, R96, R103 ;  /* 0x0000006071677223 */ /* 0x000fe20000010067 */
[----:B------:R-:W-:Y:S01]  /*4860*/  ISETP.GE.U32.AND.EX P2, PT, R107, 0x1000000, PT, P2 ;  /* 0x010000006b00780c */ /* 0x000fe20003f46120 */
[----:B------:R-:W-:-:S02]  /*4870*/  HADD2.F32 R96, -RZ, R80.H1_H1 ;  /* 0x30000050ff607230 */ /* 0x000fc40000004100 */
[----:B------:R-:W-:Y:S01]  /*4880*/  FADD.FTZ R94, R149, -R94 ;  /* 0x8000005e955e7221 */ /* 0x000fe20000010000 */
[----:B------:R-:W-:Y:S01]  /*4890*/  FMUL.FTZ R98, R98, UR14 ;  /* 0x0000000e62627c20 */ /* 0x000fe20008410000 */
        /* <DEDUP_REMOVED lines=32> */
[----:B------:R-:W-:Y:S02]  /*4aa0*/  F2FP.F16.F32.PACK_AB R94, R171, R98 ;  /* 0x00000062ab5e723e */ /* 0x000fe400000000ff */
[----:B------:R-:W-:Y:S02]  /*4ab0*/  F2FP.F16.F32.PACK_AB R98, R169, R96 ;  /* 0x00000060a962723e */ /* 0x000fe400000000ff */
[C---:B------:R-:W-:Y:S02]  /*4ac0*/  FSEL R102, R92.reuse, RZ, P5 ;  /* 0x000000ff5c667208 */ /* 0x040fe40002800000 */
[----:B------:R-:W-:Y:S02]  /*4ad0*/  FSEL R96, R92, RZ, P2 ;  /* 0x000000ff5c607208 */ /* 0x000fe40001000000 */
[----:B------:R-:W-:-:S02]  /*4ae0*/  F2FP.F16.F32.PACK_AB R93, R170, R93 ;  /* 0x0000005daa5d723e */ /* 0x000fc400000000ff */
[----:B------:R-:W-:Y:S02]  /*4af0*/  F2FP.F16.F32.PACK_AB R97, R168, R97 ;  /* 0x00000061a861723e */ /* 0x000fe400000000ff */
[----:B------:R-:W-:Y:S02]  /*4b00*/  F2FP.F16.F32.PACK_AB R92, R161, R102 ;  /* 0x00000066a15c723e */ /* 0x000fe400000000ff */
[----:B------:R-:W-:Y:S01]  /*4b10*/  F2FP.F16.F32.PACK_AB R96, R103, R96 ;  /* 0x000000606760723e */ /* 0x000fe200000000ff */
[----:B------:R-:W-:Y:S06]  /*4b20*/  BRA `(.L_x_2572) ;  /* 0x0000001800607947 */ /* 0x000fec0003800000 */
.L_x_2570:
        /* <DEDUP_REMOVED lines=14> */
[----:B------:R-:W-:Y:S01]  /*4c10*/  FADD.FTZ R94, R155, -R94 ;  /* 0x8000005e9b5e7221 */ /* 0x000fe20000010000 */
[-CC-:B------:R-:W-:Y:S01]  /*4c20*/  FFMA.FTZ R93, R147, R100.reuse, R101.reuse ;  /* 0x00000064935d7223 */ /* 0x180fe20000010065 */
[----:B------:R-:W-:Y:S01]  /*4c30*/  FMUL.FTZ R88, R91, UR14 ;  /* 0x0000000e5b587c20 */ /* 0x000fe20008410000 */
[----:B0-----:R-:W-:Y:S01]  /*4c40*/  FFMA.FTZ R103, R145, R100, R101 ;  /* 0x0000006491677223 */ /* 0x001fe20000010065 */
[----:B------:R-:W-:-:S03]  /*4c50*/  F2FP.F16.F32.PACK_AB R91, R90, R91 ;  /* 0x0000005b5a5b723e */ /* 0x000fc600000000ff */
        /* <DEDUP_REMOVED lines=14> */
[----:B------:R-:W-:Y:S01]  /*4d40*/  F2FP.F16.F32.PACK_AB R99, R88, R99 ;  /* 0x000000635863723e */ /* 0x000fe200000000ff */
[----:B------:R-:W-:Y:S01]  /*4d50*/  FMUL.FTZ R88, R90, UR14 ;  /* 0x0000000e5a587c20 */ /* 0x000fe20008410000 */
[----:B------:R-:W-:Y:S02]  /*4d60*/  LOP3.LUT P5, RZ, R165, 0xff, RZ, 0xc0, !PT ;  /* 0x000000ffa5ff7812 */ /* 0x000fe400078ac0ff */
[----:B------:R-:W-:Y:S01]  /*4d70*/  F2FP.F16.F32.PACK_AB R95, R92, R95 ;  /* 0x0000005f5c5f723e */ /* 0x000fe200000000ff */
[----:B------:R-:W-:Y:S01]  /*4d80*/  FMUL.FTZ R92, R89, UR14 ;  /* 0x0000000e595c7c20 */ /* 0x000fe20008410000 */
[C---:B------:R-:W-:Y:S02]  /*4d90*/  FSEL R98, R88.reuse, RZ, P2 ;  /* 0x000000ff58627208 */ /* 0x040fe40001000000 */
[----:B------:R-:W-:Y:S01]  /*4da0*/  FSEL R102, R88, RZ, P5 ;  /* 0x000000ff58667208 */ /* 0x000fe20002800000 */
[----:B------:R-:W-:Y:S01]  /*4db0*/  FFMA.FTZ R88, R150, R100, R101 ;  /* 0x0000006496587223 */ /* 0x000fe20000010065 */
[----:B------:R-:W-:-:S02]  /*4dc0*/  LOP3.LUT P2, RZ, R107, 0xff00, RZ, 0xc0, !PT ;  /* 0x0000ff006bff7812 */ /* 0x000fc4000784c0ff */
[----:B------:R-:W-:Y:S01]  /*4dd0*/  LOP3.LUT P5, RZ, R165, 0xff00, RZ, 0xc0, !PT ;  /* 0x0000ff00a5ff7812 */ /* 0x000fe200078ac0ff */
[----:B------:R-:W-:Y:S01]  /*4de0*/  FADD.FTZ R96, R151, -R88 ;  /* 0x8000005897607221 */ /* 0x000fe20000010000 */
[----:B------:R-:W-:Y:S01]  /*4df0*/  F2FP.F16.F32.PACK_AB R90, R89, R90 ;  /* 0x0000005a595a723e */ /* 0x000fe200000000ff */
        /* <DEDUP_REMOVED lines=10> */
[----:B------:R-:W-:Y:S01]  /*4ea0*/  F2FP.F16.F32.PACK_AB R89, R92, R89 ;  /* 0x000000595c59723e */ /* 0x000fe200000000ff */
        /* <DEDUP_REMOVED lines=27> */
.L_x_2573:
        /* <DEDUP_REMOVED lines=24> */
[----:B------:R-:W-:Y:S01]  /*51e0*/  F2FP.F16.F32.PACK_AB R99, R96, R99 ;  /* 0x000000636063723e */ /* 0x000fe200000000ff */
[----:B------:R-:W-:Y:S01]  /*51f0*/  FADD.FTZ R96, R155, -R94 ;  /* 0x8000005e9b607221 */ /* 0x000fe20000010000 */
[----:B------:R-:W-:Y:S01]  /*5200*/  FMUL.FTZ R94, R92, UR14 ;  /* 0x0000000e5c5e7c20 */ /* 0x000fe20008410000 */
[----:B------:R-:W-:Y:S01]  /*5210*/  LOP3.LUT P5, RZ, R165, 0xff, RZ, 0xc0, !PT ;  /* 0x000000ffa5ff7812 */ /* 0x000fe200078ac0ff */
[----:B------:R-:W-:Y:S01]  /*5220*/  FADD.FTZ R92, R152, -R93 ;  /* 0x8000005d985c7221 */ /* 0x000fe20000010000 */
[----:B------:R-:W-:Y:S01]  /*5230*/  FMUL.FTZ R96, R113, R96 ;  /* 0x0000006071607220 */ /* 0x000fe20000410000 */
[----:B------:R-:W-:-:S02]  /*5240*/  F2FP.F16.F32.PACK_AB R95, R98, R95 ;  /* 0x0000005f625f723e */ /* 0x000fc400000000ff */
        /* <DEDUP_REMOVED lines=42> */
[----:B------:R-:W-:Y:S01]  /*54f0*/  F2FP.F16.F32.PACK_AB R96, R103, R96 ;  /* 0x000000606760723e */ /* 0x000fe200000000ff */
[----:B------:R-:W-:Y:S06]  /*5500*/  BRA `(.L_x_2572) ;  /* 0x0000000c00e87947 */ /* 0x000fec0003800000 */
.L_x_2569:
        /* <DEDUP_REMOVED lines=9> */
[-CC-:B------:R-:W-:Y:S01]  /*55a0*/  FFMA.FTZ R96, R160, R100.reuse, R101.reuse ;  /* 0x00000064a0607223 */ /* 0x180fe20000010065 */
[-C--:B------:R-:W-:Y:S01]  /*55b0*/  FFMA.FTZ R97, R153, R100.reuse, R101 ;  /* 0x0000006499617223 */ /* 0x080fe20000010065 */
[----:B------:R-:W-:Y:S01]  /*55c0*/  FADD.FTZ R88, R158, -R89 ;  /* 0x800000599e587221 */ /* 0x000fe20000010000 */
[--C-:B------:R-:W-:Y:S01]  /*55d0*/  FFMA.FTZ R89, R147, R100, R101.reuse ;  /* 0x0000006493597223 */ /* 0x100fe20000010065 */
[----:B0-----:R-:W-:Y:S02]  /*55e0*/  HADD2.F32 R102, -RZ, R83.H1_H1 ;  /* 0x30000053ff667230 */ /* 0x001fe40000004100 */
[----:B------:R-:W-:Y:S01]  /*55f0*/  FADD.FTZ R98, R159, -R96 ;  /* 0x800000609f627221 */ /* 0x000fe20000010000 */
[----:B-----5:R-:W-:Y:S01]  /*5600*/  FFMA.FTZ R161, R113, R88, R90 ;  /* 0x0000005871a17223 */ /* 0x020fe2000001005a */
[----:B------:R-:W-:Y:S01]  /*5610*/  FFMA.FTZ R88, R156, R100, R101 ;  /* 0x000000649c587223 */ /* 0x000fe20000010065 */
[----:B------:R-:W-:-:S02]  /*5620*/  HADD2.F32 R99, -RZ, R82.H0_H0 ;  /* 0x20000052ff637230 */ /* 0x000fc40000004100 */
[----:B------:R-:W-:Y:S01]  /*5630*/  FADD.FTZ R90, R154, -R97 ;  /* 0x800000619a5a7221 */ /* 0x000fe20000010000 */
[----:B------:R-:W-:Y:S02]  /*5640*/  HADD2.F32 R91, -RZ, R81.H0_H0 ;  /* 0x20000051ff5b7230 */ /* 0x000fe40000004100 */
[----:B------:R-:W-:Y:S01]  /*5650*/  FADD.FTZ R96, R155, -R88 ;  /* 0x800000589b607221 */ /* 0x000fe20000010000 */
[----:B------:R-:W-:Y:S01]  /*5660*/  FADD.FTZ R88, R152, -R89 ;  /* 0x8000005998587221 */ /* 0x000fe20000010000 */
[C---:B------:R-:W-:Y:S01]  /*5670*/  FFMA.FTZ R170, R113.reuse, R98, R102 ;  /* 0x0000006271aa7223 */ /* 0x040fe20000010066 */
[----:B------:R-:W-:Y:S02]  /*5680*/  HADD2.F32 R103, -RZ, R82.H1_H1 ;  /* 0x30000052ff677230 */ /* 0x000fe40000004100 */
[C---:B------:R-:W-:Y:S01]  /*5690*/  FFMA.FTZ R102, R113.reuse, R90, R99 ;  /* 0x0000005a71667223 */ /* 0x040fe20000010063 */
[----:B------:R-:W-:Y:S01]  /*56a0*/  FFMA.FTZ R99, R113, R88, R91 ;  /* 0x0000005871637223 */ /* 0x000fe2000001005b */
[-CC-:B------:R-:W-:Y:S01]  /*56b0*/  FFMA.FTZ R88, R150, R100.reuse, R101.reuse ;  /* 0x0000006496587223 */ /* 0x180fe20000010065 */
[----:B------:R-:W-:Y:S01]  /*56c0*/  FFMA.FTZ R89, R145, R100, R101 ;  /* 0x0000006491597223 */ /* 0x000fe20000010065 */
[----:B------:R-:W-:Y:S01]  /*56d0*/  FFMA.FTZ R103, R113, R96, R103 ;  /* 0x0000006071677223 */ /* 0x000fe20000010067 */
[----:B------:R-:W-:-:S02]  /*56e0*/  HADD2.F32 R91, -RZ, R80.H0_H0 ;  /* 0x20000050ff5b7230 */ /* 0x000fc40000004100 */
[----:B------:R-:W-:Y:S01]  /*56f0*/  FADD.FTZ R96, R151, -R88 ;  /* 0x8000005897607221 */ /* 0x000fe20000010000 */
[----:B------:R-:W-:Y:S01]  /*5700*/  FADD.FTZ R88, R148, -R89 ;  /* 0x8000005994587221 */ /* 0x000fe20000010000 */
[----:B------:R-:W-:Y:S01]  /*5710*/  FFMA.FTZ R90, R146, R100, R101 ;  /* 0x00000064925a7223 */ /* 0x000fe20000010065 */
[----:B------:R-:W-:Y:S01]  /*5720*/  HADD2.F32 R97, -RZ, R80.H1_H1 ;  /* 0x30000050ff617230 */ /* 0x000fe20000004100 */
[----:B------:R-:W-:Y:S01]  /*5730*/  ISETP.GE.U32.AND P2, PT, R106, RZ, PT ;  /* 0x000000ff6a00720c */ /* 0x000fe20003f46070 */
[----:B------:R-:W-:Y:S01]  /*5740*/  FFMA.FTZ R88, R113, R88, R91 ;  /* 0x0000005871587223 */ /* 0x000fe2000001005b */
[----:B------:R-:W-:Y:S01]  /*5750*/  FADD.FTZ R90, R149, -R90 ;  /* 0x8000005a955a7221 */ /* 0x000fe20000010000 */
[C---:B------:R-:W-:Y:S01]  /*5760*/  F2FP.F16.F32.PACK_AB R91, R170.reuse, R161 ;  /* 0x000000a1aa5b723e */ /* 0x040fe200000000ff */
[----:B------:R-:W-:Y:S02]  /*5770*/  HADD2.F32 R98, -RZ, R81.H1_H1 ;  /* 0x30000051ff627230 */ /* 0x000fe40000004100 */
        /* <DEDUP_REMOVED lines=34> */
.L_x_2575:
[-CC-:B------:R-:W-:Y:S01]  /*59a0*/  FFMA.FTZ R96, R160, R100.reuse, R101.reuse ;  /* 0x00000064a0607223 */ /* 0x180fe20000010065 */
[-CC-:B------:R-:W-:Y:S01]  /*59b0*/  FFMA.FTZ R97, R153, R100.reuse, R101.reuse ;  /* 0x0000006499617223 */ /* 0x180fe20000010065 */
[-CC-:B------:R-:W-:Y:S01]  /*59c0*/  FFMA.FTZ R161, R157, R100.reuse, R101.reuse ;  /* 0x000000649da17223 */ /* 0x180fe20000010065 */
[----:B------:R-:W-:Y:S02]  /*59d0*/  HADD2.F32 R99, -RZ, R82.H0_H0 ;  /* 0x20000052ff637230 */ /* 0x000fe40000004100 */
[----:B------:R-:W-:Y:S01]  /*59e0*/  FADD.FTZ R174, R159, -R96 ;  /* 0x800000609fae7221 */ /* 0x000fe20000010000 */
[----:B------:R-:W-:Y:S01]  /*59f0*/  FFMA.FTZ R98, R156, R100, R101 ;  /* 0x000000649c627223 */ /* 0x000fe20000010065 */
[----:B------:R-:W-:Y:S01]  /*5a00*/  FADD.FTZ R96, R154, -R97 ;  /* 0x800000619a607221 */ /* 0x000fe20000010000 */
[--C-:B------:R-:W-:Y:S02]  /*5a10*/  HADD2.F32 R168, -RZ, R83.reuse.H0_H0 ;  /* 0x20000053ffa87230 */ /* 0x100fe40000004100 */
[----:B0-----:R-:W-:Y:S01]  /*5a20*/  FADD.FTZ R102, R158, -R161 ;  /* 0x800000a19e667221 */ /* 0x001fe20000010000 */
[----:B------:R-:W-:-:S02]  /*5a30*/  HADD2.F32 R169, -RZ, R83.H1_H1 ;  /* 0x30000053ffa97230 */ /* 0x000fc40000004100 */
[----:B------:R-:W-:Y:S01]  /*5a40*/  FADD.FTZ R98, R155, -R98 ;  /* 0x800000629b627221 */ /* 0x000fe20000010000 */
[----:B------:R-:W-:Y:S02]  /*5a50*/  HADD2.F32 R103, -RZ, R82.H1_H1 ;  /* 0x30000052ff677230 */ /* 0x000fe40000004100 */
[----:B-----5:R-:W-:Y:S01]  /*5a60*/  FFMA.FTZ R161, R113, R96, R99 ;  /* 0x0000006071a17223 */ /* 0x020fe20000010063 */
[-CC-:B------:R-:W-:Y:S01]  /*5a70*/  FFMA.FTZ R99, R147, R100.reuse, R101.reuse ;  /* 0x0000006493637223 */ /* 0x180fe20000010065 */
[----:B------:R-:W-:Y:S01]  /*5a80*/  FFMA.FTZ R96, R150, R100, R101 ;  /* 0x0000006496607223 */ /* 0x000fe20000010065 */
[C---:B------:R-:W-:Y:S01]  /*5a90*/  FFMA.FTZ R170, R113.reuse, R102, R168 ;  /* 0x0000006671aa7223 */ /* 0x040fe200000100a8 */
[----:B------:R-:W-:Y:S01]  /*5aa0*/  FFMA.FTZ R174, R113, R174, R169 ;  /* 0x000000ae71ae7223 */ /* 0x000fe200000100a9 */
[----:B------:R-:W-:Y:S01]  /*5ab0*/  FFMA.FTZ R97, R145, R100, R101 ;  /* 0x0000006491617223 */ /* 0x000fe20000010065 */
[----:B------:R-:W-:Y:S01]  /*5ac0*/  FFMA.FTZ R169, R113, R98, R103 ;  /* 0x0000006271a97223 */ /* 0x000fe20000010067 */
[----:B------:R-:W-:Y:S01]  /*5ad0*/  HADD2.F32 R102, -RZ, R81.H0_H0 ;  /* 0x20000051ff667230 */ /* 0x000fe20000004100 */
[----:B------:R-:W-:Y:S01]  /*5ae0*/  ISETP.GE.U32.AND P2, PT, R106, RZ, PT ;  /* 0x000000ff6a00720c */ /* 0x000fe20003f46070 */
[----:B------:R-:W-:Y:S01]  /*5af0*/  FADD.FTZ R98, R152, -R99 ;  /* 0x8000006398627221 */ /* 0x000fe20000010000 */
[----:B------:R-:W-:-:S02]  /*5b00*/  HADD2.F32 R99, -RZ, R80.H0_H0 ;  /* 0x20000050ff637230 */ /* 0x000fc40000004100 */
[----:B------:R-:W-:Y:S01]  /*5b10*/  FADD.FTZ R168, R151, -R96 ;  /* 0x8000006097a87221 */ /* 0x000fe20000010000 */
[----:B------:R-:W-:Y:S01]  /*5b20*/  FADD.FTZ R96, R148, -R97 ;  /* 0x8000006194607221 */ /* 0x000fe20000010000 */
[----:B------:R-:W-:Y:S01]  /*5b30*/  FMUL.FTZ R170, R170, UR14 ;  /* 0x0000000eaaaa7c20 */ /* 0x000fe20008410000 */
[----:B------:R-:W-:Y:S01]  /*5b40*/  FMUL.FTZ R174, R174, UR14 ;  /* 0x0000000eaeae7c20 */ /* 0x000fe20008410000 */
[----:B------:R-:W-:Y:S01]  /*5b50*/  HADD2.F32 R103, -RZ, R81.H1_H1 ;  /* 0x30000051ff677230 */ /* 0x000fe20000004100 */
[----:B------:R-:W-:Y:S01]  /*5b60*/  LOP3.LUT P5, RZ, R107, 0xff0000, RZ, 0xc0, !PT ;  /* 0x00ff00006bff7812 */ /* 0x000fe200078ac0ff */
[----:B------:R-:W-:Y:S01]  /*5b70*/  FFMA.FTZ R97, R113, R98, R102 ;  /* 0x0000006271617223 */ /* 0x000fe20000010066 */
[----:B------:R-:W-:Y:S01]  /*5b80*/  ISETP.GE.U32.AND.EX P2, PT, R107, 0x1000000, PT, P2 ;  /* 0x010000006b00780c */ /* 0x000fe20003f46120 */
[----:B------:R-:W-:Y:S01]  /*5b90*/  FFMA.FTZ R98, R146, R100, R101 ;  /* 0x0000006492627223 */ /* 0x000fe20000010065 */
[----:B------:R-:W-:Y:S01]  /*5ba0*/  FFMA.FTZ R96, R113, R96, R99 ;  /* 0x0000006071607223 */ /* 0x000fe20000010063 */
[----:B------:R-:W-:Y:S01]  /*5bb0*/  FSEL R99, R170, RZ, P5 ;  /* 0x000000ffaa637208 */ /* 0x000fe20002800000 */
[----:B------:R-:W-:Y:S01]  /*5bc0*/  FMUL.FTZ R161, R161, UR14 ;  /* 0x0000000ea1a17c20 */ /* 0x000fe20008410000 */
[----:B------:R-:W-:Y:S01]  /*5bd0*/  FMUL.FTZ R169, R169, UR14 ;  /* 0x0000000ea9a97c20 */ /* 0x000fe20008410000 */
[----:B------:R-:W-:Y:S01]  /*5be0*/  FSEL R174, R174, RZ, P2 ;  /* 0x000000ffaeae7208 */ /* 0x000fe20001000000 */
        /* <DEDUP_REMOVED lines=20> */
[----:B------:R-:W-:-:S02]  /*5d30*/  F2FP.F16.F32.PACK_AB R99, R174, R99 ;  /* 0x00000063ae63723e */ /* 0x000fc400000000ff */
[----:B------:R-:W-:Y:S02]  /*5d40*/  F2FP.F16.F32.PACK_AB R98, R168, R161 ;  /* 0x000000a1a862723e */ /* 0x000fe400000000ff */
[----:B------:R-:W-:Y:S02]  /*5d50*/  F2FP.F16.F32.PACK_AB R97, R102, R97 ;  /* 0x000000616661723e */ /* 0x000fe400000000ff */
[----:B------:R-:W-:Y:S01]  /*5d60*/  F2FP.F16.F32.PACK_AB R96, R103, R96 ;  /* 0x000000606760723e */ /* 0x000fe200000000ff */
[----:B------:R-:W-:Y:S06]  /*5d70*/  BRA `(.L_x_2572) ;  /* 0x0000000400cc7947 */ /* 0x000fec0003800000 */
.L_x_2574:
        /* <DEDUP_REMOVED lines=17> */
[----:B------:R-:W-:Y:S01]  /*5e90*/  F2FP.F16.F32.PACK_AB R91, R90, R91 ;  /* 0x0000005b5a5b723e */ /* 0x000fe200000000ff */
        /* <DEDUP_REMOVED lines=15> */
[C---:B------:R-:W-:Y:S01]  /*5f90*/  F2FP.F16.F32.PACK_AB R90, R102.reuse, R97 ;  /* 0x00000061665a723e */ /* 0x040fe200000000ff */
        /* <DEDUP_REMOVED lines=28> */
.L_x_2576:
        /* <DEDUP_REMOVED lines=53> */
.L_x_2572:
        /* <DEDUP_REMOVED lines=10> */
.L_x_2568:
[----:B------:R-:W-:Y:S05]  /*6550*/  BSYNC.RECONVERGENT B1 ;  /* 0x0000000000017941 */ /* 0x000fea0003800200 */
.L_x_2567:
        /* <DEDUP_REMOVED lines=13> */
[--C-:B------:R-:W-:Y:S02]  /*6630*/  HADD2.F32 R96, -RZ, R87.reuse.H1_H1 ;  /* 0x30000057ff607230 */ /* 0x100fe40000004100 */
[-CC-:B------:R-:W-:Y:S01]  /*6640*/  FFMA.FTZ R95, R127, R100.reuse, R101.reuse ;  /* 0x000000647f5f7223 */ /* 0x180fe20000010065 */
[-CC-:B------:R-:W-:Y:S01]  /*6650*/  FFMA.FTZ R93, R123, R100.reuse, R101.reuse ;  /* 0x000000647b5d7223 */ /* 0x180fe20000010065 */
[----:B------:R-:W-:Y:S01]  /*6660*/  FADD.FTZ R88, R129, -R88 ;  /* 0x8000005881587221 */ /* 0x000fe20000010000 */
[-CC-:B------:R-:W-:Y:S01]  /*6670*/  FFMA.FTZ R92, R126, R100.reuse, R101.reuse ;  /* 0x000000647e5c7223 */ /* 0x180fe20000010065 */
[-CC-:B------:R-:W-:Y:S01]  /*6680*/  FFMA.FTZ R91, R117, R100.reuse, R101.reuse ;  /* 0x00000064755b7223 */ /* 0x180fe20000010065 */
[-CC-:B------:R-:W-:Y:S01]  /*6690*/  FFMA.FTZ R90, R120, R100.reuse, R101.reuse ;  /* 0x00000064785a7223 */ /* 0x180fe20000010065 */
[-CC-:B------:R-:W-:Y:S01]  /*66a0*/  FFMA.FTZ R89, R115, R100.reuse, R101.reuse ;  /* 0x0000006473597223 */ /* 0x180fe20000010065 */
[----:B------:R-:W-:Y:S01]  /*66b0*/  FFMA.FTZ R100, R116, R100, R101 ;  /* 0x0000006474647223 */ /* 0x000fe20000010065 */
[----:B------:R-:W-:-:S02]  /*66c0*/  HADD2.F32 R97, -RZ, R87.H0_H0 ;  /* 0x20000057ff617230 */ /* 0x000fc40000004100 */
[----:B------:R-:W-:Y:S01]  /*66d0*/  FADD.FTZ R94, R128, -R95 ;  /* 0x8000005f805e7221 */ /* 0x000fe20000010000 */
[C---:B-----5:R-:W-:Y:S01]  /*66e0*/  FFMA.FTZ R101, R113.reuse, R88, R96 ;  /* 0x0000005871657223 */ /* 0x060fe20000010060 */
[--C-:B------:R-:W-:Y:S02]  /*66f0*/  HADD2.F32 R95, -RZ, R86.reuse.H0_H0 ;  /* 0x20000056ff5f7230 */ /* 0x100fe40000004100 */
[----:B------:R-:W-:Y:S01]  /*6700*/  FADD.FTZ R88, R124, -R93 ;  /* 0x8000005d7c587221 */ /* 0x000fe20000010000 */
[----:B------:R-:W-:Y:S01]  /*6710*/  FFMA.FTZ R98, R113, R94, R97 ;  /* 0x0000005e71627223 */ /* 0x000fe20000010061 */
[----:B------:R-:W-:Y:S02]  /*6720*/  HADD2.F32 R93, -RZ, R85.H0_H0 ;  /* 0x20000055ff5d7230 */ /* 0x000fe40000004100 */
[----:B------:R-:W-:Y:S01]  /*6730*/  FADD.FTZ R92, R125, -R92 ;  /* 0x8000005c7d5c7221 */ /* 0x000fe20000010000 */
[----:B------:R-:W-:Y:S01]  /*6740*/  FFMA.FTZ R94, R113, R88, R95 ;  /* 0x00000058715e7223 */ /* 0x000fe2000001005f */
[----:B------:R-:W-:Y:S01]  /*6750*/  FADD.FTZ R88, R122, -R91 ;  /* 0x8000005b7a587221 */ /* 0x000fe20000010000 */
[----:B------:R-:W-:-:S02]  /*6760*/  HADD2.F32 R97, -RZ, R86.H1_H1 ;  /* 0x30000056ff617230 */ /* 0x000fc40000004100 */
[----:B------:R-:W-:Y:S01]  /*6770*/  FADD.FTZ R90, R121, -R90 ;  /* 0x8000005a795a7221 */ /* 0x000fe20000010000 */
[--C-:B------:R-:W-:Y:S02]  /*6780*/  HADD2.F32 R91, -RZ, R84.reuse.H0_H0 ;  /* 0x20000054ff5b7230 */ /* 0x100fe40000004100 */
[C---:B------:R-:W-:Y:S01]  /*6790*/  FFMA.FTZ R93, R113.reuse, R88, R93 ;  /* 0x00000058715d7223 */ /* 0x040fe2000001005d */
[----:B------:R-:W-:Y:S01]  /*67a0*/  FADD.FTZ R88, R118, -R89 ;  /* 0x8000005976587221 */ /* 0x000fe20000010000 */
[----:B------:R-:W-:Y:S01]  /*67b0*/  FFMA.FTZ R97, R113, R92, R97 ;  /* 0x0000005c71617223 */ /* 0x000fe20000010061 */
[----:B------:R-:W-:Y:S01]  /*67c0*/  HADD2.F32 R95, -RZ, R85.H1_H1 ;  /* 0x30000055ff5f7230 */ /* 0x000fe20000004100 */
[----:B------:R-:W-:Y:S01]  /*67d0*/  LOP3.LUT P2, RZ, R109, 0xff0000, RZ, 0xc0, !PT ;  /* 0x00ff00006dff7812 */ /* 0x000fe2000784c0ff */
[----:B------:R-:W-:Y:S01]  /*67e0*/  FFMA.FTZ R92, R113, R88, R91 ;  /* 0x00000058715c7223 */ /* 0x000fe2000001005b */
[----:B------:R-:W-:Y:S01]  /*67f0*/  FMUL.FTZ R88, R98, UR14 ;  /* 0x0000000e62587c20 */ /* 0x000fe20008410000 */
[----:B------:R-:W-:Y:S01]  /*6800*/  LOP3.LUT P6, RZ, R167, 0xff0000, RZ, 0xc0, !PT ;  /* 0x00ff0000a7ff7812 */ /* 0x000fe200078cc0ff */
[----:B------:R-:W-:Y:S01]  /*6810*/  FFMA.FTZ R96, R113, R90, R95 ;  /* 0x0000005a71607223 */ /* 0x000fe2000001005f */
[----:B------:R-:W-:Y:S01]  /*6820*/  ISETP.GE.U32.AND P5, PT, R108, RZ, PT ;  /* 0x000000ff6c00720c */ /* 0x000fe20003fa6070 */
[----:B------:R-:W-:Y:S01]  /*6830*/  HADD2.F32 R89, -RZ, R84.H1_H1 ;  /* 0x30000054ff597230 */ /* 0x000fe20000004100 */
[C---:B------:R-:W-:Y:S01]  /*6840*/  FSEL R99, R88.reuse, RZ, P2 ;  /* 0x000000ff58637208 */ /* 0x040fe20001000000 */
[----:B------:R-:W-:Y:S01]  /*6850*/  FADD.FTZ R100, R119, -R100 ;  /* 0x8000006477647221 */ /* 0x000fe20000010000 */
[----:B------:R-:W-:Y:S01]  /*6860*/  FSEL R95, R88, RZ, P6 ;  /* 0x000000ff585f7208 */ /* 0x000fe20003000000 */
[----:B------:R-:W-:Y:S01]  /*6870*/  FMUL.FTZ R88, R94, UR14 ;  /* 0x0000000e5e587c20 */ /* 0x000fe20008410000 */
[C---:B------:R-:W-:Y:S01]  /*6880*/  F2FP.F16.F32.PACK_AB R91, R101.reuse, R98 ;  /* 0x00000062655b723e */ /* 0x040fe200000000ff */
[----:B------:R-:W-:Y:S01]  /*6890*/  FMUL.FTZ R101, R101, UR14 ;  /* 0x0000000e65657c20 */ /* 0x000fe20008410000 */
[----:B------:R-:W-:Y:S01]  /*68a0*/  ISETP.GE.U32.AND P2, PT, R166, RZ, PT ;  /* 0x000000ffa600720c */ /* 0x000fe20003f46070 */
[----:B------:R-:W-:Y:S01]  /*68b0*/  FFMA.FTZ R113, R113, R100, R89 ;  /* 0x0000006471717223 */ /* 0x000fe20000010059 */
[----:B------:R-:W-:Y:S01]  /*68c0*/  LOP3.LUT P6, RZ, R167, 0xff, RZ, 0xc0, !PT ;  /* 0x000000ffa7ff7812 */ /* 0x000fe200078cc0ff */
[----:B------:R-:W-:Y:S01]  /*68d0*/  FMUL.FTZ R89, R97, UR14 ;  /* 0x0000000e61597c20 */ /* 0x000fe20008410000 */
[----:B------:R-:W-:-:S02]  /*68e0*/  ISETP.GE.U32.AND.EX P5, PT, R109, 0x1000000, PT, P5 ;  /* 0x010000006d00780c */ /* 0x000fc40003fa6150 */
[----:B------:R-:W-:Y:S02]  /*68f0*/  F2FP.F16.F32.PACK_AB R90, R97, R94 ;  /* 0x0000005e615a723e */ /* 0x000fe400000000ff */
[----:B------:R-:W-:Y:S02]  /*6900*/  ISETP.GE.U32.AND.EX P2, PT, R167, 0x1000000, PT, P2 ;  /* 0x01000000a700780c */ /* 0x000fe40003f46120 */
[----:B------:R-:W-:Y:S02]  /*6910*/  FSEL R98, R101, RZ, P5 ;  /* 0x000000ff65627208 */ /* 0x000fe40002800000 */
[----:B------:R-:W-:Y:S02]  /*6920*/  FSEL R94, R88, RZ, P6 ;  /* 0x000000ff585e7208 */ /* 0x000fe40003000000 */
[----:B------:R-:W-:Y:S02]  /*6930*/  LOP3.LUT P6, RZ, R109, 0xff, RZ, 0xc0, !PT ;  /* 0x000000ff6dff7812 */ /* 0x000fe400078cc0ff */
[----:B------:R-:W-:-:S02]  /*6940*/  LOP3.LUT P5, RZ, R167, 0xff00, RZ, 0xc0, !PT ;  /* 0x0000ff00a7ff7812 */ /* 0x000fc400078ac0ff */
[----:B------:R-:W-:Y:S02]  /*6950*/  FSEL R100, R101, RZ, P2 ;  /* 0x000000ff65647208 */ /* 0x000fe40001000000 */
[----:B------:R-:W-:Y:S02]  /*6960*/  F2FP.F16.F32.PACK_AB R99, R98, R99 ;  /* 0x000000636263723e */ /* 0x000fe400000000ff */
[----:B------:R-:W-:Y:S02]  /*6970*/  LOP3.LUT P2, RZ, R109, 0xff00, RZ, 0xc0, !PT ;  /* 0x0000ff006dff7812 */ /* 0x000fe4000784c0ff */
[----:B------:R-:W-:Y:S01]  /*6980*/  FSEL R98, R88, RZ, P6 ;  /* 0x000000ff58627208 */ /* 0x000fe20003000000 */
[----:B------:R-:W-:Y:S01]  /*6990*/  FMUL.FTZ R88, R93, UR14 ;  /* 0x0000000e5d587c20 */ /* 0x000fe20008410000 */
[----:B------:R-:W-:Y:S02]  /*69a0*/  FSEL R97, R89, RZ, P5 ;  /* 0x000000ff59617208 */ /* 0x000fe40002800000 */
[----:B------:R-:W-:-:S02]  /*69b0*/  LOP3.LUT P5, RZ, R108, 0xff0000, RZ, 0xc0, !PT ;  /* 0x00ff00006cff7812 */ /* 0x000fc400078ac0ff */
[----:B------:R-:W-:Y:S02]  /*69c0*/  LOP3.LUT P6, RZ, R166, 0xff0000, RZ, 0xc0, !PT ;  /* 0x00ff0000a6ff7812 */ /* 0x000fe400078cc0ff */
[----:B0-----:R-:W-:Y:S02]  /*69d0*/  FSEL R103, R89, RZ, P2 ;  /* 0x000000ff59677208 */ /* 0x001fe40001000000 */
[----:B------:R-:W-:Y:S02]  /*69e0*/  F2FP.F16.F32.PACK_AB R94, R97, R94 ;  /* 0x0000005e615e723e */ /* 0x000fe400000000ff */
[C---:B------:R-:W-:Y:S01]  /*69f0*/  F2FP.F16.F32.PACK_AB R89, R96.reuse, R93 ;  /* 0x0000005d6059723e */ /* 0x040fe200000000ff */
[----:B------:R-:W-:Y:S01]  /*6a00*/  FMUL.FTZ R96, R96, UR14 ;  /* 0x0000000e60607c20 */ /* 0x000fe20008410000 */
[C---:B------:R-:W-:Y:S01]  /*6a10*/  FSEL R97, R88.reuse, RZ, P5 ;  /* 0x000000ff58617208 */ /* 0x040fe20002800000 */
[----:B------:R-:W-:Y:S01]  /*6a20*/  FMUL.FTZ R93, R113, UR14 ;  /* 0x0000000e715d7c20 */ /* 0x000fe20008410000 */
[----:B------:R-:W-:-:S02]  /*6a30*/  FSEL R102, R88, RZ, P6 ;  /* 0x000000ff58667208 */ /* 0x000fc40003000000 */
[----:B------:R-:W-:Y:S02]  /*6a40*/  LOP3.LUT P2, RZ, R108, 0xff000000, RZ, 0xc0, !PT ;  /* 0xff0000006cff7812 */ /* 0x000fe4000784c0ff */
[----:B------:R-:W-:Y:S02]  /*6a50*/  LOP3.LUT P5, RZ, R166, 0xff000000, RZ, 0xc0, !PT ;  /* 0xff000000a6ff7812 */ /* 0x000fe400078ac0ff */
[----:B------:R-:W-:Y:S02]  /*6a60*/  LOP3.LUT P6, RZ, R108, 0xff00, RZ, 0xc0, !PT ;  /* 0x0000ff006cff7812 */ /* 0x000fe400078cc0ff */
[----:B------:R-:W-:Y:S01]  /*6a70*/  F2FP.F16.F32.PACK_AB R88, R113, R92 ;  /* 0x0000005c7158723e */ /* 0x000fe200000000ff */
[----:B------:R-:W-:Y:S01]  /*6a80*/  FMUL.FTZ R92, R92, UR14 ;  /* 0x0000000e5c5c7c20 */ /* 0x000fe20008410000 */
[C---:B------:R-:W-:Y:S02]  /*6a90*/  FSEL R168, R96.reuse, RZ, P2 ;  /* 0x000000ff60a87208 */ /* 0x040fe40001000000 */
[----:B------:R-:W-:-:S02]  /*6aa0*/  FSEL R161, R96, RZ, P5 ;  /* 0x000000ff60a17208 */ /* 0x000fc40002800000 */
[----:B------:R-:W-:Y:S02]  /*6ab0*/  FSEL R101, R93, RZ, P6 ;  /* 0x000000ff5d657208 */ /* 0x000fe40003000000 */
[C---:B------:R-:W-:Y:S02]  /*6ac0*/  LOP3.LUT P2, RZ, R166.reuse, 0xff00, RZ, 0xc0, !PT ;  /* 0x0000ff00a6ff7812 */ /* 0x040fe4000784c0ff */
[----:B------:R-:W-:Y:S02]  /*6ad0*/  LOP3.LUT P5, RZ, R166, 0xff, RZ, 0xc0, !PT ;  /* 0x000000ffa6ff7812 */ /* 0x000fe400078ac0ff */
[----:B------:R-:W-:Y:S02]  /*6ae0*/  LOP3.LUT P6, RZ, R108, 0xff, RZ, 0xc0, !PT ;  /* 0x000000ff6cff7812 */ /* 0x000fe400078cc0ff */
        /* <DEDUP_REMOVED lines=10> */
.L_x_2581:
[-CC-:B01-3--:R-:W-:Y:S01]  /*6b90*/  FFMA.FTZ R103, R127, R100.reuse, R101.reuse ;  /* 0x000000647f677223 */ /* 0x18bfe20000010065 */
[-CC-:B------:R-:W-:Y:S01]  /*6ba0*/  FFMA.FTZ R94, R114, R100.reuse, R101.reuse ;  /* 0x00000064725e7223 */ /* 0x180fe20000010065 */
[-C--:B------:R-:W-:Y:S01]  /*6bb0*/  FFMA.FTZ R95, R123, R100.reuse, R101 ;  /* 0x000000647b5f7223 */ /* 0x080fe20000010065 */
[--C-:B------:R-:W-:Y:S02]  /*6bc0*/  HADD2.F32 R161, -RZ, R87.reuse.H0_H0 ;  /* 0x20000057ffa17230 */ /* 0x100fe40000004100 */
[----:B------:R-:W-:Y:S01]  /*6bd0*/  FADD.FTZ R98, R128, -R103 ;  /* 0x8000006780627221 */ /* 0x000fe20000010000 */
[----:B------:R-:W-:Y:S02]  /*6be0*/  HADD2.F32 R168, -RZ, R87.H1_H1 ;  /* 0x30000057ffa87230 */ /* 0x000fe40000004100 */
[----:B------:R-:W-:Y:S01]  /*6bf0*/  FADD.FTZ R102, R129, -R94 ;  /* 0x8000005e81667221 */ /* 0x000fe20000010000 */
[----:B------:R-:W-:Y:S02]  /*6c00*/  HADD2.F32 R99, -RZ, R86.H0_H0 ;  /* 0x20000056ff637230 */ /* 0x000fe40000004100 */
[-C--:B------:R-:W-:Y:S01]  /*6c10*/  FFMA.FTZ R96, R126, R100.reuse, R101 ;  /* 0x000000647e607223 */ /* 0x080fe20000010065 */
[----:B------:R-:W-:Y:S01]  /*6c20*/  FADD.FTZ R94, R124, -R95 ;  /* 0x8000005f7c5e7221 */ /* 0x000fe20000010000 */
[-CC-:B------:R-:W-:Y:S01]  /*6c30*/  FFMA.FTZ R92, R120, R100.reuse, R101.reuse ;  /* 0x00000064785c7223 */ /* 0x180fe20000010065 */
[-CC-:B------:R-:W-:Y:S01]  /*6c40*/  FFMA.FTZ R97, R117, R100.reuse, R101.reuse ;  /* 0x0000006475617223 */ /* 0x180fe20000010065 */
[----:B------:R-:W-:Y:S01]  /*6c50*/  FFMA.FTZ R93, R115, R100, R101 ;  /* 0x00000064735d7223 */ /* 0x000fe20000010065 */
[C---:B-----5:R-:W-:Y:S01]  /*6c60*/  FFMA.FTZ R161, R113.reuse, R98, R161 ;  /* 0x0000006271a17223 */ /* 0x060fe200000100a1 */
[C---:B------:R-:W-:Y:S01]  /*6c70*/  FFMA.FTZ R103, R113.reuse, R102, R168 ;  /* 0x0000006671677223 */ /* 0x040fe200000100a8 */
[----:B------:R-:W-:Y:S01]  /*6c80*/  FFMA.FTZ R98, R113, R94, R99 ;  /* 0x0000005e71627223 */ /* 0x000fe20000010063 */
[----:B------:R-:W-:Y:S01]  /*6c90*/  FADD.FTZ R102, R125, -R96 ;  /* 0x800000607d667221 */ /* 0x000fe20000010000 */
[----:B------:R-:W-:-:S02]  /*6ca0*/  HADD2.F32 R99, -RZ, R85.H0_H0 ;  /* 0x20000055ff637230 */ /* 0x000fc40000004100 */
[----:B------:R-:W-:Y:S01]  /*6cb0*/  FADD.FTZ R96, R121, -R92 ;  /* 0x8000005c79607221 */ /* 0x000fe20000010000 */
[----:B------:R-:W-:Y:S02]  /*6cc0*/  HADD2.F32 R95, -RZ, R84.H0_H0 ;  /* 0x20000054ff5f7230 */ /* 0x000fe40000004100 */
[----:B------:R-:W-:Y:S01]  /*6cd0*/  FADD.FTZ R94, R122, -R97 ;  /* 0x800000617a5e7221 */ /* 0x000fe20000010000 */
[----:B------:R-:W-:Y:S02]  /*6ce0*/  HADD2.F32 R168, -RZ, R86.H1_H1 ;  /* 0x30000056ffa87230 */ /* 0x000fe40000004100 */
[----:B------:R-:W-:Y:S01]  /*6cf0*/  FADD.FTZ R92, R118, -R93 ;  /* 0x8000005d765c7221 */ /* 0x000fe20000010000 */
[----:B------:R-:W-:Y:S01]  /*6d00*/  FMUL.FTZ R161, R161, UR14 ;  /* 0x0000000ea1a17c20 */ /* 0x000fe20008410000 */
[----:B------:R-:W-:Y:S01]  /*6d10*/  ISETP.GE.U32.AND P2, PT, R108, RZ, PT ;  /* 0x000000ff6c00720c */ /* 0x000fe20003f46070 */
[----:B------:R-:W-:Y:S01]  /*6d20*/  FFMA.FTZ R93, R113, R94, R99 ;  /* 0x0000005e715d7223 */ /* 0x000fe20000010063 */
[----:B------:R-:W-:Y:S01]  /*6d30*/  LOP3.LUT P5, RZ, R109, 0xff0000, RZ, 0xc0, !PT ;  /* 0x00ff00006dff7812 */ /* 0x000fe200078ac0ff */
[----:B------:R-:W-:Y:S01]  /*6d40*/  FFMA.FTZ R92, R113, R92, R95 ;  /* 0x0000005c715c7223 */ /* 0x000fe2000001005f */
[----:B------:R-:W-:Y:S01]  /*6d50*/  LOP3.LUT P6, RZ, R167, 0xff0000, RZ, 0xc0, !PT ;  /* 0x00ff0000a7ff7812 */ /* 0x000fe200078cc0ff */
[----:B------:R-:W-:Y:S01]  /*6d60*/  FMUL.FTZ R103, R103, UR14 ;  /* 0x0000000e67677c20 */ /* 0x000fe20008410000 */
[----:B------:R-:W-:Y:S01]  /*6d70*/  FFMA.FTZ R102, R113, R102, R168 ;  /* 0x0000006671667223 */ /* 0x000fe200000100a8 */
[----:B------:R-:W-:Y:S01]  /*6d80*/  ISETP.GE.U32.AND.EX P2, PT, R109, 0x1000000, PT, P2 ;  /* 0x010000006d00780c */ /* 0x000fe20003f46120 */
[----:B------:R-:W-:Y:S01]  /*6d90*/  FMUL.FTZ R98, R98, UR14 ;  /* 0x0000000e62627c20 */ /* 0x000fe20008410000 */
[C---:B------:R-:W-:Y:S01]  /*6da0*/  FSEL R99, R161.reuse, RZ, P5 ;  /* 0x000000ffa1637208 */ /* 0x040fe20002800000 */
[----:B------:R-:W-:Y:S01]  /*6db0*/  FFMA.FTZ R100, R116, R100, R101 ;  /* 0x0000006474647223 */ /* 0x000fe20000010065 */
[----:B------:R-:W-:Y:S01]  /*6dc0*/  FSEL R95, R161, RZ, P6 ;  /* 0x000000ffa15f7208 */ /* 0x000fe20003000000 */
[----:B------:R-:W-:Y:S01]  /*6dd0*/  FMUL.FTZ R102, R102, UR14 ;  /* 0x0000000e66667c20 */ /* 0x000fe20008410000 */
[----:B------:R-:W-:Y:S01]  /*6de0*/  ISETP.GE.U32.AND P5, PT, R166, RZ, PT ;  /* 0x000000ffa600720c */ /* 0x000fe20003fa6070 */
[----:B------:R-:W-:Y:S01]  /*6df0*/  HADD2.F32 R101, -RZ, R85.H1_H1 ;  /* 0x30000055ff657230 */ /* 0x000fe20000004100 */
[----:B------:R-:W-:Y:S01]  /*6e00*/  LOP3.LUT P6, RZ, R167, 0xff, RZ, 0xc0, !PT ;  /* 0x000000ffa7ff7812 */ /* 0x000fe200078cc0ff */
[----:B------:R-:W-:Y:S01]  /*6e10*/  HADD2.F32 R94, -RZ, R84.H1_H1 ;  /* 0x30000054ff5e7230 */ /* 0x000fe20000004100 */
[----:B------:R-:W-:Y:S01]  /*6e20*/  FSEL R170, R103, RZ, P2 ;  /* 0x000000ff67aa7208 */ /* 0x000fe20001000000 */
[----:B------:R-:W-:Y:S01]  /*6e30*/  FADD.FTZ R100, R119, -R100 ;  /* 0x8000006477647221 */ /* 0x000fe20000010000 */
[----:B------:R-:W-:Y:S01]  /*6e40*/  LOP3.LUT P2, RZ, R167, 0xff00, RZ, 0xc0, !PT ;  /* 0x0000ff00a7ff7812 */ /* 0x000fe2000784c0ff */
[----:B------:R-:W-:Y:S01]  /*6e50*/  FMUL.FTZ R93, R93, UR14 ;  /* 0x0000000e5d5d7c20 */ /* 0x000fe20008410000 */
[----:B------:R-:W-:Y:S01]  /*6e60*/  ISETP.GE.U32.AND.EX P5, PT, R167, 0x1000000, PT, P5 ;  /* 0x01000000a700780c */ /* 0x000fe20003fa6150 */
[C---:B------:R-:W-:Y:S01]  /*6e70*/  FFMA.FTZ R96, R113.reuse, R96, R101 ;  /* 0x0000006071607223 */ /* 0x040fe20000010065 */
[----:B------:R-:W-:Y:S01]  /*6e80*/  FSEL R97, R98, RZ, P6 ;  /* 0x000000ff62617208 */ /* 0x000fe20003000000 */
        /* <DEDUP_REMOVED lines=10> */
[----:B------:R-:W-:Y:S02]  /*6f30*/  LOP3.LUT P6, RZ, R166, 0xff0000, RZ, 0xc0, !PT ;  /* 0x00ff0000a6ff7812 */ /* 0x000fe400078cc0ff */
[----:B------:R-:W-:Y:S02]  /*6f40*/  F2FP.F16.F32.PACK_AB R94, R168, R97 ;  /* 0x00000061a85e723e */ /* 0x000fe400000000ff */
[----:B------:R-:W-:Y:S02]  /*6f50*/  FSEL R103, R102, RZ, P2 ;  /* 0x000000ff66677208 */ /* 0x000fe40001000000 */
[----:B------:R-:W-:-:S02]  /*6f60*/  FSEL R97, R93, RZ, P5 ;  /* 0x000000ff5d617208 */ /* 0x000fc40002800000 */
[----:B------:R-:W-:Y:S02]  /*6f70*/  LOP3.LUT P2, RZ, R108, 0xff000000, RZ, 0xc0, !PT ;  /* 0xff0000006cff7812 */ /* 0x000fe4000784c0ff */
        /* <DEDUP_REMOVED lines=20> */
.L_x_2580:
        /* <DEDUP_REMOVED lines=38> */
[----:B------:R-:W-:Y:S01]  /*7320*/  F2FP.F16.F32.PACK_AB R91, R91, R92 ;  /* 0x0000005c5b5b723e */ /* 0x000fe200000000ff */
[----:B------:R-:W-:Y:S01]  /*7330*/  FMUL.FTZ R92, R90, UR14 ;  /* 0x0000000e5a5c7c20 */ /* 0x000fe20008410000 */
[----:B------:R-:W-:-:S02]  /*7340*/  FSEL R98, R95, RZ, P2 ;  /* 0x000000ff5f627208 */ /* 0x000fc40001000000 */
[----:B------:R-:W-:Y:S02]  /*7350*/  F2FP.F16.F32.PACK_AB R90, R93, R90 ;  /* 0x0000005a5d5a723e */ /* 0x000fe400000000ff */
[----:B------:R-:W-:Y:S02]  /*7360*/  LOP3.LUT P2, RZ, R167, 0xff0000, RZ, 0xc0, !PT ;  /* 0x00ff0000a7ff7812 */ /* 0x000fe4000784c0ff */
[----:B------:R-:W-:Y:S02]  /*7370*/  FSEL R100, R95, RZ, P5 ;  /* 0x000000ff5f647208 */ /* 0x000fe40002800000 */
[----:B------:R-:W-:Y:S02]  /*7380*/  FSEL R93, R97, RZ, P6 ;  /* 0x000000ff615d7208 */ /* 0x000fe40003000000 */
[----:B------:R-:W-:Y:S02]  /*7390*/  LOP3.LUT P5, RZ, R167, 0xff, RZ, 0xc0, !PT ;  /* 0x000000ffa7ff7812 */ /* 0x000fe400078ac0ff */
[----:B------:R-:W-:-:S02]  /*73a0*/  LOP3.LUT P6, RZ, R109, 0xff, RZ, 0xc0, !PT ;  /* 0x000000ff6dff7812 */ /* 0x000fc400078cc0ff */
[----:B------:R-:W-:Y:S02]  /*73b0*/  FSEL R95, R94, RZ, P2 ;  /* 0x000000ff5e5f7208 */ /* 0x000fe40001000000 */
[----:B------:R-:W-:Y:S02]  /*73c0*/  F2FP.F16.F32.PACK_AB R99, R98, R99 ;  /* 0x000000636263723e */ /* 0x000fe400000000ff */
        /* <DEDUP_REMOVED lines=8> */
[C---:B------:R-:W-:Y:S01]  /*7450*/  F2FP.F16.F32.PACK_AB R89, R96.reuse, R89 ;  /* 0x000000596059723e */ /* 0x040fe200000000ff */
[----:B------:R-:W-:Y:S01]  /*7460*/  FMUL.FTZ R96, R96, UR14 ;  /* 0x0000000e60607c20 */ /* 0x000fe20008410000 */
[C---:B------:R-:W-:Y:S02]  /*7470*/  FSEL R97, R92.reuse, RZ, P5 ;  /* 0x000000ff5c617208 */ /* 0x040fe40002800000 */
[----:B------:R-:W-:Y:S01]  /*7480*/  FSEL R93, R92, RZ, P6 ;  /* 0x000000ff5c5d7208 */ /* 0x000fe20003000000 */
[----:B------:R-:W-:Y:S01]  /*7490*/  FMUL.FTZ R92, R88, UR14 ;  /* 0x0000000e585c7c20 */ /* 0x000fe20008410000 */
[----:B------:R-:W-:-:S02]  /*74a0*/  LOP3.LUT P2, RZ, R108, 0xff000000, RZ, 0xc0, !PT ;  /* 0xff0000006cff7812 */ /* 0x000fc4000784c0ff */
        /* <DEDUP_REMOVED lines=20> */
.L_x_2583:
        /* <DEDUP_REMOVED lines=51> */
[----:B------:R-:W-:Y:S02]  /*7920*/  F2FP.F16.F32.PACK_AB R95, R170, R103 ;  /* 0x00000067aa5f723e */ /* 0x000fe400000000ff */
[----:B------:R-:W-:Y:S02]  /*7930*/  F2FP.F16.F32.PACK_AB R94, R97, R94 ;  /* 0x0000005e615e723e */ /* 0x000fe400000000ff */
[----:B------:R-:W-:Y:S02]  /*7940*/  FSEL R103, R102, RZ, P2 ;  /* 0x000000ff66677208 */ /* 0x000fe40001000000 */
[C---:B------:R-:W-:Y:S02]  /*7950*/  FSEL R97, R96.reuse, RZ, P5 ;  /* 0x000000ff60617208 */ /* 0x040fe40002800000 */
[----:B------:R-:W-:-:S02]  /*7960*/  FSEL R102, R96, RZ, P6 ;  /* 0x000000ff60667208 */ /* 0x000fc40003000000 */
[----:B------:R-:W-:Y:S02]  /*7970*/  LOP3.LUT P2, RZ, R108, 0xff000000, RZ, 0xc0, !PT ;  /* 0xff0000006cff7812 */ /* 0x000fe4000784c0ff */
[----:B------:R-:W-:Y:S02]  /*7980*/  LOP3.LUT P5, RZ, R166, 0xff000000, RZ, 0xc0, !PT ;  /* 0xff000000a6ff7812 */ /* 0x000fe400078ac0ff */
[----:B------:R-:W-:Y:S02]  /*7990*/  LOP3.LUT P6, RZ, R108, 0xff00, RZ, 0xc0, !PT ;  /* 0x0000ff006cff7812 */ /* 0x000fe400078cc0ff */
[----:B------:R-:W-:Y:S02]  /*79a0*/  F2FP.F16.F32.PACK_AB R99, R168, R99 ;  /* 0x00000063a863723e */ /* 0x000fe400000000ff */
[C---:B------:R-:W-:Y:S02]  /*79b0*/  FSEL R168, R98.reuse, RZ, P2 ;  /* 0x000000ff62a87208 */ /* 0x040fe40001000000 */
[----:B------:R-:W-:-:S02]  /*79c0*/  FSEL R113, R98, RZ, P5 ;  /* 0x000000ff62717208 */ /* 0x000fc40002800000 */
[----:B------:R-:W-:Y:S02]  /*79d0*/  FSEL R101, R93, RZ, P6 ;  /* 0x000000ff5d657208 */ /* 0x000fe40003000000 */
[C---:B------:R-:W-:Y:S02]  /*79e0*/  LOP3.LUT P2, RZ, R166.reuse, 0xff00, RZ, 0xc0, !PT ;  /* 0x0000ff00a6ff7812 */ /* 0x040fe4000784c0ff */
        /* <DEDUP_REMOVED lines=11> */
.L_x_2579:
        /* <DEDUP_REMOVED lines=8> */
[----:B------:R-:W-:Y:S02]  /*7b20*/  HADD2.F32 R98, -RZ, R87.H1_H1 ;  /* 0x30000057ff627230 */ /* 0x000fe40000004100 */
        /* <DEDUP_REMOVED lines=8> */
[----:B-----5:R-:W-:Y:S01]  /*7bb0*/  FFMA.FTZ R169, R113, R96, R98 ;  /* 0x0000006071a97223 */ /* 0x020fe20000010062 */
[----:B------:R-:W-:-:S02]  /*7bc0*/  HADD2.F32 R101, -RZ, R86.H0_H0 ;  /* 0x20000056ff657230 */ /* 0x000fc40000004100 */
[----:B------:R-:W-:Y:S01]  /*7bd0*/  FADD.FTZ R98, R125, -R88 ;  /* 0x800000587d627221 */ /* 0x000fe20000010000 */
[----:B------:R-:W-:Y:S02]  /*7be0*/  HADD2.F32 R97, -RZ, R85.H0_H0 ;  /* 0x20000055ff617230 */ /* 0x000fe40000004100 */
[----:B------:R-:W-:Y:S01]  /*7bf0*/  FADD.FTZ R96, R124, -R99 ;  /* 0x800000637c607221 */ /* 0x000fe20000010000 */
[----:B------:R-:W-:Y:S01]  /*7c00*/  FADD.FTZ R88, R122, -R91 ;  /* 0x8000005b7a587221 */ /* 0x000fe20000010000 */
[----:B------:R-:W-:Y:S02]  /*7c10*/  HADD2.F32 R168, -RZ, R87.H0_H0 ;  /* 0x20000057ffa87230 */ /* 0x000fe40000004100 */
[----:B0-----:R-:W-:Y:S01]  /*7c20*/  FADD.FTZ R102, R128, -R161 ;  /* 0x800000a180667221 */ /* 0x001fe20000010000 */
[C---:B------:R-:W-:Y:S01]  /*7c30*/  FFMA.FTZ R101, R113.reuse, R96, R101 ;  /* 0x0000006071657223 */ /* 0x040fe20000010065 */
[----:B------:R-:W-:Y:S01]  /*7c40*/  FFMA.FTZ R97, R113, R88, R97 ;  /* 0x0000005871617223 */ /* 0x000fe20000010061 */
[----:B------:R-:W-:-:S02]  /*7c50*/  HADD2.F32 R103, -RZ, R86.H1_H1 ;  /* 0x30000056ff677230 */ /* 0x000fc40000004100 */
[----:B------:R-:W-:Y:S01]  /*7c60*/  FADD.FTZ R88, R118, -R89 ;  /* 0x8000005976587221 */ /* 0x000fe20000010000 */
[----:B------:R-:W-:Y:S02]  /*7c70*/  HADD2.F32 R96, -RZ, R85.H1_H1 ;  /* 0x30000055ff607230 */ /* 0x000fe40000004100 */
[----:B------:R-:W-:Y:S01]  /*7c80*/  FADD.FTZ R90, R121, -R90 ;  /* 0x8000005a795a7221 */ /* 0x000fe20000010000 */
[--C-:B------:R-:W-:Y:S02]  /*7c90*/  HADD2.F32 R91, -RZ, R84.reuse.H0_H0 ;  /* 0x20000054ff5b7230 */ /* 0x100fe40000004100 */
[----:B------:R-:W-:Y:S01]  /*7ca0*/  FADD.FTZ R100, R119, -R100 ;  /* 0x8000006477647221 */ /* 0x000fe20000010000 */
        /* <DEDUP_REMOVED lines=10> */
[----:B------:R-:W-:Y:S01]  /*7d50*/  F2FP.F16.F32.PACK_AB R91, R169, R102 ;  /* 0x00000066a95b723e */ /* 0x000fe200000000ff */
[----:B------:R-:W-:Y:S01]  /*7d60*/  FMUL.FTZ R102, R102, UR14 ;  /* 0x0000000e66667c20 */ /* 0x000fe20008410000 */
[C---:B------:R-:W-:Y:S01]  /*7d70*/  F2FP.F16.F32.PACK_AB R90, R98.reuse, R101 ;  /* 0x00000065625a723e */ /* 0x040fe200000000ff */
        /* <DEDUP_REMOVED lines=11> */
[----:B------:R-:W-:Y:S01]  /*7e30*/  F2FP.F16.F32.PACK_AB R89, R96, R97 ;  /* 0x000000616059723e */ /* 0x000fe200000000ff */
        /* <DEDUP_REMOVED lines=15> */
.L_x_2585:
[-CC-:B------:R-:W-:Y:S01]  /*7f30*/  FFMA.FTZ R98, R114, R100.reuse, R101.reuse ;  /* 0x0000006472627223 */ /* 0x180fe20000010065 */
[-CC-:B0-----:R-:W-:Y:S01]  /*7f40*/  FFMA.FTZ R102, R126, R100.reuse, R101.reuse ;  /* 0x000000647e667223 */ /* 0x181fe20000010065 */
[-CC-:B------:R-:W-:Y:S01]  /*7f50*/  FFMA.FTZ R169, R127, R100.reuse, R101.reuse ;  /* 0x000000647fa97223 */ /* 0x180fe20000010065 */
[-CC-:B------:R-:W-:Y:S01]  /*7f60*/  FFMA.FTZ R99, R123, R100.reuse, R101.reuse ;  /* 0x000000647b637223 */ /* 0x180fe20000010065 */
[-CC-:B------:R-:W-:Y:S01]  /*7f70*/  FFMA.FTZ R103, R117, R100.reuse, R101.reuse ;  /* 0x0000006475677223 */ /* 0x180fe20000010065 */
[-CC-:B------:R-:W-:Y:S01]  /*7f80*/  FFMA.FTZ R96, R120, R100.reuse, R101.reuse ;  /* 0x0000006478607223 */ /* 0x180fe20000010065 */
[-CC-:B------:R-:W-:Y:S01]  /*7f90*/  FFMA.FTZ R97, R115, R100.reuse, R101.reuse ;  /* 0x0000006473617223 */ /* 0x180fe20000010065 */
[----:B------:R-:W-:Y:S02]  /*7fa0*/  HADD2.F32 R174, -RZ, R87.H1_H1 ;  /* 0x30000057ffae7230 */ /* 0x000fe40000004100 */
[----:B------:R-:W-:Y:S01]  /*7fb0*/  FFMA.FTZ R100, R116, R100, R101 ;  /* 0x0000006474647223 */ /* 0x000fe20000010065 */
[----:B------:R-:W-:-:S02]  /*7fc0*/  HADD2.F32 R161, -RZ, R86.H1_H1 ;  /* 0x30000056ffa17230 */ /* 0x000fc40000004100 */
[----:B------:R-:W-:Y:S01]  /*7fd0*/  FADD.FTZ R170, R129, -R98 ;  /* 0x8000006281aa7221 */ /* 0x000fe20000010000 */
[----:B------:R-:W-:Y:S02]  /*7fe0*/  HADD2.F32 R171, -RZ, R87.H0_H0 ;  /* 0x20000057ffab7230 */ /* 0x000fe40000004100 */
[----:B------:R-:W-:Y:S01]  /*7ff0*/  FADD.FTZ R102, R125, -R102 ;  /* 0x800000667d667221 */ /* 0x000fe20000010000 */
[----:B------:R-:W-:Y:S02]  /*8000*/  HADD2.F32 R101, -RZ, R86.H0_H0 ;  /* 0x20000056ff657230 */ /* 0x000fe40000004100 */
        /* <DEDUP_REMOVED lines=9> */
[--C-:B------:R-:W-:Y:S02]  /*80a0*/  HADD2.F32 R99, -RZ, R84.reuse.H0_H0 ;  /* 0x20000054ff637230 */ /* 0x100fe40000004100 */
[----:B------:R-:W-:Y:S01]  /*80b0*/  FADD.FTZ R168, R121, -R96 ;  /* 0x8000006079a87221 */ /* 0x000fe20000010000 */
        /* <DEDUP_REMOVED lines=37> */
.L_x_2584:
        /* <DEDUP_REMOVED lines=27> */
[----:B------:R-:W-:Y:S01]  /*84c0*/  F2FP.F16.F32.PACK_AB R91, R91, R168 ;  /* 0x000000a85b5b723e */ /* 0x000fe200000000ff */
[----:B------:R-:W-:Y:S01]  /*84d0*/  FMUL.FTZ R168, R168, UR14 ;  /* 0x0000000ea8a87c20 */ /* 0x000fe20008410000 */
[----:B------:R-:W-:Y:S01]  /*84e0*/  LOP3.LUT P5, RZ, R109, 0xff0000, RZ, 0xc0, !PT ;  /* 0x00ff00006dff7812 */ /* 0x000fe200078ac0ff */
[----:B------:R-:W-:Y:S01]  /*84f0*/  FADD.FTZ R100, R119, -R100 ;  /* 0x8000006477647221 */ /* 0x000fe20000010000 */
[----:B------:R-:W-:Y:S01]  /*8500*/  FSEL R169, R90, RZ, P2 ;  /* 0x000000ff5aa97208 */ /* 0x000fe20001000000 */
[----:B------:R-:W-:Y:S01]  /*8510*/  FMUL.FTZ R96, R113, R96 ;  /* 0x0000006071607220 */ /* 0x000fe20000410000 */
[C---:B------:R-:W-:Y:S01]  /*8520*/  F2FP.F16.F32.PACK_AB R90, R99.reuse, R98 ;  /* 0x00000062635a723e */ /* 0x040fe200000000ff */
        /* <DEDUP_REMOVED lines=13> */
[----:B------:R-:W-:Y:S01]  /*8600*/  F2FP.F16.F32.PACK_AB R89, R96, R89 ;  /* 0x000000596059723e */ /* 0x000fe200000000ff */
        /* <DEDUP_REMOVED lines=8> */
[----:B------:R-:W-:Y:S02]  /*8690*/  F2FP.F16.F32.PACK_AB R88, R113, R88 ;  /* 0x000000587158723e */ /* 0x000fe400000000ff */
[----:B------:R-:W-:-:S02]  /*86a0*/  F2FP.F16.F32.PACK_AB R99, R169, R168 ;  /* 0x000000a8a963723e */ /* 0x000fc400000000ff */
[----:B------:R-:W-:Y:S02]  /*86b0*/  F2FP.F16.F32.PACK_AB R98, R161, R102 ;  /* 0x00000066a162723e */ /* 0x000fe400000000ff */
[----:B------:R-:W-:Y:S02]  /*86c0*/  F2FP.F16.F32.PACK_AB R97, R103, R100 ;  /* 0x000000646761723e */ /* 0x000fe400000000ff */
[----:B------:R-:W-:Y:S01]  /*86d0*/  F2FP.F16.F32.PACK_AB R96, R101, R96 ;  /* 0x000000606560723e */ /* 0x000fe200000000ff */
[----:B------:R-:W-:Y:S06]  /*86e0*/  BRA `(.L_x_2582) ;  /* 0x0000000000d47947 */ /* 0x000fec0003800000 */
.L_x_2586:
        /* <DEDUP_REMOVED lines=53> */
.L_x_2582:
        /* <DEDUP_REMOVED lines=9> */
.L_x_2578:
[----:B------:R-:W-:Y:S05]  /*8ad0*/  BSYNC.RECONVERGENT B1 ;  /* 0x0000000000017941 */ /* 0x000fea0003800200 */
.L_x_2577:
[----:B-1-34-:R-:W1:Y:S02]  /*8ae0*/  LDC.64 R96, c[0x0][0x380] ;  /* 0x0000e000ff607b82 */ /* 0x01ae640000000a00 */
[----:B-1----:R-:W-:-:S04]  /*8af0*/  LEA R111, R96, R111, 0x2 ;  /* 0x0000006f606f7211 */ /* 0x002fc800078e10ff */
[----:B------:R-:W-:-:S13]  /*8b00*/  ISETP.GE.AND P0, PT, R111, R97, PT ;  /* 0x000000616f00720c */ /* 0x000fda0003f06270 */
[----:B------:R-:W-:Y:S05]  /*8b10*/  @!P0 BRA `(.L_x_2587) ;  /* 0xffffff7800a88947 */ /* 0x000fea000383ffff */
.L_x_2549:
[----:B------:R-:W-:Y:S05]  /*8b20*/  BSYNC B0 ;  /* 0x0000000000007941 */ /* 0x000fea0003800000 */
.L_x_2548:
        /* <DEDUP_REMOVED lines=11> */
[----:B------:R-:W-:Y:S02]  /*8be0*/  IADD3 R110, PT, PT, R5, R110, RZ ;  /* 0x0000006e056e7210 */ /* 0x000fe40007ffe0ff */
[-C--:B------:R-:W-:Y:S02]  /*8bf0*/  LEA R0, R0, R3.reuse, 0x5 ;  /* 0x0000000300007211 */ /* 0x080fe400078e28ff */
[----:B------:R-:W-:-:S02]  /*8c00*/  LEA R4, R4, R3, 0x2 ;  /* 0x0000000304047211 */ /* 0x000fc400078e10ff */
[----:B------:R-:W-:Y:S01]  /*8c10*/  IADD3.X R57, PT, PT, RZ, RZ, RZ, P0, !PT ;  /* 0x000000ffff397210 */ /* 0x000fe200007fe4ff */
[----:B------:R1:W-:Y:S01]  /*8c20*/  STS.128 [R0], R28 ;  /* 0x0000001c00007388 */ /* 0x0003e20000000c00 */
[----:B------:R-:W-:Y:S02]  /*8c30*/  ISETP.GE.U32.AND P5, PT, R110, 0x80, PT ;  /* 0x000000806e00780c */ /* 0x000fe40003fa6070 */
[----:B------:R-:W-:Y:S01]  /*8c40*/  SHF.L.U64.HI R58, R56, 0x2, R57 ;  /* 0x00000002383a7819 */ /* 0x000fe20000010239 */
        /* <DEDUP_REMOVED lines=9> */
[----:B-1----:R-:W-:-:S03]  /*8ce0*/  SHF.L.U32 R31, R56, 0x2, RZ ;  /* 0x00000002381f7819 */ /* 0x002fc600000006ff */
[----:B------:R-:W-:Y:S01]  /*8cf0*/  STS.128 [R0+0x810], R8 ;  /* 0x0008100800007388 */ /* 0x000fe20000000c00 */
[----:B------:R-:W-:Y:S01]  /*8d00*/  BAR.SYNC.DEFER_BLOCKING 0x0 ;  /* 0x0000000000007b1d */ /* 0x000fe20000010000 */
[----:B---3--:R-:W-:-:S04]  /*8d10*/  IADD3 R56, P6, PT, R31, UR18, RZ ;  /* 0x000000121f387c10 */ /* 0x008fc8000ffde0ff */
        /* <DEDUP_REMOVED lines=47> */
[----:B------:R-:W-:Y:S01]  /*9010*/  @P5 MOV R3, R57 ;  /* 0x0000003900035202 */ /* 0x000fe20000000f00 */
        /* <DEDUP_REMOVED lines=12> */
[----:B------:R-:W-:Y:S02]  /*90e0*/  IADD3.X R40, PT, PT, R58, UR17, RZ, P6, !PT ;  /* 0x000000113a287c10 */ /* 0x000fe4000b7fe4ff */
        /* <DEDUP_REMOVED lines=81> */
[-C--:B------:R-:W-:Y:S02]  /*9600*/  @P2 MOV R3, R57.reuse ;  /* 0x0000003900032202 */ /* 0x080fe40000000f00 */
[-C--:B------:R-:W-:Y:S02]  /*9610*/  @P2 MOV R5, R40.reuse ;  /* 0x0000002800052202 */ /* 0x080fe40000000f00 */
        /* <DEDUP_REMOVED lines=21> */
.L_x_2556:
        /* <DEDUP_REMOVED lines=8> */
.L_x_2589:
[----:B------:R-:W-:Y:S05]  /*97f0*/  BSYNC B1 ;  /* 0x0000000000017941 */ /* 0x000fea0003800000 */
.L_x_2588:
        /* <DEDUP_REMOVED lines=8> */
.L_x_2590:
[----:B------:R-:W-:-:S05]  /*9880*/  FADD.FTZ R96, R96, R169 ;  /* 0x000000a960607221 */ /* 0x000fca0000010000 */
[----:B------:R-:W-:Y:S01]  /*9890*/  MOV R174, R96 ;  /* 0x0000006000ae7202 */ /* 0x000fe20000000f00 */
[----:B------:R-:W-:Y:S01]  /*98a0*/  HFMA2 R171, -RZ, RZ, 0, 1.1920928955078125e-07 ;  /* 0x00000002ffab7431 */ /* 0x000fe200000001ff */
[----:B------:R-:W-:-:S07]  /*98b0*/  MOV R97, R168 ;  /* 0x000000a800617202 */ /* 0x000fce0000000f00 */
[----:B------:R-:W-:Y:S05]  /*98c0*/  WARPSYNC.COLLECTIVE R161, `(.L_x_2591) ;  /* 0x00000000a1087348 */ /* 0x000fea0003c00000 */
[----:B------:R0:W1:Y:S02]  /*98d0*/  SHFL.BFLY P0, R168, R174, R171, R176 ;  /* 0x0c0000abaea87389 */ /* 0x00006400000000b0 */
[----:B01----:R-:W-:Y:S05]  /*98e0*/  ENDCOLLECTIVE ;  /* 0x000000000000791b */ /* 0x003fea0003800000 */
.L_x_2591:
[----:B------:R-:W-:-:S05]  /*98f0*/  FADD.FTZ R97, R97, R170 ;  /* 0x000000aa61617221 */ /* 0x000fca0000010000 */
[----:B------:R-:W-:Y:S02]  /*9900*/  MOV R174, R97 ;  /* 0x0000006100ae7202 */ /* 0x000fe40000000f00 */
[----:B------:R-:W-:-:S07]  /*9910*/  MOV R99, R168 ;  /* 0x000000a800637202 */ /* 0x000fce0000000f00 */
[----:B------:R-:W-:Y:S05]  /*9920*/  WARPSYNC.COLLECTIVE R161, `(.L_x_2592) ;  /* 0x00000000a1087348 */ /* 0x000fea0003c00000 */
[----:B------:R0:W1:Y:S02]  /*9930*/  SHFL.BFLY P0, R168, R174, R171, R176 ;  /* 0x0c0000abaea87389 */ /* 0x00006400000000b0 */
[----:B01----:R-:W-:Y:S05]  /*9940*/  ENDCOLLECTIVE ;  /* 0x000000000000791b */ /* 0x003fea0003800000 */
.L_x_2592:
[----:B------:R-:W-:-:S05]  /*9950*/  FADD.FTZ R99, R96, R99 ;  /* 0x0000006360637221 */ /* 0x000fca0000010000 */
[----:B------:R-:W-:Y:S01]  /*9960*/  MOV R174, R99 ;  /* 0x0000006300ae7202 */ /* 0x000fe20000000f00 */
[----:B------:R-:W-:Y:S01]  /*9970*/  HFMA2 R171, -RZ, RZ, 0, 2.384185791015625e-07 ;  /* 0x00000004ffab7431 */ /* 0x000fe200000001ff */
[----:B------:R-:W-:-:S07]  /*9980*/  MOV R98, R168 ;  /* 0x000000a800627202 */ /* 0x000fce0000000f00 */
[----:B------:R-:W-:Y:S05]  /*9990*/  WARPSYNC.COLLECTIVE R161, `(.L_x_2593) ;  /* 0x00000000a1087348 */ /* 0x000fea0003c00000 */
[----:B------:R0:W1:Y:S02]  /*99a0*/  SHFL.BFLY P0, R168, R174, R171, R176 ;  /* 0x0c0000abaea87389 */ /* 0x00006400000000b0 */
[----:B01----:R-:W-:Y:S05]  /*99b0*/  ENDCOLLECTIVE ;  /* 0x000000000000791b */ /* 0x003fea0003800000 */
.L_x_2593:
[----:B------:R-:W-:-:S05]  /*99c0*/  FADD.FTZ R98, R97, R98 ;  /* 0x0000006261627221 */ /* 0x000fca0000010000 */
[----:B------:R-:W-:Y:S02]  /*99d0*/  MOV R174, R98 ;  /* 0x0000006200ae7202 */ /* 0x000fe40000000f00 */
[----:B------:R-:W-:-:S07]  /*99e0*/  MOV R100, R168 ;  /* 0x000000a800647202 */ /* 0x000fce0000000f00 */
[----:B------:R-:W-:Y:S05]  /*99f0*/  WARPSYNC.COLLECTIVE R161, `(.L_x_2594) ;  /* 0x00000000a1087348 */ /* 0x000fea0003c00000 */
[----:B------:R0:W1:Y:S02]  /*9a00*/  SHFL.BFLY P0, R168, R174, R171, R176 ;  /* 0x0c0000abaea87389 */ /* 0x00006400000000b0 */
[----:B01----:R-:W-:Y:S05]  /*9a10*/  ENDCOLLECTIVE ;  /* 0x000000000000791b */ /* 0x003fea0003800000 */
.L_x_2594:
[----:B------:R-:W-:-:S05]  /*9a20*/  FADD.FTZ R100, R99, R100 ;  /* 0x0000006463647221 */ /* 0x000fca0000010000 */
[----:B------:R-:W-:Y:S01]  /*9a30*/  MOV R174, R100 ;  /* 0x0000006400ae7202 */ /* 0x000fe20000000f00 */
[----:B------:R-:W-:Y:S01]  /*9a40*/  HFMA2 R171, -RZ, RZ, 0, 4.76837158203125e-07 ;  /* 0x00000008ffab7431 */ /* 0x000fe200000001ff */
[----:B------:R-:W-:-:S07]  /*9a50*/  MOV R101, R168 ;  /* 0x000000a800657202 */ /* 0x000fce0000000f00 */
[----:B------:R-:W-:Y:S05]  /*9a60*/  WARPSYNC.COLLECTIVE R161, `(.L_x_2595) ;  /* 0x00000000a1087348 */ /* 0x000fea0003c00000 */
[----:B------:R0:W1:Y:S02]  /*9a70*/  SHFL.BFLY P0, R168, R174, R171, R176 ;  /* 0x0c0000abaea87389 */ /* 0x00006400000000b0 */
[----:B01----:R-:W-:Y:S05]  /*9a80*/  ENDCOLLECTIVE ;  /* 0x000000000000791b */ /* 0x003fea0003800000 */
.L_x_2595:
[----:B------:R-:W-:-:S05]  /*9a90*/  FADD.FTZ R101, R98, R101 ;  /* 0x0000006562657221 */ /* 0x000fca0000010000 */
[----:B------:R-:W-:Y:S02]  /*9aa0*/  MOV R174, R101 ;  /* 0x0000006500ae7202 */ /* 0x000fe40000000f00 */
[----:B------:R-:W-:-:S07]  /*9ab0*/  MOV R103, R168 ;  /* 0x000000a800677202 */ /* 0x000fce0000000f00 */
[----:B------:R-:W-:Y:S05]  /*9ac0*/  WARPSYNC.COLLECTIVE R161, `(.L_x_2596) ;  /* 0x00000000a1087348 */ /* 0x000fea0003c00000 */
[----:B------:R0:W1:Y:S02]  /*9ad0*/  SHFL.BFLY P0, R168, R174, R171, R176 ;  /* 0x0c0000abaea87389 */ /* 0x00006400000000b0 */
[----:B01----:R-:W-:Y:S05]  /*9ae0*/  ENDCOLLECTIVE ;  /* 0x000000000000791b */ /* 0x003fea0003800000 */
.L_x_2596:
[----:B------:R-:W-:-:S05]  /*9af0*/  FADD.FTZ R103, R100, R103 ;  /* 0x0000006764677221 */ /* 0x000fca0000010000 */
[----:B------:R-:W-:Y:S01]  /*9b00*/  MOV R174, R103 ;  /* 0x0000006700ae7202 */ /* 0x000fe20000000f00 */
[----:B------:R-:W-:Y:S01]  /*9b10*/  HFMA2 R171, -RZ, RZ, 0, 9.5367431640625e-07 ;  /* 0x00000010ffab7431 */ /* 0x000fe200000001ff */
[----:B------:R-:W-:-:S07]  /*9b20*/  MOV R102, R168 ;  /* 0x000000a800667202 */ /* 0x000fce0000000f00 */
[----:B------:R-:W-:Y:S05]  /*9b30*/  WARPSYNC.COLLECTIVE R161, `(.L_x_2597) ;  /* 0x00000000a1087348 */ /* 0x000fea0003c00000 */
[----:B------:R0:W1:Y:S02]  /*9b40*/  SHFL.BFLY P0, R168, R174, R171, R176 ;  /* 0x0c0000abaea87389 */ /* 0x00006400000000b0 */
[----:B01----:R-:W-:Y:S05]  /*9b50*/  ENDCOLLECTIVE ;  /* 0x000000000000791b */ /* 0x003fea0003800000 */
.L_x_2597:
[----:B------:R-:W-:-:S05]  /*9b60*/  FADD.FTZ R102, R101, R102 ;  /* 0x0000006665667221 */ /* 0x000fca0000010000 */
[----:B------:R-:W-:Y:S02]  /*9b70*/  MOV R174, R102 ;  /* 0x0000006600ae7202 */ /* 0x000fe40000000f00 */
[----:B------:R-:W-:-:S07]  /*9b80*/  MOV R96, R168 ;  /* 0x000000a800607202 */ /* 0x000fce0000000f00 */
[----:B------:R-:W-:Y:S05]  /*9b90*/  WARPSYNC.COLLECTIVE R161, `(.L_x_2598) ;  /* 0x00000000a1087348 */ /* 0x000fea0003c00000 */
[----:B------:R0:W1:Y:S02]  /*9ba0*/  SHFL.BFLY P0, R168, R174, R171, R176 ;  /* 0x0c0000abaea87389 */ /* 0x00006400000000b0 */
[----:B01----:R-:W-:Y:S05]  /*9bb0*/  ENDCOLLECTIVE ;  /* 0x000000000000791b */ /* 0x003fea0003800000 */
.L_x_2598:
[----:B------:R-:W-:Y:S01]  /*9bc0*/  MOV R97, R168 ;  /* 0x000000a800617202 */ /* 0x000fe20000000f00 */
[----:B------:R-:W-:Y:S06]  /*9bd0*/  BRA `(.L_x_2599) ;  /* 0xffffff7c00847947 */ /* 0x000fec000383ffff */
.L_x_2600:
        /* <DEDUP_REMOVED lines=10> */
.L_x_4990:


//--------------------- .text._ZN10layer_norm22ln_bwd_finalize_kernelINS_22Kernel_traits_finalizeILj768Ef6__halfS2_S2_fjLb0ELj1024ELj4ENS_18Kernel_traits_baseILj768EfS2_S2_S2_fjLj1024EEEEELb0ELb1EEEvNS_9BwdParamsE --------------------------
	.section	.text._ZN10layer_norm22ln_bwd_finalize_kernelINS_22Kernel_traits_finalizeILj768Ef6__halfS2_S2_fjLb0ELj1024ELj4ENS_18Kernel_traits_baseILj768EfS2_S2_S2_fjLj1024EEEEELb0ELb1EEEvNS_9BwdParamsE,"ax",@progbits
	.align	128
        .global         _ZN10layer_norm22ln_bwd_finalize_kernelINS_22Kernel_traits_finalizeILj768Ef6__halfS2_S2_fjLb0ELj1024ELj4ENS_18Kernel_traits_baseILj768EfS2_S2_S2_fjLj1024EEEEELb0ELb1EEEvNS_9BwdParamsE
        .type           _ZN10layer_norm22ln_bwd_finalize_kernelINS_22Kernel_traits_finalizeILj768Ef6__halfS2_S2_fjLb0ELj1024ELj4ENS_18Kernel_traits_baseILj768EfS2_S2_S2_fjLj1024EEEEELb0ELb1EEEvNS_9BwdParamsE,@function
        .size           _ZN10layer_norm22ln_bwd_finalize_kernelINS_22Kernel_traits_finalizeILj768Ef6__halfS2_S2_fjLb0ELj1024ELj4ENS_18Kernel_traits_baseILj768EfS2_S2_S2_fjLj1024EEEEELb0ELb1EEEvNS_9BwdParamsE,(.L_x_4991 - _ZN10layer_norm22ln_bwd_finalize_kernelINS_22Kernel_traits_finalizeILj768Ef6__halfS2_S2_fjLb0ELj1024ELj4ENS_18Kernel_traits_baseILj768EfS2_S2_S2_fjLj1024EEEEELb0ELb1EEEvNS_9BwdParamsE)
        .other          _ZN10layer_norm22ln_bwd_finalize_kernelINS_22Kernel_traits_finalizeILj768Ef6__halfS2_S2_fjLb0ELj1024ELj4ENS_18Kernel_traits_baseILj768EfS2_S2_S2_fjLj1024EEEEELb0ELb1EEEvNS_9BwdParamsE,@"STO_CUDA_ENTRY STV_DEFAULT"
_ZN10layer_norm22ln_bwd_finalize_kernelINS_22Kernel_traits_finalizeILj768Ef6__halfS2_S2_fjLb0ELj1024ELj4ENS_18Kernel_traits_baseILj768EfS2_S2_S2_fjLj1024EEEEELb0ELb1EEEvNS_9BwdParamsE:
.text._ZN10layer_norm22ln_bwd_finalize_kernelINS_22Kernel_traits_finalizeILj768Ef6__halfS2_S2_fjLb0ELj1024ELj4ENS_18Kernel_traits_baseILj768EfS2_S2_S2_fjLj1024EEEEELb0ELb1EEEvNS_9BwdParamsE:
        /* <DEDUP_REMOVED lines=81> */
.L_x_2605:
        /* <DEDUP_REMOVED lines=118> */
.L_x_2604:
[----:B------:R-:W-:Y:S05]  /*0c70*/  BSYNC.RECONVERGENT B1 ;  /* 0x0000000000017941 */ /* 0x000fea0003800200 */
.L_x_2603:
        /* <DEDUP_REMOVED lines=77> */
.L_x_2607:
[----:B------:R-:W-:Y:S05]  /*1150*/  BSYNC.RECONVERGENT B1 ;  /* 0x0000000000017941 */ /* 0x000fea0003800200 */
.L_x_2606:
        /* <DEDUP_REMOVED lines=38> */
.L_x_2609:
[----:B------:R-:W-:Y:S05]  /*13c0*/  BSYNC.RECONVERGENT B1 ;  /* 0x0000000000017941 */ /* 0x000fea0003800200 */
.L_x_2608:
        /* <DEDUP_REMOVED lines=8> */
.L_x_2610:
        /* <DEDUP_REMOVED lines=10> */
.L_x_2602:
[----:B------:R-:W-:Y:S05]  /*14f0*/  BSYNC.RECONVERGENT B0 ;  /* 0x0000000000007941 */ /* 0x000fea0003800200 */
.L_x_2601:
        /* <DEDUP_REMOVED lines=55> */
.L_x_2611:
        /* <DEDUP_REMOVED lines=9> */
.L_x_4991:


//--------------------- .text._ZN10layer_norm40ln_parallel_residual_bwd_finalize_kernelINS_22Kernel_traits_finalizeILj768Ef6__halfS2_S2_fjLb0ELj1024ELj4ENS_18Kernel_traits_baseILj768EfS2_S2_S2_fjLj1024EEEEELb1EEEvNS_9BwdParamsE --------------------------
	.section	.text._ZN10layer_norm40ln_parallel_residual_bwd_finalize_kernelINS_22Kernel_traits_finalizeILj768Ef6__halfS2_S2_fjLb0ELj1024ELj4ENS_18Kernel_traits_baseILj768EfS2_S2_S2_fjLj1024EEEEELb1EEEvNS_9BwdParamsE,"ax",@progbits
	.align	128
        .global         _ZN10layer_norm40ln_parallel_residual_bwd_finalize_kernelINS_22Kernel_traits_finalizeILj768Ef6__halfS2_S2_fjLb0ELj1024ELj4ENS_18Kernel_traits_baseILj768EfS2_S2_S2_fjLj1024EEEEELb1EEEvNS_9BwdParamsE
        .type           _ZN10layer_norm40ln_parallel_residual_bwd_finalize_kernelINS_22Kernel_traits_finalizeILj768Ef6__halfS2_S2_fjLb0ELj1024ELj4ENS_18Kernel_traits_baseILj768EfS2_S2_S2_fjLj1024EEEEELb1EEEvNS_9BwdParamsE,@function
        .size           _ZN10layer_norm40ln_parallel_residual_bwd_finalize_kernelINS_22Kernel_traits_finalizeILj768Ef6__halfS2_S2_fjLb0ELj1024ELj4ENS_18Kernel_traits_baseILj768EfS2_S2_S2_fjLj1024EEEEELb1EEEvNS_9BwdParamsE,(.L_x_4992 - _ZN10layer_norm40ln_parallel_residual_bwd_finalize_kernelINS_22Kernel_traits_finalizeILj768Ef6__halfS2_S2_fjLb0ELj1024ELj4ENS_18Kernel_traits_baseILj768EfS2_S2_S2_fjLj1024EEEEELb1EEEvNS_9BwdParamsE)
        .other          _ZN10layer_norm40ln_parallel_residual_bwd_finalize_kernelINS_22Kernel_traits_finalizeILj768Ef6__halfS2_S2_fjLb0ELj1024ELj4ENS_18Kernel_traits_baseILj768EfS2_S2_S2_fjLj1024EEEEELb1EEEvNS_9BwdParamsE,@"STO_CUDA_ENTRY STV_DEFAULT"
_ZN10layer_norm40ln_parallel_residual_bwd_finalize_kernelINS_22Kernel_traits_finalizeILj768Ef6__halfS2_S2_fjLb0ELj1024ELj4ENS_18Kernel_traits_baseILj768EfS2_S2_S2_fjLj1024EEEEELb1EEEvNS_9BwdParamsE:
.text._ZN10layer_norm40ln_parallel_residual_bwd_finalize_kernelINS_22Kernel_traits_finalizeILj768Ef6__halfS2_S2_fjLb0ELj1024ELj4ENS_18Kernel_traits_baseILj768EfS2_S2_S2_fjLj1024EEEEELb1EEEvNS_9BwdParamsE:
        /* <DEDUP_REMOVED lines=60> */
.L_x_2616:
        /* <DEDUP_REMOVED lines=112> */
.L_x_2615:
[----:B------:R-:W-:Y:S05]  /*0ac0*/  BSYNC.RECONVERGENT B1 ;  /* 0x0000000000017941 */ /* 0x000fea0003800200 */
.L_x_2614:
        /* <DEDUP_REMOVED lines=66> */
.L_x_2618:
[----:B------:R-:W-:Y:S05]  /*0ef0*/  BSYNC.RECONVERGENT B1 ;  /* 0x0000000000017941 */ /* 0x000fea0003800200 */
.L_x_2617:
        /* <DEDUP_REMOVED lines=37> */
.L_x_2620:
[----:B------:R-:W-:Y:S05]  /*1150*/  BSYNC.RECONVERGENT B1 ;  /* 0x0000000000017941 */ /* 0x000fea0003800200 */
.L_x_2619:
        /* <DEDUP_REMOVED lines=19> */
.L_x_2613:
[----:B------:R-:W-:Y:S05]  /*1290*/  BSYNC.RECONVERGENT B0 ;  /* 0x0000000000007941 */ /* 0x000fea0003800200 */
.L_x_2612:
        /* <DEDUP_REMOVED lines=88> */
.L_x_2621:
        /* <DEDUP_REMOVED lines=14> */
.L_x_4992:


//--------------------- .text._ZN10layer_norm31ln_parallel_residual_bwd_kernelINS_13Kernel_traitsIf6__halfS2_S2_fjLj768ELj1ELj4ELj1ELj16ENS_18Kernel_traits_baseILj768EfS2_S2_S2_fjLj128EEEEELb1ELb1ELb1EEEvNS_9BwdParamsE --------------------------
	.section	.text._ZN10layer_norm31ln_parallel_residual_bwd_kernelINS_13Kernel_traitsIf6__halfS2_S2_fjLj768ELj1ELj4ELj1ELj16ENS_18Kernel_traits_baseILj768EfS2_S2_S2_fjLj128EEEEELb1ELb1ELb1EEEvNS_9BwdParamsE,"ax",@progbits
	.align	128
        .global         _ZN10layer_norm31ln_parallel_residual_bwd_kernelINS_13Kernel_traitsIf6__halfS2_S2_fjLj768ELj1ELj4ELj1ELj16ENS_18Kernel_traits_baseILj768EfS2_S2_S2_fjLj128EEEEELb1ELb1ELb1EEEvNS_9BwdParamsE
        .type           _ZN10layer_norm31ln_parallel_residual_bwd_kernelINS_13Kernel_traitsIf6__halfS2_S2_fjLj768ELj1ELj4ELj1ELj16ENS_18Kernel_traits_baseILj768EfS2_S2_S2_fjLj128EEEEELb1ELb1ELb1EEEvNS_9BwdParamsE,@function
        .size           _ZN10layer_norm31ln_parallel_residual_bwd_kernelINS_13Kernel_traitsIf6__halfS2_S2_fjLj768ELj1ELj4ELj1ELj16ENS_18Kernel_traits_baseILj768EfS2_S2_S2_fjLj128EEEEELb1ELb1ELb1EEEvNS_9BwdParamsE,(.L_x_4993 - _ZN10layer_norm31ln_parallel_residual_bwd_kernelINS_13Kernel_traitsIf6__halfS2_S2_fjLj768ELj1ELj4ELj1ELj16ENS_18Kernel_traits_baseILj768EfS2_S2_S2_fjLj128EEEEELb1ELb1ELb1EEEvNS_9BwdParamsE)
        .other          _ZN10layer_norm31ln_parallel_residual_bwd_kernelINS_13Kernel_traitsIf6__halfS2_S2_fjLj768ELj1ELj4ELj1ELj16ENS_18Kernel_traits_baseILj768EfS2_S2_S2_fjLj128EEEEELb1ELb1ELb1EEEvNS_9BwdParamsE,@"STO_CUDA_ENTRY STV_DEFAULT"
_ZN10layer_norm31ln_parallel_residual_bwd_kernelINS_13Kernel_traitsIf6__halfS2_S2_fjLj768ELj1ELj4ELj1ELj16ENS_18Kernel_traits_baseILj768EfS2_S2_S2_fjLj128EEEEELb1ELb1ELb1EEEvNS_9BwdParamsE:
.text._ZN10layer_norm31ln_parallel_residual_bwd_kernelINS_13Kernel_traitsIf6__halfS2_S2_fjLj768ELj1ELj4ELj1ELj16ENS_18Kernel_traits_baseILj768EfS2_S2_S2_fjLj128EEEEELb1ELb1ELb1EEEvNS_9BwdParamsE:
        /* <DEDUP_REMOVED lines=45> */
[----:B------:R-:W-:Y:S01]  /*02d0*/  HFMA2 R116, -RZ, RZ, 0, 0 ;  /* 0x00000000ff747431 */ /* 0x000fe200000001ff */
[----:B------:R-:W-:Y:S01]  /*02e0*/  BSSY B1, `(.L_x_2624) ;  /* 0x0000833000017945 */ /* 0x000fe20003800000 */
[----:B-1----:R-:W-:-:S04]  /*02f0*/  UISETP.NE.U32.AND UP0, UPT, UR14, URZ, UPT ;  /* 0x000000ff0e00728c */ /* 0x002fc8000bf05070 */
[----:B------:R-:W-:Y:S01]  /*0300*/  UISETP.NE.AND.EX UP0, UPT, UR15, URZ, UPT, UP0 ;  /* 0x000000ff0f00728c */ /* 0x000fe2000bf05300 */
[----:B0-----:R-:W-:Y:S01]  /*0310*/  IMAD.WIDE.U32 R2, R17, 0x20, R2 ;  /* 0x0000002011027825 */ /* 0x001fe200078e0002 */
[----:B------:R-:W-:Y:S02]  /*0320*/  CS2R R100, SRZ ;  /* 0x0000000000647805 */ /* 0x000fe4000001ff00 */
        /* <DEDUP_REMOVED lines=23> */
[----:B------:R0:W5:Y:S01]  /*04a0*/  LDG.E.128 R60, desc[UR12][R2.64+0x810] ;  /* 0x0008100c023c7981 */ /* 0x000162000c1e1d00 */
[----:B------:R-:W-:Y:S02]  /*04b0*/  CS2R R8, SRZ ;  /* 0x0000000000087805 */ /* 0x000fe4000001ff00 */
[----:B------:R-:W-:Y:S02]  /*04c0*/  CS2R R6, SRZ ;  /* 0x0000000000067805 */ /* 0x000fe4000001ff00 */
[----:B------:R-:W-:Y:S02]  /*04d0*/  CS2R R4, SRZ ;  /* 0x0000000000047805 */ /* 0x000fe4000001ff00 */
[----:B--2---:R-:W-:-:S02]  /*04e0*/  ISETP.NE.AND P3, PT, R119, RZ, PT ;  /* 0x000000ff7700720c */ /* 0x004fc40003f65270 */
[----:B------:R-:W-:Y:S02]  /*04f0*/  PLOP3.LUT P4, PT, PT, PT, UP0, 0x80, 0x8 ;  /* 0x000000000008781c */ /* 0x000fe40003f8f008 */
[----:B------:R-:W-:Y:S02]  /*0500*/  MOV R118, RZ ;  /* 0x000000ff00767202 */ /* 0x000fe40000000f00 */
[----:B0-----:R-:W-:-:S09]  /*0510*/  CS2R R2, SRZ ;  /* 0x0000000000027805 */ /* 0x001fd2000001ff00 */
.L_x_2650:
        /* <DEDUP_REMOVED lines=13> */
[C-C-:B-1----:R-:W-:Y:S01]  /*05f0*/  IMAD.WIDE.U32 R72, R123.reuse, 0x10, R80.reuse ;  /* 0x000000107b487825 */ /* 0x142fe200078e0050 */
[----:B------:R-:W-:Y:S01]  /*0600*/  IADD3 R117, PT, PT, R123, 0x40, RZ ;  /* 0x000000407b757810 */ /* 0x000fe20007ffe0ff */
[----:B------:R-:W2:Y:S01]  /*0610*/  LDG.E R0, desc[UR12][R82.64] ;  /* 0x0000000c52007981 */ /* 0x000ea2000c1e1900 */
[----:B------:R-:W-:Y:S01]  /*0620*/  ISETP.NE.U32.AND P0, PT, RZ, UR18, PT ;  /* 0x00000012ff007c0c */ /* 0x000fe2000bf05070 */
[----:B------:R-:W1:Y:S02]  /*0630*/  @P4 LDC.64 R136, c[0x0][0x438] ;  /* 0x00010e00ff884b82 */ /* 0x000e640000000a00 */
[----:B------:R-:W2:Y:S01]  /*0640*/  LDG.E.128 R72, desc[UR12][R72.64] ;  /* 0x0000000c48487981 */ /* 0x000ea2000c1e1d00 */
[----:B------:R-:W-:-:S04]  /*0650*/  IMAD.WIDE.U32 R76, R122, 0x10, R80 ;  /* 0x000000107a4c7825 */ /* 0x000fc800078e0050 */
[----:B---3--:R-:W-:Y:S01]  /*0660*/  IMAD.WIDE.U32 R84, R123, 0x10, R92 ;  /* 0x000000107b547825 */ /* 0x008fe200078e005c */
[----:B------:R-:W3:Y:S01]  /*0670*/  @P4 LDC.64 R130, c[0x0][0x438] ;  /* 0x00010e00ff824b82 */ /* 0x000ee20000000a00 */
[----:B------:R-:W2:Y:S02]  /*0680*/  LDG.E.128 R76, desc[UR12][R76.64] ;  /* 0x0000000c4c4c7981 */ /* 0x000ea4000c1e1d00 */
[----:B------:R-:W-:Y:S02]  /*0690*/  IMAD.WIDE.U32 R80, R117, 0x10, R80 ;  /* 0x0000001075507825 */ /* 0x000fe400078e0050 */
[----:B------:R-:W2:Y:S02]  /*06a0*/  LDG.E.128 R84, desc[UR12][R84.64] ;  /* 0x0000000c54547981 */ /* 0x000ea4000c1e1d00 */
[----:B----4-:R-:W-:Y:S01]  /*06b0*/  IMAD.WIDE R124, R120, 0x4, R124 ;  /* 0x00000004787c7825 */ /* 0x010fe200078e027c */
[----:B------:R-:W4:Y:S01]  /*06c0*/  @P4 LDC.64 R126, c[0x0][0x438] ;  /* 0x00010e00ff7e4b82 */ /* 0x000f220000000a00 */
[----:B------:R-:W2:Y:S02]  /*06d0*/  LDG.E.128 R80, desc[UR12][R80.64] ;  /* 0x0000000c50507981 */ /* 0x000ea4000c1e1d00 */
[----:B------:R-:W-:-:S02]  /*06e0*/  IMAD.WIDE.U32 R88, R122, 0x10, R92 ;  /* 0x000000107a587825 */ /* 0x000fc400078e005c */
[----:B------:R1:W2:Y:S02]  /*06f0*/  LDG.E R121, desc[UR12][R124.64] ;  /* 0x0000000c7c797981 */ /* 0x0002a4000c1e1900 */
[----:B------:R-:W-:Y:S02]  /*0700*/  IMAD.WIDE.U32 R92, R117, 0x10, R92 ;  /* 0x00000010755c7825 */ /* 0x000fe400078e005c */
[----:B------:R-:W2:Y:S04]  /*0710*/  LDG.E.128 R88, desc[UR12][R88.64] ;  /* 0x0000000c58587981 */ /* 0x000ea8000c1e1d00 */
[----:B------:R-:W2:Y:S01]  /*0720*/  LDG.E.128 R92, desc[UR12][R92.64] ;  /* 0x0000000c5c5c7981 */ /* 0x000ea2000c1e1d00 */
[----:B0-----:R-:W-:-:S04]  /*0730*/  IMAD.WIDE.U32 R162, R123, 0x8, R134 ;  /* 0x000000087ba27825 */ /* 0x001fc800078e0086 */
[--C-:B------:R-:W-:Y:S02]  /*0740*/  IMAD.WIDE.U32 R160, R122, 0x8, R134.reuse ;  /* 0x000000087aa07825 */ /* 0x100fe400078e0086 */
[----:B-----5:R-:W5:Y:S02]  /*0750*/  LDG.E.64 R162, desc[UR12][R162.64] ;  /* 0x0000000ca2a27981 */ /* 0x020f64000c1e1b00 */
[----:B------:R-:W-:Y:S02]  /*0760*/  IMAD.WIDE.U32 R158, R117, 0x8, R134 ;  /* 0x00000008759e7825 */ /* 0x000fe400078e0086 */
[----:B------:R-:W5:Y:S04]  /*0770*/  LDG.E.64 R160, desc[UR12][R160.64] ;  /* 0x0000000ca0a07981 */ /* 0x000f68000c1e1b00 */
[----:B------:R-:W5:Y:S01]  /*0780*/  LDG.E.64 R158, desc[UR12][R158.64] ;  /* 0x0000000c9e9e7981 */ /* 0x000f62000c1e1b00 */
[----:B------:R-:W-:-:S13]  /*0790*/  ISETP.NE.AND.EX P0, PT, RZ, UR19, PT, P0 ;  /* 0x00000013ff007c0c */ /* 0x000fda000bf05300 */
[----:B------:R-:W0:Y:S08]  /*07a0*/  @P0 LDC.64 R132, c[0x0][0x3b8] ;  /* 0x0000ee00ff840b82 */ /* 0x000e300000000a00 */
[----:B-1----:R-:W1:Y:S08]  /*07b0*/  @P0 LDC.64 R124, c[0x0][0x3b8] ;  /* 0x0000ee00ff7c0b82 */ /* 0x002e700000000a00 */
[----:B------:R-:W1:Y:S01]  /*07c0*/  @P0 LDC.64 R128, c[0x0][0x3b8] ;  /* 0x0000ee00ff800b82 */ /* 0x000e620000000a00 */
[----:B------:R-:W-:-:S04]  /*07d0*/  @P4 IMAD.WIDE.U32 R136, R123, 0x10, R136 ;  /* 0x000000107b884825 */ /* 0x000fc800078e0088 */
[C---:B---3--:R-:W-:Y:S01]  /*07e0*/  @P4 IMAD.WIDE.U32 R130, R122.reuse, 0x10, R130 ;  /* 0x000000107a824825 */ /* 0x048fe200078e0082 */
[----:B------:R3:W5:Y:S03]  /*07f0*/  @P4 LDG.E.128 R36, desc[UR12][R136.64] ;  /* 0x0000000c88244981 */ /* 0x000766000c1e1d00 */
[----:B0-----:R-:W-:Y:S01]  /*0800*/  @P0 IMAD.WIDE.U32 R132, R123, 0x8, R132 ;  /* 0x000000087b840825 */ /* 0x001fe200078e0084 */
[----:B------:R-:W5:Y:S03]  /*0810*/  @P4 LDG.E.128 R32, desc[UR12][R130.64] ;  /* 0x0000000c82204981 */ /* 0x000f66000c1e1d00 */
[C---:B----4-:R-:W-:Y:S01]  /*0820*/  @P4 IMAD.WIDE.U32 R126, R117.reuse, 0x10, R126 ;  /* 0x00000010757e4825 */ /* 0x050fe200078e007e */
[----:B------:R0:W5:Y:S03]  /*0830*/  @P0 LDG.E.64 R156, desc[UR12][R132.64] ;  /* 0x0000000c849c0981 */ /* 0x000166000c1e1b00 */
[----:B-1----:R-:W-:Y:S01]  /*0840*/  @P0 IMAD.WIDE.U32 R124, R117, 0x8, R124 ;  /* 0x00000008757c0825 */ /* 0x002fe200078e007c */
[----:B------:R-:W5:Y:S04]  /*0850*/  @P4 LDG.E.128 R28, desc[UR12][R126.64] ;  /* 0x0000000c7e1c4981 */ /* 0x000f68000c1e1d00 */
[----:B------:R1:W5:Y:S01]  /*0860*/  @P0 LDG.E.64 R152, desc[UR12][R124.64] ;  /* 0x0000000c7c980981 */ /* 0x000362000c1e1b00 */
[----:B------:R-:W-:-:S05]  /*0870*/  @P0 IMAD.WIDE.U32 R128, R122, 0x8, R128 ;  /* 0x000000087a800825 */ /* 0x000fca00078e0080 */
[----:B------:R4:W5:Y:S01]  /*0880*/  @P0 LDG.E.64 R154, desc[UR12][R128.64] ;  /* 0x0000000c809a0981 */ /* 0x000962000c1e1b00 */
[----:B------:R-:W-:Y:S01]  /*0890*/  UMOV UR7, 0xffffffff ;  /* 0xffffffff00077882 */ /* 0x000fe20000000000 */
[----:B------:R-:W-:-:S04]  /*08a0*/  ISETP.NE.U32.AND P1, PT, RZ, UR18, PT ;  /* 0x00000012ff007c0c */ /* 0x000fc8000bf25070 */
[----:B------:R-:W-:Y:S01]  /*08b0*/  ISETP.NE.AND.EX P1, PT, RZ, UR19, PT, P1 ;  /* 0x00000013ff007c0c */ /* 0x000fe2000bf25310 */
[--C-:B--2---:R-:W-:Y:S02]  /*08c0*/  HADD2.F32 R135, -RZ, R72.reuse.H0_H0 ;  /* 0x20000048ff877230 */ /* 0x104fe40000004100 */
[----:B------:R-:W-:Y:S01]  /*08d0*/  HADD2.F32 R149, -RZ, R72.H1_H1 ;  /* 0x30000048ff957230 */ /* 0x000fe20000004100 */
[----:B------:R-:W-:Y:S01]  /*08e0*/  FSEL R72, R0, RZ, !P3 ;  /* 0x000000ff00487208 */ /* 0x000fe20005800000 */
[----:B------:R-:W-:-:S04]  /*08f0*/  HADD2.F32 R147, -RZ, R73.H0_H0 ;  /* 0x20000049ff937230 */ /* 0x000fc80000004100 */
[C---:B------:R-:W-:Y:S01]  /*0900*/  FADD.FTZ R0, -R72.reuse, R135 ;  /* 0x0000008748007221 */ /* 0x040fe20000010100 */
[----:B------:R-:W-:Y:S02]  /*0910*/  HADD2.F32 R145, -RZ, R73.H1_H1 ;  /* 0x30000049ff917230 */ /* 0x000fe40000004100 */
[----:B------:R-:W-:Y:S01]  /*0920*/  FADD.FTZ R149, -R72, R149 ;  /* 0x0000009548957221 */ /* 0x000fe20000010100 */
[----:B------:R-:W-:Y:S02]  /*0930*/  HADD2.F32 R148, -RZ, R84.H0_H0 ;  /* 0x20000054ff947230 */ /* 0x000fe40000004100 */
[--C-:B------:R-:W-:Y:S02]  /*0940*/  HADD2.F32 R139, -RZ, R75.reuse.H0_H0 ;  /* 0x2000004bff8b7230 */ /* 0x100fe40000004100 */
[----:B---3--:R-:W-:Y:S02]  /*0950*/  HADD2.F32 R137, -RZ, R75.H1_H1 ;  /* 0x3000004bff897230 */ /* 0x008fe40000004100 */
[----:B0-----:R-:W-:-:S02]  /*0960*/  HADD2.F32 R132, -RZ, R77.H0_H0 ;  /* 0x2000004dff847230 */ /* 0x001fc40000004100 */
[----:B------:R-:W-:Y:S02]  /*0970*/  HADD2.F32 R130, -RZ, R77.H1_H1 ;  /* 0x3000004dff827230 */ /* 0x000fe40000004100 */
[----:B------:R-:W-:Y:S01]  /*0980*/  FMUL.FTZ R0, R121, R0 ;  /* 0x0000000079007220 */ /* 0x000fe20000410000 */
[----:B-1----:R-:W-:Y:S02]  /*0990*/  HADD2.F32 R125, -RZ, R78.H0_H0 ;  /* 0x2000004eff7d7230 */ /* 0x002fe40000004100 */
[----:B------:R-:W-:Y:S02]  /*09a0*/  HADD2.F32 R151, -RZ, R79.H0_H0 ;  /* 0x2000004fff977230 */ /* 0x000fe40000004100 */
[----:B------:R-:W-:Y:S02]  /*09b0*/  HADD2.F32 R127, -RZ, R81.H0_H0 ;  /* 0x20000051ff7f7230 */ /* 0x000fe40000004100 */
[--C-:B------:R-:W-:Y:S02]  /*09c0*/  HADD2.F32 R143, -RZ, R74.reuse.H0_H0 ;  /* 0x2000004aff8f7230 */ /* 0x100fe40000004100 */
[----:B------:R-:W-:-:S02]  /*09d0*/  HADD2.F32 R141, -RZ, R74.H1_H1 ;  /* 0x3000004aff8d7230 */ /* 0x000fc40000004100 */
[--C-:B------:R-:W-:Y:S02]  /*09e0*/  HADD2.F32 R165, -RZ, R76.reuse.H0_H0 ;  /* 0x2000004cffa57230 */ /* 0x100fe40000004100 */
[----:B------:R-:W-:Y:S02]  /*09f0*/  HADD2.F32 R134, -RZ, R76.H1_H1 ;  /* 0x3000004cff867230 */ /* 0x000fe40000004100 */
[----:B------:R-:W-:Y:S02]  /*0a00*/  HADD2.F32 R133, -RZ, R78.H1_H1 ;  /* 0x3000004eff857230 */ /* 0x000fe40000004100 */
[----:B------:R-:W-:Y:S02]  /*0a10*/  HADD2.F32 R79, -RZ, R79.H1_H1 ;  /* 0x3000004fff4f7230 */ /* 0x000fe40000004100 */
[--C-:B----4-:R-:W-:Y:S02]  /*0a20*/  HADD2.F32 R129, -RZ, R80.reuse.H0_H0 ;  /* 0x20000050ff817230 */ /* 0x110fe40000004100 */
[----:B------:R-:W-:-:S02]  /*0a30*/  HADD2.F32 R131, -RZ, R80.H1_H1 ;  /* 0x30000050ff837230 */ /* 0x000fc40000004100 */
[----:B------:R-:W-:Y:S02]  /*0a40*/  HADD2.F32 R81, -RZ, R81.H1_H1 ;  /* 0x30000051ff517230 */ /* 0x000fe40000004100 */
[--C-:B------:R-:W-:Y:S02]  /*0a50*/  HADD2.F32 R75, -RZ, R82.reuse.H0_H0 ;  /* 0x20000052ff4b7230 */ /* 0x100fe40000004100 */
[----:B------:R-:W-:Y:S02]  /*0a60*/  HADD2.F32 R77, -RZ, R82.H1_H1 ;  /* 0x30000052ff4d7230 */ /* 0x000fe40000004100 */
[--C-:B------:R-:W-:Y:S02]  /*0a70*/  HADD2.F32 R73, -RZ, R83.reuse.H0_H0 ;  /* 0x20000053ff497230 */ /* 0x100fe40000004100 */
[----:B------:R-:W-:Y:S02]  /*0a80*/  HADD2.F32 R83, -RZ, R83.H1_H1 ;  /* 0x30000053ff537230 */ /* 0x000fe40000004100 */
[----:B------:R-:W-:Y:S01]  /*0a90*/  FADD.FTZ R147, -R72, R147 ;  /* 0x0000009348937221 */ /* 0x000fe20000010100 */
[----:B------:R-:W-:-:S02]  /*0aa0*/  HADD2.F32 R146, -RZ, R84.H1_H1 ;  /* 0x30000054ff927230 */ /* 0x000fc40000004100 */
[----:B------:R-:W-:Y:S01]  /*0ab0*/  FADD.FTZ R116, R148, R116 ;  /* 0x0000007494747221 */ /* 0x000fe20000010000 */
[----:B------:R-:W-:Y:S01]  /*0ac0*/  FMUL.FTZ R149, R121, R149 ;  /* 0x0000009579957220 */ /* 0x000fe20000410000 */
[-C--:B------:R-:W-:Y:S01]  /*0ad0*/  FFMA.FTZ R118, R0, R148.reuse, R118 ;  /* 0x0000009400767223 */ /* 0x080fe20000010076 */
[----:B------:R-:W-:Y:S01]  /*0ae0*/  FADD.FTZ R128, -R72, R125 ;  /* 0x0000007d48807221 */ /* 0x000fe20000010100 */
[----:B------:R-:W-:Y:S01]  /*0af0*/  FMUL.FTZ R148, R40, R148 ;  /* 0x0000009428947220 */ /* 0x000fe20000410000 */
        /* <DEDUP_REMOVED lines=21> */
[----:B------:R-:W-:Y:S01]  /*0c50*/  FADD.FTZ R114, R146, R114 ;  /* 0x0000007292727221 */ /* 0x000fe20000010000 */
[--C-:B------:R-:W-:Y:S02]  /*0c60*/  HADD2.F32 R81, -RZ, R93.reuse.H0_H0 ;  /* 0x2000005dff517230 */ /* 0x100fe40000004100 */
[----:B------:R-:W-:Y:S01]  /*0c70*/  FMUL.FTZ R147, R121, R147 ;  /* 0x0000009379937220 */ /* 0x000fe20000410000 */
[----:B------:R-:W-:Y:S02]  /*0c80*/  HADD2.F32 R83, -RZ, R93.H1_H1 ;  /* 0x3000005dff537230 */ /* 0x000fe40000004100 */
[-C--:B------:R-:W-:Y:S01]  /*0c90*/  FFMA.FTZ R115, R149, R146.reuse, R115 ;  /* 0x0000009295737223 */ /* 0x080fe20000010073 */
[--C-:B------:R-:W-:Y:S02]  /*0ca0*/  HADD2.F32 R84, -RZ, R92.reuse.H0_H0 ;  /* 0x2000005cff547230 */ /* 0x100fe40000004100 */
[----:B------:R-:W-:Y:S01]  /*0cb0*/  FMUL.FTZ R146, R41, R146 ;  /* 0x0000009229927220 */ /* 0x000fe20000410000 */
[----:B------:R-:W-:-:S02]  /*0cc0*/  HADD2.F32 R77, -RZ, R92.H1_H1 ;  /* 0x3000005cff4d7230 */ /* 0x000fc40000004100 */
[----:B------:R-:W-:Y:S01]  /*0cd0*/  FADD.FTZ R93, RZ, R148 ;  /* 0x00000094ff5d7221 */ /* 0x000fe20000010000 */
        /* <DEDUP_REMOVED lines=10> */
[----:B------:R-:W-:Y:S01]  /*0d80*/  FMUL.FTZ R143, R121, R143 ;  /* 0x0000008f798f7220 */ /* 0x000fe20000410000 */
[-C--:B------:R-:W-:Y:S01]  /*0d90*/  FFMA.FTZ R111, R145, R142.reuse, R111 ;  /* 0x0000008e916f7223 */ /* 0x080fe2000001006f */
[----:B------:R-:W-:Y:S01]  /*0da0*/  FMUL.FTZ R142, R43, R142 ;  /* 0x0000008e2b8e7220 */ /* 0x000fe20000410000 */
[----:B------:R-:W-:Y:S01]  /*0db0*/  FADD.FTZ R93, R93, R144 ;  /* 0x000000905d5d7221 */ /* 0x000fe20000010000 */
[----:B------:R-:W-:Y:S01]  /*0dc0*/  FFMA.FTZ R92, R147, R144, R92 ;  /* 0x00000090935c7223 */ /* 0x000fe2000001005c */
[----:B------:R-:W-:Y:S02]  /*0dd0*/  HADD2.F32 R138, -RZ, R86.H1_H1 ;  /* 0x30000056ff8a7230 */ /* 0x000fe40000004100 */
[----:B------:R-:W-:Y:S01]  /*0de0*/  FADD.FTZ R108, R140, R108 ;  /* 0x0000006c8c6c7221 */ /* 0x000fe20000010000 */
[----:B------:R-:W-:Y:S01]  /*0df0*/  FMUL.FTZ R141, R121, R141 ;  /* 0x0000008d798d7220 */ /* 0x000fe20000410000 */
[----:B------:R-:W-:Y:S01]  /*0e00*/  FFMA.FTZ R109, R143, R140, R109 ;  /* 0x0000008c8f6d7223 */ /* 0x000fe2000001006d */
[----:B------:R-:W-:-:S02]  /*0e10*/  HADD2.F32 R133, -RZ, R88.H0_H0 ;  /* 0x20000058ff857230 */ /* 0x000fc40000004100 */
[----:B------:R-:W-:Y:S01]  /*0e20*/  FMUL.FTZ R140, R44, R140 ;  /* 0x0000008c2c8c7220 */ /* 0x000fe20000410000 */
[----:B------:R-:W-:Y:S02]  /*0e30*/  HADD2.F32 R131, -RZ, R88.H1_H1 ;  /* 0x30000058ff837230 */ /* 0x000fe40000004100 */
[----:B------:R-:W-:Y:S01]  /*0e40*/  FADD.FTZ R93, R93, R142 ;  /* 0x0000008e5d5d7221 */ /* 0x000fe20000010000 */
[--C-:B------:R-:W-:Y:S02]  /*0e50*/  HADD2.F32 R129, -RZ, R89.reuse.H0_H0 ;  /* 0x20000059ff817230 */ /* 0x100fe40000004100 */
[----:B------:R-:W-:Y:S01]  /*0e60*/  FFMA.FTZ R92, R145, R142, R92 ;  /* 0x0000008e915c7223 */ /* 0x000fe2000001005c */
[----:B------:R-:W-:Y:S02]  /*0e70*/  HADD2.F32 R127, -RZ, R89.H1_H1 ;  /* 0x30000059ff7f7230 */ /* 0x000fe40000004100 */
[--C-:B------:R-:W-:Y:S02]  /*0e80*/  HADD2.F32 R88, -RZ, R91.reuse.H0_H0 ;  /* 0x2000005bff587230 */ /* 0x100fe40000004100 */
[----:B------:R-:W-:-:S02]  /*0e90*/  HADD2.F32 R86, -RZ, R91.H1_H1 ;  /* 0x3000005bff567230 */ /* 0x000fc40000004100 */
[----:B------:R-:W-:Y:S01]  /*0ea0*/  FADD.FTZ R106, R138, R106 ;  /* 0x0000006a8a6a7221 */ /* 0x000fe20000010000 */
[----:B------:R-:W-:Y:S02]  /*0eb0*/  HADD2.F32 R136, -RZ, R87.H0_H0 ;  /* 0x20000057ff887230 */ /* 0x000fe40000004100 */
[----:B------:R-:W-:Y:S01]  /*0ec0*/  FMUL.FTZ R139, R121, R139 ;  /* 0x0000008b798b7220 */ /* 0x000fe20000410000 */
[--C-:B------:R-:W-:Y:S02]  /*0ed0*/  HADD2.F32 R89, -RZ, R95.reuse.H0_H0 ;  /* 0x2000005fff597230 */ /* 0x100fe40000004100 */
[-C--:B------:R-:W-:Y:S01]  /*0ee0*/  FFMA.FTZ R107, R141, R138.reuse, R107 ;  /* 0x0000008a8d6b7223 */ /* 0x080fe2000001006b */
[----:B------:R-:W-:Y:S02]  /*0ef0*/  HADD2.F32 R91, -RZ, R95.H1_H1 ;  /* 0x3000005fff5b7230 */ /* 0x000fe40000004100 */
[----:B------:R-:W-:Y:S01]  /*0f00*/  FMUL.FTZ R95, R121, R151 ;  /* 0x00000097795f7220 */ /* 0x000fe20000410000 */
[----:B------:R-:W-:Y:S01]  /*0f10*/  FMUL.FTZ R138, R45, R138 ;  /* 0x0000008a2d8a7220 */ /* 0x000fe20000410000 */
[----:B------:R-:W-:Y:S01]  /*0f20*/  FADD.FTZ R151, R93, R140 ;  /* 0x0000008c5d977221 */ /* 0x000fe20000010000 */
[----:B------:R-:W-:Y:S01]  /*0f30*/  FFMA.FTZ R92, R143, R140, R92 ;  /* 0x0000008c8f5c7223 */ /* 0x000fe2000001005c */
[----:B------:R-:W-:-:S02]  /*0f40*/  HADD2.F32 R75, -RZ, R87.H1_H1 ;  /* 0x30000057ff4b7230 */ /* 0x000fc40000004100 */
[----:B------:R-:W-:Y:S01]  /*0f50*/  FADD.FTZ R104, R136, R104 ;  /* 0x0000006888687221 */ /* 0x000fe20000010000 */
[--C-:B------:R-:W-:Y:S02]  /*0f60*/  HADD2.F32 R85, -RZ, R94.reuse.H0_H0 ;  /* 0x2000005eff557230 */ /* 0x100fe40000004100 */
[----:B------:R-:W-:Y:S01]  /*0f70*/  FMUL.FTZ R137, R121, R137 ;  /* 0x0000008979897220 */ /* 0x000fe20000410000 */
[----:B------:R-:W-:Y:S02]  /*0f80*/  HADD2.F32 R87, -RZ, R94.H1_H1 ;  /* 0x3000005eff577230 */ /* 0x000fe40000004100 */
[-C--:B------:R-:W-:Y:S01]  /*0f90*/  FFMA.FTZ R105, R139, R136.reuse, R105 ;  /* 0x000000888b697223 */ /* 0x080fe20000010069 */
[----:B------:R-:W-:Y:S01]  /*0fa0*/  FMUL.FTZ R93, R121, R79 ;  /* 0x0000004f795d7220 */ /* 0x000fe20000410000 */
[----:B------:R-:W-:Y:S01]  /*0fb0*/  FMUL.FTZ R136, R46, R136 ;  /* 0x000000882e887220 */ /* 0x000fe20000410000 */
        /* <DEDUP_REMOVED lines=15> */
[----:B------:R-:W-:Y:S01]  /*10b0*/  FMUL.FTZ R134, R121, R134 ;  /* 0x0000008679867220 */ /* 0x000fe20000410000 */
        /* <DEDUP_REMOVED lines=97> */
[----:B------:R-:W0:Y:S02]  /*16d0*/  SHFL.BFLY PT, R73, R74, 0x2, 0x1f ;  /* 0x0c401f004a497f89 */ /* 0x000e2400000e0000 */
[----:B0-----:R-:W-:Y:S02]  /*16e0*/  FADD.FTZ R74, R74, R73 ;  /* 0x000000494a4a7221 */ /* 0x001fe40000010000 */
[----:B------:R-:W0:Y:S02]  /*16f0*/  SHFL.BFLY PT, R73, R72, 0x4, 0x1f ;  /* 0x0c801f0048497f89 */ /* 0x000e2400000e0000 */
[----:B0-----:R-:W-:-:S02]  /*1700*/  FADD.FTZ R72, R72, R73 ;  /* 0x0000004948487221 */ /* 0x001fc40000010000 */
        /* <DEDUP_REMOVED lines=8> */
.L_x_2662:
[----:B------:R-:W-:Y:S01]  /*1790*/  FADD.FTZ R74, R72, R74 ;  /* 0x0000004a484a7221 */ /* 0x000fe20000010000 */
[----:B0-----:R-:W-:-:S03]  /*17a0*/  FADD.FTZ R150, R73, R150 ;  /* 0x0000009649967221 */ /* 0x001fc60000010000 */
        /* <DEDUP_REMOVED lines=12> */
[-CC-:B-1----:R-:W-:Y:S01]  /*1870*/  FFMA.FTZ R72, R137, R150.reuse, R151.reuse ;  /* 0x0000009689487223 */ /* 0x182fe20000010097 */
        /* <DEDUP_REMOVED lines=43> */
[----:B------:R-:W-:Y:S02]  /*1b30*/  F2FP.F16.F32.PACK_AB R75, R75, R72 ;  /* 0x000000484b4b723e */ /* 0x000fe400000000ff */
        /* <DEDUP_REMOVED lines=9> */
.L_x_2628:
[-CC-:B------:R-:W-:Y:S01]  /*1bd0*/  FFMA.FTZ R139, R139, R150.reuse, R151.reuse ;  /* 0x000000968b8b7223 */ /* 0x180fe20000010097 */
[-CC-:B-1----:R-:W-:Y:S01]  /*1be0*/  FFMA.FTZ R72, R137, R150.reuse, R151.reuse ;  /* 0x0000009689487223 */ /* 0x182fe20000010097 */
[-C--:B------:R-:W-:Y:S01]  /*1bf0*/  FFMA.FTZ R143, R143, R150.reuse, R151 ;  /* 0x000000968f8f7223 */ /* 0x080fe20000010097 */
[----:B-----5:R-:W-:Y:S01]  /*1c00*/  ISETP.GE.U32.AND P1, PT, R162, RZ, PT ;  /* 0x000000ffa200720c */ /* 0x020fe20003f26070 */
[----:B------:R-:W-:Y:S01]  /*1c10*/  FADD.FTZ R68, R136, -R139 ;  /* 0x8000008b88447221 */ /* 0x000fe20000010000 */
[----:B------:R-:W-:Y:S01]  /*1c20*/  FADD.FTZ R72, R75, -R72 ;  /* 0x800000484b487221 */ /* 0x000fe20000010000 */
[-CC-:B------:R-:W-:Y:S01]  /*1c30*/  FFMA.FTZ R147, R147, R150.reuse, R151.reuse ;  /* 0x0000009693937223 */ /* 0x180fe20000010097 */
[--C-:B------:R-:W-:Y:S01]  /*1c40*/  FFMA.FTZ R145, R145, R150, R151.reuse ;  /* 0x0000009691917223 */ /* 0x100fe20000010097 */
[C---:B------:R-:W-:Y:S01]  /*1c50*/  FMUL.FTZ R68, R121.reuse, R68 ;  /* 0x0000004479447220 */ /* 0x040fe20000410000 */
[----:B------:R-:W-:Y:S01]  /*1c60*/  FMUL.FTZ R71, R121, R72 ;  /* 0x0000004879477220 */ /* 0x000fe20000410000 */
[-CC-:B------:R-:W-:Y:S01]  /*1c70*/  FFMA.FTZ R141, R141, R150.reuse, R151.reuse ;  /* 0x000000968d8d7223 */ /* 0x180fe20000010097 */
[-CC-:B------:R-:W-:Y:S01]  /*1c80*/  FFMA.FTZ R149, R149, R150.reuse, R151.reuse ;  /* 0x0000009695957223 */ /* 0x180fe20000010097 */
[----:B------:R-:W-:Y:S01]  /*1c90*/  FFMA.FTZ R69, R0, R150, R151 ;  /* 0x0000009600457223 */ /* 0x000fe20000010097 */
[----:B------:R-:W-:Y:S01]  /*1ca0*/  FADD.FTZ R70, R140, -R143 ;  /* 0x8000008f8c467221 */ /* 0x000fe20000010000 */
[----:B------:R-:W-:Y:S01]  /*1cb0*/  FMUL.FTZ R75, R71, UR6 ;  /* 0x00000006474b7c20 */ /* 0x000fe20008410000 */
[----:B------:R-:W-:Y:S01]  /*1cc0*/  FMUL.FTZ R72, R68, UR6 ;  /* 0x0000000644487c20 */ /* 0x000fe20008410000 */
[C---:B------:R-:W-:Y:S01]  /*1cd0*/  LOP3.LUT P5, RZ, R163.reuse, 0xff0000, RZ, 0xc0, !PT ;  /* 0x00ff0000a3ff7812 */ /* 0x040fe200078ac0ff */
[----:B------:R-:W-:Y:S01]  /*1ce0*/  FADD.FTZ R144, R144, -R147 ;  /* 0x8000009390907221 */ /* 0x000fe20000010000 */
[----:B------:R-:W-:Y:S01]  /*1cf0*/  ISETP.GE.U32.AND.EX P1, PT, R163, 0x1000000, PT, P1 ;  /* 0x01000000a300780c */ /* 0x000fe20003f26110 */
[----:B------:R-:W-:Y:S01]  /*1d00*/  FADD.FTZ R142, R142, -R145 ;  /* 0x800000918e8e7221 */ /* 0x000fe20000010000 */
[----:B------:R-:W-:Y:S01]  /*1d10*/  FADD.FTZ R138, R138, -R141 ;  /* 0x8000008d8a8a7221 */ /* 0x000fe20000010000 */
[----:B------:R-:W-:Y:S01]  /*1d20*/  FADD.FTZ R146, R146, -R149 ;  /* 0x8000009592927221 */ /* 0x000fe20000010000 */
[----:B------:R-:W-:Y:S01]  /*1d30*/  FADD.FTZ R148, R148, -R69 ;  /* 0x8000004594947221 */ /* 0x000fe20000010000 */
[----:B------:R-:W-:Y:S01]  /*1d40*/  FMUL.FTZ R70, R121, R70 ;  /* 0x0000004679467220 */ /* 0x000fe20000410000 */
[----:B------:R-:W-:Y:S01]  /*1d50*/  FSEL R75, R75, RZ, P1 ;  /* 0x000000ff4b4b7208 */ /* 0x000fe20000800000 */
[C---:B------:R-:W-:Y:S01]  /*1d60*/  FMUL.FTZ R137, R121.reuse, R138 ;  /* 0x0000008a79897220 */ /* 0x040fe20000410000 */
[----:B------:R-:W-:Y:S01]  /*1d70*/  FSEL R72, R72, RZ, P5 ;  /* 0x000000ff48487208 */ /* 0x000fe20002800000 */
[----:B------:R-:W-:Y:S01]  /*1d80*/  FMUL.FTZ R69, R121, R144 ;  /* 0x0000009079457220 */ /* 0x000fe20000410000 */
[----:B------:R-:W-:Y:S01]  /*1d90*/  F2FP.F16.F32.PACK_AB R71, R71, R68 ;  /* 0x000000444747723e */ /* 0x000fe200000000ff */
[C---:B------:R-:W-:Y:S01]  /*1da0*/  FMUL.FTZ R142, R121.reuse, R142 ;  /* 0x0000008e798e7220 */ /* 0x040fe20000410000 */
[C---:B------:R-:W-:Y:S01]  /*1db0*/  FMUL.FTZ R73, R121.reuse, R146 ;  /* 0x0000009279497220 */ /* 0x040fe20000410000 */
[----:B------:R-:W-:Y:S01]  /*1dc0*/  FMUL.FTZ R68, R121, R148 ;  /* 0x0000009479447220 */ /* 0x000fe20000410000 */
[----:B------:R-:W-:Y:S01]  /*1dd0*/  FMUL.FTZ R74, R70, UR6 ;  /* 0x00000006464a7c20 */ /* 0x000fe20008410000 */
[----:B------:R-:W-:-:S02]  /*1de0*/  LOP3.LUT P4, RZ, R163, 0xff, RZ, 0xc0, !PT ;  /* 0x000000ffa3ff7812 */ /* 0x000fc4000788c0ff */
[----:B------:R-:W-:Y:S01]  /*1df0*/  F2FP.F16.F32.PACK_AB R75, R75, R72 ;  /* 0x000000484b4b723e */ /* 0x000fe200000000ff */
[----:B------:R-:W-:Y:S01]  /*1e00*/  FMUL.FTZ R72, R69, UR6 ;  /* 0x0000000645487c20 */ /* 0x000fe20008410000 */
[C---:B------:R-:W-:Y:S01]  /*1e10*/  F2FP.F16.F32.PACK_AB R70, R137.reuse, R70 ;  /* 0x000000468946723e */ /* 0x040fe200000000ff */
[----:B------:R-:W-:Y:S01]  /*1e20*/  FMUL.FTZ R0, R68, UR6 ;  /* 0x0000000644007c20 */ /* 0x000fe20008410000 */
[C---:B------:R-:W-:Y:S01]  /*1e30*/  F2FP.F16.F32.PACK_AB R69, R142.reuse, R69 ;  /* 0x000000458e45723e */ /* 0x040fe200000000ff */
[----:B------:R-:W-:Y:S01]  /*1e40*/  FMUL.FTZ R137, R137, UR6 ;  /* 0x0000000689897c20 */ /* 0x000fe20008410000 */
[----:B------:R-:W-:Y:S01]  /*1e50*/  FMUL.FTZ R142, R142, UR6 ;  /* 0x000000068e8e7c20 */ /* 0x000fe20008410000 */
[C---:B------:R-:W-:Y:S01]  /*1e60*/  F2FP.F16.F32.PACK_AB R68, R73.reuse, R68 ;  /* 0x000000444944723e */ /* 0x040fe200000000ff */
[----:B------:R-:W-:Y:S01]  /*1e70*/  FMUL.FTZ R73, R73, UR6 ;  /* 0x0000000649497c20 */ /* 0x000fe20008410000 */
[----:B------:R-:W-:Y:S02]  /*1e80*/  LOP3.LUT P2, RZ, R163, 0xff00, RZ, 0xc0, !PT ;  /* 0x0000ff00a3ff7812 */ /* 0x000fe4000784c0ff */
[----:B------:R-:W-:-:S02]  /*1e90*/  LOP3.LUT P6, RZ, R162, 0xff0000, RZ, 0xc0, !PT ;  /* 0x00ff0000a2ff7812 */ /* 0x000fc400078cc0ff */
[----:B------:R-:W-:Y:S02]  /*1ea0*/  LOP3.LUT P1, RZ, R162, 0xff000000, RZ, 0xc0, !PT ;  /* 0xff000000a2ff7812 */ /* 0x000fe4000782c0ff */
[----:B------:R-:W-:Y:S02]  /*1eb0*/  FSEL R74, R74, RZ, P4 ;  /* 0x000000ff4a4a7208 */ /* 0x000fe40002000000 */
        /* <DEDUP_REMOVED lines=9> */
[----:B------:R-:W-:Y:S01]  /*1f50*/  F2FP.F16.F32.PACK_AB R72, R137, R0 ;  /* 0x000000008948723e */ /* 0x000fe200000000ff */
[----:B------:R-:W-:Y:S06]  /*1f60*/  BRA `(.L_x_2629) ;  /* 0x0000001c00447947 */ /* 0x000fec0003800000 */
.L_x_2627:
[----:B------:R-:W-:-:S04]  /*1f70*/  UISETP.NE.U32.AND UP0, UPT, UR4, URZ, UPT ;  /* 0x000000ff0400728c */ /* 0x000fc8000bf05070 */
[----:B------:R-:W-:-:S09]  /*1f80*/  UISETP.NE.AND.EX UP0, UPT, UR5, URZ, UPT, UP0 ;  /* 0x000000ff0500728c */ /* 0x000fd2000bf05300 */
[----:B------:R-:W-:Y:S05]  /*1f90*/  BRA.U UP0, `(.L_x_2630) ;  /* 0x0000000100f87547 */ /* 0x000fea000b800000 */
[-CC-:B-1----:R-:W-:Y:S01]  /*1fa0*/  FFMA.FTZ R72, R137, R150.reuse, R151.reuse ;  /* 0x0000009689487223 */ /* 0x182fe20000010097 */
[-CC-:B------:R-:W-:Y:S01]  /*1fb0*/  FFMA.FTZ R143, R143, R150.reuse, R151.reuse ;  /* 0x000000968f8f7223 */ /* 0x180fe20000010097 */
[--C-:B-----5:R-:W-:Y:S02]  /*1fc0*/  HADD2.F32 R73, -RZ, R38.reuse.H0_H0 ;  /* 0x20000026ff497230 */ /* 0x120fe40000004100 */
[----:B------:R-:W-:Y:S01]  /*1fd0*/  FFMA.FTZ R139, R139, R150, R151 ;  /* 0x000000968b8b7223 */ /* 0x000fe20000010097 */
[----:B------:R-:W-:Y:S01]  /*1fe0*/  FADD.FTZ R74, R75, -R72 ;  /* 0x800000484b4a7221 */ /* 0x000fe20000010000 */
[--C-:B------:R-:W-:Y:S02]  /*1ff0*/  HADD2.F32 R72, -RZ, R39.reuse.H1_H1 ;  /* 0x30000027ff487230 */ /* 0x100fe40000004100 */
[----:B------:R-:W-:Y:S01]  /*2000*/  FADD.FTZ R140, R140, -R143 ;  /* 0x8000008f8c8c7221 */ /* 0x000fe20000010000 */
[----:B------:R-:W-:Y:S01]  /*2010*/  ISETP.GE.U32.AND P1, PT, R162, RZ, PT ;  /* 0x000000ffa200720c */ /* 0x000fe20003f26070 */
[----:B------:R-:W-:Y:S01]  /*2020*/  FADD.FTZ R139, R136, -R139 ;  /* 0x8000008b888b7221 */ /* 0x000fe20000010000 */
[----:B------:R-:W-:Y:S01]  /*2030*/  LOP3.LUT P4, RZ, R163, 0xff, RZ, 0xc0, !PT ;  /* 0x000000ffa3ff7812 */ /* 0x000fe2000788c0ff */
[C---:B------:R-:W-:Y:S01]  /*2040*/  FFMA.FTZ R74, R121.reuse, R74, R72 ;  /* 0x0000004a794a7223 */ /* 0x040fe20000010048 */
[----:B------:R-:W-:Y:S01]  /*2050*/  FFMA.FTZ R73, R121, R140, R73 ;  /* 0x0000008c79497223 */ /* 0x000fe20000010049 */
[----:B------:R-:W-:Y:S01]  /*2060*/  HADD2.F32 R72, -RZ, R39.H0_H0 ;  /* 0x20000027ff487230 */ /* 0x000fe20000004100 */
[----:B------:R-:W-:Y:S01]  /*2070*/  ISETP.GE.U32.AND.EX P1, PT, R163, 0x1000000, PT, P1 ;  /* 0x01000000a300780c */ /* 0x000fe20003f26110 */
[----:B------:R-:W-:Y:S01]  /*2080*/  FMUL.FTZ R74, R74, UR6 ;  /* 0x000000064a4a7c20 */ /* 0x000fe20008410000 */
[----:B------:R-:W-:Y:S01]  /*2090*/  FMUL.FTZ R73, R73, UR6 ;  /* 0x0000000649497c20 */ /* 0x000fe20008410000 */
[-CC-:B------:R-:W-:Y:S01]  /*20a0*/  FFMA.FTZ R141, R141, R150.reuse, R151.reuse ;  /* 0x000000968d8d7223 */ /* 0x180fe20000010097 */
[----:B------:R-:W-:Y:S01]  /*20b0*/  FFMA.FTZ R72, R121, R139, R72 ;  /* 0x0000008b79487223 */ /* 0x000fe20000010048 */
[----:B------:R-:W-:Y:S01]  /*20c0*/  LOP3.LUT P5, RZ, R163, 0xff0000, RZ, 0xc0, !PT ;  /* 0x00ff0000a3ff7812 */ /* 0x000fe200078ac0ff */
[-CC-:B------:R-:W-:Y:S01]  /*20d0*/  FFMA.FTZ R147, R147, R150.reuse, R151.reuse ;  /* 0x0000009693937223 */ /* 0x180fe20000010097 */
[----:B------:R-:W-:Y:S01]  /*20e0*/  FSEL R75, R74, RZ, P1 ;  /* 0x000000ff4a4b7208 */ /* 0x000fe20000800000 */
[----:B------:R-:W-:Y:S01]  /*20f0*/  FMUL.FTZ R72, R72, UR6 ;  /* 0x0000000648487c20 */ /* 0x000fe20008410000 */
[----:B------:R-:W-:Y:S01]  /*2100*/  FSEL R74, R73, RZ, P4 ;  /* 0x000000ff494a7208 */ /* 0x000fe20002000000 */
[----:B------:R-:W-:Y:S01]  /*2110*/  FFMA.FTZ R73, R0, R150, R151 ;  /* 0x0000009600497223 */ /* 0x000fe20000010097 */
[----:B------:R-:W-:-:S02]  /*2120*/  HADD2.F32 R0, -RZ, R38.H1_H1 ;  /* 0x30000026ff007230 */ /* 0x000fc40000004100 */
[----:B------:R-:W-:Y:S01]  /*2130*/  FADD.FTZ R137, R138, -R141 ;  /* 0x8000008d8a897221 */ /* 0x000fe20000010000 */
[----:B------:R-:W-:Y:S01]  /*2140*/  FSEL R72, R72, RZ, P5 ;  /* 0x000000ff48487208 */ /* 0x000fe20002800000 */
[----:B------:R-:W-:Y:S01]  /*2150*/  FADD.FTZ R147, R144, -R147 ;  /* 0x8000009390937221 */ /* 0x000fe20000010000 */
[-CC-:B------:R-:W-:Y:S01]  /*2160*/  FFMA.FTZ R145, R145, R150.reuse, R151.reuse ;  /* 0x0000009691917223 */ /* 0x180fe20000010097 */
[----:B------:R-:W-:Y:S01]  /*2170*/  FFMA.FTZ R137, R121, R137, R0 ;  /* 0x0000008979897223 */ /* 0x000fe20000010000 */
[--C-:B------:R-:W-:Y:S02]  /*2180*/  HADD2.F32 R0, -RZ, R37.reuse.H0_H0 ;  /* 0x20000025ff007230 */ /* 0x100fe40000004100 */
[----:B------:R-:W-:Y:S01]  /*2190*/  FFMA.FTZ R149, R149, R150, R151 ;  /* 0x0000009695957223 */ /* 0x000fe20000010097 */
[----:B------:R-:W-:Y:S01]  /*21a0*/  F2FP.F16.F32.PACK_AB R75, R75, R72 ;  /* 0x000000484b4b723e */ /* 0x000fe200000000ff */
[----:B------:R-:W-:Y:S01]  /*21b0*/  FADD.FTZ R139, R148, -R73 ;  /* 0x80000049948b7221 */ /* 0x000fe20000010000 */
[----:B------:R-:W-:-:S02]  /*21c0*/  HADD2.F32 R136, -RZ, R37.H1_H1 ;  /* 0x30000025ff887230 */ /* 0x000fc40000004100 */
[C---:B------:R-:W-:Y:S01]  /*21d0*/  FFMA.FTZ R72, R121.reuse, R147, R0 ;  /* 0x0000009379487223 */ /* 0x040fe20000010000 */
[----:B------:R-:W-:Y:S01]  /*21e0*/  FADD.FTZ R145, R142, -R145 ;  /* 0x800000918e917221 */ /* 0x000fe20000010000 */
[--C-:B------:R-:W-:Y:S02]  /*21f0*/  HADD2.F32 R0, -RZ, R36.reuse.H0_H0 ;  /* 0x20000024ff007230 */ /* 0x100fe40000004100 */
[----:B------:R-:W-:Y:S01]  /*2200*/  FADD.FTZ R146, R146, -R149 ;  /* 0x8000009592927221 */ /* 0x000fe20000010000 */
[----:B------:R-:W-:Y:S02]  /*2210*/  HADD2.F32 R73, -RZ, R36.H1_H1 ;  /* 0x30000024ff497230 */ /* 0x000fe40000004100 */
[----:B------:R-:W-:Y:S01]  /*2220*/  FFMA.FTZ R136, R121, R145, R136 ;  /* 0x0000009179887223 */ /* 0x000fe20000010088 */
[----:B------:R-:W-:Y:S01]  /*2230*/  FMUL.FTZ R137, R137, UR6 ;  /* 0x0000000689897c20 */ /* 0x000fe20008410000 */
[C---:B------:R-:W-:Y:S01]  /*2240*/  FFMA.FTZ R0, R121.reuse, R139, R0 ;  /* 0x0000008b79007223 */ /* 0x040fe20000010000 */
[----:B------:R-:W-:Y:S01]  /*2250*/  FMUL.FTZ R72, R72, UR6 ;  /* 0x0000000648487c20 */ /* 0x000fe20008410000 */
[----:B------:R-:W-:Y:S01]  /*2260*/  FFMA.FTZ R73, R121, R146, R73 ;  /* 0x0000009279497223 */ /* 0x000fe20000010049 */
[----:B------:R-:W-:Y:S01]  /*2270*/  FMUL.FTZ R136, R136, UR6 ;  /* 0x0000000688887c20 */ /* 0x000fe20008410000 */
[----:B------:R-:W-:Y:S01]  /*2280*/  LOP3.LUT P2, RZ, R163, 0xff00, RZ, 0xc0, !PT ;  /* 0x0000ff00a3ff7812 */ /* 0x000fe2000784c0ff */
[----:B------:R-:W-:Y:S01]  /*2290*/  FMUL.FTZ R0, R0, UR6 ;  /* 0x0000000600007c20 */ /* 0x000fe20008410000 */
[C---:B------:R-:W-:Y:S01]  /*22a0*/  LOP3.LUT P6, RZ, R162.reuse, 0xff0000, RZ, 0xc0, !PT ;  /* 0x00ff0000a2ff7812 */ /* 0x040fe200078cc0ff */
[----:B------:R-:W-:Y:S01]  /*22b0*/  FMUL.FTZ R73, R73, UR6 ;  /* 0x0000000649497c20 */ /* 0x000fe20008410000 */
[----:B------:R-:W-:-:S02]  /*22c0*/  LOP3.LUT P1, RZ, R162, 0xff000000, RZ, 0xc0, !PT ;  /* 0xff000000a2ff7812 */ /* 0x000fc4000782c0ff */
[C---:B------:R-:W-:Y:S02]  /*22d0*/  LOP3.LUT P5, RZ, R162.reuse, 0xff, RZ, 0xc0, !PT ;  /* 0x000000ffa2ff7812 */ /* 0x040fe400078ac0ff */
[----:B------:R-:W-:Y:S02]  /*22e0*/  LOP3.LUT P4, RZ, R162, 0xff00, RZ, 0xc0, !PT ;  /* 0x0000ff00a2ff7812 */ /* 0x000fe4000788c0ff */
[----:B------:R-:W-:Y:S02]  /*22f0*/  FSEL R141, R137, RZ, P2 ;  /* 0x000000ff898d7208 */ /* 0x000fe40001000000 */
[----:B------:R-:W-:Y:S02]  /*2300*/  FSEL R72, R72, RZ, P6 ;  /* 0x000000ff48487208 */ /* 0x000fe40003000000 */
[----:B------:R-:W-:Y:S02]  /*2310*/  FSEL R139, R136, RZ, P1 ;  /* 0x000000ff888b7208 */ /* 0x000fe40000800000 */
[----:B------:R-:W-:-:S02]  /*2320*/  FSEL R0, R0, RZ, P5 ;  /* 0x000000ff00007208 */ /* 0x000fc40002800000 */
[----:B------:R-:W-:Y:S02]  /*2330*/  FSEL R137, R73, RZ, P4 ;  /* 0x000000ff49897208 */ /* 0x000fe40002000000 */
[----:B------:R-:W-:Y:S02]  /*2340*/  F2FP.F16.F32.PACK_AB R73, R139, R72 ;  /* 0x000000488b49723e */ /* 0x000fe400000000ff */
[----:B------:R-:W-:Y:S02]  /*2350*/  F2FP.F16.F32.PACK_AB R74, R141, R74 ;  /* 0x0000004a8d4a723e */ /* 0x000fe400000000ff */
[----:B------:R-:W-:Y:S01]  /*2360*/  F2FP.F16.F32.PACK_AB R72, R137, R0 ;  /* 0x000000008948723e */ /* 0x000fe200000000ff */
[----:B------:R-:W-:Y:S06]  /*2370*/  BRA `(.L_x_2629) ;  /* 0x0000001800407947 */ /* 0x000fec0003800000 */
.L_x_2630:
[-CC-:B------:R-:W-:Y:S01]  /*2380*/  FFMA.FTZ R143, R143, R150.reuse, R151.reuse ;  /* 0x000000968f8f7223 */ /* 0x180fe20000010097 */
[----:B-----5:R-:W-:Y:S02]  /*2390*/  HADD2.F32 R69, -RZ, R38.H0_H0 ;  /* 0x20000026ff457230 */ /* 0x020fe40000004100 */
[-CC-:B------:R-:W-:Y:S01]  /*23a0*/  FFMA.FTZ R68, R137, R150.reuse, R151.reuse ;  /* 0x0000009689447223 */ /* 0x180fe20000010097 */
[----:B------:R-:W-:Y:S01]  /*23b0*/  FFMA.FTZ R139, R139, R150, R151 ;  /* 0x000000968b8b7223 */ /* 0x000fe20000010097 */
[----:B------:R-:W-:Y:S01]  /*23c0*/  FADD.FTZ R70, R140, -R143 ;  /* 0x8000008f8c467221 */ /* 0x000fe20000010000 */
[--C-:B------:R-:W-:Y:S02]  /*23d0*/  HADD2.F32 R71, -RZ, R39.reuse.H1_H1 ;  /* 0x30000027ff477230 */ /* 0x100fe40000004100 */
[----:B------:R-:W-:Y:S01]  /*23e0*/  FADD.FTZ R74, R75, -R68 ;  /* 0x800000444b4a7221 */ /* 0x000fe20000010000 */
[----:B------:R-:W-:Y:S02]  /*23f0*/  HADD2.F32 R68, -RZ, R39.H0_H0 ;  /* 0x20000027ff447230 */ /* 0x000fe40000004100 */
[----:B------:R-:W-:Y:S01]  /*2400*/  FFMA.FTZ R70, R121, R70, R69 ;  /* 0x0000004679467223 */ /* 0x000fe20000010045 */
[-CC-:B------:R-:W-:Y:S01]  /*2410*/  FFMA.FTZ R69, R0, R150.reuse, R151.reuse ;  /* 0x0000009600457223 */ /* 0x180fe20000010097 */
[-CC-:B------:R-:W-:Y:S01]  /*2420*/  FFMA.FTZ R147, R147, R150.reuse, R151.reuse ;  /* 0x0000009693937223 */ /* 0x180fe20000010097 */
[----:B------:R-:W-:Y:S01]  /*2430*/  FFMA.FTZ R145, R145, R150, R151 ;  /* 0x0000009691917223 */ /* 0x000fe20000010097 */
[----:B-1----:R-:W-:Y:S01]  /*2440*/  FADD.FTZ R72, R136, -R139 ;  /* 0x8000008b88487221 */ /* 0x002fe20000010000 */
[----:B------:R-:W-:Y:S01]  /*2450*/  FADD.FTZ R148, R148, -R69 ;  /* 0x8000004594947221 */ /* 0x000fe20000010000 */
[----:B------:R-:W-:-:S02]  /*2460*/  HADD2.F32 R69, -RZ, R37.H0_H0 ;  /* 0x20000025ff457230 */ /* 0x000fc40000004100 */
[----:B------:R-:W-:Y:S01]  /*2470*/  FADD.FTZ R144, R144, -R147 ;  /* 0x8000009390907221 */ /* 0x000fe20000010000 */
[----:B------:R-:W-:Y:S02]  /*2480*/  HADD2.F32 R73, -RZ, R37.H1_H1 ;  /* 0x30000025ff497230 */ /* 0x000fe40000004100 */
[----:B------:R-:W-:Y:S01]  /*2490*/  FFMA.FTZ R141, R141, R150, R151 ;  /* 0x000000968d8d7223 */ /* 0x000fe20000010097 */
[----:B------:R-:W-:Y:S01]  /*24a0*/  FADD.FTZ R142, R142, -R145 ;  /* 0x800000918e8e7221 */ /* 0x000fe20000010000 */
[C---:B------:R-:W-:Y:S01]  /*24b0*/  FFMA.FTZ R72, R121.reuse, R72, R68 ;  /* 0x0000004879487223 */ /* 0x040fe20000010044 */
[----:B------:R-:W-:Y:S01]  /*24c0*/  FFMA.FTZ R71, R121, R74, R71 ;  /* 0x0000004a79477223 */ /* 0x000fe20000010047 */
[----:B------:R-:W-:Y:S01]  /*24d0*/  ISETP.GE.U32.AND P1, PT, R162, RZ, PT ;  /* 0x000000ffa200720c */ /* 0x000fe20003f26070 */
[----:B------:R-:W-:Y:S01]  /*24e0*/  FFMA.FTZ R149, R149, R150, R151 ;  /* 0x0000009695957223 */ /* 0x000fe20000010097 */
[----:B------:R-:W-:Y:S02]  /*24f0*/  HADD2.F32 R0, -RZ, R38.H1_H1 ;  /* 0x30000026ff007230 */ /* 0x000fe40000004100 */
[----:B------:R-:W-:Y:S01]  /*2500*/  FADD.FTZ R138, R138, -R141 ;  /* 0x8000008d8a8a7221 */ /* 0x000fe20000010000 */
        /* <DEDUP_REMOVED lines=9> */
[C---:B------:R-:W-:Y:S01]  /*25a0*/  FFMA.FTZ R139, R121.reuse, R138, R0 ;  /* 0x0000008a798b7223 */ /* 0x040fe20000010000 */
[----:B------:R-:W-:Y:S01]  /*25b0*/  FSEL R68, R68, RZ, P2 ;  /* 0x000000ff44447208 */ /* 0x000fe20001000000 */
[----:B------:R-:W-:Y:S01]  /*25c0*/  FFMA.FTZ R148, R121, R148, R69 ;  /* 0x0000009479947223 */ /* 0x000fe20000010045 */
[----:B------:R-:W-:Y:S01]  /*25d0*/  FSEL R75, R75, RZ, P1 ;  /* 0x000000ff4b4b7208 */ /* 0x000fe20000800000 */
[----:B------:R-:W-:Y:S01]  /*25e0*/  FFMA.FTZ R73, R121, R146, R73 ;  /* 0x0000009279497223 */ /* 0x000fe20000010049 */
[----:B------:R-:W-:Y:S01]  /*25f0*/  FMUL.FTZ R74, R70, UR6 ;  /* 0x00000006464a7c20 */ /* 0x000fe20008410000 */
[----:B------:R-:W-:Y:S01]  /*2600*/  LOP3.LUT P5, RZ, R163, 0xff, RZ, 0xc0, !PT ;  /* 0x000000ffa3ff7812 */ /* 0x000fe200078ac0ff */
[----:B------:R-:W-:Y:S01]  /*2610*/  FMUL.FTZ R0, R148, UR6 ;  /* 0x0000000694007c20 */ /* 0x000fe20008410000 */
[C---:B------:R-:W-:Y:S01]  /*2620*/  F2FP.F16.F32.PACK_AB R70, R139.reuse, R70 ;  /* 0x000000468b46723e */ /* 0x040fe200000000ff */
[----:B------:R-:W-:Y:S01]  /*2630*/  FMUL.FTZ R139, R139, UR6 ;  /* 0x000000068b8b7c20 */ /* 0x000fe20008410000 */
[----:B------:R-:W-:Y:S01]  /*2640*/  F2FP.F16.F32.PACK_AB R71, R71, R72 ;  /* 0x000000484747723e */ /* 0x000fe200000000ff */
[----:B------:R-:W-:Y:S01]  /*2650*/  FMUL.FTZ R72, R144, UR6 ;  /* 0x0000000690487c20 */ /* 0x000fe20008410000 */
[----:B------:R-:W-:-:S02]  /*2660*/  F2FP.F16.F32.PACK_AB R75, R75, R68 ;  /* 0x000000444b4b723e */ /* 0x000fc400000000ff */
[C---:B------:R-:W-:Y:S01]  /*2670*/  F2FP.F16.F32.PACK_AB R69, R137.reuse, R144 ;  /* 0x000000908945723e */ /* 0x040fe200000000ff */
[----:B------:R-:W-:Y:S01]  /*2680*/  FMUL.FTZ R137, R137, UR6 ;  /* 0x0000000689897c20 */ /* 0x000fe20008410000 */
[----:B------:R-:W-:Y:S02]  /*2690*/  LOP3.LUT P4, RZ, R163, 0xff00, RZ, 0xc0, !PT ;  /* 0x0000ff00a3ff7812 */ /* 0x000fe4000788c0ff */
[C---:B------:R-:W-:Y:S01]  /*26a0*/  F2FP.F16.F32.PACK_AB R68, R73.reuse, R148 ;  /* 0x000000944944723e */ /* 0x040fe200000000ff */
[----:B------:R-:W-:Y:S01]  /*26b0*/  FMUL.FTZ R73, R73, UR6 ;  /* 0x0000000649497c20 */ /* 0x000fe20008410000 */
[C---:B------:R-:W-:Y:S02]  /*26c0*/  LOP3.LUT P6, RZ, R162.reuse, 0xff0000, RZ, 0xc0, !PT ;  /* 0x00ff0000a2ff7812 */ /* 0x040fe400078cc0ff */
[----:B------:R-:W-:Y:S02]  /*26d0*/  LOP3.LUT P1, RZ, R162, 0xff000000, RZ, 0xc0, !PT ;  /* 0xff000000a2ff7812 */ /* 0x000fe4000782c0ff */
[----:B------:R-:W-:-:S02]  /*26e0*/  FSEL R74, R74, RZ, P5 ;  /* 0x000000ff4a4a7208 */ /* 0x000fc40002800000 */
        /* <DEDUP_REMOVED lines=11> */
.L_x_2626:
        /* <DEDUP_REMOVED lines=17> */
[----:B------:R-:W-:Y:S01]  /*28b0*/  FMUL.FTZ R138, R121, R138 ;  /* 0x0000008a798a7220 */ /* 0x000fe20000410000 */
[----:B------:R-:W-:Y:S01]  /*28c0*/  FFMA.FTZ R147, R147, R150, R151 ;  /* 0x0000009693937223 */ /* 0x000fe20000010097 */
[----:B------:R-:W-:Y:S01]  /*28d0*/  FMUL.FTZ R64, R121, R64 ;  /* 0x0000004079407220 */ /* 0x000fe20000410000 */
[----:B------:R-:W-:Y:S01]  /*28e0*/  FMUL.FTZ R136, R136, UR6 ;  /* 0x0000000688887c20 */ /* 0x000fe20008410000 */
[----:B------:R-:W-:Y:S01]  /*28f0*/  FMUL.FTZ R138, R138, UR6 ;  /* 0x000000068a8a7c20 */ /* 0x000fe20008410000 */
[----:B------:R-:W-:Y:S01]  /*2900*/  FADD.FTZ R140, R140, -R143 ;  /* 0x8000008f8c8c7221 */ /* 0x000fe20000010000 */
[----:B------:R-:W-:Y:S01]  /*2910*/  ISETP.GE.U32.AND P1, PT, R162, RZ, PT ;  /* 0x000000ffa200720c */ /* 0x000fe20003f26070 */
[----:B------:R-:W-:Y:S01]  /*2920*/  FADD.FTZ R144, R144, -R147 ;  /* 0x8000009390907221 */ /* 0x000fe20000010000 */
[----:B------:R-:W-:Y:S01]  /*2930*/  FSEL R75, R136, RZ, P2 ;  /* 0x000000ff884b7208 */ /* 0x000fe20001000000 */
[----:B------:R-:W-:Y:S01]  /*2940*/  FFMA.FTZ R145, R145, R150, R151 ;  /* 0x0000009691917223 */ /* 0x000fe20000010097 */
[C---:B------:R-:W-:Y:S01]  /*2950*/  LOP3.LUT P2, RZ, R163.reuse, 0xff00, RZ, 0xc0, !PT ;  /* 0x0000ff00a3ff7812 */ /* 0x040fe2000784c0ff */
[----:B------:R-:W-:Y:S01]  /*2960*/  FMUL.FTZ R67, R64, UR6 ;  /* 0x0000000640437c20 */ /* 0x000fe20008410000 */
[----:B------:R-:W-:Y:S01]  /*2970*/  ISETP.GE.U32.AND.EX P5, PT, R163, 0x1000000, PT, P1 ;  /* 0x01000000a300780c */ /* 0x000fe20003fa6110 */
[C---:B------:R-:W-:Y:S01]  /*2980*/  FMUL.FTZ R140, R121.reuse, R140 ;  /* 0x0000008c798c7220 */ /* 0x040fe20000410000 */
[----:B------:R-:W-:Y:S01]  /*2990*/  FSEL R137, R138, RZ, P2 ;  /* 0x000000ff8a897208 */ /* 0x000fe20001000000 */
[----:B------:R-:W-:Y:S01]  /*29a0*/  FMUL.FTZ R144, R121, R144 ;  /* 0x0000009079907220 */ /* 0x000fe20000410000 */
[----:B------:R-:W-:Y:S01]  /*29b0*/  LOP3.LUT P2, RZ, R157, 0xff00, RZ, 0xc0, !PT ;  /* 0x0000ff009dff7812 */ /* 0x000fe2000784c0ff */
[----:B------:R-:W-:Y:S01]  /*29c0*/  FADD.FTZ R142, R142, -R145 ;  /* 0x800000918e8e7221 */ /* 0x000fe20000010000 */
[-CC-:B------:R-:W-:Y:S01]  /*29d0*/  FFMA.FTZ R149, R149, R150.reuse, R151.reuse ;  /* 0x0000009695957223 */ /* 0x180fe20000010097 */
[----:B------:R-:W-:Y:S01]  /*29e0*/  FFMA.FTZ R65, R0, R150, R151 ;  /* 0x0000009600417223 */ /* 0x000fe20000010097 */
[----:B------:R-:W-:Y:S01]  /*29f0*/  FSEL R64, R67, RZ, P5 ;  /* 0x000000ff43407208 */ /* 0x000fe20002800000 */
[----:B------:R-:W-:Y:S01]  /*2a00*/  FMUL.FTZ R140, R140, UR6 ;  /* 0x000000068c8c7c20 */ /* 0x000fe20008410000 */
[----:B------:R-:W-:Y:S01]  /*2a10*/  FMUL.FTZ R144, R144, UR6 ;  /* 0x0000000690907c20 */ /* 0x000fe20008410000 */
[----:B-1----:R-:W-:Y:S01]  /*2a20*/  FSEL R73, R138, RZ, P2 ;  /* 0x000000ff8a497208 */ /* 0x002fe20001000000 */
[----:B------:R-:W-:Y:S01]  /*2a30*/  FMUL.FTZ R142, R121, R142 ;  /* 0x0000008e798e7220 */ /* 0x000fe20000410000 */
[C---:B------:R-:W-:Y:S01]  /*2a40*/  LOP3.LUT P6, RZ, R157.reuse, 0xff0000, RZ, 0xc0, !PT ;  /* 0x00ff00009dff7812 */ /* 0x040fe200078cc0ff */
        /* <DEDUP_REMOVED lines=9> */
[----:B------:R-:W-:Y:S01]  /*2ae0*/  FSEL R66, R140, RZ, P5 ;  /* 0x000000ff8c427208 */ /* 0x000fe20002800000 */
[----:B------:R-:W-:Y:S01]  /*2af0*/  FMUL.FTZ R146, R146, UR6 ;  /* 0x0000000692927c20 */ /* 0x000fe20008410000 */
[----:B------:R-:W-:Y:S01]  /*2b00*/  FSEL R65, R144, RZ, P2 ;  /* 0x000000ff90417208 */ /* 0x000fe20001000000 */
[----:B------:R-:W-:Y:S01]  /*2b10*/  FMUL.FTZ R148, R148, UR6 ;  /* 0x0000000694947c20 */ /* 0x000fe20008410000 */
[----:B------:R-:W-:-:S02]  /*2b20*/  LOP3.LUT P4, RZ, R163, 0xff, RZ, 0xc0, !PT ;  /* 0x000000ffa3ff7812 */ /* 0x000fc4000788c0ff */
[----:B------:R-:W-:Y:S02]  /*2b30*/  ISETP.GE.U32.AND.EX P1, PT, R157, 0x1000000, PT, P1 ;  /* 0x010000009d00780c */ /* 0x000fe40003f26110 */
[----:B------:R-:W-:Y:S02]  /*2b40*/  LOP3.LUT P6, RZ, R162, 0xff0000, RZ, 0xc0, !PT ;  /* 0x00ff0000a2ff7812 */ /* 0x000fe400078cc0ff */
[----:B------:R-:W-:Y:S02]  /*2b50*/  LOP3.LUT P2, RZ, R156, 0xff000000, RZ, 0xc0, !PT ;  /* 0xff0000009cff7812 */ /* 0x000fe4000784c0ff */
[----:B------:R-:W-:Y:S02]  /*2b60*/  F2FP.F16.F32.PACK_AB R66, R73, R66 ;  /* 0x000000424942723e */ /* 0x000fe400000000ff */
[----:B------:R-:W-:Y:S02]  /*2b70*/  FSEL R67, R67, RZ, P1 ;  /* 0x000000ff43437208 */ /* 0x000fe40000800000 */
[----:B------:R-:W-:-:S02]  /*2b80*/  FSEL R74, R140, RZ, P4 ;  /* 0x000000ff8c4a7208 */ /* 0x000fc40002000000 */
[----:B------:R-:W-:Y:S02]  /*2b90*/  FSEL R0, R142, RZ, P2 ;  /* 0x000000ff8e007208 */ /* 0x000fe40001000000 */
[----:B------:R-:W-:Y:S02]  /*2ba0*/  FSEL R73, R144, RZ, P6 ;  /* 0x000000ff90497208 */ /* 0x000fe40003000000 */
[C---:B------:R-:W-:Y:S02]  /*2bb0*/  LOP3.LUT P1, RZ, R162.reuse, 0xff000000, RZ, 0xc0, !PT ;  /* 0xff000000a2ff7812 */ /* 0x040fe4000782c0ff */
[C---:B------:R-:W-:Y:S02]  /*2bc0*/  LOP3.LUT P4, RZ, R162.reuse, 0xff00, RZ, 0xc0, !PT ;  /* 0x0000ff00a2ff7812 */ /* 0x040fe4000788c0ff */
[----:B------:R-:W-:Y:S02]  /*2bd0*/  LOP3.LUT P5, RZ, R162, 0xff, RZ, 0xc0, !PT ;  /* 0x000000ffa2ff7812 */ /* 0x000fe400078ac0ff */
        /* <DEDUP_REMOVED lines=15> */
.L_x_2632:
[-CC-:B------:R-:W-:Y:S01]  /*2cd0*/  FFMA.FTZ R139, R139, R150.reuse, R151.reuse ;  /* 0x000000968b8b7223 */ /* 0x180fe20000010097 */
[-CC-:B------:R-:W-:Y:S01]  /*2ce0*/  FFMA.FTZ R141, R141, R150.reuse, R151.reuse ;  /* 0x000000968d8d7223 */ /* 0x180fe20000010097 */
[-C--:B------:R-:W-:Y:S01]  /*2cf0*/  FFMA.FTZ R64, R137, R150.reuse, R151 ;  /* 0x0000009689407223 */ /* 0x080fe20000010097 */
[----:B-----5:R-:W-:Y:S01]  /*2d00*/  LOP3.LUT P6, RZ, R163, 0xff0000, RZ, 0xc0, !PT ;  /* 0x00ff0000a3ff7812 */ /* 0x020fe200078cc0ff */
[----:B-1----:R-:W-:Y:S01]  /*2d10*/  FADD.FTZ R72, R136, -R139 ;  /* 0x8000008b88487221 */ /* 0x002fe20000010000 */
[----:B------:R-:W-:Y:S01]  /*2d20*/  FADD.FTZ R138, R138, -R141 ;  /* 0x8000008d8a8a7221 */ /* 0x000fe20000010000 */
[--C-:B------:R-:W-:Y:S01]  /*2d30*/  FFMA.FTZ R143, R143, R150, R151.reuse ;  /* 0x000000968f8f7223 */ /* 0x100fe20000010097 */
[----:B------:R-:W-:Y:S01]  /*2d40*/  LOP3.LUT P4, RZ, R157, 0xff0000, RZ, 0xc0, !PT ;  /* 0x00ff00009dff7812 */ /* 0x000fe2000788c0ff */
[C---:B------:R-:W-:Y:S01]  /*2d50*/  FMUL.FTZ R72, R121.reuse, R72 ;  /* 0x0000004879487220 */ /* 0x040fe20000410000 */
[----:B------:R-:W-:Y:S01]  /*2d60*/  FMUL.FTZ R73, R121, R138 ;  /* 0x0000008a79497220 */ /* 0x000fe20000410000 */
[----:B------:R-:W-:Y:S01]  /*2d70*/  FADD.FTZ R64, R75, -R64 ;  /* 0x800000404b407221 */ /* 0x000fe20000010000 */
[-CC-:B------:R-:W-:Y:S01]  /*2d80*/  FFMA.FTZ R147, R147, R150.reuse, R151.reuse ;  /* 0x0000009693937223 */ /* 0x180fe20000010097 */
[----:B------:R-:W-:Y:S01]  /*2d90*/  FMUL.FTZ R68, R72, UR6 ;  /* 0x0000000648447c20 */ /* 0x000fe20008410000 */
[-C--:B------:R-:W-:Y:S01]  /*2da0*/  FFMA.FTZ R65, R0, R150.reuse, R151 ;  /* 0x0000009600417223 */ /* 0x080fe20000010097 */
[----:B------:R-:W-:Y:S01]  /*2db0*/  FADD.FTZ R70, R140, -R143 ;  /* 0x8000008f8c467221 */ /* 0x000fe20000010000 */
[----:B------:R-:W-:Y:S01]  /*2dc0*/  FMUL.FTZ R0, R73, UR6 ;  /* 0x0000000649007c20 */ /* 0x000fe20008410000 */
[----:B------:R-:W-:Y:S01]  /*2dd0*/  FFMA.FTZ R145, R145, R150, R151 ;  /* 0x0000009691917223 */ /* 0x000fe20000010097 */
[----:B------:R-:W-:Y:S01]  /*2de0*/  FSEL R75, R68, RZ, P6 ;  /* 0x000000ff444b7208 */ /* 0x000fe20003000000 */
[----:B------:R-:W-:Y:S01]  /*2df0*/  FADD.FTZ R144, R144, -R147 ;  /* 0x8000009390907221 */ /* 0x000fe20000010000 */
[----:B------:R-:W-:Y:S01]  /*2e00*/  FSEL R68, R68, RZ, P4 ;  /* 0x000000ff44447208 */ /* 0x000fe20002000000 */
[----:B------:R-:W-:Y:S01]  /*2e10*/  FMUL.FTZ R71, R121, R64 ;  /* 0x0000004079477220 */ /* 0x000fe20000410000 */
[----:B------:R-:W-:Y:S01]  /*2e20*/  LOP3.LUT P4, RZ, R163, 0xff00, RZ, 0xc0, !PT ;  /* 0x0000ff00a3ff7812 */ /* 0x000fe2000788c0ff */
[C---:B------:R-:W-:Y:S01]  /*2e30*/  FMUL.FTZ R70, R121.reuse, R70 ;  /* 0x0000004679467220 */ /* 0x040fe20000410000 */
[----:B------:R-:W-:Y:S01]  /*2e40*/  FADD.FTZ R142, R142, -R145 ;  /* 0x800000918e8e7221 */ /* 0x000fe20000010000 */
[----:B------:R-:W-:Y:S01]  /*2e50*/  FMUL.FTZ R69, R121, R144 ;  /* 0x0000009079457220 */ /* 0x000fe20000410000 */
[----:B------:R-:W-:Y:S01]  /*2e60*/  FSEL R137, R0, RZ, P4 ;  /* 0x000000ff00897208 */ /* 0x000fe20002000000 */
[----:B------:R-:W-:Y:S01]  /*2e70*/  FMUL.FTZ R67, R71, UR6 ;  /* 0x0000000647437c20 */ /* 0x000fe20008410000 */
[----:B------:R-:W-:Y:S01]  /*2e80*/  LOP3.LUT P4, RZ, R157, 0xff00, RZ, 0xc0, !PT ;  /* 0x0000ff009dff7812 */ /* 0x000fe2000788c0ff */
[----:B------:R-:W-:Y:S01]  /*2e90*/  FMUL.FTZ R66, R70, UR6 ;  /* 0x0000000646427c20 */ /* 0x000fe20008410000 */
[----:B------:R-:W-:Y:S01]  /*2ea0*/  F2FP.F16.F32.PACK_AB R71, R71, R72 ;  /* 0x000000484747723e */ /* 0x000fe200000000ff */
[----:B------:R-:W-:Y:S01]  /*2eb0*/  FMUL.FTZ R142, R121, R142 ;  /* 0x0000008e798e7220 */ /* 0x000fe20000410000 */
[----:B------:R-:W-:Y:S01]  /*2ec0*/  F2FP.F16.F32.PACK_AB R70, R73, R70 ;  /* 0x000000464946723e */ /* 0x000fe200000000ff */
[----:B------:R-:W-:Y:S01]  /*2ed0*/  FMUL.FTZ R72, R69, UR6 ;  /* 0x0000000645487c20 */ /* 0x000fe20008410000 */
[----:B------:R-:W-:Y:S01]  /*2ee0*/  LOP3.LUT P5, RZ, R163, 0xff, RZ, 0xc0, !PT ;  /* 0x000000ffa3ff7812 */ /* 0x000fe200078ac0ff */
[----:B------:R-:W-:Y:S01]  /*2ef0*/  FFMA.FTZ R149, R149, R150, R151 ;  /* 0x0000009695957223 */ /* 0x000fe20000010097 */
[----:B------:R-:W-:Y:S01]  /*2f00*/  FSEL R73, R0, RZ, P4 ;  /* 0x000000ff00497208 */ /* 0x000fe20002000000 */
[----:B------:R-:W-:Y:S01]  /*2f10*/  FADD.FTZ R148, R148, -R65 ;  /* 0x8000004194947221 */ /* 0x000fe20000010000 */
[----:B------:R-:W-:Y:S01]  /*2f20*/  ISETP.GE.U32.AND P1, PT, R162, RZ, PT ;  /* 0x000000ffa200720c */ /* 0x000fe20003f26070 */
[----:B------:R-:W-:Y:S01]  /*2f30*/  FADD.FTZ R146, R146, -R149 ;  /* 0x8000009592927221 */ /* 0x000fe20000010000 */
[----:B------:R-:W-:Y:S01]  /*2f40*/  LOP3.LUT P6, RZ, R157, 0xff, RZ, 0xc0, !PT ;  /* 0x000000ff9dff7812 */ /* 0x000fe200078cc0ff */
[----:B------:R-:W-:Y:S01]  /*2f50*/  FMUL.FTZ R148, R121, R148 ;  /* 0x0000009479947220 */ /* 0x000fe20000410000 */
[----:B------:R-:W-:-:S02]  /*2f60*/  LOP3.LUT P4, RZ, R156, 0xff0000, RZ, 0xc0, !PT ;  /* 0x00ff00009cff7812 */ /* 0x000fc4000788c0ff */
[----:B------:R-:W-:Y:S02]  /*2f70*/  ISETP.GE.U32.AND P2, PT, R156, RZ, PT ;  /* 0x000000ff9c00720c */ /* 0x000fe40003f46070 */
[----:B------:R-:W-:Y:S02]  /*2f80*/  FSEL R74, R66, RZ, P5 ;  /* 0x000000ff424a7208 */ /* 0x000fe40002800000 */
[C---:B------:R-:W-:Y:S01]  /*2f90*/  F2FP.F16.F32.PACK_AB R69, R142.reuse, R69 ;  /* 0x000000458e45723e */ /* 0x040fe200000000ff */
[----:B------:R-:W-:Y:S01]  /*2fa0*/  FMUL.FTZ R142, R142, UR6 ;  /* 0x000000068e8e7c20 */ /* 0x000fe20008410000 */
[----:B------:R-:W-:Y:S02]  /*2fb0*/  ISETP.GE.U32.AND.EX P1, PT, R163, 0x1000000, PT, P1 ;  /* 0x01000000a300780c */ /* 0x000fe40003f26110 */
[----:B------:R-:W-:Y:S02]  /*2fc0*/  FSEL R66, R66, RZ, P6 ;  /* 0x000000ff42427208 */ /* 0x000fe40003000000 */
[----:B------:R-:W-:-:S02]  /*2fd0*/  FSEL R65, R72, RZ, P4 ;  /* 0x000000ff48417208 */ /* 0x000fc40002000000 */
[----:B------:R-:W-:Y:S02]  /*2fe0*/  ISETP.GE.U32.AND.EX P2, PT, R157, 0x1000000, PT, P2 ;  /* 0x010000009d00780c */ /* 0x000fe40003f46120 */
[----:B------:R-:W-:Y:S02]  /*2ff0*/  LOP3.LUT P4, RZ, R156, 0xff000000, RZ, 0xc0, !PT ;  /* 0xff0000009cff7812 */ /* 0x000fe4000788c0ff */
[----:B------:R-:W-:Y:S02]  /*3000*/  FSEL R64, R67, RZ, P1 ;  /* 0x000000ff43407208 */ /* 0x000fe40000800000 */
[----:B------:R-:W-:Y:S01]  /*3010*/  F2FP.F16.F32.PACK_AB R66, R73, R66 ;  /* 0x000000424942723e */ /* 0x000fe200000000ff */
[----:B------:R-:W-:Y:S01]  /*3020*/  FMUL.FTZ R73, R121, R146 ;  /* 0x0000009279497220 */ /* 0x000fe20000410000 */
[----:B------:R-:W-:Y:S02]  /*3030*/  FSEL R67, R67, RZ, P2 ;  /* 0x000000ff43437208 */ /* 0x000fe40001000000 */
[----:B------:R-:W-:-:S02]  /*3040*/  FSEL R0, R142, RZ, P4 ;  /* 0x000000ff8e007208 */ /* 0x000fc40002000000 */
[----:B------:R-:W-:Y:S02]  /*3050*/  LOP3.LUT P1, RZ, R162, 0xff0000, RZ, 0xc0, !PT ;  /* 0x00ff0000a2ff7812 */ /* 0x000fe4000782c0ff */
[----:B------:R-:W-:Y:S02]  /*3060*/  F2FP.F16.F32.PACK_AB R67, R67, R68 ;  /* 0x000000444343723e */ /* 0x000fe400000000ff */
[----:B------:R-:W-:Y:S01]  /*3070*/  F2FP.F16.F32.PACK_AB R65, R0, R65 ;  /* 0x000000410041723e */ /* 0x000fe200000000ff */
[C---:B------:R-:W-:Y:S01]  /*3080*/  FMUL.FTZ R0, R73.reuse, UR6 ;  /* 0x0000000649007c20 */ /* 0x040fe20008410000 */
[----:B------:R-:W-:Y:S01]  /*3090*/  F2FP.F16.F32.PACK_AB R68, R73, R148 ;  /* 0x000000944944723e */ /* 0x000fe200000000ff */
[----:B------:R-:W-:Y:S01]  /*30a0*/  FMUL.FTZ R148, R148, UR6 ;  /* 0x0000000694947c20 */ /* 0x000fe20008410000 */
[----:B------:R-:W-:Y:S02]  /*30b0*/  FSEL R73, R72, RZ, P1 ;  /* 0x000000ff48497208 */ /* 0x000fe40000800000 */
[----:B------:R-:W-:-:S02]  /*30c0*/  LOP3.LUT P2, RZ, R162, 0xff000000, RZ, 0xc0, !PT ;  /* 0xff000000a2ff7812 */ /* 0x000fc4000784c0ff */
        /* <DEDUP_REMOVED lines=13> */
[----:B------:R-:W-:Y:S01]  /*31a0*/  F2FP.F16.F32.PACK_AB R72, R137, R72 ;  /* 0x000000488948723e */ /* 0x000fe200000000ff */
[----:B------:R-:W-:Y:S06]  /*31b0*/  BRA `(.L_x_2629) ;  /* 0x0000000800b07947 */ /* 0x000fec0003800000 */
.L_x_2631:
[----:B------:R-:W-:-:S04]  /*31c0*/  UISETP.NE.U32.AND UP0, UPT, UR4, URZ, UPT ;  /* 0x000000ff0400728c */ /* 0x000fc8000bf05070 */
[----:B------:R-:W-:-:S09]  /*31d0*/  UISETP.NE.AND.EX UP0, UPT, UR5, URZ, UPT, UP0 ;  /* 0x000000ff0500728c */ /* 0x000fd2000bf05300 */
[----:B------:R-:W-:Y:S05]  /*31e0*/  BRA.U UP0, `(.L_x_2633) ;  /* 0x00000005004c7547 */ /* 0x000fea000b800000 */
[-CC-:B------:R-:W-:Y:S01]  /*31f0*/  FFMA.FTZ R64, R137, R150.reuse, R151.reuse ;  /* 0x0000009689407223 */ /* 0x180fe20000010097 */
[-CC-:B------:R-:W-:Y:S01]  /*3200*/  FFMA.FTZ R139, R139, R150.reuse, R151.reuse ;  /* 0x000000968b8b7223 */ /* 0x180fe20000010097 */
[----:B------:R-:W-:Y:S01]  /*3210*/  FFMA.FTZ R143, R143, R150, R151 ;  /* 0x000000968f8f7223 */ /* 0x000fe20000010097 */
[--C-:B-----5:R-:W-:Y:S02]  /*3220*/  HADD2.F32 R67, -RZ, R39.reuse.H1_H1 ;  /* 0x30000027ff437230 */ /* 0x120fe40000004100 */
[----:B------:R-:W-:Y:S01]  /*3230*/  FADD.FTZ R66, R75, -R64 ;  /* 0x800000404b427221 */ /* 0x000fe20000010000 */
[----:B------:R-:W-:Y:S02]  /*3240*/  HADD2.F32 R64, -RZ, R39.H0_H0 ;  /* 0x20000027ff407230 */ /* 0x000fe40000004100 */
[----:B------:R-:W-:Y:S01]  /*3250*/  FADD.FTZ R136, R136, -R139 ;  /* 0x8000008b88887221 */ /* 0x000fe20000010000 */
[--C-:B------:R-:W-:Y:S02]  /*3260*/  HADD2.F32 R65, -RZ, R38.reuse.H0_H0 ;  /* 0x20000026ff417230 */ /* 0x100fe40000004100 */
[----:B------:R-:W-:Y:S01]  /*3270*/  FADD.FTZ R140, R140, -R143 ;  /* 0x8000008f8c8c7221 */ /* 0x000fe20000010000 */
[C---:B------:R-:W-:Y:S01]  /*3280*/  FFMA.FTZ R66, R121.reuse, R66, R67 ;  /* 0x0000004279427223 */ /* 0x040fe20000010043 */
[----:B------:R-:W-:Y:S01]  /*3290*/  FFMA.FTZ R64, R121, R136, R64 ;  /* 0x0000008879407223 */ /* 0x000fe20000010040 */
[----:B------:R-:W-:Y:S01]  /*32a0*/  FFMA.FTZ R141, R141, R150, R151 ;  /* 0x000000968d8d7223 */ /* 0x000fe20000010097 */
[----:B------:R-:W-:Y:S01]  /*32b0*/  FFMA.FTZ R65, R121, R140, R65 ;  /* 0x0000008c79417223 */ /* 0x000fe20000010041 */
[----:B------:R-:W-:Y:S01]  /*32c0*/  ISETP.GE.U32.AND P1, PT, R162, RZ, PT ;  /* 0x000000ffa200720c */ /* 0x000fe20003f26070 */
[----:B------:R-:W-:Y:S01]  /*32d0*/  FMUL.FTZ R67, R64, UR6 ;  /* 0x0000000640437c20 */ /* 0x000fe20008410000 */
[----:B------:R-:W-:Y:S01]  /*32e0*/  LOP3.LUT P6, RZ, R163, 0xff0000, RZ, 0xc0, !PT ;  /* 0x00ff0000a3ff7812 */ /* 0x000fe200078cc0ff */
[----:B------:R-:W-:Y:S01]  /*32f0*/  HADD2.F32 R136, -RZ, R38.H1_H1 ;  /* 0x30000026ff887230 */ /* 0x000fe20000004100 */
[----:B------:R-:W-:Y:S01]  /*3300*/  ISETP.GE.U32.AND P2, PT, R156, RZ, PT ;  /* 0x000000ff9c00720c */ /* 0x000fe20003f46070 */
[----:B------:R-:W-:Y:S01]  /*3310*/  FMUL.FTZ R66, R66, UR6 ;  /* 0x0000000642427c20 */ /* 0x000fe20008410000 */
[----:B------:R-:W-:Y:S01]  /*3320*/  FADD.FTZ R138, R138, -R141 ;  /* 0x8000008d8a8a7221 */ /* 0x000fe20000010000 */
[----:B------:R-:W-:Y:S01]  /*3330*/  FSEL R64, R67, RZ, P6 ;  /* 0x000000ff43407208 */ /* 0x000fe20003000000 */
[----:B------:R-:W-:Y:S01]  /*3340*/  FMUL.FTZ R65, R65, UR6 ;  /* 0x0000000641417c20 */ /* 0x000fe20008410000 */
[----:B------:R-:W-:Y:S01]  /*3350*/  ISETP.GE.U32.AND.EX P1, PT, R163, 0x1000000, PT, P1 ;  /* 0x01000000a300780c */ /* 0x000fe20003f26110 */
[----:B------:R-:W-:Y:S01]  /*3360*/  FFMA.FTZ R136, R121, R138, R136 ;  /* 0x0000008a79887223 */ /* 0x000fe20000010088 */
[----:B------:R-:W-:Y:S01]  /*3370*/  ISETP.GE.U32.AND.EX P2, PT, R157, 0x1000000, PT, P2 ;  /* 0x010000009d00780c */ /* 0x000fe20003f46120 */
[-CC-:B------:R-:W-:Y:S01]  /*3380*/  FFMA.FTZ R147, R147, R150.reuse, R151.reuse ;  /* 0x0000009693937223 */ /* 0x180fe20000010097 */
[----:B------:R-:W-:Y:S01]  /*3390*/  LOP3.LUT P5, RZ, R163, 0xff, RZ, 0xc0, !PT ;  /* 0x000000ffa3ff7812 */ /* 0x000fe200078ac0ff */
[----:B------:R-:W-:Y:S01]  /*33a0*/  FMUL.FTZ R136, R136, UR6 ;  /* 0x0000000688887c20 */ /* 0x000fe20008410000 */
[----:B------:R-:W-:Y:S01]  /*33b0*/  LOP3.LUT P6, RZ, R157, 0xff, RZ, 0xc0, !PT ;  /* 0x000000ff9dff7812 */ /* 0x000fe200078cc0ff */
[-C--:B------:R-:W-:Y:S01]  /*33c0*/  FFMA.FTZ R145, R145, R150.reuse, R151 ;  /* 0x0000009691917223 */ /* 0x080fe20000010097 */
[----:B------:R-:W-:Y:S01]  /*33d0*/  LOP3.LUT P4, RZ, R157, 0xff0000, RZ, 0xc0, !PT ;  /* 0x00ff00009dff7812 */ /* 0x000fe2000788c0ff */
[----:B------:R-:W-:Y:S01]  /*33e0*/  FADD.FTZ R144, R144, -R147 ;  /* 0x8000009390907221 */ /* 0x000fe20000010000 */
[----:B------:R-:W-:Y:S01]  /*33f0*/  FSEL R75, R66, RZ, P1 ;  /* 0x000000ff424b7208 */ /* 0x000fe20000800000 */
[----:B------:R-:W-:Y:S01]  /*3400*/  FADD.FTZ R142, R142, -R145 ;  /* 0x800000918e8e7221 */ /* 0x000fe20000010000 */
[----:B-1----:R-:W-:Y:S01]  /*3410*/  FSEL R72, R66, RZ, P2 ;  /* 0x000000ff42487208 */ /* 0x002fe20001000000 */
[-CC-:B------:R-:W-:Y:S01]  /*3420*/  FFMA.FTZ R149, R149, R150.reuse, R151.reuse ;  /* 0x0000009695957223 */ /* 0x180fe20000010097 */
[C---:B------:R-:W-:Y:S01]  /*3430*/  FSEL R74, R65.reuse, RZ, P5 ;  /* 0x000000ff414a7208 */ /* 0x040fe20002800000 */
[--C-:B------:R-:W-:Y:S01]  /*3440*/  HADD2.F32 R73, -RZ, R36.reuse.H1_H1 ;  /* 0x30000024ff497230 */ /* 0x100fe20000004100 */
[----:B------:R-:W-:Y:S01]  /*3450*/  FSEL R66, R65, RZ, P6 ;  /* 0x000000ff41427208 */ /* 0x000fe20003000000 */
[----:B------:R-:W-:Y:S01]  /*3460*/  FFMA.FTZ R65, R0, R150, R151 ;  /* 0x0000009600417223 */ /* 0x000fe20000010097 */
[----:B------:R-:W-:Y:S01]  /*3470*/  FSEL R67, R67, RZ, P4 ;  /* 0x000000ff43437208 */ /* 0x000fe20002000000 */
[--C-:B------:R-:W-:Y:S01]  /*3480*/  HADD2.F32 R0, -RZ, R37.reuse.H0_H0 ;  /* 0x20000025ff007230 */ /* 0x100fe20000004100 */
[----:B------:R-:W-:Y:S01]  /*3490*/  LOP3.LUT P4, RZ, R163, 0xff00, RZ, 0xc0, !PT ;  /* 0x0000ff00a3ff7812 */ /* 0x000fe2000788c0ff */
[----:B------:R-:W-:Y:S01]  /*34a0*/  FADD.FTZ R148, R148, -R65 ;  /* 0x8000004194947221 */ /* 0x000fe20000010000 */
[----:B------:R-:W-:Y:S01]  /*34b0*/  HADD2.F32 R65, -RZ, R37.H1_H1 ;  /* 0x30000025ff417230 */ /* 0x000fe20000004100 */
[----:B------:R-:W-:Y:S01]  /*34c0*/  F2FP.F16.F32.PACK_AB R75, R75, R64 ;  /* 0x000000404b4b723e */ /* 0x000fe200000000ff */
[----:B------:R-:W-:Y:S01]  /*34d0*/  FFMA.FTZ R0, R121, R144, R0 ;  /* 0x0000009079007223 */ /* 0x000fe20000010000 */
[----:B------:R-:W-:Y:S01]  /*34e0*/  FSEL R137, R136, RZ, P4 ;  /* 0x000000ff88897208 */ /* 0x000fe20002000000 */
[----:B------:R-:W-:Y:S01]  /*34f0*/  FADD.FTZ R146, R146, -R149 ;  /* 0x8000009592927221 */ /* 0x000fe20000010000 */
[----:B------:R-:W-:Y:S01]  /*3500*/  LOP3.LUT P4, RZ, R157, 0xff00, RZ, 0xc0, !PT ;  /* 0x0000ff009dff7812 */ /* 0x000fe2000788c0ff */
[C---:B------:R-:W-:Y:S01]  /*3510*/  FFMA.FTZ R142, R121.reuse, R142, R65 ;  /* 0x0000008e798e7223 */ /* 0x040fe20000010041 */
[----:B------:R-:W-:Y:S01]  /*3520*/  FMUL.FTZ R64, R0, UR6 ;  /* 0x0000000600407c20 */ /* 0x000fe20008410000 */
[----:B------:R-:W-:Y:S01]  /*3530*/  HADD2.F32 R0, -RZ, R36.H0_H0 ;  /* 0x20000024ff007230 */ /* 0x000fe20000004100 */
[----:B------:R-:W-:Y:S01]  /*3540*/  FSEL R65, R136, RZ, P4 ;  /* 0x000000ff88417208 */ /* 0x000fe20002000000 */
[----:B------:R-:W-:Y:S01]  /*3550*/  FMUL.FTZ R142, R142, UR6 ;  /* 0x000000068e8e7c20 */ /* 0x000fe20008410000 */
[----:B------:R-:W-:Y:S01]  /*3560*/  LOP3.LUT P4, RZ, R156, 0xff0000, RZ, 0xc0, !PT ;  /* 0x00ff00009cff7812 */ /* 0x000fe2000788c0ff */
[----:B------:R-:W-:Y:S01]  /*3570*/  FFMA.FTZ R73, R121, R146, R73 ;  /* 0x0000009279497223 */ /* 0x000fe20000010049 */
[----:B------:R-:W-:Y:S01]  /*3580*/  F2FP.F16.F32.PACK_AB R66, R65, R66 ;  /* 0x000000424142723e */ /* 0x000fe200000000ff */
[----:B------:R-:W-:Y:S01]  /*3590*/  FFMA.FTZ R148, R121, R148, R0 ;  /* 0x0000009479947223 */ /* 0x000fe20000010000 */
        /* <DEDUP_REMOVED lines=8> */
[----:B------:R-:W-:Y:S02]  /*3620*/  FSEL R0, R64, RZ, P1 ;  /* 0x000000ff40007208 */ /* 0x000fe40000800000 */
[C---:B------:R-:W-:Y:S02]  /*3630*/  LOP3.LUT P5, RZ, R162.reuse, 0xff00, RZ, 0xc0, !PT ;  /* 0x0000ff00a2ff7812 */ /* 0x040fe400078ac0ff */
        /* <DEDUP_REMOVED lines=12> */
[----:B------:R-:W-:Y:S01]  /*3700*/  F2FP.F16.F32.PACK_AB R72, R139, R72 ;  /* 0x000000488b48723e */ /* 0x000fe200000000ff */
[----:B------:R-:W-:Y:S06]  /*3710*/  BRA `(.L_x_2629) ;  /* 0x0000000400587947 */ /* 0x000fec0003800000 */
.L_x_2633:
[-CC-:B------:R-:W-:Y:S01]  /*3720*/  FFMA.FTZ R139, R139, R150.reuse, R151.reuse ;  /* 0x000000968b8b7223 */ /* 0x180fe20000010097 */
[-CC-:B------:R-:W-:Y:S01]  /*3730*/  FFMA.FTZ R66, R137, R150.reuse, R151.reuse ;  /* 0x0000009689427223 */ /* 0x180fe20000010097 */
[--C-:B-----5:R-:W-:Y:S02]  /*3740*/  HADD2.F32 R64, -RZ, R39.reuse.H0_H0 ;  /* 0x20000027ff407230 */ /* 0x120fe40000004100 */
[-C--:B------:R-:W-:Y:S01]  /*3750*/  FFMA.FTZ R143, R143, R150.reuse, R151 ;  /* 0x000000968f8f7223 */ /* 0x080fe20000010097 */
[----:B------:R-:W-:Y:S01]  /*3760*/  FADD.FTZ R136, R136, -R139 ;  /* 0x8000008b88887221 */ /* 0x000fe20000010000 */
[----:B------:R-:W-:Y:S02]  /*3770*/  HADD2.F32 R67, -RZ, R39.H1_H1 ;  /* 0x30000027ff437230 */ /* 0x000fe40000004100 */
[----:B------:R-:W-:Y:S01]  /*3780*/  FFMA.FTZ R141, R141, R150, R151 ;  /* 0x000000968d8d7223 */ /* 0x000fe20000010097 */
[----:B------:R-:W-:Y:S01]  /*3790*/  FADD.FTZ R66, R75, -R66 ;  /* 0x800000424b427221 */ /* 0x000fe20000010000 */
[----:B------:R-:W-:-:S02]  /*37a0*/  HADD2.F32 R65, -RZ, R38.H0_H0 ;  /* 0x20000026ff417230 */ /* 0x000fc40000004100 */
[----:B------:R-:W-:Y:S01]  /*37b0*/  FADD.FTZ R70, R140, -R143 ;  /* 0x8000008f8c467221 */ /* 0x000fe20000010000 */
[C---:B------:R-:W-:Y:S01]  /*37c0*/  FFMA.FTZ R71, R121.reuse, R136, R64 ;  /* 0x0000008879477223 */ /* 0x040fe20000010040 */
[----:B------:R-:W-:Y:S02]  /*37d0*/  HADD2.F32 R136, -RZ, R38.H1_H1 ;  /* 0x30000026ff887230 */ /* 0x000fe40000004100 */
[----:B------:R-:W-:Y:S01]  /*37e0*/  FADD.FTZ R138, R138, -R141 ;  /* 0x8000008d8a8a7221 */ /* 0x000fe20000010000 */
[C---:B-1----:R-:W-:Y:S01]  /*37f0*/  FFMA.FTZ R72, R121.reuse, R66, R67 ;  /* 0x0000004279487223 */ /* 0x042fe20000010043 */
[----:B------:R-:W-:Y:S01]  /*3800*/  FFMA.FTZ R70, R121, R70, R65 ;  /* 0x0000004679467223 */ /* 0x000fe20000010041 */
[----:B------:R-:W-:Y:S01]  /*3810*/  FMUL.FTZ R67, R71, UR6 ;  /* 0x0000000647437c20 */ /* 0x000fe20008410000 */
[----:B------:R-:W-:Y:S01]  /*3820*/  LOP3.LUT P6, RZ, R163, 0xff0000, RZ, 0xc0, !PT ;  /* 0x00ff0000a3ff7812 */ /* 0x000fe200078cc0ff */
[--C-:B------:R-:W-:Y:S01]  /*3830*/  FFMA.FTZ R65, R0, R150, R151.reuse ;  /* 0x0000009600417223 */ /* 0x100fe20000010097 */
[----:B------:R-:W-:Y:S01]  /*3840*/  LOP3.LUT P4, RZ, R157, 0xff0000, RZ, 0xc0, !PT ;  /* 0x00ff00009dff7812 */ /* 0x000fe2000788c0ff */
[----:B------:R-:W-:Y:S01]  /*3850*/  FFMA.FTZ R73, R121, R138, R136 ;  /* 0x0000008a79497223 */ /* 0x000fe20000010088 */
[-C--:B------:R-:W-:Y:S01]  /*3860*/  FFMA.FTZ R147, R147, R150.reuse, R151 ;  /* 0x0000009693937223 */ /* 0x080fe20000010097 */
[C---:B------:R-:W-:Y:S01]  /*3870*/  FSEL R64, R67.reuse, RZ, P6 ;  /* 0x000000ff43407208 */ /* 0x040fe20003000000 */
[----:B------:R-:W-:Y:S01]  /*3880*/  FADD.FTZ R148, R148, -R65 ;  /* 0x8000004194947221 */ /* 0x000fe20000010000 */
[----:B------:R-:W-:Y:S01]  /*3890*/  FSEL R67, R67, RZ, P4 ;  /* 0x000000ff43437208 */ /* 0x000fe20002000000 */
[----:B------:R-:W-:Y:S01]  /*38a0*/  FMUL.FTZ R65, R73, UR6 ;  /* 0x0000000649417c20 */ /* 0x000fe20008410000 */
[----:B------:R-:W-:Y:S01]  /*38b0*/  ISETP.GE.U32.AND P1, PT, R162, RZ, PT ;  /* 0x000000ffa200720c */ /* 0x000fe20003f26070 */
[--C-:B------:R-:W-:Y:S01]  /*38c0*/  HADD2.F32 R0, -RZ, R37.reuse.H0_H0 ;  /* 0x20000025ff007230 */ /* 0x100fe20000004100 */
[----:B------:R-:W-:Y:S01]  /*38d0*/  LOP3.LUT P4, RZ, R163, 0xff00, RZ, 0xc0, !PT ;  /* 0x0000ff00a3ff7812 */ /* 0x000fe2000788c0ff */
[----:B------:R-:W-:Y:S01]  /*38e0*/  FADD.FTZ R144, R144, -R147 ;  /* 0x8000009390907221 */ /* 0x000fe20000010000 */
[----:B------:R-:W-:Y:S01]  /*38f0*/  ISETP.GE.U32.AND P2, PT, R156, RZ, PT ;  /* 0x000000ff9c00720c */ /* 0x000fe20003f46070 */
[----:B------:R-:W-:Y:S01]  /*3900*/  FFMA.FTZ R145, R145, R150, R151 ;  /* 0x0000009691917223 */ /* 0x000fe20000010097 */
[C---:B------:R-:W-:Y:S01]  /*3910*/  FMUL.FTZ R68, R72.reuse, UR6 ;  /* 0x0000000648447c20 */ /* 0x040fe20008410000 */
[----:B------:R-:W-:Y:S01]  /*3920*/  ISETP.GE.U32.AND.EX P1, PT, R163, 0x1000000, PT, P1 ;  /* 0x01000000a300780c */ /* 0x000fe20003f26110 */
[----:B------:R-:W-:Y:S01]  /*3930*/  FFMA.FTZ R69, R121, R144, R0 ;  /* 0x0000009079457223 */ /* 0x000fe20000010000 */
[----:B------:R-:W-:Y:S01]  /*3940*/  F2FP.F16.F32.PACK_AB R71, R72, R71 ;  /* 0x000000474847723e */ /* 0x000fe200000000ff */
[----:B------:R-:W-:Y:S01]  /*3950*/  HADD2.F32 R72, -RZ, R37.H1_H1 ;  /* 0x30000025ff487230 */ /* 0x000fe20000004100 */
[----:B------:R-:W-:Y:S01]  /*3960*/  FSEL R139, R65, RZ, P4 ;  /* 0x000000ff418b7208 */ /* 0x000fe20002000000 */
[----:B------:R-:W-:Y:S01]  /*3970*/  FADD.FTZ R142, R142, -R145 ;  /* 0x800000918e8e7221 */ /* 0x000fe20000010000 */
[----:B------:R-:W-:Y:S01]  /*3980*/  ISETP.GE.U32.AND.EX P2, PT, R157, 0x1000000, PT, P2 ;  /* 0x010000009d00780c */ /* 0x000fe20003f46120 */
[----:B------:R-:W-:Y:S01]  /*3990*/  FMUL.FTZ R0, R69, UR6 ;  /* 0x0000000645007c20 */ /* 0x000fe20008410000 */
[----:B------:R-:W-:Y:S01]  /*39a0*/  LOP3.LUT P4, RZ, R157, 0xff00, RZ, 0xc0, !PT ;  /* 0x0000ff009dff7812 */ /* 0x000fe2000788c0ff */
[----:B------:R-:W-:Y:S01]  /*39b0*/  FFMA.FTZ R72, R121, R142, R72 ;  /* 0x0000008e79487223 */ /* 0x000fe20000010048 */
[C---:B------:R-:W-:Y:S01]  /*39c0*/  FSEL R75, R68.reuse, RZ, P1 ;  /* 0x000000ff444b7208 */ /* 0x040fe20000800000 */
[----:B------:R-:W-:Y:S01]  /*39d0*/  FFMA.FTZ R149, R149, R150, R151 ;  /* 0x0000009695957223 */ /* 0x000fe20000010097 */
[----:B------:R-:W-:Y:S01]  /*39e0*/  FSEL R68, R68, RZ, P2 ;  /* 0x000000ff44447208 */ /* 0x000fe20001000000 */
[----:B------:R-:W-:Y:S01]  /*39f0*/  FMUL.FTZ R136, R72, UR6 ;  /* 0x0000000648887c20 */ /* 0x000fe20008410000 */
[----:B------:R-:W-:Y:S01]  /*3a00*/  FSEL R141, R65, RZ, P4 ;  /* 0x000000ff418d7208 */ /* 0x000fe20002000000 */
[--C-:B------:R-:W-:Y:S01]  /*3a10*/  HADD2.F32 R65, -RZ, R36.reuse.H1_H1 ;  /* 0x30000024ff417230 */ /* 0x100fe20000004100 */
[----:B------:R-:W-:Y:S01]  /*3a20*/  LOP3.LUT P4, RZ, R156, 0xff0000, RZ, 0xc0, !PT ;  /* 0x00ff00009cff7812 */ /* 0x000fe2000788c0ff */
[----:B------:R-:W-:Y:S01]  /*3a30*/  FADD.FTZ R146, R146, -R149 ;  /* 0x8000009592927221 */ /* 0x000fe20000010000 */
[----:B------:R-:W-:Y:S01]  /*3a40*/  F2FP.F16.F32.PACK_AB R67, R68, R67 ;  /* 0x000000434443723e */ /* 0x000fe200000000ff */
[----:B------:R-:W-:Y:S01]  /*3a50*/  FMUL.FTZ R66, R70, UR6 ;  /* 0x0000000646427c20 */ /* 0x000fe20008410000 */
[----:B------:R-:W-:Y:S01]  /*3a60*/  F2FP.F16.F32.PACK_AB R75, R75, R64 ;  /* 0x000000404b4b723e */ /* 0x000fe200000000ff */
[----:B------:R-:W-:Y:S01]  /*3a70*/  HADD2.F32 R64, -RZ, R36.H0_H0 ;  /* 0x20000024ff407230 */ /* 0x000fe20000004100 */
[----:B------:R-:W-:-:S02]  /*3a80*/  FSEL R68, R0, RZ, P4 ;  /* 0x000000ff00447208 */ /* 0x000fc40002000000 */
[----:B------:R-:W-:Y:S02]  /*3a90*/  LOP3.LUT P4, RZ, R156, 0xff000000, RZ, 0xc0, !PT ;  /* 0xff0000009cff7812 */ /* 0x000fe4000788c0ff */
[----:B------:R-:W-:Y:S01]  /*3aa0*/  F2FP.F16.F32.PACK_AB R70, R73, R70 ;  /* 0x000000464946723e */ /* 0x000fe200000000ff */
[C---:B------:R-:W-:Y:S01]  /*3ab0*/  FFMA.FTZ R64, R121.reuse, R148, R64 ;  /* 0x0000009479407223 */ /* 0x040fe20000010040 */
[----:B------:R-:W-:Y:S01]  /*3ac0*/  FSEL R137, R136, RZ, P4 ;  /* 0x000000ff88897208 */ /* 0x000fe20002000000 */
[----:B------:R-:W-:Y:S01]  /*3ad0*/  FFMA.FTZ R73, R121, R146, R65 ;  /* 0x0000009279497223 */ /* 0x000fe20000010041 */
[----:B------:R-:W-:Y:S02]  /*3ae0*/  LOP3.LUT P5, RZ, R163, 0xff, RZ, 0xc0, !PT ;  /* 0x000000ffa3ff7812 */ /* 0x000fe400078ac0ff */
[----:B------:R-:W-:Y:S02]  /*3af0*/  LOP3.LUT P6, RZ, R157, 0xff, RZ, 0xc0, !PT ;  /* 0x000000ff9dff7812 */ /* 0x000fe400078cc0ff */
[----:B------:R-:W-:-:S02]  /*3b00*/  LOP3.LUT P1, RZ, R162, 0xff0000, RZ, 0xc0, !PT ;  /* 0x00ff0000a2ff7812 */ /* 0x000fc4000782c0ff */
[----:B------:R-:W-:Y:S01]  /*3b10*/  F2FP.F16.F32.PACK_AB R69, R72, R69 ;  /* 0x000000454845723e */ /* 0x000fe200000000ff */
[----:B------:R-:W-:Y:S01]  /*3b20*/  FMUL.FTZ R72, R73, UR6 ;  /* 0x0000000649487c20 */ /* 0x000fe20008410000 */
[----:B------:R-:W-:Y:S02]  /*3b30*/  F2FP.F16.F32.PACK_AB R65, R137, R68 ;  /* 0x000000448941723e */ /* 0x000fe400000000ff */
[----:B------:R-:W-:Y:S02]  /*3b40*/  FSEL R74, R66, RZ, P5 ;  /* 0x000000ff424a7208 */ /* 0x000fe40002800000 */
[----:B------:R-:W-:Y:S01]  /*3b50*/  F2FP.F16.F32.PACK_AB R68, R73, R64 ;  /* 0x000000404944723e */ /* 0x000fe200000000ff */
[----:B------:R-:W-:Y:S01]  /*3b60*/  FMUL.FTZ R64, R64, UR6 ;  /* 0x0000000640407c20 */ /* 0x000fe20008410000 */
[----:B------:R-:W-:Y:S02]  /*3b70*/  LOP3.LUT P5, RZ, R162, 0xff00, RZ, 0xc0, !PT ;  /* 0x0000ff00a2ff7812 */ /* 0x000fe400078ac0ff */
[----:B------:R-:W-:-:S02]  /*3b80*/  FSEL R66, R66, RZ, P6 ;  /* 0x000000ff42427208 */ /* 0x000fc40003000000 */
        /* <DEDUP_REMOVED lines=14> */
[----:B------:R-:W-:-:S07]  /*3c70*/  F2FP.F16.F32.PACK_AB R72, R137, R72 ;  /* 0x000000488948723e */ /* 0x000fce00000000ff */
.L_x_2629:
[----:B------:R-:W-:Y:S01]  /*3c80*/  ISETP.NE.U32.AND P1, PT, RZ, UR4, PT ;  /* 0x00000004ff007c0c */ /* 0x000fe2000bf25070 */
[----:B------:R-:W0:Y:S03]  /*3c90*/  LDC.64 R136, c[0x0][0x468] ;  /* 0x00011a00ff887b82 */ /* 0x000e260000000a00 */
[----:B------:R-:W-:-:S05]  /*3ca0*/  ISETP.NE.AND.EX P1, PT, RZ, UR5, PT, P1 ;  /* 0x00000005ff007c0c */ /* 0x000fca000bf25310 */
[----:B------:R-:W1:Y:S08]  /*3cb0*/  @P0 LDC.64 R138, c[0x0][0x470] ;  /* 0x00011c00ff8a0b82 */ /* 0x000e700000000a00 */
[----:B------:R-:W2:Y:S01]  /*3cc0*/  @P1 LDC.64 R140, c[0x0][0x478] ;  /* 0x00011e00ff8c1b82 */ /* 0x000ea20000000a00 */
[----:B-1----:R-:W-:-:S04]  /*3cd0*/  @P0 IMAD.WIDE.U32 R138, R123, 0x10, R138 ;  /* 0x000000107b8a0825 */ /* 0x002fc800078e008a */
[----:B--2---:R-:W-:-:S05]  /*3ce0*/  @P1 IMAD.WIDE.U32 R140, R123, 0x10, R140 ;  /* 0x000000107b8c1825 */ /* 0x004fca00078e008c */
[----:B------:R0:W-:Y:S02]  /*3cf0*/  @P1 STG.E.128 desc[UR12][R140.64], R68 ;  /* 0x000000448c001986 */ /* 0x0001e4000c101d0c */
[----:B0-----:R-:W-:-:S05]  /*3d00*/  IMAD.WIDE.U32 R140, R123, 0x10, R136 ;  /* 0x000000107b8c7825 */ /* 0x001fca00078e0088 */
        /* <DEDUP_REMOVED lines=9> */
[-CC-:B0-----:R-:W-:Y:S01]  /*3da0*/  FFMA.FTZ R65, R128, R150.reuse, R151.reuse ;  /* 0x0000009680417223 */ /* 0x181fe20000010097 */
[-CC-:B------:R-:W-:Y:S01]  /*3db0*/  FFMA.FTZ R125, R125, R150.reuse, R151.reuse ;  /* 0x000000967d7d7223 */ /* 0x180fe20000010097 */
[----:B------:R-:W-:Y:S01]  /*3dc0*/  FFMA.FTZ R132, R132, R150, R151 ;  /* 0x0000009684847223 */ /* 0x000fe20000010097 */
[----:B------:R-:W-:Y:S02]  /*3dd0*/  HADD2.F32 R66, -RZ, R35.H0_H0 ;  /* 0x20000023ff427230 */ /* 0x000fe40000004100 */
[----:B------:R-:W-:Y:S01]  /*3de0*/  FADD.FTZ R94, R94, -R95 ;  /* 0x8000005f5e5e7221 */ /* 0x000fe20000010000 */
[----:B------:R-:W-:Y:S01]  /*3df0*/  FADD.FTZ R126, R126, -R65 ;  /* 0x800000417e7e7221 */ /* 0x000fe20000010000 */
[----:B------:R-:W-:Y:S02]  /*3e00*/  HADD2.F32 R69, -RZ, R34.H1_H1 ;  /* 0x30000022ff457230 */ /* 0x000fe40000004100 */
[----:B------:R-:W-:Y:S01]  /*3e10*/  FADD.FTZ R124, R124, -R125 ;  /* 0x8000007d7c7c7221 */ /* 0x000fe20000010000 */
[----:B------:R-:W-:-:S02]  /*3e20*/  HADD2.F32 R65, -RZ, R33.H0_H0 ;  /* 0x20000021ff417230 */ /* 0x000fc40000004100 */
[----:B------:R-:W-:Y:S01]  /*3e30*/  FADD.FTZ R132, R129, -R132 ;  /* 0x8000008481847221 */ /* 0x000fe20000010000 */
[----:B------:R-:W-:Y:S01]  /*3e40*/  FFMA.FTZ R71, R121, R94, R66 ;  /* 0x0000005e79477223 */ /* 0x000fe20000010042 */
[----:B------:R-:W-:Y:S01]  /*3e50*/  FFMA.FTZ R93, R93, R150, R151 ;  /* 0x000000965d5d7223 */ /* 0x000fe20000010097 */
[C---:B------:R-:W-:Y:S01]  /*3e60*/  FFMA.FTZ R75, R121.reuse, R124, R69 ;  /* 0x0000007c794b7223 */ /* 0x040fe20000010045 */
[----:B------:R-:W-:Y:S01]  /*3e70*/  FFMA.FTZ R69, R121, R132, R65 ;  /* 0x0000008479457223 */ /* 0x000fe20000010041 */
[----:B------:R-:W-:Y:S02]  /*3e80*/  HADD2.F32 R73, -RZ, R35.H1_H1 ;  /* 0x30000023ff497230 */ /* 0x000fe40000004100 */
[----:B------:R-:W-:Y:S01]  /*3e90*/  FMUL.FTZ R65, R71, UR6 ;  /* 0x0000000647417c20 */ /* 0x000fe20008410000 */
[----:B------:R-:W-:Y:S01]  /*3ea0*/  FADD.FTZ R92, R92, -R93 ;  /* 0x8000005d5c5c7221 */ /* 0x000fe20000010000 */
[----:B------:R-:W-:Y:S01]  /*3eb0*/  HADD2.F32 R67, -RZ, R34.H0_H0 ;  /* 0x20000022ff437230 */ /* 0x000fe20000004100 */
[----:B------:R-:W-:Y:S01]  /*3ec0*/  LOP3.LUT P5, RZ, R161, 0xff0000, RZ, 0xc0, !PT ;  /* 0x00ff0000a1ff7812 */ /* 0x000fe200078ac0ff */
[----:B------:R-:W-:Y:S01]  /*3ed0*/  FFMA.FTZ R130, R130, R150, R151 ;  /* 0x0000009682827223 */ /* 0x000fe20000010097 */
[----:B------:R-:W-:Y:S01]  /*3ee0*/  FFMA.FTZ R94, R121, R92, R73 ;  /* 0x0000005c795e7223 */ /* 0x000fe20000010049 */
[----:B------:R-:W-:Y:S01]  /*3ef0*/  LOP3.LUT P6, RZ, R155, 0xff0000, RZ, 0xc0, !PT ;  /* 0x00ff00009bff7812 */ /* 0x000fe200078cc0ff */
[----:B------:R-:W-:Y:S01]  /*3f00*/  FFMA.FTZ R70, R121, R126, R67 ;  /* 0x0000007e79467223 */ /* 0x000fe20000010043 */
[----:B------:R-:W-:Y:S01]  /*3f10*/  FSEL R68, R65, RZ, P5 ;  /* 0x000000ff41447208 */ /* 0x000fe20002800000 */
[----:B------:R-:W-:Y:S01]  /*3f20*/  FMUL.FTZ R66, R94, UR6 ;  /* 0x000000065e427c20 */ /* 0x000fe20008410000 */
[----:B------:R-:W-:Y:S01]  /*3f30*/  ISETP.GE.U32.AND P2, PT, R160, RZ, PT ;  /* 0x000000ffa000720c */ /* 0x000fe20003f46070 */
[-CC-:B------:R-:W-:Y:S01]  /*3f40*/  FFMA.FTZ R64, R135, R150.reuse, R151.reuse ;  /* 0x0000009687407223 */ /* 0x180fe20000010097 */
[----:B------:R-:W-:Y:S01]  /*3f50*/  ISETP.GE.U32.AND P5, PT, R154, RZ, PT ;  /* 0x000000ff9a00720c */ /* 0x000fe20003fa6070 */
[----:B------:R-:W-:Y:S01]  /*3f60*/  HADD2.F32 R67, -RZ, R33.H1_H1 ;  /* 0x30000021ff437230 */ /* 0x000fe20000004100 */
[----:B------:R-:W-:Y:S01]  /*3f70*/  FSEL R93, R65, RZ, P6 ;  /* 0x000000ff415d7208 */ /* 0x000fe20003000000 */
[----:B------:R-:W-:Y:S01]  /*3f80*/  FMUL.FTZ R65, R70, UR6 ;  /* 0x0000000646417c20 */ /* 0x000fe20008410000 */
[----:B------:R-:W-:Y:S01]  /*3f90*/  ISETP.GE.U32.AND.EX P2, PT, R161, 0x1000000, PT, P2 ;  /* 0x01000000a100780c */ /* 0x000fe20003f46120 */
[----:B------:R-:W-:Y:S01]  /*3fa0*/  FADD.FTZ R130, R127, -R130 ;  /* 0x800000827f827221 */ /* 0x000fe20000010000 */
[----:B------:R-:W-:Y:S01]  /*3fb0*/  ISETP.GE.U32.AND.EX P5, PT, R155, 0x1000000, PT, P5 ;  /* 0x010000009b00780c */ /* 0x000fe20003fa6150 */
[----:B------:R-:W-:Y:S01]  /*3fc0*/  FFMA.FTZ R0, R134, R150, R151 ;  /* 0x0000009686007223 */ /* 0x000fe20000010097 */
[----:B------:R-:W-:Y:S01]  /*3fd0*/  LOP3.LUT P6, RZ, R161, 0xff, RZ, 0xc0, !PT ;  /* 0x000000ffa1ff7812 */ /* 0x000fe200078cc0ff */
[----:B------:R-:W-:Y:S01]  /*3fe0*/  FADD.FTZ R64, R133, -R64 ;  /* 0x8000004085407221 */ /* 0x000fe20000010000 */
[C---:B------:R-:W-:Y:S01]  /*3ff0*/  FSEL R123, R66.reuse, RZ, P2 ;  /* 0x000000ff427b7208 */ /* 0x040fe20001000000 */
[----:B------:R-:W-:Y:S01]  /*4000*/  FFMA.FTZ R130, R121, R130, R67 ;  /* 0x0000008279827223 */ /* 0x000fe20000010043 */
[----:B------:R-:W-:Y:S01]  /*4010*/  FSEL R124, R66, RZ, P5 ;  /* 0x000000ff427c7208 */ /* 0x000fe20002800000 */
[----:B------:R-:W-:Y:S01]  /*4020*/  FMUL.FTZ R66, R75, UR6 ;  /* 0x000000064b427c20 */ /* 0x000fe20008410000 */
[----:B------:R-:W-:Y:S01]  /*4030*/  FSEL R74, R65, RZ, P6 ;  /* 0x000000ff414a7208 */ /* 0x000fe20003000000 */
[----:B------:R-:W-:Y:S01]  /*4040*/  FADD.FTZ R0, R131, -R0 ;  /* 0x8000000083007221 */ /* 0x000fe20000010000 */
[----:B------:R-:W-:Y:S01]  /*4050*/  LOP3.LUT P5, RZ, R161, 0xff00, RZ, 0xc0, !PT ;  /* 0x0000ff00a1ff7812 */ /* 0x000fe200078ac0ff */
[----:B------:R-:W-:Y:S01]  /*4060*/  FMUL.FTZ R67, R69, UR6 ;  /* 0x0000000645437c20 */ /* 0x000fe20008410000 */
[----:B------:R-:W-:-:S02]  /*4070*/  LOP3.LUT P6, RZ, R155, 0xff00, RZ, 0xc0, !PT ;  /* 0x0000ff009bff7812 */ /* 0x000fc400078cc0ff */
[----:B------:R-:W-:Y:S02]  /*4080*/  LOP3.LUT P2, RZ, R155, 0xff, RZ, 0xc0, !PT ;  /* 0x000000ff9bff7812 */ /* 0x000fe4000784c0ff */
[C---:B------:R-:W-:Y:S02]  /*4090*/  FSEL R95, R66.reuse, RZ, P5 ;  /* 0x000000ff425f7208 */ /* 0x040fe40002800000 */
[----:B------:R-:W-:Y:S01]  /*40a0*/  FSEL R125, R66, RZ, P6 ;  /* 0x000000ff427d7208 */ /* 0x000fe20003000000 */
[--C-:B------:R-:W-:Y:S01]  /*40b0*/  HADD2.F32 R66, -RZ, R32.reuse.H0_H0 ;  /* 0x20000020ff427230 */ /* 0x100fe20000004100 */
[----:B------:R-:W-:Y:S01]  /*40c0*/  FSEL R72, R65, RZ, P2 ;  /* 0x000000ff41487208 */ /* 0x000fe20001000000 */
[----:B------:R-:W-:Y:S01]  /*40d0*/  HADD2.F32 R65, -RZ, R32.H1_H1 ;  /* 0x30000020ff417230 */ /* 0x000fe20000004100 */
[----:B------:R-:W-:Y:S02]  /*40e0*/  LOP3.LUT P6, RZ, R160, 0xff000000, RZ, 0xc0, !PT ;  /* 0xff000000a0ff7812 */ /* 0x000fe400078cc0ff */
[C---:B------:R-:W-:Y:S01]  /*40f0*/  FFMA.FTZ R64, R121.reuse, R64, R66 ;  /* 0x0000004079407223 */ /* 0x040fe20000010042 */
[----:B------:R-:W-:Y:S01]  /*4100*/  FMUL.FTZ R66, R130, UR6 ;  /* 0x0000000682427c20 */ /* 0x000fe20008410000 */
[----:B------:R-:W-:Y:S01]  /*4110*/  LOP3.LUT P2, RZ, R160, 0xff0000, RZ, 0xc0, !PT ;  /* 0x00ff0000a0ff7812 */ /* 0x000fe2000784c0ff */
[----:B------:R-:W-:Y:S01]  /*4120*/  FFMA.FTZ R65, R121, R0, R65 ;  /* 0x0000000079417223 */ /* 0x000fe20000010041 */
[----:B------:R-:W-:-:S02]  /*4130*/  F2FP.F16.F32.PACK_AB R71, R94, R71 ;  /* 0x000000475e47723e */ /* 0x000fc400000000ff */
[----:B------:R-:W-:Y:S01]  /*4140*/  LOP3.LUT P5, RZ, R154, 0xff0000, RZ, 0xc0, !PT ;  /* 0x00ff00009aff7812 */ /* 0x000fe200078ac0ff */
[----:B------:R-:W-:Y:S01]  /*4150*/  FMUL.FTZ R0, R65, UR6 ;  /* 0x0000000641007c20 */ /* 0x000fe20008410000 */
[----:B------:R-:W-:Y:S02]  /*4160*/  FSEL R94, R66, RZ, P6 ;  /* 0x000000ff425e7208 */ /* 0x000fe40003000000 */
[----:B------:R-:W-:Y:S02]  /*4170*/  FSEL R73, R67, RZ, P2 ;  /* 0x000000ff43497208 */ /* 0x000fe40001000000 */
[----:B------:R-:W-:Y:S02]  /*4180*/  LOP3.LUT P6, RZ, R154, 0xff000000, RZ, 0xc0, !PT ;  /* 0xff0000009aff7812 */ /* 0x000fe400078cc0ff */
[----:B------:R-:W-:Y:S02]  /*4190*/  LOP3.LUT P2, RZ, R160, 0xff00, RZ, 0xc0, !PT ;  /* 0x0000ff00a0ff7812 */ /* 0x000fe4000784c0ff */
[----:B------:R-:W-:-:S02]  /*41a0*/  F2FP.F16.F32.PACK_AB R70, R75, R70 ;  /* 0x000000464b46723e */ /* 0x000fc400000000ff */
[----:B------:R-:W-:Y:S02]  /*41b0*/  FSEL R92, R67, RZ, P5 ;  /* 0x000000ff435c7208 */ /* 0x000fe40002800000 */
[----:B------:R-:W-:Y:S02]  /*41c0*/  F2FP.F16.F32.PACK_AB R75, R123, R68 ;  /* 0x000000447b4b723e */ /* 0x000fe400000000ff */
        /* <DEDUP_REMOVED lines=19> */
.L_x_2636:
[-CC-:B------:R-:W-:Y:S01]  /*4300*/  FFMA.FTZ R95, R95, R150.reuse, R151.reuse ;  /* 0x000000965f5f7223 */ /* 0x180fe20000010097 */
[--C-:B0-----:R-:W-:Y:S02]  /*4310*/  HADD2.F32 R66, -RZ, R35.reuse.H0_H0 ;  /* 0x20000023ff427230 */ /* 0x101fe40000004100 */
[-CC-:B------:R-:W-:Y:S01]  /*4320*/  FFMA.FTZ R65, R128, R150.reuse, R151.reuse ;  /* 0x0000009680417223 */ /* 0x180fe20000010097 */
[----:B------:R-:W-:Y:S01]  /*4330*/  FFMA.FTZ R93, R93, R150, R151 ;  /* 0x000000965d5d7223 */ /* 0x000fe20000010097 */
[----:B------:R-:W-:Y:S01]  /*4340*/  FADD.FTZ R94, R94, -R95 ;  /* 0x8000005f5e5e7221 */ /* 0x000fe20000010000 */
[--C-:B------:R-:W-:Y:S02]  /*4350*/  HADD2.F32 R67, -RZ, R34.reuse.H0_H0 ;  /* 0x20000022ff437230 */ /* 0x100fe40000004100 */
[----:B------:R-:W-:Y:S01]  /*4360*/  FADD.FTZ R126, R126, -R65 ;  /* 0x800000417e7e7221 */ /* 0x000fe20000010000 */
[----:B------:R-:W-:Y:S02]  /*4370*/  HADD2.F32 R75, -RZ, R35.H1_H1 ;  /* 0x30000023ff4b7230 */ /* 0x000fe40000004100 */
[----:B------:R-:W-:Y:S01]  /*4380*/  FFMA.FTZ R66, R121, R94, R66 ;  /* 0x0000005e79427223 */ /* 0x000fe20000010042 */
[-C--:B------:R-:W-:Y:S01]  /*4390*/  FFMA.FTZ R125, R125, R150.reuse, R151 ;  /* 0x000000967d7d7223 */ /* 0x080fe20000010097 */
[----:B------:R-:W-:Y:S01]  /*43a0*/  FADD.FTZ R92, R92, -R93 ;  /* 0x8000005d5c5c7221 */ /* 0x000fe20000010000 */
[----:B------:R-:W-:Y:S01]  /*43b0*/  FFMA.FTZ R132, R132, R150, R151 ;  /* 0x0000009684847223 */ /* 0x000fe20000010097 */
[----:B------:R-:W-:Y:S01]  /*43c0*/  FMUL.FTZ R66, R66, UR6 ;  /* 0x0000000642427c20 */ /* 0x000fe20008410000 */
[----:B------:R-:W-:-:S02]  /*43d0*/  HADD2.F32 R73, -RZ, R34.H1_H1 ;  /* 0x30000022ff497230 */ /* 0x000fc40000004100 */
[----:B------:R-:W-:Y:S01]  /*43e0*/  FFMA.FTZ R126, R121, R126, R67 ;  /* 0x0000007e797e7223 */ /* 0x000fe20000010043 */
[----:B------:R-:W-:Y:S01]  /*43f0*/  LOP3.LUT P5, RZ, R161, 0xff0000, RZ, 0xc0, !PT ;  /* 0x00ff0000a1ff7812 */ /* 0x000fe200078ac0ff */
[----:B------:R-:W-:Y:S01]  /*4400*/  FFMA.FTZ R130, R130, R150, R151 ;  /* 0x0000009682827223 */ /* 0x000fe20000010097 */
[----:B------:R-:W-:Y:S01]  /*4410*/  LOP3.LUT P6, RZ, R155, 0xff0000, RZ, 0xc0, !PT ;  /* 0x00ff00009bff7812 */ /* 0x000fe200078cc0ff */
[----:B------:R-:W-:Y:S01]  /*4420*/  FADD.FTZ R124, R124, -R125 ;  /* 0x8000007d7c7c7221 */ /* 0x000fe20000010000 */
[--C-:B------:R-:W-:Y:S02]  /*4430*/  HADD2.F32 R65, -RZ, R33.reuse.H0_H0 ;  /* 0x20000021ff417230 */ /* 0x100fe40000004100 */
[----:B------:R-:W-:Y:S01]  /*4440*/  FFMA.FTZ R92, R121, R92, R75 ;  /* 0x0000005c795c7223 */ /* 0x000fe2000001004b */
[----:B------:R-:W-:Y:S01]  /*4450*/  FADD.FTZ R132, R129, -R132 ;  /* 0x8000008481847221 */ /* 0x000fe20000010000 */
[----:B------:R-:W-:Y:S01]  /*4460*/  ISETP.GE.U32.AND P2, PT, R160, RZ, PT ;  /* 0x000000ffa000720c */ /* 0x000fe20003f46070 */
[----:B------:R-:W-:Y:S01]  /*4470*/  HADD2.F32 R67, -RZ, R33.H1_H1 ;  /* 0x30000021ff437230 */ /* 0x000fe20000004100 */
[----:B------:R-:W-:Y:S01]  /*4480*/  FSEL R75, R66, RZ, P5 ;  /* 0x000000ff424b7208 */ /* 0x000fe20002800000 */
[----:B------:R-:W-:Y:S01]  /*4490*/  FMUL.FTZ R126, R126, UR6 ;  /* 0x000000067e7e7c20 */ /* 0x000fe20008410000 */
[----:B------:R-:W-:Y:S01]  /*44a0*/  FSEL R72, R66, RZ, P6 ;  /* 0x000000ff42487208 */ /* 0x000fe20003000000 */
[----:B------:R-:W-:Y:S01]  /*44b0*/  FADD.FTZ R130, R127, -R130 ;  /* 0x800000827f827221 */ /* 0x000fe20000010000 */
[----:B------:R-:W-:Y:S01]  /*44c0*/  FFMA.FTZ R73, R121, R124, R73 ;  /* 0x0000007c79497223 */ /* 0x000fe20000010049 */
[----:B------:R-:W-:Y:S01]  /*44d0*/  ISETP.GE.U32.AND P5, PT, R154, RZ, PT ;  /* 0x000000ff9a00720c */ /* 0x000fe20003fa6070 */
[----:B------:R-:W-:Y:S01]  /*44e0*/  FMUL.FTZ R92, R92, UR6 ;  /* 0x000000065c5c7c20 */ /* 0x000fe20008410000 */
[----:B------:R-:W-:Y:S01]  /*44f0*/  LOP3.LUT P6, RZ, R161, 0xff, RZ, 0xc0, !PT ;  /* 0x000000ffa1ff7812 */ /* 0x000fe200078cc0ff */
[----:B------:R-:W-:Y:S01]  /*4500*/  FFMA.FTZ R65, R121, R132, R65 ;  /* 0x0000008479417223 */ /* 0x000fe20000010041 */
[----:B------:R-:W-:Y:S01]  /*4510*/  ISETP.GE.U32.AND.EX P2, PT, R161, 0x1000000, PT, P2 ;  /* 0x01000000a100780c */ /* 0x000fe20003f46120 */
[----:B------:R-:W-:Y:S01]  /*4520*/  FFMA.FTZ R0, R134, R150, R151 ;  /* 0x0000009686007223 */ /* 0x000fe20000010097 */
[----:B------:R-:W-:Y:S01]  /*4530*/  FFMA.FTZ R130, R121, R130, R67 ;  /* 0x0000008279827223 */ /* 0x000fe20000010043 */
[----:B------:R-:W-:Y:S01]  /*4540*/  ISETP.GE.U32.AND.EX P5, PT, R155, 0x1000000, PT, P5 ;  /* 0x010000009b00780c */ /* 0x000fe20003fa6150 */
[----:B------:R-:W-:Y:S01]  /*4550*/  FMUL.FTZ R73, R73, UR6 ;  /* 0x0000000649497c20 */ /* 0x000fe20008410000 */
[----:B------:R-:W-:Y:S01]  /*4560*/  FSEL R74, R126, RZ, P6 ;  /* 0x000000ff7e4a7208 */ /* 0x000fe20003000000 */
[----:B------:R-:W-:Y:S01]  /*4570*/  FMUL.FTZ R67, R65, UR6 ;  /* 0x0000000641437c20 */ /* 0x000fe20008410000 */
[C---:B------:R-:W-:Y:S01]  /*4580*/  FSEL R124, R92.reuse, RZ, P2 ;  /* 0x000000ff5c7c7208 */ /* 0x040fe20001000000 */
[--C-:B------:R-:W-:Y:S01]  /*4590*/  HADD2.F32 R65, -RZ, R32.reuse.H1_H1 ;  /* 0x30000020ff417230 */ /* 0x100fe20000004100 */
[----:B------:R-:W-:Y:S01]  /*45a0*/  LOP3.LUT P6, RZ, R155, 0xff00, RZ, 0xc0, !PT ;  /* 0x0000ff009bff7812 */ /* 0x000fe200078cc0ff */
        /* <DEDUP_REMOVED lines=21> */
[----:B------:R-:W-:Y:S02]  /*4700*/  LOP3.LUT P2, RZ, R160, 0xff00, RZ, 0xc0, !PT ;  /* 0x0000ff00a0ff7812 */ /* 0x000fe4000784c0ff */
[----:B------:R-:W-:-:S02]  /*4710*/  FSEL R92, R67, RZ, P5 ;  /* 0x000000ff435c7208 */ /* 0x000fc40002800000 */
[----:B------:R-:W-:Y:S02]  /*4720*/  F2FP.F16.F32.PACK_AB R67, R93, R72 ;  /* 0x000000485d43723e */ /* 0x000fe400000000ff */
[----:B------:R-:W-:Y:S02]  /*4730*/  FSEL R65, R130, RZ, P6 ;  /* 0x000000ff82417208 */ /* 0x000fe40003000000 */
[----:B------:R-:W-:Y:S02]  /*4740*/  LOP3.LUT P6, RZ, R154, 0xff00, RZ, 0xc0, !PT ;  /* 0x0000ff009aff7812 */ /* 0x000fe400078cc0ff */
[----:B------:R-:W-:Y:S02]  /*4750*/  FSEL R93, R0, RZ, P2 ;  /* 0x000000ff005d7208 */ /* 0x000fe40001000000 */
[----:B------:R-:W-:Y:S02]  /*4760*/  LOP3.LUT P5, RZ, R160, 0xff, RZ, 0xc0, !PT ;  /* 0x000000ffa0ff7812 */ /* 0x000fe400078ac0ff */
        /* <DEDUP_REMOVED lines=12> */
.L_x_2635:
[----:B------:R-:W-:Y:S05]  /*4830*/  @!P1 BRA `(.L_x_2638) ;  /* 0x00000004003c9947 */ /* 0x000fea0003800000 */
[-CC-:B------:R-:W-:Y:S01]  /*4840*/  FFMA.FTZ R95, R95, R150.reuse, R151.reuse ;  /* 0x000000965f5f7223 */ /* 0x180fe20000010097 */
[-CC-:B------:R-:W-:Y:S01]  /*4850*/  FFMA.FTZ R93, R93, R150.reuse, R151.reuse ;  /* 0x000000965d5d7223 */ /* 0x180fe20000010097 */
[----:B------:R-:W-:Y:S01]  /*4860*/  LOP3.LUT P5, RZ, R161, 0xff0000, RZ, 0xc0, !PT ;  /* 0x00ff0000a1ff7812 */ /* 0x000fe200078ac0ff */
[-C--:B0-----:R-:W-:Y:S01]  /*4870*/  FFMA.FTZ R65, R128, R150.reuse, R151 ;  /* 0x0000009680417223 */ /* 0x081fe20000010097 */
[----:B------:R-:W-:Y:S01]  /*4880*/  FADD.FTZ R94, R94, -R95 ;  /* 0x8000005f5e5e7221 */ /* 0x000fe20000010000 */
        /* <DEDUP_REMOVED lines=8> */
[--C-:B------:R-:W-:Y:S01]  /*4910*/  FFMA.FTZ R132, R132, R150, R151.reuse ;  /* 0x0000009684847223 */ /* 0x100fe20000010097 */
[----:B------:R-:W-:Y:S01]  /*4920*/  LOP3.LUT P6, RZ, R155, 0xff0000, RZ, 0xc0, !PT ;  /* 0x00ff00009bff7812 */ /* 0x000fe200078cc0ff */
[----:B------:R-:W-:Y:S01]  /*4930*/  FMUL.FTZ R64, R66, UR6 ;  /* 0x0000000642407c20 */ /* 0x000fe20008410000 */
[----:B------:R-:W-:Y:S01]  /*4940*/  ISETP.GE.U32.AND.EX P2, PT, R161, 0x1000000, PT, P2 ;  /* 0x01000000a100780c */ /* 0x000fe20003f46120 */
[C---:B------:R-:W-:Y:S01]  /*4950*/  FMUL.FTZ R70, R121.reuse, R70 ;  /* 0x0000004679467220 */ /* 0x040fe20000410000 */
        /* <DEDUP_REMOVED lines=8> */
[----:B------:R-:W-:Y:S01]  /*49e0*/  FSEL R68, R64, RZ, P2 ;  /* 0x000000ff40447208 */ /* 0x000fe20001000000 */
[-CC-:B------:R-:W-:Y:S01]  /*49f0*/  FFMA.FTZ R130, R130, R150.reuse, R151.reuse ;  /* 0x0000009682827223 */ /* 0x180fe20000010097 */
[----:B------:R-:W-:Y:S01]  /*4a00*/  FSEL R94, R64, RZ, P5 ;  /* 0x000000ff405e7208 */ /* 0x000fe20002800000 */
[----:B------:R-:W-:Y:S01]  /*4a10*/  FMUL.FTZ R64, R65, UR6 ;  /* 0x0000000641407c20 */ /* 0x000fe20008410000 */
[----:B------:R-:W-:Y:S01]  /*4a20*/  LOP3.LUT P6, RZ, R161, 0xff, RZ, 0xc0, !PT ;  /* 0x000000ffa1ff7812 */ /* 0x000fe200078cc0ff */
[----:B------:R-:W-:Y:S01]  /*4a30*/  FADD.FTZ R130, R127, -R130 ;  /* 0x800000827f827221 */ /* 0x000fe20000010000 */
[----:B------:R-:W-:Y:S01]  /*4a40*/  LOP3.LUT P2, RZ, R155, 0xff, RZ, 0xc0, !PT ;  /* 0x000000ff9bff7812 */ /* 0x000fe2000784c0ff */
[----:B------:R-:W-:Y:S01]  /*4a50*/  FFMA.FTZ R134, R134, R150, R151 ;  /* 0x0000009686867223 */ /* 0x000fe20000010097 */
[----:B------:R-:W-:-:S02]  /*4a60*/  LOP3.LUT P5, RZ, R161, 0xff00, RZ, 0xc0, !PT ;  /* 0x0000ff00a1ff7812 */ /* 0x000fc400078ac0ff */
[C---:B------:R-:W-:Y:S01]  /*4a70*/  FSEL R74, R0.reuse, RZ, P6 ;  /* 0x000000ff004a7208 */ /* 0x040fe20003000000 */
[----:B------:R-:W-:Y:S01]  /*4a80*/  FADD.FTZ R134, R131, -R134 ;  /* 0x8000008683867221 */ /* 0x000fe20000010000 */
[----:B------:R-:W-:Y:S01]  /*4a90*/  FSEL R72, R0, RZ, P2 ;  /* 0x000000ff00487208 */ /* 0x000fe20001000000 */
[----:B------:R-:W-:Y:S01]  /*4aa0*/  FMUL.FTZ R0, R69, UR6 ;  /* 0x0000000645007c20 */ /* 0x000fe20008410000 */
[----:B------:R-:W-:Y:S02]  /*4ab0*/  FSEL R95, R64, RZ, P5 ;  /* 0x000000ff405f7208 */ /* 0x000fe40002800000 */
[----:B------:R-:W-:Y:S02]  /*4ac0*/  LOP3.LUT P2, RZ, R160, 0xff0000, RZ, 0xc0, !PT ;  /* 0x00ff0000a0ff7812 */ /* 0x000fe4000784c0ff */
[----:B------:R-:W-:Y:S02]  /*4ad0*/  LOP3.LUT P5, RZ, R154, 0xff0000, RZ, 0xc0, !PT ;  /* 0x00ff00009aff7812 */ /* 0x000fe400078ac0ff */
[----:B------:R-:W-:-:S02]  /*4ae0*/  LOP3.LUT P6, RZ, R155, 0xff00, RZ, 0xc0, !PT ;  /* 0x0000ff009bff7812 */ /* 0x000fc400078cc0ff */
[C---:B------:R-:W-:Y:S02]  /*4af0*/  FSEL R73, R0.reuse, RZ, P2 ;  /* 0x000000ff00497208 */ /* 0x040fe40001000000 */
[----:B------:R-:W-:Y:S01]  /*4b00*/  FSEL R92, R0, RZ, P5 ;  /* 0x000000ff005c7208 */ /* 0x000fe20002800000 */
[----:B------:R-:W-:Y:S01]  /*4b10*/  FMUL.FTZ R0, R121, R130 ;  /* 0x0000008279007220 */ /* 0x000fe20000410000 */
[----:B------:R-:W-:Y:S01]  /*4b20*/  FSEL R125, R64, RZ, P6 ;  /* 0x000000ff407d7208 */ /* 0x000fe20003000000 */
[----:B------:R-:W-:Y:S01]  /*4b30*/  FFMA.FTZ R64, R135, R150, R151 ;  /* 0x0000009687407223 */ /* 0x000fe20000010097 */
[----:B------:R-:W-:Y:S01]  /*4b40*/  F2FP.F16.F32.PACK_AB R71, R66, R71 ;  /* 0x000000474247723e */ /* 0x000fe200000000ff */
[----:B------:R-:W-:Y:S01]  /*4b50*/  FMUL.FTZ R66, R0, UR6 ;  /* 0x0000000600427c20 */ /* 0x000fe20008410000 */
[----:B------:R-:W-:Y:S01]  /*4b60*/  LOP3.LUT P6, RZ, R160, 0xff000000, RZ, 0xc0, !PT ;  /* 0xff000000a0ff7812 */ /* 0x000fe200078cc0ff */
[----:B------:R-:W-:Y:S01]  /*4b70*/  FADD.FTZ R64, R133, -R64 ;  /* 0x8000004085407221 */ /* 0x000fe20000010000 */
        /* <DEDUP_REMOVED lines=27> */
.L_x_2638:
        /* <DEDUP_REMOVED lines=11> */
[----:B------:R-:W-:Y:S01]  /*4de0*/  FMUL.FTZ R126, R121, R126 ;  /* 0x0000007e797e7220 */ /* 0x000fe20000410000 */
[----:B------:R-:W-:Y:S01]  /*4df0*/  FMUL.FTZ R94, R94, UR6 ;  /* 0x000000065e5e7c20 */ /* 0x000fe20008410000 */
[----:B------:R-:W-:Y:S01]  /*4e00*/  FMUL.FTZ R92, R92, UR6 ;  /* 0x000000065c5c7c20 */ /* 0x000fe20008410000 */
[----:B------:R-:W-:Y:S01]  /*4e10*/  FADD.FTZ R124, R124, -R125 ;  /* 0x8000007d7c7c7221 */ /* 0x000fe20000010000 */
[----:B------:R-:W-:Y:S01]  /*4e20*/  ISETP.GE.U32.AND.EX P2, PT, R161, 0x1000000, PT, P2 ;  /* 0x01000000a100780c */ /* 0x000fe20003f46120 */
[-CC-:B------:R-:W-:Y:S01]  /*4e30*/  FFMA.FTZ R130, R130, R150.reuse, R151.reuse ;  /* 0x0000009682827223 */ /* 0x180fe20000010097 */
        /* <DEDUP_REMOVED lines=11> */
[----:B------:R-:W-:Y:S01]  /*4ef0*/  FMUL.FTZ R124, R124, UR6 ;  /* 0x000000067c7c7c20 */ /* 0x000fe20008410000 */
[----:B------:R-:W-:Y:S01]  /*4f00*/  FSEL R74, R126, RZ, P5 ;  /* 0x000000ff7e4a7208 */ /* 0x000fe20002800000 */
[----:B------:R-:W-:Y:S01]  /*4f10*/  FMUL.FTZ R130, R121, R130 ;  /* 0x0000008279827220 */ /* 0x000fe20000410000 */
[----:B------:R-:W-:Y:S01]  /*4f20*/  ISETP.GE.U32.AND.EX P2, PT, R155, 0x1000000, PT, P2 ;  /* 0x010000009b00780c */ /* 0x000fe20003f46120 */
        /* <DEDUP_REMOVED lines=13> */
[----:B------:R-:W-:Y:S01]  /*5000*/  LOP3.LUT P5, RZ, R160, 0xff000000, RZ, 0xc0, !PT ;  /* 0xff000000a0ff7812 */ /* 0x000fe200078ac0ff */
[----:B------:R-:W-:Y:S01]  /*5010*/  FMUL.FTZ R0, R0, UR6 ;  /* 0x0000000600007c20 */ /* 0x000fe20008410000 */
[----:B------:R-:W-:Y:S01]  /*5020*/  LOP3.LUT P2, RZ, R161, 0xff00, RZ, 0xc0, !PT ;  /* 0x0000ff00a1ff7812 */ /* 0x000fe2000784c0ff */
[----:B------:R-:W-:Y:S01]  /*5030*/  FMUL.FTZ R64, R121, R64 ;  /* 0x0000004079407220 */ /* 0x000fe20000410000 */
[----:B------:R-:W-:-:S02]  /*5040*/  LOP3.LUT P6, RZ, R160, 0xff0000, RZ, 0xc0, !PT ;  /* 0x00ff0000a0ff7812 */ /* 0x000fc400078cc0ff */
[----:B------:R-:W-:Y:S01]  /*5050*/  F2FP.F16.F32.PACK_AB R67, R92, R67 ;  /* 0x000000435c43723e */ /* 0x000fe200000000ff */
[----:B------:R-:W-:Y:S01]  /*5060*/  FMUL.FTZ R64, R64, UR6 ;  /* 0x0000000640407c20 */ /* 0x000fe20008410000 */
[----:B------:R-:W-:Y:S02]  /*5070*/  FSEL R92, R130, RZ, P5 ;  /* 0x000000ff825c7208 */ /* 0x000fe40002800000 */
[----:B------:R-:W-:Y:S02]  /*5080*/  FSEL R95, R124, RZ, P2 ;  /* 0x000000ff7c5f7208 */ /* 0x000fe40001000000 */
[----:B------:R-:W-:Y:S02]  /*5090*/  FSEL R73, R132, RZ, P6 ;  /* 0x000000ff84497208 */ /* 0x000fe40003000000 */
[C---:B------:R-:W-:Y:S02]  /*50a0*/  LOP3.LUT P5, RZ, R154.reuse, 0xff000000, RZ, 0xc0, !PT ;  /* 0xff0000009aff7812 */ /* 0x040fe400078ac0ff */
[----:B------:R-:W-:-:S02]  /*50b0*/  LOP3.LUT P2, RZ, R154, 0xff0000, RZ, 0xc0, !PT ;  /* 0x00ff00009aff7812 */ /* 0x000fc4000784c0ff */
[----:B------:R-:W-:Y:S02]  /*50c0*/  LOP3.LUT P6, RZ, R160, 0xff00, RZ, 0xc0, !PT ;  /* 0x0000ff00a0ff7812 */ /* 0x000fe400078cc0ff */
[----:B------:R-:W-:Y:S02]  /*50d0*/  FSEL R130, R130, RZ, P5 ;  /* 0x000000ff82827208 */ /* 0x000fe40002800000 */
[----:B------:R-:W-:Y:S02]  /*50e0*/  FSEL R65, R132, RZ, P2 ;  /* 0x000000ff84417208 */ /* 0x000fe40001000000 */
[----:B------:R-:W-:Y:S02]  /*50f0*/  LOP3.LUT P5, RZ, R154, 0xff00, RZ, 0xc0, !PT ;  /* 0x0000ff009aff7812 */ /* 0x000fe400078ac0ff */
[----:B------:R-:W-:Y:S02]  /*5100*/  FSEL R93, R0, RZ, P6 ;  /* 0x000000ff005d7208 */ /* 0x000fe40003000000 */
        /* <DEDUP_REMOVED lines=13> */
.L_x_2634:
[----:B------:R-:W-:-:S04]  /*51e0*/  UISETP.NE.U32.AND UP0, UPT, UR7, URZ, UPT ;  /* 0x000000ff0700728c */ /* 0x000fc8000bf05070 */
[----:B------:R-:W-:-:S06]  /*51f0*/  UISETP.NE.AND.EX UP0, UPT, UR8, URZ, UPT, UP0 ;  /* 0x000000ff0800728c */ /* 0x000fcc000bf05300 */
[----:B------:R-:W-:-:S13]  /*5200*/  PLOP3.LUT P4, PT, PT, PT, UP0, 0x80, 0x8 ;  /* 0x000000000008781c */ /* 0x000fda0003f8f008 */
[----:B------:R-:W-:Y:S05]  /*5210*/  @!P4 BRA `(.L_x_2639) ;  /* 0x000000080004c947 */ /* 0x000fea0003800000 */
[----:B------:R-:W-:Y:S05]  /*5220*/  @!P1 BRA `(.L_x_2640) ;  /* 0x0000000400089947 */ /* 0x000fea0003800000 */
[-CC-:B------:R-:W-:Y:S01]  /*5230*/  FFMA.FTZ R93, R93, R150.reuse, R151.reuse ;  /* 0x000000965d5d7223 */ /* 0x180fe20000010097 */
[-CC-:B------:R-:W-:Y:S01]  /*5240*/  FFMA.FTZ R69, R128, R150.reuse, R151.reuse ;  /* 0x0000009680457223 */ /* 0x180fe20000010097 */
[--C-:B0-----:R-:W-:Y:S02]  /*5250*/  HADD2.F32 R75, -RZ, R35.reuse.H1_H1 ;  /* 0x30000023ff4b7230 */ /* 0x101fe40000004100 */
[-C--:B------:R-:W-:Y:S01]  /*5260*/  FFMA.FTZ R125, R125, R150.reuse, R151 ;  /* 0x000000967d7d7223 */ /* 0x080fe20000010097 */
[----:B------:R-:W-:Y:S01]  /*5270*/  FADD.FTZ R92, R92, -R93 ;  /* 0x8000005d5c5c7221 */ /* 0x000fe20000010000 */
[--C-:B------:R-:W-:Y:S02]  /*5280*/  HADD2.F32 R71, -RZ, R34.reuse.H0_H0 ;  /* 0x20000022ff477230 */ /* 0x100fe40000004100 */
[----:B------:R-:W-:Y:S01]  /*5290*/  FADD.FTZ R126, R126, -R69 ;  /* 0x800000457e7e7221 */ /* 0x000fe20000010000 */
[----:B------:R-:W-:Y:S01]  /*52a0*/  FFMA.FTZ R132, R132, R150, R151 ;  /* 0x0000009684847223 */ /* 0x000fe20000010097 */
[----:B------:R-:W-:Y:S01]  /*52b0*/  FFMA.FTZ R128, R121, R92, R75 ;  /* 0x0000005c79807223 */ /* 0x000fe2000001004b */
[----:B------:R-:W-:Y:S01]  /*52c0*/  FFMA.FTZ R95, R95, R150, R151 ;  /* 0x000000965f5f7223 */ /* 0x000fe20000010097 */
[----:B------:R-:W-:Y:S01]  /*52d0*/  HADD2.F32 R73, -RZ, R34.H1_H1 ;  /* 0x30000022ff497230 */ /* 0x000fe20000004100 */
[----:B------:R-:W-:Y:S01]  /*52e0*/  ISETP.GE.U32.AND P2, PT, R160, RZ, PT ;  /* 0x000000ffa000720c */ /* 0x000fe20003f46070 */
[----:B------:R-:W-:Y:S01]  /*52f0*/  FADD.FTZ R124, R124, -R125 ;  /* 0x8000007d7c7c7221 */ /* 0x000fe20000010000 */
[----:B------:R-:W-:Y:S01]  /*5300*/  FFMA.FTZ R126, R121, R126, R71 ;  /* 0x0000007e797e7223 */ /* 0x000fe20000010047 */
[----:B------:R-:W-:-:S02]  /*5310*/  HADD2.F32 R72, -RZ, R35.H0_H0 ;  /* 0x20000023ff487230 */ /* 0x000fc40000004100 */
[----:B------:R-:W-:Y:S01]  /*5320*/  FMUL.FTZ R71, R128, UR6 ;  /* 0x0000000680477c20 */ /* 0x000fe20008410000 */
[--C-:B------:R-:W-:Y:S02]  /*5330*/  HADD2.F32 R69, -RZ, R33.reuse.H0_H0 ;  /* 0x20000021ff457230 */ /* 0x100fe40000004100 */
[----:B------:R-:W-:Y:S01]  /*5340*/  FADD.FTZ R132, R129, -R132 ;  /* 0x8000008481847221 */ /* 0x000fe20000010000 */
[----:B------:R-:W-:Y:S01]  /*5350*/  FADD.FTZ R94, R94, -R95 ;  /* 0x8000005f5e5e7221 */ /* 0x000fe20000010000 */
[----:B------:R-:W-:Y:S01]  /*5360*/  ISETP.GE.U32.AND.EX P2, PT, R161, 0x1000000, PT, P2 ;  /* 0x01000000a100780c */ /* 0x000fe20003f46120 */
[C---:B------:R-:W-:Y:S01]  /*5370*/  FFMA.FTZ R93, R121.reuse, R124, R73 ;  /* 0x0000007c795d7223 */ /* 0x040fe20000010049 */
[C---:B------:R-:W-:Y:S01]  /*5380*/  FFMA.FTZ R132, R121.reuse, R132, R69 ;  /* 0x0000008479847223 */ /* 0x040fe20000010045 */
[----:B------:R-:W-:Y:S01]  /*5390*/  FFMA.FTZ R123, R121, R94, R72 ;  /* 0x0000005e797b7223 */ /* 0x000fe20000010048 */
[----:B------:R-:W-:Y:S01]  /*53a0*/  FSEL R125, R71, RZ, P2 ;  /* 0x000000ff477d7208 */ /* 0x000fe20001000000 */
[----:B------:R-:W-:Y:S01]  /*53b0*/  FMUL.FTZ R69, R126, UR6 ;  /* 0x000000067e457c20 */ /* 0x000fe20008410000 */
[----:B------:R-:W-:Y:S01]  /*53c0*/  FMUL.FTZ R71, R93, UR6 ;  /* 0x000000065d477c20 */ /* 0x000fe20008410000 */
[C---:B------:R-:W-:Y:S01]  /*53d0*/  LOP3.LUT P6, RZ, R161.reuse, 0xff, RZ, 0xc0, !PT ;  /* 0x000000ffa1ff7812 */ /* 0x040fe200078cc0ff */
[-CC-:B------:R-:W-:Y:S01]  /*53e0*/  FFMA.FTZ R68, R130, R150.reuse, R151.reuse ;  /* 0x0000009682447223 */ /* 0x180fe20000010097 */
[----:B------:R-:W-:Y:S01]  /*53f0*/  LOP3.LUT P2, RZ, R161, 0xff00, RZ, 0xc0, !PT ;  /* 0x0000ff00a1ff7812 */ /* 0x000fe2000784c0ff */
[-CC-:B------:R-:W-:Y:S01]  /*5400*/  FFMA.FTZ R0, R134, R150.reuse, R151.reuse ;  /* 0x0000009686007223 */ /* 0x180fe20000010097 */
[----:B------:R-:W-:Y:S01]  /*5410*/  FFMA.FTZ R70, R135, R150, R151 ;  /* 0x0000009687467223 */ /* 0x000fe20000010097 */
[----:B------:R-:W-:Y:S01]  /*5420*/  FMUL.FTZ R72, R123, UR6 ;  /* 0x000000067b487c20 */ /* 0x000fe20008410000 */
[----:B------:R-:W-:Y:S01]  /*5430*/  LOP3.LUT P5, RZ, R161, 0xff0000, RZ, 0xc0, !PT ;  /* 0x00ff0000a1ff7812 */ /* 0x000fe200078ac0ff */
[----:B------:R-:W-:Y:S01]  /*5440*/  HADD2.F32 R74, -RZ, R33.H1_H1 ;  /* 0x30000021ff4a7230 */ /* 0x000fe20000004100 */
[----:B------:R-:W-:Y:S01]  /*5450*/  FSEL R94, R69, RZ, P6 ;  /* 0x000000ff455e7208 */ /* 0x000fe20003000000 */
[----:B------:R-:W-:Y:S01]  /*5460*/  FADD.FTZ R68, R127, -R68 ;  /* 0x800000447f447221 */ /* 0x000fe20000010000 */
[----:B------:R-:W-:Y:S01]  /*5470*/  FSEL R95, R71, RZ, P2 ;  /* 0x000000ff475f7208 */ /* 0x000fe20001000000 */
[----:B------:R-:W-:-:S02]  /*5480*/  HADD2.F32 R69, -RZ, R32.H0_H0 ;  /* 0x20000020ff457230 */ /* 0x000fc40000004100 */
[----:B------:R-:W-:Y:S01]  /*5490*/  FADD.FTZ R0, R131, -R0 ;  /* 0x8000000083007221 */ /* 0x000fe20000010000 */
[----:B------:R-:W-:Y:S02]  /*54a0*/  HADD2.F32 R71, -RZ, R32.H1_H1 ;  /* 0x30000020ff477230 */ /* 0x000fe40000004100 */
[----:B------:R-:W-:Y:S01]  /*54b0*/  FADD.FTZ R70, R133, -R70 ;  /* 0x8000004685467221 */ /* 0x000fe20000010000 */
[----:B------:R-:W-:Y:S01]  /*54c0*/  FSEL R124, R72, RZ, P5 ;  /* 0x000000ff487c7208 */ /* 0x000fe20002800000 */
        /* <DEDUP_REMOVED lines=24> */
.L_x_2640:
[-CC-:B------:R-:W-:Y:S01]  /*5650*/  FFMA.FTZ R93, R93, R150.reuse, R151.reuse ;  /* 0x000000965d5d7223 */ /* 0x180fe20000010097 */
[-CC-:B0-----:R-:W-:Y:S01]  /*5660*/  FFMA.FTZ R73, R128, R150.reuse, R151.reuse ;  /* 0x0000009680497223 */ /* 0x181fe20000010097 */
[-C--:B------:R-:W-:Y:S01]  /*5670*/  FFMA.FTZ R95, R95, R150.reuse, R151 ;  /* 0x000000965f5f7223 */ /* 0x080fe20000010097 */
[--C-:B------:R-:W-:Y:S02]  /*5680*/  HADD2.F32 R74, -RZ, R35.reuse.H1_H1 ;  /* 0x30000023ff4a7230 */ /* 0x100fe40000004100 */
[----:B------:R-:W-:Y:S01]  /*5690*/  FADD.FTZ R92, R92, -R93 ;  /* 0x8000005d5c5c7221 */ /* 0x000fe20000010000 */
[----:B------:R-:W-:Y:S01]  /*56a0*/  FADD.FTZ R126, R126, -R73 ;  /* 0x800000497e7e7221 */ /* 0x000fe20000010000 */
[----:B------:R-:W-:Y:S02]  /*56b0*/  HADD2.F32 R75, -RZ, R35.H0_H0 ;  /* 0x20000023ff4b7230 */ /* 0x000fe40000004100 */
[----:B------:R-:W-:Y:S01]  /*56c0*/  FFMA.FTZ R125, R125, R150, R151 ;  /* 0x000000967d7d7223 */ /* 0x000fe20000010097 */
[----:B------:R-:W-:Y:S01]  /*56d0*/  FADD.FTZ R94, R94, -R95 ;  /* 0x8000005f5e5e7221 */ /* 0x000fe20000010000 */
[----:B------:R-:W-:-:S02]  /*56e0*/  HADD2.F32 R73, -RZ, R34.H0_H0 ;  /* 0x20000022ff497230 */ /* 0x000fc40000004100 */
[--C-:B------:R-:W-:Y:S01]  /*56f0*/  FFMA.FTZ R132, R132, R150, R151.reuse ;  /* 0x0000009684847223 */ /* 0x100fe20000010097 */
[----:B------:R-:W-:Y:S01]  /*5700*/  FFMA.FTZ R92, R121, R92, R74 ;  /* 0x0000005c795c7223 */ /* 0x000fe2000001004a */
[-CC-:B------:R-:W-:Y:S01]  /*5710*/  FFMA.FTZ R72, R135, R150.reuse, R151.reuse ;  /* 0x0000009687487223 */ /* 0x180fe20000010097 */
[----:B------:R-:W-:Y:S02]  /*5720*/  HADD2.F32 R74, -RZ, R34.H1_H1 ;  /* 0x30000022ff4a7230 */ /* 0x000fe40000004100 */
[----:B------:R-:W-:Y:S01]  /*5730*/  FFMA.FTZ R0, R134, R150, R151 ;  /* 0x0000009686007223 */ /* 0x000fe20000010097 */
[----:B------:R-:W-:Y:S01]  /*5740*/  FADD.FTZ R124, R124, -R125 ;  /* 0x8000007d7c7c7221 */ /* 0x000fe20000010000 */
[----:B------:R-:W-:Y:S01]  /*5750*/  FFMA.FTZ R94, R121, R94, R75 ;  /* 0x0000005e795e7223 */ /* 0x000fe2000001004b */
[----:B------:R-:W-:Y:S01]  /*5760*/  HADD2.F32 R93, -RZ, R33.H0_H0 ;  /* 0x20000021ff5d7230 */ /* 0x000fe20000004100 */
[----:B------:R-:W-:Y:S01]  /*5770*/  ISETP.GE.U32.AND P2, PT, R160, RZ, PT ;  /* 0x000000ffa000720c */ /* 0x000fe20003f46070 */
[----:B------:R-:W-:Y:S01]  /*5780*/  FADD.FTZ R132, R129, -R132 ;  /* 0x8000008481847221 */ /* 0x000fe20000010000 */
[----:B------:R-:W-:Y:S01]  /*5790*/  FFMA.FTZ R126, R121, R126, R73 ;  /* 0x0000007e797e7223 */ /* 0x000fe20000010049 */
[----:B------:R-:W-:Y:S01]  /*57a0*/  FFMA.FTZ R130, R130, R150, R151 ;  /* 0x0000009682827223 */ /* 0x000fe20000010097 */
[----:B------:R-:W-:-:S02]  /*57b0*/  HADD2.F32 R73, -RZ, R32.H0_H0 ;  /* 0x20000020ff497230 */ /* 0x000fc40000004100 */
[----:B------:R-:W-:Y:S01]  /*57c0*/  FADD.FTZ R72, R133, -R72 ;  /* 0x8000004885487221 */ /* 0x000fe20000010000 */
[----:B------:R-:W-:Y:S02]  /*57d0*/  HADD2.F32 R75, -RZ, R32.H1_H1 ;  /* 0x30000020ff4b7230 */ /* 0x000fe40000004100 */
[----:B------:R-:W-:Y:S01]  /*57e0*/  FMUL.FTZ R92, R92, UR6 ;  /* 0x000000065c5c7c20 */ /* 0x000fe20008410000 */
[----:B------:R-:W-:Y:S01]  /*57f0*/  FADD.FTZ R0, R131, -R0 ;  /* 0x8000000083007221 */ /* 0x000fe20000010000 */
[----:B------:R-:W-:Y:S01]  /*5800*/  FFMA.FTZ R74, R121, R124, R74 ;  /* 0x0000007c794a7223 */ /* 0x000fe2000001004a */
[----:B------:R-:W-:Y:S01]  /*5810*/  ISETP.GE.U32.AND.EX P2, PT, R161, 0x1000000, PT, P2 ;  /* 0x01000000a100780c */ /* 0x000fe20003f46120 */
[----:B------:R-:W-:Y:S01]  /*5820*/  FMUL.FTZ R94, R94, UR6 ;  /* 0x000000065e5e7c20 */ /* 0x000fe20008410000 */
[----:B------:R-:W-:Y:S02]  /*5830*/  HADD2.F32 R95, -RZ, R33.H1_H1 ;  /* 0x30000021ff5f7230 */ /* 0x000fe40000004100 */
[----:B------:R-:W-:Y:S01]  /*5840*/  FFMA.FTZ R93, R121, R132, R93 ;  /* 0x00000084795d7223 */ /* 0x000fe2000001005d */
[----:B------:R-:W-:Y:S01]  /*5850*/  LOP3.LUT P5, RZ, R161, 0xff0000, RZ, 0xc0, !PT ;  /* 0x00ff0000a1ff7812 */ /* 0x000fe200078ac0ff */
[----:B------:R-:W-:Y:S01]  /*5860*/  FADD.FTZ R130, R127, -R130 ;  /* 0x800000827f827221 */ /* 0x000fe20000010000 */
[C---:B------:R-:W-:Y:S01]  /*5870*/  FFMA.FTZ R72, R121.reuse, R72, R73 ;  /* 0x0000004879487223 */ /* 0x040fe20000010049 */
[----:B------:R-:W-:Y:S01]  /*5880*/  FFMA.FTZ R0, R121, R0, R75 ;  /* 0x0000000079007223 */ /* 0x000fe2000001004b */
[----:B------:R-:W-:Y:S01]  /*5890*/  FSEL R124, R92, RZ, P2 ;  /* 0x000000ff5c7c7208 */ /* 0x000fe20001000000 */
[----:B------:R-:W-:Y:S01]  /*58a0*/  FMUL.FTZ R73, R74, UR6 ;  /* 0x000000064a497c20 */ /* 0x000fe20008410000 */
[----:B------:R-:W-:Y:S01]  /*58b0*/  FMUL.FTZ R126, R126, UR6 ;  /* 0x000000067e7e7c20 */ /* 0x000fe20008410000 */
[----:B------:R-:W-:Y:S01]  /*58c0*/  LOP3.LUT P2, RZ, R161, 0xff00, RZ, 0xc0, !PT ;  /* 0x0000ff00a1ff7812 */ /* 0x000fe2000784c0ff */
        /* <DEDUP_REMOVED lines=22> */
.L_x_2639:
[----:B------:R-:W-:Y:S05]  /*5a30*/  @!P1 BRA `(.L_x_2641) ;  /* 0x0000000000e89947 */ /* 0x000fea0003800000 */
        /* <DEDUP_REMOVED lines=8> */
[C---:B0-----:R-:W-:Y:S01]  /*5ac0*/  FMUL.FTZ R73, R121.reuse, R92 ;  /* 0x0000005c79497220 */ /* 0x041fe20000410000 */
[----:B------:R-:W-:Y:S01]  /*5ad0*/  FMUL.FTZ R70, R121, R126 ;  /* 0x0000007e79467220 */ /* 0x000fe20000410000 */
[----:B------:R-:W-:Y:S01]  /*5ae0*/  FADD.FTZ R124, R124, -R125 ;  /* 0x8000007d7c7c7221 */ /* 0x000fe20000010000 */
[----:B------:R-:W-:Y:S01]  /*5af0*/  FADD.FTZ R94, R94, -R95 ;  /* 0x8000005f5e5e7221 */ /* 0x000fe20000010000 */
[----:B------:R-:W-:Y:S01]  /*5b00*/  FMUL.FTZ R0, R73, UR6 ;  /* 0x0000000649007c20 */ /* 0x000fe20008410000 */
[--C-:B------:R-:W-:Y:S01]  /*5b10*/  FFMA.FTZ R132, R132, R150, R151.reuse ;  /* 0x0000009684847223 */ /* 0x100fe20000010097 */
[----:B------:R-:W-:Y:S01]  /*5b20*/  LOP3.LUT P6, RZ, R161, 0xff, RZ, 0xc0, !PT ;  /* 0x000000ffa1ff7812 */ /* 0x000fe200078cc0ff */
[C---:B------:R-:W-:Y:S01]  /*5b30*/  FMUL.FTZ R72, R121.reuse, R94 ;  /* 0x0000005e79487220 */ /* 0x040fe20000410000 */
[----:B------:R-:W-:Y:S01]  /*5b40*/  FMUL.FTZ R75, R121, R124 ;  /* 0x0000007c794b7220 */ /* 0x000fe20000410000 */
[----:B------:R-:W-:Y:S01]  /*5b50*/  FSEL R126, R0, RZ, P2 ;  /* 0x000000ff007e7208 */ /* 0x000fe20001000000 */
[----:B------:R-:W-:Y:S01]  /*5b60*/  FMUL.FTZ R0, R70, UR6 ;  /* 0x0000000646007c20 */ /* 0x000fe20008410000 */
[----:B------:R-:W-:Y:S01]  /*5b70*/  FADD.FTZ R132, R129, -R132 ;  /* 0x8000008481847221 */ /* 0x000fe20000010000 */
[-CC-:B------:R-:W-:Y:S01]  /*5b80*/  FFMA.FTZ R134, R134, R150.reuse, R151.reuse ;  /* 0x0000009686867223 */ /* 0x180fe20000010097 */
[-CC-:B------:R-:W-:Y:S01]  /*5b90*/  FFMA.FTZ R130, R130, R150.reuse, R151.reuse ;  /* 0x0000009682827223 */ /* 0x180fe20000010097 */
[----:B------:R-:W-:Y:S01]  /*5ba0*/  FMUL.FTZ R68, R72, UR6 ;  /* 0x0000000648447c20 */ /* 0x000fe20008410000 */
[----:B------:R-:W-:Y:S01]  /*5bb0*/  FSEL R94, R0, RZ, P6 ;  /* 0x000000ff005e7208 */ /* 0x000fe20003000000 */
[----:B------:R-:W-:Y:S01]  /*5bc0*/  FFMA.FTZ R0, R135, R150, R151 ;  /* 0x0000009687007223 */ /* 0x000fe20000010097 */
[----:B------:R-:W-:Y:S01]  /*5bd0*/  FMUL.FTZ R71, R75, UR6 ;  /* 0x000000064b477c20 */ /* 0x000fe20008410000 */
[----:B------:R-:W-:Y:S01]  /*5be0*/  LOP3.LUT P5, RZ, R161, 0xff0000, RZ, 0xc0, !PT ;  /* 0x00ff0000a1ff7812 */ /* 0x000fe200078ac0ff */
[----:B------:R-:W-:Y:S01]  /*5bf0*/  FMUL.FTZ R69, R121, R132 ;  /* 0x0000008479457220 */ /* 0x000fe20000410000 */
[----:B------:R-:W-:Y:S01]  /*5c00*/  LOP3.LUT P2, RZ, R161, 0xff00, RZ, 0xc0, !PT ;  /* 0x0000ff00a1ff7812 */ /* 0x000fe2000784c0ff */
[----:B------:R-:W-:Y:S01]  /*5c10*/  FADD.FTZ R130, R127, -R130 ;  /* 0x800000827f827221 */ /* 0x000fe20000010000 */
[----:B------:R-:W-:Y:S01]  /*5c20*/  FADD.FTZ R0, R133, -R0 ;  /* 0x8000000085007221 */ /* 0x000fe20000010000 */
[----:B------:R-:W-:Y:S01]  /*5c30*/  FADD.FTZ R134, R131, -R134 ;  /* 0x8000008683867221 */ /* 0x000fe20000010000 */
[----:B------:R-:W-:Y:S01]  /*5c40*/  FSEL R123, R68, RZ, P5 ;  /* 0x000000ff447b7208 */ /* 0x000fe20002800000 */
[----:B------:R-:W-:Y:S01]  /*5c50*/  FMUL.FTZ R68, R69, UR6 ;  /* 0x0000000645447c20 */ /* 0x000fe20008410000 */
[----:B------:R-:W-:Y:S01]  /*5c60*/  FSEL R95, R71, RZ, P2 ;  /* 0x000000ff475f7208 */ /* 0x000fe20001000000 */
[----:B------:R-:W-:Y:S01]  /*5c70*/  FMUL.FTZ R130, R121, R130 ;  /* 0x0000008279827220 */ /* 0x000fe20000410000 */
[----:B------:R-:W-:Y:S01]  /*5c80*/  F2FP.F16.F32.PACK_AB R71, R73, R72 ;  /* 0x000000484947723e */ /* 0x000fe200000000ff */
[C---:B------:R-:W-:Y:S01]  /*5c90*/  FMUL.FTZ R0, R121.reuse, R0 ;  /* 0x0000000079007220 */ /* 0x040fe20000410000 */
[----:B------:R-:W-:Y:S01]  /*5ca0*/  LOP3.LUT P5, RZ, R160, 0xff0000, RZ, 0xc0, !PT ;  /* 0x00ff0000a0ff7812 */ /* 0x000fe200078ac0ff */
[----:B------:R-:W-:Y:S01]  /*5cb0*/  FMUL.FTZ R73, R121, R134 ;  /* 0x0000008679497220 */ /* 0x000fe20000410000 */
[----:B------:R-:W-:Y:S01]  /*5cc0*/  F2FP.F16.F32.PACK_AB R70, R75, R70 ;  /* 0x000000464b46723e */ /* 0x000fe200000000ff */
        /* <DEDUP_REMOVED lines=15> */
[----:B------:R-:W-:Y:S01]  /*5dc0*/  F2FP.F16.F32.PACK_AB R72, R93, R72 ;  /* 0x000000485d48723e */ /* 0x000fe200000000ff */
[----:B------:R-:W-:Y:S06]  /*5dd0*/  BRA `(.L_x_2637) ;  /* 0x0000000000d47947 */ /* 0x000fec0003800000 */
.L_x_2641:
[-CC-:B------:R-:W-:Y:S01]  /*5de0*/  FFMA.FTZ R93, R93, R150.reuse, R151.reuse ;  /* 0x000000965d5d7223 */ /* 0x180fe20000010097 */
[-CC-:B------:R-:W-:Y:S01]  /*5df0*/  FFMA.FTZ R95, R95, R150.reuse, R151.reuse ;  /* 0x000000965f5f7223 */ /* 0x180fe20000010097 */
[-CC-:B------:R-:W-:Y:S01]  /*5e00*/  FFMA.FTZ R132, R132, R150.reuse, R151.reuse ;  /* 0x0000009684847223 */ /* 0x180fe20000010097 */
[-C--:B0-----:R-:W-:Y:S01]  /*5e10*/  FFMA.FTZ R73, R128, R150.reuse, R151 ;  /* 0x0000009680497223 */ /* 0x081fe20000010097 */
        /* <DEDUP_REMOVED lines=25> */
[----:B------:R-:W-:Y:S01]  /*5fb0*/  FSEL R75, R94, RZ, P5 ;  /* 0x000000ff5e4b7208 */ /* 0x000fe20002800000 */
        /* <DEDUP_REMOVED lines=23> */
.L_x_2637:
        /* <DEDUP_REMOVED lines=37> */
[----:B------:R-:W-:Y:S01]  /*6380*/  FSEL R67, R0, RZ, P6 ;  /* 0x000000ff00437208 */ /* 0x000fe20003000000 */
[----:B------:R-:W-:Y:S01]  /*6390*/  FADD.FTZ R76, R81, -R76 ;  /* 0x8000004c514c7221 */ /* 0x000fe20000010000 */
[----:B------:R-:W-:Y:S01]  /*63a0*/  ISETP.GE.U32.AND P2, PT, R158, RZ, PT ;  /* 0x000000ff9e00720c */ /* 0x000fe20003f46070 */
        /* <DEDUP_REMOVED lines=58> */
.L_x_2644:
[-CC-:B------:R-:W-:Y:S01]  /*6750*/  FFMA.FTZ R88, R88, R150.reuse, R151.reuse ;  /* 0x0000009658587223 */ /* 0x180fe20000010097 */
[-CC-:B------:R-:W-:Y:S01]  /*6760*/  FFMA.FTZ R90, R90, R150.reuse, R151.reuse ;  /* 0x000000965a5a7223 */ /* 0x180fe20000010097 */
[--C-:B------:R-:W-:Y:S02]  /*6770*/  HADD2.F32 R0, -RZ, R31.reuse.H1_H1 ;  /* 0x3000001fff007230 */ /* 0x100fe40000004100 */
[-CC-:B------:R-:W-:Y:S01]  /*6780*/  FFMA.FTZ R84, R84, R150.reuse, R151.reuse ;  /* 0x0000009654547223 */ /* 0x180fe20000010097 */
        /* <DEDUP_REMOVED lines=10> */
[-CC-:B------:R-:W-:Y:S01]  /*6830*/  FFMA.FTZ R86, R86, R150.reuse, R151.reuse ;  /* 0x0000009656567223 */ /* 0x180fe20000010097 */
[----:B------:R-:W-:Y:S02]  /*6840*/  HADD2.F32 R67, -RZ, R29.H1_H1 ;  /* 0x3000001dff437230 */ /* 0x000fe40000004100 */
[----:B------:R-:W-:Y:S01]  /*6850*/  FFMA.FTZ R78, R78, R150, R151 ;  /* 0x000000964e4e7223 */ /* 0x000fe20000010097 */
[----:B------:R-:W-:Y:S01]  /*6860*/  FADD.FTZ R82, R83, -R82 ;  /* 0x8000005253527221 */ /* 0x000fe20000010000 */
[----:B------:R-:W-:Y:S01]  /*6870*/  FMUL.FTZ R0, R0, UR6 ;  /* 0x0000000600007c20 */ /* 0x000fe20008410000 */
[----:B------:R-:W-:Y:S01]  /*6880*/  FMUL.FTZ R88, R88, UR6 ;  /* 0x0000000658587c20 */ /* 0x000fe20008410000 */
[----:B------:R-:W-:-:S02]  /*6890*/  HADD2.F32 R75, -RZ, R30.H1_H1 ;  /* 0x3000001eff4b7230 */ /* 0x000fc40000004100 */
[----:B------:R-:W-:Y:S01]  /*68a0*/  FFMA.FTZ R73, R121, R84, R73 ;  /* 0x0000005479497223 */ /* 0x000fe20000010049 */
[----:B------:R-:W-:Y:S01]  /*68b0*/  HADD2.F32 R65, -RZ, R29.H0_H0 ;  /* 0x2000001dff417230 */ /* 0x000fe20000004100 */
[----:B------:R-:W-:Y:S01]  /*68c0*/  ISETP.GE.U32.AND.EX P6, PT, R159, 0x1000000, PT, P2 ;  /* 0x010000009f00780c */ /* 0x000fe20003fc6120 */
[----:B------:R-:W-:Y:S01]  /*68d0*/  FADD.FTZ R76, R81, -R76 ;  /* 0x8000004c514c7221 */ /* 0x000fe20000010000 */
[----:B------:R-:W-:Y:S01]  /*68e0*/  LOP3.LUT P5, RZ, R159, 0xff0000, RZ, 0xc0, !PT ;  /* 0x00ff00009fff7812 */ /* 0x000fe200078ac0ff */
[----:B------:R-:W-:Y:S01]  /*68f0*/  FADD.FTZ R86, R87, -R86 ;  /* 0x8000005657567221 */ /* 0x000fe20000010000 */
[----:B------:R-:W-:Y:S01]  /*6900*/  FADD.FTZ R78, R77, -R78 ;  /* 0x8000004e4d4e7221 */ /* 0x000fe20000010000 */
[----:B------:R-:W-:Y:S01]  /*6910*/  FFMA.FTZ R67, R121, R82, R67 ;  /* 0x0000005279437223 */ /* 0x000fe20000010043 */
[----:B------:R-:W-:Y:S01]  /*6920*/  FSEL R82, R0, RZ, P6 ;  /* 0x000000ff00527208 */ /* 0x000fe20003000000 */
[----:B------:R-:W-:Y:S01]  /*6930*/  FMUL.FTZ R73, R73, UR6 ;  /* 0x0000000649497c20 */ /* 0x000fe20008410000 */
[----:B------:R-:W-:Y:S01]  /*6940*/  FSEL R77, R88, RZ, P5 ;  /* 0x000000ff584d7208 */ /* 0x000fe20002800000 */
[C---:B------:R-:W-:Y:S01]  /*6950*/  FFMA.FTZ R75, R121.reuse, R86, R75 ;  /* 0x00000056794b7223 */ /* 0x040fe2000001004b */
[----:B------:R-:W-:Y:S01]  /*6960*/  FFMA.FTZ R65, R121, R76, R65 ;  /* 0x0000004c79417223 */ /* 0x000fe20000010041 */
[----:B------:R-:W-:Y:S01]  /*6970*/  LOP3.LUT P6, RZ, R153, 0xff0000, RZ, 0xc0, !PT ;  /* 0x00ff000099ff7812 */ /* 0x000fe200078cc0ff */
[----:B------:R-:W-:Y:S01]  /*6980*/  FFMA.FTZ R80, R80, R150, R151 ;  /* 0x0000009650507223 */ /* 0x000fe20000010097 */
[----:B------:R-:W-:Y:S01]  /*6990*/  LOP3.LUT P5, RZ, R159, 0xff, RZ, 0xc0, !PT ;  /* 0x000000ff9fff7812 */ /* 0x000fe200078ac0ff */
[----:B------:R-:W-:Y:S01]  /*69a0*/  FMUL.FTZ R75, R75, UR6 ;  /* 0x000000064b4b7c20 */ /* 0x000fe20008410000 */
[----:B------:R-:W-:Y:S01]  /*69b0*/  ISETP.GE.U32.AND P2, PT, R152, RZ, PT ;  /* 0x000000ff9800720c */ /* 0x000fe20003f46070 */
[----:B------:R-:W-:Y:S01]  /*69c0*/  FMUL.FTZ R64, R65, UR6 ;  /* 0x0000000641407c20 */ /* 0x000fe20008410000 */
[----:B------:R-:W-:Y:S01]  /*69d0*/  FSEL R88, R88, RZ, P6 ;  /* 0x000000ff58587208 */ /* 0x000fe20003000000 */
[----:B------:R-:W-:Y:S01]  /*69e0*/  HADD2.F32 R65, -RZ, R28.H1_H1 ;  /* 0x3000001cff417230 */ /* 0x000fe20000004100 */
[----:B------:R-:W-:Y:S01]  /*69f0*/  FSEL R74, R73, RZ, P5 ;  /* 0x000000ff494a7208 */ /* 0x000fe20002800000 */
[----:B------:R-:W-:Y:S01]  /*6a00*/  FMUL.FTZ R66, R67, UR6 ;  /* 0x0000000643427c20 */ /* 0x000fe20008410000 */
[----:B------:R-:W-:Y:S01]  /*6a10*/  ISETP.GE.U32.AND.EX P2, PT, R153, 0x1000000, PT, P2 ;  /* 0x010000009900780c */ /* 0x000fe20003f46120 */
[----:B------:R-:W-:Y:S01]  /*6a20*/  FADD.FTZ R80, R79, -R80 ;  /* 0x800000504f507221 */ /* 0x000fe20000010000 */
[----:B------:R-:W-:Y:S01]  /*6a30*/  LOP3.LUT P6, RZ, R153, 0xff, RZ, 0xc0, !PT ;  /* 0x000000ff99ff7812 */ /* 0x000fe200078cc0ff */
[----:B------:R-:W-:Y:S01]  /*6a40*/  FFMA.FTZ R65, R121, R78, R65 ;  /* 0x0000004e79417223 */ /* 0x000fe20000010041 */
[----:B------:R-:W-:-:S02]  /*6a50*/  LOP3.LUT P5, RZ, R153, 0xff00, RZ, 0xc0, !PT ;  /* 0x0000ff0099ff7812 */ /* 0x000fc400078ac0ff */
[----:B------:R-:W-:Y:S01]  /*6a60*/  FSEL R81, R0, RZ, P2 ;  /* 0x000000ff00517208 */ /* 0x000fe20001000000 */
[----:B------:R-:W-:Y:S01]  /*6a70*/  HADD2.F32 R0, -RZ, R28.H0_H0 ;  /* 0x2000001cff007230 */ /* 0x000fe20000004100 */
[----:B------:R-:W-:Y:S01]  /*6a80*/  FSEL R72, R73, RZ, P6 ;  /* 0x000000ff49487208 */ /* 0x000fe20003000000 */
[----:B------:R-:W-:Y:S01]  /*6a90*/  FMUL.FTZ R65, R65, UR6 ;  /* 0x0000000641417c20 */ /* 0x000fe20008410000 */
[----:B------:R-:W-:Y:S02]  /*6aa0*/  FSEL R83, R75, RZ, P5 ;  /* 0x000000ff4b537208 */ /* 0x000fe40002800000 */
[----:B------:R-:W-:Y:S01]  /*6ab0*/  LOP3.LUT P2, RZ, R159, 0xff00, RZ, 0xc0, !PT ;  /* 0x0000ff009fff7812 */ /* 0x000fe2000784c0ff */
[----:B------:R-:W-:Y:S01]  /*6ac0*/  FFMA.FTZ R0, R121, R80, R0 ;  /* 0x0000005079007223 */ /* 0x000fe20000010000 */
[C---:B------:R-:W-:Y:S02]  /*6ad0*/  LOP3.LUT P6, RZ, R158.reuse, 0xff0000, RZ, 0xc0, !PT ;  /* 0x00ff00009eff7812 */ /* 0x040fe400078cc0ff */
        /* <DEDUP_REMOVED lines=26> */
.L_x_2643:
[----:B------:R-:W-:Y:S05]  /*6c80*/  @!P1 BRA `(.L_x_2646) ;  /* 0x00000004003c9947 */ /* 0x000fea0003800000 */
[-CC-:B------:R-:W-:Y:S01]  /*6c90*/  FFMA.FTZ R88, R88, R150.reuse, R151.reuse ;  /* 0x0000009658587223 */ /* 0x180fe20000010097 */
[-CC-:B------:R-:W-:Y:S01]  /*6ca0*/  FFMA.FTZ R0, R84, R150.reuse, R151.reuse ;  /* 0x0000009654007223 */ /* 0x180fe20000010097 */
[-CC-:B------:R-:W-:Y:S01]  /*6cb0*/  FFMA.FTZ R76, R76, R150.reuse, R151.reuse ;  /* 0x000000964c4c7223 */ /* 0x180fe20000010097 */
[--C-:B------:R-:W-:Y:S01]  /*6cc0*/  FFMA.FTZ R90, R90, R150, R151.reuse ;  /* 0x000000965a5a7223 */ /* 0x100fe20000010097 */
[----:B------:R-:W-:Y:S01]  /*6cd0*/  FADD.FTZ R88, R89, -R88 ;  /* 0x8000005859587221 */ /* 0x000fe20000010000 */
[----:B0-----:R-:W-:Y:S01]  /*6ce0*/  FADD.FTZ R70, R85, -R0 ;  /* 0x8000000055467221 */ /* 0x001fe20000010000 */
[----:B------:R-:W-:Y:S01]  /*6cf0*/  FADD.FTZ R66, R81, -R76 ;  /* 0x8000004c51427221 */ /* 0x000fe20000010000 */
[----:B------:R-:W-:Y:S01]  /*6d00*/  FADD.FTZ R76, R91, -R90 ;  /* 0x8000005a5b4c7221 */ /* 0x000fe20000010000 */
[----:B------:R-:W-:Y:S01]  /*6d10*/  FMUL.FTZ R71, R121, R88 ;  /* 0x0000005879477220 */ /* 0x000fe20000410000 */
[----:B------:R-:W-:Y:S01]  /*6d20*/  LOP3.LUT P5, RZ, R159, 0xff0000, RZ, 0xc0, !PT ;  /* 0x00ff00009fff7812 */ /* 0x000fe200078ac0ff */
        /* <DEDUP_REMOVED lines=10> */
[-CC-:B------:R-:W-:Y:S01]  /*6dd0*/  FFMA.FTZ R82, R82, R150.reuse, R151.reuse ;  /* 0x0000009652527223 */ /* 0x180fe20000010097 */
[----:B------:R-:W-:Y:S01]  /*6de0*/  FADD.FTZ R68, R77, -R78 ;  /* 0x8000004e4d447221 */ /* 0x000fe20000010000 */
[----:B------:R-:W-:Y:S01]  /*6df0*/  FFMA.FTZ R80, R80, R150, R151 ;  /* 0x0000009650507223 */ /* 0x000fe20000010097 */
[----:B------:R-:W-:Y:S01]  /*6e00*/  FMUL.FTZ R64, R76, UR6 ;  /* 0x000000064c407c20 */ /* 0x000fe20008410000 */
[----:B------:R-:W-:Y:S01]  /*6e10*/  FSEL R77, R0, RZ, P6 ;  /* 0x000000ff004d7208 */ /* 0x000fe20003000000 */
[----:B------:R-:W-:Y:S01]  /*6e20*/  FMUL.FTZ R0, R70, UR6 ;  /* 0x0000000646007c20 */ /* 0x000fe20008410000 */
[----:B------:R-:W-:Y:S01]  /*6e30*/  ISETP.GE.U32.AND.EX P2, PT, R159, 0x1000000, PT, P2 ;  /* 0x010000009f00780c */ /* 0x000fe20003f46120 */
[----:B------:R-:W-:Y:S01]  /*6e40*/  FMUL.FTZ R67, R121, R86 ;  /* 0x0000005679437220 */ /* 0x000fe20000410000 */
[----:B------:R-:W-:Y:S01]  /*6e50*/  ISETP.GE.U32.AND.EX P5, PT, R153, 0x1000000, PT, P5 ;  /* 0x010000009900780c */ /* 0x000fe20003fa6150 */
[----:B------:R-:W-:Y:S01]  /*6e60*/  FADD.FTZ R84, R83, -R82 ;  /* 0x8000005253547221 */ /* 0x000fe20000010000 */
[----:B------:R-:W-:Y:S01]  /*6e70*/  LOP3.LUT P6, RZ, R159, 0xff, RZ, 0xc0, !PT ;  /* 0x000000ff9fff7812 */ /* 0x000fe200078cc0ff */
[----:B------:R-:W-:Y:S01]  /*6e80*/  FADD.FTZ R82, R79, -R80 ;  /* 0x800000504f527221 */ /* 0x000fe20000010000 */
[C---:B------:R-:W-:Y:S01]  /*6e90*/  FSEL R78, R64.reuse, RZ, P2 ;  /* 0x000000ff404e7208 */ /* 0x040fe20001000000 */
[----:B------:R-:W-:Y:S01]  /*6ea0*/  FMUL.FTZ R69, R121, R66 ;  /* 0x0000004279457220 */ /* 0x000fe20000410000 */
[----:B------:R-:W-:Y:S01]  /*6eb0*/  FSEL R80, R64, RZ, P5 ;  /* 0x000000ff40507208 */ /* 0x000fe20002800000 */
[----:B------:R-:W-:Y:S01]  /*6ec0*/  FMUL.FTZ R64, R67, UR6 ;  /* 0x0000000643407c20 */ /* 0x000fe20008410000 */
[----:B------:R-:W-:Y:S01]  /*6ed0*/  FSEL R74, R0, RZ, P6 ;  /* 0x000000ff004a7208 */ /* 0x000fe20003000000 */
[----:B------:R-:W-:Y:S01]  /*6ee0*/  FMUL.FTZ R68, R121, R68 ;  /* 0x0000004479447220 */ /* 0x000fe20000410000 */
[----:B------:R-:W-:-:S02]  /*6ef0*/  LOP3.LUT P5, RZ, R159, 0xff00, RZ, 0xc0, !PT ;  /* 0x0000ff009fff7812 */ /* 0x000fc400078ac0ff */
[C---:B------:R-:W-:Y:S02]  /*6f00*/  LOP3.LUT P6, RZ, R153.reuse, 0xff00, RZ, 0xc0, !PT ;  /* 0x0000ff0099ff7812 */ /* 0x040fe400078cc0ff */
        /* <DEDUP_REMOVED lines=39> */
.L_x_2646:
[-CC-:B------:R-:W-:Y:S01]  /*7180*/  FFMA.FTZ R88, R88, R150.reuse, R151.reuse ;  /* 0x0000009658587223 */ /* 0x180fe20000010097 */
[-CC-:B------:R-:W-:Y:S01]  /*7190*/  FFMA.FTZ R90, R90, R150.reuse, R151.reuse ;  /* 0x000000965a5a7223 */ /* 0x180fe20000010097 */
[-CC-:B------:R-:W-:Y:S01]  /*71a0*/  FFMA.FTZ R84, R84, R150.reuse, R151.reuse ;  /* 0x0000009654547223 */ /* 0x180fe20000010097 */
        /* <DEDUP_REMOVED lines=72> */
.L_x_2642:
[----:B------:R-:W-:Y:S05]  /*7630*/  @!P4 BRA `(.L_x_2647) ;  /* 0x000000080004c947 */ /* 0x000fea0003800000 */
[----:B------:R-:W-:Y:S05]  /*7640*/  @!P1 BRA `(.L_x_2648) ;  /* 0x0000000400089947 */ /* 0x000fea0003800000 */
[-CC-:B------:R-:W-:Y:S01]  /*7650*/  FFMA.FTZ R90, R90, R150.reuse, R151.reuse ;  /* 0x000000965a5a7223 */ /* 0x180fe20000010097 */
[-CC-:B------:R-:W-:Y:S01]  /*7660*/  FFMA.FTZ R82, R82, R150.reuse, R151.reuse ;  /* 0x0000009652527223 */ /* 0x180fe20000010097 */
[--C-:B------:R-:W-:Y:S02]  /*7670*/  HADD2.F32 R0, -RZ, R31.reuse.H1_H1 ;  /* 0x3000001fff007230 */ /* 0x100fe40000004100 */
[-CC-:B------:R-:W-:Y:S01]  /*7680*/  FFMA.FTZ R86, R86, R150.reuse, R151.reuse ;  /* 0x0000009656567223 */ /* 0x180fe20000010097 */
        /* <DEDUP_REMOVED lines=33> */
[----:B------:R-:W-:Y:S01]  /*78a0*/  FADD.FTZ R80, R79, -R80 ;  /* 0x800000504f507221 */ /* 0x000fe20000010000 */
[----:B------:R-:W-:Y:S01]  /*78b0*/  FSEL R81, R69, RZ, P5 ;  /* 0x000000ff45517208 */ /* 0x000fe20002800000 */
[--C-:B------:R-:W-:Y:S01]  /*78c0*/  HADD2.F32 R69, -RZ, R28.reuse.H0_H0 ;  /* 0x2000001cff457230 */ /* 0x100fe20000004100 */
[----:B------:R-:W-:Y:S01]  /*78d0*/  FSEL R79, R0, RZ, P6 ;  /* 0x000000ff004f7208 */ /* 0x000fe20003000000 */
[----:B------:R-:W-:-:S02]  /*78e0*/  HADD2.F32 R71, -RZ, R28.H1_H1 ;  /* 0x3000001cff477230 */ /* 0x000fc40000004100 */
        /* <DEDUP_REMOVED lines=24> */
.L_x_2648:
[-CC-:B------:R-:W-:Y:S01]  /*7a70*/  FFMA.FTZ R90, R90, R150.reuse, R151.reuse ;  /* 0x000000965a5a7223 */ /* 0x180fe20000010097 */
[-CC-:B------:R-:W-:Y:S01]  /*7a80*/  FFMA.FTZ R88, R88, R150.reuse, R151.reuse ;  /* 0x0000009658587223 */ /* 0x180fe20000010097 */
[--C-:B------:R-:W-:Y:S02]  /*7a90*/  HADD2.F32 R0, -RZ, R31.reuse.H1_H1 ;  /* 0x3000001fff007230 */ /* 0x100fe40000004100 */
[-CC-:B------:R-:W-:Y:S01]  /*7aa0*/  FFMA.FTZ R78, R78, R150.reuse, R151.reuse ;  /* 0x000000964e4e7223 */ /* 0x180fe20000010097 */
[----:B------:R-:W-:Y:S01]  /*7ab0*/  FADD.FTZ R90, R91, -R90 ;  /* 0x8000005a5b5a7221 */ /* 0x000fe20000010000 */
[----:B0-----:R-:W-:Y:S02]  /*7ac0*/  HADD2.F32 R75, -RZ, R31.H0_H0 ;  /* 0x2000001fff4b7230 */ /* 0x001fe40000004100 */
[-CC-:B------:R-:W-:Y:S01]  /*7ad0*/  FFMA.FTZ R84, R84, R150.reuse, R151.reuse ;  /* 0x0000009654547223 */ /* 0x180fe20000010097 */
[----:B------:R-:W-:Y:S01]  /*7ae0*/  FADD.FTZ R88, R89, -R88 ;  /* 0x8000005859587221 */ /* 0x000fe20000010000 */
[-CC-:B------:R-:W-:Y:S01]  /*7af0*/  FFMA.FTZ R76, R76, R150.reuse, R151.reuse ;  /* 0x000000964c4c7223 */ /* 0x180fe20000010097 */
[----:B------:R-:W-:Y:S01]  /*7b00*/  FFMA.FTZ R86, R86, R150, R151 ;  /* 0x0000009656567223 */ /* 0x000fe20000010097 */
[----:B------:R-:W-:Y:S01]  /*7b10*/  FADD.FTZ R78, R77, -R78 ;  /* 0x8000004e4d4e7221 */ /* 0x000fe20000010000 */
[----:B------:R-:W-:-:S02]  /*7b20*/  HADD2.F32 R73, -RZ, R30.H0_H0 ;  /* 0x2000001eff497230 */ /* 0x000fc40000004100 */
[----:B------:R-:W-:Y:S01]  /*7b30*/  FFMA.FTZ R90, R121, R90, R0 ;  /* 0x0000005a795a7223 */ /* 0x000fe20000010000 */
[----:B------:R-:W-:Y:S01]  /*7b40*/  FFMA.FTZ R80, R80, R150, R151 ;  /* 0x0000009650507223 */ /* 0x000fe20000010097 */
[----:B------:R-:W-:Y:S01]  /*7b50*/  FADD.FTZ R84, R85, -R84 ;  /* 0x8000005455547221 */ /* 0x000fe20000010000 */
[----:B------:R-:W-:Y:S01]  /*7b60*/  FFMA.FTZ R88, R121, R88, R75 ;  /* 0x0000005879587223 */ /* 0x000fe2000001004b */
[----:B------:R-:W-:Y:S02]  /*7b70*/  HADD2.F32 R0, -RZ, R30.H1_H1 ;  /* 0x3000001eff007230 */ /* 0x000fe40000004100 */
[----:B------:R-:W-:Y:S01]  /*7b80*/  FADD.FTZ R76, R81, -R76 ;  /* 0x8000004c514c7221 */ /* 0x000fe20000010000 */
[--C-:B------:R-:W-:Y:S02]  /*7b90*/  HADD2.F32 R77, -RZ, R29.reuse.H0_H0 ;  /* 0x2000001dff4d7230 */ /* 0x100fe40000004100 */
[----:B------:R-:W-:Y:S01]  /*7ba0*/  FADD.FTZ R86, R87, -R86 ;  /* 0x8000005657567221 */ /* 0x000fe20000010000 */
[----:B------:R-:W-:Y:S01]  /*7bb0*/  ISETP.GE.U32.AND P2, PT, R158, RZ, PT ;  /* 0x000000ff9e00720c */ /* 0x000fe20003f46070 */
[----:B------:R-:W-:Y:S01]  /*7bc0*/  FFMA.FTZ R82, R82, R150, R151 ;  /* 0x0000009652527223 */ /* 0x000fe20000010097 */
[----:B------:R-:W-:Y:S01]  /*7bd0*/  FADD.FTZ R80, R79, -R80 ;  /* 0x800000504f507221 */ /* 0x000fe20000010000 */
[----:B------:R-:W-:Y:S01]  /*7be0*/  FFMA.FTZ R84, R121, R84, R73 ;  /* 0x0000005479547223 */ /* 0x000fe20000010049 */
[----:B------:R-:W-:Y:S01]  /*7bf0*/  FMUL.FTZ R90, R90, UR6 ;  /* 0x000000065a5a7c20 */ /* 0x000fe20008410000 */
[----:B------:R-:W-:Y:S01]  /*7c00*/  FMUL.FTZ R88, R88, UR6 ;  /* 0x0000000658587c20 */ /* 0x000fe20008410000 */
[----:B------:R-:W-:-:S02]  /*7c10*/  HADD2.F32 R79, -RZ, R29.H1_H1 ;  /* 0x3000001dff4f7230 */ /* 0x000fc40000004100 */
[C---:B------:R-:W-:Y:S01]  /*7c20*/  FFMA.FTZ R0, R121.reuse, R86, R0 ;  /* 0x0000005679007223 */ /* 0x040fe20000010000 */
[--C-:B------:R-:W-:Y:S02]  /*7c30*/  HADD2.F32 R75, -RZ, R28.reuse.H1_H1 ;  /* 0x3000001cff4b7230 */ /* 0x100fe40000004100 */
[----:B------:R-:W-:Y:S01]  /*7c40*/  FFMA.FTZ R76, R121, R76, R77 ;  /* 0x0000004c794c7223 */ /* 0x000fe2000001004d */
[----:B------:R-:W-:Y:S01]  /*7c50*/  HADD2.F32 R73, -RZ, R28.H0_H0 ;  /* 0x2000001cff497230 */ /* 0x000fe20000004100 */
[----:B------:R-:W-:Y:S01]  /*7c60*/  LOP3.LUT P5, RZ, R159, 0xff0000, RZ, 0xc0, !PT ;  /* 0x00ff00009fff7812 */ /* 0x000fe200078ac0ff */
[----:B------:R-:W-:Y:S01]  /*7c70*/  FADD.FTZ R82, R83, -R82 ;  /* 0x8000005253527221 */ /* 0x000fe20000010000 */
[----:B------:R-:W-:Y:S01]  /*7c80*/  ISETP.GE.U32.AND.EX P2, PT, R159, 0x1000000, PT, P2 ;  /* 0x010000009f00780c */ /* 0x000fe20003f46120 */
[----:B------:R-:W-:Y:S01]  /*7c90*/  FMUL.FTZ R84, R84, UR6 ;  /* 0x0000000654547c20 */ /* 0x000fe20008410000 */
        /* <DEDUP_REMOVED lines=27> */
.L_x_2647:
[----:B------:R-:W-:Y:S05]  /*7e50*/  @!P1 BRA `(.L_x_2649) ;  /* 0x0000000000e89947 */ /* 0x000fea0003800000 */
[-CC-:B------:R-:W-:Y:S01]  /*7e60*/  FFMA.FTZ R90, R90, R150.reuse, R151.reuse ;  /* 0x000000965a5a7223 */ /* 0x180fe20000010097 */
[-CC-:B------:R-:W-:Y:S01]  /*7e70*/  FFMA.FTZ R78, R78, R150.reuse, R151.reuse ;  /* 0x000000964e4e7223 */ /* 0x180fe20000010097 */
[-CC-:B------:R-:W-:Y:S01]  /*7e80*/  FFMA.FTZ R88, R88, R150.reuse, R151.reuse ;  /* 0x0000009658587223 */ /* 0x180fe20000010097 */
[-CC-:B------:R-:W-:Y:S01]  /*7e90*/  FFMA.FTZ R84, R84, R150.reuse, R151.reuse ;  /* 0x0000009654547223 */ /* 0x180fe20000010097 */
[----:B------:R-:W-:Y:S01]  /*7ea0*/  FADD.FTZ R90, R91, -R90 ;  /* 0x8000005a5b5a7221 */ /* 0x000fe20000010000 */
[----:B------:R-:W-:Y:S01]  /*7eb0*/  FADD.FTZ R78, R77, -R78 ;  /* 0x8000004e4d4e7221 */ /* 0x000fe20000010000 */
[--C-:B------:R-:W-:Y:S01]  /*7ec0*/  FFMA.FTZ R86, R86, R150, R151.reuse ;  /* 0x0000009656567223 */ /* 0x100fe20000010097 */
[----:B------:R-:W-:Y:S01]  /*7ed0*/  FADD.FTZ R88, R89, -R88 ;  /* 0x8000005859587221 */ /* 0x000fe20000010000 */
[----:B------:R-:W-:Y:S01]  /*7ee0*/  FMUL.FTZ R77, R121, R90 ;  /* 0x0000005a794d7220 */ /* 0x000fe20000410000 */
[----:B------:R-:W-:Y:S01]  /*7ef0*/  ISETP.GE.U32.AND P2, PT, R158, RZ, PT ;  /* 0x000000ff9e00720c */ /* 0x000fe20003f46070 */
[--C-:B------:R-:W-:Y:S01]  /*7f00*/  FFMA.FTZ R76, R76, R150, R151.reuse ;  /* 0x000000964c4c7223 */ /* 0x100fe20000010097 */
[----:B------:R-:W-:Y:S01]  /*7f10*/  FADD.FTZ R84, R85, -R84 ;  /* 0x8000005455547221 */ /* 0x000fe20000010000 */
[----:B------:R-:W-:Y:S01]  /*7f20*/  FADD.FTZ R86, R87, -R86 ;  /* 0x8000005657567221 */ /* 0x000fe20000010000 */
[----:B------:R-:W-:Y:S01]  /*7f30*/  FMUL.FTZ R88, R121, R88 ;  /* 0x0000005879587220 */ /* 0x000fe20000410000 */
[----:B0-----:R-:W-:Y:S01]  /*7f40*/  FMUL.FTZ R68, R77, UR6 ;  /* 0x000000064d447c20 */ /* 0x001fe20008410000 */
[----:B------:R-:W-:Y:S01]  /*7f50*/  ISETP.GE.U32.AND.EX P2, PT, R159, 0x1000000, PT, P2 ;  /* 0x010000009f00780c */ /* 0x000fe20003f46120 */
[----:B------:R-:W-:Y:S01]  /*7f60*/  FADD.FTZ R76, R81, -R76 ;  /* 0x8000004c514c7221 */ /* 0x000fe20000010000 */
[C---:B------:R-:W-:Y:S01]  /*7f70*/  FMUL.FTZ R70, R121.reuse, R84 ;  /* 0x0000005479467220 */ /* 0x040fe20000410000 */
[-CC-:B------:R-:W-:Y:S01]  /*7f80*/  FFMA.FTZ R82, R82, R150.reuse, R151.reuse ;  /* 0x0000009652527223 */ /* 0x180fe20000010097 */
[----:B------:R-:W-:Y:S01]  /*7f90*/  FFMA.FTZ R80, R80, R150, R151 ;  /* 0x0000009650507223 */ /* 0x000fe20000010097 */
[----:B------:R-:W-:Y:S01]  /*7fa0*/  FMUL.FTZ R75, R121, R86 ;  /* 0x00000056794b7220 */ /* 0x000fe20000410000 */
[----:B------:R-:W-:Y:S01]  /*7fb0*/  FMUL.FTZ R0, R88, UR6 ;  /* 0x0000000658007c20 */ /* 0x000fe20008410000 */
[----:B------:R-:W-:Y:S01]  /*7fc0*/  LOP3.LUT P5, RZ, R159, 0xff0000, RZ, 0xc0, !PT ;  /* 0x00ff00009fff7812 */ /* 0x000fe200078ac0ff */
[----:B------:R-:W-:Y:S01]  /*7fd0*/  FMUL.FTZ R69, R121, R76 ;  /* 0x0000004c79457220 */ /* 0x000fe20000410000 */
[----:B------:R-:W-:Y:S01]  /*7fe0*/  FSEL R86, R68, RZ, P2 ;  /* 0x000000ff44567208 */ /* 0x000fe20001000000 */
[----:B------:R-:W-:Y:S01]  /*7ff0*/  FMUL.FTZ R68, R70, UR6 ;  /* 0x0000000646447c20 */ /* 0x000fe20008410000 */
[----:B------:R-:W-:Y:S01]  /*8000*/  LOP3.LUT P6, RZ, R159, 0xff, RZ, 0xc0, !PT ;  /* 0x000000ff9fff7812 */ /* 0x000fe200078cc0ff */
        /* <DEDUP_REMOVED lines=31> */
.L_x_2649:
        /* <DEDUP_REMOVED lines=53> */
.L_x_2645:
        /* <DEDUP_REMOVED lines=13> */
.L_x_2624:
        /* <DEDUP_REMOVED lines=48> */
.L_x_2623:
[----:B------:R-:W-:Y:S05]  /*8920*/  BSYNC B0 ;  /* 0x0000000000007941 */ /* 0x000fea0003800000 */
.L_x_2622:
[----:B------:R-:W0:Y:S01]  /*8930*/  S2R R56, SR_TID.X ;  /* 0x0000000000387919 */ /* 0x000e220000002100 */
[----:B------:R-:W-:Y:S01]  /*8940*/  MOV R2, 0x400 ;  /* 0x0000040000027802 */ /* 0x000fe20000000f00 */
[----:B------:R-:W-:Y:S05]  /*8950*/  WARPSYNC.ALL ;  /* 0x0000000000007948 */ /* 0x000fea0003800000 */
[----:B------:R-:W1:Y:S01]  /*8960*/  S2R R3, SR_CgaCtaId ;  /* 0x0000000000037919 */ /* 0x000e620000008800 */
[----:B------:R-:W2:Y:S01]  /*8970*/  LDCU.128 UR20, c[0x0][0x440] ;  /* 0x00008800ff1477ac */ /* 0x000ea20008000c00 */
[----:B0-----:R-:W-:Y:S02]  /*8980*/  LOP3.LUT R0, R56, 0x1f, RZ, 0xc0, !PT ;  /* 0x0000001f38007812 */ /* 0x001fe400078ec0ff */
[----:B------:R-:W-:-:S05]  /*8990*/  SHF.R.U32.HI R17, RZ, 0x5, R56 ;  /* 0x00000005ff117819 */ /* 0x000fca0000011638 */
        /* <DEDUP_REMOVED lines=138> */
.L_x_2625:
        /* <DEDUP_REMOVED lines=8> */
.L_x_2652:
[----:B------:R-:W-:Y:S05]  /*92c0*/  BSYNC B2 ;  /* 0x0000000000027941 */ /* 0x000fea0003800000 */
.L_x_2651:
        /* <DEDUP_REMOVED lines=8> */
.L_x_2653:
[----:B------:R-:W-:Y:S01]  /*9350*/  HFMA2 R165, -RZ, RZ, 0, 1.1920928955078125e-07 ;  /* 0x00000002ffa57431 */ /* 0x000fe200000001ff */
[----:B------:R-:W-:Y:S02]  /*9360*/  MOV R72, R150 ;  /* 0x0000009600487202 */ /* 0x000fe40000000f00 */
[----:B------:R-:W-:-:S03]  /*9370*/  MOV R150, R73 ;  /* 0x0000004900967202 */ /* 0x000fc60000000f00 */
[----:B------:R-:W-:-:S07]  /*9380*/  FADD.FTZ R74, R74, R72 ;  /* 0x000000484a4a7221 */ /* 0x000fce0000010000 */
[----:B------:R-:W-:Y:S05]  /*9390*/  WARPSYNC.COLLECTIVE R151, `(.L_x_2654) ;  /* 0x0000000097087348 */ /* 0x000fea0003c00000 */
[----:B------:R0:W1:Y:S02]  /*93a0*/  SHFL.BFLY P2, R150, R150, R165, R164 ;  /* 0x0c0000a596967389 */ /* 0x00006400000400a4 */
[----:B01----:R-:W-:Y:S05]  /*93b0*/  ENDCOLLECTIVE ;  /* 0x000000000000791b */ /* 0x003fea0003800000 */
.L_x_2654:
[----:B------:R-:W-:Y:S02]  /*93c0*/  MOV R72, R150 ;  /* 0x0000009600487202 */ /* 0x000fe40000000f00 */
[----:B------:R-:W-:-:S03]  /*93d0*/  MOV R150, R74 ;  /* 0x0000004a00967202 */ /* 0x000fc60000000f00 */
[----:B------:R-:W-:-:S07]  /*93e0*/  FADD.FTZ R72, R73, R72 ;  /* 0x0000004849487221 */ /* 0x000fce0000010000 */
[----:B------:R-:W-:Y:S05]  /*93f0*/  WARPSYNC.COLLECTIVE R151, `(.L_x_2655) ;  /* 0x0000000097087348 */ /* 0x000fea0003c00000 */
[----:B------:R0:W1:Y:S02]  /*9400*/  SHFL.BFLY P2, R150, R150, R165, R164 ;  /* 0x0c0000a596967389 */ /* 0x00006400000400a4 */
[----:B01----:R-:W-:Y:S05]  /*9410*/  ENDCOLLECTIVE ;  /* 0x000000000000791b */ /* 0x003fea0003800000 */
.L_x_2655:
[----:B------:R-:W-:Y:S01]  /*9420*/  HFMA2 R165, -RZ, RZ, 0, 2.384185791015625e-07 ;  /* 0x00000004ffa57431 */ /* 0x000fe200000001ff */
[----:B------:R-:W-:Y:S02]  /*9430*/  MOV R73, R150 ;  /* 0x0000009600497202 */ /* 0x000fe40000000f00 */
[----:B------:R-:W-:-:S03]  /*9440*/  MOV R150, R72 ;  /* 0x0000004800967202 */ /* 0x000fc60000000f00 */
[----:B------:R-:W-:-:S07]  /*9450*/  FADD.FTZ R74, R74, R73 ;  /* 0x000000494a4a7221 */ /* 0x000fce0000010000 */
[----:B------:R-:W-:Y:S05]  /*9460*/  WARPSYNC.COLLECTIVE R151, `(.L_x_2656) ;  /* 0x0000000097087348 */ /* 0x000fea0003c00000 */
[----:B------:R0:W1:Y:S02]  /*9470*/  SHFL.BFLY P2, R150, R150, R165, R164 ;  /* 0x0c0000a596967389 */ /* 0x00006400000400a4 */
[----:B01----:R-:W-:Y:S05]  /*9480*/  ENDCOLLECTIVE ;  /* 0x000000000000791b */ /* 0x003fea0003800000 */
.L_x_2656:
[----:B------:R-:W-:Y:S02]  /*9490*/  MOV R73, R150 ;  /* 0x0000009600497202 */ /* 0x000fe40000000f00 */
[----:B------:R-:W-:-:S03]  /*94a0*/  MOV R150, R74 ;  /* 0x0000004a00967202 */ /* 0x000fc60000000f00 */
[----:B------:R-:W-:-:S07]  /*94b0*/  FADD.FTZ R72, R72, R73 ;  /* 0x0000004948487221 */ /* 0x000fce0000010000 */
[----:B------:R-:W-:Y:S05]  /*94c0*/  WARPSYNC.COLLECTIVE R151, `(.L_x_2657) ;  /* 0x0000000097087348 */ /* 0x000fea0003c00000 */
[----:B------:R0:W1:Y:S02]  /*94d0*/  SHFL.BFLY P2, R150, R150, R165, R164 ;  /* 0x0c0000a596967389 */ /* 0x00006400000400a4 */
[----:B01----:R-:W-:Y:S05]  /*94e0*/  ENDCOLLECTIVE ;  /* 0x000000000000791b */ /* 0x003fea0003800000 */
.L_x_2657:
[----:B------:R-:W-:Y:S01]  /*94f0*/  HFMA2 R165, -RZ, RZ, 0, 4.76837158203125e-07 ;  /* 0x00000008ffa57431 */ /* 0x000fe200000001ff */
[----:B------:R-:W-:Y:S02]  /*9500*/  MOV R73, R150 ;  /* 0x0000009600497202 */ /* 0x000fe40000000f00 */
[----:B------:R-:W-:-:S03]  /*9510*/  MOV R150, R72 ;  /* 0x0000004800967202 */ /* 0x000fc60000000f00 */
[----:B------:R-:W-:-:S07]  /*9520*/  FADD.FTZ R73, R74, R73 ;  /* 0x000000494a497221 */ /* 0x000fce0000010000 */
[----:B------:R-:W-:Y:S05]  /*9530*/  WARPSYNC.COLLECTIVE R151, `(.L_x_2658) ;  /* 0x0000000097087348 */ /* 0x000fea0003c00000 */
[----:B------:R0:W1:Y:S02]  /*9540*/  SHFL.BFLY P2, R150, R150, R165, R164 ;  /* 0x0c0000a596967389 */ /* 0x00006400000400a4 */
[----:B01----:R-:W-:Y:S05]  /*9550*/  ENDCOLLECTIVE ;  /* 0x000000000000791b */ /* 0x003fea0003800000 */
.L_x_2658:
[----:B------:R-:W-:Y:S01]  /*9560*/  FADD.FTZ R72, R72, R150 ;  /* 0x0000009648487221 */ /* 0x000fe20000010000 */
[----:B------:R-:W-:-:S07]  /*9570*/  MOV R150, R73 ;  /* 0x0000004900967202 */ /* 0x000fce0000000f00 */
[----:B------:R-:W-:Y:S05]  /*9580*/  WARPSYNC.COLLECTIVE R151, `(.L_x_2659) ;  /* 0x0000000097087348 */ /* 0x000fea0003c00000 */
[----:B------:R0:W1:Y:S02]  /*9590*/  SHFL.BFLY P2, R150, R150, R165, R164 ;  /* 0x0c0000a596967389 */ /* 0x00006400000400a4 */
[----:B01----:R-:W-:Y:S05]  /*95a0*/  ENDCOLLECTIVE ;  /* 0x000000000000791b */ /* 0x003fea0003800000 */
.L_x_2659:
[----:B------:R-:W-:Y:S02]  /*95b0*/  HFMA2 R165, -RZ, RZ, 0, 9.5367431640625e-07 ;  /* 0x00000010ffa57431 */ /* 0x000fe400000001ff */
[----:B------:R-:W-:Y:S01]  /*95c0*/  FADD.FTZ R73, R73, R150 ;  /* 0x0000009649497221 */ /* 0x000fe20000010000 */
[----:B------:R-:W-:-:S07]  /*95d0*/  MOV R150, R72 ;  /* 0x0000004800967202 */ /* 0x000fce0000000f00 */
[----:B------:R-:W-:Y:S05]  /*95e0*/  WARPSYNC.COLLECTIVE R151, `(.L_x_2660) ;  /* 0x0000000097087348 */ /* 0x000fea0003c00000 */
[----:B------:R0:W1:Y:S02]  /*95f0*/  SHFL.BFLY P2, R150, R150, R165, R164 ;  /* 0x0c0000a596967389 */ /* 0x00006400000400a4 */
[----:B01----:R-:W-:Y:S05]  /*9600*/  ENDCOLLECTIVE ;  /* 0x000000000000791b */ /* 0x003fea0003800000 */
.L_x_2660:
[----:B------:R-:W-:Y:S02]  /*9610*/  MOV R74, R150 ;  /* 0x00000096004a7202 */ /* 0x000fe40000000f00 */
[----:B------:R-:W-:-:S07]  /*9620*/  MOV R150, R73 ;  /* 0x0000004900967202 */ /* 0x000fce0000000f00 */
[----:B------:R-:W-:Y:S05]  /*9630*/  WARPSYNC.COLLECTIVE R151, `(.L_x_2661) ;  /* 0x0000000097087348 */ /* 0x000fea0003c00000 */
[----:B------:R0:W1:Y:S02]  /*9640*/  SHFL.BFLY P2, R150, R150, R165, R164 ;  /* 0x0c0000a596967389 */ /* 0x00006400000400a4 */
[----:B01----:R-:W-:Y:S05]  /*9650*/  ENDCOLLECTIVE ;  /* 0x000000000000791b */ /* 0x003fea0003800000 */
.L_x_2661:
[----:B------:R-:W-:Y:S05]  /*9660*/  BRA `(.L_x_2662) ;  /* 0xffffff8000487947 */ /* 0x000fea000383ffff */
.L_x_2663:
        /* <DEDUP_REMOVED lines=9> */
.L_x_4993:


//--------------------- .text._ZN10layer_norm31ln_parallel_residual_bwd_kernelINS_13Kernel_traitsI6__halfS2_fS2_fjLj768ELj1ELj4ELj1ELj16ENS_18Kernel_traits_baseILj768ES2_S2_fS2_fjLj128EEEEELb0ELb0ELb0EEEvNS_9BwdParamsE --------------------------
	.section	.text._ZN10layer_norm31ln_parallel_residual_bwd_kernelINS_13Kernel_traitsI6__halfS2_fS2_fjLj768ELj1ELj4ELj1ELj16ENS_18Kernel_traits_baseILj768ES2_S2_fS2_fjLj128EEEEELb0ELb0ELb0EEEvNS_9BwdParamsE,"ax",@progbits
	.align	128
        .global         _ZN10layer_norm31ln_parallel_residual_bwd_kernelINS_13Kernel_traitsI6__halfS2_fS2_fjLj768ELj1ELj4ELj1ELj16ENS_18Kernel_traits_baseILj768ES2_S2_fS2_fjLj128EEEEELb0ELb0ELb0EEEvNS_9BwdParamsE
        .type           _ZN10layer_norm31ln_parallel_residual_bwd_kernelINS_13Kernel_traitsI6__halfS2_fS2_fjLj768ELj1ELj4ELj1ELj16ENS_18Kernel_traits_baseILj768ES2_S2_fS2_fjLj128EEEEELb0ELb0ELb0EEEvNS_9BwdParamsE,@function
        .size           _ZN10layer_norm31ln_parallel_residual_bwd_kernelINS_13Kernel_traitsI6__halfS2_fS2_fjLj768ELj1ELj4ELj1ELj16ENS_18Kernel_traits_baseILj768ES2_S2_fS2_fjLj128EEEEELb0ELb0ELb0EEEvNS_9BwdParamsE,(.L_x_4994 - _ZN10layer_norm31ln_parallel_residual_bwd_kernelINS_13Kernel_traitsI6__halfS2_fS2_fjLj768ELj1ELj4ELj1ELj16ENS_18Kernel_traits_baseILj768ES2_S2_fS2_fjLj128EEEEELb0ELb0ELb0EEEvNS_9BwdParamsE)
        .other          _ZN10layer_norm31ln_parallel_residual_bwd_kernelINS_13Kernel_traitsI6__halfS2_fS2_fjLj768ELj1ELj4ELj1ELj16ENS_18Kernel_traits_baseILj768ES2_S2_fS2_fjLj128EEEEELb0ELb0ELb0EEEvNS_9BwdParamsE,@"STO_CUDA_ENTRY STV_DEFAULT"
_ZN10layer_norm31ln_parallel_residual_bwd_kernelINS_13Kernel_traitsI6__halfS2_fS2_fjLj768ELj1ELj4ELj1ELj16ENS_18Kernel_traits_baseILj768ES2_S2_fS2_fjLj128EEEEELb0ELb0ELb0EEEvNS_9BwdParamsE:
.text._ZN10layer_norm31ln_parallel_residual_bwd_kernelINS_13Kernel_traitsI6__halfS2_fS2_fjLj768ELj1ELj4ELj1ELj16ENS_18Kernel_traits_baseILj768ES2_S2_fS2_fjLj128EEEEELb0ELb0ELb0EEEvNS_9BwdParamsE:
        /* <DEDUP_REMOVED lines=31> */
[----:B------:R3:W5:Y:S03]  /*01f0*/  @P4 LDG.E.128 R32, desc[UR10][R2.64] ;  /* 0x0000000a02204981 */ /* 0x000766000c1e1d00 */
[C---:B----4-:R-:W-:Y:S01]  /*0200*/  @P0 IMAD.WIDE.U32 R14, R23.reuse, 0x10, R10 ;  /* 0x00000010170e0825 */ /* 0x050fe200078e000a */
[----:B------:R4:W5:Y:S03]  /*0210*/  @P4 LDG.E.128 R36, desc[UR10][R8.64] ;  /* 0x0000000a08244981 */ /* 0x000966000c1e1d00 */
[C---:B-1----:R-:W-:Y:S01]  /*0220*/  @P0 IMAD.WIDE.U32 R16, R23.reuse, 0x10, R12 ;  /* 0x0000001017100825 */ /* 0x042fe200078e000c */
[----:B------:R-:W-:Y:S01]  /*0230*/  @P0 IADD3 R23, PT, PT, R23, 0x20, RZ ;  /* 0x0000002017170810 */ /* 0x000fe20007ffe0ff */
[----:B------:R4:W5:Y:S04]  /*0240*/  @P0 LDG.E.128 R40, desc[UR10][R14.64] ;  /* 0x0000000a0e280981 */ /* 0x000968000c1e1d00 */
[C---:B0-----:R-:W-:Y:S01]  /*0250*/  @P1 IMAD.WIDE.U32 R10, R23.reuse, 0x10, R18 ;  /* 0x00000010170a1825 */ /* 0x041fe200078e0012 */
[----:B---3--:R-:W-:Y:S01]  /*0260*/  SHF.R.U32.HI R2, RZ, 0x5, R6 ;  /* 0x00000005ff027819 */ /* 0x008fe20000011606 */
[----:B------:R4:W5:Y:S02]  /*0270*/  @P0 LDG.E.128 R44, desc[UR10][R16.64] ;  /* 0x0000000a102c0981 */ /* 0x000964000c1e1d00 */
[----:B------:R-:W-:-:S02]  /*0280*/  @P1 IMAD.WIDE.U32 R12, R23, 0x10, R20 ;  /* 0x00000010170c1825 */ /* 0x000fc400078e0014 */
        /* <DEDUP_REMOVED lines=105> */
.L_x_2702:
        /* <DEDUP_REMOVED lines=28> */
[----:B------:R0:W4:Y:S01]  /*0ae0*/  LDG.E.128 R180, desc[UR10][R224.64+0x10] ;  /* 0x0000100ae0b47981 */ /* 0x000122000c1e1d00 */
[----:B------:R-:W-:-:S04]  /*0af0*/  ISETP.NE.U32.AND P0, PT, RZ, UR12, PT ;  /* 0x0000000cff007c0c */ /* 0x000fc8000bf05070 */
[----:B------:R-:W-:-:S13]  /*0b00*/  ISETP.NE.AND.EX P0, PT, RZ, UR13, PT, P0 ;  /* 0x0000000dff007c0c */ /* 0x000fda000bf05300 */
[----:B------:R-:W1:Y:S01]  /*0b10*/  @P0 LDC.64 R196, c[0x0][0x438] ;  /* 0x00010e00ffc40b82 */ /* 0x000e620000000a00 */
[----:B------:R-:W-:Y:S02]  /*0b20*/  HADD2.F32 R200, -RZ, R32.H0_H0 ;  /* 0x20000020ffc87230 */ /* 0x000fe40000004100 */
[----:B------:R-:W-:Y:S02]  /*0b30*/  HADD2.F32 R232, -RZ, R39.H0_H0 ;  /* 0x20000027ffe87230 */ /* 0x000fe40000004100 */
[----:B-1----:R-:W-:-:S05]  /*0b40*/  @P0 IMAD.WIDE.U32 R196, R0, 0x20, R196 ;  /* 0x0000002000c40825 */ /* 0x002fca00078e00c4 */
[----:B------:R-:W5:Y:S04]  /*0b50*/  @P0 LDG.E.128 R28, desc[UR10][R196.64] ;  /* 0x0000000ac41c0981 */ /* 0x000f68000c1e1d00 */
[----:B------:R1:W5:Y:S01]  /*0b60*/  @P0 LDG.E.128 R24, desc[UR10][R196.64+0x10] ;  /* 0x0000100ac4180981 */ /* 0x000362000c1e1d00 */
[----:B------:R-:W-:Y:S02]  /*0b70*/  HADD2.F32 R231, -RZ, R37.H1_H1 ;  /* 0x30000025ffe77230 */ /* 0x000fe40000004100 */
[----:B0-----:R-:W-:Y:S02]  /*0b80*/  HADD2.F32 R224, -RZ, R35.H0_H0 ;  /* 0x20000023ffe07230 */ /* 0x001fe40000004100 */
[----:B------:R-:W-:Y:S02]  /*0b90*/  HADD2.F32 R229, -RZ, R33.H1_H1 ;  /* 0x30000021ffe57230 */ /* 0x000fe40000004100 */
[----:B-1----:R-:W-:-:S02]  /*0ba0*/  HADD2.F32 R196, -RZ, R37.H0_H0 ;  /* 0x20000025ffc47230 */ /* 0x002fc40000004100 */
[--C-:B---3--:R-:W-:Y:S02]  /*0bb0*/  HADD2.F32 R219, -RZ, R184.reuse.H0_H0 ;  /* 0x200000b8ffdb7230 */ /* 0x108fe40000004100 */
[----:B------:R-:W-:Y:S02]  /*0bc0*/  HADD2.F32 R222, -RZ, R184.H1_H1 ;  /* 0x300000b8ffde7230 */ /* 0x000fe40000004100 */
        /* <DEDUP_REMOVED lines=8> */
[--C-:B------:R-:W-:Y:S02]  /*0c50*/  HADD2.F32 R185, -RZ, R187.reuse.H0_H0 ;  /* 0x200000bbffb97230 */ /* 0x100fe40000004100 */
[----:B------:R-:W-:Y:S01]  /*0c60*/  FADD.FTZ R100, R100, R215 ;  /* 0x000000d764647221 */ /* 0x000fe20000010000 */
[----:B------:R-:W-:Y:S02]  /*0c70*/  HADD2.F32 R184, -RZ, R187.H1_H1 ;  /* 0x300000bbffb87230 */ /* 0x000fe40000004100 */
[----:B--2---:R-:W-:Y:S01]  /*0c80*/  FADD.FTZ R192, -R221, R192 ;  /* 0x000000c0ddc07221 */ /* 0x004fe20000010100 */
[----:B----4-:R-:W-:-:S02]  /*0c90*/  HADD2.F32 R225, -RZ, R189.H0_H0 ;  /* 0x200000bdffe17230 */ /* 0x010fc40000004100 */
[C---:B------:R-:W-:Y:S01]  /*0ca0*/  FADD.FTZ R194, -R221.reuse, R194 ;  /* 0x000000c2ddc27221 */ /* 0x040fe20000010100 */
[--C-:B------:R-:W-:Y:S02]  /*0cb0*/  HADD2.F32 R187, -RZ, R191.reuse.H0_H0 ;  /* 0x200000bfffbb7230 */ /* 0x100fe40000004100 */
[C---:B------:R-:W-:Y:S01]  /*0cc0*/  FADD.FTZ R180, -R221.reuse, R180 ;  /* 0x000000b4ddb47221 */ /* 0x040fe20000010100 */
[----:B------:R-:W-:Y:S02]  /*0cd0*/  HADD2.F32 R186, -RZ, R191.H1_H1 ;  /* 0x300000bfffba7230 */ /* 0x000fe40000004100 */
[----:B------:R-:W-:Y:S01]  /*0ce0*/  FMUL.FTZ R197, R196, R225 ;  /* 0x000000e1c4c57220 */ /* 0x000fe20000410000 */
[----:B------:R-:W-:Y:S02]  /*0cf0*/  HADD2.F32 R230, -RZ, R188.H1_H1 ;  /* 0x300000bcffe67230 */ /* 0x000fe40000004100 */
[----:B------:R-:W-:Y:S01]  /*0d00*/  FADD.FTZ R234, -R221, R181 ;  /* 0x000000b5ddea7221 */ /* 0x000fe20000010100 */
[----:B------:R-:W-:-:S02]  /*0d10*/  HADD2.F32 R191, -RZ, R36.H1_H1 ;  /* 0x30000024ffbf7230 */ /* 0x000fc40000004100 */
[----:B------:R-:W-:Y:S01]  /*0d20*/  FADD.FTZ R236, -R221, R183 ;  /* 0x000000b7ddec7221 */ /* 0x000fe20000010100 */
[--C-:B------:R-:W-:Y:S02]  /*0d30*/  HADD2.F32 R223, -RZ, R190.reuse.H0_H0 ;  /* 0x200000beffdf7230 */ /* 0x100fe40000004100 */
[----:B------:R-:W-:Y:S01]  /*0d40*/  FADD.FTZ R101, R101, R218 ;  /* 0x000000da65657221 */ /* 0x000fe20000010000 */
[----:B------:R-:W-:Y:S02]  /*0d50*/  HADD2.F32 R226, -RZ, R190.H1_H1 ;  /* 0x300000beffe27230 */ /* 0x000fe40000004100 */
[----:B------:R-:W-:Y:S01]  /*0d60*/  FMUL.FTZ R198, R191, R230 ;  /* 0x000000e6bfc67220 */ /* 0x000fe20000410000 */
[----:B------:R-:W-:Y:S02]  /*0d70*/  HADD2.F32 R227, -RZ, R188.H0_H0 ;  /* 0x200000bcffe37230 */ /* 0x000fe40000004100 */
[----:B------:R-:W-:Y:S01]  /*0d80*/  FADD.FTZ R56, R56, R223 ;  /* 0x000000df38387221 */ /* 0x000fe20000010000 */
[----:B------:R-:W-:-:S02]  /*0d90*/  HADD2.F32 R228, -RZ, R189.H1_H1 ;  /* 0x300000bdffe47230 */ /* 0x000fc40000004100 */
[----:B------:R-:W-:Y:S01]  /*0da0*/  FADD.FTZ R57, R57, R226 ;  /* 0x000000e239397221 */ /* 0x000fe20000010000 */
[----:B------:R-:W-:Y:S02]  /*0db0*/  HADD2.F32 R190, -RZ, R33.H0_H0 ;  /* 0x20000021ffbe7230 */ /* 0x000fe40000004100 */
[----:B------:R-:W-:Y:S01]  /*0dc0*/  FADD.FTZ R152, R152, R227 ;  /* 0x000000e398987221 */ /* 0x000fe20000010000 */
[----:B------:R-:W-:Y:S02]  /*0dd0*/  HADD2.F32 R188, -RZ, R36.H0_H0 ;  /* 0x20000024ffbc7230 */ /* 0x000fe40000004100 */
[----:B------:R-:W-:Y:S01]  /*0de0*/  FMUL.FTZ R196, R231, R228 ;  /* 0x000000e4e7c47220 */ /* 0x000fe20000410000 */
[----:B------:R-:W-:Y:S02]  /*0df0*/  HADD2.F32 R189, -RZ, R32.H1_H1 ;  /* 0x30000020ffbd7230 */ /* 0x000fe40000004100 */
[----:B------:R-:W-:Y:S01]  /*0e00*/  FFMA.FTZ R197, R190, R217, R197 ;  /* 0x000000d9bec57223 */ /* 0x000fe200000100c5 */
[----:B------:R-:W-:-:S02]  /*0e10*/  HADD2.F32 R190, -RZ, R38.H0_H0 ;  /* 0x20000026ffbe7230 */ /* 0x000fc40000004100 */
[----:B------:R-:W-:Y:S01]  /*0e20*/  FMUL.FTZ R3, R188, R227 ;  /* 0x000000e3bc037220 */ /* 0x000fe20000410000 */
[----:B------:R-:W-:Y:S02]  /*0e30*/  HADD2.F32 R231, -RZ, R39.H1_H1 ;  /* 0x30000027ffe77230 */ /* 0x000fe40000004100 */
[----:B------:R-:W-:Y:S01]  /*0e40*/  FFMA.FTZ R198, R189, R222, R198 ;  /* 0x000000debdc67223 */ /* 0x000fe200000100c6 */
[----:B------:R-:W-:Y:S02]  /*0e50*/  HADD2.F32 R189, -RZ, R38.H1_H1 ;  /* 0x30000026ffbd7230 */ /* 0x000fe40000004100 */
[----:B------:R-:W-:Y:S01]  /*0e60*/  FFMA.FTZ R200, R200, R219, R3 ;  /* 0x000000dbc8c87223 */ /* 0x000fe20000010003 */
[--C-:B------:R-:W-:Y:S02]  /*0e70*/  HADD2.F32 R3, -RZ, R34.reuse.H1_H1 ;  /* 0x30000022ff037230 */ /* 0x100fe40000004100 */
[----:B------:R-:W-:Y:S01]  /*0e80*/  FMUL.FTZ R191, R190, R223 ;  /* 0x000000dfbebf7220 */ /* 0x000fe20000410000 */
[----:B------:R-:W-:Y:S01]  /*0e90*/  FFMA.FTZ R196, R229, R220, R196 ;  /* 0x000000dce5c47223 */ /* 0x000fe200000100c4 */
[----:B------:R-:W-:Y:S01]  /*0ea0*/  FMUL.FTZ R190, R189, R226 ;  /* 0x000000e2bdbe7220 */ /* 0x000fe20000410000 */
[----:B------:R-:W-:Y:S01]  /*0eb0*/  FMUL.FTZ R189, R232, R187 ;  /* 0x000000bbe8bd7220 */ /* 0x000fe20000410000 */
[----:B------:R-:W-:-:S02]  /*0ec0*/  HADD2.F32 R188, -RZ, R34.H0_H0 ;  /* 0x20000022ffbc7230 */ /* 0x000fc40000004100 */
[----:B------:R-:W-:Y:S01]  /*0ed0*/  FMUL.FTZ R232, R231, R186 ;  /* 0x000000bae7e87220 */ /* 0x000fe20000410000 */
[----:B------:R-:W-:Y:S01]  /*0ee0*/  FFMA.FTZ R190, R3, R218, R190 ;  /* 0x000000da03be7223 */ /* 0x000fe200000100be */
[----:B-----5:R-:W-:Y:S01]  /*0ef0*/  FMUL.FTZ R3, R9, R192 ;  /* 0x000000c009037220 */ /* 0x020fe20000410000 */
[----:B------:R-:W-:Y:S01]  /*0f00*/  FFMA.FTZ R189, R224, R185, R189 ;  /* 0x000000b9e0bd7223 */ /* 0x000fe200000100bd */
[----:B------:R-:W-:Y:S01]  /*0f10*/  FADD.FTZ R224, -R221, R193 ;  /* 0x000000c1dde07221 */ /* 0x000fe20000010100 */
[----:B------:R-:W-:Y:S02]  /*0f20*/  HADD2.F32 R229, -RZ, R35.H1_H1 ;  /* 0x30000023ffe57230 */ /* 0x000fe40000004100 */
[----:B------:R-:W-:Y:S01]  /*0f30*/  FFMA.FTZ R76, R3, R219, R76 ;  /* 0x000000db034c7223 */ /* 0x000fe2000001004c */
[C---:B------:R-:W-:Y:S01]  /*0f40*/  FMUL.FTZ R219, R9.reuse, R194 ;  /* 0x000000c209db7220 */ /* 0x040fe20000410000 */
[----:B------:R-:W-:Y:S01]  /*0f50*/  FMUL.FTZ R224, R9, R224 ;  /* 0x000000e009e07220 */ /* 0x000fe20000410000 */
[----:B------:R-:W-:Y:S01]  /*0f60*/  FADD.FTZ R181, RZ, R200 ;  /* 0x000000c8ffb57221 */ /* 0x000fe20000010000 */
[----:B------:R-:W-:Y:S01]  /*0f70*/  FFMA.FTZ R183, R3, R200, RZ ;  /* 0x000000c803b77223 */ /* 0x000fe200000100ff */
[----:B------:R-:W-:Y:S01]  /*0f80*/  FFMA.FTZ R191, R188, R215, R191 ;  /* 0x000000d7bcbf7223 */ /* 0x000fe200000100bf */
[----:B------:R-:W-:Y:S01]  /*0f90*/  FFMA.FTZ R78, R219, R217, R78 ;  /* 0x000000d9db4e7223 */ /* 0x000fe2000001004e */
[----:B------:R-:W-:Y:S01]  /*0fa0*/  FFMA.FTZ R188, R229, R184, R232 ;  /* 0x000000b8e5bc7223 */ /* 0x000fe200000100e8 */
[----:B------:R-:W-:Y:S01]  /*0fb0*/  FADD.FTZ R192, -R221, R182 ;  /* 0x000000b6ddc07221 */ /* 0x000fe20000010100 */
[----:B------:R-:W-:Y:S01]  /*0fc0*/  FMUL.FTZ R217, R9, R180 ;  /* 0x000000b409d97220 */ /* 0x000fe20000410000 */
[----:B------:R-:W-:Y:S01]  /*0fd0*/  FADD.FTZ R232, -R221, R195 ;  /* 0x000000c3dde87221 */ /* 0x000fe20000010100 */
[----:B------:R-:W-:Y:S01]  /*0fe0*/  FADD.FTZ R180, R181, R198 ;  /* 0x000000c6b5b47221 */ /* 0x000fe20000010000 */
[C---:B------:R-:W-:Y:S01]  /*0ff0*/  FFMA.FTZ R182, R224.reuse, R198, R183 ;  /* 0x000000c6e0b67223 */ /* 0x040fe200000100b7 */
[----:B------:R-:W-:Y:S01]  /*1000*/  FFMA.FTZ R77, R224, R222, R77 ;  /* 0x000000dee04d7223 */ /* 0x000fe2000001004d */
[----:B------:R-:W-:Y:S01]  /*1010*/  FMUL.FTZ R222, R9, R232 ;  /* 0x000000e809de7220 */ /* 0x000fe20000410000 */
[----:B------:R-:W-:Y:S01]  /*1020*/  FADD.FTZ R181, R180, R197 ;  /* 0x000000c5b4b57221 */ /* 0x000fe20000010000 */
[----:B------:R-:W-:Y:S01]  /*1030*/  FFMA.FTZ R183, R219, R197, R182 ;  /* 0x000000c5dbb77223 */ /* 0x000fe200000100b6 */
[----:B------:R-:W-:Y:S01]  /*1040*/  FFMA.FTZ R80, R217, R215, R80 ;  /* 0x000000d7d9507223 */ /* 0x000fe20000010050 */
[C---:B------:R-:W-:Y:S01]  /*1050*/  FFMA.FTZ R79, R222.reuse, R220, R79 ;  /* 0x000000dcde4f7223 */ /* 0x040fe2000001004f */
[----:B------:R-:W-:Y:S01]  /*1060*/  FADD.FTZ R180, R181, R196 ;  /* 0x000000c4b5b47221 */ /* 0x000fe20000010000 */
[----:B------:R-:W-:Y:S01]  /*1070*/  FFMA.FTZ R182, R222, R196, R183 ;  /* 0x000000c4deb67223 */ /* 0x000fe200000100b7 */
[C---:B------:R-:W-:Y:S01]  /*1080*/  FMUL.FTZ R220, R9.reuse, R234 ;  /* 0x000000ea09dc7220 */ /* 0x040fe20000410000 */
[----:B------:R-:W-:Y:S01]  /*1090*/  FMUL.FTZ R215, R9, R192 ;  /* 0x000000c009d77220 */ /* 0x000fe20000410000 */
[----:B------:R-:W-:Y:S01]  /*10a0*/  FADD.FTZ R181, R180, R191 ;  /* 0x000000bfb4b57221 */ /* 0x000fe20000010000 */
[----:B------:R-:W-:Y:S01]  /*10b0*/  FFMA.FTZ R183, R217, R191, R182 ;  /* 0x000000bfd9b77223 */ /* 0x000fe200000100b6 */
[C---:B------:R-:W-:Y:S01]  /*10c0*/  FFMA.FTZ R81, R220.reuse, R218, R81 ;  /* 0x000000dadc517223 */ /* 0x040fe20000010051 */
        /* <DEDUP_REMOVED lines=22> */
[----:B------:R-:W-:Y:S01]  /*1230*/  IADD3 R223, PT, PT, R0, 0x20, RZ ;  /* 0x0000002000df7810 */ /* 0x000fe20007ffe0ff */
[----:B------:R-:W-:Y:S01]  /*1240*/  FADD.FTZ R226, R181, R188 ;  /* 0x000000bcb5e27221 */ /* 0x000fe20000010000 */
[----:B------:R-:W-:-:S07]  /*1250*/  FFMA.FTZ R228, R218, R188, R183 ;  /* 0x000000bcdae47223 */ /* 0x000fce00000100b7 */
.L_x_2666:
[----:B------:R-:W-:Y:S05]  /*1260*/  BSYNC.RECONVERGENT B0 ;  /* 0x0000000000007941 */ /* 0x000fea0003800200 */
.L_x_2665:
        /* <DEDUP_REMOVED lines=11> */
[----:B------:R-:W2:Y:S01]  /*1320*/  LDG.E.128 R184, desc[UR10][R194.64+0x10] ;  /* 0x0000100ac2b87981 */ /* 0x000ea2000c1e1d00 */
[----:B------:R-:W-:-:S04]  /*1330*/  ISETP.NE.U32.AND P0, PT, RZ, UR12, PT ;  /* 0x0000000cff007c0c */ /* 0x000fc8000bf05070 */
[----:B------:R-:W-:-:S13]  /*1340*/  ISETP.NE.AND.EX P0, PT, RZ, UR13, PT, P0 ;  /* 0x0000000dff007c0c */ /* 0x000fda000bf05300 */
[----:B------:R-:W0:Y:S01]  /*1350*/  @P0 LDC.64 R192, c[0x0][0x438] ;  /* 0x00010e00ffc00b82 */ /* 0x000e220000000a00 */
[--C-:B------:R-:W-:Y:S02]  /*1360*/  HADD2.F32 R216, -RZ, R45.reuse.H0_H0 ;  /* 0x2000002dffd87230 */ /* 0x100fe40000004100 */
[----:B------:R-:W-:Y:S02]  /*1370*/  HADD2.F32 R231, -RZ, R45.H1_H1 ;  /* 0x3000002dffe77230 */ /* 0x000fe40000004100 */
[----:B------:R-:W-:Y:S02]  /*1380*/  HADD2.F32 R199, -RZ, R41.H1_H1 ;  /* 0x30000029ffc77230 */ /* 0x000fe40000004100 */
[----:B------:R-:W-:Y:S02]  /*1390*/  HADD2.F32 R236, -RZ, R47.H0_H0 ;  /* 0x2000002fffec7230 */ /* 0x000fe40000004100 */
[----:B0-----:R-:W-:-:S05]  /*13a0*/  @P0 IMAD.WIDE.U32 R192, R223, 0x20, R192 ;  /* 0x00000020dfc00825 */ /* 0x001fca00078e00c0 */
[----:B------:R-:W5:Y:S04]  /*13b0*/  @P0 LDG.E.128 R156, desc[UR10][R192.64] ;  /* 0x0000000ac09c0981 */ /* 0x000f68000c1e1d00 */
[----:B------:R0:W5:Y:S01]  /*13c0*/  @P0 LDG.E.128 R160, desc[UR10][R192.64+0x10] ;  /* 0x0000100ac0a00981 */ /* 0x000162000c1e1d00 */
[----:B------:R-:W-:Y:S01]  /*13d0*/  HADD2.F32 R233, -RZ, R47.H1_H1 ;  /* 0x3000002fffe97230 */ /* 0x000fe20000004100 */
[----:B------:R-:W-:Y:S01]  /*13e0*/  IADD3 R223, PT, PT, R223, 0x20, RZ ;  /* 0x00000020dfdf7810 */ /* 0x000fe20007ffe0ff */
[--C-:B---3--:R-:W-:Y:S02]  /*13f0*/  HADD2.F32 R207, -RZ, R18.reuse.H0_H0 ;  /* 0x20000012ffcf7230 */ /* 0x108fe40000004100 */
[----:B------:R-:W-:Y:S02]  /*1400*/  HADD2.F32 R206, -RZ, R18.H1_H1 ;  /* 0x30000012ffce7230 */ /* 0x000fe40000004100 */
[----:B------:R-:W-:-:S02]  /*1410*/  HADD2.F32 R18, -RZ, R44.H0_H0 ;  /* 0x2000002cff127230 */ /* 0x000fc40000004100 */
[----:B------:R-:W-:Y:S01]  /*1420*/  FADD.FTZ R88, R88, R207 ;  /* 0x000000cf58587221 */ /* 0x000fe20000010000 */
[----:B------:R-:W-:Y:S02]  /*1430*/  HADD2.F32 R205, -RZ, R17.H0_H0 ;  /* 0x20000011ffcd7230 */ /* 0x000fe40000004100 */
[----:B------:R-:W-:Y:S01]  /*1440*/  FADD.FTZ R89, R89, R206 ;  /* 0x000000ce59597221 */ /* 0x000fe20000010000 */
[--C-:B----4-:R-:W-:Y:S02]  /*1450*/  HADD2.F32 R229, -RZ, R20.reuse.H0_H0 ;  /* 0x20000014ffe57230 */ /* 0x110fe40000004100 */
[--C-:B------:R-:W-:Y:S02]  /*1460*/  HADD2.F32 R227, -RZ, R21.reuse.H0_H0 ;  /* 0x20000015ffe37230 */ /* 0x100fe40000004100 */
[----:B------:R-:W-:Y:S01]  /*1470*/  FADD.FTZ R86, R86, R205 ;  /* 0x000000cd56567221 */ /* 0x000fe20000010000 */
[----:B------:R-:W-:Y:S02]  /*1480*/  HADD2.F32 R232, -RZ, R21.H1_H1 ;  /* 0x30000015ffe87230 */ /* 0x000fe40000004100 */
[----:B------:R-:W-:Y:S01]  /*1490*/  FADD.FTZ R132, R132, R229 ;  /* 0x000000e584847221 */ /* 0x000fe20000010000 */
[----:B------:R-:W-:-:S02]  /*14a0*/  HADD2.F32 R234, -RZ, R20.H1_H1 ;  /* 0x30000014ffea7230 */ /* 0x000fc40000004100 */
[----:B------:R-:W-:Y:S01]  /*14b0*/  FMUL.FTZ R21, R216, R227 ;  /* 0x000000e3d8157220 */ /* 0x000fe20000410000 */
[--C-:B0-----:R-:W-:Y:S02]  /*14c0*/  HADD2.F32 R193, -RZ, R23.reuse.H0_H0 ;  /* 0x20000017ffc17230 */ /* 0x101fe40000004100 */
[----:B--2---:R-:W-:Y:S01]  /*14d0*/  FADD.FTZ R180, -R221, R180 ;  /* 0x000000b4ddb47221 */ /* 0x004fe20000010100 */
[----:B------:R-:W-:Y:S02]  /*14e0*/  HADD2.F32 R192, -RZ, R23.H1_H1 ;  /* 0x30000017ffc07230 */ /* 0x000fe40000004100 */
[----:B------:R-:W-:Y:S01]  /*14f0*/  FMUL.FTZ R23, R18, R229 ;  /* 0x000000e512177220 */ /* 0x000fe20000410000 */
[----:B------:R-:W-:Y:S02]  /*1500*/  HADD2.F32 R20, -RZ, R41.H0_H0 ;  /* 0x20000029ff147230 */ /* 0x000fe40000004100 */
[----:B------:R-:W-:Y:S01]  /*1510*/  FMUL.FTZ R18, R231, R232 ;  /* 0x000000e8e7127220 */ /* 0x000fe20000410000 */
[----:B------:R-:W-:-:S02]  /*1520*/  HADD2.F32 R204, -RZ, R17.H1_H1 ;  /* 0x30000011ffcc7230 */ /* 0x000fc40000004100 */
[----:B------:R-:W-:Y:S01]  /*1530*/  FADD.FTZ R182, -R221, R182 ;  /* 0x000000b6ddb67221 */ /* 0x000fe20000010100 */
[--C-:B------:R-:W-:Y:S02]  /*1540*/  HADD2.F32 R195, -RZ, R19.reuse.H0_H0 ;  /* 0x20000013ffc37230 */ /* 0x100fe40000004100 */
[----:B------:R-:W-:Y:S01]  /*1550*/  FFMA.FTZ R21, R20, R205, R21 ;  /* 0x000000cd14157223 */ /* 0x000fe20000010015 */
[----:B------:R-:W-:Y:S02]  /*1560*/  HADD2.F32 R194, -RZ, R19.H1_H1 ;  /* 0x30000013ffc27230 */ /* 0x000fe40000004100 */
[----:B------:R-:W-:Y:S01]  /*1570*/  FFMA.FTZ R20, R199, R204, R18 ;  /* 0x000000ccc7147223 */ /* 0x000fe20000010012 */
        /* <DEDUP_REMOVED lines=8> */
[----:B------:R-:W-:Y:S02]  /*1600*/  HADD2.F32 R17, -RZ, R40.H1_H1 ;  /* 0x30000028ff117230 */ /* 0x000fe40000004100 */
[----:B------:R-:W-:Y:S01]  /*1610*/  FADD.FTZ R85, R85, R202 ;  /* 0x000000ca55557221 */ /* 0x000fe20000010000 */
[----:B------:R-:W-:-:S02]  /*1620*/  HADD2.F32 R18, -RZ, R46.H0_H0 ;  /* 0x2000002eff127230 */ /* 0x000fc40000004100 */
[----:B------:R-:W-:Y:S01]  /*1630*/  FADD.FTZ R186, -R221, R186 ;  /* 0x000000baddba7221 */ /* 0x000fe20000010100 */
[----:B------:R-:W-:Y:S02]  /*1640*/  HADD2.F32 R203, -RZ, R16.H0_H0 ;  /* 0x20000010ffcb7230 */ /* 0x000fe40000004100 */
[----:B------:R-:W-:Y:S01]  /*1650*/  FFMA.FTZ R22, R17, R202, R22 ;  /* 0x000000ca11167223 */ /* 0x000fe20000010016 */
[----:B------:R-:W-:Y:S02]  /*1660*/  HADD2.F32 R199, -RZ, R46.H1_H1 ;  /* 0x3000002effc77230 */ /* 0x000fe40000004100 */
[----:B------:R-:W-:Y:S01]  /*1670*/  FMUL.FTZ R19, R18, R225 ;  /* 0x000000e112137220 */ /* 0x000fe20000410000 */
[----:B------:R-:W-:Y:S02]  /*1680*/  HADD2.F32 R16, -RZ, R40.H0_H0 ;  /* 0x20000028ff107230 */ /* 0x000fe40000004100 */
[----:B------:R-:W-:Y:S01]  /*1690*/  FADD.FTZ R84, R84, R203 ;  /* 0x000000cb54547221 */ /* 0x000fe20000010000 */
[----:B------:R-:W-:-:S02]  /*16a0*/  HADD2.F32 R17, -RZ, R42.H1_H1 ;  /* 0x3000002aff117230 */ /* 0x000fc40000004100 */
[----:B------:R-:W-:Y:S01]  /*16b0*/  FMUL.FTZ R18, R199, R230 ;  /* 0x000000e6c7127220 */ /* 0x000fe20000410000 */
[--C-:B------:R-:W-:Y:S02]  /*16c0*/  HADD2.F32 R216, -RZ, R43.reuse.H0_H0 ;  /* 0x2000002bffd87230 */ /* 0x100fe40000004100 */
[----:B------:R-:W-:Y:S01]  /*16d0*/  FFMA.FTZ R23, R16, R203, R23 ;  /* 0x000000cb10177223 */ /* 0x000fe20000010017 */
[----:B------:R-:W-:Y:S01]  /*16e0*/  FMUL.FTZ R199, R236, R193 ;  /* 0x000000c1ecc77220 */ /* 0x000fe20000410000 */
[----:B------:R-:W-:Y:S02]  /*16f0*/  HADD2.F32 R16, -RZ, R42.H0_H0 ;  /* 0x2000002aff107230 */ /* 0x000fe40000004100 */
[----:B------:R-:W-:Y:S01]  /*1700*/  FMUL.FTZ R236, R233, R192 ;  /* 0x000000c0e9ec7220 */ /* 0x000fe20000410000 */
[----:B------:R-:W-:Y:S02]  /*1710*/  HADD2.F32 R231, -RZ, R43.H1_H1 ;  /* 0x3000002bffe77230 */ /* 0x000fe40000004100 */
[----:B------:R-:W-:Y:S01]  /*1720*/  FFMA.FTZ R18, R17, R206, R18 ;  /* 0x000000ce11127223 */ /* 0x000fe20000010012 */
[----:B------:R-:W-:Y:S01]  /*1730*/  FFMA.FTZ R17, R216, R195, R199 ;  /* 0x000000c3d8117223 */ /* 0x000fe200000100c7 */
[----:B------:R-:W-:Y:S01]  /*1740*/  FADD.FTZ R216, -R221, R181 ;  /* 0x000000b5ddd87221 */ /* 0x000fe20000010100 */
[----:B-----5:R-:W-:Y:S01]  /*1750*/  FMUL.FTZ R199, R9, R180 ;  /* 0x000000b409c77220 */ /* 0x020fe20000410000 */
[----:B------:R-:W-:Y:S01]  /*1760*/  FFMA.FTZ R19, R16, R207, R19 ;  /* 0x000000cf10137223 */ /* 0x000fe20000010013 */
[----:B------:R-:W-:Y:S01]  /*1770*/  FFMA.FTZ R16, R231, R194, R236 ;  /* 0x000000c2e7107223 */ /* 0x000fe200000100ec */
[----:B------:R-:W-:Y:S01]  /*1780*/  FADD.FTZ R236, -R221, R183 ;  /* 0x000000b7ddec7221 */ /* 0x000fe20000010100 */
[----:B------:R-:W-:Y:S01]  /*1790*/  FMUL.FTZ R216, R9, R216 ;  /* 0x000000d809d87220 */ /* 0x000fe20000410000 */
[----:B------:R-:W-:Y:S01]  /*17a0*/  FADD.FTZ R181, R226, R23 ;  /* 0x00000017e2b57221 */ /* 0x000fe20000010000 */
[C---:B------:R-:W-:Y:S01]  /*17b0*/  FFMA.FTZ R183, R199.reuse, R23, R228 ;  /* 0x00000017c7b77223 */ /* 0x040fe200000100e4 */
[----:B------:R-:W-:Y:S01]  /*17c0*/  FFMA.FTZ R60, R199, R203, R60 ;  /* 0x000000cbc73c7223 */ /* 0x000fe2000001003c */
        /* <DEDUP_REMOVED lines=45> */
.L_x_2668:
[----:B------:R-:W-:Y:S05]  /*1aa0*/  BSYNC.RECONVERGENT B0 ;  /* 0x0000000000007941 */ /* 0x000fea0003800200 */
.L_x_2667:
        /* <DEDUP_REMOVED lines=14> */
[----:B------:R-:W1:Y:S01]  /*1b90*/  @P0 LDC.64 R10, c[0x0][0x438] ;  /* 0x00010e00ff0a0b82 */ /* 0x000e620000000a00 */
[----:B------:R-:W-:Y:S02]  /*1ba0*/  HADD2.F32 R201, -RZ, R53.H1_H1 ;  /* 0x30000035ffc97230 */ /* 0x000fe40000004100 */
[----:B------:R-:W-:Y:S02]  /*1bb0*/  HADD2.F32 R8, -RZ, R52.H0_H0 ;  /* 0x20000034ff087230 */ /* 0x000fe40000004100 */
[----:B------:R-:W-:Y:S02]  /*1bc0*/  HADD2.F32 R6, -RZ, R48.H0_H0 ;  /* 0x20000030ff067230 */ /* 0x000fe40000004100 */
[--C-:B------:R-:W-:Y:S02]  /*1bd0*/  HADD2.F32 R236, -RZ, R55.reuse.H0_H0 ;  /* 0x20000037ffec7230 */ /* 0x100fe40000004100 */
[----:B------:R-:W-:Y:S02]  /*1be0*/  HADD2.F32 R233, -RZ, R55.H1_H1 ;  /* 0x30000037ffe97230 */ /* 0x000fe40000004100 */
[----:B0-----:R-:W-:-:S02]  /*1bf0*/  HADD2.F32 R208, -RZ, R51.H0_H0 ;  /* 0x20000033ffd07230 */ /* 0x001fc40000004100 */
[----:B-1----:R-:W-:-:S05]  /*1c00*/  @P0 IMAD.WIDE.U32 R10, R223, 0x20, R10 ;  /* 0x00000020df0a0825 */ /* 0x002fca00078e000a */
[----:B------:R-:W5:Y:S04]  /*1c10*/  @P0 LDG.E.128 R164, desc[UR10][R10.64] ;  /* 0x0000000a0aa40981 */ /* 0x000f68000c1e1d00 */
[----:B------:R0:W5:Y:S01]  /*1c20*/  @P0 LDG.E.128 R168, desc[UR10][R10.64+0x10] ;  /* 0x0000100a0aa80981 */ /* 0x000162000c1e1d00 */
[----:B------:R-:W-:Y:S02]  /*1c30*/  HADD2.F32 R231, -RZ, R51.H1_H1 ;  /* 0x30000033ffe77230 */ /* 0x000fe40000004100 */
[----:B0-----:R-:W-:Y:S02]  /*1c40*/  HADD2.F32 R10, -RZ, R49.H0_H0 ;  /* 0x20000031ff0a7230 */ /* 0x001fe40000004100 */
[----:B------:R-:W-:Y:S02]  /*1c50*/  HADD2.F32 R11, -RZ, R48.H1_H1 ;  /* 0x30000030ff0b7230 */ /* 0x000fe40000004100 */
[----:B---3--:R-:W-:-:S02]  /*1c60*/  HADD2.F32 R211, -RZ, R13.H0_H0 ;  /* 0x2000000dffd37230 */ /* 0x008fc40000004100 */
[----:B------:R-:W-:Y:S02]  /*1c70*/  HADD2.F32 R212, -RZ, R13.H1_H1 ;  /* 0x3000000dffd47230 */ /* 0x000fe40000004100 */
[--C-:B------:R-:W-:Y:S02]  /*1c80*/  HADD2.F32 R225, -RZ, R12.reuse.H0_H0 ;  /* 0x2000000cffe17230 */ /* 0x100fe40000004100 */
[----:B------:R-:W-:Y:S01]  /*1c90*/  FADD.FTZ R94, R94, R211 ;  /* 0x000000d35e5e7221 */ /* 0x000fe20000010000 */
[----:B------:R-:W-:Y:S02]  /*1ca0*/  HADD2.F32 R210, -RZ, R12.H1_H1 ;  /* 0x3000000cffd27230 */ /* 0x000fe40000004100 */
[----:B------:R-:W-:Y:S01]  /*1cb0*/  FADD.FTZ R95, R95, R212 ;  /* 0x000000d45f5f7221 */ /* 0x000fe20000010000 */
[----:B----4-:R-:W-:Y:S02]  /*1cc0*/  HADD2.F32 R234, -RZ, R192.H1_H1 ;  /* 0x300000c0ffea7230 */ /* 0x010fe40000004100 */
[----:B------:R-:W-:Y:S01]  /*1cd0*/  FADD.FTZ R92, R92, R225 ;  /* 0x000000e15c5c7221 */ /* 0x000fe20000010000 */
[----:B------:R-:W-:-:S02]  /*1ce0*/  HADD2.F32 R13, -RZ, R52.H1_H1 ;  /* 0x30000034ff0d7230 */ /* 0x000fc40000004100 */
[----:B------:R-:W-:Y:S01]  /*1cf0*/  FADD.FTZ R93, R93, R210 ;  /* 0x000000d25d5d7221 */ /* 0x000fe20000010000 */
[----:B------:R-:W-:Y:S02]  /*1d00*/  HADD2.F32 R229, -RZ, R193.H0_H0 ;  /* 0x200000c1ffe57230 */ /* 0x000fe40000004100 */
[----:B------:R-:W-:Y:S01]  /*1d10*/  FADD.FTZ R141, R141, R234 ;  /* 0x000000ea8d8d7221 */ /* 0x000fe20000010000 */
[----:B------:R-:W-:Y:S02]  /*1d20*/  HADD2.F32 R12, -RZ, R53.H0_H0 ;  /* 0x20000035ff0c7230 */ /* 0x000fe40000004100 */
[C---:B--2---:R-:W-:Y:S01]  /*1d30*/  FADD.FTZ R180, -R221.reuse, R180 ;  /* 0x000000b4ddb47221 */ /* 0x044fe20000010100 */
[----:B------:R-:W-:Y:S02]  /*1d40*/  HADD2.F32 R232, -RZ, R193.H1_H1 ;  /* 0x300000c1ffe87230 */ /* 0x000fe40000004100 */
[----:B------:R-:W-:Y:S01]  /*1d50*/  FADD.FTZ R182, -R221, R182 ;  /* 0x000000b6ddb67221 */ /* 0x000fe20000010100 */
[----:B------:R-:W-:-:S02]  /*1d60*/  HADD2.F32 R213, -RZ, R14.H0_H0 ;  /* 0x2000000effd57230 */ /* 0x000fc40000004100 */
[----:B------:R-:W-:Y:S01]  /*1d70*/  FADD.FTZ R184, -R221, R184 ;  /* 0x000000b8ddb87221 */ /* 0x000fe20000010100 */
[----:B------:R-:W-:Y:S02]  /*1d80*/  HADD2.F32 R214, -RZ, R14.H1_H1 ;  /* 0x3000000effd67230 */ /* 0x000fe40000004100 */
[----:B------:R-:W-:Y:S01]  /*1d90*/  FMUL.FTZ R14, R13, R234 ;  /* 0x000000ea0d0e7220 */ /* 0x000fe20000410000 */
[----:B------:R-:W-:Y:S02]  /*1da0*/  HADD2.F32 R209, -RZ, R192.H0_H0 ;  /* 0x200000c0ffd17230 */ /* 0x000fe40000004100 */
[----:B------:R-:W-:Y:S01]  /*1db0*/  FMUL.FTZ R13, R12, R229 ;  /* 0x000000e50c0d7220 */ /* 0x000fe20000410000 */
[--C-:B------:R-:W-:Y:S02]  /*1dc0*/  HADD2.F32 R227, -RZ, R194.reuse.H0_H0 ;  /* 0x200000c2ffe37230 */ /* 0x100fe40000004100 */
[----:B------:R-:W-:Y:S01]  /*1dd0*/  FMUL.FTZ R12, R201, R232 ;  /* 0x000000e8c90c7220 */ /* 0x000fe20000410000 */
[----:B------:R-:W-:-:S02]  /*1de0*/  HADD2.F32 R194, -RZ, R194.H1_H1 ;  /* 0x300000c2ffc27230 */ /* 0x000fc40000004100 */
[----:B------:R-:W-:Y:S01]  /*1df0*/  FFMA.FTZ R13, R10, R211, R13 ;  /* 0x000000d30a0d7223 */ /* 0x000fe2000001000d */
[----:B------:R-:W-:Y:S02]  /*1e00*/  HADD2.F32 R201, -RZ, R54.H1_H1 ;  /* 0x30000036ffc97230 */ /* 0x000fe40000004100 */
[----:B------:R-:W-:Y:S01]  /*1e10*/  FFMA.FTZ R14, R11, R210, R14 ;  /* 0x000000d20b0e7223 */ /* 0x000fe2000001000e */
[--C-:B------:R-:W-:Y:S02]  /*1e20*/  HADD2.F32 R223, -RZ, R15.reuse.H0_H0 ;  /* 0x2000000fffdf7230 */ /* 0x100fe40000004100 */
[----:B------:R-:W-:Y:S01]  /*1e30*/  FADD.FTZ R140, R140, R209 ;  /* 0x000000d18c8c7221 */ /* 0x000fe20000010000 */
[----:B------:R-:W-:Y:S02]  /*1e40*/  HADD2.F32 R230, -RZ, R15.H1_H1 ;  /* 0x3000000fffe67230 */ /* 0x000fe40000004100 */
[----:B------:R-:W-:Y:S01]  /*1e50*/  FMUL.FTZ R15, R8, R209 ;  /* 0x000000d1080f7220 */ /* 0x000fe20000410000 */
[----:B------:R-:W-:-:S02]  /*1e60*/  HADD2.F32 R193, -RZ, R195.H0_H0 ;  /* 0x200000c3ffc17230 */ /* 0x000fc40000004100 */
[----:B------:R-:W-:Y:S01]  /*1e70*/  FMUL.FTZ R10, R201, R194 ;  /* 0x000000c2c90a7220 */ /* 0x000fe20000410000 */
[----:B------:R-:W-:Y:S02]  /*1e80*/  HADD2.F32 R8, -RZ, R54.H0_H0 ;  /* 0x20000036ff087230 */ /* 0x000fe40000004100 */
[----:B------:R-:W-:Y:S01]  /*1e90*/  FFMA.FTZ R15, R6, R225, R15 ;  /* 0x000000e1060f7223 */ /* 0x000fe2000001000f */
[----:B------:R-:W-:Y:S02]  /*1ea0*/  HADD2.F32 R192, -RZ, R195.H1_H1 ;  /* 0x300000c3ffc07230 */ /* 0x000fe40000004100 */
[----:B------:R-:W-:Y:S01]  /*1eb0*/  FMUL.FTZ R201, R236, R193 ;  /* 0x000000c1ecc97220 */ /* 0x000fe20000410000 */
[----:B------:R-:W-:Y:S02]  /*1ec0*/  HADD2.F32 R6, -RZ, R50.H0_H0 ;  /* 0x20000032ff067230 */ /* 0x000fe40000004100 */
[----:B------:R-:W-:Y:S01]  /*1ed0*/  FMUL.FTZ R11, R8, R227 ;  /* 0x000000e3080b7220 */ /* 0x000fe20000410000 */
[----:B------:R-:W-:-:S02]  /*1ee0*/  HADD2.F32 R195, -RZ, R49.H1_H1 ;  /* 0x30000031ffc37230 */ /* 0x000fc40000004100 */
[----:B------:R-:W-:Y:S01]  /*1ef0*/  FMUL.FTZ R236, R233, R192 ;  /* 0x000000c0e9ec7220 */ /* 0x000fe20000410000 */
        /* <DEDUP_REMOVED lines=14> */
[----:B------:R-:W-:Y:S01]  /*1fe0*/  FFMA.FTZ R12, R195, R212, R12 ;  /* 0x000000d4c30c7223 */ /* 0x000fe2000001000c */
[----:B------:R-:W-:Y:S01]  /*1ff0*/  FMUL.FTZ R210, R9, R236 ;  /* 0x000000ec09d27220 */ /* 0x000fe20000410000 */
[----:B------:R-:W-:Y:S01]  /*2000*/  FADD.FTZ R181, R180, R13 ;  /* 0x0000000db4b57221 */ /* 0x000fe20000010000 */
[----:B------:R-:W-:Y:S01]  /*2010*/  FFMA.FTZ R183, R209, R13, R182 ;  /* 0x0000000dd1b77223 */ /* 0x000fe200000100b6 */
[----:B------:R-:W-:-:S02]  /*2020*/  HADD2.F32 R195, -RZ, R50.H1_H1 ;  /* 0x30000032ffc37230 */ /* 0x000fc40000004100 */
[----:B------:R-:W-:Y:S01]  /*2030*/  FFMA.FTZ R70, R209, R211, R70 ;  /* 0x000000d3d1467223 */ /* 0x000fe20000010046 */
[----:B------:R-:W-:Y:S01]  /*2040*/  FADD.FTZ R238, -R221, R185 ;  /* 0x000000b9ddee7221 */ /* 0x000fe20000010100 */
[----:B------:R-:W-:Y:S01]  /*2050*/  FMUL.FTZ R211, R9, R184 ;  /* 0x000000b809d37220 */ /* 0x000fe20000410000 */
[----:B------:R-:W-:Y:S01]  /*2060*/  FADD.FTZ R180, R181, R12 ;  /* 0x0000000cb5b47221 */ /* 0x000fe20000010000 */
[C---:B------:R-:W-:Y:S01]  /*2070*/  FFMA.FTZ R182, R210.reuse, R12, R183 ;  /* 0x0000000cd2b67223 */ /* 0x040fe200000100b7 */
[----:B------:R-:W-:Y:S01]  /*2080*/  FFMA.FTZ R71, R210, R212, R71 ;  /* 0x000000d4d2477223 */ /* 0x000fe20000010047 */
[----:B------:R-:W-:Y:S01]  /*2090*/  FFMA.FTZ R10, R195, R214, R10 ;  /* 0x000000d6c30a7223 */ /* 0x000fe2000001000a */
[----:B------:R-:W-:Y:S01]  /*20a0*/  FADD.FTZ R186, -R221, R186 ;  /* 0x000000baddba7221 */ /* 0x000fe20000010100 */
[----:B------:R-:W-:Y:S01]  /*20b0*/  FMUL.FTZ R212, R9, R238 ;  /* 0x000000ee09d47220 */ /* 0x000fe20000410000 */
        /* <DEDUP_REMOVED lines=33> */
.L_x_2670:
[----:B------:R-:W-:Y:S05]  /*22d0*/  BSYNC.RECONVERGENT B0 ;  /* 0x0000000000007941 */ /* 0x000fea0003800200 */
.L_x_2669:
        /* <DEDUP_REMOVED lines=23> */
.L_x_2724:
        /* <DEDUP_REMOVED lines=47> */
.L_x_2676:
        /* <DEDUP_REMOVED lines=33> */
.L_x_2675:
        /* <DEDUP_REMOVED lines=32> */
.L_x_2678:
        /* <DEDUP_REMOVED lines=33> */
.L_x_2674:
        /* <DEDUP_REMOVED lines=9> */
[-CC-:B0-----:R-:W-:Y:S01]  /*2df0*/  FFMA.FTZ R184, R219, R194.reuse, R195.reuse ;  /* 0x000000c2dbb87223 */ /* 0x181fe200000100c3 */
[-CC-:B------:R-:W-:Y:S01]  /*2e00*/  FFMA.FTZ R185, R222, R194.reuse, R195.reuse ;  /* 0x000000c2deb97223 */ /* 0x180fe200000100c3 */
[-CC-:B------:R-:W-:Y:S01]  /*2e10*/  FFMA.FTZ R181, R3, R194.reuse, R195.reuse ;  /* 0x000000c203b57223 */ /* 0x180fe200000100c3 */
[-CC-:B------:R-:W-:Y:S01]  /*2e20*/  FFMA.FTZ R186, R217, R194.reuse, R195.reuse ;  /* 0x000000c2d9ba7223 */ /* 0x180fe200000100c3 */
[-C--:B------:R-:W-:Y:S01]  /*2e30*/  FFMA.FTZ R187, R220, R194.reuse, R195 ;  /* 0x000000c2dcbb7223 */ /* 0x080fe200000100c3 */
[----:B------:R-:W-:Y:S01]  /*2e40*/  FADD.FTZ R182, R198, -R183 ;  /* 0x800000b7c6b67221 */ /* 0x000fe20000010000 */
[-CC-:B------:R-:W-:Y:S01]  /*2e50*/  FFMA.FTZ R192, R215, R194.reuse, R195.reuse ;  /* 0x000000c2d7c07223 */ /* 0x180fe200000100c3 */
        /* <DEDUP_REMOVED lines=8> */
[C---:B------:R-:W-:Y:S01]  /*2ee0*/  FFMA.FTZ R182, R9.reuse, R183, R30 ;  /* 0x000000b709b67223 */ /* 0x040fe2000001001e */
[----:B------:R-:W-:Y:S01]  /*2ef0*/  FADD.FTZ R192, R188, -R193 ;  /* 0x800000c1bcc07221 */ /* 0x000fe20000010000 */
        /* <DEDUP_REMOVED lines=9> */
[----:B------:R-:W-:Y:S01]  /*2f90*/  F2FP.F16.F32.PACK_AB R183, R187, R186 ;  /* 0x000000babbb7723e */ /* 0x000fe200000000ff */
[----:B------:R-:W-:Y:S06]  /*2fa0*/  BRA `(.L_x_2677) ;  /* 0x0000000400847947 */ /* 0x000fec0003800000 */
.L_x_2680:
[-CC-:B------:R-:W-:Y:S01]  /*2fb0*/  FFMA.FTZ R175, R224, R194.reuse, R195.reuse ;  /* 0x000000c2e0af7223 */ /* 0x180fe200000100c3 */
[-CC-:B------:R-:W-:Y:S01]  /*2fc0*/  FFMA.FTZ R174, R219, R194.reuse, R195.reuse ;  /* 0x000000c2dbae7223 */ /* 0x180fe200000100c3 */
[-CC-:B------:R-:W-:Y:S01]  /*2fd0*/  FFMA.FTZ R181, R222, R194.reuse, R195.reuse ;  /* 0x000000c2deb57223 */ /* 0x180fe200000100c3 */
[-CC-:B------:R-:W-:Y:S01]  /*2fe0*/  FFMA.FTZ R180, R217, R194.reuse, R195.reuse ;  /* 0x000000c2d9b47223 */ /* 0x180fe200000100c3 */
[-C--:B------:R-:W-:Y:S01]  /*2ff0*/  FFMA.FTZ R183, R220, R194.reuse, R195 ;  /* 0x000000c2dcb77223 */ /* 0x080fe200000100c3 */
[----:B------:R-:W-:Y:S01]  /*3000*/  FADD.FTZ R172, R198, -R175 ;  /* 0x800000afc6ac7221 */ /* 0x000fe20000010000 */
[-CC-:B------:R-:W-:Y:S01]  /*3010*/  FFMA.FTZ R182, R215, R194.reuse, R195.reuse ;  /* 0x000000c2d7b67223 */ /* 0x180fe200000100c3 */
[----:B------:R-:W-:Y:S01]  /*3020*/  FADD.FTZ R175, R197, -R174 ;  /* 0x800000aec5af7221 */ /* 0x000fe20000010000 */
        /* <DEDUP_REMOVED lines=25> */
.L_x_2679:
        /* <DEDUP_REMOVED lines=32> */
.L_x_2681:
        /* <DEDUP_REMOVED lines=31> */
[----:B------:R-:W-:-:S07]  /*35b0*/  MOV R172, R180 ;  /* 0x000000b400ac7202 */ /* 0x000fce0000000f00 */
.L_x_2677:
        /* <DEDUP_REMOVED lines=15> */
.L_x_2673:
[----:B------:R-:W-:Y:S05]  /*36b0*/  BSYNC.RECONVERGENT B0 ;  /* 0x0000000000007941 */ /* 0x000fea0003800200 */
.L_x_2672:
        /* <DEDUP_REMOVED lines=46> */
.L_x_2686:
        /* <DEDUP_REMOVED lines=29> */
.L_x_2685:
        /* <DEDUP_REMOVED lines=37> */
.L_x_2688:
[-CC-:B0-----:R-:W-:Y:S01]  /*3dc0*/  FFMA.FTZ R184, R203, R194.reuse, R195.reuse ;  /* 0x000000c2cbb87223 */ /* 0x181fe200000100c3 */
        /* <DEDUP_REMOVED lines=28> */
.L_x_2684:
        /* <DEDUP_REMOVED lines=41> */
.L_x_2690:
        /* <DEDUP_REMOVED lines=29> */
.L_x_2689:
        /* <DEDUP_REMOVED lines=37> */
.L_x_2691:
        /* <DEDUP_REMOVED lines=28> */
.L_x_2687:
        /* <DEDUP_REMOVED lines=8> */
[C---:B--2---:R-:W-:Y:S01]  /*4880*/  @P1 IMAD.WIDE.U32 R184, R0.reuse, 0x10, R184 ;  /* 0x0000001000b81825 */ /* 0x044fe200078e00b8 */
[----:B------:R-:W-:-:S04]  /*4890*/  IADD3 R0, PT, PT, R0, 0x20, RZ ;  /* 0x0000002000007810 */ /* 0x000fc80007ffe0ff */
[----:B------:R3:W-:Y:S03]  /*48a0*/  @P1 STG.E.128 desc[UR10][R184.64], R172 ;  /* 0x000000acb8001986 */ /* 0x0007e6000c101d0a */
.L_x_2683:
[----:B------:R-:W-:Y:S05]  /*48b0*/  BSYNC.RECONVERGENT B0 ;  /* 0x0000000000007941 */ /* 0x000fea0003800200 */
.L_x_2682:
        /* <DEDUP_REMOVED lines=46> */
.L_x_2696:
        /* <DEDUP_REMOVED lines=29> */
.L_x_2695:
        /* <DEDUP_REMOVED lines=37> */
.L_x_2698:
        /* <DEDUP_REMOVED lines=29> */
.L_x_2694:
        /* <DEDUP_REMOVED lines=41> */
.L_x_2700:
        /* <DEDUP_REMOVED lines=29> */
.L_x_2699:
        /* <DEDUP_REMOVED lines=37> */
.L_x_2701:
        /* <DEDUP_REMOVED lines=28> */
.L_x_2697:
        /* <DEDUP_REMOVED lines=10> */
.L_x_2693:
[----:B------:R-:W-:Y:S05]  /*5aa0*/  BSYNC.RECONVERGENT B0 ;  /* 0x0000000000007941 */ /* 0x000fea0003800200 */
.L_x_2692:
[----:B-1-34-:R-:W1:Y:S02]  /*5ab0*/  LDC.64 R180, c[0x0][0x380] ;  /* 0x0000e000ffb47b82 */ /* 0x01ae640000000a00 */
[----:B-1----:R-:W-:-:S04]  /*5ac0*/  LEA R2, R180, R2, 0x2 ;  /* 0x00000002b4027211 */ /* 0x002fc800078e10ff */
[----:B------:R-:W-:-:S13]  /*5ad0*/  ISETP.GE.AND P0, PT, R2, R181, PT ;  /* 0x000000b50200720c */ /* 0x000fda0003f06270 */
[----:B------:R-:W-:Y:S05]  /*5ae0*/  @!P0 BRA `(.L_x_2702) ;  /* 0xffffffac008c8947 */ /* 0x000fea000383ffff */
.L_x_2664:
        /* <DEDUP_REMOVED lines=20> */
[----:B------:R-:W-:Y:S01]  /*5c30*/  IADD3.X R3, PT, PT, RZ, RZ, RZ, P6, !PT ;  /* 0x000000ffff037210 */ /* 0x000fe200037fe4ff */
[----:B------:R-:W-:Y:S01]  /*5c40*/  STS.128 [R7+0x10], R100 ;  /* 0x0000106407007388 */ /* 0x000fe20000000c00 */
[----:B------:R-:W-:-:S02]  /*5c50*/  ISETP.GE.U32.AND P0, PT, R4, 0x100, PT ;  /* 0x000001000400780c */ /* 0x000fc40003f06070 */
        /* <DEDUP_REMOVED lines=9> */
[----:B-----5:R-:W1:Y:S04]  /*5cf0*/  LDS R9, [R0] ;  /* 0x0000000000097984 */ /* 0x020e680000000800 */
        /* <DEDUP_REMOVED lines=45> */
[----:B------:R0:W-:Y:S01]  /*5fd0*/  STS.128 [R7+0x10], R80 ;  /* 0x0000105007007388 */ /* 0x0001e20000000c00 */
[----:B------:R-:W-:-:S03]  /*5fe0*/  FADD.FTZ R29, R12, R29 ;  /* 0x0000001d0c1d7221 */ /* 0x000fc60000010000 */
[----:B------:R-:W-:Y:S01]  /*5ff0*/  STS.128 [R7+0x400], R60 ;  /* 0x0004003c07007388 */ /* 0x000fe20000000c00 */
[----:B-1----:R-:W-:-:S03]  /*6000*/  FADD.FTZ R17, R13, R32 ;  /* 0x000000200d117221 */ /* 0x002fc60000010000 */
[----:B------:R-:W-:Y:S01]  /*6010*/  STS.128 [R7+0x410], R64 ;  /* 0x0004104007007388 */ /* 0x000fe20000000c00 */
[----:B--2---:R-:W-:-:S03]  /*6020*/  FADD.FTZ R31, R14, R31 ;  /* 0x0000001f0e1f7221 */ /* 0x004fc60000010000 */
[----:B------:R-:W-:Y:S04]  /*6030*/  STS.128 [R7+0x800], R68 ;  /* 0x0008004407007388 */ /* 0x000fe80000000c00 */
[----:B------:R-:W-:Y:S01]  /*6040*/  STS.128 [R7+0x810], R72 ;  /* 0x0008104807007388 */ /* 0x000fe20000000c00 */
[C---:B0-----:R-:W-:Y:S02]  /*6050*/  SHF.L.U64.HI R81, R8.reuse, 0x2, R3 ;  /* 0x0000000208517819 */ /* 0x041fe40000010203 */
[----:B------:R-:W-:Y:S01]  /*6060*/  SHF.L.U32 R8, R8, 0x2, RZ ;  /* 0x0000000208087819 */ /* 0x000fe200000006ff */
[----:B------:R-:W-:Y:S03]  /*6070*/  BAR.SYNC.DEFER_BLOCKING 0x0 ;  /* 0x0000000000007b1d */ /* 0x000fe60000010000 */
[----:B------:R-:W-:-:S04]  /*6080*/  IADD3 R2, P6, PT, R8, UR18, RZ ;  /* 0x0000001208027c10 */ /* 0x000fc8000ffde0ff */
[----:B------:R-:W-:Y:S02]  /*6090*/  IADD3.X R3, PT, PT, R81, UR19, RZ, P6, !PT ;  /* 0x0000001351037c10 */ /* 0x000fe4000b7fe4ff */
[----:B------:R-:W-:-:S04]  /*60a0*/  IADD3 R4, P6, PT, R8, UR16, RZ ;  /* 0x0000001008047c10 */ /* 0x000fc8000ffde0ff */
[----:B------:R-:W-:Y:S02]  /*60b0*/  IADD3.X R5, PT, PT, R81, UR17, RZ, P6, !PT ;  /* 0x0000001151057c10 */ /* 0x000fe4000b7fe4ff */
[----:B------:R-:W-:-:S04]  /*60c0*/  IADD3 R6, P6, PT, R8, UR22, RZ ;  /* 0x0000001608067c10 */ /* 0x000fc8000ffde0ff */
        /* <DEDUP_REMOVED lines=181> */
.L_x_2704:
[----:B------:R-:W-:Y:S05]  /*6c20*/  BSYNC.RECONVERGENT B0 ;  /* 0x0000000000007941 */ /* 0x000fea0003800200 */
.L_x_2703:
        /* <DEDUP_REMOVED lines=23> */
.L_x_2706:
[----:B------:R-:W-:Y:S05]  /*6da0*/  BSYNC.RECONVERGENT B0 ;  /* 0x0000000000007941 */ /* 0x000fea0003800200 */
.L_x_2705:
        /* <DEDUP_REMOVED lines=23> */
.L_x_2708:
[----:B------:R-:W-:Y:S05]  /*6f20*/  BSYNC.RECONVERGENT B0 ;  /* 0x0000000000007941 */ /* 0x000fea0003800200 */
.L_x_2707:
        /* <DEDUP_REMOVED lines=23> */
.L_x_2710:
[----:B------:R-:W-:Y:S05]  /*70a0*/  BSYNC.RECONVERGENT B0 ;  /* 0x0000000000007941 */ /* 0x000fea0003800200 */
.L_x_2709:
        /* <DEDUP_REMOVED lines=23> */
.L_x_2712:
[----:B------:R-:W-:Y:S05]  /*7220*/  BSYNC.RECONVERGENT B0 ;  /* 0x0000000000007941 */ /* 0x000fea0003800200 */
.L_x_2711:
        /* <DEDUP_REMOVED lines=8> */
.L_x_2671:
        /* <DEDUP_REMOVED lines=8> */
.L_x_2714:
[----:B------:R-:W-:Y:S05]  /*7330*/  BSYNC B0 ;  /* 0x0000000000007941 */ /* 0x000fea0003800000 */
.L_x_2713:
        /* <DEDUP_REMOVED lines=8> */
.L_x_2715:
[----:B------:R-:W-:-:S05]  /*73c0*/  FADD.FTZ R181, R181, R226 ;  /* 0x000000e2b5b57221 */ /* 0x000fca0000010000 */
[----:B------:R-:W-:Y:S01]  /*73d0*/  MOV R195, R181 ;  /* 0x000000b500c37202 */ /* 0x000fe20000000f00 */
[----:B------:R-:W-:Y:S01]  /*73e0*/  HFMA2 R194, -RZ, RZ, 0, 1.1920928955078125e-07 ;  /* 0x00000002ffc27431 */ /* 0x000fe200000001ff */
[----:B------:R-:W-:-:S07]  /*73f0*/  MOV R183, R193 ;  /* 0x000000c100b77202 */ /* 0x000fce0000000f00 */
[----:B------:R-:W-:Y:S05]  /*7400*/  WARPSYNC.COLLECTIVE R192, `(.L_x_2716) ;  /* 0x00000000c0087348 */ /* 0x000fea0003c00000 */
[----:B------:R0:W1:Y:S02]  /*7410*/  SHFL.BFLY P0, R193, R195, R194, R221 ;  /* 0x0c0000c2c3c17389 */ /* 0x00006400000000dd */
[----:B01----:R-:W-:Y:S05]  /*7420*/  ENDCOLLECTIVE ;  /* 0x000000000000791b */ /* 0x003fea0003800000 */
.L_x_2716:
[----:B------:R-:W-:-:S05]  /*7430*/  FADD.FTZ R183, R183, R228 ;  /* 0x000000e4b7b77221 */ /* 0x000fca0000010000 */
[----:B------:R-:W-:Y:S02]  /*7440*/  MOV R195, R183 ;  /* 0x000000b700c37202 */ /* 0x000fe40000000f00 */
[----:B------:R-:W-:-:S07]  /*7450*/  MOV R180, R193 ;  /* 0x000000c100b47202 */ /* 0x000fce0000000f00 */
[----:B------:R-:W-:Y:S05]  /*7460*/  WARPSYNC.COLLECTIVE R192, `(.L_x_2717) ;  /* 0x00000000c0087348 */ /* 0x000fea0003c00000 */
[----:B------:R0:W1:Y:S02]  /*7470*/  SHFL.BFLY P0, R193, R195, R194, R221 ;  /* 0x0c0000c2c3c17389 */ /* 0x00006400000000dd */
[----:B01----:R-:W-:Y:S05]  /*7480*/  ENDCOLLECTIVE ;  /* 0x000000000000791b */ /* 0x003fea0003800000 */
.L_x_2717:
[----:B------:R-:W-:-:S05]  /*7490*/  FADD.FTZ R180, R181, R180 ;  /* 0x000000b4b5b47221 */ /* 0x000fca0000010000 */
[----:B------:R-:W-:Y:S01]  /*74a0*/  MOV R195, R180 ;  /* 0x000000b400c37202 */ /* 0x000fe20000000f00 */
[----:B------:R-:W-:Y:S01]  /*74b0*/  HFMA2 R194, -RZ, RZ, 0, 2.384185791015625e-07 ;  /* 0x00000004ffc27431 */ /* 0x000fe200000001ff */
[----:B------:R-:W-:-:S07]  /*74c0*/  MOV R182, R193 ;  /* 0x000000c100b67202 */ /* 0x000fce0000000f00 */
[----:B------:R-:W-:Y:S05]  /*74d0*/  WARPSYNC.COLLECTIVE R192, `(.L_x_2718) ;  /* 0x00000000c0087348 */ /* 0x000fea0003c00000 */
[----:B------:R0:W1:Y:S02]  /*74e0*/  SHFL.BFLY P0, R193, R195, R194, R221 ;  /* 0x0c0000c2c3c17389 */ /* 0x00006400000000dd */
[----:B01----:R-:W-:Y:S05]  /*74f0*/  ENDCOLLECTIVE ;  /* 0x000000000000791b */ /* 0x003fea0003800000 */
.L_x_2718:
[----:B------:R-:W-:-:S05]  /*7500*/  FADD.FTZ R182, R183, R182 ;  /* 0x000000b6b7b67221 */ /* 0x000fca0000010000 */
[----:B------:R-:W-:Y:S02]  /*7510*/  MOV R195, R182 ;  /* 0x000000b600c37202 */ /* 0x000fe40000000f00 */
[----:B------:R-:W-:-:S07]  /*7520*/  MOV R185, R193 ;  /* 0x000000c100b97202 */ /* 0x000fce0000000f00 */
[----:B------:R-:W-:Y:S05]  /*7530*/  WARPSYNC.COLLECTIVE R192, `(.L_x_2719) ;  /* 0x00000000c0087348 */ /* 0x000fea0003c00000 */
[----:B------:R0:W1:Y:S02]  /*7540*/  SHFL.BFLY P0, R193, R195, R194, R221 ;  /* 0x0c0000c2c3c17389 */ /* 0x00006400000000dd */
[----:B01----:R-:W-:Y:S05]  /*7550*/  ENDCOLLECTIVE ;  /* 0x000000000000791b */ /* 0x003fea0003800000 */
.L_x_2719:
[----:B------:R-:W-:-:S05]  /*7560*/  FADD.FTZ R185, R180, R185 ;  /* 0x000000b9b4b97221 */ /* 0x000fca0000010000 */
[----:B------:R-:W-:Y:S01]  /*7570*/  MOV R195, R185 ;  /* 0x000000b900c37202 */ /* 0x000fe20000000f00 */
[----:B------:R-:W-:Y:S01]  /*7580*/  HFMA2 R194, -RZ, RZ, 0, 4.76837158203125e-07 ;  /* 0x00000008ffc27431 */ /* 0x000fe200000001ff */
[----:B------:R-:W-:-:S07]  /*7590*/  MOV R187, R193 ;  /* 0x000000c100bb7202 */ /* 0x000fce0000000f00 */
[----:B------:R-:W-:Y:S05]  /*75a0*/  WARPSYNC.COLLECTIVE R192, `(.L_x_2720) ;  /* 0x00000000c0087348 */ /* 0x000fea0003c00000 */
[----:B------:R0:W1:Y:S02]  /*75b0*/  SHFL.BFLY P0, R193, R195, R194, R221 ;  /* 0x0c0000c2c3c17389 */ /* 0x00006400000000dd */
[----:B01----:R-:W-:Y:S05]  /*75c0*/  ENDCOLLECTIVE ;  /* 0x000000000000791b */ /* 0x003fea0003800000 */
.L_x_2720:
[----:B------:R-:W-:-:S05]  /*75d0*/  FADD.FTZ R187, R182, R187 ;  /* 0x000000bbb6bb7221 */ /* 0x000fca0000010000 */
[----:B------:R-:W-:Y:S02]  /*75e0*/  MOV R195, R187 ;  /* 0x000000bb00c37202 */ /* 0x000fe40000000f00 */
[----:B------:R-:W-:-:S07]  /*75f0*/  MOV R184, R193 ;  /* 0x000000c100b87202 */ /* 0x000fce0000000f00 */
[----:B------:R-:W-:Y:S05]  /*7600*/  WARPSYNC.COLLECTIVE R192, `(.L_x_2721) ;  /* 0x00000000c0087348 */ /* 0x000fea0003c00000 */
[----:B------:R0:W1:Y:S02]  /*7610*/  SHFL.BFLY P0, R193, R195, R194, R221 ;  /* 0x0c0000c2c3c17389 */ /* 0x00006400000000dd */
[----:B01----:R-:W-:Y:S05]  /*7620*/  ENDCOLLECTIVE ;  /* 0x000000000000791b */ /* 0x003fea0003800000 */
.L_x_2721:
[----:B------:R-:W-:-:S05]  /*7630*/  FADD.FTZ R184, R185, R184 ;  /* 0x000000b8b9b87221 */ /* 0x000fca0000010000 */
[----:B------:R-:W-:Y:S01]  /*7640*/  MOV R195, R184 ;  /* 0x000000b800c37202 */ /* 0x000fe20000000f00 */
[----:B------:R-:W-:Y:S01]  /*7650*/  HFMA2 R194, -RZ, RZ, 0, 9.5367431640625e-07 ;  /* 0x00000010ffc27431 */ /* 0x000fe200000001ff */
[----:B------:R-:W-:-:S07]  /*7660*/  MOV R186, R193 ;  /* 0x000000c100ba7202 */ /* 0x000fce0000000f00 */
[----:B------:R-:W-:Y:S05]  /*7670*/  WARPSYNC.COLLECTIVE R192, `(.L_x_2722) ;  /* 0x00000000c0087348 */ /* 0x000fea0003c00000 */
[----:B------:R0:W1:Y:S02]  /*7680*/  SHFL.BFLY P0, R193, R195, R194, R221 ;  /* 0x0c0000c2c3c17389 */ /* 0x00006400000000dd */
[----:B01----:R-:W-:Y:S05]  /*7690*/  ENDCOLLECTIVE ;  /* 0x000000000000791b */ /* 0x003fea0003800000 */
.L_x_2722:
[----:B------:R-:W-:-:S05]  /*76a0*/  FADD.FTZ R186, R187, R186 ;  /* 0x000000babbba7221 */ /* 0x000fca0000010000 */
[----:B------:R-:W-:Y:S02]  /*76b0*/  MOV R195, R186 ;  /* 0x000000ba00c37202 */ /* 0x000fe40000000f00 */
[----:B------:R-:W-:-:S07]  /*76c0*/  MOV R181, R193 ;  /* 0x000000c100b57202 */ /* 0x000fce0000000f00 */
[----:B------:R-:W-:Y:S05]  /*76d0*/  WARPSYNC.COLLECTIVE R192, `(.L_x_2723) ;  /* 0x00000000c0087348 */ /* 0x000fea0003c00000 */
[----:B------:R0:W1:Y:S02]  /*76e0*/  SHFL.BFLY P0, R193, R195, R194, R221 ;  /* 0x0c0000c2c3c17389 */ /* 0x00006400000000dd */
[----:B01----:R-:W-:Y:S05]  /*76f0*/  ENDCOLLECTIVE ;  /* 0x000000000000791b */ /* 0x003fea0003800000 */
.L_x_2723:
[----:B------:R-:W-:Y:S01]  /*7700*/  MOV R183, R193 ;  /* 0x000000c100b77202 */ /* 0x000fe20000000f00 */
[----:B------:R-:W-:Y:S06]  /*7710*/  BRA `(.L_x_2724) ;  /* 0xffffffac004c7947 */ /* 0x000fec000383ffff */
.L_x_2725:
        /* <DEDUP_REMOVED lines=14> */
.L_x_4994:


//--------------------- .text._ZN10layer_norm31ln_parallel_residual_bwd_kernelINS_13Kernel_traitsI6__halfS2_fS2_fjLj768ELj1ELj4ELj1ELj16ENS_18Kernel_traits_baseILj768ES2_S2_fS2_fjLj128EEEEELb0ELb0ELb1EEEvNS_9BwdParamsE --------------------------
	.section	.text._ZN10layer_norm31ln_parallel_residual_bwd_kernelINS_13Kernel_traitsI6__halfS2_fS2_fjLj768ELj1ELj4ELj1ELj16ENS_18Kernel_traits_baseILj768ES2_S2_fS2_fjLj128EEEEELb0ELb0ELb1EEEvNS_9BwdParamsE,"ax",@progbits
	.align	128
        .global         _ZN10layer_norm31ln_parallel_residual_bwd_kernelINS_13Kernel_traitsI6__halfS2_fS2_fjLj768ELj1ELj4ELj1ELj16ENS_18Kernel_traits_baseILj768ES2_S2_fS2_fjLj128EEEEELb0ELb0ELb1EEEvNS_9BwdParamsE
        .type           _ZN10layer_norm31ln_parallel_residual_bwd_kernelINS_13Kernel_traitsI6__halfS2_fS2_fjLj768ELj1ELj4ELj1ELj16ENS_18Kernel_traits_baseILj768ES2_S2_fS2_fjLj128EEEEELb0ELb0ELb1EEEvNS_9BwdParamsE,@function
        .size           _ZN10layer_norm31ln_parallel_residual_bwd_kernelINS_13Kernel_traitsI6__halfS2_fS2_fjLj768ELj1ELj4ELj1ELj16ENS_18Kernel_traits_baseILj768ES2_S2_fS2_fjLj128EEEEELb0ELb0ELb1EEEvNS_9BwdParamsE,(.L_x_4995 - _ZN10layer_norm31ln_parallel_residual_bwd_kernelINS_13Kernel_traitsI6__halfS2_fS2_fjLj768ELj1ELj4ELj1ELj16ENS_18Kernel_traits_baseILj768ES2_S2_fS2_fjLj128EEEEELb0ELb0ELb1EEEvNS_9BwdParamsE)
        .other          _ZN10layer_norm31ln_parallel_residual_bwd_kernelINS_13Kernel_traitsI6__halfS2_fS2_fjLj768ELj1ELj4ELj1ELj16ENS_18Kernel_traits_baseILj768ES2_S2_fS2_fjLj128EEEEELb0ELb0ELb1EEEvNS_9BwdParamsE,@"STO_CUDA_ENTRY STV_DEFAULT"
_ZN10layer_norm31ln_parallel_residual_bwd_kernelINS_13Kernel_traitsI6__halfS2_fS2_fjLj768ELj1ELj4ELj1ELj16ENS_18Kernel_traits_baseILj768ES2_S2_fS2_fjLj128EEEEELb0ELb0ELb1EEEvNS_9BwdParamsE:
.text._ZN10layer_norm31ln_parallel_residual_bwd_kernelINS_13Kernel_traitsI6__halfS2_fS2_fjLj768ELj1ELj4ELj1ELj16ENS_18Kernel_traits_baseILj768ES2_S2_fS2_fjLj128EEEEELb0ELb0ELb1EEEvNS_9BwdParamsE:
        /* <DEDUP_REMOVED lines=90> */
[----:B0-----:R-:W-:-:S02]  /*05a0*/  CS2R R4, SRZ ;  /* 0x0000000000047805 */ /* 0x001fc4000001ff00 */
[----:B-1----:R-:W-:Y:S02]  /*05b0*/  CS2R R6, SRZ ;  /* 0x0000000000067805 */ /* 0x002fe4000001ff00 */
        /* <DEDUP_REMOVED lines=82> */
.L_x_2754:
        /* <DEDUP_REMOVED lines=11> */
[----:B-1----:R-:W-:-:S06]  /*0b90*/  IMAD.WIDE.U32 R84, R236, 0x10, R116 ;  /* 0x00000010ec547825 */ /* 0x002fcc00078e0074 */
[----:B------:R-:W4:Y:S01]  /*0ba0*/  LDG.E.128 R84, desc[UR10][R84.64] ;  /* 0x0000000a54547981 */ /* 0x000f22000c1e1d00 */
[----:B--2---:R-:W-:-:S05]  /*0bb0*/  IMAD.WIDE.U32 R112, R236, 0x20, R124 ;  /* 0x00000020ec707825 */ /* 0x004fca00078e007c */
[----:B------:R-:W2:Y:S01]  /*0bc0*/  LDG.E.128 R80, desc[UR10][R112.64] ;  /* 0x0000000a70507981 */ /* 0x000ea2000c1e1d00 */
[----:B---3--:R-:W-:-:S03]  /*0bd0*/  IMAD.WIDE.U32 R88, R236, 0x10, R120 ;  /* 0x00000010ec587825 */ /* 0x008fc600078e0078 */
[----:B------:R-:W3:Y:S04]  /*0be0*/  LDG.E.128 R92, desc[UR10][R112.64+0x10] ;  /* 0x0000100a705c7981 */ /* 0x000ee8000c1e1d00 */
[----:B------:R-:W3:Y:S01]  /*0bf0*/  LDG.E.128 R88, desc[UR10][R88.64] ;  /* 0x0000000a58587981 */ /* 0x000ee2000c1e1d00 */
[----:B0-----:R-:W-:-:S05]  /*0c00*/  IMAD.WIDE R114, R184, 0x4, R114 ;  /* 0x00000004b8727825 */ /* 0x001fca00078e0272 */
[----:B------:R-:W3:Y:S01]  /*0c10*/  LDG.E R235, desc[UR10][R114.64] ;  /* 0x0000000a72eb7981 */ /* 0x000ee2000c1e1900 */
[----:B------:R-:W-:-:S05]  /*0c20*/  IADD3 R234, PT, PT, R236, 0x20, RZ ;  /* 0x00000020ecea7810 */ /* 0x000fca0007ffe0ff */
[----:B------:R-:W-:-:S04]  /*0c30*/  IMAD.WIDE.U32 R238, R234, 0x20, R124 ;  /* 0x00000020eaee7825 */ /* 0x000fc800078e007c */
[C---:B------:R-:W-:Y:S01]  /*0c40*/  IMAD.WIDE.U32 R100, R234.reuse, 0x10, R116 ;  /* 0x00000010ea647825 */ /* 0x040fe200078e0074 */
[----:B------:R-:W3:Y:S03]  /*0c50*/  LDG.E.128 R96, desc[UR10][R238.64] ;  /* 0x0000000aee607981 */ /* 0x000ee6000c1e1d00 */
[----:B------:R-:W-:Y:S01]  /*0c60*/  IMAD.WIDE.U32 R104, R234, 0x10, R120 ;  /* 0x00000010ea687825 */ /* 0x000fe200078e0078 */
[----:B------:R-:W-:Y:S01]  /*0c70*/  ISETP.NE.U32.AND P0, PT, RZ, UR14, PT ;  /* 0x0000000eff007c0c */ /* 0x000fe2000bf05070 */
[----:B------:R-:W3:Y:S04]  /*0c80*/  LDG.E.128 R100, desc[UR10][R100.64] ;  /* 0x0000000a64647981 */ /* 0x000ee8000c1e1d00 */
[----:B------:R-:W3:Y:S01]  /*0c90*/  LDG.E.128 R104, desc[UR10][R104.64] ;  /* 0x0000000a68687981 */ /* 0x000ee2000c1e1d00 */
[----:B------:R-:W-:-:S03]  /*0ca0*/  ISETP.NE.AND.EX P0, PT, RZ, UR15, PT, P0 ;  /* 0x0000000fff007c0c */ /* 0x000fc6000bf05300 */
[----:B------:R0:W3:Y:S01]  /*0cb0*/  LDG.E.128 R108, desc[UR10][R238.64+0x10] ;  /* 0x0000100aee6c7981 */ /* 0x0000e2000c1e1d00 */
[----:B------:R-:W-:-:S05]  /*0cc0*/  IADD3 R182, PT, PT, R236, 0x40, RZ ;  /* 0x00000040ecb67810 */ /* 0x000fca0007ffe0ff */
[----:B------:R-:W-:-:S04]  /*0cd0*/  IMAD.WIDE.U32 R116, R182, 0x10, R116 ;  /* 0x00000010b6747825 */ /* 0x000fc800078e0074 */
[----:B------:R-:W1:Y:S01]  /*0ce0*/  @P0 LDC.64 R126, c[0x0][0x438] ;  /* 0x00010e00ff7e0b82 */ /* 0x000e620000000a00 */
[C---:B------:R-:W-:Y:S01]  /*0cf0*/  IMAD.WIDE.U32 R124, R182.reuse, 0x20, R124 ;  /* 0x00000020b67c7825 */ /* 0x040fe200078e007c */
[----:B------:R-:W3:Y:S03]  /*0d00*/  LDG.E.128 R116, desc[UR10][R116.64] ;  /* 0x0000000a74747981 */ /* 0x000ee6000c1e1d00 */
[----:B------:R-:W-:Y:S01]  /*0d10*/  IMAD.WIDE.U32 R120, R182, 0x10, R120 ;  /* 0x00000010b6787825 */ /* 0x000fe200078e0078 */
[----:B------:R-:W3:Y:S02]  /*0d20*/  LDG.E.128 R112, desc[UR10][R124.64] ;  /* 0x0000000a7c707981 */ /* 0x000ee4000c1e1d00 */
[----:B------:R-:W1:Y:S03]  /*0d30*/  @P0 LDC.64 R240, c[0x0][0x438] ;  /* 0x00010e00fff00b82 */ /* 0x000e660000000a00 */
[----:B------:R-:W3:Y:S05]  /*0d40*/  LDG.E.128 R120, desc[UR10][R120.64] ;  /* 0x0000000a78787981 */ /* 0x000eea000c1e1d00 */
[----:B0-----:R-:W0:Y:S01]  /*0d50*/  @P0 LDC.64 R238, c[0x0][0x438] ;  /* 0x00010e00ffee0b82 */ /* 0x001e220000000a00 */
[----:B-1----:R-:W-:-:S02]  /*0d60*/  @P0 IMAD.WIDE.U32 R242, R236, 0x20, R126 ;  /* 0x00000020ecf20825 */ /* 0x002fc400078e007e */
[----:B------:R-:W3:Y:S01]  /*0d70*/  LDG.E.128 R124, desc[UR10][R124.64+0x10] ;  /* 0x0000100a7c7c7981 */ /* 0x000ee2000c1e1d00 */
[----:B------:R-:W-:-:S03]  /*0d80*/  ISETP.NE.AND P2, PT, RZ, UR13, PT ;  /* 0x0000000dff007c0c */ /* 0x000fc6000bf45270 */
[----:B-----5:R-:W5:Y:S01]  /*0d90*/  @P0 LDG.E.128 R44, desc[UR10][R242.64] ;  /* 0x0000000af22c0981 */ /* 0x020f62000c1e1d00 */
[----:B------:R-:W-:-:S03]  /*0da0*/  @P0 IMAD.WIDE.U32 R240, R234, 0x20, R240 ;  /* 0x00000020eaf00825 */ /* 0x000fc600078e00f0 */
[----:B------:R1:W5:Y:S04]  /*0db0*/  @P0 LDG.E.128 R48, desc[UR10][R242.64+0x10] ;  /* 0x0000100af2300981 */ /* 0x000368000c1e1d00 */
[----:B------:R-:W5:Y:S01]  /*0dc0*/  @P0 LDG.E.128 R52, desc[UR10][R240.64] ;  /* 0x0000000af0340981 */ /* 0x000f62000c1e1d00 */
[----:B0-----:R-:W-:-:S03]  /*0dd0*/  @P0 IMAD.WIDE.U32 R238, R182, 0x20, R238 ;  /* 0x00000020b6ee0825 */ /* 0x001fc600078e00ee */
[----:B------:R0:W5:Y:S04]  /*0de0*/  @P0 LDG.E.128 R56, desc[UR10][R240.64+0x10] ;  /* 0x0000100af0380981 */ /* 0x000168000c1e1d00 */
[----:B------:R-:W5:Y:S04]  /*0df0*/  @P0 LDG.E.128 R60, desc[UR10][R238.64] ;  /* 0x0000000aee3c0981 */ /* 0x000f68000c1e1d00 */
[----:B------:R3:W5:Y:S01]  /*0e00*/  @P0 LDG.E.128 R64, desc[UR10][R238.64+0x10] ;  /* 0x0000100aee400981 */ /* 0x000762000c1e1d00 */
[----:B----4-:R-:W-:Y:S01]  /*0e10*/  FSEL R237, R237, RZ, !P2 ;  /* 0x000000ffeded7208 */ /* 0x010fe20005000000 */
[----:B-1----:R-:W-:-:S04]  /*0e20*/  HADD2.F32 R242, -RZ, R84.H0_H0 ;  /* 0x20000054fff27230 */ /* 0x002fc80000004100 */
[----:B--2---:R-:W-:Y:S01]  /*0e30*/  FADD.FTZ R0, -R237, R80 ;  /* 0x00000050ed007221 */ /* 0x004fe20000010100 */
[----:B0-----:R-:W-:Y:S01]  /*0e40*/  FMUL.FTZ R241, R224, R242 ;  /* 0x000000f2e0f17220 */ /* 0x001fe20000410000 */
[----:B---3--:R-:W-:Y:S02]  /*0e50*/  HADD2.F32 R80, -RZ, R88.H0_H0 ;  /* 0x20000058ff507230 */ /* 0x008fe40000004100 */
[----:B------:R-:W-:-:S03]  /*0e60*/  FMUL.FTZ R0, R235, R0 ;  /* 0x00000000eb007220 */ /* 0x000fc60000410000 */
[----:B------:R-:W-:Y:S01]  /*0e70*/  FADD.FTZ R180, R80, R180 ;  /* 0x000000b450b47221 */ /* 0x000fe20000010000 */
[-C--:B------:R-:W-:Y:S01]  /*0e80*/  FFMA.FTZ R239, R232, R80.reuse, R241 ;  /* 0x00000050e8ef7223 */ /* 0x080fe200000100f1 */
[----:B------:R-:W-:Y:S01]  /*0e90*/  FFMA.FTZ R183, R0, R80, R183 ;  /* 0x0000005000b77223 */ /* 0x000fe200000100b7 */
[C---:B------:R-:W-:Y:S01]  /*0ea0*/  FADD.FTZ R80, -R237.reuse, R81 ;  /* 0x00000051ed507221 */ /* 0x040fe20000010100 */
[----:B------:R-:W-:Y:S02]  /*0eb0*/  HADD2.F32 R84, -RZ, R84.H1_H1 ;  /* 0x30000054ff547230 */ /* 0x000fe40000004100 */
[----:B------:R-:W-:Y:S01]  /*0ec0*/  FADD.FTZ R82, -R237, R82 ;  /* 0x00000052ed527221 */ /* 0x000fe20000010100 */
[----:B------:R-:W-:Y:S02]  /*0ed0*/  FMUL.FTZ R81, R235, R80 ;  /* 0x00000050eb517220 */ /* 0x000fe40000410000 */
[-C--:B------:R-:W-:Y:S01]  /*0ee0*/  FMUL.FTZ R80, R223, R84.reuse ;  /* 0x00000054df507220 */ /* 0x080fe20000410000 */
[----:B------:R-:W-:Y:S01]  /*0ef0*/  FADD.FTZ R175, R84, R175 ;  /* 0x000000af54af7221 */ /* 0x000fe20000010000 */
[----:B------:R-:W-:Y:S01]  /*0f00*/  FFMA.FTZ R176, R81, R84, R176 ;  /* 0x0000005451b07223 */ /* 0x000fe200000100b0 */
[----:B------:R-:W-:-:S02]  /*0f10*/  HADD2.F32 R84, -RZ, R85.H0_H0 ;  /* 0x20000055ff547230 */ /* 0x000fc40000004100 */
[----:B------:R-:W-:Y:S01]  /*0f20*/  FMUL.FTZ R241, R235, R82 ;  /* 0x00000052ebf17220 */ /* 0x000fe20000410000 */
[----:B------:R-:W-:Y:S02]  /*0f30*/  HADD2.F32 R88, -RZ, R88.H1_H1 ;  /* 0x30000058ff587230 */ /* 0x000fe40000004100 */
[----:B------:R-:W-:Y:S02]  /*0f40*/  HADD2.F32 R238, -RZ, R85.H1_H1 ;  /* 0x30000055ffee7230 */ /* 0x000fe40000004100 */
[----:B------:R-:W-:Y:S01]  /*0f50*/  FADD.FTZ R171, R84, R171 ;  /* 0x000000ab54ab7221 */ /* 0x000fe20000010000 */
[-C--:B------:R-:W-:Y:S01]  /*0f60*/  FFMA.FTZ R172, R241, R84.reuse, R172 ;  /* 0x00000054f1ac7223 */ /* 0x080fe200000100ac */
[----:B------:R-:W-:Y:S01]  /*0f70*/  FMUL.FTZ R245, R222, R84 ;  /* 0x00000054def57220 */ /* 0x000fe20000410000 */
[----:B------:R-:W-:Y:S01]  /*0f80*/  FADD.FTZ R84, -R237, R83 ;  /* 0x00000053ed547221 */ /* 0x000fe20000010100 */
[----:B------:R-:W-:Y:S01]  /*0f90*/  FADD.FTZ R177, R88, R177 ;  /* 0x000000b158b17221 */ /* 0x000fe20000010000 */
[-C--:B------:R-:W-:Y:S01]  /*0fa0*/  FFMA.FTZ R178, R81, R88.reuse, R178 ;  /* 0x0000005851b27223 */ /* 0x080fe200000100b2 */
[----:B------:R-:W-:Y:S01]  /*0fb0*/  FFMA.FTZ R80, R231, R88, R80 ;  /* 0x00000058e7507223 */ /* 0x000fe20000010050 */
[----:B------:R-:W-:-:S02]  /*0fc0*/  HADD2.F32 R243, -RZ, R89.H0_H0 ;  /* 0x20000059fff37230 */ /* 0x000fc40000004100 */
[----:B------:R-:W-:Y:S01]  /*0fd0*/  FMUL.FTZ R85, R235, R84 ;  /* 0x00000054eb557220 */ /* 0x000fe20000410000 */
[----:B------:R-:W-:Y:S02]  /*0fe0*/  HADD2.F32 R88, -RZ, R89.H1_H1 ;  /* 0x30000059ff587230 */ /* 0x000fe40000004100 */
[----:B------:R-:W-:Y:S01]  /*0ff0*/  FMUL.FTZ R84, R221, R238 ;  /* 0x000000eedd547220 */ /* 0x000fe20000410000 */
[----:B------:R-:W-:Y:S01]  /*1000*/  FADD.FTZ R92, -R237, R92 ;  /* 0x0000005ced5c7221 */ /* 0x000fe20000010100 */
[----:B------:R-:W-:Y:S01]  /*1010*/  FADD.FTZ R173, R243, R173 ;  /* 0x000000adf3ad7221 */ /* 0x000fe20000010000 */
[-C--:B------:R-:W-:Y:S01]  /*1020*/  FFMA.FTZ R174, R241, R243.reuse, R174 ;  /* 0x000000f3f1ae7223 */ /* 0x080fe200000100ae */
[----:B------:R-:W-:Y:S01]  /*1030*/  FFMA.FTZ R82, R230, R243, R245 ;  /* 0x000000f3e6527223 */ /* 0x000fe200000100f5 */
[----:B------:R-:W-:Y:S01]  /*1040*/  FADD.FTZ R169, R88, R169 ;  /* 0x000000a958a97221 */ /* 0x000fe20000010000 */
[-C--:B------:R-:W-:Y:S01]  /*1050*/  FFMA.FTZ R170, R85, R88.reuse, R170 ;  /* 0x0000005855aa7223 */ /* 0x080fe200000100aa */
[----:B------:R-:W-:Y:S01]  /*1060*/  FFMA.FTZ R83, R229, R88, R84 ;  /* 0x00000058e5537223 */ /* 0x000fe20000010054 */
[----:B------:R-:W-:-:S02]  /*1070*/  HADD2.F32 R243, -RZ, R86.H0_H0 ;  /* 0x20000056fff37230 */ /* 0x000fc40000004100 */
[----:B------:R-:W-:Y:S02]  /*1080*/  HADD2.F32 R88, -RZ, R86.H1_H1 ;  /* 0x30000056ff587230 */ /* 0x000fe40000004100 */
[----:B------:R-:W-:Y:S01]  /*1090*/  FADD.FTZ R86, -R237, R93 ;  /* 0x0000005ded567221 */ /* 0x000fe20000010100 */
[--C-:B------:R-:W-:Y:S02]  /*10a0*/  HADD2.F32 R84, -RZ, R90.reuse.H0_H0 ;  /* 0x2000005aff547230 */ /* 0x100fe40000004100 */
[C---:B------:R-:W-:Y:S01]  /*10b0*/  FMUL.FTZ R89, R235.reuse, R92 ;  /* 0x0000005ceb597220 */ /* 0x040fe20000410000 */
[-C--:B------:R-:W-:Y:S01]  /*10c0*/  FMUL.FTZ R245, R220, R243.reuse ;  /* 0x000000f3dcf57220 */ /* 0x080fe20000410000 */
[----:B------:R-:W-:Y:S02]  /*10d0*/  HADD2.F32 R90, -RZ, R90.H1_H1 ;  /* 0x3000005aff5a7230 */ /* 0x000fe40000004100 */
[----:B------:R-:W-:Y:S01]  /*10e0*/  FMUL.FTZ R93, R235, R86 ;  /* 0x00000056eb5d7220 */ /* 0x000fe20000410000 */
[----:B------:R-:W-:Y:S01]  /*10f0*/  FMUL.FTZ R86, R219, R88 ;  /* 0x00000058db567220 */ /* 0x000fe20000410000 */
[----:B------:R-:W-:Y:S01]  /*1100*/  FADD.FTZ R94, -R237, R94 ;  /* 0x0000005eed5e7221 */ /* 0x000fe20000010100 */
[----:B------:R-:W-:Y:S01]  /*1110*/  FADD.FTZ R165, R84, R165 ;  /* 0x000000a554a57221 */ /* 0x000fe20000010000 */
[-C--:B------:R-:W-:Y:S01]  /*1120*/  FFMA.FTZ R166, R89, R84.reuse, R166 ;  /* 0x0000005459a67223 */ /* 0x080fe200000100a6 */
[----:B------:R-:W-:Y:S01]  /*1130*/  FFMA.FTZ R84, R228, R84, R245 ;  /* 0x00000054e4547223 */ /* 0x000fe200000100f5 */
[----:B------:R-:W-:Y:S01]  /*1140*/  FADD.FTZ R163, R243, R163 ;  /* 0x000000a3f3a37221 */ /* 0x000fe20000010000 */
[----:B------:R-:W-:Y:S01]  /*1150*/  FFMA.FTZ R164, R89, R243, R164 ;  /* 0x000000f359a47223 */ /* 0x000fe200000100a4 */
[----:B------:R-:W-:-:S02]  /*1160*/  HADD2.F32 R245, -RZ, R87.H0_H0 ;  /* 0x20000057fff57230 */ /* 0x000fc40000004100 */
[----:B------:R-:W-:Y:S01]  /*1170*/  FADD.FTZ R161, R90, R161 ;  /* 0x000000a15aa17221 */ /* 0x000fe20000010000 */
[-C--:B------:R-:W-:Y:S01]  /*1180*/  FFMA.FTZ R162, R93, R90.reuse, R162 ;  /* 0x0000005a5da27223 */ /* 0x080fe200000100a2 */
[----:B------:R-:W-:Y:S01]  /*1190*/  FFMA.FTZ R86, R227, R90, R86 ;  /* 0x0000005ae3567223 */ /* 0x000fe20000010056 */
[----:B------:R-:W-:Y:S01]  /*11a0*/  FMUL.FTZ R243, R235, R94 ;  /* 0x0000005eebf37220 */ /* 0x000fe20000410000 */
[----:B------:R-:W-:Y:S02]  /*11b0*/  HADD2.F32 R87, -RZ, R87.H1_H1 ;  /* 0x30000057ff577230 */ /* 0x000fe40000004100 */
[----:B------:R-:W-:Y:S01]  /*11c0*/  FADD.FTZ R90, -R237, R95 ;  /* 0x0000005fed5a7221 */ /* 0x000fe20000010100 */
[-C--:B------:R-:W-:Y:S01]  /*11d0*/  FMUL.FTZ R247, R218, R245.reuse ;  /* 0x000000f5daf77220 */ /* 0x080fe20000410000 */
[----:B------:R-:W-:Y:S01]  /*11e0*/  FADD.FTZ R155, R245, R155 ;  /* 0x0000009bf59b7221 */ /* 0x000fe20000010000 */
[----:B------:R-:W-:Y:S01]  /*11f0*/  FFMA.FTZ R156, R243, R245, R156 ;  /* 0x000000f5f39c7223 */ /* 0x000fe2000001009c */
[----:B------:R-:W-:-:S02]  /*1200*/  HADD2.F32 R92, -RZ, R91.H1_H1 ;  /* 0x3000005bff5c7230 */ /* 0x000fc40000004100 */
[----:B------:R-:W-:Y:S01]  /*1210*/  FMUL.FTZ R245, R235, R90 ;  /* 0x0000005aebf57220 */ /* 0x000fe20000410000 */
[----:B------:R-:W-:Y:S01]  /*1220*/  FMUL.FTZ R90, R217, R87 ;  /* 0x00000057d95a7220 */ /* 0x000fe20000410000 */
[----:B------:R-:W-:Y:S01]  /*1230*/  FADD.FTZ R96, -R237, R96 ;  /* 0x00000060ed607221 */ /* 0x000fe20000010100 */
[----:B------:R-:W-:Y:S01]  /*1240*/  FADD.FTZ R159, R88, R159 ;  /* 0x0000009f589f7221 */ /* 0x000fe20000010000 */
[----:B------:R-:W-:Y:S01]  /*1250*/  FADD.FTZ R153, R92, R153 ;  /* 0x000000995c997221 */ /* 0x000fe20000010000 */
[----:B------:R-:W-:Y:S01]  /*1260*/  FFMA.FTZ R154, R245, R92, R154 ;  /* 0x0000005cf59a7223 */ /* 0x000fe2000001009a */
[----:B------:R-:W-:Y:S01]  /*1270*/  FFMA.FTZ R160, R93, R88, R160 ;  /* 0x000000585da07223 */ /* 0x000fe200000100a0 */
[----:B------:R-:W-:Y:S01]  /*1280*/  FFMA.FTZ R92, R225, R92, R90 ;  /* 0x0000005ce15c7223 */ /* 0x000fe2000001005a */
[----:B------:R-:W-:Y:S02]  /*1290*/  HADD2.F32 R88, -RZ, R91.H0_H0 ;  /* 0x2000005bff587230 */ /* 0x000fe40000004100 */
[----:B------:R-:W-:Y:S01]  /*12a0*/  FMUL.FTZ R91, R235, R96 ;  /* 0x00000060eb5b7220 */ /* 0x000fe20000410000 */
[----:B------:R-:W-:-:S02]  /*12b0*/  HADD2.F32 R90, -RZ, R100.H0_H0 ;  /* 0x20000064ff5a7230 */ /* 0x000fc40000004100 */
[----:B------:R-:W-:Y:S01]  /*12c0*/  FADD.FTZ R151, R87, R151 ;  /* 0x0000009757977221 */ /* 0x000fe20000010000 */
[----:B------:R-:W-:Y:S01]  /*12d0*/  FFMA.FTZ R152, R245, R87, R152 ;  /* 0x00000057f5987223 */ /* 0x000fe20000010098 */
[----:B------:R-:W-:Y:S02]  /*12e0*/  HADD2.F32 R87, -RZ, R104.H0_H0 ;  /* 0x20000068ff577230 */ /* 0x000fe40000004100 */
[----:B------:R-:W-:Y:S01]  /*12f0*/  FADD.FTZ R98, -R237, R98 ;  /* 0x00000062ed627221 */ /* 0x000fe20000010100 */
[----:B------:R-:W-:Y:S02]  /*1300*/  HADD2.F32 R94, -RZ, R101.H0_H0 ;  /* 0x20000065ff5e7230 */ /* 0x000fe40000004100 */
[----:B------:R-:W-:Y:S01]  /*1310*/  FADD.FTZ R157, R88, R157 ;  /* 0x0000009d589d7221 */ /* 0x000fe20000010000 */
[----:B------:R-:W-:Y:S01]  /*1320*/  FFMA.FTZ R158, R243, R88, R158 ;  /* 0x00000058f39e7223 */ /* 0x000fe2000001009e */
[----:B------:R-:W-:Y:S01]  /*1330*/  FADD.FTZ R147, R90, R147 ;  /* 0x000000935a937221 */ /* 0x000fe20000010000 */
[-C--:B------:R-:W-:Y:S01]  /*1340*/  FFMA.FTZ R148, R91, R90.reuse, R148 ;  /* 0x0000005a5b947223 */ /* 0x080fe20000010094 */
[----:B------:R-:W-:Y:S01]  /*1350*/  FMUL.FTZ R95, R208, R90 ;  /* 0x0000005ad05f7220 */ /* 0x000fe20000410000 */
[----:B------:R-:W-:Y:S01]  /*1360*/  FFMA.FTZ R88, R226, R88, R247 ;  /* 0x00000058e2587223 */ /* 0x000fe200000100f7 */
[----:B------:R-:W-:Y:S01]  /*1370*/  FADD.FTZ R90, -R237, R97 ;  /* 0x00000061ed5a7221 */ /* 0x000fe20000010100 */
[----:B------:R-:W-:-:S02]  /*1380*/  HADD2.F32 R100, -RZ, R100.H1_H1 ;  /* 0x30000064ff647230 */ /* 0x000fc40000004100 */
[----:B------:R-:W-:Y:S01]  /*1390*/  FMUL.FTZ R97, R235, R98 ;  /* 0x00000062eb617220 */ /* 0x000fe20000410000 */
[----:B------:R-:W-:Y:S02]  /*13a0*/  HADD2.F32 R247, -RZ, R105.H0_H0 ;  /* 0x20000069fff77230 */ /* 0x000fe40000004100 */
[----:B------:R-:W-:Y:S01]  /*13b0*/  FADD.FTZ R149, R87, R149 ;  /* 0x0000009557957221 */ /* 0x000fe20000010000 */
[-C--:B------:R-:W-:Y:S01]  /*13c0*/  FFMA.FTZ R150, R91, R87.reuse, R150 ;  /* 0x000000575b967223 */ /* 0x080fe20000010096 */
[----:B------:R-:W-:Y:S01]  /*13d0*/  FMUL.FTZ R249, R206, R94 ;  /* 0x0000005ecef97220 */ /* 0x000fe20000410000 */
[----:B------:R-:W-:Y:S01]  /*13e0*/  FADD.FTZ R96, -R237, R99 ;  /* 0x00000063ed607221 */ /* 0x000fe20000010100 */
[----:B------:R-:W-:Y:S01]  /*13f0*/  FFMA.FTZ R87, R216, R87, R95 ;  /* 0x00000057d8577223 */ /* 0x000fe2000001005f */
[----:B------:R-:W-:Y:S02]  /*1400*/  HADD2.F32 R104, -RZ, R104.H1_H1 ;  /* 0x30000068ff687230 */ /* 0x000fe40000004100 */
[----:B------:R-:W-:Y:S01]  /*1410*/  FMUL.FTZ R95, R235, R90 ;  /* 0x0000005aeb5f7220 */ /* 0x000fe20000410000 */
[----:B------:R-:W-:Y:S01]  /*1420*/  FMUL.FTZ R90, R207, R100 ;  /* 0x00000064cf5a7220 */ /* 0x000fe20000410000 */
[----:B------:R-:W-:Y:S01]  /*1430*/  FADD.FTZ R139, R94, R139 ;  /* 0x0000008b5e8b7221 */ /* 0x000fe20000010000 */
[----:B------:R-:W-:Y:S01]  /*1440*/  FFMA.FTZ R140, R97, R94, R140 ;  /* 0x0000005e618c7223 */ /* 0x000fe2000001008c */
[----:B------:R-:W-:-:S02]  /*1450*/  HADD2.F32 R98, -RZ, R101.H1_H1 ;  /* 0x30000065ff627230 */ /* 0x000fc40000004100 */
[----:B------:R-:W-:Y:S01]  /*1460*/  FADD.FTZ R141, R247, R141 ;  /* 0x0000008df78d7221 */ /* 0x000fe20000010000 */
[-C--:B------:R-:W-:Y:S01]  /*1470*/  FFMA.FTZ R142, R97, R247.reuse, R142 ;  /* 0x000000f7618e7223 */ /* 0x080fe2000001008e */
[----:B------:R-:W-:Y:S01]  /*1480*/  FFMA.FTZ R94, R214, R247, R249 ;  /* 0x000000f7d65e7223 */ /* 0x000fe200000100f9 */
[----:B------:R-:W-:Y:S01]  /*1490*/  FMUL.FTZ R99, R235, R96 ;  /* 0x00000060eb637220 */ /* 0x000fe20000410000 */
[----:B------:R-:W-:Y:S01]  /*14a0*/  FADD.FTZ R108, -R237, R108 ;  /* 0x0000006ced6c7221 */ /* 0x000fe20000010100 */
[----:B------:R-:W-:Y:S02]  /*14b0*/  HADD2.F32 R247, -RZ, R102.H0_H0 ;  /* 0x20000066fff77230 */ /* 0x000fe40000004100 */
[----:B------:R-:W-:Y:S01]  /*14c0*/  FADD.FTZ R145, R104, R145 ;  /* 0x0000009168917221 */ /* 0x000fe20000010000 */
[-C--:B------:R-:W-:Y:S01]  /*14d0*/  FFMA.FTZ R146, R95, R104.reuse, R146 ;  /* 0x000000685f927223 */ /* 0x080fe20000010092 */
[----:B------:R-:W-:Y:S01]  /*14e0*/  FFMA.FTZ R90, R215, R104, R90 ;  /* 0x00000068d75a7223 */ /* 0x000fe2000001005a */
[----:B------:R-:W-:-:S02]  /*14f0*/  HADD2.F32 R96, -RZ, R105.H1_H1 ;  /* 0x30000069ff607230 */ /* 0x000fc40000004100 */
[----:B------:R-:W-:Y:S01]  /*1500*/  FADD.FTZ R135, R98, R135 ;  /* 0x0000008762877221 */ /* 0x000fe20000010000 */
[-C--:B------:R-:W-:Y:S01]  /*1510*/  FFMA.FTZ R136, R99, R98.reuse, R136 ;  /* 0x0000006263887223 */ /* 0x080fe20000010088 */
[----:B------:R-:W-:Y:S02]  /*1520*/  HADD2.F32 R104, -RZ, R102.H1_H1 ;  /* 0x30000066ff687230 */ /* 0x000fe40000004100 */
[----:B------:R-:W-:Y:S01]  /*1530*/  FMUL.FTZ R98, R205, R98 ;  /* 0x00000062cd627220 */ /* 0x000fe20000410000 */
[--C-:B------:R-:W-:Y:S02]  /*1540*/  HADD2.F32 R105, -RZ, R106.reuse.H0_H0 ;  /* 0x2000006aff697230 */ /* 0x100fe40000004100 */
[----:B------:R-:W-:Y:S01]  /*1550*/  FMUL.FTZ R101, R235, R108 ;  /* 0x0000006ceb657220 */ /* 0x000fe20000410000 */
[----:B------:R-:W-:Y:S01]  /*1560*/  FADD.FTZ R102, -R237, R109 ;  /* 0x0000006ded667221 */ /* 0x000fe20000010100 */
[----:B------:R-:W-:Y:S01]  /*1570*/  FMUL.FTZ R249, R204, R247 ;  /* 0x000000f7ccf97220 */ /* 0x000fe20000410000 */
[----:B------:R-:W-:Y:S01]  /*1580*/  FADD.FTZ R143, R100, R143 ;  /* 0x0000008f648f7221 */ /* 0x000fe20000010000 */
[----:B------:R-:W-:Y:S01]  /*1590*/  FFMA.FTZ R144, R95, R100, R144 ;  /* 0x000000645f907223 */ /* 0x000fe20000010090 */
[----:B------:R-:W-:Y:S01]  /*15a0*/  FADD.FTZ R110, -R237, R110 ;  /* 0x0000006eed6e7221 */ /* 0x000fe20000010100 */
[----:B------:R-:W-:Y:S01]  /*15b0*/  FADD.FTZ R137, R96, R137 ;  /* 0x0000008960897221 */ /* 0x000fe20000010000 */
[----:B------:R-:W-:Y:S01]  /*15c0*/  FFMA.FTZ R138, R99, R96, R138 ;  /* 0x00000060638a7223 */ /* 0x000fe2000001008a */
[----:B------:R-:W-:-:S02]  /*15d0*/  HADD2.F32 R100, -RZ, R106.H1_H1 ;  /* 0x3000006aff647230 */ /* 0x000fc40000004100 */
        /* <DEDUP_REMOVED lines=8> */
[--C-:B------:R-:W-:Y:S02]  /*1660*/  HADD2.F32 R247, -RZ, R103.reuse.H0_H0 ;  /* 0x20000067fff77230 */ /* 0x100fe40000004100 */
[----:B------:R-:W-:Y:S01]  /*1670*/  FMUL.FTZ R105, R235, R110 ;  /* 0x0000006eeb697220 */ /* 0x000fe20000410000 */
[----:B------:R-:W-:-:S02]  /*1680*/  HADD2.F32 R108, -RZ, R103.H1_H1 ;  /* 0x30000067ff6c7230 */ /* 0x000fc40000004100 */
[----:B------:R-:W-:Y:S01]  /*1690*/  FADD.FTZ R110, -R237, R111 ;  /* 0x0000006fed6e7221 */ /* 0x000fe20000010100 */
[----:B------:R-:W-:Y:S01]  /*16a0*/  FADD.FTZ R37, R100, R37 ;  /* 0x0000002564257221 */ /* 0x000fe20000010000 */
[-C--:B------:R-:W-:Y:S01]  /*16b0*/  FFMA.FTZ R133, R102, R100.reuse, R133 ;  /* 0x0000006466857223 */ /* 0x080fe20000010085 */
[----:B------:R-:W-:Y:S01]  /*16c0*/  FFMA.FTZ R100, R211, R100, R106 ;  /* 0x00000064d3647223 */ /* 0x000fe2000001006a */
[--C-:B------:R-:W-:Y:S02]  /*16d0*/  HADD2.F32 R109, -RZ, R107.reuse.H0_H0 ;  /* 0x2000006bff6d7230 */ /* 0x100fe40000004100 */
[----:B------:R-:W-:Y:S01]  /*16e0*/  FADD.FTZ R167, R238, R167 ;  /* 0x000000a7eea77221 */ /* 0x000fe20000010000 */
[----:B------:R-:W-:Y:S01]  /*16f0*/  FFMA.FTZ R168, R85, R238, R168 ;  /* 0x000000ee55a87223 */ /* 0x000fe200000100a8 */
        /* <DEDUP_REMOVED lines=9> */
[----:B------:R-:W-:Y:S01]  /*1790*/  FADD.FTZ R35, R106, R35 ;  /* 0x000000236a237221 */ /* 0x000fe20000010000 */
[-C--:B------:R-:W-:Y:S01]  /*17a0*/  FFMA.FTZ R131, R110, R106.reuse, R131 ;  /* 0x0000006a6e837223 */ /* 0x080fe20000010083 */
[----:B------:R-:W-:Y:S01]  /*17b0*/  FFMA.FTZ R109, R209, R106, R238 ;  /* 0x0000006ad16d7223 */ /* 0x000fe200000100ee */
[----:B------:R-:W-:Y:S01]  /*17c0*/  FADD.FTZ R112, -R237, R112 ;  /* 0x00000070ed707221 */ /* 0x000fe20000010100 */
[----:B------:R-:W-:-:S02]  /*17d0*/  HADD2.F32 R106, -RZ, R116.H0_H0 ;  /* 0x20000074ff6a7230 */ /* 0x000fc40000004100 */
[----:B------:R-:W-:Y:S02]  /*17e0*/  HADD2.F32 R116, -RZ, R116.H1_H1 ;  /* 0x30000074ff747230 */ /* 0x000fe40000004100 */
[----:B------:R-:W-:Y:S01]  /*17f0*/  FMUL.FTZ R103, R235, R112 ;  /* 0x00000070eb677220 */ /* 0x000fe20000410000 */
[--C-:B------:R-:W-:Y:S02]  /*1800*/  HADD2.F32 R107, -RZ, R120.reuse.H0_H0 ;  /* 0x20000078ff6b7230 */ /* 0x100fe40000004100 */
[----:B------:R-:W-:Y:S01]  /*1810*/  FADD.FTZ R6, R108, R6 ;  /* 0x000000066c067221 */ /* 0x000fe20000010000 */
[----:B------:R-:W-:Y:S01]  /*1820*/  FFMA.FTZ R23, R110, R108, R23 ;  /* 0x0000006c6e177223 */ /* 0x000fe20000010017 */
[----:B------:R-:W-:Y:S01]  /*1830*/  FMUL.FTZ R111, R192, R106 ;  /* 0x0000006ac06f7220 */ /* 0x000fe20000410000 */
[----:B------:R-:W-:Y:S02]  /*1840*/  HADD2.F32 R120, -RZ, R120.H1_H1 ;  /* 0x30000078ff787230 */ /* 0x000fe40000004100 */
[----:B------:R-:W-:Y:S01]  /*1850*/  FADD.FTZ R108, -R237, R113 ;  /* 0x00000071ed6c7221 */ /* 0x000fe20000010100 */
[----:B------:R-:W-:Y:S01]  /*1860*/  FMUL.FTZ R112, R191, R116 ;  /* 0x00000074bf707220 */ /* 0x000fe20000410000 */
[----:B------:R-:W-:Y:S01]  /*1870*/  FADD.FTZ R114, -R237, R114 ;  /* 0x00000072ed727221 */ /* 0x000fe20000010100 */
[----:B------:R-:W-:Y:S01]  /*1880*/  FADD.FTZ R7, R106, R7 ;  /* 0x000000076a077221 */ /* 0x000fe20000010000 */
[----:B------:R-:W-:Y:S01]  /*1890*/  FFMA.FTZ R22, R103, R106, R22 ;  /* 0x0000006a67167223 */ /* 0x000fe20000010016 */
[----:B------:R-:W-:Y:S01]  /*18a0*/  FADD.FTZ R34, R107, R34 ;  /* 0x000000226b227221 */ /* 0x000fe20000010000 */
[-C--:B------:R-:W-:Y:S01]  /*18b0*/  FFMA.FTZ R130, R103, R107.reuse, R130 ;  /* 0x0000006b67827223 */ /* 0x080fe20000010082 */
[----:B------:R-:W-:Y:S01]  /*18c0*/  FFMA.FTZ R106, R200, R107, R111 ;  /* 0x0000006bc86a7223 */ /* 0x000fe2000001006f */
[----:B------:R-:W-:Y:S01]  /*18d0*/  FMUL.FTZ R108, R235, R108 ;  /* 0x0000006ceb6c7220 */ /* 0x000fe20000410000 */
[----:B------:R-:W-:Y:S01]  /*18e0*/  FFMA.FTZ R107, R199, R120, R112 ;  /* 0x00000078c76b7223 */ /* 0x000fe20000010070 */
[----:B------:R-:W-:-:S02]  /*18f0*/  HADD2.F32 R112, -RZ, R117.H0_H0 ;  /* 0x20000075ff707230 */ /* 0x000fc40000004100 */
[----:B------:R-:W-:Y:S01]  /*1900*/  FMUL.FTZ R111, R235, R114 ;  /* 0x00000072eb6f7220 */ /* 0x000fe20000410000 */
[----:B------:R-:W-:Y:S01]  /*1910*/  FADD.FTZ R114, -R237, R115 ;  /* 0x00000073ed727221 */ /* 0x000fe20000010100 */
[----:B------:R-:W-:Y:S02]  /*1920*/  HADD2.F32 R117, -RZ, R117.H1_H1 ;  /* 0x30000075ff757230 */ /* 0x000fe40000004100 */
[----:B------:R-:W-:Y:S01]  /*1930*/  FADD.FTZ R8, R116, R8 ;  /* 0x0000000874087221 */ /* 0x000fe20000010000 */
[----:B------:R-:W-:Y:S01]  /*1940*/  FFMA.FTZ R21, R108, R116, R21 ;  /* 0x000000746c157223 */ /* 0x000fe20000010015 */
[----:B------:R-:W-:Y:S01]  /*1950*/  FADD.FTZ R5, R247, R5 ;  /* 0x00000005f7057221 */ /* 0x000fe20000010000 */
[----:B------:R-:W-:Y:S01]  /*1960*/  FFMA.FTZ R24, R105, R247, R24 ;  /* 0x000000f769187223 */ /* 0x000fe20000010018 */
[--C-:B------:R-:W-:Y:S02]  /*1970*/  HADD2.F32 R113, -RZ, R121.reuse.H0_H0 ;  /* 0x20000079ff717230 */ /* 0x100fe40000004100 */
[----:B------:R-:W-:Y:S01]  /*1980*/  FADD.FTZ R33, R120, R33 ;  /* 0x0000002178217221 */ /* 0x000fe20000010000 */
[----:B------:R-:W-:-:S02]  /*1990*/  HADD2.F32 R116, -RZ, R121.H1_H1 ;  /* 0x30000079ff747230 */ /* 0x000fc40000004100 */
[----:B------:R-:W-:Y:S01]  /*19a0*/  FFMA.FTZ R129, R108, R120, R129 ;  /* 0x000000786c817223 */ /* 0x000fe20000010081 */
[----:B------:R-:W-:Y:S01]  /*19b0*/  FMUL.FTZ R247, R190, R112 ;  /* 0x00000070bef77220 */ /* 0x000fe20000410000 */
[----:B------:R-:W-:Y:S01]  /*19c0*/  FMUL.FTZ R114, R235, R114 ;  /* 0x00000072eb727220 */ /* 0x000fe20000410000 */
[--C-:B------:R-:W-:Y:S02]  /*19d0*/  HADD2.F32 R121, -RZ, R118.reuse.H0_H0 ;  /* 0x20000076ff797230 */ /* 0x100fe40000004100 */
[----:B------:R-:W-:Y:S01]  /*19e0*/  FMUL.FTZ R120, R189, R117 ;  /* 0x00000075bd787220 */ /* 0x000fe20000410000 */
[----:B------:R-:W-:Y:S01]  /*19f0*/  FADD.FTZ R124, -R237, R124 ;  /* 0x0000007ced7c7221 */ /* 0x000fe20000010100 */
[----:B------:R-:W-:Y:S02]  /*1a00*/  HADD2.F32 R118, -RZ, R118.H1_H1 ;  /* 0x30000076ff767230 */ /* 0x000fe40000004100 */
[----:B------:R-:W-:Y:S01]  /*1a10*/  FADD.FTZ R9, R112, R9 ;  /* 0x0000000970097221 */ /* 0x000fe20000010000 */
[----:B------:R-:W-:Y:S01]  /*1a20*/  FFMA.FTZ R20, R111, R112, R20 ;  /* 0x000000706f147223 */ /* 0x000fe20000010014 */
        /* <DEDUP_REMOVED lines=12> */
[----:B------:R-:W-:Y:S01]  /*1af0*/  FMUL.FTZ R124, R187, R118 ;  /* 0x00000076bb7c7220 */ /* 0x000fe20000410000 */
[-C--:B------:R-:W-:Y:S01]  /*1b00*/  FMUL.FTZ R125, R188, R121.reuse ;  /* 0x00000079bc7d7220 */ /* 0x080fe20000410000 */
[----:B------:R-:W-:Y:S01]  /*1b10*/  FADD.FTZ R11, R121, R11 ;  /* 0x0000000b790b7221 */ /* 0x000fe20000010000 */
[----:B------:R-:W-:Y:S01]  /*1b20*/  FFMA.FTZ R18, R117, R121, R18 ;  /* 0x0000007975127223 */ /* 0x000fe20000010012 */
[----:B------:R-:W-:Y:S01]  /*1b30*/  FMUL.FTZ R116, R235, R116 ;  /* 0x00000074eb747220 */ /* 0x000fe20000410000 */
[----:B------:R-:W-:Y:S01]  /*1b40*/  FFMA.FTZ R121, R195, R122, R124 ;  /* 0x0000007ac3797223 */ /* 0x000fe2000001007c */
[----:B------:R-:W-:Y:S01]  /*1b50*/  FADD.FTZ R126, -R237, R126 ;  /* 0x0000007eed7e7221 */ /* 0x000fe20000010100 */
[----:B------:R-:W-:-:S02]  /*1b60*/  HADD2.F32 R124, -RZ, R119.H1_H1 ;  /* 0x30000077ff7c7230 */ /* 0x000fc40000004100 */
[----:B------:R-:W-:Y:S01]  /*1b70*/  FADD.FTZ R120, -R237, R127 ;  /* 0x0000007fed787221 */ /* 0x000fe20000010100 */
[----:B------:R-:W-:Y:S01]  /*1b80*/  FADD.FTZ R30, R115, R30 ;  /* 0x0000001e731e7221 */ /* 0x000fe20000010000 */
[-C--:B------:R-:W-:Y:S01]  /*1b90*/  FFMA.FTZ R42, R117, R115.reuse, R42 ;  /* 0x00000073752a7223 */ /* 0x080fe2000001002a */
[----:B------:R-:W-:Y:S01]  /*1ba0*/  FFMA.FTZ R115, R196, R115, R125 ;  /* 0x00000073c4737223 */ /* 0x000fe2000001007d */
[----:B------:R-:W-:Y:S01]  /*1bb0*/  FADD.FTZ R29, R122, R29 ;  /* 0x0000001d7a1d7221 */ /* 0x000fe20000010000 */
[----:B------:R-:W-:Y:S01]  /*1bc0*/  FFMA.FTZ R41, R116, R122, R41 ;  /* 0x0000007a74297223 */ /* 0x000fe20000010029 */
[C---:B------:R-:W-:Y:S01]  /*1bd0*/  FMUL.FTZ R125, R235.reuse, R126 ;  /* 0x0000007eeb7d7220 */ /* 0x040fe20000410000 */
[----:B------:R-:W-:Y:S02]  /*1be0*/  HADD2.F32 R122, -RZ, R123.H1_H1 ;  /* 0x3000007bff7a7230 */ /* 0x000fe40000004100 */
[----:B------:R-:W-:Y:S01]  /*1bf0*/  FMUL.FTZ R120, R235, R120 ;  /* 0x00000078eb787220 */ /* 0x000fe20000410000 */
[----:B------:R-:W-:Y:S01]  /*1c00*/  FMUL.FTZ R126, R185, R124 ;  /* 0x0000007cb97e7220 */ /* 0x000fe20000410000 */
[----:B------:R-:W-:-:S02]  /*1c10*/  HADD2.F32 R237, -RZ, R119.H0_H0 ;  /* 0x20000077ffed7230 */ /* 0x000fc40000004100 */
[----:B------:R-:W-:Y:S02]  /*1c20*/  HADD2.F32 R127, -RZ, R123.H0_H0 ;  /* 0x2000007bff7f7230 */ /* 0x000fe40000004100 */
[----:B------:R-:W-:Y:S01]  /*1c30*/  FADD.FTZ R27, R122, R27 ;  /* 0x0000001b7a1b7221 */ /* 0x000fe20000010000 */
[-C--:B------:R-:W-:Y:S01]  /*1c40*/  FFMA.FTZ R39, R120, R122.reuse, R39 ;  /* 0x0000007a78277223 */ /* 0x080fe20000010027 */
[----:B------:R-:W-:Y:S01]  /*1c50*/  FFMA.FTZ R119, R193, R122, R126 ;  /* 0x0000007ac1777223 */ /* 0x000fe2000001007e */
[----:B------:R-:W-:Y:S01]  /*1c60*/  FADD.FTZ R123, RZ, R239 ;  /* 0x000000efff7b7221 */ /* 0x000fe20000010000 */
[----:B------:R-:W-:-:S03]  /*1c70*/  FFMA.FTZ R122, R0, R239, RZ ;  /* 0x000000ef007a7223 */ /* 0x000fc600000100ff */
        /* <DEDUP_REMOVED lines=80> */
.L_x_2766:
        /* <DEDUP_REMOVED lines=41> */
.L_x_2732:
        /* <DEDUP_REMOVED lines=33> */
.L_x_2731:
        /* <DEDUP_REMOVED lines=32> */
.L_x_2734:
        /* <DEDUP_REMOVED lines=33> */
.L_x_2730:
        /* <DEDUP_REMOVED lines=35> */
.L_x_2736:
        /* <DEDUP_REMOVED lines=33> */
.L_x_2735:
        /* <DEDUP_REMOVED lines=32> */
.L_x_2737:
        /* <DEDUP_REMOVED lines=32> */
.L_x_2733:
        /* <DEDUP_REMOVED lines=50> */
.L_x_2740:
        /* <DEDUP_REMOVED lines=29> */
.L_x_2739:
        /* <DEDUP_REMOVED lines=34> */
.L_x_2742:
        /* <DEDUP_REMOVED lines=29> */
.L_x_2738:
        /* <DEDUP_REMOVED lines=35> */
.L_x_2744:
        /* <DEDUP_REMOVED lines=29> */
.L_x_2743:
        /* <DEDUP_REMOVED lines=34> */
.L_x_2745:
        /* <DEDUP_REMOVED lines=28> */
.L_x_2741:
        /* <DEDUP_REMOVED lines=45> */
.L_x_2748:
        /* <DEDUP_REMOVED lines=29> */
.L_x_2747:
        /* <DEDUP_REMOVED lines=34> */
.L_x_2750:
        /* <DEDUP_REMOVED lines=29> */
.L_x_2746:
        /* <DEDUP_REMOVED lines=35> */
.L_x_2752:
        /* <DEDUP_REMOVED lines=29> */
.L_x_2751:
        /* <DEDUP_REMOVED lines=34> */
.L_x_2753:
        /* <DEDUP_REMOVED lines=28> */
.L_x_2749:
        /* <DEDUP_REMOVED lines=14> */
.L_x_2728:
        /* <DEDUP_REMOVED lines=94> */
.L_x_2727:
[----:B------:R-:W-:Y:S05]  /*5a60*/  BSYNC B0 ;  /* 0x0000000000007941 */ /* 0x000fea0003800000 */
.L_x_2726:
        /* <DEDUP_REMOVED lines=35> */
[----:B-----5:R-:W-:-:S03]  /*5ca0*/  FADD.FTZ R3, R3, R18 ;  /* 0x0000001203037221 */ /* 0x020fc60000010000 */
[----:B------:R-:W5:Y:S01]  /*5cb0*/  LDS R27, [R0+0x1c00] ;  /* 0x001c0000001b7984 */ /* 0x000f620000000800 */
[----:B-1----:R-:W-:-:S03]  /*5cc0*/  FADD.FTZ R13, RZ, R13 ;  /* 0x0000000dff0d7221 */ /* 0x002fc60000010000 */
[----:B------:R-:W1:Y:S01]  /*5cd0*/  LDS R34, [R0+0x1e00] ;  /* 0x001e000000227984 */ /* 0x000e620000000800 */
        /* <DEDUP_REMOVED lines=67> */
[----:B------:R-:W-:Y:S01]  /*6110*/  LDS R26, [R0+0x2a00] ;  /* 0x002a0000001a7984 */ /* 0x000fe20000000800 */
        /* <DEDUP_REMOVED lines=14> */
[----:B------:R-:W-:Y:S04]  /*6200*/  STS.128 [R12+0x10], R84 ;  /* 0x000010540c007388 */ /* 0x000fe80000000c00 */
[----:B------:R-:W-:Y:S04]  /*6210*/  STS.128 [R12+0x400], R80 ;  /* 0x000400500c007388 */ /* 0x000fe80000000c00 */
[----:B------:R-:W-:Y:S01]  /*6220*/  STS.128 [R12+0x410], R104 ;  /* 0x000410680c007388 */ /* 0x000fe20000000c00 */
[----:B0-----:R-:W-:-:S03]  /*6230*/  FADD.FTZ R39, R4, R39 ;  /* 0x0000002704277221 */ /* 0x001fc60000010000 */
        /* <DEDUP_REMOVED lines=64> */
[----:B------:R-:W-:-:S04]  /*6640*/  IADD3.X R9, PT, PT, RZ, RZ, RZ, P0, !PT ;  /* 0x000000ffff097210 */ /* 0x000fc800007fe4ff */
[----:B------:R-:W-:Y:S01]  /*6650*/  SHF.L.U64.HI R9, R2, 0x2, R9 ;  /* 0x0000000202097819 */ /* 0x000fe20000010209 */
        /* <DEDUP_REMOVED lines=21> */
[----:B-----5:R-:W-:Y:S01]  /*67b0*/  FADD.FTZ R55, R5, R8 ;  /* 0x0000000805377221 */ /* 0x020fe20000010000 */
[----:B------:R-:W-:Y:S02]  /*67c0*/  SHF.L.U32 R8, R2, 0x2, RZ ;  /* 0x0000000202087819 */ /* 0x000fe400000006ff */
[----:B------:R-:W5:Y:S01]  /*67d0*/  LDS R41, [R0+0x1400] ;  /* 0x0014000000297984 */ /* 0x000f620000000800 */
[----:B------:R-:W-:Y:S01]  /*67e0*/  FADD.FTZ R12, RZ, R12 ;  /* 0x0000000cff0c7221 */ /* 0x000fe20000010000 */
[C---:B------:R-:W-:Y:S02]  /*67f0*/  IADD3 R2, P0, PT, R8.reuse, UR22, RZ ;  /* 0x0000001608027c10 */ /* 0x040fe4000ff1e0ff */
[----:B------:R-:W5:Y:S01]  /*6800*/  LDS R18, [R0+0xa00] ;  /* 0x000a000000127984 */ /* 0x000f620000000800 */
[----:B------:R-:W-:Y:S01]  /*6810*/  IADD3 R4, P1, PT, R8, UR20, RZ ;  /* 0x0000001408047c10 */ /* 0x000fe2000ff3e0ff */
[----:B------:R-:W-:Y:S01]  /*6820*/  FADD.FTZ R10, R10, R45 ;  /* 0x0000002d0a0a7221 */ /* 0x000fe20000010000 */
        /* <DEDUP_REMOVED lines=53> */
.L_x_2729:
[----:B------:R-:W-:Y:S01]  /*6b80*/  HFMA2 R127, -RZ, RZ, 0, 5.9604644775390625e-08 ;  /* 0x00000001ff7f7431 */ /* 0x000fe200000001ff */
[----:B------:R-:W-:Y:S01]  /*6b90*/  BSSY B2, `(.L_x_2755) ;  /* 0x0000006000027945 */ /* 0x000fe20003800000 */
[----:B------:R-:W-:Y:S02]  /*6ba0*/  MOV R124, 0x1f ;  /* 0x0000001f007c7802 */ /* 0x000fe40000000f00 */
[----:B------:R-:W-:-:S07]  /*6bb0*/  MOV R237, 0xffffffff ;  /* 0xffffffff00ed7802 */ /* 0x000fce0000000f00 */
[----:B-----5:R-:W-:Y:S05]  /*6bc0*/  WARPSYNC.COLLECTIVE R237, `(.L_x_2756) ;  /* 0x00000000ed087348 */ /* 0x020fea0003c00000 */
[----:B------:R0:W1:Y:S02]  /*6bd0*/  SHFL.BFLY P3, R240, R126, R127, R124 ;  /* 0x0c00007f7ef07389 */ /* 0x000064000006007c */
[----:B01---5:R-:W-:Y:S05]  /*6be0*/  ENDCOLLECTIVE ;  /* 0x000000000000791b */ /* 0x023fea0003800000 */
.L_x_2756:
[----:B------:R-:W-:Y:S05]  /*6bf0*/  BSYNC B2 ;  /* 0x0000000000027941 */ /* 0x000fea0003800000 */
.L_x_2755:
        /* <DEDUP_REMOVED lines=8> */
.L_x_2757:
[----:B------:R-:W-:Y:S01]  /*6c80*/  MOV R126, R238 ;  /* 0x000000ee007e7202 */ /* 0x000fe20000000f00 */
[----:B------:R-:W-:Y:S01]  /*6c90*/  HFMA2 R127, -RZ, RZ, 0, 1.1920928955078125e-07 ;  /* 0x00000002ff7f7431 */ /* 0x000fe200000001ff */
[----:B------:R-:W-:-:S07]  /*6ca0*/  MOV R122, R240 ;  /* 0x000000f0007a7202 */ /* 0x000fce0000000f00 */
[----:B------:R-:W-:Y:S05]  /*6cb0*/  WARPSYNC.COLLECTIVE R237, `(.L_x_2758) ;  /* 0x00000000ed087348 */ /* 0x000fea0003c00000 */
[----:B------:R0:W1:Y:S02]  /*6cc0*/  SHFL.BFLY P3, R240, R126, R127, R124 ;  /* 0x0c00007f7ef07389 */ /* 0x000064000006007c */
[----:B01----:R-:W-:Y:S05]  /*6cd0*/  ENDCOLLECTIVE ;  /* 0x000000000000791b */ /* 0x003fea0003800000 */
.L_x_2758:
[----:B------:R-:W-:-:S05]  /*6ce0*/  FADD.FTZ R242, R123, R122 ;  /* 0x0000007a7bf27221 */ /* 0x000fca0000010000 */
[----:B------:R-:W-:Y:S01]  /*6cf0*/  MOV R126, R242 ;  /* 0x000000f2007e7202 */ /* 0x000fe20000000f00 */
[----:B------:R-:W-:-:S07]  /*6d00*/  FADD.FTZ R244, R238, R240 ;  /* 0x000000f0eef47221 */ /* 0x000fce0000010000 */
[----:B------:R-:W-:Y:S05]  /*6d10*/  WARPSYNC.COLLECTIVE R237, `(.L_x_2759) ;  /* 0x00000000ed087348 */ /* 0x000fea0003c00000 */
[----:B------:R0:W1:Y:S02]  /*6d20*/  SHFL.BFLY P3, R240, R126, R127, R124 ;  /* 0x0c00007f7ef07389 */ /* 0x000064000006007c */
[----:B01----:R-:W-:Y:S05]  /*6d30*/  ENDCOLLECTIVE ;  /* 0x000000000000791b */ /* 0x003fea0003800000 */
.L_x_2759:
[----:B------:R-:W-:Y:S01]  /*6d40*/  MOV R126, R244 ;  /* 0x000000f4007e7202 */ /* 0x000fe20000000f00 */
[----:B------:R-:W-:Y:S01]  /*6d50*/  HFMA2 R127, -RZ, RZ, 0, 2.384185791015625e-07 ;  /* 0x00000004ff7f7431 */ /* 0x000fe200000001ff */
[----:B------:R-:W-:-:S07]  /*6d60*/  MOV R247, R240 ;  /* 0x000000f000f77202 */ /* 0x000fce0000000f00 */
[----:B------:R-:W-:Y:S05]  /*6d70*/  WARPSYNC.COLLECTIVE R237, `(.L_x_2760) ;  /* 0x00000000ed087348 */ /* 0x000fea0003c00000 */
[----:B------:R0:W1:Y:S02]  /*6d80*/  SHFL.BFLY P3, R240, R126, R127, R124 ;  /* 0x0c00007f7ef07389 */ /* 0x000064000006007c */
[----:B01----:R-:W-:Y:S05]  /*6d90*/  ENDCOLLECTIVE ;  /* 0x000000000000791b */ /* 0x003fea0003800000 */
.L_x_2760:
[----:B------:R-:W-:-:S05]  /*6da0*/  FADD.FTZ R247, R242, R247 ;  /* 0x000000f7f2f77221 */ /* 0x000fca0000010000 */
[----:B------:R-:W-:Y:S01]  /*6db0*/  MOV R126, R247 ;  /* 0x000000f7007e7202 */ /* 0x000fe20000000f00 */
[----:B------:R-:W-:-:S07]  /*6dc0*/  FADD.FTZ R246, R244, R240 ;  /* 0x000000f0f4f67221 */ /* 0x000fce0000010000 */
[----:B------:R-:W-:Y:S05]  /*6dd0*/  WARPSYNC.COLLECTIVE R237, `(.L_x_2761) ;  /* 0x00000000ed087348 */ /* 0x000fea0003c00000 */
[----:B------:R0:W1:Y:S02]  /*6de0*/  SHFL.BFLY P3, R240, R126, R127, R124 ;  /* 0x0c00007f7ef07389 */ /* 0x000064000006007c */
[----:B01----:R-:W-:Y:S05]  /*6df0*/  ENDCOLLECTIVE ;  /* 0x000000000000791b */ /* 0x003fea0003800000 */
.L_x_2761:
[----:B------:R-:W-:Y:S01]  /*6e00*/  MOV R126, R246 ;  /* 0x000000f6007e7202 */ /* 0x000fe20000000f00 */
[----:B------:R-:W-:Y:S01]  /*6e10*/  HFMA2 R127, -RZ, RZ, 0, 4.76837158203125e-07 ;  /* 0x00000008ff7f7431 */ /* 0x000fe200000001ff */
[----:B------:R-:W-:-:S07]  /*6e20*/  MOV R122, R240 ;  /* 0x000000f0007a7202 */ /* 0x000fce0000000f00 */
[----:B------:R-:W-:Y:S05]  /*6e30*/  WARPSYNC.COLLECTIVE R237, `(.L_x_2762) ;  /* 0x00000000ed087348 */ /* 0x000fea0003c00000 */
[----:B------:R0:W1:Y:S02]  /*6e40*/  SHFL.BFLY P3, R240, R126, R127, R124 ;  /* 0x0c00007f7ef07389 */ /* 0x000064000006007c */
[----:B01----:R-:W-:Y:S05]  /*6e50*/  ENDCOLLECTIVE ;  /* 0x000000000000791b */ /* 0x003fea0003800000 */
.L_x_2762:
[----:B------:R-:W-:-:S05]  /*6e60*/  FADD.FTZ R248, R247, R122 ;  /* 0x0000007af7f87221 */ /* 0x000fca0000010000 */
[----:B------:R-:W-:Y:S01]  /*6e70*/  MOV R126, R248 ;  /* 0x000000f8007e7202 */ /* 0x000fe20000000f00 */
[----:B------:R-:W-:-:S07]  /*6e80*/  FADD.FTZ R123, R246, R240 ;  /* 0x000000f0f67b7221 */ /* 0x000fce0000010000 */
[----:B------:R-:W-:Y:S05]  /*6e90*/  WARPSYNC.COLLECTIVE R237, `(.L_x_2763) ;  /* 0x00000000ed087348 */ /* 0x000fea0003c00000 */
[----:B------:R0:W1:Y:S02]  /*6ea0*/  SHFL.BFLY P3, R240, R126, R127, R124 ;  /* 0x0c00007f7ef07389 */ /* 0x000064000006007c */
[----:B01----:R-:W-:Y:S05]  /*6eb0*/  ENDCOLLECTIVE ;  /* 0x000000000000791b */ /* 0x003fea0003800000 */
.L_x_2763:
[----:B------:R-:W-:Y:S01]  /*6ec0*/  MOV R126, R123 ;  /* 0x0000007b007e7202 */ /* 0x000fe20000000f00 */
[----:B------:R-:W-:Y:S01]  /*6ed0*/  HFMA2 R127, -RZ, RZ, 0, 9.5367431640625e-07 ;  /* 0x00000010ff7f7431 */ /* 0x000fe200000001ff */
[----:B------:R-:W-:-:S07]  /*6ee0*/  MOV R249, R240 ;  /* 0x000000f000f97202 */ /* 0x000fce0000000f00 */
[----:B------:R-:W-:Y:S05]  /*6ef0*/  WARPSYNC.COLLECTIVE R237, `(.L_x_2764) ;  /* 0x00000000ed087348 */ /* 0x000fea0003c00000 */
[----:B------:R0:W1:Y:S02]  /*6f00*/  SHFL.BFLY P3, R240, R126, R127, R124 ;  /* 0x0c00007f7ef07389 */ /* 0x000064000006007c */
[----:B01----:R-:W-:Y:S05]  /*6f10*/  ENDCOLLECTIVE ;  /* 0x000000000000791b */ /* 0x003fea0003800000 */
.L_x_2764:
[----:B------:R-:W-:-:S05]  /*6f20*/  FADD.FTZ R122, R248, R249 ;  /* 0x000000f9f87a7221 */ /* 0x000fca0000010000 */
[----:B------:R-:W-:Y:S02]  /*6f30*/  MOV R126, R122 ;  /* 0x0000007a007e7202 */ /* 0x000fe40000000f00 */
[----:B------:R-:W-:-:S07]  /*6f40*/  MOV R238, R240 ;  /* 0x000000f000ee7202 */ /* 0x000fce0000000f00 */
[----:B------:R-:W-:Y:S05]  /*6f50*/  WARPSYNC.COLLECTIVE R237, `(.L_x_2765) ;  /* 0x00000000ed087348 */ /* 0x000fea0003c00000 */
[----:B------:R0:W1:Y:S02]  /*6f60*/  SHFL.BFLY P3, R240, R126, R127, R124 ;  /* 0x0c00007f7ef07389 */ /* 0x000064000006007c */
[----:B01----:R-:W-:Y:S05]  /*6f70*/  ENDCOLLECTIVE ;  /* 0x000000000000791b */ /* 0x003fea0003800000 */
.L_x_2765:
[----:B------:R-:W-:Y:S05]  /*6f80*/  BRA `(.L_x_2766) ;  /* 0xffffffb0007c7947 */ /* 0x000fea000383ffff */
.L_x_2767:
        /* <DEDUP_REMOVED lines=15> */
.L_x_4995:


//--------------------- .text._ZN10layer_norm31ln_parallel_residual_bwd_kernelINS_13Kernel_traitsI6__halfS2_fS2_fjLj768ELj1ELj4ELj1ELj16ENS_18Kernel_traits_baseILj768ES2_S2_fS2_fjLj128EEEEELb0ELb1ELb0EEEvNS_9BwdParamsE --------------------------
	.section	.text._ZN10layer_norm31ln_parallel_residual_bwd_kernelINS_13Kernel_traitsI6__halfS2_fS2_fjLj768ELj1ELj4ELj1ELj16ENS_18Kernel_traits_baseILj768ES2_S2_fS2_fjLj128EEEEELb0ELb1ELb0EEEvNS_9BwdParamsE,"ax",@progbits
	.align	128
        .global         _ZN10layer_norm31ln_parallel_residual_bwd_kernelINS_13Kernel_traitsI6__halfS2_fS2_fjLj768ELj1ELj4ELj1ELj16ENS_18Kernel_traits_baseILj768ES2_S2_fS2_fjLj128EEEEELb0ELb1ELb0EEEvNS_9BwdParamsE
        .type           _ZN10layer_norm31ln_parallel_residual_bwd_kernelINS_13Kernel_traitsI6__halfS2_fS2_fjLj768ELj1ELj4ELj1ELj16ENS_18Kernel_traits_baseILj768ES2_S2_fS2_fjLj128EEEEELb0ELb1ELb0EEEvNS_9BwdParamsE,@function
        .size           _ZN10layer_norm31ln_parallel_residual_bwd_kernelINS_13Kernel_traitsI6__halfS2_fS2_fjLj768ELj1ELj4ELj1ELj16ENS_18Kernel_traits_baseILj768ES2_S2_fS2_fjLj128EEEEELb0ELb1ELb0EEEvNS_9BwdParamsE,(.L_x_4996 - _ZN10layer_norm31ln_parallel_residual_bwd_kernelINS_13Kernel_traitsI6__halfS2_fS2_fjLj768ELj1ELj4ELj1ELj16ENS_18Kernel_traits_baseILj768ES2_S2_fS2_fjLj128EEEEELb0ELb1ELb0EEEvNS_9BwdParamsE)
        .other          _ZN10layer_norm31ln_parallel_residual_bwd_kernelINS_13Kernel_traitsI6__halfS2_fS2_fjLj768ELj1ELj4ELj1ELj16ENS_18Kernel_traits_baseILj768ES2_S2_fS2_fjLj128EEEEELb0ELb1ELb0EEEvNS_9BwdParamsE,@"STO_CUDA_ENTRY STV_DEFAULT"
_ZN10layer_norm31ln_parallel_residual_bwd_kernelINS_13Kernel_traitsI6__halfS2_fS2_fjLj768ELj1ELj4ELj1ELj16ENS_18Kernel_traits_baseILj768ES2_S2_fS2_fjLj128EEEEELb0ELb1ELb0EEEvNS_9BwdParamsE:
.text._ZN10layer_norm31ln_parallel_residual_bwd_kernelINS_13Kernel_traitsI6__halfS2_fS2_fjLj768ELj1ELj4ELj1ELj16ENS_18Kernel_traits_baseILj768ES2_S2_fS2_fjLj128EEEEELb0ELb1ELb0EEEvNS_9BwdParamsE:
        /* <DEDUP_REMOVED lines=89> */
.L_x_2806:
        /* <DEDUP_REMOVED lines=21> */
[----:B------:R-:W1:Y:S01]  /*06e0*/  LDC.64 R108, c[0x0][0x3a8] ;  /* 0x0000ea00ff6c7b82 */ /* 0x000e620000000a00 */
[----:B0-----:R-:W-:-:S06]  /*06f0*/  IMAD.WIDE.U32 R104, R2, 0x10, R104 ;  /* 0x0000001002687825 */ /* 0x001fcc00078e0068 */
[----:B------:R-:W2:Y:S01]  /*0700*/  LDG.E.128 R104, desc[UR10][R104.64] ;  /* 0x0000000a68687981 */ /* 0x000ea2000c1e1d00 */
[----:B-1----:R-:W-:-:S05]  /*0710*/  IMAD.WIDE.U32 R108, R2, 0x20, R108 ;  /* 0x00000020026c7825 */ /* 0x002fca00078e006c */
[----:B------:R-:W3:Y:S04]  /*0720*/  LDG.E.128 R8, desc[UR10][R108.64] ;  /* 0x0000000a6c087981 */ /* 0x000ee8000c1e1d00 */
[----:B------:R-:W4:Y:S01]  /*0730*/  LDG.E.128 R108, desc[UR10][R108.64+0x10] ;  /* 0x0000100a6c6c7981 */ /* 0x000f22000c1e1d00 */
[----:B------:R-:W-:-:S04]  /*0740*/  ISETP.NE.U32.AND P0, PT, RZ, UR12, PT ;  /* 0x0000000cff007c0c */ /* 0x000fc8000bf05070 */
[----:B------:R-:W-:-:S13]  /*0750*/  ISETP.NE.AND.EX P0, PT, RZ, UR13, PT, P0 ;  /* 0x0000000dff007c0c */ /* 0x000fda000bf05300 */
[----:B------:R-:W0:Y:S01]  /*0760*/  @P0 LDC.64 R6, c[0x0][0x438] ;  /* 0x00010e00ff060b82 */ /* 0x000e220000000a00 */
[----:B------:R-:W-:Y:S02]  /*0770*/  HADD2.F32 R5, -RZ, R160.H0_H0 ;  /* 0x200000a0ff057230 */ /* 0x000fe40000004100 */
[----:B------:R-:W-:Y:S02]  /*0780*/  HADD2.F32 R17, -RZ, R163.H0_H0 ;  /* 0x200000a3ff117230 */ /* 0x000fe40000004100 */
[----:B0-----:R-:W-:-:S05]  /*0790*/  @P0 IMAD.WIDE.U32 R6, R2, 0x20, R6 ;  /* 0x0000002002060825 */ /* 0x001fca00078e0006 */
[----:B------:R-:W5:Y:S04]  /*07a0*/  @P0 LDG.E.128 R24, desc[UR10][R6.64] ;  /* 0x0000000a06180981 */ /* 0x000f68000c1e1d00 */
[----:B------:R0:W5:Y:S01]  /*07b0*/  @P0 LDG.E.128 R20, desc[UR10][R6.64+0x10] ;  /* 0x0000100a06140981 */ /* 0x000162000c1e1d00 */
[----:B------:R-:W-:Y:S01]  /*07c0*/  HADD2.F32 R131, -RZ, R163.H1_H1 ;  /* 0x300000a3ff837230 */ /* 0x000fe20000004100 */
[----:B------:R-:W-:Y:S01]  /*07d0*/  IADD3 R150, PT, PT, R2, 0x20, RZ ;  /* 0x0000002002967810 */ /* 0x000fe20007ffe0ff */
[--C-:B--2---:R-:W-:Y:S02]  /*07e0*/  HADD2.F32 R13, -RZ, R104.reuse.H0_H0 ;  /* 0x20000068ff0d7230 */ /* 0x104fe40000004100 */
[----:B------:R-:W-:Y:S02]  /*07f0*/  HADD2.F32 R104, -RZ, R104.H1_H1 ;  /* 0x30000068ff687230 */ /* 0x000fe40000004100 */
[C---:B---3--:R-:W-:Y:S01]  /*0800*/  FADD.FTZ R0, -R142.reuse, R8 ;  /* 0x000000088e007221 */ /* 0x048fe20000010100 */
[----:B------:R-:W-:Y:S01]  /*0810*/  FADD.FTZ R8, -R142, R9 ;  /* 0x000000098e087221 */ /* 0x000fe20000010100 */
[----:B------:R-:W-:-:S02]  /*0820*/  HADD2.F32 R9, -RZ, R160.H1_H1 ;  /* 0x300000a0ff097230 */ /* 0x000fc40000004100 */
[-C--:B0-----:R-:W-:Y:S01]  /*0830*/  FMUL.FTZ R6, R5, R13.reuse ;  /* 0x0000000d05067220 */ /* 0x081fe20000410000 */
[C---:B------:R-:W-:Y:S01]  /*0840*/  FADD.FTZ R10, -R142.reuse, R10 ;  /* 0x0000000a8e0a7221 */ /* 0x040fe20000010100 */
[----:B-----5:R-:W-:Y:S01]  /*0850*/  FMUL.FTZ R5, R117, R8 ;  /* 0x0000000875057220 */ /* 0x020fe20000410000 */
[----:B------:R-:W-:Y:S02]  /*0860*/  HADD2.F32 R12, -RZ, R105.H0_H0 ;  /* 0x20000069ff0c7230 */ /* 0x000fe40000004100 */
[----:B------:R-:W-:Y:S01]  /*0870*/  FMUL.FTZ R8, R9, R104 ;  /* 0x0000006809087220 */ /* 0x000fe20000410000 */
[----:B------:R-:W-:Y:S02]  /*0880*/  HADD2.F32 R9, -RZ, R161.H0_H0 ;  /* 0x200000a1ff097230 */ /* 0x000fe40000004100 */
[C---:B------:R-:W-:Y:S01]  /*0890*/  FMUL.FTZ R7, R117.reuse, R10 ;  /* 0x0000000a75077220 */ /* 0x040fe20000410000 */
[----:B------:R-:W-:Y:S01]  /*08a0*/  FMUL.FTZ R0, R117, R0 ;  /* 0x0000000075007220 */ /* 0x000fe20000410000 */
[----:B------:R-:W-:Y:S01]  /*08b0*/  FADD.FTZ R10, -R142, R11 ;  /* 0x0000000b8e0a7221 */ /* 0x000fe20000010100 */
[----:B------:R-:W-:Y:S01]  /*08c0*/  FADD.FTZ R50, R50, R12 ;  /* 0x0000000c32327221 */ /* 0x000fe20000010000 */
[-C--:B------:R-:W-:Y:S01]  /*08d0*/  FFMA.FTZ R74, R7, R12.reuse, R74 ;  /* 0x0000000c074a7223 */ /* 0x080fe2000001004a */
[----:B------:R-:W-:Y:S01]  /*08e0*/  FMUL.FTZ R9, R9, R12 ;  /* 0x0000000c09097220 */ /* 0x000fe20000410000 */
[----:B------:R-:W-:Y:S01]  /*08f0*/  FADD.FTZ R48, R48, R13 ;  /* 0x0000000d30307221 */ /* 0x000fe20000010000 */
[----:B------:R-:W-:Y:S01]  /*0900*/  FFMA.FTZ R72, R0, R13, R72 ;  /* 0x0000000d00487223 */ /* 0x000fe20000010048 */
[----:B------:R-:W-:-:S02]  /*0910*/  HADD2.F32 R14, -RZ, R105.H1_H1 ;  /* 0x30000069ff0e7230 */ /* 0x000fc40000004100 */
[C---:B----4-:R-:W-:Y:S01]  /*0920*/  FADD.FTZ R108, -R142.reuse, R108 ;  /* 0x0000006c8e6c7221 */ /* 0x050fe20000010100 */
[----:B------:R-:W-:Y:S02]  /*0930*/  HADD2.F32 R12, -RZ, R161.H1_H1 ;  /* 0x300000a1ff0c7230 */ /* 0x000fe40000004100 */
[C---:B------:R-:W-:Y:S01]  /*0940*/  FMUL.FTZ R13, R117.reuse, R10 ;  /* 0x0000000a750d7220 */ /* 0x040fe20000410000 */
[----:B------:R-:W-:Y:S01]  /*0950*/  FADD.FTZ R16, -R142, R110 ;  /* 0x0000006e8e107221 */ /* 0x000fe20000010100 */
[----:B------:R-:W-:Y:S02]  /*0960*/  HADD2.F32 R15, -RZ, R106.H0_H0 ;  /* 0x2000006aff0f7230 */ /* 0x000fe40000004100 */
[----:B------:R-:W-:Y:S01]  /*0970*/  FMUL.FTZ R11, R117, R108 ;  /* 0x0000006c750b7220 */ /* 0x000fe20000410000 */
[----:B------:R-:W-:Y:S02]  /*0980*/  HADD2.F32 R10, -RZ, R162.H0_H0 ;  /* 0x200000a2ff0a7230 */ /* 0x000fe40000004100 */
[----:B------:R-:W-:Y:S01]  /*0990*/  FADD.FTZ R51, R51, R14 ;  /* 0x0000000e33337221 */ /* 0x000fe20000010000 */
[-C--:B------:R-:W-:Y:S01]  /*09a0*/  FFMA.FTZ R75, R13, R14.reuse, R75 ;  /* 0x0000000e0d4b7223 */ /* 0x080fe2000001004b */
[----:B------:R-:W-:Y:S01]  /*09b0*/  FMUL.FTZ R12, R12, R14 ;  /* 0x0000000e0c0c7220 */ /* 0x000fe20000410000 */
[----:B------:R-:W-:-:S02]  /*09c0*/  HADD2.F32 R105, -RZ, R107.H0_H0 ;  /* 0x2000006bff697230 */ /* 0x000fc40000004100 */
[----:B------:R-:W-:Y:S01]  /*09d0*/  FADD.FTZ R14, -R142, R109 ;  /* 0x0000006d8e0e7221 */ /* 0x000fe20000010100 */
[----:B------:R-:W-:Y:S01]  /*09e0*/  FMUL.FTZ R16, R117, R16 ;  /* 0x0000001075107220 */ /* 0x000fe20000410000 */
[----:B------:R-:W-:Y:S01]  /*09f0*/  FADD.FTZ R44, R44, R15 ;  /* 0x0000000f2c2c7221 */ /* 0x000fe20000010000 */
[-C--:B------:R-:W-:Y:S01]  /*0a00*/  FFMA.FTZ R68, R11, R15.reuse, R68 ;  /* 0x0000000f0b447223 */ /* 0x080fe20000010044 */
[----:B------:R-:W-:Y:S01]  /*0a10*/  FMUL.FTZ R10, R10, R15 ;  /* 0x0000000f0a0a7220 */ /* 0x000fe20000410000 */
[----:B------:R-:W-:Y:S02]  /*0a20*/  HADD2.F32 R106, -RZ, R106.H1_H1 ;  /* 0x3000006aff6a7230 */ /* 0x000fe40000004100 */
[----:B------:R-:W-:Y:S01]  /*0a30*/  FMUL.FTZ R14, R117, R14 ;  /* 0x0000000e750e7220 */ /* 0x000fe20000410000 */
[----:B------:R-:W-:Y:S02]  /*0a40*/  HADD2.F32 R15, -RZ, R162.H1_H1 ;  /* 0x300000a2ff0f7230 */ /* 0x000fe40000004100 */
[----:B------:R-:W-:Y:S01]  /*0a50*/  FADD.FTZ R46, R46, R105 ;  /* 0x000000692e2e7221 */ /* 0x000fe20000010000 */
[-C--:B------:R-:W-:Y:S01]  /*0a60*/  FFMA.FTZ R70, R16, R105.reuse, R70 ;  /* 0x0000006910467223 */ /* 0x080fe20000010046 */
[----:B------:R-:W-:Y:S01]  /*0a70*/  FMUL.FTZ R17, R17, R105 ;  /* 0x0000006911117220 */ /* 0x000fe20000410000 */
[----:B------:R-:W-:Y:S01]  /*0a80*/  FADD.FTZ R49, R49, R104 ;  /* 0x0000006831317221 */ /* 0x000fe20000010000 */
[----:B------:R-:W-:Y:S01]  /*0a90*/  FFMA.FTZ R73, R5, R104, R73 ;  /* 0x0000006805497223 */ /* 0x000fe20000010049 */
[----:B------:R-:W-:Y:S01]  /*0aa0*/  FADD.FTZ R105, RZ, R6 ;  /* 0x00000006ff697221 */ /* 0x000fe20000010000 */
[----:B------:R-:W-:Y:S01]  /*0ab0*/  FFMA.FTZ R104, R0, R6, RZ ;  /* 0x0000000600687223 */ /* 0x000fe200000100ff */
[----:B------:R-:W-:Y:S01]  /*0ac0*/  FADD.FTZ R45, R45, R106 ;  /* 0x0000006a2d2d7221 */ /* 0x000fe20000010000 */
[-C--:B------:R-:W-:Y:S01]  /*0ad0*/  FFMA.FTZ R69, R14, R106.reuse, R69 ;  /* 0x0000006a0e457223 */ /* 0x080fe20000010045 */
[----:B------:R-:W-:Y:S01]  /*0ae0*/  FMUL.FTZ R15, R15, R106 ;  /* 0x0000006a0f0f7220 */ /* 0x000fe20000410000 */
        /* <DEDUP_REMOVED lines=8> */
[----:B------:R-:W-:Y:S02]  /*0b70*/  HADD2.F32 R108, -RZ, R107.H1_H1 ;  /* 0x3000006bff6c7230 */ /* 0x000fe40000004100 */
[----:B------:R-:W-:Y:S01]  /*0b80*/  FADD.FTZ R132, -R142, R111 ;  /* 0x0000006f8e847221 */ /* 0x000fe20000010100 */
[----:B------:R-:W-:Y:S01]  /*0b90*/  FADD.FTZ R106, R106, R15 ;  /* 0x0000000f6a6a7221 */ /* 0x000fe20000010000 */
[----:B------:R-:W-:Y:S02]  /*0ba0*/  FFMA.FTZ R105, R14, R15, R105 ;  /* 0x0000000f0e697223 */ /* 0x000fe40000010069 */
[----:B------:R-:W-:Y:S01]  /*0bb0*/  FMUL.FTZ R132, R117, R132 ;  /* 0x0000008475847220 */ /* 0x000fe20000410000 */
[-C--:B------:R-:W-:Y:S01]  /*0bc0*/  FMUL.FTZ R131, R131, R108.reuse ;  /* 0x0000006c83837220 */ /* 0x080fe20000410000 */
[----:B------:R-:W-:Y:S01]  /*0bd0*/  FADD.FTZ R106, R106, R17 ;  /* 0x000000116a6a7221 */ /* 0x000fe20000010000 */
[----:B------:R-:W-:Y:S01]  /*0be0*/  FFMA.FTZ R105, R16, R17, R105 ;  /* 0x0000001110697223 */ /* 0x000fe20000010069 */
[----:B------:R-:W-:Y:S01]  /*0bf0*/  FADD.FTZ R47, R47, R108 ;  /* 0x0000006c2f2f7221 */ /* 0x000fe20000010000 */
[----:B------:R-:W-:Y:S01]  /*0c00*/  FFMA.FTZ R71, R132, R108, R71 ;  /* 0x0000006c84477223 */ /* 0x000fe20000010047 */
[----:B------:R-:W-:Y:S01]  /*0c10*/  FADD.FTZ R148, R106, R131 ;  /* 0x000000836a947221 */ /* 0x000fe20000010000 */
[----:B------:R-:W-:-:S07]  /*0c20*/  FFMA.FTZ R149, R132, R131, R105 ;  /* 0x0000008384957223 */ /* 0x000fce0000010069 */
.L_x_2770:
[----:B------:R-:W-:Y:S05]  /*0c30*/  BSYNC.RECONVERGENT B0 ;  /* 0x0000000000007941 */ /* 0x000fea0003800200 */
.L_x_2769:
[----:B------:R-:W-:Y:S04]  /*0c40*/  BSSY.RECONVERGENT B0, `(.L_x_2771) ;  /* 0x0000058000007945 */ /* 0x000fe80003800200 */
[----:B------:R-:W-:Y:S05]  /*0c50*/  @!P3 BRA `(.L_x_2772) ;  /* 0x000000040058b947 */ /* 0x000fea0003800000 */
[----:B------:R-:W0:Y:S08]  /*0c60*/  LDC.64 R144, c[0x0][0x3a8] ;  /* 0x0000ea00ff907b82 */ /* 0x000e300000000a00 */
[----:B------:R-:W1:Y:S01]  /*0c70*/  LDC.64 R108, c[0x0][0x428] ;  /* 0x00010a00ff6c7b82 */ /* 0x000e620000000a00 */
[----:B0-----:R-:W-:-:S05]  /*0c80*/  IMAD.WIDE.U32 R144, R150, 0x20, R144 ;  /* 0x0000002096907825 */ /* 0x001fca00078e0090 */
[----:B------:R-:W2:Y:S01]  /*0c90*/  LDG.E.128 R104, desc[UR10][R144.64] ;  /* 0x0000000a90687981 */ /* 0x000ea2000c1e1d00 */
[----:B-1----:R-:W-:-:S06]  /*0ca0*/  IMAD.WIDE.U32 R108, R150, 0x10, R108 ;  /* 0x00000010966c7825 */ /* 0x002fcc00078e006c */
[----:B------:R-:W3:Y:S04]  /*0cb0*/  LDG.E.128 R108, desc[UR10][R108.64] ;  /* 0x0000000a6c6c7981 */ /* 0x000ee8000c1e1d00 */
[----:B------:R-:W4:Y:S01]  /*0cc0*/  LDG.E.128 R144, desc[UR10][R144.64+0x10] ;  /* 0x0000100a90907981 */ /* 0x000f22000c1e1d00 */
[----:B------:R-:W-:-:S04]  /*0cd0*/  ISETP.NE.U32.AND P0, PT, RZ, UR12, PT ;  /* 0x0000000cff007c0c */ /* 0x000fc8000bf05070 */
[----:B------:R-:W-:-:S13]  /*0ce0*/  ISETP.NE.AND.EX P0, PT, RZ, UR13, PT, P0 ;  /* 0x0000000dff007c0c */ /* 0x000fda000bf05300 */
[----:B------:R-:W0:Y:S01]  /*0cf0*/  @P0 LDC.64 R18, c[0x0][0x438] ;  /* 0x00010e00ff120b82 */ /* 0x000e220000000a00 */
[--C-:B------:R-:W-:Y:S02]  /*0d00*/  HADD2.F32 R4, -RZ, R156.reuse.H0_H0 ;  /* 0x2000009cff047230 */ /* 0x100fe40000004100 */
[--C-:B------:R-:W-:Y:S02]  /*0d10*/  HADD2.F32 R118, -RZ, R157.reuse.H0_H0 ;  /* 0x2000009dff767230 */ /* 0x100fe40000004100 */
[----:B------:R-:W-:Y:S02]  /*0d20*/  HADD2.F32 R121, -RZ, R157.H1_H1 ;  /* 0x3000009dff797230 */ /* 0x000fe40000004100 */
[----:B------:R-:W-:Y:S02]  /*0d30*/  HADD2.F32 R116, -RZ, R156.H1_H1 ;  /* 0x3000009cff747230 */ /* 0x000fe40000004100 */
[----:B0-----:R-:W-:-:S05]  /*0d40*/  @P0 IMAD.WIDE.U32 R18, R150, 0x20, R18 ;  /* 0x0000002096120825 */ /* 0x001fca00078e0012 */
[----:B------:R-:W5:Y:S04]  /*0d50*/  @P0 LDG.E.128 R76, desc[UR10][R18.64] ;  /* 0x0000000a124c0981 */ /* 0x000f68000c1e1d00 */
[----:B------:R0:W5:Y:S01]  /*0d60*/  @P0 LDG.E.128 R80, desc[UR10][R18.64+0x10] ;  /* 0x0000100a12500981 */ /* 0x000162000c1e1d00 */
[--C-:B------:R-:W-:Y:S02]  /*0d70*/  HADD2.F32 R126, -RZ, R159.reuse.H0_H0 ;  /* 0x2000009fff7e7230 */ /* 0x100fe40000004100 */
[----:B------:R-:W-:Y:S02]  /*0d80*/  HADD2.F32 R124, -RZ, R158.H1_H1 ;  /* 0x3000009eff7c7230 */ /* 0x000fe40000004100 */
[----:B------:R-:W-:Y:S01]  /*0d90*/  HADD2.F32 R129, -RZ, R159.H1_H1 ;  /* 0x3000009fff817230 */ /* 0x000fe20000004100 */
[----:B------:R-:W-:Y:S01]  /*0da0*/  IADD3 R150, PT, PT, R150, 0x20, RZ ;  /* 0x0000002096967810 */ /* 0x000fe20007ffe0ff */
[C---:B--2---:R-:W-:Y:S01]  /*0db0*/  FADD.FTZ R104, -R142.reuse, R104 ;  /* 0x000000688e687221 */ /* 0x044fe20000010100 */
[----:B------:R-:W-:-:S03]  /*0dc0*/  FADD.FTZ R106, -R142, R106 ;  /* 0x0000006a8e6a7221 */ /* 0x000fc60000010100 */
[C---:B-----5:R-:W-:Y:S01]  /*0dd0*/  FMUL.FTZ R3, R117.reuse, R104 ;  /* 0x0000006875037220 */ /* 0x060fe20000410000 */
[C---:B------:R-:W-:Y:S01]  /*0de0*/  FADD.FTZ R104, -R142.reuse, R105 ;  /* 0x000000698e687221 */ /* 0x040fe20000010100 */
[----:B0-----:R-:W-:Y:S01]  /*0df0*/  FMUL.FTZ R19, R117, R106 ;  /* 0x0000006a75137220 */ /* 0x001fe20000410000 */
[----:B---3--:R-:W-:Y:S02]  /*0e00*/  HADD2.F32 R119, -RZ, R108.H0_H0 ;  /* 0x2000006cff777230 */ /* 0x008fe40000004100 */
[--C-:B------:R-:W-:Y:S02]  /*0e10*/  HADD2.F32 R105, -RZ, R109.reuse.H0_H0 ;  /* 0x2000006dff697230 */ /* 0x100fe40000004100 */
[C---:B------:R-:W-:Y:S01]  /*0e20*/  FADD.FTZ R122, -R142.reuse, R107 ;  /* 0x0000006b8e7a7221 */ /* 0x040fe20000010100 */
[----:B----4-:R-:W-:Y:S01]  /*0e30*/  FADD.FTZ R120, -R142, R144 ;  /* 0x000000908e787221 */ /* 0x010fe20000010100 */
[----:B------:R-:W-:Y:S01]  /*0e40*/  FADD.FTZ R40, R40, R119 ;  /* 0x0000007728287221 */ /* 0x000fe20000010000 */
[-C--:B------:R-:W-:Y:S01]  /*0e50*/  FFMA.FTZ R64, R3, R119.reuse, R64 ;  /* 0x0000007703407223 */ /* 0x080fe20000010040 */
[----:B------:R-:W-:Y:S01]  /*0e60*/  FMUL.FTZ R4, R4, R119 ;  /* 0x0000007704047220 */ /* 0x000fe20000410000 */
[----:B------:R-:W-:Y:S01]  /*0e70*/  FMUL.FTZ R18, R117, R104 ;  /* 0x0000006875127220 */ /* 0x000fe20000410000 */
[----:B------:R-:W-:Y:S01]  /*0e80*/  FADD.FTZ R42, R42, R105 ;  /* 0x000000692a2a7221 */ /* 0x000fe20000010000 */
[-C--:B------:R-:W-:Y:S01]  /*0e90*/  FFMA.FTZ R66, R19, R105.reuse, R66 ;  /* 0x0000006913427223 */ /* 0x080fe20000010042 */
[----:B------:R-:W-:Y:S01]  /*0ea0*/  FMUL.FTZ R118, R118, R105 ;  /* 0x0000006976767220 */ /* 0x000fe20000410000 */
[----:B------:R-:W-:-:S02]  /*0eb0*/  HADD2.F32 R104, -RZ, R109.H1_H1 ;  /* 0x3000006dff687230 */ /* 0x000fc40000004100 */
[C---:B------:R-:W-:Y:S01]  /*0ec0*/  FMUL.FTZ R122, R117.reuse, R122 ;  /* 0x0000007a757a7220 */ /* 0x040fe20000410000 */
[----:B------:R-:W-:Y:S02]  /*0ed0*/  HADD2.F32 R105, -RZ, R110.H0_H0 ;  /* 0x2000006eff697230 */ /* 0x000fe40000004100 */
[----:B------:R-:W-:Y:S01]  /*0ee0*/  FMUL.FTZ R120, R117, R120 ;  /* 0x0000007875787220 */ /* 0x000fe20000410000 */
[----:B------:R-:W-:Y:S02]  /*0ef0*/  HADD2.F32 R119, -RZ, R158.H0_H0 ;  /* 0x2000009eff777230 */ /* 0x000fe40000004100 */
[----:B------:R-:W-:Y:S02]  /*0f00*/  HADD2.F32 R108, -RZ, R108.H1_H1 ;  /* 0x3000006cff6c7230 */ /* 0x000fe40000004100 */
[----:B------:R-:W-:Y:S01]  /*0f10*/  FADD.FTZ R43, R43, R104 ;  /* 0x000000682b2b7221 */ /* 0x000fe20000010000 */
[-C--:B------:R-:W-:Y:S01]  /*0f20*/  FFMA.FTZ R67, R122, R104.reuse, R67 ;  /* 0x000000687a437223 */ /* 0x080fe20000010043 */
[----:B------:R-:W-:Y:S01]  /*0f30*/  FMUL.FTZ R121, R121, R104 ;  /* 0x0000006879797220 */ /* 0x000fe20000410000 */
[----:B------:R-:W-:Y:S01]  /*0f40*/  FADD.FTZ R36, R36, R105 ;  /* 0x0000006924247221 */ /* 0x000fe20000010000 */
[-C--:B------:R-:W-:Y:S01]  /*0f50*/  FFMA.FTZ R60, R120, R105.reuse, R60 ;  /* 0x00000069783c7223 */ /* 0x080fe2000001003c */
[----:B------:R-:W-:Y:S01]  /*0f60*/  FMUL.FTZ R119, R119, R105 ;  /* 0x0000006977777220 */ /* 0x000fe20000410000 */
[----:B------:R-:W-:Y:S01]  /*0f70*/  FMUL.FTZ R116, R116, R108 ;  /* 0x0000006c74747220 */ /* 0x000fe20000410000 */
[----:B------:R-:W-:Y:S01]  /*0f80*/  FADD.FTZ R104, -R142, R145 ;  /* 0x000000918e687221 */ /* 0x000fe20000010100 */
[----:B------:R-:W-:Y:S01]  /*0f90*/  FADD.FTZ R105, R148, R4 ;  /* 0x0000000494697221 */ /* 0x000fe20000010000 */
[----:B------:R-:W-:-:S02]  /*0fa0*/  FFMA.FTZ R149, R3, R4, R149 ;  /* 0x0000000403957223 */ /* 0x000fc40000010095 */
[----:B------:R-:W-:Y:S01]  /*0fb0*/  FMUL.FTZ R123, R117, R104 ;  /* 0x00000068757b7220 */ /* 0x000fe20000410000 */
[----:B------:R-:W-:Y:S01]  /*0fc0*/  FADD.FTZ R105, R105, R116 ;  /* 0x0000007469697221 */ /* 0x000fe20000010000 */
[----:B------:R-:W-:Y:S01]  /*0fd0*/  FFMA.FTZ R104, R18, R116, R149 ;  /* 0x0000007412687223 */ /* 0x000fe20000010095 */
[----:B------:R-:W-:Y:S02]  /*0fe0*/  FADD.FTZ R146, -R142, R146 ;  /* 0x000000928e927221 */ /* 0x000fe40000010100 */
[----:B------:R-:W-:Y:S01]  /*0ff0*/  FADD.FTZ R106, R105, R118 ;  /* 0x00000076696a7221 */ /* 0x000fe20000010000 */
[----:B------:R-:W-:Y:S01]  /*1000*/  FFMA.FTZ R105, R19, R118, R104 ;  /* 0x0000007613697223 */ /* 0x000fe20000010068 */
[----:B------:R-:W-:Y:S02]  /*1010*/  HADD2.F32 R107, -RZ, R111.H0_H0 ;  /* 0x2000006fff6b7230 */ /* 0x000fe40000004100 */
[----:B------:R-:W-:Y:S01]  /*1020*/  FMUL.FTZ R125, R117, R146 ;  /* 0x00000092757d7220 */ /* 0x000fe20000410000 */
[----:B------:R-:W-:-:S02]  /*1030*/  HADD2.F32 R110, -RZ, R110.H1_H1 ;  /* 0x3000006eff6e7230 */ /* 0x000fc40000004100 */
        /* <DEDUP_REMOVED lines=24> */
.L_x_2772:
[----:B------:R-:W-:Y:S05]  /*11c0*/  BSYNC.RECONVERGENT B0 ;  /* 0x0000000000007941 */ /* 0x000fea0003800200 */
.L_x_2771:
        /* <DEDUP_REMOVED lines=12> */
[----:B------:R-:W-:Y:S02]  /*1290*/  HADD2.F32 R127, -RZ, R152.H0_H0 ;  /* 0x20000098ff7f7230 */ /* 0x000fe40000004100 */
[----:B0-----:R-:W-:-:S05]  /*12a0*/  @P0 IMAD.WIDE.U32 R134, R150, 0x20, R134 ;  /* 0x0000002096860825 */ /* 0x001fca00078e0086 */
[----:B------:R-:W5:Y:S04]  /*12b0*/  @P0 LDG.E.128 R84, desc[UR10][R134.64] ;  /* 0x0000000a86540981 */ /* 0x000f68000c1e1d00 */
[----:B------:R0:W5:Y:S02]  /*12c0*/  @P0 LDG.E.128 R88, desc[UR10][R134.64+0x10] ;  /* 0x0000100a86580981 */ /* 0x000164000c1e1d00 */
[----:B0-----:R-:W-:Y:S02]  /*12d0*/  HADD2.F32 R134, -RZ, R152.H1_H1 ;  /* 0x30000098ff867230 */ /* 0x001fe40000004100 */
[----:B------:R-:W-:Y:S02]  /*12e0*/  HADD2.F32 R139, -RZ, R154.H1_H1 ;  /* 0x3000009aff8b7230 */ /* 0x000fe40000004100 */
[----:B------:R-:W-:-:S02]  /*12f0*/  HADD2.F32 R141, -RZ, R155.H0_H0 ;  /* 0x2000009bff8d7230 */ /* 0x000fc40000004100 */
[----:B------:R-:W-:Y:S02]  /*1300*/  HADD2.F32 R143, -RZ, R155.H1_H1 ;  /* 0x3000009bff8f7230 */ /* 0x000fe40000004100 */
[C---:B--2---:R-:W-:Y:S01]  /*1310*/  FADD.FTZ R128, -R142.reuse, R104 ;  /* 0x000000688e807221 */ /* 0x044fe20000010100 */
[C---:B------:R-:W-:Y:S01]  /*1320*/  FADD.FTZ R136, -R142.reuse, R105 ;  /* 0x000000698e887221 */ /* 0x040fe20000010100 */
[----:B------:R-:W-:Y:S02]  /*1330*/  FADD.FTZ R138, -R142, R106 ;  /* 0x0000006a8e8a7221 */ /* 0x000fe40000010100 */
[C---:B-----5:R-:W-:Y:S01]  /*1340*/  FMUL.FTZ R128, R117.reuse, R128 ;  /* 0x0000008075807220 */ /* 0x060fe20000410000 */
[----:B------:R-:W-:Y:S01]  /*1350*/  FMUL.FTZ R135, R117, R136 ;  /* 0x0000008875877220 */ /* 0x000fe20000410000 */
[--C-:B---3--:R-:W-:Y:S02]  /*1360*/  HADD2.F32 R105, -RZ, R112.reuse.H0_H0 ;  /* 0x20000070ff697230 */ /* 0x108fe40000004100 */
[----:B------:R-:W-:-:S02]  /*1370*/  HADD2.F32 R112, -RZ, R112.H1_H1 ;  /* 0x30000070ff707230 */ /* 0x000fc40000004100 */
[----:B------:R-:W-:Y:S01]  /*1380*/  FADD.FTZ R106, -R142, R107 ;  /* 0x0000006b8e6a7221 */ /* 0x000fe20000010100 */
[----:B------:R-:W-:Y:S01]  /*1390*/  FMUL.FTZ R133, R117, R138 ;  /* 0x0000008a75857220 */ /* 0x000fe20000410000 */
[----:B------:R-:W-:Y:S01]  /*13a0*/  FADD.FTZ R32, R32, R105 ;  /* 0x0000006920207221 */ /* 0x000fe20000010000 */
[-C--:B------:R-:W-:Y:S01]  /*13b0*/  FFMA.FTZ R56, R128, R105.reuse, R56 ;  /* 0x0000006980387223 */ /* 0x080fe20000010038 */
[----:B------:R-:W-:Y:S01]  /*13c0*/  FMUL.FTZ R127, R127, R105 ;  /* 0x000000697f7f7220 */ /* 0x000fe20000410000 */
[----:B------:R-:W-:Y:S01]  /*13d0*/  FADD.FTZ R33, R33, R112 ;  /* 0x0000007021217221 */ /* 0x000fe20000010000 */
[-C--:B------:R-:W-:Y:S01]  /*13e0*/  FFMA.FTZ R57, R135, R112.reuse, R57 ;  /* 0x0000007087397223 */ /* 0x080fe20000010039 */
[----:B------:R-:W-:Y:S01]  /*13f0*/  FMUL.FTZ R134, R134, R112 ;  /* 0x0000007086867220 */ /* 0x000fe20000410000 */
[----:B------:R-:W-:Y:S02]  /*1400*/  HADD2.F32 R105, -RZ, R113.H0_H0 ;  /* 0x20000071ff697230 */ /* 0x000fe40000004100 */
[----:B------:R-:W-:-:S02]  /*1410*/  HADD2.F32 R112, -RZ, R153.H0_H0 ;  /* 0x20000099ff707230 */ /* 0x000fc40000004100 */
[----:B------:R-:W-:Y:S02]  /*1420*/  HADD2.F32 R138, -RZ, R113.H1_H1 ;  /* 0x30000071ff8a7230 */ /* 0x000fe40000004100 */
[----:B------:R-:W-:Y:S01]  /*1430*/  FMUL.FTZ R113, R117, R106 ;  /* 0x0000006a75717220 */ /* 0x000fe20000410000 */
[----:B------:R-:W-:Y:S02]  /*1440*/  HADD2.F32 R136, -RZ, R153.H1_H1 ;  /* 0x30000099ff887230 */ /* 0x000fe40000004100 */
[----:B----4-:R-:W-:Y:S01]  /*1450*/  FADD.FTZ R108, -R142, R108 ;  /* 0x0000006c8e6c7221 */ /* 0x010fe20000010100 */
[----:B------:R-:W-:Y:S01]  /*1460*/  FADD.FTZ R34, R34, R105 ;  /* 0x0000006922227221 */ /* 0x000fe20000010000 */
[-C--:B------:R-:W-:Y:S01]  /*1470*/  FFMA.FTZ R58, R133, R105.reuse, R58 ;  /* 0x00000069853a7223 */ /* 0x080fe2000001003a */
[----:B------:R-:W-:Y:S01]  /*1480*/  FMUL.FTZ R112, R112, R105 ;  /* 0x0000006970707220 */ /* 0x000fe20000410000 */
[----:B------:R-:W-:Y:S01]  /*1490*/  FADD.FTZ R35, R35, R138 ;  /* 0x0000008a23237221 */ /* 0x000fe20000010000 */
[-C--:B------:R-:W-:Y:S01]  /*14a0*/  FFMA.FTZ R59, R113, R138.reuse, R59 ;  /* 0x0000008a713b7223 */ /* 0x080fe2000001003b */
[----:B------:R-:W-:Y:S01]  /*14b0*/  FMUL.FTZ R136, R136, R138 ;  /* 0x0000008a88887220 */ /* 0x000fe20000410000 */
[----:B------:R-:W-:-:S02]  /*14c0*/  HADD2.F32 R105, -RZ, R114.H0_H0 ;  /* 0x20000072ff697230 */ /* 0x000fc40000004100 */
[----:B------:R-:W-:Y:S01]  /*14d0*/  FMUL.FTZ R137, R117, R108 ;  /* 0x0000006c75897220 */ /* 0x000fe20000410000 */
[----:B------:R-:W-:Y:S02]  /*14e0*/  HADD2.F32 R138, -RZ, R154.H0_H0 ;  /* 0x2000009aff8a7230 */ /* 0x000fe40000004100 */
[----:B------:R-:W-:Y:S01]  /*14f0*/  FADD.FTZ R104, -R142, R109 ;  /* 0x0000006d8e687221 */ /* 0x000fe20000010100 */
[----:B------:R-:W-:Y:S02]  /*1500*/  HADD2.F32 R106, -RZ, R114.H1_H1 ;  /* 0x30000072ff6a7230 */ /* 0x000fe40000004100 */
[----:B------:R-:W-:Y:S01]  /*1510*/  FADD.FTZ R28, R28, R105 ;  /* 0x000000691c1c7221 */ /* 0x000fe20000010000 */
[-C--:B------:R-:W-:Y:S01]  /*1520*/  FFMA.FTZ R52, R137, R105.reuse, R52 ;  /* 0x0000006989347223 */ /* 0x080fe20000010034 */
[----:B------:R-:W-:Y:S01]  /*1530*/  FMUL.FTZ R138, R138, R105 ;  /* 0x000000698a8a7220 */ /* 0x000fe20000410000 */
        /* <DEDUP_REMOVED lines=11> */
[----:B------:R-:W-:Y:S01]  /*15f0*/  FMUL.FTZ R139, R139, R106 ;  /* 0x0000006a8b8b7220 */ /* 0x000fe20000410000 */
[--C-:B------:R-:W-:Y:S02]  /*1600*/  HADD2.F32 R107, -RZ, R115.reuse.H0_H0 ;  /* 0x20000073ff6b7230 */ /* 0x100fe40000004100 */
[----:B------:R-:W-:Y:S01]  /*1610*/  FADD.FTZ R106, R105, R138 ;  /* 0x0000008a696a7221 */ /* 0x000fe20000010000 */
[----:B------:R-:W-:Y:S01]  /*1620*/  FADD.FTZ R110, -R142, R110 ;  /* 0x0000006e8e6e7221 */ /* 0x000fe20000010100 */
[----:B------:R-:W-:Y:S01]  /*1630*/  FFMA.FTZ R105, R137, R138, R104 ;  /* 0x0000008a89697223 */ /* 0x000fe20000010068 */
[----:B------:R-:W-:-:S02]  /*1640*/  HADD2.F32 R108, -RZ, R115.H1_H1 ;  /* 0x30000073ff6c7230 */ /* 0x000fc40000004100 */
[----:B------:R-:W-:Y:S01]  /*1650*/  FADD.FTZ R142, -R142, R111 ;  /* 0x0000006f8e8e7221 */ /* 0x000fe20000010100 */
[----:B------:R-:W-:Y:S01]  /*1660*/  FMUL.FTZ R140, R117, R110 ;  /* 0x0000006e758c7220 */ /* 0x000fe20000410000 */
        /* <DEDUP_REMOVED lines=13> */
.L_x_2774:
[----:B------:R-:W-:Y:S05]  /*1740*/  BSYNC.RECONVERGENT B0 ;  /* 0x0000000000007941 */ /* 0x000fea0003800200 */
.L_x_2773:
        /* <DEDUP_REMOVED lines=23> */
.L_x_2818:
        /* <DEDUP_REMOVED lines=28> */
[----:B------:R-:W-:Y:S01]  /*1a80*/  FFMA.FTZ R106, R7, R108, R109 ;  /* 0x0000006c076a7223 */ /* 0x000fe2000001006d */
[----:B------:R-:W-:Y:S01]  /*1a90*/  FADD.FTZ R142, R10, -R107 ;  /* 0x8000006b0a8e7221 */ /* 0x000fe20000010000 */
[----:B------:R-:W-:Y:S01]  /*1aa0*/  FADD.FTZ R144, R15, -R144 ;  /* 0x800000900f907221 */ /* 0x000fe20000010000 */
[----:B------:R-:W-:Y:S01]  /*1ab0*/  FADD.FTZ R146, R17, -R146 ;  /* 0x8000009211927221 */ /* 0x000fe20000010000 */
[----:B------:R-:W-:Y:S01]  /*1ac0*/  F2FP.F16.F32.PACK_AB R104, R105, R104 ;  /* 0x000000686968723e */ /* 0x000fe200000000ff */
[----:B------:R-:W-:Y:S01]  /*1ad0*/  FFMA.FTZ R105, R13, R108, R109 ;  /* 0x0000006c0d697223 */ /* 0x000fe2000001006d */
[----:B------:R-:W-:Y:S01]  /*1ae0*/  FADD.FTZ R106, R9, -R106 ;  /* 0x8000006a096a7221 */ /* 0x000fe20000010000 */
[----:B------:R-:W-:Y:S01]  /*1af0*/  FADD.FTZ R148, R131, -R148 ;  /* 0x8000009483947221 */ /* 0x000fe20000010000 */
[C---:B------:R-:W-:Y:S01]  /*1b00*/  FMUL.FTZ R107, R117.reuse, R144 ;  /* 0x00000090756b7220 */ /* 0x040fe20000410000 */
[----:B0-----:R-:W-:Y:S01]  /*1b10*/  FADD.FTZ R110, R12, -R105 ;  /* 0x800000690c6e7221 */ /* 0x001fe20000010000 */
[C---:B------:R-:W-:Y:S01]  /*1b20*/  FMUL.FTZ R105, R117.reuse, R106 ;  /* 0x0000006a75697220 */ /* 0x040fe20000410000 */
[C---:B------:R-:W-:Y:S01]  /*1b30*/  FMUL.FTZ R106, R117.reuse, R142 ;  /* 0x0000008e756a7220 */ /* 0x040fe20000410000 */
[C---:B------:R-:W-:Y:S01]  /*1b40*/  FMUL.FTZ R146, R117.reuse, R146 ;  /* 0x0000009275927220 */ /* 0x040fe20000410000 */
[C---:B------:R-:W-:Y:S01]  /*1b50*/  FMUL.FTZ R110, R117.reuse, R110 ;  /* 0x0000006e756e7220 */ /* 0x040fe20000410000 */
[----:B------:R-:W-:-:S02]  /*1b60*/  FMUL.FTZ R111, R117, R148 ;  /* 0x00000094756f7220 */ /* 0x000fc40000410000 */
[----:B------:R-:W-:Y:S02]  /*1b70*/  F2FP.F16.F32.PACK_AB R106, R107, R106 ;  /* 0x0000006a6b6a723e */ /* 0x000fe400000000ff */
[----:B------:R-:W-:Y:S02]  /*1b80*/  F2FP.F16.F32.PACK_AB R105, R110, R105 ;  /* 0x000000696e69723e */ /* 0x000fe400000000ff */
[----:B------:R-:W-:Y:S01]  /*1b90*/  F2FP.F16.F32.PACK_AB R107, R111, R146 ;  /* 0x000000926f6b723e */ /* 0x000fe200000000ff */
[----:B------:R-:W-:Y:S06]  /*1ba0*/  BRA `(.L_x_2781) ;  /* 0x0000000c00a07947 */ /* 0x000fec0003800000 */
.L_x_2780:
[-CC-:B------:R-:W-:Y:S01]  /*1bb0*/  FFMA.FTZ R92, R16, R108.reuse, R109.reuse ;  /* 0x0000006c105c7223 */ /* 0x180fe2000001006d */
[-CC-:B------:R-:W-:Y:S01]  /*1bc0*/  FFMA.FTZ R94, R132, R108.reuse, R109.reuse ;  /* 0x0000006c845e7223 */ /* 0x180fe2000001006d */
[-CC-:B------:R-:W-:Y:S01]  /*1bd0*/  FFMA.FTZ R93, R0, R108.reuse, R109.reuse ;  /* 0x0000006c005d7223 */ /* 0x180fe2000001006d */
[-CC-:B------:R-:W-:Y:S01]  /*1be0*/  FFMA.FTZ R95, R5, R108.reuse, R109.reuse ;  /* 0x0000006c055f7223 */ /* 0x180fe2000001006d */
[----:B------:R-:W-:Y:S01]  /*1bf0*/  FADD.FTZ R92, R17, -R92 ;  /* 0x8000005c115c7221 */ /* 0x000fe20000010000 */
[----:B------:R-:W-:Y:S01]  /*1c00*/  FADD.FTZ R94, R131, -R94 ;  /* 0x8000005e835e7221 */ /* 0x000fe20000010000 */
[-CC-:B------:R-:W-:Y:S01]  /*1c10*/  FFMA.FTZ R104, R7, R108.reuse, R109.reuse ;  /* 0x0000006c07687223 */ /* 0x180fe2000001006d */
[----:B------:R-:W-:Y:S01]  /*1c20*/  FFMA.FTZ R142, R14, R108, R109 ;  /* 0x0000006c0e8e7223 */ /* 0x000fe2000001006d */
[C---:B-----5:R-:W-:Y:S01]  /*1c30*/  FMUL.FTZ R92, R117.reuse, R92 ;  /* 0x0000005c755c7220 */ /* 0x060fe20000410000 */
[----:B------:R-:W-:Y:S01]  /*1c40*/  FMUL.FTZ R107, R117, R94 ;  /* 0x0000005e756b7220 */ /* 0x000fe20000410000 */
[----:B------:R-:W-:Y:S01]  /*1c50*/  FADD.FTZ R94, R8, -R95 ;  /* 0x8000005f085e7221 */ /* 0x000fe20000010000 */
[----:B------:R-:W-:Y:S01]  /*1c60*/  FFMA.FTZ R95, R11, R108, R109 ;  /* 0x0000006c0b5f7223 */ /* 0x000fe2000001006d */
[----:B------:R-:W-:Y:S01]  /*1c70*/  FADD.FTZ R104, R9, -R104 ;  /* 0x8000006809687221 */ /* 0x000fe20000010000 */
[----:B------:R-:W-:Y:S01]  /*1c80*/  FADD.FTZ R142, R15, -R142 ;  /* 0x8000008e0f8e7221 */ /* 0x000fe20000010000 */
[----:B------:R-:W-:Y:S01]  /*1c90*/  F2FP.F16.F32.PACK_AB R107, R107, R92 ;  /* 0x0000005c6b6b723e */ /* 0x000fe200000000ff */
[----:B------:R-:W-:Y:S01]  /*1ca0*/  FADD.FTZ R92, R6, -R93 ;  /* 0x8000005d065c7221 */ /* 0x000fe20000010000 */
[----:B------:R-:W-:Y:S01]  /*1cb0*/  FFMA.FTZ R93, R13, R108, R109 ;  /* 0x0000006c0d5d7223 */ /* 0x000fe2000001006d */
[----:B0-----:R-:W-:Y:S01]  /*1cc0*/  FADD.FTZ R110, R10, -R95 ;  /* 0x8000005f0a6e7221 */ /* 0x001fe20000010000 */
[C---:B------:R-:W-:Y:S01]  /*1cd0*/  FMUL.FTZ R104, R117.reuse, R104 ;  /* 0x0000006875687220 */ /* 0x040fe20000410000 */
[C---:B------:R-:W-:Y:S01]  /*1ce0*/  FMUL.FTZ R92, R117.reuse, R92 ;  /* 0x0000005c755c7220 */ /* 0x040fe20000410000 */
[----:B------:R-:W-:Y:S01]  /*1cf0*/  FADD.FTZ R106, R12, -R93 ;  /* 0x8000005d0c6a7221 */ /* 0x000fe20000010000 */
[C---:B------:R-:W-:Y:S01]  /*1d00*/  FMUL.FTZ R110, R117.reuse, R110 ;  /* 0x0000006e756e7220 */ /* 0x040fe20000410000 */
[C---:B------:R-:W-:Y:S01]  /*1d10*/  FMUL.FTZ R95, R117.reuse, R142 ;  /* 0x0000008e755f7220 */ /* 0x040fe20000410000 */
[C---:B------:R-:W-:Y:S01]  /*1d20*/  FMUL.FTZ R93, R117.reuse, R94 ;  /* 0x0000005e755d7220 */ /* 0x040fe20000410000 */
[----:B------:R-:W-:-:S03]  /*1d30*/  FMUL.FTZ R105, R117, R106 ;  /* 0x0000006a75697220 */ /* 0x000fc60000410000 */
        /* <DEDUP_REMOVED lines=8> */
.L_x_2779:
        /* <DEDUP_REMOVED lines=32> */
.L_x_2782:
        /* <DEDUP_REMOVED lines=33> */
.L_x_2778:
        /* <DEDUP_REMOVED lines=18> */
[-CC-:B------:R-:W-:Y:S01]  /*22f0*/  FFMA.FTZ R106, R7, R108.reuse, R109.reuse ;  /* 0x0000006c076a7223 */ /* 0x180fe2000001006d */
[----:B------:R-:W-:Y:S01]  /*2300*/  FFMA.FTZ R144, R132, R108, R109 ;  /* 0x0000006c84907223 */ /* 0x000fe2000001006d */
[----:B------:R-:W-:-:S02]  /*2310*/  FADD.FTZ R110, R15, -R110 ;  /* 0x8000006e0f6e7221 */ /* 0x000fc40000010000 */
[----:B------:R-:W-:Y:S01]  /*2320*/  F2FP.F16.F32.PACK_AB R104, R105, R104 ;  /* 0x000000686968723e */ /* 0x000fe200000000ff */
        /* <DEDUP_REMOVED lines=13> */
[----:B------:R-:W-:Y:S01]  /*2400*/  F2FP.F16.F32.PACK_AB R107, R142, R111 ;  /* 0x0000006f8e6b723e */ /* 0x000fe200000000ff */
[----:B------:R-:W-:Y:S06]  /*2410*/  BRA `(.L_x_2781) ;  /* 0x0000000400847947 */ /* 0x000fec0003800000 */
.L_x_2784:
[-CC-:B------:R-:W-:Y:S01]  /*2420*/  FFMA.FTZ R92, R16, R108.reuse, R109.reuse ;  /* 0x0000006c105c7223 */ /* 0x180fe2000001006d */
[-CC-:B------:R-:W-:Y:S01]  /*2430*/  FFMA.FTZ R94, R132, R108.reuse, R109.reuse ;  /* 0x0000006c845e7223 */ /* 0x180fe2000001006d */
[-CC-:B------:R-:W-:Y:S01]  /*2440*/  FFMA.FTZ R95, R5, R108.reuse, R109.reuse ;  /* 0x0000006c055f7223 */ /* 0x180fe2000001006d */
[-CC-:B0-----:R-:W-:Y:S01]  /*2450*/  FFMA.FTZ R111, R11, R108.reuse, R109.reuse ;  /* 0x0000006c0b6f7223 */ /* 0x181fe2000001006d */
        /* <DEDUP_REMOVED lines=8> */
[----:B------:R-:W-:Y:S01]  /*24e0*/  FADD.FTZ R111, R10, -R111 ;  /* 0x8000006f0a6f7221 */ /* 0x000fe20000010000 */
[----:B------:R-:W-:Y:S01]  /*24f0*/  FADD.FTZ R104, R15, -R104 ;  /* 0x800000680f687221 */ /* 0x000fe20000010000 */
[----:B------:R-:W-:Y:S01]  /*2500*/  F2FP.F16.F32.PACK_AB R107, R107, R92 ;  /* 0x0000005c6b6b723e */ /* 0x000fe200000000ff */
        /* <DEDUP_REMOVED lines=18> */
.L_x_2783:
        /* <DEDUP_REMOVED lines=32> */
.L_x_2785:
        /* <DEDUP_REMOVED lines=32> */
.L_x_2781:
[----:B------:R-:W-:Y:S02]  /*2a30*/  ISETP.NE.U32.AND P0, PT, RZ, UR4, PT ;  /* 0x00000004ff007c0c */ /* 0x000fe4000bf05070 */
[----:B------:R-:W-:Y:S02]  /*2a40*/  ISETP.NE.U32.AND P1, PT, RZ, UR6, PT ;  /* 0x00000006ff007c0c */ /* 0x000fe4000bf25070 */
[----:B------:R-:W-:Y:S02]  /*2a50*/  ISETP.NE.AND.EX P0, PT, RZ, UR5, PT, P0 ;  /* 0x00000005ff007c0c */ /* 0x000fe4000bf05300 */
[----:B------:R-:W-:-:S11]  /*2a60*/  ISETP.NE.AND.EX P1, PT, RZ, UR7, PT, P1 ;  /* 0x00000007ff007c0c */ /* 0x000fd6000bf25310 */
[----:B0-----:R-:W0:Y:S08]  /*2a70*/  @P0 LDC.64 R110, c[0x0][0x478] ;  /* 0x00011e00ff6e0b82 */ /* 0x001e300000000a00 */
[----:B------:R-:W1:Y:S01]  /*2a80*/  @P1 LDC.64 R144, c[0x0][0x470] ;  /* 0x00011c00ff901b82 */ /* 0x000e620000000a00 */
[----:B0-----:R-:W-:-:S05]  /*2a90*/  @P0 IMAD.WIDE.U32 R110, R2, 0x20, R110 ;  /* 0x00000020026e0825 */ /* 0x001fca00078e006e */
[----:B------:R-:W-:Y:S04]  /*2aa0*/  @P0 STG.E.128 desc[UR10][R110.64], R100 ;  /* 0x000000646e000986 */ /* 0x000fe8000c101d0a */
[----:B------:R0:W-:Y:S02]  /*2ab0*/  @P0 STG.E.128 desc[UR10][R110.64+0x10], R96 ;  /* 0x000010606e000986 */ /* 0x0001e4000c101d0a */
[----:B0-----:R-:W0:Y:S02]  /*2ac0*/  LDC.64 R110, c[0x0][0x468] ;  /* 0x00011a00ff6e7b82 */ /* 0x001e240000000a00 */
[----:B0-----:R-:W-:-:S05]  /*2ad0*/  IMAD.WIDE.U32 R110, R2, 0x10, R110 ;  /* 0x00000010026e7825 */ /* 0x001fca00078e006e */
[----:B------:R1:W-:Y:S02]  /*2ae0*/  STG.E.128 desc[UR10][R110.64], R104 ;  /* 0x000000686e007986 */ /* 0x0003e4000c101d0a */
[C---:B-1----:R-:W-:Y:S01]  /*2af0*/  @P1 IMAD.WIDE.U32 R104, R2.reuse, 0x10, R144 ;  /* 0x0000001002681825 */ /* 0x042fe200078e0090 */
[----:B------:R-:W-:-:S04]  /*2b00*/  IADD3 R2, PT, PT, R2, 0x20, RZ ;  /* 0x0000002002027810 */ /* 0x000fc80007ffe0ff */
[----:B------:R1:W-:Y:S03]  /*2b10*/  @P1 STG.E.128 desc[UR10][R104.64], R92 ;  /* 0x0000005c68001986 */ /* 0x0003e6000c101d0a */
.L_x_2777:
[----:B------:R-:W-:Y:S05]  /*2b20*/  BSYNC.RECONVERGENT B0 ;  /* 0x0000000000007941 */ /* 0x000fea0003800200 */
.L_x_2776:
        /* <DEDUP_REMOVED lines=46> */
.L_x_2790:
[-CC-:B------:R-:W-:Y:S01]  /*2e10*/  FFMA.FTZ R96, R122, R108.reuse, R109.reuse ;  /* 0x0000006c7a607223 */ /* 0x180fe2000001006d */
[-CC-:B------:R-:W-:Y:S01]  /*2e20*/  FFMA.FTZ R99, R18, R108.reuse, R109.reuse ;  /* 0x0000006c12637223 */ /* 0x180fe2000001006d */
[-CC-:B------:R-:W-:Y:S01]  /*2e30*/  FFMA.FTZ R97, R3, R108.reuse, R109.reuse ;  /* 0x0000006c03617223 */ /* 0x180fe2000001006d */
[-CC-:B------:R-:W-:Y:S01]  /*2e40*/  FFMA.FTZ R101, R19, R108.reuse, R109.reuse ;  /* 0x0000006c13657223 */ /* 0x180fe2000001006d */
[-CC-:B------:R-:W-:Y:S01]  /*2e50*/  FFMA.FTZ R98, R120, R108.reuse, R109.reuse ;  /* 0x0000006c78627223 */ /* 0x180fe2000001006d */
[----:B------:R-:W-:Y:S01]  /*2e60*/  FADD.FTZ R106, R121, -R96 ;  /* 0x80000060796a7221 */ /* 0x000fe20000010000 */
[-CC-:B------:R-:W-:Y:S01]  /*2e70*/  FFMA.FTZ R103, R123, R108.reuse, R109.reuse ;  /* 0x0000006c7b677223 */ /* 0x180fe2000001006d */
[-CC-:B-1----:R-:W-:Y:S01]  /*2e80*/  FFMA.FTZ R105, R125, R108.reuse, R109.reuse ;  /* 0x0000006c7d697223 */ /* 0x182fe2000001006d */
        /* <DEDUP_REMOVED lines=21> */
.L_x_2789:
        /* <DEDUP_REMOVED lines=10> */
[-CC-:B0-----:R-:W-:Y:S01]  /*3080*/  FFMA.FTZ R111, R123, R108.reuse, R109.reuse ;  /* 0x0000006c7b6f7223 */ /* 0x181fe2000001006d */
[----:B------:R-:W-:Y:S01]  /*3090*/  FFMA.FTZ R105, R19, R108, R109 ;  /* 0x0000006c13697223 */ /* 0x000fe2000001006d */
[C---:B-----5:R-:W-:Y:S01]  /*30a0*/  FFMA.FTZ R93, R117.reuse, R93, R82 ;  /* 0x0000005d755d7223 */ /* 0x060fe20000010052 */
[----:B------:R-:W-:Y:S01]  /*30b0*/  FFMA.FTZ R92, R117, R92, R83 ;  /* 0x0000005c755c7223 */ /* 0x000fe20000010053 */
[----:B------:R-:W-:Y:S01]  /*30c0*/  FFMA.FTZ R94, R122, R108, R109 ;  /* 0x0000006c7a5e7223 */ /* 0x000fe2000001006d */
[----:B------:R-:W-:-:S03]  /*30d0*/  FADD.FTZ R105, R118, -R105 ;  /* 0x8000006976697221 */ /* 0x000fc60000010000 */
[----:B------:R-:W-:Y:S01]  /*30e0*/  F2FP.F16.F32.PACK_AB R107, R92, R93 ;  /* 0x0000005d5c6b723e */ /* 0x000fe200000000ff */
[----:B------:R-:W-:Y:S01]  /*30f0*/  FFMA.FTZ R93, R3, R108, R109 ;  /* 0x0000006c035d7223 */ /* 0x000fe2000001006d */
        /* <DEDUP_REMOVED lines=12> */
[----:B------:R-:W-:Y:S02]  /*31c0*/  MOV R95, R107 ;  /* 0x0000006b005f7202 */ /* 0x000fe40000000f00 */
[----:B------:R-:W-:Y:S02]  /*31d0*/  F2FP.F16.F32.PACK_AB R105, R94, R105 ;  /* 0x000000695e69723e */ /* 0x000fe400000000ff */
[----:B------:R-:W-:Y:S02]  /*31e0*/  F2FP.F16.F32.PACK_AB R104, R92, R93 ;  /* 0x0000005d5c68723e */ /* 0x000fe400000000ff */
[----:B------:R-:W-:Y:S02]  /*31f0*/  MOV R94, R106 ;  /* 0x0000006a005e7202 */ /* 0x000fe40000000f00 */
[----:B------:R-:W-:Y:S02]  /*3200*/  MOV R93, R105 ;  /* 0x00000069005d7202 */ /* 0x000fe40000000f00 */
[----:B------:R-:W-:Y:S01]  /*3210*/  MOV R92, R104 ;  /* 0x00000068005c7202 */ /* 0x000fe20000000f00 */
[----:B------:R-:W-:Y:S06]  /*3220*/  BRA `(.L_x_2791) ;  /* 0x0000000800907947 */ /* 0x000fec0003800000 */
.L_x_2792:
        /* <DEDUP_REMOVED lines=24> */
[----:B------:R-:W-:-:S04]  /*33b0*/  FFMA.FTZ R142, R117, R142, R83 ;  /* 0x0000008e758e7223 */ /* 0x000fc80000010053 */
[----:B------:R-:W-:Y:S02]  /*33c0*/  F2FP.F16.F32.PACK_AB R105, R106, R105 ;  /* 0x000000696a69723e */ /* 0x000fe400000000ff */
[----:B------:R-:W-:Y:S02]  /*33d0*/  F2FP.F16.F32.PACK_AB R106, R110, R107 ;  /* 0x0000006b6e6a723e */ /* 0x000fe400000000ff */
[----:B------:R-:W-:Y:S01]  /*33e0*/  F2FP.F16.F32.PACK_AB R107, R142, R145 ;  /* 0x000000918e6b723e */ /* 0x000fe200000000ff */
[----:B------:R-:W-:Y:S06]  /*33f0*/  BRA `(.L_x_2791) ;  /* 0x00000008001c7947 */ /* 0x000fec0003800000 */
.L_x_2788:
        /* <DEDUP_REMOVED lines=41> */
.L_x_2794:
        /* <DEDUP_REMOVED lines=29> */
.L_x_2793:
        /* <DEDUP_REMOVED lines=14> */
[----:B0-----:R-:W-:Y:S01]  /*3940*/  FFMA.FTZ R110, R120, R108, R109 ;  /* 0x0000006c786e7223 */ /* 0x001fe2000001006d */
        /* <DEDUP_REMOVED lines=22> */
.L_x_2795:
[-CC-:B------:R-:W-:Y:S01]  /*3ab0*/  FFMA.FTZ R105, R3, R108.reuse, R109.reuse ;  /* 0x0000006c03697223 */ /* 0x180fe2000001006d */
[-CC-:B------:R-:W-:Y:S01]  /*3ac0*/  FFMA.FTZ R107, R18, R108.reuse, R109.reuse ;  /* 0x0000006c126b7223 */ /* 0x180fe2000001006d */
[-CC-:B------:R-:W-:Y:S01]  /*3ad0*/  FFMA.FTZ R142, R120, R108.reuse, R109.reuse ;  /* 0x0000006c788e7223 */ /* 0x180fe2000001006d */
[-C--:B0-----:R-:W-:Y:S01]  /*3ae0*/  FFMA.FTZ R110, R122, R108.reuse, R109 ;  /* 0x0000006c7a6e7223 */ /* 0x081fe2000001006d */
[----:B------:R-:W-:Y:S01]  /*3af0*/  FADD.FTZ R104, R4, -R105 ;  /* 0x8000006904687221 */ /* 0x000fe20000010000 */
[----:B------:R-:W-:Y:S01]  /*3b00*/  FADD.FTZ R106, R116, -R107 ;  /* 0x8000006b746a7221 */ /* 0x000fe20000010000 */
[-CC-:B------:R-:W-:Y:S01]  /*3b10*/  FFMA.FTZ R107, R125, R108.reuse, R109.reuse ;  /* 0x0000006c7d6b7223 */ /* 0x180fe2000001006d */
[----:B------:R-:W-:Y:S01]  /*3b20*/  FFMA.FTZ R148, R130, R108, R109 ;  /* 0x0000006c82947223 */ /* 0x000fe2000001006d */
[C---:B-----5:R-:W-:Y:S01]  /*3b30*/  FMUL.FTZ R104, R117.reuse, R104 ;  /* 0x0000006875687220 */ /* 0x060fe20000410000 */
[----:B------:R-:W-:Y:S01]  /*3b40*/  FMUL.FTZ R105, R117, R106 ;  /* 0x0000006a75697220 */ /* 0x000fe20000410000 */
[----:B------:R-:W-:Y:S01]  /*3b50*/  FADD.FTZ R142, R119, -R142 ;  /* 0x8000008e778e7221 */ /* 0x000fe20000010000 */
[----:B------:R-:W-:Y:S01]  /*3b60*/  FADD.FTZ R110, R121, -R110 ;  /* 0x8000006e796e7221 */ /* 0x000fe20000010000 */
[----:B------:R-:W-:Y:S01]  /*3b70*/  FADD.FTZ R146, R126, -R107 ;  /* 0x8000006b7e927221 */ /* 0x000fe20000010000 */
[----:B------:R-:W-:Y:S01]  /*3b80*/  FADD.FTZ R148, R129, -R148 ;  /* 0x8000009481947221 */ /* 0x000fe20000010000 */
[----:B------:R-:W-:Y:S01]  /*3b90*/  F2FP.F16.F32.PACK_AB R104, R105, R104 ;  /* 0x000000686968723e */ /* 0x000fe200000000ff */
[----:B------:R-:W-:Y:S01]  /*3ba0*/  FFMA.FTZ R105, R19, R108, R109 ;  /* 0x0000006c13697223 */ /* 0x000fe2000001006d */
        /* <DEDUP_REMOVED lines=9> */
[----:B------:R-:W-:-:S03]  /*3c40*/  F2FP.F16.F32.PACK_AB R105, R110, R105 ;  /* 0x000000696e69723e */ /* 0x000fc600000000ff */
[----:B------:R-:W-:Y:S02]  /*3c50*/  F2FP.F16.F32.PACK_AB R106, R107, R106 ;  /* 0x0000006a6b6a723e */ /* 0x000fe400000000ff */
[----:B------:R-:W-:-:S07]  /*3c60*/  F2FP.F16.F32.PACK_AB R107, R111, R146 ;  /* 0x000000926f6b723e */ /* 0x000fce00000000ff */
.L_x_2791:
[----:B0-----:R-:W0:Y:S08]  /*3c70*/  @P0 LDC.64 R110, c[0x0][0x478] ;  /* 0x00011e00ff6e0b82 */ /* 0x001e300000000a00 */
[----:B------:R-:W1:Y:S01]  /*3c80*/  LDC.64 R144, c[0x0][0x468] ;  /* 0x00011a00ff907b82 */ /* 0x000e620000000a00 */
[----:B0-----:R-:W-:-:S05]  /*3c90*/  @P0 IMAD.WIDE.U32 R110, R2, 0x20, R110 ;  /* 0x00000020026e0825 */ /* 0x001fca00078e006e */
[----:B------:R-:W-:Y:S01]  /*3ca0*/  @P0 STG.E.128 desc[UR10][R110.64], R100 ;  /* 0x000000646e000986 */ /* 0x000fe2000c101d0a */
[----:B-1----:R-:W-:-:S03]  /*3cb0*/  IMAD.WIDE.U32 R144, R2, 0x10, R144 ;  /* 0x0000001002907825 */ /* 0x002fc600078e0090 */
[----:B------:R0:W-:Y:S04]  /*3cc0*/  @P0 STG.E.128 desc[UR10][R110.64+0x10], R96 ;  /* 0x000010606e000986 */ /* 0x0001e8000c101d0a */
[----:B------:R1:W-:Y:S01]  /*3cd0*/  STG.E.128 desc[UR10][R144.64], R104 ;  /* 0x0000006890007986 */ /* 0x0003e2000c101d0a */
[----:B0-----:R-:W1:Y:S02]  /*3ce0*/  @P1 LDC.64 R110, c[0x0][0x470] ;  /* 0x00011c00ff6e1b82 */ /* 0x001e640000000a00 */
[C---:B-1----:R-:W-:Y:S01]  /*3cf0*/  @P1 IMAD.WIDE.U32 R104, R2.reuse, 0x10, R110 ;  /* 0x0000001002681825 */ /* 0x042fe200078e006e */
[----:B------:R-:W-:-:S04]  /*3d00*/  IADD3 R2, PT, PT, R2, 0x20, RZ ;  /* 0x0000002002027810 */ /* 0x000fc80007ffe0ff */
[----:B------:R2:W-:Y:S03]  /*3d10*/  @P1 STG.E.128 desc[UR10][R104.64], R92 ;  /* 0x0000005c68001986 */ /* 0x0005e6000c101d0a */
.L_x_2787:
[----:B------:R-:W-:Y:S05]  /*3d20*/  BSYNC.RECONVERGENT B0 ;  /* 0x0000000000007941 */ /* 0x000fea0003800200 */
.L_x_2786:
        /* <DEDUP_REMOVED lines=46> */
.L_x_2800:
        /* <DEDUP_REMOVED lines=29> */
.L_x_2799:
        /* <DEDUP_REMOVED lines=37> */
.L_x_2802:
        /* <DEDUP_REMOVED lines=29> */
.L_x_2798:
        /* <DEDUP_REMOVED lines=41> */
.L_x_2804:
        /* <DEDUP_REMOVED lines=29> */
.L_x_2803:
        /* <DEDUP_REMOVED lines=37> */
.L_x_2805:
        /* <DEDUP_REMOVED lines=28> */
.L_x_2801:
        /* <DEDUP_REMOVED lines=10> */
.L_x_2797:
[----:B------:R-:W-:Y:S05]  /*4f10*/  BSYNC.RECONVERGENT B0 ;  /* 0x0000000000007941 */ /* 0x000fea0003800200 */
.L_x_2796:
[----:B-123--:R-:W1:Y:S02]  /*4f20*/  LDC.64 R104, c[0x0][0x380] ;  /* 0x0000e000ff687b82 */ /* 0x00ee640000000a00 */
[----:B-1----:R-:W-:-:S04]  /*4f30*/  LEA R151, R104, R151, 0x2 ;  /* 0x0000009768977211 */ /* 0x002fc800078e10ff */
[----:B------:R-:W-:-:S13]  /*4f40*/  ISETP.GE.AND P0, PT, R151, R105, PT ;  /* 0x000000699700720c */ /* 0x000fda0003f06270 */
[----:B------:R-:W-:Y:S05]  /*4f50*/  @!P0 BRA `(.L_x_2806) ;  /* 0xffffffb4008c8947 */ /* 0x000fea000383ffff */
.L_x_2768:
        /* <DEDUP_REMOVED lines=28> */
[----:B-1----:R-:W-:-:S02]  /*5120*/  IADD3.X R38, PT, PT, RZ, RZ, RZ, P0, !PT ;  /* 0x000000ffff267210 */ /* 0x002fc400007fe4ff */
[C---:B------:R-:W-:Y:S02]  /*5130*/  SHF.L.U32 R37, R27.reuse, 0x2, RZ ;  /* 0x000000021b257819 */ /* 0x040fe400000006ff */
[----:B------:R-:W-:Y:S02]  /*5140*/  SHF.L.U64.HI R38, R27, 0x2, R38 ;  /* 0x000000021b267819 */ /* 0x000fe40000010226 */
[----:B----4-:R-:W-:Y:S02]  /*5150*/  IADD3 R39, P6, PT, R37, UR18, RZ ;  /* 0x0000001225277c10 */ /* 0x010fe4000ffde0ff */
[----:B------:R-:W-:Y:S02]  /*5160*/  ISETP.GE.U32.AND P0, PT, R165, 0x300, PT ;  /* 0x00000300a500780c */ /* 0x000fe40003f06070 */
        /* <DEDUP_REMOVED lines=165> */
.L_x_2775:
        /* <DEDUP_REMOVED lines=8> */
.L_x_2808:
[----:B------:R-:W-:Y:S05]  /*5c40*/  BSYNC B0 ;  /* 0x0000000000007941 */ /* 0x000fea0003800000 */
.L_x_2807:
        /* <DEDUP_REMOVED lines=8> */
.L_x_2809:
[----:B------:R-:W-:-:S05]  /*5cd0*/  FADD.FTZ R105, R105, R148 ;  /* 0x0000009469697221 */ /* 0x000fca0000010000 */
[----:B------:R-:W-:Y:S01]  /*5ce0*/  MOV R145, R105 ;  /* 0x0000006900917202 */ /* 0x000fe20000000f00 */
[----:B------:R-:W-:Y:S01]  /*5cf0*/  HFMA2 R146, -RZ, RZ, 0, 1.1920928955078125e-07 ;  /* 0x00000002ff927431 */ /* 0x000fe200000001ff */
[----:B------:R-:W-:-:S07]  /*5d00*/  MOV R104, R144 ;  /* 0x0000009000687202 */ /* 0x000fce0000000f00 */
[----:B------:R-:W-:Y:S05]  /*5d10*/  WARPSYNC.COLLECTIVE R142, `(.L_x_2810) ;  /* 0x000000008e087348 */ /* 0x000fea0003c00000 */
[----:B------:R0:W1:Y:S02]  /*5d20*/  SHFL.BFLY P0, R144, R145, R146, R147 ;  /* 0x0c00009291907389 */ /* 0x0000640000000093 */
[----:B01----:R-:W-:Y:S05]  /*5d30*/  ENDCOLLECTIVE ;  /* 0x000000000000791b */ /* 0x003fea0003800000 */
.L_x_2810:
[----:B------:R-:W-:-:S05]  /*5d40*/  FADD.FTZ R104, R104, R149 ;  /* 0x0000009568687221 */ /* 0x000fca0000010000 */
[----:B------:R-:W-:Y:S02]  /*5d50*/  MOV R145, R104 ;  /* 0x0000006800917202 */ /* 0x000fe40000000f00 */
[----:B------:R-:W-:-:S07]  /*5d60*/  MOV R106, R144 ;  /* 0x00000090006a7202 */ /* 0x000fce0000000f00 */
[----:B------:R-:W-:Y:S05]  /*5d70*/  WARPSYNC.COLLECTIVE R142, `(.L_x_2811) ;  /* 0x000000008e087348 */ /* 0x000fea0003c00000 */
[----:B------:R0:W1:Y:S02]  /*5d80*/  SHFL.BFLY P0, R144, R145, R146, R147 ;  /* 0x0c00009291907389 */ /* 0x0000640000000093 */
[----:B01----:R-:W-:Y:S05]  /*5d90*/  ENDCOLLECTIVE ;  /* 0x000000000000791b */ /* 0x003fea0003800000 */
.L_x_2811:
[----:B------:R-:W-:-:S05]  /*5da0*/  FADD.FTZ R106, R105, R106 ;  /* 0x0000006a696a7221 */ /* 0x000fca0000010000 */
[----:B------:R-:W-:Y:S01]  /*5db0*/  MOV R145, R106 ;  /* 0x0000006a00917202 */ /* 0x000fe20000000f00 */
[----:B------:R-:W-:Y:S01]  /*5dc0*/  HFMA2 R146, -RZ, RZ, 0, 2.384185791015625e-07 ;  /* 0x00000004ff927431 */ /* 0x000fe200000001ff */
[----:B------:R-:W-:-:S07]  /*5dd0*/  MOV R107, R144 ;  /* 0x00000090006b7202 */ /* 0x000fce0000000f00 */
[----:B------:R-:W-:Y:S05]  /*5de0*/  WARPSYNC.COLLECTIVE R142, `(.L_x_2812) ;  /* 0x000000008e087348 */ /* 0x000fea0003c00000 */
[----:B------:R0:W1:Y:S02]  /*5df0*/  SHFL.BFLY P0, R144, R145, R146, R147 ;  /* 0x0c00009291907389 */ /* 0x0000640000000093 */
[----:B01----:R-:W-:Y:S05]  /*5e00*/  ENDCOLLECTIVE ;  /* 0x000000000000791b */ /* 0x003fea0003800000 */
.L_x_2812:
[----:B------:R-:W-:-:S05]  /*5e10*/  FADD.FTZ R107, R104, R107 ;  /* 0x0000006b686b7221 */ /* 0x000fca0000010000 */
[----:B------:R-:W-:Y:S02]  /*5e20*/  MOV R145, R107 ;  /* 0x0000006b00917202 */ /* 0x000fe40000000f00 */
[----:B------:R-:W-:-:S07]  /*5e30*/  MOV R109, R144 ;  /* 0x00000090006d7202 */ /* 0x000fce0000000f00 */
[----:B------:R-:W-:Y:S05]  /*5e40*/  WARPSYNC.COLLECTIVE R142, `(.L_x_2813) ;  /* 0x000000008e087348 */ /* 0x000fea0003c00000 */
[----:B------:R0:W1:Y:S02]  /*5e50*/  SHFL.BFLY P0, R144, R145, R146, R147 ;  /* 0x0c00009291907389 */ /* 0x0000640000000093 */
[----:B01----:R-:W-:Y:S05]  /*5e60*/  ENDCOLLECTIVE ;  /* 0x000000000000791b */ /* 0x003fea0003800000 */
.L_x_2813:
[----:B------:R-:W-:-:S05]  /*5e70*/  FADD.FTZ R109, R106, R109 ;  /* 0x0000006d6a6d7221 */ /* 0x000fca0000010000 */
[----:B------:R-:W-:Y:S01]  /*5e80*/  MOV R145, R109 ;  /* 0x0000006d00917202 */ /* 0x000fe20000000f00 */
[----:B------:R-:W-:Y:S01]  /*5e90*/  HFMA2 R146, -RZ, RZ, 0, 4.76837158203125e-07 ;  /* 0x00000008ff927431 */ /* 0x000fe200000001ff */
[----:B------:R-:W-:-:S07]  /*5ea0*/  MOV R108, R144 ;  /* 0x00000090006c7202 */ /* 0x000fce0000000f00 */
[----:B------:R-:W-:Y:S05]  /*5eb0*/  WARPSYNC.COLLECTIVE R142, `(.L_x_2814) ;  /* 0x000000008e087348 */ /* 0x000fea0003c00000 */
[----:B------:R0:W1:Y:S02]  /*5ec0*/  SHFL.BFLY P0, R144, R145, R146, R147 ;  /* 0x0c00009291907389 */ /* 0x0000640000000093 */
[----:B01----:R-:W-:Y:S05]  /*5ed0*/  ENDCOLLECTIVE ;  /* 0x000000000000791b */ /* 0x003fea0003800000 */
.L_x_2814:
[----:B------:R-:W-:-:S05]  /*5ee0*/  FADD.FTZ R108, R107, R108 ;  /* 0x0000006c6b6c7221 */ /* 0x000fca0000010000 */
[----:B------:R-:W-:Y:S02]  /*5ef0*/  MOV R145, R108 ;  /* 0x0000006c00917202 */ /* 0x000fe40000000f00 */
[----:B------:R-:W-:-:S07]  /*5f00*/  MOV R110, R144 ;  /* 0x00000090006e7202 */ /* 0x000fce0000000f00 */
[----:B------:R-:W-:Y:S05]  /*5f10*/  WARPSYNC.COLLECTIVE R142, `(.L_x_2815) ;  /* 0x000000008e087348 */ /* 0x000fea0003c00000 */
[----:B------:R0:W1:Y:S02]  /*5f20*/  SHFL.BFLY P0, R144, R145, R146, R147 ;  /* 0x0c00009291907389 */ /* 0x0000640000000093 */
[----:B01----:R-:W-:Y:S05]  /*5f30*/  ENDCOLLECTIVE ;  /* 0x000000000000791b */ /* 0x003fea0003800000 */
.L_x_2815:
[----:B------:R-:W-:-:S05]  /*5f40*/  FADD.FTZ R110, R109, R110 ;  /* 0x0000006e6d6e7221 */ /* 0x000fca0000010000 */
[----:B------:R-:W-:Y:S01]  /*5f50*/  MOV R145, R110 ;  /* 0x0000006e00917202 */ /* 0x000fe20000000f00 */
[----:B------:R-:W-:Y:S01]  /*5f60*/  HFMA2 R146, -RZ, RZ, 0, 9.5367431640625e-07 ;  /* 0x00000010ff927431 */ /* 0x000fe200000001ff */
[----:B------:R-:W-:-:S07]  /*5f70*/  MOV R111, R144 ;  /* 0x00000090006f7202 */ /* 0x000fce0000000f00 */
[----:B------:R-:W-:Y:S05]  /*5f80*/  WARPSYNC.COLLECTIVE R142, `(.L_x_2816) ;  /* 0x000000008e087348 */ /* 0x000fea0003c00000 */
[----:B------:R0:W1:Y:S02]  /*5f90*/  SHFL.BFLY P0, R144, R145, R146, R147 ;  /* 0x0c00009291907389 */ /* 0x0000640000000093 */
[----:B01----:R-:W-:Y:S05]  /*5fa0*/  ENDCOLLECTIVE ;  /* 0x000000000000791b */ /* 0x003fea0003800000 */
.L_x_2816:
[----:B------:R-:W-:-:S05]  /*5fb0*/  FADD.FTZ R111, R108, R111 ;  /* 0x0000006f6c6f7221 */ /* 0x000fca0000010000 */
[----:B------:R-:W-:Y:S02]  /*5fc0*/  MOV R145, R111 ;  /* 0x0000006f00917202 */ /* 0x000fe40000000f00 */
[----:B------:R-:W-:-:S07]  /*5fd0*/  MOV R105, R144 ;  /* 0x0000009000697202 */ /* 0x000fce0000000f00 */
[----:B------:R-:W-:Y:S05]  /*5fe0*/  WARPSYNC.COLLECTIVE R142, `(.L_x_2817) ;  /* 0x000000008e087348 */ /* 0x000fea0003c00000 */
[----:B------:R0:W1:Y:S02]  /*5ff0*/  SHFL.BFLY P0, R144, R145, R146, R147 ;  /* 0x0c00009291907389 */ /* 0x0000640000000093 */
[----:B01----:R-:W-:Y:S05]  /*6000*/  ENDCOLLECTIVE ;  /* 0x000000000000791b */ /* 0x003fea0003800000 */
.L_x_2817:
[----:B------:R-:W-:Y:S01]  /*6010*/  MOV R104, R144 ;  /* 0x0000009000687202 */ /* 0x000fe20000000f00 */
[----:B------:R-:W-:Y:S06]  /*6020*/  BRA `(.L_x_2818) ;  /* 0xffffffb800247947 */ /* 0x000fec000383ffff */
.L_x_2819:
        /* <DEDUP_REMOVED lines=13> */
.L_x_4996:


//--------------------- .text._ZN10layer_norm31ln_parallel_residual_bwd_kernelINS_13Kernel_traitsI6__halfS2_fS2_fjLj768ELj1ELj4ELj1ELj16ENS_18Kernel_traits_baseILj768ES2_S2_fS2_fjLj128EEEEELb0ELb1ELb1EEEvNS_9BwdParamsE --------------------------
	.section	.text._ZN10layer_norm31ln_parallel_residual_bwd_kernelINS_13Kernel_traitsI6__halfS2_fS2_fjLj768ELj1ELj4ELj1ELj16ENS_18Kernel_traits_baseILj768ES2_S2_fS2_fjLj128EEEEELb0ELb1ELb1EEEvNS_9BwdParamsE,"ax",@progbits
	.align	128
        .global         _ZN10layer_norm31ln_parallel_residual_bwd_kernelINS_13Kernel_traitsI6__halfS2_fS2_fjLj768ELj1ELj4ELj1ELj16ENS_18Kernel_traits_baseILj768ES2_S2_fS2_fjLj128EEEEELb0ELb1ELb1EEEvNS_9BwdParamsE
        .type           _ZN10layer_norm31ln_parallel_residual_bwd_kernelINS_13Kernel_traitsI6__halfS2_fS2_fjLj768ELj1ELj4ELj1ELj16ENS_18Kernel_traits_baseILj768ES2_S2_fS2_fjLj128EEEEELb0ELb1ELb1EEEvNS_9BwdParamsE,@function
        .size           _ZN10layer_norm31ln_parallel_residual_bwd_kernelINS_13Kernel_traitsI6__halfS2_fS2_fjLj768ELj1ELj4ELj1ELj16ENS_18Kernel_traits_baseILj768ES2_S2_fS2_fjLj128EEEEELb0ELb1ELb1EEEvNS_9BwdParamsE,(.L_x_4997 - _ZN10layer_norm31ln_parallel_residual_bwd_kernelINS_13Kernel_traitsI6__halfS2_fS2_fjLj768ELj1ELj4ELj1ELj16ENS_18Kernel_traits_baseILj768ES2_S2_fS2_fjLj128EEEEELb0ELb1ELb1EEEvNS_9BwdParamsE)
        .other          _ZN10layer_norm31ln_parallel_residual_bwd_kernelINS_13Kernel_traitsI6__halfS2_fS2_fjLj768ELj1ELj4ELj1ELj16ENS_18Kernel_traits_baseILj768ES2_S2_fS2_fjLj128EEEEELb0ELb1ELb1EEEvNS_9BwdParamsE,@"STO_CUDA_ENTRY STV_DEFAULT"
_ZN10layer_norm31ln_parallel_residual_bwd_kernelINS_13Kernel_traitsI6__halfS2_fS2_fjLj768ELj1ELj4ELj1ELj16ENS_18Kernel_traits_baseILj768ES2_S2_fS2_fjLj128EEEEELb0ELb1ELb1EEEvNS_9BwdParamsE:
.text._ZN10layer_norm31ln_parallel_residual_bwd_kernelINS_13Kernel_traitsI6__halfS2_fS2_fjLj768ELj1ELj4ELj1ELj16ENS_18Kernel_traits_baseILj768ES2_S2_fS2_fjLj128EEEEELb0ELb1ELb1EEEvNS_9BwdParamsE:
        /* <DEDUP_REMOVED lines=76> */
[----:B------:R-:W-:Y:S02]  /*04c0*/  HADD2.F32 R126, -RZ, R13.H1_H1 ;  /* 0x3000000dff7e7230 */ /* 0x000fe40000004100 */
[--C-:B------:R-:W-:Y:S02]  /*04d0*/  HADD2.F32 R127, -RZ, R14.reuse.H0_H0 ;  /* 0x2000000eff7f7230 */ /* 0x100fe40000004100 */
[----:B------:R-:W-:Y:S02]  /*04e0*/  HADD2.F32 R128, -RZ, R14.H1_H1 ;  /* 0x3000000eff807230 */ /* 0x000fe40000004100 */
[--C-:B------:R-:W-:Y:S02]  /*04f0*/  HADD2.F32 R129, -RZ, R15.reuse.H0_H0 ;  /* 0x2000000fff817230 */ /* 0x100fe40000004100 */
[----:B------:R-:W-:-:S02]  /*0500*/  HADD2.F32 R130, -RZ, R15.H1_H1 ;  /* 0x3000000fff827230 */ /* 0x000fc40000004100 */
[--C-:B---3--:R-:W-:Y:S02]  /*0510*/  HADD2.F32 R131, -RZ, R8.reuse.H0_H0 ;  /* 0x20000008ff837230 */ /* 0x108fe40000004100 */
[----:B------:R-:W-:Y:S02]  /*0520*/  HADD2.F32 R132, -RZ, R8.H1_H1 ;  /* 0x30000008ff847230 */ /* 0x000fe40000004100 */
[--C-:B------:R-:W-:Y:S02]  /*0530*/  HADD2.F32 R133, -RZ, R9.reuse.H0_H0 ;  /* 0x20000009ff857230 */ /* 0x100fe40000004100 */
[----:B------:R-:W-:Y:S02]  /*0540*/  HADD2.F32 R134, -RZ, R9.H1_H1 ;  /* 0x30000009ff867230 */ /* 0x000fe40000004100 */
[--C-:B------:R-:W-:Y:S02]  /*0550*/  HADD2.F32 R135, -RZ, R10.reuse.H0_H0 ;  /* 0x2000000aff877230 */ /* 0x100fe40000004100 */
[----:B------:R-:W-:-:S02]  /*0560*/  HADD2.F32 R136, -RZ, R10.H1_H1 ;  /* 0x3000000aff887230 */ /* 0x000fc40000004100 */
[--C-:B------:R-:W-:Y:S02]  /*0570*/  HADD2.F32 R137, -RZ, R11.reuse.H0_H0 ;  /* 0x2000000bff897230 */ /* 0x100fe40000004100 */
[----:B------:R-:W-:Y:S02]  /*0580*/  HADD2.F32 R138, -RZ, R11.H1_H1 ;  /* 0x3000000bff8a7230 */ /* 0x000fe40000004100 */
[--C-:B----4-:R-:W-:Y:S02]  /*0590*/  HADD2.F32 R139, -RZ, R4.reuse.H0_H0 ;  /* 0x20000004ff8b7230 */ /* 0x110fe40000004100 */
[----:B------:R-:W-:Y:S02]  /*05a0*/  HADD2.F32 R140, -RZ, R4.H1_H1 ;  /* 0x30000004ff8c7230 */ /* 0x000fe40000004100 */
[--C-:B------:R-:W-:Y:S02]  /*05b0*/  HADD2.F32 R141, -RZ, R5.reuse.H0_H0 ;  /* 0x20000005ff8d7230 */ /* 0x100fe40000004100 */
[----:B------:R-:W-:-:S02]  /*05c0*/  HADD2.F32 R142, -RZ, R5.H1_H1 ;  /* 0x30000005ff8e7230 */ /* 0x000fc40000004100 */
[--C-:B------:R-:W-:Y:S02]  /*05d0*/  HADD2.F32 R143, -RZ, R6.reuse.H0_H0 ;  /* 0x20000006ff8f7230 */ /* 0x100fe40000004100 */
[----:B------:R-:W-:Y:S02]  /*05e0*/  HADD2.F32 R144, -RZ, R6.H1_H1 ;  /* 0x30000006ff907230 */ /* 0x000fe40000004100 */
[--C-:B------:R-:W-:Y:S02]  /*05f0*/  HADD2.F32 R145, -RZ, R7.reuse.H0_H0 ;  /* 0x20000007ff917230 */ /* 0x100fe40000004100 */
[----:B------:R-:W-:-:S07]  /*0600*/  HADD2.F32 R146, -RZ, R7.H1_H1 ;  /* 0x30000007ff927230 */ /* 0x000fce0000004100 */
.L_x_2848:
        /* <DEDUP_REMOVED lines=9> */
[C---:B-1----:R-:W-:Y:S01]  /*06a0*/  IMAD.WIDE.U32 R72, R155.reuse, 0x20, R162 ;  /* 0x000000209b487825 */ /* 0x042fe200078e00a2 */
[C---:B------:R-:W-:Y:S02]  /*06b0*/  IADD3 R153, PT, PT, R155.reuse, 0x20, RZ ;  /* 0x000000209b997810 */ /* 0x040fe40007ffe0ff */
[C---:B------:R-:W-:Y:S02]  /*06c0*/  IADD3 R151, PT, PT, R155.reuse, 0x40, RZ ;  /* 0x000000409b977810 */ /* 0x040fe40007ffe0ff */
[----:B------:R-:W4:Y:S01]  /*06d0*/  LDG.E.128 R40, desc[UR10][R72.64] ;  /* 0x0000000a48287981 */ /* 0x000f22000c1e1d00 */
[----:B0-----:R-:W0:Y:S01]  /*06e0*/  LDC.64 R2, c[0x0][0x3c8] ;  /* 0x0000f200ff027b82 */ /* 0x001e220000000a00 */
[----:B--2---:R-:W-:Y:S02]  /*06f0*/  IMAD.WIDE.U32 R44, R155, 0x10, R74 ;  /* 0x000000109b2c7825 */ /* 0x004fe400078e004a */
[----:B------:R-:W2:Y:S04]  /*0700*/  LDG.E.128 R48, desc[UR10][R72.64+0x10] ;  /* 0x0000100a48307981 */ /* 0x000ea8000c1e1d00 */
[----:B------:R-:W2:Y:S01]  /*0710*/  LDG.E.128 R44, desc[UR10][R44.64] ;  /* 0x0000000a2c2c7981 */ /* 0x000ea2000c1e1d00 */
[----:B------:R-:W-:-:S04]  /*0720*/  IMAD.WIDE.U32 R158, R153, 0x20, R162 ;  /* 0x00000020999e7825 */ /* 0x000fc800078e00a2 */
[----:B------:R-:W-:Y:S01]  /*0730*/  IMAD.WIDE.U32 R162, R151, 0x20, R162 ;  /* 0x0000002097a27825 */ /* 0x000fe200078e00a2 */
[----:B------:R-:W2:Y:S04]  /*0740*/  LDG.E.128 R60, desc[UR10][R158.64+0x10] ;  /* 0x0000100a9e3c7981 */ /* 0x000ea8000c1e1d00 */
[----:B------:R-:W2:Y:S01]  /*0750*/  LDG.E.128 R64, desc[UR10][R162.64] ;  /* 0x0000000aa2407981 */ /* 0x000ea2000c1e1d00 */
[----:B------:R-:W-:-:S03]  /*0760*/  IMAD.WIDE.U32 R56, R153, 0x10, R74 ;  /* 0x0000001099387825 */ /* 0x000fc600078e004a */
[----:B------:R-:W2:Y:S01]  /*0770*/  LDG.E.128 R68, desc[UR10][R162.64+0x10] ;  /* 0x0000100aa2447981 */ /* 0x000ea2000c1e1d00 */
[----:B0-----:R-:W-:-:S03]  /*0780*/  IMAD.WIDE R2, R147, 0x4, R2 ;  /* 0x0000000493027825 */ /* 0x001fc600078e0202 */
[----:B------:R-:W2:Y:S04]  /*0790*/  LDG.E.128 R56, desc[UR10][R56.64] ;  /* 0x0000000a38387981 */ /* 0x000ea8000c1e1d00 */
[----:B------:R-:W2:Y:S01]  /*07a0*/  LDG.E R157, desc[UR10][R2.64] ;  /* 0x0000000a029d7981 */ /* 0x000ea2000c1e1900 */
[----:B------:R-:W-:-:S03]  /*07b0*/  IMAD.WIDE.U32 R74, R151, 0x10, R74 ;  /* 0x00000010974a7825 */ /* 0x000fc600078e004a */
[----:B------:R0:W2:Y:S04]  /*07c0*/  LDG.E.128 R52, desc[UR10][R158.64] ;  /* 0x0000000a9e347981 */ /* 0x0000a8000c1e1d00 */
[----:B------:R-:W2:Y:S01]  /*07d0*/  LDG.E.128 R72, desc[UR10][R74.64] ;  /* 0x0000000a4a487981 */ /* 0x000ea2000c1e1d00 */
        /* <DEDUP_REMOVED lines=19> */
[C---:B----4-:R-:W-:Y:S01]  /*0910*/  FADD.FTZ R0, -R2.reuse, R40 ;  /* 0x0000002802007221 */ /* 0x050fe20000010100 */
[C---:B------:R-:W-:Y:S01]  /*0920*/  FADD.FTZ R40, -R2.reuse, R41 ;  /* 0x0000002902287221 */ /* 0x040fe20000010100 */
[----:B------:R-:W-:Y:S01]  /*0930*/  FADD.FTZ R152, -R2, R43 ;  /* 0x0000002b02987221 */ /* 0x000fe20000010100 */
[--C-:B--2---:R-:W-:Y:S02]  /*0940*/  HADD2.F32 R41, -RZ, R44.reuse.H0_H0 ;  /* 0x2000002cff297230 */ /* 0x104fe40000004100 */
[----:B------:R-:W-:-:S03]  /*0950*/  HADD2.F32 R43, -RZ, R44.H1_H1 ;  /* 0x3000002cff2b7230 */ /* 0x000fc60000004100 */
[----:B------:R-:W-:Y:S01]  /*0960*/  FADD.FTZ R148, R41, R148 ;  /* 0x0000009429947221 */ /* 0x000fe20000010000 */
[----:B------:R-:W-:Y:S02]  /*0970*/  HADD2.F32 R150, -RZ, R45.H0_H0 ;  /* 0x2000002dff967230 */ /* 0x000fe40000004100 */
[----:B------:R-:W-:Y:S01]  /*0980*/  FADD.FTZ R122, R43, R122 ;  /* 0x0000007a2b7a7221 */ /* 0x000fe20000010000 */
[C---:B------:R-:W-:Y:S01]  /*0990*/  FADD.FTZ R42, -R2.reuse, R42 ;  /* 0x0000002a022a7221 */ /* 0x040fe20000010100 */
[C---:B------:R-:W-:Y:S01]  /*09a0*/  FADD.FTZ R172, -R2.reuse, R62 ;  /* 0x0000003e02ac7221 */ /* 0x040fe20000010100 */
[----:B------:R-:W-:Y:S01]  /*09b0*/  FADD.FTZ R178, -R2, R65 ;  /* 0x0000004102b27221 */ /* 0x000fe20000010100 */
[C---:B------:R-:W-:Y:S01]  /*09c0*/  FMUL.FTZ R0, R157.reuse, R0 ;  /* 0x000000009d007220 */ /* 0x040fe20000410000 */
[----:B------:R-:W-:-:S03]  /*09d0*/  FMUL.FTZ R40, R157, R40 ;  /* 0x000000289d287220 */ /* 0x000fc60000410000 */
[-C--:B------:R-:W-:Y:S01]  /*09e0*/  FFMA.FTZ R149, R0, R41.reuse, R149 ;  /* 0x0000002900957223 */ /* 0x080fe20000010095 */
[----:B------:R-:W-:Y:S01]  /*09f0*/  FMUL.FTZ R41, R123, R41 ;  /* 0x000000297b297220 */ /* 0x000fe20000410000 */
[-C--:B------:R-:W-:Y:S01]  /*0a00*/  FFMA.FTZ R121, R40, R43.reuse, R121 ;  /* 0x0000002b28797223 */ /* 0x080fe20000010079 */
[----:B------:R-:W-:Y:S02]  /*0a10*/  FMUL.FTZ R43, R124, R43 ;  /* 0x0000002b7c2b7220 */ /* 0x000fe40000410000 */
[----:B------:R-:W-:Y:S01]  /*0a20*/  FFMA.FTZ R65, R0, R41, RZ ;  /* 0x0000002900417223 */ /* 0x000fe200000100ff */
[----:B------:R-:W-:Y:S01]  /*0a30*/  FADD.FTZ R62, RZ, R41 ;  /* 0x00000029ff3e7221 */ /* 0x000fe20000010000 */
[----:B0-----:R-:W-:Y:S02]  /*0a40*/  HADD2.F32 R159, -RZ, R45.H1_H1 ;  /* 0x3000002dff9f7230 */ /* 0x001fe40000004100 */
[----:B------:R-:W-:Y:S01]  /*0a50*/  FADD.FTZ R184, -R2, R68 ;  /* 0x0000004402b87221 */ /* 0x000fe20000010100 */
[----:B------:R-:W-:-:S02]  /*0a60*/  HADD2.F32 R154, -RZ, R46.H0_H0 ;  /* 0x2000002eff9a7230 */ /* 0x000fc40000004100 */
[----:B------:R-:W-:Y:S01]  /*0a70*/  FMUL.FTZ R3, R157, R42 ;  /* 0x0000002a9d037220 */ /* 0x000fe20000410000 */
[----:B-1----:R-:W-:Y:S02]  /*0a80*/  HADD2.F32 R161, -RZ, R46.H1_H1 ;  /* 0x3000002effa17230 */ /* 0x002fe40000004100 */
[----:B------:R-:W-:Y:S01]  /*0a90*/  FMUL.FTZ R46, R125, R150 ;  /* 0x000000967d2e7220 */ /* 0x000fe20000410000 */
[----:B------:R-:W-:Y:S01]  /*0aa0*/  FFMA.FTZ R68, R40, R43, R65 ;  /* 0x0000002b28447223 */ /* 0x000fe20000010041 */
[----:B------:R-:W-:Y:S01]  /*0ab0*/  FADD.FTZ R65, R43, R62 ;  /* 0x0000003e2b417221 */ /* 0x000fe20000010000 */
[--C-:B------:R-:W-:Y:S02]  /*0ac0*/  HADD2.F32 R158, -RZ, R47.reuse.H0_H0 ;  /* 0x2000002fff9e7230 */ /* 0x100fe40000004100 */
[C---:B------:R-:W-:Y:S01]  /*0ad0*/  FADD.FTZ R182, -R2.reuse, R67 ;  /* 0x0000004302b67221 */ /* 0x040fe20000010100 */
[----:B------:R-:W-:Y:S02]  /*0ae0*/  HADD2.F32 R162, -RZ, R47.H1_H1 ;  /* 0x3000002fffa27230 */ /* 0x000fe40000004100 */
[C---:B------:R-:W-:Y:S01]  /*0af0*/  FADD.FTZ R48, -R2.reuse, R48 ;  /* 0x0000003002307221 */ /* 0x040fe20000010100 */
[----:B------:R-:W-:Y:S01]  /*0b00*/  FADD.FTZ R188, -R2, R70 ;  /* 0x0000004602bc7221 */ /* 0x000fe20000010100 */
[----:B------:R-:W-:Y:S01]  /*0b10*/  FMUL.FTZ R42, R157, R152 ;  /* 0x000000989d2a7220 */ /* 0x000fe20000410000 */
[----:B------:R-:W-:Y:S01]  /*0b20*/  FMUL.FTZ R47, R126, R159 ;  /* 0x0000009f7e2f7220 */ /* 0x000fe20000410000 */
[----:B------:R-:W-:Y:S01]  /*0b30*/  FFMA.FTZ R67, R3, R46, R68 ;  /* 0x0000002e03437223 */ /* 0x000fe20000010044 */
[----:B------:R-:W-:Y:S01]  /*0b40*/  FADD.FTZ R70, R46, R65 ;  /* 0x000000412e467221 */ /* 0x000fe20000010000 */
[----:B------:R-:W-:-:S02]  /*0b50*/  HADD2.F32 R167, -RZ, R58.H0_H0 ;  /* 0x2000003affa77230 */ /* 0x000fc40000004100 */
[----:B------:R-:W-:Y:S02]  /*0b60*/  HADD2.F32 R169, -RZ, R58.H1_H1 ;  /* 0x3000003affa97230 */ /* 0x000fe40000004100 */
[C---:B------:R-:W-:Y:S01]  /*0b70*/  FADD.FTZ R58, -R2.reuse, R60 ;  /* 0x0000003c023a7221 */ /* 0x040fe20000010100 */
[C---:B------:R-:W-:Y:S01]  /*0b80*/  FADD.FTZ R156, -R2.reuse, R49 ;  /* 0x00000031029c7221 */ /* 0x040fe20000010100 */
[----:B------:R-:W-:Y:S01]  /*0b90*/  FADD.FTZ R186, -R2, R69 ;  /* 0x0000004502ba7221 */ /* 0x000fe20000010100 */
[----:B------:R-:W-:Y:S01]  /*0ba0*/  FMUL.FTZ R45, R157, R48 ;  /* 0x000000309d2d7220 */ /* 0x000fe20000410000 */
[----:B------:R-:W-:Y:S01]  /*0bb0*/  FMUL.FTZ R60, R127, R154 ;  /* 0x0000009a7f3c7220 */ /* 0x000fe20000410000 */
[----:B------:R-:W-:Y:S01]  /*0bc0*/  FFMA.FTZ R68, R42, R47, R67 ;  /* 0x0000002f2a447223 */ /* 0x000fe20000010043 */
[----:B------:R-:W-:Y:S01]  /*0bd0*/  FADD.FTZ R69, R47, R70 ;  /* 0x000000462f457221 */ /* 0x000fe20000010000 */
[C---:B------:R-:W-:Y:S01]  /*0be0*/  FADD.FTZ R170, -R2.reuse, R61 ;  /* 0x0000003d02aa7221 */ /* 0x040fe20000010100 */
[----:B------:R-:W-:Y:S01]  /*0bf0*/  FADD.FTZ R50, -R2, R50 ;  /* 0x0000003202327221 */ /* 0x000fe20000010100 */
[----:B------:R-:W-:-:S02]  /*0c00*/  HADD2.F32 R175, -RZ, R72.H0_H0 ;  /* 0x20000048ffaf7230 */ /* 0x000fc40000004100 */
[----:B------:R-:W-:Y:S01]  /*0c10*/  FMUL.FTZ R48, R157, R156 ;  /* 0x0000009c9d307220 */ /* 0x000fe20000410000 */
[----:B------:R-:W-:Y:S02]  /*0c20*/  HADD2.F32 R177, -RZ, R72.H1_H1 ;  /* 0x30000048ffb17230 */ /* 0x000fe40000004100 */
[----:B------:R-:W-:Y:S01]  /*0c30*/  FMUL.FTZ R61, R128, R161 ;  /* 0x000000a1803d7220 */ /* 0x000fe20000410000 */
[----:B------:R-:W-:Y:S01]  /*0c40*/  FFMA.FTZ R67, R45, R60, R68 ;  /* 0x0000003c2d437223 */ /* 0x000fe20000010044 */
[----:B------:R-:W-:Y:S01]  /*0c50*/  FADD.FTZ R72, R60, R69 ;  /* 0x000000453c487221 */ /* 0x000fe20000010000 */
[C---:B------:R-:W-:Y:S01]  /*0c60*/  FADD.FTZ R52, -R2.reuse, R52 ;  /* 0x0000003402347221 */ /* 0x040fe20000010100 */
[C---:B------:R-:W-:Y:S01]  /*0c70*/  FADD.FTZ R180, -R2.reuse, R66 ;  /* 0x0000004202b47221 */ /* 0x040fe20000010100 */
[----:B------:R-:W-:Y:S01]  /*0c80*/  FADD.FTZ R160, -R2, R51 ;  /* 0x0000003302a07221 */ /* 0x000fe20000010100 */
[----:B------:R-:W-:Y:S01]  /*0c90*/  FMUL.FTZ R49, R157, R50 ;  /* 0x000000329d317220 */ /* 0x000fe20000410000 */
[----:B------:R-:W-:Y:S01]  /*0ca0*/  FMUL.FTZ R66, R129, R158 ;  /* 0x0000009e81427220 */ /* 0x000fe20000410000 */
[----:B------:R-:W-:Y:S01]  /*0cb0*/  FFMA.FTZ R68, R48, R61, R67 ;  /* 0x0000003d30447223 */ /* 0x000fe20000010043 */
[----:B------:R-:W-:Y:S01]  /*0cc0*/  FADD.FTZ R166, -R2, R54 ;  /* 0x0000003602a67221 */ /* 0x000fe20000010100 */
[----:B------:R-:W-:Y:S01]  /*0cd0*/  FADD.FTZ R69, R61, R72 ;  /* 0x000000483d457221 */ /* 0x000fe20000010000 */
[----:B------:R-:W-:-:S02]  /*0ce0*/  HADD2.F32 R54, -RZ, R56.H0_H0 ;  /* 0x20000038ff367230 */ /* 0x000fc40000004100 */
[C---:B------:R-:W-:Y:S01]  /*0cf0*/  FADD.FTZ R164, -R2.reuse, R53 ;  /* 0x0000003502a47221 */ /* 0x040fe20000010100 */
[C---:B------:R-:W-:Y:S01]  /*0d00*/  FADD.FTZ R174, -R2.reuse, R63 ;  /* 0x0000003f02ae7221 */ /* 0x040fe20000010100 */
[----:B------:R-:W-:Y:S01]  /*0d10*/  FADD.FTZ R176, -R2, R64 ;  /* 0x0000004002b07221 */ /* 0x000fe20000010100 */
[C---:B------:R-:W-:Y:S01]  /*0d20*/  FMUL.FTZ R51, R157.reuse, R52 ;  /* 0x000000349d337220 */ /* 0x040fe20000410000 */
[----:B------:R-:W-:Y:S01]  /*0d30*/  FMUL.FTZ R64, R157, R160 ;  /* 0x000000a09d407220 */ /* 0x000fe20000410000 */
[----:B------:R-:W-:Y:S01]  /*0d40*/  FMUL.FTZ R63, R130, R162 ;  /* 0x000000a2823f7220 */ /* 0x000fe20000410000 */
[----:B------:R-:W-:Y:S01]  /*0d50*/  FFMA.FTZ R67, R49, R66, R68 ;  /* 0x0000004231437223 */ /* 0x000fe20000010044 */
[----:B------:R-:W-:Y:S01]  /*0d60*/  FADD.FTZ R168, -R2, R55 ;  /* 0x0000003702a87221 */ /* 0x000fe20000010100 */
[----:B------:R-:W-:Y:S01]  /*0d70*/  FADD.FTZ R68, R66, R69 ;  /* 0x0000004542447221 */ /* 0x000fe20000010000 */
[----:B------:R-:W-:Y:S02]  /*0d80*/  HADD2.F32 R55, -RZ, R56.H1_H1 ;  /* 0x30000038ff377230 */ /* 0x000fe40000004100 */
[----:B------:R-:W-:Y:S01]  /*0d90*/  FMUL.FTZ R50, R157, R164 ;  /* 0x000000a49d327220 */ /* 0x000fe20000410000 */
[----:B------:R-:W-:Y:S01]  /*0da0*/  FADD.FTZ R108, R54, R108 ;  /* 0x0000006c366c7221 */ /* 0x000fe20000010000 */
[-C--:B------:R-:W-:Y:S01]  /*0db0*/  FFMA.FTZ R106, R51, R54.reuse, R106 ;  /* 0x00000036336a7223 */ /* 0x080fe2000001006a */
[----:B------:R-:W-:Y:S01]  /*0dc0*/  FMUL.FTZ R54, R131, R54 ;  /* 0x0000003683367220 */ /* 0x000fe20000410000 */
[----:B------:R-:W-:Y:S01]  /*0dd0*/  FFMA.FTZ R72, R64, R63, R67 ;  /* 0x0000003f40487223 */ /* 0x000fe20000010043 */
[----:B------:R-:W-:Y:S01]  /*0de0*/  FADD.FTZ R69, R63, R68 ;  /* 0x000000443f457221 */ /* 0x000fe20000010000 */
[----:B------:R-:W-:-:S02]  /*0df0*/  HADD2.F32 R56, -RZ, R57.H0_H0 ;  /* 0x20000039ff387230 */ /* 0x000fc40000004100 */
[----:B------:R-:W-:Y:S01]  /*0e00*/  FADD.FTZ R116, R159, R116 ;  /* 0x000000749f747221 */ /* 0x000fe20000010000 */
[----:B------:R-:W-:Y:S01]  /*0e10*/  FFMA.FTZ R117, R42, R159, R117 ;  /* 0x0000009f2a757223 */ /* 0x000fe20000010075 */
[----:B------:R-:W-:Y:S01]  /*0e20*/  FADD.FTZ R102, R55, R102 ;  /* 0x0000006637667221 */ /* 0x000fe20000010000 */
[-C--:B------:R-:W-:Y:S01]  /*0e30*/  FFMA.FTZ R105, R50, R55.reuse, R105 ;  /* 0x0000003732697223 */ /* 0x080fe20000010069 */
[----:B------:R-:W-:Y:S01]  /*0e40*/  FADD.FTZ R119, R150, R119 ;  /* 0x0000007796777221 */ /* 0x000fe20000010000 */
[----:B------:R-:W-:Y:S01]  /*0e50*/  FFMA.FTZ R118, R3, R150, R118 ;  /* 0x0000009603767223 */ /* 0x000fe20000010076 */
[----:B------:R-:W-:Y:S01]  /*0e60*/  FMUL.FTZ R55, R132, R55 ;  /* 0x0000003784377220 */ /* 0x000fe20000410000 */
[----:B------:R-:W-:Y:S01]  /*0e70*/  FFMA.FTZ R159, R51, R54, R72 ;  /* 0x00000036339f7223 */ /* 0x000fe20000010048 */
[----:B------:R-:W-:Y:S01]  /*0e80*/  FADD.FTZ R150, R54, R69 ;  /* 0x0000004536967221 */ /* 0x000fe20000010000 */
[----:B------:R-:W-:Y:S02]  /*0e90*/  HADD2.F32 R163, -RZ, R57.H1_H1 ;  /* 0x30000039ffa37230 */ /* 0x000fe40000004100 */
[----:B------:R-:W-:Y:S01]  /*0ea0*/  FMUL.FTZ R52, R157, R166 ;  /* 0x000000a69d347220 */ /* 0x000fe20000410000 */
[----:B------:R-:W-:Y:S01]  /*0eb0*/  FADD.FTZ R111, R158, R111 ;  /* 0x0000006f9e6f7221 */ /* 0x000fe20000010000 */
[----:B------:R-:W-:Y:S01]  /*0ec0*/  FFMA.FTZ R112, R49, R158, R112 ;  /* 0x0000009e31707223 */ /* 0x000fe20000010070 */
[-C--:B------:R-:W-:Y:S01]  /*0ed0*/  FMUL.FTZ R57, R133, R56.reuse ;  /* 0x0000003885397220 */ /* 0x080fe20000410000 */
[----:B------:R-:W-:Y:S01]  /*0ee0*/  FFMA.FTZ R159, R50, R55, R159 ;  /* 0x00000037329f7223 */ /* 0x000fe2000001009f */
        /* <DEDUP_REMOVED lines=9> */
[----:B------:R-:W-:-:S02]  /*0f80*/  HADD2.F32 R171, -RZ, R59.H0_H0 ;  /* 0x2000003bffab7230 */ /* 0x000fc40000004100 */
[----:B------:R-:W-:Y:S01]  /*0f90*/  FADD.FTZ R107, R162, R107 ;  /* 0x0000006ba26b7221 */ /* 0x000fe20000010000 */
[----:B------:R-:W-:Y:S02]  /*0fa0*/  HADD2.F32 R173, -RZ, R59.H1_H1 ;  /* 0x3000003bffad7230 */ /* 0x000fe40000004100 */
[----:B------:R-:W-:Y:S01]  /*0fb0*/  FFMA.FTZ R109, R64, R162, R109 ;  /* 0x000000a2406d7223 */ /* 0x000fe2000001006d */
[----:B------:R-:W-:Y:S01]  /*0fc0*/  FMUL.FTZ R59, R157, R58 ;  /* 0x0000003a9d3b7220 */ /* 0x000fe20000410000 */
[----:B------:R-:W-:Y:S01]  /*0fd0*/  FADD.FTZ R162, R175, R90 ;  /* 0x0000005aafa27221 */ /* 0x000fe20000010000 */
[----:B------:R-:W-:Y:S01]  /*0fe0*/  FADD.FTZ R99, R163, R99 ;  /* 0x00000063a3637221 */ /* 0x000fe20000010000 */
[----:B------:R-:W-:Y:S01]  /*0ff0*/  FFMA.FTZ R104, R53, R163, R104 ;  /* 0x000000a335687223 */ /* 0x000fe20000010068 */
[----:B------:R-:W-:Y:S01]  /*1000*/  FMUL.FTZ R58, R135, R167 ;  /* 0x000000a7873a7220 */ /* 0x000fe20000410000 */
[----:B------:R-:W-:Y:S01]  /*1010*/  FFMA.FTZ R90, R53, R56, R156 ;  /* 0x00000038355a7223 */ /* 0x000fe2000001009c */
[----:B------:R-:W-:Y:S01]  /*1020*/  FADD.FTZ R163, R56, R161 ;  /* 0x000000a138a37221 */ /* 0x000fe20000010000 */
[----:B------:R-:W-:Y:S01]  /*1030*/  FMUL.FTZ R62, R157, R170 ;  /* 0x000000aa9d3e7220 */ /* 0x000fe20000410000 */
[----:B------:R-:W-:Y:S01]  /*1040*/  FMUL.FTZ R65, R136, R169 ;  /* 0x000000a988417220 */ /* 0x000fe20000410000 */
[----:B------:R-:W-:Y:S01]  /*1050*/  FFMA.FTZ R161, R59, R58, R90 ;  /* 0x0000003a3ba17223 */ /* 0x000fe2000001005a */
[----:B------:R-:W-:Y:S01]  /*1060*/  FADD.FTZ R90, R58, R163 ;  /* 0x000000a33a5a7221 */ /* 0x000fe20000010000 */
[----:B------:R-:W-:-:S02]  /*1070*/  HADD2.F32 R179, -RZ, R73.H0_H0 ;  /* 0x20000049ffb37230 */ /* 0x000fc40000004100 */
[----:B------:R-:W-:Y:S01]  /*1080*/  FADD.FTZ R2, -R2, R71 ;  /* 0x0000004702027221 */ /* 0x000fe20000010100 */
[----:B------:R-:W-:Y:S01]  /*1090*/  FADD.FTZ R164, R177, R85 ;  /* 0x00000055b1a47221 */ /* 0x000fe20000010000 */
[----:B------:R-:W-:Y:S01]  /*10a0*/  FMUL.FTZ R70, R157, R172 ;  /* 0x000000ac9d467220 */ /* 0x000fe20000410000 */
[----:B------:R-:W-:Y:S01]  /*10b0*/  FMUL.FTZ R71, R137, R171 ;  /* 0x000000ab89477220 */ /* 0x000fe20000410000 */
[----:B------:R-:W-:Y:S01]  /*10c0*/  FFMA.FTZ R85, R62, R65, R161 ;  /* 0x000000413e557223 */ /* 0x000fe200000100a1 */
[----:B------:R-:W-:Y:S01]  /*10d0*/  FADD.FTZ R90, R65, R90 ;  /* 0x0000005a415a7221 */ /* 0x000fe20000010000 */
[----:B------:R-:W-:Y:S02]  /*10e0*/  HADD2.F32 R181, -RZ, R73.H1_H1 ;  /* 0x30000049ffb57230 */ /* 0x000fe40000004100 */
[----:B------:R-:W-:Y:S01]  /*10f0*/  FADD.FTZ R113, R154, R113 ;  /* 0x000000719a717221 */ /* 0x000fe20000010000 */
[----:B------:R-:W-:Y:S01]  /*1100*/  FFMA.FTZ R114, R45, R154, R114 ;  /* 0x0000009a2d727223 */ /* 0x000fe20000010072 */
[----:B------:R-:W-:Y:S01]  /*1110*/  FADD.FTZ R168, R179, R88 ;  /* 0x00000058b3a87221 */ /* 0x000fe20000010000 */
[----:B------:R-:W-:Y:S01]  /*1120*/  FMUL.FTZ R73, R157, R174 ;  /* 0x000000ae9d497220 */ /* 0x000fe20000410000 */
        /* <DEDUP_REMOVED lines=14> */
[----:B------:R-:W-:-:S02]  /*1210*/  HADD2.F32 R165, -RZ, R74.H0_H0 ;  /* 0x2000004affa57230 */ /* 0x000fc40000004100 */
        /* <DEDUP_REMOVED lines=17> */
[----:B------:R-:W-:Y:S01]  /*1330*/  FMUL.FTZ R165, R143, R165 ;  /* 0x000000a58fa57220 */ /* 0x000fe20000410000 */
[----:B------:R-:W-:Y:S01]  /*1340*/  FADD.FTZ R82, R83, R158 ;  /* 0x0000009e53527221 */ /* 0x000fe20000010000 */
[----:B------:R-:W-:-:S02]  /*1350*/  HADD2.F32 R44, -RZ, R75.H0_H0 ;  /* 0x2000004bff2c7230 */ /* 0x000fc40000004100 */
[----:B------:R-:W-:Y:S01]  /*1360*/  FMUL.FTZ R152, R157, R186 ;  /* 0x000000ba9d987220 */ /* 0x000fe20000410000 */
[----:B------:R-:W-:Y:S01]  /*1370*/  FADD.FTZ R100, R167, R100 ;  /* 0x00000064a7647221 */ /* 0x000fe20000010000 */
[----:B------:R-:W-:Y:S01]  /*1380*/  FFMA.FTZ R98, R59, R167, R98 ;  /* 0x000000a73b627223 */ /* 0x000fe20000010062 */
[----:B------:R-:W-:Y:S01]  /*1390*/  FMUL.FTZ R159, R157, R188 ;  /* 0x000000bc9d9f7220 */ /* 0x000fe20000410000 */
[-C--:B------:R-:W-:Y:S01]  /*13a0*/  FMUL.FTZ R167, R144, R74.reuse ;  /* 0x0000004a90a77220 */ /* 0x080fe20000410000 */
[----:B------:R-:W-:Y:S01]  /*13b0*/  FFMA.FTZ R79, R150, R165, R79 ;  /* 0x000000a5964f7223 */ /* 0x000fe2000001004f */
[----:B------:R-:W-:Y:S01]  /*13c0*/  FADD.FTZ R82, R82, R165 ;  /* 0x000000a552527221 */ /* 0x000fe20000010000 */
[----:B------:R-:W-:Y:S01]  /*13d0*/  FFMA.FTZ R81, R152, R74, R81 ;  /* 0x0000004a98517223 */ /* 0x000fe20000010051 */
[----:B------:R-:W-:Y:S02]  /*13e0*/  HADD2.F32 R75, -RZ, R75.H1_H1 ;  /* 0x3000004bff4b7230 */ /* 0x000fe40000004100 */
[----:B------:R-:W-:Y:S01]  /*13f0*/  FADD.FTZ R174, R44, R77 ;  /* 0x0000004d2cae7221 */ /* 0x000fe20000010000 */
[-C--:B------:R-:W-:Y:S01]  /*1400*/  FFMA.FTZ R80, R159, R44.reuse, R80 ;  /* 0x0000002c9f507223 */ /* 0x080fe20000010050 */
        /* <DEDUP_REMOVED lines=9> */
[----:B------:R-:W-:Y:S01]  /*14a0*/  FFMA.FTZ R92, R67, R175, R92 ;  /* 0x000000af435c7223 */ /* 0x000fe2000001005c */
[----:B------:R-:W-:Y:S01]  /*14b0*/  FFMA.FTZ R91, R68, R177, R91 ;  /* 0x000000b1445b7223 */ /* 0x000fe2000001005b */
[----:B------:R-:W-:Y:S01]  /*14c0*/  FFMA.FTZ R86, R69, R181, R86 ;  /* 0x000000b545567223 */ /* 0x000fe20000010056 */
[----:B------:R-:W-:Y:S01]  /*14d0*/  FADD.FTZ R76, R75, R76 ;  /* 0x0000004c4b4c7221 */ /* 0x000fe20000010000 */
[C---:B------:R-:W-:Y:S01]  /*14e0*/  FFMA.FTZ R78, R169.reuse, R75, R78 ;  /* 0x0000004ba94e7223 */ /* 0x040fe2000001004e */
[----:B------:R-:W-:Y:S01]  /*14f0*/  FFMA.FTZ R79, R169, R160, R79 ;  /* 0x000000a0a94f7223 */ /* 0x000fe2000001004f */
[----:B------:R-:W-:Y:S01]  /*1500*/  FADD.FTZ R77, R77, R160 ;  /* 0x000000a04d4d7221 */ /* 0x000fe20000010000 */
[----:B------:R-:W-:Y:S06]  /*1510*/  BRA.DIV UR4, `(.L_x_2823) ;  /* 0x0000004204347947 */ /* 0x000fec000b800000 */
[----:B------:R-:W0:Y:S01]  /*1520*/  SHFL.BFLY PT, R2, R77, 0x1, 0x1f ;  /* 0x0c201f004d027f89 */ /* 0x000e2200000e0000 */
[----:B------:R-:W-:Y:S02]  /*1530*/  MOV R90, R162 ;  /* 0x000000a2005a7202 */ /* 0x000fe40000000f00 */
[----:B------:R-:W-:Y:S01]  /*1540*/  MOV R85, R164 ;  /* 0x000000a400557202 */ /* 0x000fe20000000f00 */
[----:B------:R-:W1:Y:S01]  /*1550*/  SHFL.BFLY PT, R44, R79, 0x1, 0x1f ;  /* 0x0c201f004f2c7f89 */ /* 0x000e6200000e0000 */
[----:B------:R-:W-:Y:S02]  /*1560*/  MOV R87, R166 ;  /* 0x000000a600577202 */ /* 0x000fe40000000f00 */
[----:B------:R-:W-:Y:S01]  /*1570*/  MOV R88, R168 ;  /* 0x000000a800587202 */ /* 0x000fe20000000f00 */
        /* <DEDUP_REMOVED lines=17> */
[----:B------:R0:W1:Y:S01]  /*1690*/  SHFL.BFLY PT, R44, R175, 0x10, 0x1f ;  /* 0x0e001f00af2c7f89 */ /* 0x00006200000e0000 */
[----:B------:R-:W-:Y:S02]  /*16a0*/  MOV R84, R170 ;  /* 0x000000aa00547202 */ /* 0x000fe40000000f00 */
[----:B------:R-:W-:Y:S01]  /*16b0*/  MOV R79, R173 ;  /* 0x000000ad004f7202 */ /* 0x000fe20000000f00 */
[----:B------:R0:W2:Y:S06]  /*16c0*/  SHFL.BFLY PT, R177, R2, 0x10, 0x1f ;  /* 0x0e001f0002b17f89 */ /* 0x0000ac00000e0000 */
.L_x_2860:
        /* <DEDUP_REMOVED lines=36> */
[C---:B0-----:R-:W-:Y:S01]  /*1910*/  FMUL.FTZ R2, R157.reuse, R42 ;  /* 0x0000002a9d027220 */ /* 0x041fe20000410000 */
[----:B------:R-:W-:-:S02]  /*1920*/  FMUL.FTZ R3, R157, R40 ;  /* 0x000000289d037220 */ /* 0x000fc40000410000 */
[----:B------:R-:W-:Y:S02]  /*1930*/  F2FP.F16.F32.PACK_AB R43, R64, R43 ;  /* 0x0000002b402b723e */ /* 0x000fe400000000ff */
[----:B------:R-:W-:Y:S02]  /*1940*/  F2FP.F16.F32.PACK_AB R42, R45, R60 ;  /* 0x0000003c2d2a723e */ /* 0x000fe400000000ff */
[----:B------:R-:W-:Y:S02]  /*1950*/  F2FP.F16.F32.PACK_AB R41, R2, R41 ;  /* 0x000000290229723e */ /* 0x000fe400000000ff */
[----:B------:R-:W-:Y:S01]  /*1960*/  F2FP.F16.F32.PACK_AB R40, R3, R0 ;  /* 0x000000000328723e */ /* 0x000fe200000000ff */
[----:B------:R-:W-:Y:S06]  /*1970*/  BRA `(.L_x_2827) ;  /* 0x0000000c00a07947 */ /* 0x000fec0003800000 */
.L_x_2826:
        /* <DEDUP_REMOVED lines=33> */
.L_x_2825:
        /* <DEDUP_REMOVED lines=32> */
.L_x_2828:
        /* <DEDUP_REMOVED lines=33> */
.L_x_2824:
        /* <DEDUP_REMOVED lines=37> */
.L_x_2830:
        /* <DEDUP_REMOVED lines=33> */
.L_x_2829:
        /* <DEDUP_REMOVED lines=32> */
.L_x_2831:
        /* <DEDUP_REMOVED lines=32> */
.L_x_2827:
        /* <DEDUP_REMOVED lines=50> */
.L_x_2834:
        /* <DEDUP_REMOVED lines=29> */
.L_x_2833:
        /* <DEDUP_REMOVED lines=34> */
.L_x_2836:
        /* <DEDUP_REMOVED lines=29> */
.L_x_2832:
        /* <DEDUP_REMOVED lines=35> */
.L_x_2838:
        /* <DEDUP_REMOVED lines=29> */
.L_x_2837:
        /* <DEDUP_REMOVED lines=34> */
.L_x_2839:
        /* <DEDUP_REMOVED lines=28> */
.L_x_2835:
        /* <DEDUP_REMOVED lines=45> */
.L_x_2842:
        /* <DEDUP_REMOVED lines=29> */
.L_x_2841:
        /* <DEDUP_REMOVED lines=34> */
.L_x_2844:
        /* <DEDUP_REMOVED lines=29> */
.L_x_2840:
        /* <DEDUP_REMOVED lines=35> */
.L_x_2846:
        /* <DEDUP_REMOVED lines=29> */
.L_x_2845:
        /* <DEDUP_REMOVED lines=34> */
.L_x_2847:
        /* <DEDUP_REMOVED lines=28> */
.L_x_2843:
        /* <DEDUP_REMOVED lines=14> */
.L_x_2822:
[----:B------:R-:W-:Y:S02]  /*4a10*/  MOV R120, R149 ;  /* 0x0000009500787202 */ /* 0x000fe40000000f00 */
[----:B0-----:R-:W-:Y:S02]  /*4a20*/  MOV R29, R110 ;  /* 0x0000006e001d7202 */ /* 0x001fe40000000f00 */
        /* <DEDUP_REMOVED lines=41> */
.L_x_2821:
[----:B------:R-:W-:Y:S05]  /*4cc0*/  BSYNC B0 ;  /* 0x0000000000007941 */ /* 0x000fea0003800000 */
.L_x_2820:
        /* <DEDUP_REMOVED lines=22> */
[----:B------:R-:W5:Y:S04]  /*4e30*/  LDS R2, [R3] ;  /* 0x0000000003027984 */ /* 0x000f680000000800 */
        /* <DEDUP_REMOVED lines=12> */
[----:B-----5:R-:W-:-:S03]  /*4f00*/  FADD.FTZ R2, RZ, R2 ;  /* 0x00000002ff027221 */ /* 0x020fc60000010000 */
[----:B------:R-:W5:Y:S01]  /*4f10*/  LDS R26, [R3+0x1a00] ;  /* 0x001a0000031a7984 */ /* 0x000f620000000800 */
[----:B---3--:R-:W-:-:S03]  /*4f20*/  FADD.FTZ R2, R2, R33 ;  /* 0x0000002102027221 */ /* 0x008fc60000010000 */
[----:B------:R-:W3:Y:S01]  /*4f30*/  LDS R30, [R3+0x1c00] ;  /* 0x001c0000031e7984 */ /* 0x000ee20000000800 */
        /* <DEDUP_REMOVED lines=20> */
[----:B--2---:R-:W-:-:S06]  /*5080*/  FADD.FTZ R22, R22, R33 ;  /* 0x0000002116167221 */ /* 0x004fcc0000010000 */
[----:B------:R-:W2:Y:S01]  /*5090*/  LDC R30, c[0x0][0x388] ;  /* 0x0000e200ff1e7b82 */ /* 0x000ea20000000800 */
[----:B------:R-:W-:Y:S01]  /*50a0*/  FADD.FTZ R23, R23, R34 ;  /* 0x0000002217177221 */ /* 0x000fe20000010000 */
[----:B------:R-:W-:Y:S01]  /*50b0*/  FADD.FTZ R20, R20, R35 ;  /* 0x0000002314147221 */ /* 0x000fe20000010000 */
[----:B------:R-:W-:Y:S01]  /*50c0*/  FADD.FTZ R37, R2, R37 ;  /* 0x0000002502257221 */ /* 0x000fe20000010000 */
[----:B------:R-:W-:Y:S01]  /*50d0*/  FADD.FTZ R39, R26, R39 ;  /* 0x000000271a277221 */ /* 0x000fe20000010000 */
[----:B------:R-:W-:Y:S01]  /*50e0*/  STS.128 [R0], R120 ;  /* 0x0000007800007388 */ /* 0x000fe20000000c00 */
[----:B------:R-:W-:-:S03]  /*50f0*/  FADD.FTZ R21, R21, R32 ;  /* 0x0000002015157221 */ /* 0x000fc60000010000 */
[----:B------:R-:W-:Y:S01]  /*5100*/  STS.128 [R0+0x10], R4 ;  /* 0x0000100400007388 */ /* 0x000fe20000000c00 */
[----:B0-----:R-:W-:Y:S01]  /*5110*/  FADD.FTZ R41, R22, R41 ;  /* 0x0000002916297221 */ /* 0x001fe20000010000 */
[----:B--2---:R-:W-:Y:S02]  /*5120*/  IMAD R43, R30, UR4, RZ ;  /* 0x000000041e2b7c24 */ /* 0x004fe4000f8e02ff */
[----:B------:R-:W-:Y:S01]  /*5130*/  STS.128 [R0+0x400], R8 ;  /* 0x0004000800007388 */ /* 0x000fe20000000c00 */
[----:B-1----:R-:W-:Y:S02]  /*5140*/  FADD.FTZ R23, R23, R24 ;  /* 0x0000001817177221 */ /* 0x002fe40000010000 */
[----:B------:R-:W-:Y:S01]  /*5150*/  IADD3 R2, P0, PT, R43, R36, RZ ;  /* 0x000000242b027210 */ /* 0x000fe20007f1e0ff */
[----:B------:R-:W-:Y:S01]  /*5160*/  STS.128 [R0+0x410], R12 ;  /* 0x0004100c00007388 */ /* 0x000fe20000000c00 */
[----:B----4-:R-:W-:Y:S02]  /*5170*/  FADD.FTZ R29, R20, R29 ;  /* 0x0000001d141d7221 */ /* 0x010fe40000010000 */
[----:B------:R-:W-:Y:S01]  /*5180*/  SHF.L.U32 R20, R2, 0x2, RZ ;  /* 0x0000000202147819 */ /* 0x000fe200000006ff */
        /* <DEDUP_REMOVED lines=40> */
[----:B0-----:R-:W-:-:S03]  /*5410*/  FADD.FTZ R0, R0, R11 ;  /* 0x0000000b00007221 */ /* 0x001fc60000010000 */
[----:B------:R-:W0:Y:S01]  /*5420*/  LDS R35, [R3+0x2c00] ;  /* 0x002c000003237984 */ /* 0x000e220000000800 */
[----:B-1----:R-:W-:-:S03]  /*5430*/  FADD.FTZ R7, RZ, R7 ;  /* 0x00000007ff077221 */ /* 0x002fc60000010000 */
[----:B------:R1:W0:Y:S01]  /*5440*/  LDS R22, [R3+0x2e00] ;  /* 0x002e000003167984 */ /* 0x0002220000000800 */
[----:B--2---:R-:W-:Y:S01]  /*5450*/  FADD.FTZ R9, R5, R16 ;  /* 0x0000001005097221 */ /* 0x004fe20000010000 */
[----:B------:R-:W-:Y:S01]  /*5460*/  IADD3.X R5, PT, PT, R12, UR21, RZ, P1, !PT ;  /* 0x000000150c057c10 */ /* 0x000fe20008ffe4ff */
        /* <DEDUP_REMOVED lines=24> */
.L_x_2823:
        /* <DEDUP_REMOVED lines=8> */
.L_x_2850:
[----:B------:R-:W-:Y:S05]  /*5670*/  BSYNC B2 ;  /* 0x0000000000027941 */ /* 0x000fea0003800000 */
.L_x_2849:
        /* <DEDUP_REMOVED lines=9> */
.L_x_2851:
[----:B------:R-:W-:Y:S01]  /*5710*/  MOV R85, R164 ;  /* 0x000000a400557202 */ /* 0x000fe20000000f00 */
[----:B------:R-:W-:Y:S01]  /*5720*/  FADD.FTZ R2, R77, R2 ;  /* 0x000000024d027221 */ /* 0x000fe20000010000 */
[----:B------:R-:W-:Y:S02]  /*5730*/  MOV R87, R166 ;  /* 0x000000a600577202 */ /* 0x000fe40000000f00 */
[----:B------:R-:W-:Y:S02]  /*5740*/  MOV R88, R168 ;  /* 0x000000a800587202 */ /* 0x000fe40000000f00 */
[----:B------:R-:W-:Y:S01]  /*5750*/  MOV R179, R2 ;  /* 0x0000000200b37202 */ /* 0x000fe20000000f00 */
[----:B------:R-:W-:Y:S01]  /*5760*/  HFMA2 R178, -RZ, RZ, 0, 1.1920928955078125e-07 ;  /* 0x00000002ffb27431 */ /* 0x000fe200000001ff */
[----:B------:R-:W-:-:S07]  /*5770*/  MOV R44, R177 ;  /* 0x000000b1002c7202 */ /* 0x000fce0000000f00 */
[----:B------:R-:W-:Y:S05]  /*5780*/  WARPSYNC.COLLECTIVE R176, `(.L_x_2852) ;  /* 0x00000000b0087348 */ /* 0x000fea0003c00000 */
[----:B------:R0:W1:Y:S02]  /*5790*/  SHFL.BFLY P3, R177, R179, R178, R181 ;  /* 0x0c0000b2b3b17389 */ /* 0x00006400000600b5 */
[----:B01----:R-:W-:Y:S05]  /*57a0*/  ENDCOLLECTIVE ;  /* 0x000000000000791b */ /* 0x003fea0003800000 */
.L_x_2852:
[----:B------:R-:W-:-:S05]  /*57b0*/  FADD.FTZ R44, R79, R44 ;  /* 0x0000002c4f2c7221 */ /* 0x000fca0000010000 */
[----:B------:R-:W-:Y:S02]  /*57c0*/  MOV R179, R44 ;  /* 0x0000002c00b37202 */ /* 0x000fe40000000f00 */
[----:B------:R-:W-:-:S07]  /*57d0*/  MOV R75, R177 ;  /* 0x000000b1004b7202 */ /* 0x000fce0000000f00 */
[----:B------:R-:W-:Y:S05]  /*57e0*/  WARPSYNC.COLLECTIVE R176, `(.L_x_2853) ;  /* 0x00000000b0087348 */ /* 0x000fea0003c00000 */
[----:B------:R0:W1:Y:S02]  /*57f0*/  SHFL.BFLY P3, R177, R179, R178, R181 ;  /* 0x0c0000b2b3b17389 */ /* 0x00006400000600b5 */
[----:B01----:R-:W-:Y:S05]  /*5800*/  ENDCOLLECTIVE ;  /* 0x000000000000791b */ /* 0x003fea0003800000 */
.L_x_2853:
[----:B------:R-:W-:-:S05]  /*5810*/  FADD.FTZ R75, R2, R75 ;  /* 0x0000004b024b7221 */ /* 0x000fca0000010000 */
[----:B------:R-:W-:Y:S01]  /*5820*/  MOV R179, R75 ;  /* 0x0000004b00b37202 */ /* 0x000fe20000000f00 */
[----:B------:R-:W-:Y:S01]  /*5830*/  HFMA2 R178, -RZ, RZ, 0, 2.384185791015625e-07 ;  /* 0x00000004ffb27431 */ /* 0x000fe200000001ff */
[----:B------:R-:W-:-:S07]  /*5840*/  MOV R83, R177 ;  /* 0x000000b100537202 */ /* 0x000fce0000000f00 */
[----:B------:R-:W-:Y:S05]  /*5850*/  WARPSYNC.COLLECTIVE R176, `(.L_x_2854) ;  /* 0x00000000b0087348 */ /* 0x000fea0003c00000 */
[----:B------:R0:W1:Y:S02]  /*5860*/  SHFL.BFLY P3, R177, R179, R178, R181 ;  /* 0x0c0000b2b3b17389 */ /* 0x00006400000600b5 */
[----:B01----:R-:W-:Y:S05]  /*5870*/  ENDCOLLECTIVE ;  /* 0x000000000000791b */ /* 0x003fea0003800000 */
.L_x_2854:
[----:B------:R-:W-:-:S05]  /*5880*/  FADD.FTZ R83, R44, R83 ;  /* 0x000000532c537221 */ /* 0x000fca0000010000 */
[----:B------:R-:W-:Y:S02]  /*5890*/  MOV R179, R83 ;  /* 0x0000005300b37202 */ /* 0x000fe40000000f00 */
[----:B------:R-:W-:-:S07]  /*58a0*/  MOV R82, R177 ;  /* 0x000000b100527202 */ /* 0x000fce0000000f00 */
[----:B------:R-:W-:Y:S05]  /*58b0*/  WARPSYNC.COLLECTIVE R176, `(.L_x_2855) ;  /* 0x00000000b0087348 */ /* 0x000fea0003c00000 */
[----:B------:R0:W1:Y:S02]  /*58c0*/  SHFL.BFLY P3, R177, R179, R178, R181 ;  /* 0x0c0000b2b3b17389 */ /* 0x00006400000600b5 */
[----:B01----:R-:W-:Y:S05]  /*58d0*/  ENDCOLLECTIVE ;  /* 0x000000000000791b */ /* 0x003fea0003800000 */
.L_x_2855:
[----:B------:R-:W-:-:S05]  /*58e0*/  FADD.FTZ R82, R75, R82 ;  /* 0x000000524b527221 */ /* 0x000fca0000010000 */
[----:B------:R-:W-:Y:S01]  /*58f0*/  MOV R179, R82 ;  /* 0x0000005200b37202 */ /* 0x000fe20000000f00 */
[----:B------:R-:W-:Y:S01]  /*5900*/  HFMA2 R178, -RZ, RZ, 0, 4.76837158203125e-07 ;  /* 0x00000008ffb27431 */ /* 0x000fe200000001ff */
[----:B------:R-:W-:-:S07]  /*5910*/  MOV R84, R177 ;  /* 0x000000b100547202 */ /* 0x000fce0000000f00 */
[----:B------:R-:W-:Y:S05]  /*5920*/  WARPSYNC.COLLECTIVE R176, `(.L_x_2856) ;  /* 0x00000000b0087348 */ /* 0x000fea0003c00000 */
[----:B------:R0:W1:Y:S02]  /*5930*/  SHFL.BFLY P3, R177, R179, R178, R181 ;  /* 0x0c0000b2b3b17389 */ /* 0x00006400000600b5 */
[----:B01----:R-:W-:Y:S05]  /*5940*/  ENDCOLLECTIVE ;  /* 0x000000000000791b */ /* 0x003fea0003800000 */
.L_x_2856:
[----:B------:R-:W-:Y:S01]  /*5950*/  FADD.FTZ R84, R83, R84 ;  /* 0x0000005453547221 */ /* 0x000fe20000010000 */
[----:B------:R-:W-:-:S04]  /*5960*/  MOV R83, R171 ;  /* 0x000000ab00537202 */ /* 0x000fc80000000f00 */
[----:B------:R-:W-:Y:S02]  /*5970*/  MOV R179, R84 ;  /* 0x0000005400b37202 */ /* 0x000fe40000000f00 */
[----:B------:R-:W-:-:S07]  /*5980*/  MOV R77, R177 ;  /* 0x000000b1004d7202 */ /* 0x000fce0000000f00 */
[----:B------:R-:W-:Y:S05]  /*5990*/  WARPSYNC.COLLECTIVE R176, `(.L_x_2857) ;  /* 0x00000000b0087348 */ /* 0x000fea0003c00000 */
[----:B------:R0:W1:Y:S02]  /*59a0*/  SHFL.BFLY P3, R177, R179, R178, R181 ;  /* 0x0c0000b2b3b17389 */ /* 0x00006400000600b5 */
[----:B01----:R-:W-:Y:S05]  /*59b0*/  ENDCOLLECTIVE ;  /* 0x000000000000791b */ /* 0x003fea0003800000 */
.L_x_2857:
[----:B------:R-:W-:Y:S01]  /*59c0*/  FADD.FTZ R175, R82, R77 ;  /* 0x0000004d52af7221 */ /* 0x000fe20000010000 */
[----:B------:R-:W-:Y:S02]  /*59d0*/  MOV R82, R172 ;  /* 0x000000ac00527202 */ /* 0x000fe40000000f00 */
[----:B------:R-:W-:Y:S02]  /*59e0*/  MOV R77, R174 ;  /* 0x000000ae004d7202 */ /* 0x000fe40000000f00 */
[----:B------:R-:W-:Y:S01]  /*59f0*/  MOV R179, R175 ;  /* 0x000000af00b37202 */ /* 0x000fe20000000f00 */
[----:B------:R-:W-:Y:S01]  /*5a00*/  HFMA2 R178, -RZ, RZ, 0, 9.5367431640625e-07 ;  /* 0x00000010ffb27431 */ /* 0x000fe200000001ff */
[----:B------:R-:W-:-:S07]  /*5a10*/  MOV R79, R177 ;  /* 0x000000b1004f7202 */ /* 0x000fce0000000f00 */
[----:B------:R-:W-:Y:S05]  /*5a20*/  WARPSYNC.COLLECTIVE R176, `(.L_x_2858) ;  /* 0x00000000b0087348 */ /* 0x000fea0003c00000 */
[----:B------:R0:W1:Y:S02]  /*5a30*/  SHFL.BFLY P3, R177, R179, R178, R181 ;  /* 0x0c0000b2b3b17389 */ /* 0x00006400000600b5 */
[----:B01----:R-:W-:Y:S05]  /*5a40*/  ENDCOLLECTIVE ;  /* 0x000000000000791b */ /* 0x003fea0003800000 */
.L_x_2858:
[----:B------:R-:W-:Y:S01]  /*5a50*/  FADD.FTZ R2, R84, R79 ;  /* 0x0000004f54027221 */ /* 0x000fe20000010000 */
[----:B------:R-:W-:Y:S02]  /*5a60*/  MOV R84, R170 ;  /* 0x000000aa00547202 */ /* 0x000fe40000000f00 */
[----:B------:R-:W-:Y:S02]  /*5a70*/  MOV R79, R173 ;  /* 0x000000ad004f7202 */ /* 0x000fe40000000f00 */
[----:B------:R-:W-:Y:S02]  /*5a80*/  MOV R179, R2 ;  /* 0x0000000200b37202 */ /* 0x000fe40000000f00 */
[----:B------:R-:W-:-:S07]  /*5a90*/  MOV R44, R177 ;  /* 0x000000b1002c7202 */ /* 0x000fce0000000f00 */
[----:B------:R-:W-:Y:S05]  /*5aa0*/  WARPSYNC.COLLECTIVE R176, `(.L_x_2859) ;  /* 0x00000000b0087348 */ /* 0x000fea0003c00000 */
[----:B------:R0:W1:Y:S02]  /*5ab0*/  SHFL.BFLY P3, R177, R179, R178, R181 ;  /* 0x0c0000b2b3b17389 */ /* 0x00006400000600b5 */
[----:B01----:R-:W-:Y:S05]  /*5ac0*/  ENDCOLLECTIVE ;  /* 0x000000000000791b */ /* 0x003fea0003800000 */
.L_x_2859:
[----:B------:R-:W-:Y:S05]  /*5ad0*/  BRA `(.L_x_2860) ;  /* 0xffffffb800fc7947 */ /* 0x000fea000383ffff */
.L_x_2861:
        /* <DEDUP_REMOVED lines=10> */
.L_x_4997:


//--------------------- .text._ZN10layer_norm31ln_parallel_residual_bwd_kernelINS_13Kernel_traitsI6__halfS2_fS2_fjLj768ELj1ELj4ELj1ELj16ENS_18Kernel_traits_baseILj768ES2_S2_fS2_fjLj128EEEEELb1ELb0ELb0EEEvNS_9BwdParamsE --------------------------
	.section	.text._ZN10layer_norm31ln_parallel_residual_bwd_kernelINS_13Kernel_traitsI6__halfS2_fS2_fjLj768ELj1ELj4ELj1ELj16ENS_18Kernel_traits_baseILj768ES2_S2_fS2_fjLj128EEEEELb1ELb0ELb0EEEvNS_9BwdParamsE,"ax",@progbits
	.align	128
        .global         _ZN10layer_norm31ln_parallel_residual_bwd_kernelINS_13Kernel_traitsI6__halfS2_fS2_fjLj768ELj1ELj4ELj1ELj16ENS_18Kernel_traits_baseILj768ES2_S2_fS2_fjLj128EEEEELb1ELb0ELb0EEEvNS_9BwdParamsE
        .type           _ZN10layer_norm31ln_parallel_residual_bwd_kernelINS_13Kernel_traitsI6__halfS2_fS2_fjLj768ELj1ELj4ELj1ELj16ENS_18Kernel_traits_baseILj768ES2_S2_fS2_fjLj128EEEEELb1ELb0ELb0EEEvNS_9BwdParamsE,@function
        .size           _ZN10layer_norm31ln_parallel_residual_bwd_kernelINS_13Kernel_traitsI6__halfS2_fS2_fjLj768ELj1ELj4ELj1ELj16ENS_18Kernel_traits_baseILj768ES2_S2_fS2_fjLj128EEEEELb1ELb0ELb0EEEvNS_9BwdParamsE,(.L_x_4998 - _ZN10layer_norm31ln_parallel_residual_bwd_kernelINS_13Kernel_traitsI6__halfS2_fS2_fjLj768ELj1ELj4ELj1ELj16ENS_18Kernel_traits_baseILj768ES2_S2_fS2_fjLj128EEEEELb1ELb0ELb0EEEvNS_9BwdParamsE)
        .other          _ZN10layer_norm31ln_parallel_residual_bwd_kernelINS_13Kernel_traitsI6__halfS2_fS2_fjLj768ELj1ELj4ELj1ELj16ENS_18Kernel_traits_baseILj768ES2_S2_fS2_fjLj128EEEEELb1ELb0ELb0EEEvNS_9BwdParamsE,@"STO_CUDA_ENTRY STV_DEFAULT"
_ZN10layer_norm31ln_parallel_residual_bwd_kernelINS_13Kernel_traitsI6__halfS2_fS2_fjLj768ELj1ELj4ELj1ELj16ENS_18Kernel_traits_baseILj768ES2_S2_fS2_fjLj128EEEEELb1ELb0ELb0EEEvNS_9BwdParamsE:
.text._ZN10layer_norm31ln_parallel_residual_bwd_kernelINS_13Kernel_traitsI6__halfS2_fS2_fjLj768ELj1ELj4ELj1ELj16ENS_18Kernel_traits_baseILj768ES2_S2_fS2_fjLj128EEEEELb1ELb0ELb0EEEvNS_9BwdParamsE:
        /* <DEDUP_REMOVED lines=17> */
[----:B0-----:R-:W-:Y:S01]  /*0110*/  LOP3.LUT R5, R4, 0x1f, RZ, 0xc, !PT ;  /* 0x0000001f04057812 */ /* 0x001fe200078e0cff */
[----:B------:R-:W0:Y:S04]  /*0120*/  LDCU.64 UR24, c[0x0][0x438] ;  /* 0x00008700ff1877ac */ /* 0x000e280008000a00 */
[----:B------:R-:W0:Y:S01]  /*0130*/  LDC.64 R18, c[0x0][0x3d0] ;  /* 0x0000f400ff127b82 */ /* 0x000e220000000a00 */
[----:B------:R-:W-:Y:S01]  /*0140*/  LEA.HI.SX32 R6, R0, R5, 0x1d ;  /* 0x0000000500067211 */ /* 0x000fe200078feaff */
[----:B------:R-:W0:Y:S01]  /*0150*/  LDCU.64 UR10, c[0x0][0x470] ;  /* 0x00008e00ff0a77ac */ /* 0x000e220008000a00 */
[----:B------:R-:W-:-:S02]  /*0160*/  LOP3.LUT R5, R4, 0x1f, RZ, 0xc0, !PT ;  /* 0x0000001f04057812 */ /* 0x000fc400078ec0ff */
        /* <DEDUP_REMOVED lines=124> */
.L_x_2900:
        /* <DEDUP_REMOVED lines=29> */
[----:B------:R-:W2:Y:S04]  /*0b00*/  LDG.E.128 R188, desc[UR8][R224.64] ;  /* 0x00000008e0bc7981 */ /* 0x000ea8000c1e1d00 */
[----:B------:R-:W2:Y:S01]  /*0b10*/  LDG.E.128 R192, desc[UR8][R224.64+0x10] ;  /* 0x00001008e0c07981 */ /* 0x000ea2000c1e1d00 */
[----:B------:R-:W-:Y:S02]  /*0b20*/  ISETP.NE.U32.AND P2, PT, RZ, UR10, PT ;  /* 0x0000000aff007c0c */ /* 0x000fe4000bf45070 */
[----:B------:R-:W-:Y:S02]  /*0b30*/  ISETP.NE.AND.EX P0, PT, RZ, UR25, PT, P0 ;  /* 0x00000019ff007c0c */ /* 0x000fe4000bf05300 */
[----:B------:R-:W-:-:S11]  /*0b40*/  ISETP.NE.AND.EX P2, PT, RZ, UR11, PT, P2 ;  /* 0x0000000bff007c0c */ /* 0x000fd6000bf45320 */
[----:B------:R-:W1:Y:S08]  /*0b50*/  @P0 LDC.64 R204, c[0x0][0x438] ;  /* 0x00010e00ffcc0b82 */ /* 0x000e700000000a00 */
[----:B------:R-:W1:Y:S01]  /*0b60*/  @P2 LDC.64 R16, c[0x0][0x3b8] ;  /* 0x0000ee00ff102b82 */ /* 0x000e620000000a00 */
[----:B0-----:R-:W-:-:S04]  /*0b70*/  IMAD.WIDE.U32 R198, R2, 0x8, R198 ;  /* 0x0000000802c67825 */ /* 0x001fc800078e00c6 */
[----:B------:R-:W-:Y:S01]  /*0b80*/  HADD2.F32 R196, -RZ, R37.H0_H0 ;  /* 0x20000025ffc47230 */ /* 0x000fe20000004100 */
[----:B------:R0:W5:Y:S01]  /*0b90*/  LDG.E.64 R232, desc[UR8][R198.64] ;  /* 0x00000008c6e87981 */ /* 0x000162000c1e1b00 */
[----:B------:R-:W-:Y:S02]  /*0ba0*/  HADD2.F32 R3, -RZ, R36.H0_H0 ;  /* 0x20000024ff037230 */ /* 0x000fe40000004100 */
[----:B-1----:R-:W-:-:S05]  /*0bb0*/  @P0 IMAD.WIDE.U32 R204, R2, 0x20, R204 ;  /* 0x0000002002cc0825 */ /* 0x002fca00078e00cc */
[----:B------:R-:W5:Y:S01]  /*0bc0*/  @P0 LDG.E.128 R144, desc[UR8][R204.64] ;  /* 0x00000008cc900981 */ /* 0x000f62000c1e1d00 */
[----:B------:R-:W-:-:S03]  /*0bd0*/  @P2 IMAD.WIDE.U32 R16, R2, 0x8, R16 ;  /* 0x0000000802102825 */ /* 0x000fc600078e0010 */
[----:B------:R-:W5:Y:S01]  /*0be0*/  @P0 LDG.E.128 R148, desc[UR8][R204.64+0x10] ;  /* 0x00001008cc940981 */ /* 0x000f62000c1e1d00 */
[----:B0-----:R-:W-:-:S03]  /*0bf0*/  HADD2.F32 R199, -RZ, R37.H1_H1 ;  /* 0x30000025ffc77230 */ /* 0x001fc60000004100 */
[----:B------:R0:W5:Y:S01]  /*0c00*/  @P2 LDG.E.64 R242, desc[UR8][R16.64] ;  /* 0x0000000810f22981 */ /* 0x000162000c1e1b00 */
[----:B------:R-:W-:Y:S02]  /*0c10*/  HADD2.F32 R0, -RZ, R32.H0_H0 ;  /* 0x20000020ff007230 */ /* 0x000fe40000004100 */
[----:B------:R-:W-:Y:S02]  /*0c20*/  HADD2.F32 R235, -RZ, R36.H1_H1 ;  /* 0x30000024ffeb7230 */ /* 0x000fe40000004100 */
[----:B0-----:R-:W-:Y:S01]  /*0c30*/  HADD2.F32 R16, -RZ, R33.H0_H0 ;  /* 0x20000021ff107230 */ /* 0x001fe20000004100 */
[----:B------:R-:W-:Y:S01]  /*0c40*/  IADD3 R234, PT, PT, R2, 0x20, RZ ;  /* 0x0000002002ea7810 */ /* 0x000fe20007ffe0ff */
[--C-:B---3--:R-:W-:Y:S02]  /*0c50*/  HADD2.F32 R225, -RZ, R180.reuse.H0_H0 ;  /* 0x200000b4ffe17230 */ /* 0x108fe40000004100 */
[----:B------:R-:W-:Y:S02]  /*0c60*/  HADD2.F32 R204, -RZ, R180.H1_H1 ;  /* 0x300000b4ffcc7230 */ /* 0x000fe40000004100 */
[----:B------:R-:W-:-:S02]  /*0c70*/  HADD2.F32 R205, -RZ, R181.H0_H0 ;  /* 0x200000b5ffcd7230 */ /* 0x000fc40000004100 */
[----:B------:R-:W-:Y:S02]  /*0c80*/  HADD2.F32 R180, -RZ, R181.H1_H1 ;  /* 0x300000b5ffb47230 */ /* 0x000fe40000004100 */
[--C-:B----4-:R-:W-:Y:S02]  /*0c90*/  HADD2.F32 R201, -RZ, R184.reuse.H0_H0 ;  /* 0x200000b8ffc97230 */ /* 0x110fe40000004100 */
[----:B------:R-:W-:Y:S01]  /*0ca0*/  FMUL.FTZ R17, R196, R205 ;  /* 0x000000cdc4117220 */ /* 0x000fe20000410000 */
[----:B------:R-:W-:Y:S02]  /*0cb0*/  HADD2.F32 R210, -RZ, R184.H1_H1 ;  /* 0x300000b8ffd27230 */ /* 0x000fe40000004100 */
[--C-:B------:R-:W-:Y:S02]  /*0cc0*/  HADD2.F32 R223, -RZ, R185.reuse.H0_H0 ;  /* 0x200000b9ffdf7230 */ /* 0x100fe40000004100 */
[----:B------:R-:W-:Y:S01]  /*0cd0*/  FMUL.FTZ R3, R3, R225 ;  /* 0x000000e103037220 */ /* 0x000fe20000410000 */
[----:B------:R-:W-:-:S02]  /*0ce0*/  HADD2.F32 R184, -RZ, R185.H1_H1 ;  /* 0x300000b9ffb87230 */ /* 0x000fc40000004100 */
[----:B------:R-:W-:Y:S01]  /*0cf0*/  FMUL.FTZ R196, R199, R180 ;  /* 0x000000b4c7c47220 */ /* 0x000fe20000410000 */
[----:B------:R-:W-:Y:S02]  /*0d00*/  HADD2.F32 R181, -RZ, R33.H1_H1 ;  /* 0x30000021ffb57230 */ /* 0x000fe40000004100 */
[----:B------:R-:W-:Y:S01]  /*0d10*/  FFMA.FTZ R17, R16, R223, R17 ;  /* 0x000000df10117223 */ /* 0x000fe20000010011 */
[----:B------:R-:W-:Y:S01]  /*0d20*/  FFMA.FTZ R0, R0, R201, R3 ;  /* 0x000000c900007223 */ /* 0x000fe20000010003 */
[----:B------:R-:W-:Y:S02]  /*0d30*/  HADD2.F32 R3, -RZ, R32.H1_H1 ;  /* 0x30000020ff037230 */ /* 0x000fe40000004100 */
[----:B------:R-:W-:Y:S01]  /*0d40*/  FFMA.FTZ R16, R181, R184, R196 ;  /* 0x000000b8b5107223 */ /* 0x000fe200000100c4 */
[----:B------:R-:W-:Y:S02]  /*0d50*/  HADD2.F32 R196, -RZ, R38.H0_H0 ;  /* 0x20000026ffc47230 */ /* 0x000fe40000004100 */
[----:B------:R-:W-:Y:S01]  /*0d60*/  FMUL.FTZ R18, R235, R204 ;  /* 0x000000cceb127220 */ /* 0x000fe20000410000 */
[----:B------:R-:W-:-:S02]  /*0d70*/  HADD2.F32 R185, -RZ, R182.H0_H0 ;  /* 0x200000b6ffb97230 */ /* 0x000fc40000004100 */
[C---:B--2---:R-:W-:Y:S01]  /*0d80*/  FADD.FTZ R188, -R227.reuse, R188 ;  /* 0x000000bce3bc7221 */ /* 0x044fe20000010100 */
[----:B------:R-:W-:Y:S02]  /*0d90*/  HADD2.F32 R181, -RZ, R38.H1_H1 ;  /* 0x30000026ffb57230 */ /* 0x000fe40000004100 */
[----:B------:R-:W-:Y:S02]  /*0da0*/  HADD2.F32 R182, -RZ, R182.H1_H1 ;  /* 0x300000b6ffb67230 */ /* 0x000fe40000004100 */
[----:B------:R-:W-:Y:S01]  /*0db0*/  FADD.FTZ R198, -R227, R189 ;  /* 0x000000bde3c67221 */ /* 0x000fe20000010100 */
[----:B------:R-:W-:Y:S01]  /*0dc0*/  FFMA.FTZ R18, R3, R210, R18 ;  /* 0x000000d203127223 */ /* 0x000fe20000010012 */
[----:B------:R-:W-:Y:S01]  /*0dd0*/  FMUL.FTZ R199, R196, R185 ;  /* 0x000000b9c4c77220 */ /* 0x000fe20000410000 */
[----:B-----5:R-:W-:Y:S01]  /*0de0*/  FMUL.FTZ R3, R15, R188 ;  /* 0x000000bc0f037220 */ /* 0x020fe20000410000 */
[----:B------:R-:W-:Y:S01]  /*0df0*/  FMUL.FTZ R196, R181, R182 ;  /* 0x000000b6b5c47220 */ /* 0x000fe20000410000 */
[----:B------:R-:W-:-:S02]  /*0e00*/  HADD2.F32 R188, -RZ, R186.H1_H1 ;  /* 0x300000baffbc7230 */ /* 0x000fc40000004100 */
[----:B------:R-:W-:Y:S01]  /*0e10*/  FMUL.FTZ R198, R15, R198 ;  /* 0x000000c60fc67220 */ /* 0x000fe20000410000 */
[----:B------:R-:W-:Y:S02]  /*0e20*/  HADD2.F32 R181, -RZ, R34.H1_H1 ;  /* 0x30000022ffb57230 */ /* 0x000fe40000004100 */
[----:B------:R-:W-:Y:S02]  /*0e30*/  HADD2.F32 R235, -RZ, R186.H0_H0 ;  /* 0x200000baffeb7230 */ /* 0x000fe40000004100 */
[----:B------:R-:W-:Y:S02]  /*0e40*/  HADD2.F32 R186, -RZ, R34.H0_H0 ;  /* 0x20000022ffba7230 */ /* 0x000fe40000004100 */
[----:B------:R-:W-:Y:S01]  /*0e50*/  FFMA.FTZ R196, R181, R188, R196 ;  /* 0x000000bcb5c47223 */ /* 0x000fe200000100c4 */
[----:B------:R-:W-:Y:S01]  /*0e60*/  FADD.FTZ R190, -R227, R190 ;  /* 0x000000bee3be7221 */ /* 0x000fe20000010100 */
[----:B------:R-:W-:Y:S01]  /*0e70*/  FADD.FTZ R113, R113, R204 ;  /* 0x000000cc71717221 */ /* 0x000fe20000010000 */
[----:B------:R-:W-:Y:S01]  /*0e80*/  FFMA.FTZ R97, R198, R204, R97 ;  /* 0x000000ccc6617223 */ /* 0x000fe20000010061 */
[----:B------:R-:W-:-:S02]  /*0e90*/  HADD2.F32 R181, -RZ, R183.H0_H0 ;  /* 0x200000b7ffb57230 */ /* 0x000fc40000004100 */
[----:B------:R-:W-:Y:S02]  /*0ea0*/  HADD2.F32 R204, -RZ, R39.H0_H0 ;  /* 0x20000027ffcc7230 */ /* 0x000fe40000004100 */
[----:B------:R-:W-:Y:S01]  /*0eb0*/  FADD.FTZ R72, R72, R201 ;  /* 0x000000c948487221 */ /* 0x000fe20000010000 */
[----:B------:R-:W-:Y:S01]  /*0ec0*/  FFMA.FTZ R56, R3, R201, R56 ;  /* 0x000000c903387223 */ /* 0x000fe20000010038 */
[----:B------:R-:W-:Y:S01]  /*0ed0*/  FFMA.FTZ R199, R186, R235, R199 ;  /* 0x000000ebbac77223 */ /* 0x000fe200000100c7 */
[----:B------:R-:W-:Y:S02]  /*0ee0*/  HADD2.F32 R186, -RZ, R183.H1_H1 ;  /* 0x300000b7ffba7230 */ /* 0x000fe40000004100 */
[----:B------:R-:W-:Y:S01]  /*0ef0*/  FMUL.FTZ R201, R15, R190 ;  /* 0x000000be0fc97220 */ /* 0x000fe20000410000 */
[----:B------:R-:W-:Y:S01]  /*0f00*/  FADD.FTZ R192, -R227, R192 ;  /* 0x000000c0e3c07221 */ /* 0x000fe20000010100 */
[--C-:B------:R-:W-:Y:S02]  /*0f10*/  HADD2.F32 R183, -RZ, R187.reuse.H0_H0 ;  /* 0x200000bbffb77230 */ /* 0x100fe40000004100 */
[----:B------:R-:W-:-:S02]  /*0f20*/  HADD2.F32 R190, -RZ, R187.H1_H1 ;  /* 0x300000bbffbe7230 */ /* 0x000fc40000004100 */
[----:B------:R-:W-:Y:S01]  /*0f30*/  FMUL.FTZ R187, R204, R181 ;  /* 0x000000b5ccbb7220 */ /* 0x000fe20000410000 */
[----:B------:R-:W-:Y:S01]  /*0f40*/  FADD.FTZ R112, R112, R225 ;  /* 0x000000e170707221 */ /* 0x000fe20000010000 */
[----:B------:R-:W-:Y:S01]  /*0f50*/  FFMA.FTZ R96, R3, R225, R96 ;  /* 0x000000e103607223 */ /* 0x000fe20000010060 */
[----:B------:R-:W-:Y:S01]  /*0f60*/  FADD.FTZ R73, R73, R210 ;  /* 0x000000d249497221 */ /* 0x000fe20000010000 */
[----:B------:R-:W-:Y:S01]  /*0f70*/  FFMA.FTZ R57, R198, R210, R57 ;  /* 0x000000d2c6397223 */ /* 0x000fe20000010039 */
[----:B------:R-:W-:Y:S02]  /*0f80*/  HADD2.F32 R204, -RZ, R35.H0_H0 ;  /* 0x20000023ffcc7230 */ /* 0x000fe40000004100 */
[----:B------:R-:W-:Y:S01]  /*0f90*/  FADD.FTZ R210, -R227, R191 ;  /* 0x000000bfe3d27221 */ /* 0x000fe20000010100 */
[C---:B------:R-:W-:Y:S01]  /*0fa0*/  FMUL.FTZ R225, R15.reuse, R192 ;  /* 0x000000c00fe17220 */ /* 0x040fe20000410000 */
[----:B------:R-:W-:Y:S01]  /*0fb0*/  FADD.FTZ R116, R116, R185 ;  /* 0x000000b974747221 */ /* 0x000fe20000010000 */
[----:B------:R-:W-:Y:S01]  /*0fc0*/  FFMA.FTZ R204, R204, R183, R187 ;  /* 0x000000b7cccc7223 */ /* 0x000fe200000100bb */
[----:B------:R-:W-:Y:S01]  /*0fd0*/  FMUL.FTZ R210, R15, R210 ;  /* 0x000000d20fd27220 */ /* 0x000fe20000410000 */
[----:B------:R-:W-:Y:S01]  /*0fe0*/  FFMA.FTZ R100, R225, R185, R100 ;  /* 0x000000b9e1647223 */ /* 0x000fe20000010064 */
[----:B------:R-:W-:Y:S01]  /*0ff0*/  FADD.FTZ R185, RZ, R0 ;  /* 0x00000000ffb97221 */ /* 0x000fe20000010000 */
[----:B------:R-:W-:Y:S01]  /*1000*/  FFMA.FTZ R187, R3, R0, RZ ;  /* 0x0000000003bb7223 */ /* 0x000fe200000100ff */
[----:B------:R-:W-:Y:S01]  /*1010*/  FADD.FTZ R226, -R227, R193 ;  /* 0x000000c1e3e27221 */ /* 0x000fe20000010100 */
[----:B------:R-:W-:Y:S01]  /*1020*/  FADD.FTZ R75, R75, R184 ;  /* 0x000000b84b4b7221 */ /* 0x000fe20000010000 */
[C---:B------:R-:W-:Y:S01]  /*1030*/  FFMA.FTZ R59, R210.reuse, R184, R59 ;  /* 0x000000b8d23b7223 */ /* 0x040fe2000001003b */
[----:B------:R-:W-:Y:S01]  /*1040*/  FADD.FTZ R115, R115, R180 ;  /* 0x000000b473737221 */ /* 0x000fe20000010000 */
[----:B------:R-:W-:Y:S01]  /*1050*/  FFMA.FTZ R99, R210, R180, R99 ;  /* 0x000000b4d2637223 */ /* 0x000fe20000010063 */
        /* <DEDUP_REMOVED lines=8> */
[----:B------:R-:W-:-:S02]  /*10e0*/  HADD2.F32 R189, -RZ, R39.H1_H1 ;  /* 0x30000027ffbd7230 */ /* 0x000fc40000004100 */
[----:B------:R-:W-:Y:S01]  /*10f0*/  FADD.FTZ R117, R117, R182 ;  /* 0x000000b675757221 */ /* 0x000fe20000010000 */
[----:B------:R-:W-:Y:S01]  /*1100*/  FFMA.FTZ R101, R226, R182, R101 ;  /* 0x000000b6e2657223 */ /* 0x000fe20000010065 */
[----:B------:R-:W-:Y:S01]  /*1110*/  FMUL.FTZ R223, R15, R194 ;  /* 0x000000c20fdf7220 */ /* 0x000fe20000410000 */
[----:B------:R-:W-:Y:S01]  /*1120*/  FADD.FTZ R180, R185, R16 ;  /* 0x00000010b9b47221 */ /* 0x000fe20000010000 */
[----:B------:R-:W-:Y:S01]  /*1130*/  FFMA.FTZ R182, R210, R16, R187 ;  /* 0x00000010d2b67223 */ /* 0x000fe200000100bb */
[----:B------:R-:W-:Y:S01]  /*1140*/  FADD.FTZ R114, R114, R205 ;  /* 0x000000cd72727221 */ /* 0x000fe20000010000 */
[----:B------:R-:W-:Y:S01]  /*1150*/  FFMA.FTZ R98, R201, R205, R98 ;  /* 0x000000cdc9627223 */ /* 0x000fe20000010062 */
[----:B------:R-:W-:Y:S02]  /*1160*/  HADD2.F32 R205, -RZ, R35.H1_H1 ;  /* 0x30000023ffcd7230 */ /* 0x000fe40000004100 */
[----:B------:R-:W-:Y:S01]  /*1170*/  FMUL.FTZ R224, R189, R186 ;  /* 0x000000babde07220 */ /* 0x000fe20000410000 */
[----:B------:R-:W-:Y:S01]  /*1180*/  FADD.FTZ R78, R78, R183 ;  /* 0x000000b74e4e7221 */ /* 0x000fe20000010000 */
[C---:B------:R-:W-:Y:S01]  /*1190*/  FFMA.FTZ R62, R223.reuse, R183, R62 ;  /* 0x000000b7df3e7223 */ /* 0x040fe2000001003e */
[----:B------:R-:W-:Y:S01]  /*11a0*/  FADD.FTZ R118, R118, R181 ;  /* 0x000000b576767221 */ /* 0x000fe20000010000 */
[----:B------:R-:W-:Y:S01]  /*11b0*/  FFMA.FTZ R102, R223, R181, R102 ;  /* 0x000000b5df667223 */ /* 0x000fe20000010066 */
[----:B------:R-:W-:Y:S01]  /*11c0*/  FADD.FTZ R181, R180, R199 ;  /* 0x000000c7b4b57221 */ /* 0x000fe20000010000 */
[----:B------:R-:W-:Y:S01]  /*11d0*/  FFMA.FTZ R183, R225, R199, R182 ;  /* 0x000000c7e1b77223 */ /* 0x000fe200000100b6 */
[----:B------:R-:W-:Y:S01]  /*11e0*/  FFMA.FTZ R205, R205, R190, R224 ;  /* 0x000000becdcd7223 */ /* 0x000fe200000100e0 */
[----:B------:R-:W-:Y:S01]  /*11f0*/  FADD.FTZ R224, -R227, R195 ;  /* 0x000000c3e3e07221 */ /* 0x000fe20000010100 */
[----:B------:R-:W-:Y:S01]  /*1200*/  FADD.FTZ R181, R181, R196 ;  /* 0x000000c4b5b57221 */ /* 0x000fe20000010000 */
[----:B------:R-:W-:-:S02]  /*1210*/  FFMA.FTZ R180, R226, R196, R183 ;  /* 0x000000c4e2b47223 */ /* 0x000fc400000100b7 */
        /* <DEDUP_REMOVED lines=13> */
.L_x_2864:
[----:B------:R-:W-:Y:S05]  /*12f0*/  BSYNC.RECONVERGENT B0 ;  /* 0x0000000000007941 */ /* 0x000fea0003800200 */
.L_x_2863:
        /* <DEDUP_REMOVED lines=14> */
[----:B------:R-:W-:-:S13]  /*13e0*/  ISETP.NE.AND.EX P2, PT, RZ, UR11, PT, P2 ;  /* 0x0000000bff007c0c */ /* 0x000fda000bf45320 */
[----:B------:R-:W1:Y:S01]  /*13f0*/  @P2 LDC.64 R192, c[0x0][0x3b8] ;  /* 0x0000ee00ffc02b82 */ /* 0x000e620000000a00 */
[--C-:B------:R-:W-:Y:S02]  /*1400*/  HADD2.F32 R12, -RZ, R44.reuse.H0_H0 ;  /* 0x2000002cff0c7230 */ /* 0x100fe40000004100 */
[----:B------:R-:W-:Y:S02]  /*1410*/  HADD2.F32 R207, -RZ, R44.H1_H1 ;  /* 0x3000002cffcf7230 */ /* 0x000fe40000004100 */
[--C-:B------:R-:W-:Y:S02]  /*1420*/  HADD2.F32 R9, -RZ, R40.reuse.H0_H0 ;  /* 0x20000028ff097230 */ /* 0x100fe40000004100 */
[----:B------:R-:W-:Y:S02]  /*1430*/  HADD2.F32 R11, -RZ, R40.H1_H1 ;  /* 0x30000028ff0b7230 */ /* 0x000fe40000004100 */
[----:B-1----:R-:W-:-:S05]  /*1440*/  @P2 IMAD.WIDE.U32 R192, R234, 0x8, R192 ;  /* 0x00000008eac02825 */ /* 0x002fca00078e00c0 */
[----:B------:R-:W5:Y:S01]  /*1450*/  @P2 LDG.E.64 R240, desc[UR8][R192.64] ;  /* 0x00000008c0f02981 */ /* 0x000f62000c1e1b00 */
[----:B0-----:R-:W-:Y:S01]  /*1460*/  IMAD.WIDE.U32 R194, R234, 0x8, R194 ;  /* 0x00000008eac27825 */ /* 0x001fe200078e00c2 */
[----:B------:R-:W-:-:S04]  /*1470*/  ISETP.NE.U32.AND P0, PT, RZ, UR24, PT ;  /* 0x00000018ff007c0c */ /* 0x000fc8000bf05070 */
[----:B------:R-:W-:Y:S01]  /*1480*/  ISETP.NE.AND.EX P0, PT, RZ, UR25, PT, P0 ;  /* 0x00000019ff007c0c */ /* 0x000fe2000bf05300 */
[----:B------:R0:W5:Y:S02]  /*1490*/  LDG.E.64 R230, desc[UR8][R194.64] ;  /* 0x00000008c2e67981 */ /* 0x000164000c1e1b00 */
[----:B0-----:R-:W-:-:S10]  /*14a0*/  HADD2.F32 R195, -RZ, R45.H1_H1 ;  /* 0x3000002dffc37230 */ /* 0x001fd40000004100 */
[----:B------:R-:W0:Y:S02]  /*14b0*/  @P0 LDC.64 R220, c[0x0][0x438] ;  /* 0x00010e00ffdc0b82 */ /* 0x000e240000000a00 */
[----:B0-----:R-:W-:-:S05]  /*14c0*/  @P0 IMAD.WIDE.U32 R220, R234, 0x20, R220 ;  /* 0x00000020eadc0825 */ /* 0x001fca00078e00dc */
[----:B------:R-:W5:Y:S04]  /*14d0*/  @P0 LDG.E.128 R28, desc[UR8][R220.64] ;  /* 0x00000008dc1c0981 */ /* 0x000f68000c1e1d00 */
[----:B------:R0:W5:Y:S01]  /*14e0*/  @P0 LDG.E.128 R24, desc[UR8][R220.64+0x10] ;  /* 0x00001008dc180981 */ /* 0x000162000c1e1d00 */
[----:B------:R-:W-:Y:S01]  /*14f0*/  IADD3 R234, PT, PT, R234, 0x20, RZ ;  /* 0x00000020eaea7810 */ /* 0x000fe20007ffe0ff */
[--C-:B---3--:R-:W-:Y:S02]  /*1500*/  HADD2.F32 R197, -RZ, R20.reuse.H0_H0 ;  /* 0x20000014ffc57230 */ /* 0x108fe40000004100 */
[----:B------:R-:W-:-:S03]  /*1510*/  HADD2.F32 R200, -RZ, R20.H1_H1 ;  /* 0x30000014ffc87230 */ /* 0x000fc60000004100 */
[----:B------:R-:W-:Y:S01]  /*1520*/  FMUL.FTZ R12, R12, R197 ;  /* 0x000000c50c0c7220 */ /* 0x000fe20000410000 */
[--C-:B----4-:R-:W-:Y:S02]  /*1530*/  HADD2.F32 R19, -RZ, R180.reuse.H0_H0 ;  /* 0x200000b4ff137230 */ /* 0x110fe40000004100 */
[----:B------:R-:W-:Y:S01]  /*1540*/  FMUL.FTZ R20, R207, R200 ;  /* 0x000000c8cf147220 */ /* 0x000fe20000410000 */
[----:B------:R-:W-:Y:S02]  /*1550*/  HADD2.F32 R192, -RZ, R180.H1_H1 ;  /* 0x300000b4ffc07230 */ /* 0x000fe40000004100 */
[----:B------:R-:W-:Y:S01]  /*1560*/  FFMA.FTZ R9, R9, R19, R12 ;  /* 0x0000001309097223 */ /* 0x000fe2000001000c */
[----:B------:R-:W-:Y:S02]  /*1570*/  HADD2.F32 R193, -RZ, R21.H0_H0 ;  /* 0x20000015ffc17230 */ /* 0x000fe40000004100 */
[----:B------:R-:W-:Y:S01]  /*1580*/  FFMA.FTZ R12, R11, R192, R20 ;  /* 0x000000c00b0c7223 */ /* 0x000fe20000010014 */
[----:B------:R-:W-:-:S02]  /*1590*/  HADD2.F32 R20, -RZ, R45.H0_H0 ;  /* 0x2000002dff147230 */ /* 0x000fc40000004100 */
[----:B--2---:R-:W-:-:S03]  /*15a0*/  FADD.FTZ R184, -R227, R184 ;  /* 0x000000b8e3b87221 */ /* 0x004fc60000010100 */
[----:B------:R-:W-:Y:S01]  /*15b0*/  FMUL.FTZ R202, R20, R193 ;  /* 0x000000c114ca7220 */ /* 0x000fe20000410000 */
[----:B------:R-:W-:Y:S01]  /*15c0*/  FADD.FTZ R20, -R227, R185 ;  /* 0x000000b9e3147221 */ /* 0x000fe20000010100 */
[----:B------:R-:W-:-:S03]  /*15d0*/  HADD2.F32 R180, -RZ, R21.H1_H1 ;  /* 0x30000015ffb47230 */ /* 0x000fc60000004100 */
[C---:B-----5:R-:W-:Y:S01]  /*15e0*/  FMUL.FTZ R20, R15.reuse, R20 ;  /* 0x000000140f147220 */ /* 0x060fe20000410000 */
[----:B------:R-:W-:Y:S02]  /*15f0*/  HADD2.F32 R194, -RZ, R181.H0_H0 ;  /* 0x200000b5ffc27230 */ /* 0x000fe40000004100 */
[----:B------:R-:W-:Y:S01]  /*1600*/  FMUL.FTZ R11, R15, R184 ;  /* 0x000000b80f0b7220 */ /* 0x000fe20000410000 */
[----:B------:R-:W-:Y:S02]  /*1610*/  HADD2.F32 R21, -RZ, R41.H0_H0 ;  /* 0x20000029ff157230 */ /* 0x000fe40000004100 */
[----:B------:R-:W-:Y:S01]  /*1620*/  FADD.FTZ R186, -R227, R186 ;  /* 0x000000bae3ba7221 */ /* 0x000fe20000010100 */
[----:B------:R-:W-:Y:S02]  /*1630*/  HADD2.F32 R184, -RZ, R181.H1_H1 ;  /* 0x300000b5ffb87230 */ /* 0x000fe40000004100 */
[----:B------:R-:W-:Y:S01]  /*1640*/  FADD.FTZ R153, R153, R200 ;  /* 0x000000c899997221 */ /* 0x000fe20000010000 */
[----:B------:R-:W-:Y:S01]  /*1650*/  FFMA.FTZ R121, R20, R200, R121 ;  /* 0x000000c814797223 */ /* 0x000fe20000010079 */
[----:B------:R-:W-:-:S02]  /*1660*/  HADD2.F32 R200, -RZ, R46.H0_H0 ;  /* 0x2000002effc87230 */ /* 0x000fc40000004100 */
[----:B------:R-:W-:Y:S02]  /*1670*/  HADD2.F32 R181, -RZ, R22.H0_H0 ;  /* 0x20000016ffb57230 */ /* 0x000fe40000004100 */
[----:B------:R-:W-:Y:S01]  /*1680*/  FFMA.FTZ R21, R21, R194, R202 ;  /* 0x000000c215157223 */ /* 0x000fe200000100ca */
[----:B------:R-:W-:Y:S01]  /*1690*/  FADD.FTZ R152, R152, R197 ;  /* 0x000000c598987221 */ /* 0x000fe20000010000 */
[----:B------:R-:W-:Y:S01]  /*16a0*/  FFMA.FTZ R120, R11, R197, R120 ;  /* 0x000000c50b787223 */ /* 0x000fe20000010078 */
[----:B------:R-:W-:Y:S01]  /*16b0*/  FMUL.FTZ R197, R15, R186 ;  /* 0x000000ba0fc57220 */ /* 0x000fe20000410000 */
[----:B------:R-:W-:Y:S01]  /*16c0*/  FADD.FTZ R202, -R227, R187 ;  /* 0x000000bbe3ca7221 */ /* 0x000fe20000010100 */
[----:B------:R-:W-:Y:S02]  /*16d0*/  HADD2.F32 R207, -RZ, R46.H1_H1 ;  /* 0x3000002effcf7230 */ /* 0x000fe40000004100 */
[----:B------:R-:W-:Y:S01]  /*16e0*/  FADD.FTZ R164, R164, R19 ;  /* 0x00000013a4a47221 */ /* 0x000fe20000010000 */
[----:B------:R-:W-:-:S02]  /*16f0*/  HADD2.F32 R186, -RZ, R22.H1_H1 ;  /* 0x30000016ffba7230 */ /* 0x000fc40000004100 */
[----:B------:R-:W-:Y:S01]  /*1700*/  FFMA.FTZ R80, R11, R19, R80 ;  /* 0x000000130b507223 */ /* 0x000fe20000010050 */
[----:B------:R-:W-:Y:S01]  /*1710*/  FMUL.FTZ R208, R195, R180 ;  /* 0x000000b4c3d07220 */ /* 0x000fe20000410000 */
[----:B------:R-:W-:Y:S01]  /*1720*/  FMUL.FTZ R185, R200, R181 ;  /* 0x000000b5c8b97220 */ /* 0x000fe20000410000 */
[----:B------:R-:W-:Y:S02]  /*1730*/  HADD2.F32 R19, -RZ, R41.H1_H1 ;  /* 0x30000029ff137230 */ /* 0x000fe40000004100 */
[----:B------:R-:W-:Y:S01]  /*1740*/  FMUL.FTZ R202, R15, R202 ;  /* 0x000000ca0fca7220 */ /* 0x000fe20000410000 */
[----:B------:R-:W-:Y:S02]  /*1750*/  HADD2.F32 R195, -RZ, R182.H0_H0 ;  /* 0x200000b6ffc37230 */ /* 0x000fe40000004100 */
[----:B------:R-:W-:Y:S02]  /*1760*/  HADD2.F32 R200, -RZ, R42.H0_H0 ;  /* 0x2000002affc87230 */ /* 0x000fe40000004100 */
[----:B------:R-:W-:Y:S01]  /*1770*/  FADD.FTZ R165, R165, R192 ;  /* 0x000000c0a5a57221 */ /* 0x000fe20000010000 */
[----:B------:R-:W-:Y:S01]  /*1780*/  FFMA.FTZ R81, R20, R192, R81 ;  /* 0x000000c014517223 */ /* 0x000fe20000010051 */
[----:B------:R-:W-:Y:S01]  /*1790*/  FMUL.FTZ R22, R207, R186 ;  /* 0x000000bacf167220 */ /* 0x000fe20000410000 */
[----:B------:R-:W-:-:S02]  /*17a0*/  HADD2.F32 R192, -RZ, R182.H1_H1 ;  /* 0x300000b6ffc07230 */ /* 0x000fc40000004100 */
[----:B------:R-:W-:Y:S01]  /*17b0*/  FADD.FTZ R188, -R227, R188 ;  /* 0x000000bce3bc7221 */ /* 0x000fe20000010100 */
[----:B------:R-:W-:Y:S02]  /*17c0*/  HADD2.F32 R207, -RZ, R42.H1_H1 ;  /* 0x3000002affcf7230 */ /* 0x000fe40000004100 */
[-C--:B------:R-:W-:Y:S01]  /*17d0*/  FFMA.FTZ R19, R19, R184.reuse, R208 ;  /* 0x000000b813137223 */ /* 0x080fe200000100d0 */
[----:B------:R-:W-:Y:S01]  /*17e0*/  FFMA.FTZ R200, R200, R195, R185 ;  /* 0x000000c3c8c87223 */ /* 0x000fe200000100b9 */
[----:B------:R-:W-:Y:S01]  /*17f0*/  FADD.FTZ R167, R167, R184 ;  /* 0x000000b8a7a77221 */ /* 0x000fe20000010000 */
[----:B------:R-:W-:Y:S01]  /*1800*/  FFMA.FTZ R83, R202, R184, R83 ;  /* 0x000000b8ca537223 */ /* 0x000fe20000010053 */
[----:B------:R-:W-:Y:S02]  /*1810*/  HADD2.F32 R185, -RZ, R23.H0_H0 ;  /* 0x20000017ffb97230 */ /* 0x000fe40000004100 */
[----:B------:R-:W-:Y:S02]  /*1820*/  HADD2.F32 R184, -RZ, R47.H0_H0 ;  /* 0x2000002fffb87230 */ /* 0x000fe40000004100 */
[----:B------:R-:W-:-:S02]  /*1830*/  HADD2.F32 R182, -RZ, R23.H1_H1 ;  /* 0x30000017ffb67230 */ /* 0x000fc40000004100 */
[----:B------:R-:W-:Y:S01]  /*1840*/  FMUL.FTZ R23, R15, R188 ;  /* 0x000000bc0f177220 */ /* 0x000fe20000410000 */
[----:B------:R-:W-:Y:S01]  /*1850*/  FFMA.FTZ R22, R207, R192, R22 ;  /* 0x000000c0cf167223 */ /* 0x000fe20000010016 */
[----:B------:R-:W-:Y:S02]  /*1860*/  HADD2.F32 R187, -RZ, R183.H0_H0 ;  /* 0x200000b7ffbb7230 */ /* 0x000fe40000004100 */
[----:B------:R-:W-:Y:S01]  /*1870*/  FMUL.FTZ R184, R184, R185 ;  /* 0x000000b9b8b87220 */ /* 0x000fe20000410000 */
[----:B------:R-:W-:Y:S02]  /*1880*/  HADD2.F32 R207, -RZ, R43.H0_H0 ;  /* 0x2000002bffcf7230 */ /* 0x000fe40000004100 */
[----:B------:R-:W-:Y:S01]  /*1890*/  FADD.FTZ R128, R128, R181 ;  /* 0x000000b580807221 */ /* 0x000fe20000010000 */
[----:B------:R-:W-:Y:S01]  /*18a0*/  FFMA.FTZ R124, R23, R181, R124 ;  /* 0x000000b5177c7223 */ /* 0x000fe2000001007c */
[----:B------:R-:W-:Y:S01]  /*18b0*/  FADD.FTZ R235, R235, R9 ;  /* 0x00000009ebeb7221 */ /* 0x000fe20000010000 */
[----:B------:R-:W-:Y:S01]  /*18c0*/  FADD.FTZ R154, R154, R193 ;  /* 0x000000c19a9a7221 */ /* 0x000fe20000010000 */
[----:B------:R-:W-:Y:S01]  /*18d0*/  FFMA.FTZ R122, R197, R193, R122 ;  /* 0x000000c1c57a7223 */ /* 0x000fe2000001007a */
[----:B------:R-:W-:Y:S01]  /*18e0*/  FFMA.FTZ R181, R11, R9, R236 ;  /* 0x000000090bb57223 */ /* 0x000fe200000100ec */
[----:B------:R-:W-:-:S02]  /*18f0*/  HADD2.F32 R193, -RZ, R47.H1_H1 ;  /* 0x3000002fffc17230 */ /* 0x000fc40000004100 */
[----:B------:R-:W-:Y:S01]  /*1900*/  FFMA.FTZ R207, R207, R187, R184 ;  /* 0x000000bbcfcf7223 */ /* 0x000fe200000100b8 */
[----:B------:R-:W-:Y:S01]  /*1910*/  FADD.FTZ R155, R155, R180 ;  /* 0x000000b49b9b7221 */ /* 0x000fe20000010000 */
[----:B------:R-:W-:Y:S01]  /*1920*/  FFMA.FTZ R123, R202, R180, R123 ;  /* 0x000000b4ca7b7223 */ /* 0x000fe2000001007b */
[----:B------:R-:W-:Y:S01]  /*1930*/  FADD.FTZ R184, R235, R12 ;  /* 0x0000000cebb87221 */ /* 0x000fe20000010000 */
[----:B------:R-:W-:Y:S02]  /*1940*/  HADD2.F32 R180, -RZ, R183.H1_H1 ;  /* 0x300000b7ffb47230 */ /* 0x000fe40000004100 */
[----:B------:R-:W-:Y:S01]  /*1950*/  FFMA.FTZ R188, R20, R12, R181 ;  /* 0x0000000c14bc7223 */ /* 0x000fe200000100b5 */
[----:B------:R-:W-:Y:S02]  /*1960*/  HADD2.F32 R183, -RZ, R43.H1_H1 ;  /* 0x3000002bffb77230 */ /* 0x000fe40000004100 */
[----:B------:R-:W-:Y:S01]  /*1970*/  FMUL.FTZ R208, R193, R182 ;  /* 0x000000b6c1d07220 */ /* 0x000fe20000410000 */
[----:B------:R-:W-:Y:S01]  /*1980*/  FADD.FTZ R184, R184, R21 ;  /* 0x00000015b8b87221 */ /* 0x000fe20000010000 */
[----:B------:R-:W-:Y:S01]  /*1990*/  FFMA.FTZ R181, R197, R21, R188 ;  /* 0x00000015c5b57223 */ /* 0x000fe200000100bc */
[----:B------:R-:W-:Y:S01]  /*19a0*/  FADD.FTZ R222, -R227, R189 ;  /* 0x000000bde3de7221 */ /* 0x000fe20000010100 */
        /* <DEDUP_REMOVED lines=8> */
[C---:B------:R-:W-:Y:S01]  /*1a30*/  FFMA.FTZ R125, R222.reuse, R186, R125 ;  /* 0x000000bade7d7223 */ /* 0x040fe2000001007d */
[----:B0-----:R-:W-:Y:S01]  /*1a40*/  FADD.FTZ R220, -R227, R191 ;  /* 0x000000bfe3dc7221 */ /* 0x001fe20000010100 */
        /* <DEDUP_REMOVED lines=22> */
.L_x_2866:
[----:B------:R-:W-:Y:S05]  /*1bb0*/  BSYNC.RECONVERGENT B0 ;  /* 0x0000000000007941 */ /* 0x000fea0003800200 */
.L_x_2865:
        /* <DEDUP_REMOVED lines=13> */
[----:B------:R1:W2:Y:S01]  /*1c90*/  LDG.E.128 R192, desc[UR8][R218.64+0x10] ;  /* 0x00001008dac07981 */ /* 0x0002a2000c1e1d00 */
[----:B------:R-:W-:Y:S02]  /*1ca0*/  ISETP.NE.AND.EX P2, PT, RZ, UR11, PT, P2 ;  /* 0x0000000bff007c0c */ /* 0x000fe4000bf45320 */
[----:B------:R-:W-:-:S11]  /*1cb0*/  ISETP.NE.U32.AND P0, PT, RZ, UR24, PT ;  /* 0x00000018ff007c0c */ /* 0x000fd6000bf05070 */
[----:B------:R-:W1:Y:S01]  /*1cc0*/  @P2 LDC.64 R212, c[0x0][0x3b8] ;  /* 0x0000ee00ffd42b82 */ /* 0x000e620000000a00 */
[----:B------:R-:W-:Y:S01]  /*1cd0*/  ISETP.NE.AND.EX P0, PT, RZ, UR25, PT, P0 ;  /* 0x00000019ff007c0c */ /* 0x000fe2000bf05300 */
[----:B------:R-:W-:Y:S02]  /*1ce0*/  HADD2.F32 R10, -RZ, R52.H0_H0 ;  /* 0x20000034ff0a7230 */ /* 0x000fe40000004100 */
[----:B------:R-:W-:Y:S02]  /*1cf0*/  HADD2.F32 R8, -RZ, R48.H0_H0 ;  /* 0x20000030ff087230 */ /* 0x000fe40000004100 */
[----:B0-----:R-:W-:-:S04]  /*1d00*/  IMAD.WIDE.U32 R214, R234, 0x8, R214 ;  /* 0x00000008ead67825 */ /* 0x001fc800078e00d6 */
[----:B------:R-:W-:Y:S01]  /*1d10*/  HADD2.F32 R203, -RZ, R52.H1_H1 ;  /* 0x30000034ffcb7230 */ /* 0x000fe20000004100 */
[----:B------:R-:W5:Y:S03]  /*1d20*/  LDG.E.64 R228, desc[UR8][R214.64] ;  /* 0x00000008d6e47981 */ /* 0x000f66000c1e1b00 */
[----:B------:R-:W0:Y:S01]  /*1d30*/  @P0 LDC.64 R216, c[0x0][0x438] ;  /* 0x00010e00ffd80b82 */ /* 0x000e220000000a00 */
[----:B------:R-:W-:Y:S02]  /*1d40*/  HADD2.F32 R14, -RZ, R53.H0_H0 ;  /* 0x20000035ff0e7230 */ /* 0x000fe40000004100 */
[----:B-1----:R-:W-:-:S05]  /*1d50*/  @P2 IMAD.WIDE.U32 R212, R234, 0x8, R212 ;  /* 0x00000008ead42825 */ /* 0x002fca00078e00d4 */
[----:B------:R1:W5:Y:S01]  /*1d60*/  @P2 LDG.E.64 R238, desc[UR8][R212.64] ;  /* 0x00000008d4ee2981 */ /* 0x000362000c1e1b00 */
[----:B------:R-:W-:Y:S02]  /*1d70*/  HADD2.F32 R244, -RZ, R54.H0_H0 ;  /* 0x20000036fff47230 */ /* 0x000fe40000004100 */
[----:B0-----:R-:W-:-:S05]  /*1d80*/  @P0 IMAD.WIDE.U32 R216, R234, 0x20, R216 ;  /* 0x00000020ead80825 */ /* 0x001fca00078e00d8 */
[----:B------:R-:W5:Y:S04]  /*1d90*/  @P0 LDG.E.128 R172, desc[UR8][R216.64] ;  /* 0x00000008d8ac0981 */ /* 0x000f68000c1e1d00 */
[----:B------:R0:W5:Y:S01]  /*1da0*/  @P0 LDG.E.128 R176, desc[UR8][R216.64+0x10] ;  /* 0x00001008d8b00981 */ /* 0x000162000c1e1d00 */
[--C-:B---3--:R-:W-:Y:S02]  /*1db0*/  HADD2.F32 R209, -RZ, R180.reuse.H0_H0 ;  /* 0x200000b4ffd17230 */ /* 0x108fe40000004100 */
[----:B------:R-:W-:-:S03]  /*1dc0*/  HADD2.F32 R218, -RZ, R180.H1_H1 ;  /* 0x300000b4ffda7230 */ /* 0x000fc60000004100 */
[----:B------:R-:W-:Y:S01]  /*1dd0*/  FMUL.FTZ R13, R10, R209 ;  /* 0x000000d10a0d7220 */ /* 0x000fe20000410000 */
[--C-:B----4-:R-:W-:Y:S02]  /*1de0*/  HADD2.F32 R211, -RZ, R184.reuse.H0_H0 ;  /* 0x200000b8ffd37230 */ /* 0x110fe40000004100 */
[----:B------:R-:W-:Y:S01]  /*1df0*/  FMUL.FTZ R10, R203, R218 ;  /* 0x000000dacb0a7220 */ /* 0x000fe20000410000 */
[----:B-1----:R-:W-:Y:S02]  /*1e00*/  HADD2.F32 R212, -RZ, R184.H1_H1 ;  /* 0x300000b8ffd47230 */ /* 0x002fe40000004100 */
[----:B------:R-:W-:Y:S01]  /*1e10*/  FFMA.FTZ R8, R8, R211, R13 ;  /* 0x000000d308087223 */ /* 0x000fe2000001000d */
[----:B------:R-:W-:Y:S02]  /*1e20*/  HADD2.F32 R13, -RZ, R48.H1_H1 ;  /* 0x30000030ff0d7230 */ /* 0x000fe40000004100 */
[----:B------:R-:W-:Y:S02]  /*1e30*/  HADD2.F32 R215, -RZ, R181.H0_H0 ;  /* 0x200000b5ffd77230 */ /* 0x000fe40000004100 */
[----:B------:R-:W-:-:S02]  /*1e40*/  HADD2.F32 R203, -RZ, R53.H1_H1 ;  /* 0x30000035ffcb7230 */ /* 0x000fc40000004100 */
[----:B------:R-:W-:Y:S01]  /*1e50*/  FFMA.FTZ R10, R13, R212, R10 ;  /* 0x000000d40d0a7223 */ /* 0x000fe2000001000a */
[----:B------:R-:W-:Y:S02]  /*1e60*/  HADD2.F32 R180, -RZ, R181.H1_H1 ;  /* 0x300000b5ffb47230 */ /* 0x000fe40000004100 */
[----:B------:R-:W-:Y:S01]  /*1e70*/  FMUL.FTZ R13, R14, R215 ;  /* 0x000000d70e0d7220 */ /* 0x000fe20000410000 */
[--C-:B------:R-:W-:Y:S02]  /*1e80*/  HADD2.F32 R181, -RZ, R185.reuse.H0_H0 ;  /* 0x200000b9ffb57230 */ /* 0x100fe40000004100 */
[----:B------:R-:W-:Y:S02]  /*1e90*/  HADD2.F32 R184, -RZ, R185.H1_H1 ;  /* 0x300000b9ffb87230 */ /* 0x000fe40000004100 */
[--C-:B------:R-:W-:Y:S02]  /*1ea0*/  HADD2.F32 R14, -RZ, R49.reuse.H0_H0 ;  /* 0x20000031ff0e7230 */ /* 0x100fe40000004100 */
[----:B------:R-:W-:Y:S01]  /*1eb0*/  FMUL.FTZ R206, R203, R180 ;  /* 0x000000b4cbce7220 */ /* 0x000fe20000410000 */
[----:B------:R-:W-:-:S02]  /*1ec0*/  HADD2.F32 R185, -RZ, R49.H1_H1 ;  /* 0x30000031ffb97230 */ /* 0x000fc40000004100 */
[----:B--2---:R-:W-:Y:S01]  /*1ed0*/  FADD.FTZ R188, -R227, R188 ;  /* 0x000000bce3bc7221 */ /* 0x004fe20000010100 */
[----:B------:R-:W-:Y:S02]  /*1ee0*/  FFMA.FTZ R14, R14, R181, R13 ;  /* 0x000000b50e0e7223 */ /* 0x000fe4000001000d */
[----:B------:R-:W-:Y:S01]  /*1ef0*/  FFMA.FTZ R13, R185, R184, R206 ;  /* 0x000000b8b90d7223 */ /* 0x000fe200000100ce */
[----:B------:R-:W-:Y:S01]  /*1f00*/  FADD.FTZ R206, -R227, R189 ;  /* 0x000000bde3ce7221 */ /* 0x000fe20000010100 */
[C---:B-----5:R-:W-:Y:S01]  /*1f10*/  FMUL.FTZ R203, R15.reuse, R188 ;  /* 0x000000bc0fcb7220 */ /* 0x060fe20000410000 */
[----:B------:R-:W-:Y:S02]  /*1f20*/  HADD2.F32 R189, -RZ, R182.H0_H0 ;  /* 0x200000b6ffbd7230 */ /* 0x000fe40000004100 */
[----:B------:R-:W-:Y:S02]  /*1f30*/  HADD2.F32 R185, -RZ, R54.H1_H1 ;  /* 0x30000036ffb97230 */ /* 0x000fe40000004100 */
[----:B------:R-:W-:Y:S01]  /*1f40*/  FMUL.FTZ R206, R15, R206 ;  /* 0x000000ce0fce7220 */ /* 0x000fe20000410000 */
[----:B------:R-:W-:-:S02]  /*1f50*/  HADD2.F32 R182, -RZ, R182.H1_H1 ;  /* 0x300000b6ffb67230 */ /* 0x000fc40000004100 */
[----:B------:R-:W-:Y:S01]  /*1f60*/  FADD.FTZ R88, R88, R211 ;  /* 0x000000d358587221 */ /* 0x000fe20000010000 */
[----:B------:R-:W-:Y:S01]  /*1f70*/  FFMA.FTZ R64, R203, R211, R64 ;  /* 0x000000d3cb407223 */ /* 0x000fe20000010040 */
[----:B------:R-:W-:Y:S01]  /*1f80*/  FADD.FTZ R89, R89, R212 ;  /* 0x000000d459597221 */ /* 0x000fe20000010000 */
[----:B------:R-:W-:Y:S01]  /*1f90*/  FFMA.FTZ R65, R206, R212, R65 ;  /* 0x000000d4ce417223 */ /* 0x000fe20000010041 */
[----:B------:R-:W-:Y:S02]  /*1fa0*/  HADD2.F32 R234, -RZ, R186.H1_H1 ;  /* 0x300000baffea7230 */ /* 0x000fe40000004100 */
[----:B------:R-:W-:Y:S01]  /*1fb0*/  FADD.FTZ R214, -R227, R190 ;  /* 0x000000bee3d67221 */ /* 0x000fe20000010100 */
[----:B------:R-:W-:Y:S02]  /*1fc0*/  HADD2.F32 R211, -RZ, R50.H1_H1 ;  /* 0x30000032ffd37230 */ /* 0x000fe40000004100 */
[----:B------:R-:W-:Y:S01]  /*1fd0*/  FMUL.FTZ R212, R185, R182 ;  /* 0x000000b6b9d47220 */ /* 0x000fe20000410000 */
[----:B------:R-:W-:Y:S01]  /*1fe0*/  FADD.FTZ R190, -R227, R191 ;  /* 0x000000bfe3be7221 */ /* 0x000fe20000010100 */
[----:B------:R-:W-:-:S02]  /*1ff0*/  HADD2.F32 R191, -RZ, R186.H0_H0 ;  /* 0x200000baffbf7230 */ /* 0x000fc40000004100 */
[----:B------:R-:W-:Y:S01]  /*2000*/  FADD.FTZ R132, R132, R209 ;  /* 0x000000d184847221 */ /* 0x000fe20000010000 */
[----:B------:R-:W-:Y:S01]  /*2010*/  FFMA.FTZ R104, R203, R209, R104 ;  /* 0x000000d1cb687223 */ /* 0x000fe20000010068 */
[----:B------:R-:W-:Y:S02]  /*2020*/  HADD2.F32 R186, -RZ, R50.H0_H0 ;  /* 0x20000032ffba7230 */ /* 0x000fe40000004100 */
[----:B------:R-:W-:Y:S01]  /*2030*/  FMUL.FTZ R209, R244, R189 ;  /* 0x000000bdf4d17220 */ /* 0x000fe20000410000 */
[----:B------:R-:W-:Y:S01]  /*2040*/  FFMA.FTZ R211, R211, R234, R212 ;  /* 0x000000ead3d37223 */ /* 0x000fe200000100d4 */
[C---:B------:R-:W-:Y:S01]  /*2050*/  FMUL.FTZ R212, R15.reuse, R190 ;  /* 0x000000be0fd47220 */ /* 0x040fe20000410000 */
[----:B------:R-:W-:Y:S01]  /*2060*/  FMUL.FTZ R213, R15, R214 ;  /* 0x000000d60fd57220 */ /* 0x000fe20000410000 */
[----:B------:R-:W-:Y:S02]  /*2070*/  HADD2.F32 R185, -RZ, R183.H0_H0 ;  /* 0x200000b7ffb97230 */ /* 0x000fe40000004100 */
[----:B------:R-:W-:-:S02]  /*2080*/  HADD2.F32 R190, -RZ, R55.H0_H0 ;  /* 0x20000037ffbe7230 */ /* 0x000fc40000004100 */
[----:B------:R-:W-:Y:S01]  /*2090*/  FFMA.FTZ R209, R186, R191, R209 ;  /* 0x000000bfbad17223 */ /* 0x000fe200000100d1 */
[----:B------:R-:W-:Y:S02]  /*20a0*/  HADD2.F32 R186, -RZ, R183.H1_H1 ;  /* 0x300000b7ffba7230 */ /* 0x000fe40000004100 */
[----:B------:R-:W-:Y:S01]  /*20b0*/  FADD.FTZ R90, R90, R181 ;  /* 0x000000b55a5a7221 */ /* 0x000fe20000010000 */
[----:B------:R-:W-:Y:S01]  /*20c0*/  FFMA.FTZ R66, R213, R181, R66 ;  /* 0x000000b5d5427223 */ /* 0x000fe20000010042 */
[----:B------:R-:W-:Y:S02]  /*20d0*/  HADD2.F32 R183, -RZ, R187.H0_H0 ;  /* 0x200000bbffb77230 */ /* 0x000fe40000004100 */
[----:B------:R-:W-:Y:S01]  /*20e0*/  FMUL.FTZ R181, R190, R185 ;  /* 0x000000b9beb57220 */ /* 0x000fe20000410000 */
[----:B------:R-:W-:Y:S02]  /*20f0*/  HADD2.F32 R214, -RZ, R51.H0_H0 ;  /* 0x20000033ffd67230 */ /* 0x000fe40000004100 */
[----:B0-----:R-:W-:Y:S01]  /*2100*/  FADD.FTZ R216, -R227, R193 ;  /* 0x000000c1e3d87221 */ /* 0x001fe20000010100 */
[----:B------:R-:W-:-:S02]  /*2110*/  FADD.FTZ R235, R235, R8 ;  /* 0x00000008ebeb7221 */ /* 0x000fc40000010000 */
[----:B------:R-:W-:Y:S01]  /*2120*/  FFMA.FTZ R214, R214, R183, R181 ;  /* 0x000000b7d6d67223 */ /* 0x000fe200000100b5 */
        /* <DEDUP_REMOVED lines=8> */
[----:B------:R-:W-:Y:S01]  /*21b0*/  FADD.FTZ R192, -R227, R192 ;  /* 0x000000c0e3c07221 */ /* 0x000fe20000010100 */
        /* <DEDUP_REMOVED lines=8> */
[----:B------:R-:W-:Y:S01]  /*2240*/  FADD.FTZ R182, R182, R209 ;  /* 0x000000d1b6b67221 */ /* 0x000fe20000010000 */
[----:B------:R-:W-:Y:S01]  /*2250*/  FFMA.FTZ R181, R219, R209, R180 ;  /* 0x000000d1dbb57223 */ /* 0x000fe200000100b4 */
[----:B------:R-:W-:Y:S01]  /*2260*/  FADD.FTZ R134, R134, R215 ;  /* 0x000000d786867221 */ /* 0x000fe20000010000 */
[----:B------:R-:W-:Y:S01]  /*2270*/  FFMA.FTZ R106, R213, R215, R106 ;  /* 0x000000d7d56a7223 */ /* 0x000fe2000001006a */
[----:B------:R-:W-:Y:S01]  /*2280*/  FADD.FTZ R91, R91, R184 ;  /* 0x000000b85b5b7221 */ /* 0x000fe20000010000 */
[----:B------:R-:W-:Y:S01]  /*2290*/  FFMA.FTZ R67, R212, R184, R67 ;  /* 0x000000b8d4437223 */ /* 0x000fe20000010043 */
[----:B------:R-:W-:Y:S02]  /*22a0*/  HADD2.F32 R184, -RZ, R187.H1_H1 ;  /* 0x300000bbffb87230 */ /* 0x000fe40000004100 */
[----:B------:R-:W-:Y:S01]  /*22b0*/  FADD.FTZ R94, R94, R183 ;  /* 0x000000b75e5e7221 */ /* 0x000fe20000010000 */
[----:B------:R-:W-:-:S02]  /*22c0*/  HADD2.F32 R215, -RZ, R51.H1_H1 ;  /* 0x30000033ffd77230 */ /* 0x000fc40000004100 */
[----:B------:R-:W-:Y:S01]  /*22d0*/  FFMA.FTZ R70, R217, R183, R70 ;  /* 0x000000b7d9467223 */ /* 0x000fe20000010046 */
[----:B------:R-:W-:Y:S01]  /*22e0*/  FADD.FTZ R188, -R227, R195 ;  /* 0x000000c3e3bc7221 */ /* 0x000fe20000010100 */
[----:B------:R-:W-:Y:S01]  /*22f0*/  FMUL.FTZ R190, R193, R186 ;  /* 0x000000bac1be7220 */ /* 0x000fe20000410000 */
[----:B------:R-:W-:Y:S01]  /*2300*/  FADD.FTZ R183, R182, R211 ;  /* 0x000000d3b6b77221 */ /* 0x000fe20000010000 */
[----:B------:R-:W-:Y:S01]  /*2310*/  FFMA.FTZ R180, R216, R211, R181 ;  /* 0x000000d3d8b47223 */ /* 0x000fe200000100b5 */
[----:B------:R-:W-:Y:S01]  /*2320*/  FADD.FTZ R133, R133, R218 ;  /* 0x000000da85857221 */ /* 0x000fe20000010000 */
[----:B------:R-:W-:Y:S01]  /*2330*/  FFMA.FTZ R105, R206, R218, R105 ;  /* 0x000000dace697223 */ /* 0x000fe20000010069 */
[----:B------:R-:W-:Y:S01]  /*2340*/  FFMA.FTZ R215, R215, R184, R190 ;  /* 0x000000b8d7d77223 */ /* 0x000fe200000100be */
[----:B------:R-:W-:Y:S01]  /*2350*/  FMUL.FTZ R218, R15, R188 ;  /* 0x000000bc0fda7220 */ /* 0x000fe20000410000 */
        /* <DEDUP_REMOVED lines=16> */
.L_x_2868:
[----:B------:R-:W-:Y:S05]  /*2460*/  BSYNC.RECONVERGENT B0 ;  /* 0x0000000000007941 */ /* 0x000fea0003800200 */
.L_x_2867:
        /* <DEDUP_REMOVED lines=23> */
.L_x_2922:
        /* <DEDUP_REMOVED lines=23> */
[----:B------:R-:W-:Y:S01]  /*2750*/  FADD.FTZ R180, R199, -R180 ;  /* 0x800000b4c7b47221 */ /* 0x000fe20000010000 */
[----:B------:R-:W-:Y:S01]  /*2760*/  FADD.FTZ R184, R205, -R184 ;  /* 0x800000b8cdb87221 */ /* 0x000fe20000010000 */
[--C-:B0-----:R-:W-:Y:S01]  /*2770*/  FFMA.FTZ R187, R210, R190, R191.reuse ;  /* 0x000000bed2bb7223 */ /* 0x101fe200000100bf */
[C---:B-----5:R-:W-:Y:S01]  /*2780*/  FMUL.FTZ R182, R15.reuse, R182 ;  /* 0x000000b60fb67220 */ /* 0x060fe20000410000 */
[C---:B------:R-:W-:Y:S01]  /*2790*/  FMUL.FTZ R180, R15.reuse, R180 ;  /* 0x000000b40fb47220 */ /* 0x040fe20000410000 */
[----:B------:R-:W-:Y:S01]  /*27a0*/  FMUL.FTZ R184, R15, R184 ;  /* 0x000000b80fb87220 */ /* 0x000fe20000410000 */
[----:B------:R-:W-:Y:S01]  /*27b0*/  ISETP.GE.U32.AND P0, PT, R232, RZ, PT ;  /* 0x000000ffe800720c */ /* 0x000fe20003f06070 */
[----:B------:R-:W-:Y:S01]  /*27c0*/  FMUL.FTZ R181, R182, UR13 ;  /* 0x0000000db6b57c20 */ /* 0x000fe20008410000 */
[----:B------:R-:W-:Y:S01]  /*27d0*/  FMUL.FTZ R182, R180, UR13 ;  /* 0x0000000db4b67c20 */ /* 0x000fe20008410000 */
[----:B------:R-:W-:Y:S01]  /*27e0*/  FMUL.FTZ R183, R184, UR13 ;  /* 0x0000000db8b77c20 */ /* 0x000fe20008410000 */
[-CC-:B------:R-:W-:Y:S01]  /*27f0*/  FFMA.FTZ R184, R201, R190.reuse, R191.reuse ;  /* 0x000000bec9b87223 */ /* 0x180fe200000100bf */
[-CC-:B------:R-:W-:Y:S01]  /*2800*/  FFMA.FTZ R185, R198, R190.reuse, R191.reuse ;  /* 0x000000bec6b97223 */ /* 0x180fe200000100bf */
[----:B------:R-:W-:Y:S01]  /*2810*/  FSEL R180, R181, RZ, P2 ;  /* 0x000000ffb5b47208 */ /* 0x000fe20001000000 */
[-C--:B------:R-:W-:Y:S01]  /*2820*/  FFMA.FTZ R181, R226, R190.reuse, R191 ;  /* 0x000000bee2b57223 */ /* 0x080fe200000100bf */
[----:B------:R-:W-:Y:S01]  /*2830*/  FADD.FTZ R188, R17, -R184 ;  /* 0x800000b811bc7221 */ /* 0x000fe20000010000 */
[----:B------:R-:W-:Y:S01]  /*2840*/  FADD.FTZ R192, R16, -R187 ;  /* 0x800000bb10c07221 */ /* 0x000fe20000010000 */
[----:B------:R-:W-:Y:S01]  /*2850*/  ISETP.GE.U32.AND.EX P0, PT, R233, 0x1000000, PT, P0 ;  /* 0x01000000e900780c */ /* 0x000fe20003f06100 */
[----:B------:R-:W-:Y:S01]  /*2860*/  FADD.FTZ R186, R196, -R181 ;  /* 0x800000b5c4ba7221 */ /* 0x000fe20000010000 */
[----:B------:R-:W-:Y:S01]  /*2870*/  FFMA.FTZ R181, R3, R190, R191 ;  /* 0x000000be03b57223 */ /* 0x000fe200000100bf */
[----:B------:R-:W-:Y:S01]  /*2880*/  FMUL.FTZ R188, R15, R188 ;  /* 0x000000bc0fbc7220 */ /* 0x000fe20000410000 */
[----:B------:R-:W-:Y:S01]  /*2890*/  FSEL R183, R183, RZ, P0 ;  /* 0x000000ffb7b77208 */ /* 0x000fe20000000000 */
[----:B------:R-:W-:Y:S01]  /*28a0*/  FMUL.FTZ R187, R15, R186 ;  /* 0x000000ba0fbb7220 */ /* 0x000fe20000410000 */
[----:B------:R-:W-:Y:S01]  /*28b0*/  FADD.FTZ R186, R18, -R185 ;  /* 0x800000b912ba7221 */ /* 0x000fe20000010000 */
[----:B------:R-:W-:Y:S01]  /*28c0*/  FADD.FTZ R184, R0, -R181 ;  /* 0x800000b500b87221 */ /* 0x000fe20000010000 */
[----:B------:R-:W-:Y:S01]  /*28d0*/  FMUL.FTZ R188, R188, UR13 ;  /* 0x0000000dbcbc7c20 */ /* 0x000fe20008410000 */
        /* <DEDUP_REMOVED lines=24> */
.L_x_2874:
[-CC-:B------:R-:W-:Y:S01]  /*2a60*/  FFMA.FTZ R159, R223, R190.reuse, R191.reuse ;  /* 0x000000bedf9f7223 */ /* 0x180fe200000100bf */
[-CC-:B------:R-:W-:Y:S01]  /*2a70*/  FFMA.FTZ R156, R224, R190.reuse, R191.reuse ;  /* 0x000000bee09c7223 */ /* 0x180fe200000100bf */
[----:B------:R-:W-:Y:S01]  /*2a80*/  FFMA.FTZ R157, R3, R190, R191 ;  /* 0x000000be039d7223 */ /* 0x000fe200000100bf */
[----:B------:R-:W-:Y:S01]  /*2a90*/  LOP3.LUT P2, RZ, R233, 0xff0000, RZ, 0xc0, !PT ;  /* 0x00ff0000e9ff7812 */ /* 0x000fe2000784c0ff */
[----:B------:R-:W-:Y:S01]  /*2aa0*/  FADD.FTZ R162, R204, -R159 ;  /* 0x8000009fcca27221 */ /* 0x000fe20000010000 */
[----:B------:R-:W-:Y:S01]  /*2ab0*/  FADD.FTZ R158, R205, -R156 ;  /* 0x8000009ccd9e7221 */ /* 0x000fe20000010000 */
[----:B------:R-:W-:Y:S01]  /*2ac0*/  FADD.FTZ R156, R0, -R157 ;  /* 0x8000009d009c7221 */ /* 0x000fe20000010000 */
[C---:B------:R-:W-:Y:S01]  /*2ad0*/  ISETP.GE.U32.AND P0, PT, R232.reuse, RZ, PT ;  /* 0x000000ffe800720c */ /* 0x040fe20003f06070 */
[C---:B-----5:R-:W-:Y:S01]  /*2ae0*/  FMUL.FTZ R162, R15.reuse, R162 ;  /* 0x000000a20fa27220 */ /* 0x060fe20000410000 */
[C---:B------:R-:W-:Y:S01]  /*2af0*/  FMUL.FTZ R163, R15.reuse, R158 ;  /* 0x0000009e0fa37220 */ /* 0x040fe20000410000 */
[----:B------:R-:W-:Y:S01]  /*2b00*/  FMUL.FTZ R156, R15, R156 ;  /* 0x0000009c0f9c7220 */ /* 0x000fe20000410000 */
[----:B------:R-:W-:Y:S01]  /*2b10*/  LOP3.LUT P6, RZ, R232, 0xff, RZ, 0xc0, !PT ;  /* 0x000000ffe8ff7812 */ /* 0x000fe200078cc0ff */
        /* <DEDUP_REMOVED lines=8> */
[-CC-:B------:R-:W-:Y:S01]  /*2ba0*/  FFMA.FTZ R161, R226, R190.reuse, R191.reuse ;  /* 0x000000bee2a17223 */ /* 0x180fe200000100bf */
[----:B------:R-:W-:Y:S01]  /*2bb0*/  FSEL R180, R157, RZ, P6 ;  /* 0x000000ff9db47208 */ /* 0x000fe20003000000 */
[----:B------:R-:W-:Y:S01]  /*2bc0*/  FADD.FTZ R158, R17, -R158 ;  /* 0x8000009e119e7221 */ /* 0x000fe20000010000 */
[----:B------:R-:W-:Y:S01]  /*2bd0*/  FADD.FTZ R160, R199, -R160 ;  /* 0x800000a0c7a07221 */ /* 0x000fe20000010000 */
[-CC-:B------:R-:W-:Y:S01]  /*2be0*/  FFMA.FTZ R157, R198, R190.reuse, R191.reuse ;  /* 0x000000bec69d7223 */ /* 0x180fe200000100bf */
[----:B------:R-:W-:Y:S01]  /*2bf0*/  FFMA.FTZ R159, R210, R190, R191 ;  /* 0x000000bed29f7223 */ /* 0x000fe200000100bf */
[C---:B------:R-:W-:Y:S01]  /*2c00*/  FMUL.FTZ R158, R15.reuse, R158 ;  /* 0x0000009e0f9e7220 */ /* 0x040fe20000410000 */
[----:B0-----:R-:W-:Y:S01]  /*2c10*/  FADD.FTZ R186, R196, -R161 ;  /* 0x800000a1c4ba7221 */ /* 0x001fe20000010000 */
[C---:B------:R-:W-:Y:S01]  /*2c20*/  FMUL.FTZ R160, R15.reuse, R160 ;  /* 0x000000a00fa07220 */ /* 0x040fe20000410000 */
[----:B------:R-:W-:Y:S01]  /*2c30*/  FADD.FTZ R182, R18, -R157 ;  /* 0x8000009d12b67221 */ /* 0x000fe20000010000 */
[----:B------:R-:W-:Y:S01]  /*2c40*/  FADD.FTZ R184, R16, -R159 ;  /* 0x8000009f10b87221 */ /* 0x000fe20000010000 */
[----:B------:R-:W-:Y:S01]  /*2c50*/  FMUL.FTZ R181, R158, UR13 ;  /* 0x0000000d9eb57c20 */ /* 0x000fe20008410000 */
[----:B------:R-:W-:Y:S01]  /*2c60*/  LOP3.LUT P2, RZ, R232, 0xff0000, RZ, 0xc0, !PT ;  /* 0x00ff0000e8ff7812 */ /* 0x000fe2000784c0ff */
        /* <DEDUP_REMOVED lines=21> */
.L_x_2873:
        /* <DEDUP_REMOVED lines=26> */
[----:B------:R-:W-:Y:S01]  /*2f60*/  FADD.FTZ R188, R196, -R185 ;  /* 0x800000b9c4bc7221 */ /* 0x000fe20000010000 */
[----:B------:R-:W-:Y:S01]  /*2f70*/  FFMA.FTZ R185, R3, R190, R191 ;  /* 0x000000be03b97223 */ /* 0x000fe200000100bf */
[----:B------:R-:W-:Y:S01]  /*2f80*/  FADD.FTZ R193, R17, -R184 ;  /* 0x800000b811c17221 */ /* 0x000fe20000010000 */
[----:B------:R-:W-:Y:S01]  /*2f90*/  FADD.FTZ R186, R16, -R181 ;  /* 0x800000b510ba7221 */ /* 0x000fe20000010000 */
[C---:B------:R-:W-:Y:S01]  /*2fa0*/  FFMA.FTZ R181, R15.reuse, R188, R149 ;  /* 0x000000bc0fb57223 */ /* 0x040fe20000010095 */
[----:B------:R-:W-:Y:S01]  /*2fb0*/  FADD.FTZ R189, R0, -R185 ;  /* 0x800000b900bd7221 */ /* 0x000fe20000010000 */
[----:B------:R-:W-:Y:S01]  /*2fc0*/  FADD.FTZ R184, R18, -R187 ;  /* 0x800000bb12b87221 */ /* 0x000fe20000010000 */
[----:B------:R-:W-:Y:S01]  /*2fd0*/  FFMA.FTZ R185, R15, R193, R146 ;  /* 0x000000c10fb97223 */ /* 0x000fe20000010092 */
[----:B------:R-:W-:Y:S01]  /*2fe0*/  FMUL.FTZ R187, R181, UR13 ;  /* 0x0000000db5bb7c20 */ /* 0x000fe20008410000 */
[----:B------:R-:W-:Y:S01]  /*2ff0*/  LOP3.LUT P2, RZ, R233, 0xff00, RZ, 0xc0, !PT ;  /* 0x0000ff00e9ff7812 */ /* 0x000fe2000784c0ff */
[C---:B------:R-:W-:Y:S01]  /*3000*/  FFMA.FTZ R186, R15.reuse, R186, R147 ;  /* 0x000000ba0fba7223 */ /* 0x040fe20000010093 */
[----:B------:R-:W-:Y:S01]  /*3010*/  FFMA.FTZ R184, R15, R184, R145 ;  /* 0x000000b80fb87223 */ /* 0x000fe20000010091 */
        /* <DEDUP_REMOVED lines=21> */
.L_x_2876:
[-CC-:B------:R-:W-:Y:S01]  /*3170*/  FFMA.FTZ R156, R224, R190.reuse, R191.reuse ;  /* 0x000000bee09c7223 */ /* 0x180fe200000100bf */
[-CC-:B------:R-:W-:Y:S01]  /*3180*/  FFMA.FTZ R159, R223, R190.reuse, R191.reuse ;  /* 0x000000bedf9f7223 */ /* 0x180fe200000100bf */
[----:B------:R-:W-:Y:S01]  /*3190*/  FFMA.FTZ R157, R3, R190, R191 ;  /* 0x000000be039d7223 */ /* 0x000fe200000100bf */
[----:B------:R-:W-:Y:S01]  /*31a0*/  LOP3.LUT P2, RZ, R233, 0xff0000, RZ, 0xc0, !PT ;  /* 0x00ff0000e9ff7812 */ /* 0x000fe2000784c0ff */
[----:B------:R-:W-:Y:S01]  /*31b0*/  FADD.FTZ R156, R205, -R156 ;  /* 0x8000009ccd9c7221 */ /* 0x000fe20000010000 */
[----:B------:R-:W-:Y:S01]  /*31c0*/  FADD.FTZ R159, R204, -R159 ;  /* 0x8000009fcc9f7221 */ /* 0x000fe20000010000 */
[----:B------:R-:W-:Y:S01]  /*31d0*/  FADD.FTZ R157, R0, -R157 ;  /* 0x8000009d009d7221 */ /* 0x000fe20000010000 */
[C---:B------:R-:W-:Y:S01]  /*31e0*/  LOP3.LUT P6, RZ, R232.reuse, 0xff, RZ, 0xc0, !PT ;  /* 0x000000ffe8ff7812 */ /* 0x040fe200078cc0ff */
[C---:B-----5:R-:W-:Y:S01]  /*31f0*/  FFMA.FTZ R163, R15.reuse, R156, R151 ;  /* 0x0000009c0fa37223 */ /* 0x060fe20000010097 */
[C---:B------:R-:W-:Y:S01]  /*3200*/  FFMA.FTZ R162, R15.reuse, R159, R150 ;  /* 0x0000009f0fa27223 */ /* 0x040fe20000010096 */
[----:B------:R-:W-:Y:S01]  /*3210*/  FFMA.FTZ R156, R15, R157, R144 ;  /* 0x0000009d0f9c7223 */ /* 0x000fe20000010090 */
[----:B------:R-:W-:Y:S01]  /*3220*/  ISETP.GE.U32.AND P0, PT, R232, RZ, PT ;  /* 0x000000ffe800720c */ /* 0x000fe20003f06070 */
[----:B------:R-:W-:Y:S01]  /*3230*/  FMUL.FTZ R159, R163, UR13 ;  /* 0x0000000da39f7c20 */ /* 0x000fe20008410000 */
[----:B------:R-:W-:Y:S01]  /*3240*/  FMUL.FTZ R158, R162, UR13 ;  /* 0x0000000da29e7c20 */ /* 0x000fe20008410000 */
[----:B------:R-:W-:Y:S01]  /*3250*/  FMUL.FTZ R157, R156, UR13 ;  /* 0x0000000d9c9d7c20 */ /* 0x000fe20008410000 */
[----:B------:R-:W-:Y:S01]  /*3260*/  ISETP.GE.U32.AND.EX P0, PT, R233, 0x1000000, PT, P0 ;  /* 0x01000000e900780c */ /* 0x000fe20003f06100 */
[-CC-:B------:R-:W-:Y:S01]  /*3270*/  FFMA.FTZ R160, R225, R190.reuse, R191.reuse ;  /* 0x000000bee1a07223 */ /* 0x180fe200000100bf */
[-CC-:B------:R-:W-:Y:S01]  /*3280*/  FFMA.FTZ R161, R226, R190.reuse, R191.reuse ;  /* 0x000000bee2a17223 */ /* 0x180fe200000100bf */
[----:B------:R-:W-:Y:S01]  /*3290*/  FSEL R188, R158, RZ, P2 ;  /* 0x000000ff9ebc7208 */ /* 0x000fe20001000000 */
[-CC-:B------:R-:W-:Y:S01]  /*32a0*/  FFMA.FTZ R158, R201, R190.reuse, R191.reuse ;  /* 0x000000bec99e7223 */ /* 0x180fe200000100bf */
[----:B------:R-:W-:Y:S01]  /*32b0*/  FSEL R180, R157, RZ, P6 ;  /* 0x000000ff9db47208 */ /* 0x000fe20003000000 */
[-CC-:B------:R-:W-:Y:S01]  /*32c0*/  FFMA.FTZ R157, R198, R190.reuse, R191.reuse ;  /* 0x000000bec69d7223 */ /* 0x180fe200000100bf */
[----:B------:R-:W-:Y:S01]  /*32d0*/  FSEL R193, R159, RZ, P0 ;  /* 0x000000ff9fc17208 */ /* 0x000fe20000000000 */
[----:B------:R-:W-:Y:S01]  /*32e0*/  FADD.FTZ R158, R17, -R158 ;  /* 0x8000009e119e7221 */ /* 0x000fe20000010000 */
[----:B------:R-:W-:Y:S01]  /*32f0*/  FFMA.FTZ R159, R210, R190, R191 ;  /* 0x000000bed29f7223 */ /* 0x000fe200000100bf */
[----:B------:R-:W-:Y:S01]  /*3300*/  FADD.FTZ R182, R18, -R157 ;  /* 0x8000009d12b67221 */ /* 0x000fe20000010000 */
[----:B------:R-:W-:Y:S01]  /*3310*/  FADD.FTZ R157, R199, -R160 ;  /* 0x800000a0c79d7221 */ /* 0x000fe20000010000 */
[C---:B------:R-:W-:Y:S01]  /*3320*/  FFMA.FTZ R158, R15.reuse, R158, R146 ;  /* 0x0000009e0f9e7223 */ /* 0x040fe20000010092 */
[----:B0-----:R-:W-:Y:S01]  /*3330*/  FADD.FTZ R186, R196, -R161 ;  /* 0x800000a1c4ba7221 */ /* 0x001fe20000010000 */
[----:B------:R-:W-:Y:S01]  /*3340*/  FADD.FTZ R184, R16, -R159 ;  /* 0x8000009f10b87221 */ /* 0x000fe20000010000 */
[C---:B------:R-:W-:Y:S01]  /*3350*/  FFMA.FTZ R160, R15.reuse, R157, R148 ;  /* 0x0000009d0fa07223 */ /* 0x040fe20000010094 */
[----:B------:R-:W-:Y:S01]  /*3360*/  FMUL.FTZ R181, R158, UR13 ;  /* 0x0000000d9eb57c20 */ /* 0x000fe20008410000 */
[----:B------:R-:W-:Y:S01]  /*3370*/  LOP3.LUT P2, RZ, R232, 0xff0000, RZ, 0xc0, !PT ;  /* 0x00ff0000e8ff7812 */ /* 0x000fe2000784c0ff */
        /* <DEDUP_REMOVED lines=21> */
.L_x_2872:
        /* <DEDUP_REMOVED lines=21> */
[----:B------:R-:W-:Y:S01]  /*3620*/  FFMA.FTZ R140, R225, R190, R191 ;  /* 0x000000bee18c7223 */ /* 0x000fe200000100bf */
[----:B------:R-:W-:Y:S01]  /*3630*/  FMUL.FTZ R141, R180, UR13 ;  /* 0x0000000db48d7c20 */ /* 0x000fe20008410000 */
[----:B------:R-:W-:Y:S01]  /*3640*/  FMUL.FTZ R142, R15, R142 ;  /* 0x0000008e0f8e7220 */ /* 0x000fe20000410000 */
[----:B------:R-:W-:Y:S01]  /*3650*/  ISETP.GE.U32.AND.EX P2, PT, R233, 0x1000000, PT, P2 ;  /* 0x01000000e900780c */ /* 0x000fe20003f46120 */
[----:B------:R-:W-:Y:S01]  /*3660*/  FADD.FTZ R140, R199, -R140 ;  /* 0x8000008cc78c7221 */ /* 0x000fe20000010000 */
[----:B------:R-:W-:Y:S01]  /*3670*/  FSEL R183, R143, RZ, P0 ;  /* 0x000000ff8fb77208 */ /* 0x000fe20000000000 */
[----:B------:R-:W-:Y:S01]  /*3680*/  FMUL.FTZ R185, R142, UR13 ;  /* 0x0000000d8eb97c20 */ /* 0x000fe20008410000 */
[----:B------:R-:W-:Y:S01]  /*3690*/  ISETP.GE.U32.AND P0, PT, R242, RZ, PT ;  /* 0x000000fff200720c */ /* 0x000fe20003f06070 */
[----:B------:R-:W-:Y:S01]  /*36a0*/  FMUL.FTZ R140, R15, R140 ;  /* 0x0000008c0f8c7220 */ /* 0x000fe20000410000 */
[----:B------:R-:W-:-:S02]  /*36b0*/  FSEL R143, R143, RZ, P6 ;  /* 0x000000ff8f8f7208 */ /* 0x000fc40003000000 */
[----:B------:R-:W-:Y:S01]  /*36c0*/  ISETP.GE.U32.AND.EX P0, PT, R243, 0x1000000, PT, P0 ;  /* 0x01000000f300780c */ /* 0x000fe20003f06100 */
[----:B------:R-:W-:Y:S01]  /*36d0*/  FMUL.FTZ R180, R140, UR13 ;  /* 0x0000000d8cb47c20 */ /* 0x000fe20008410000 */
[C---:B------:R-:W-:Y:S02]  /*36e0*/  FSEL R182, R141.reuse, RZ, P2 ;  /* 0x000000ff8db67208 */ /* 0x040fe40001000000 */
        /* <DEDUP_REMOVED lines=10> */
[----:B------:R-:W-:Y:S01]  /*3790*/  FFMA.FTZ R141, R210, R190, R191 ;  /* 0x000000bed28d7223 */ /* 0x000fe200000100bf */
[----:B------:R-:W-:Y:S01]  /*37a0*/  FMUL.FTZ R140, R15, R140 ;  /* 0x0000008c0f8c7220 */ /* 0x000fe20000410000 */
[----:B------:R-:W-:Y:S01]  /*37b0*/  FSEL R188, R180, RZ, P6 ;  /* 0x000000ffb4bc7208 */ /* 0x000fe20003000000 */
[----:B------:R-:W-:Y:S01]  /*37c0*/  FADD.FTZ R180, R18, -R181 ;  /* 0x800000b512b47221 */ /* 0x000fe20000010000 */
[----:B------:R-:W-:Y:S01]  /*37d0*/  FADD.FTZ R184, R16, -R141 ;  /* 0x8000008d10b87221 */ /* 0x000fe20000010000 */
[----:B------:R-:W-:Y:S01]  /*37e0*/  FFMA.FTZ R141, R3, R190, R191 ;  /* 0x000000be038d7223 */ /* 0x000fe200000100bf */
[----:B------:R-:W-:Y:S01]  /*37f0*/  F2FP.F16.F32.PACK_AB R183, R182, R183 ;  /* 0x000000b7b6b7723e */ /* 0x000fe200000000ff */
[----:B------:R-:W-:Y:S01]  /*3800*/  FMUL.FTZ R182, R140, UR13 ;  /* 0x0000000d8cb67c20 */ /* 0x000fe20008410000 */
        /* <DEDUP_REMOVED lines=8> */
[----:B0-----:R-:W-:Y:S01]  /*3890*/  FSEL R186, R182, RZ, P2 ;  /* 0x000000ffb6ba7208 */ /* 0x001fe20001000000 */
        /* <DEDUP_REMOVED lines=22> */
.L_x_2878:
        /* <DEDUP_REMOVED lines=9> */
[C---:B------:R-:W-:Y:S01]  /*3a90*/  FMUL.FTZ R163, R15.reuse, R156 ;  /* 0x0000009c0fa37220 */ /* 0x040fe20000410000 */
[----:B------:R-:W-:Y:S01]  /*3aa0*/  ISETP.GE.U32.AND P2, PT, R232, RZ, PT ;  /* 0x000000ffe800720c */ /* 0x000fe20003f46070 */
[----:B------:R-:W-:Y:S01]  /*3ab0*/  FADD.FTZ R142, R196, -R141 ;  /* 0x8000008dc48e7221 */ /* 0x000fe20000010000 */
[----:B------:R-:W-:Y:S01]  /*3ac0*/  FMUL.FTZ R143, R162, UR13 ;  /* 0x0000000da28f7c20 */ /* 0x000fe20008410000 */
[----:B------:R-:W-:Y:S01]  /*3ad0*/  FMUL.FTZ R160, R15, R140 ;  /* 0x0000008c0fa07220 */ /* 0x000fe20000410000 */
[----:B------:R-:W-:Y:S01]  /*3ae0*/  FMUL.FTZ R140, R163, UR13 ;  /* 0x0000000da38c7c20 */ /* 0x000fe20008410000 */
[----:B------:R-:W-:Y:S01]  /*3af0*/  ISETP.GE.U32.AND.EX P2, PT, R233, 0x1000000, PT, P2 ;  /* 0x01000000e900780c */ /* 0x000fe20003f46120 */
[----:B------:R-:W-:Y:S01]  /*3b00*/  FMUL.FTZ R161, R15, R142 ;  /* 0x0000008e0fa17220 */ /* 0x000fe20000410000 */
[----:B------:R-:W-:Y:S01]  /*3b10*/  FSEL R183, R143, RZ, P0 ;  /* 0x000000ff8fb77208 */ /* 0x000fe20000000000 */
[----:B------:R-:W-:Y:S01]  /*3b20*/  FMUL.FTZ R156, R160, UR13 ;  /* 0x0000000da09c7c20 */ /* 0x000fe20008410000 */
[----:B------:R-:W-:Y:S01]  /*3b30*/  ISETP.GE.U32.AND P0, PT, R242, RZ, PT ;  /* 0x000000fff200720c */ /* 0x000fe20003f06070 */
[----:B------:R-:W-:Y:S01]  /*3b40*/  FMUL.FTZ R159, R161, UR13 ;  /* 0x0000000da19f7c20 */ /* 0x000fe20008410000 */
[C---:B------:R-:W-:Y:S01]  /*3b50*/  LOP3.LUT P6, RZ, R243.reuse, 0xff0000, RZ, 0xc0, !PT ;  /* 0x00ff0000f3ff7812 */ /* 0x040fe200078cc0ff */
[----:B------:R-:W-:Y:S01]  /*3b60*/  FFMA.FTZ R157, R198, R190, R191 ;  /* 0x000000bec69d7223 */ /* 0x000fe200000100bf */
[----:B------:R-:W-:-:S02]  /*3b70*/  ISETP.GE.U32.AND.EX P0, PT, R243, 0x1000000, PT, P0 ;  /* 0x01000000f300780c */ /* 0x000fc40003f06100 */
[C---:B------:R-:W-:Y:S02]  /*3b80*/  FSEL R158, R140.reuse, RZ, P2 ;  /* 0x000000ff8c9e7208 */ /* 0x040fe40001000000 */
[----:B------:R-:W-:Y:S02]  /*3b90*/  FSEL R143, R143, RZ, P6 ;  /* 0x000000ff8f8f7208 */ /* 0x000fe40003000000 */
        /* <DEDUP_REMOVED lines=11> */
[----:B------:R-:W-:Y:S01]  /*3c50*/  F2FP.F16.F32.PACK_AB R183, R158, R183 ;  /* 0x000000b79eb7723e */ /* 0x000fe200000000ff */
[----:B------:R-:W-:Y:S01]  /*3c60*/  FMUL.FTZ R158, R15, R140 ;  /* 0x0000008c0f9e7220 */ /* 0x000fe20000410000 */
[----:B------:R-:W-:Y:S01]  /*3c70*/  LOP3.LUT P0, RZ, R233, 0xff00, RZ, 0xc0, !PT ;  /* 0x0000ff00e9ff7812 */ /* 0x000fe2000780c0ff */
[----:B------:R-:W-:Y:S01]  /*3c80*/  FADD.FTZ R140, R18, -R157 ;  /* 0x8000009d128c7221 */ /* 0x000fe20000010000 */
[----:B------:R-:W-:Y:S01]  /*3c90*/  FSEL R182, R156, RZ, P6 ;  /* 0x000000ff9cb67208 */ /* 0x000fe20003000000 */
[----:B------:R-:W-:Y:S01]  /*3ca0*/  FADD.FTZ R156, R16, -R141 ;  /* 0x8000008d109c7221 */ /* 0x000fe20000010000 */
[----:B------:R-:W-:Y:S01]  /*3cb0*/  FFMA.FTZ R141, R3, R190, R191 ;  /* 0x000000be038d7223 */ /* 0x000fe200000100bf */
[----:B------:R-:W-:Y:S01]  /*3cc0*/  FMUL.FTZ R180, R158, UR13 ;  /* 0x0000000d9eb47c20 */ /* 0x000fe20008410000 */
[----:B0-----:R-:W-:Y:S01]  /*3cd0*/  FSEL R187, R159, RZ, P0 ;  /* 0x000000ff9fbb7208 */ /* 0x001fe20000000000 */
[C---:B------:R-:W-:Y:S01]  /*3ce0*/  FMUL.FTZ R159, R15.reuse, R156 ;  /* 0x0000009c0f9f7220 */ /* 0x040fe20000410000 */
[----:B------:R-:W-:Y:S01]  /*3cf0*/  LOP3.LUT P2, RZ, R232, 0xff0000, RZ, 0xc0, !PT ;  /* 0x00ff0000e8ff7812 */ /* 0x000fe2000784c0ff */
[----:B------:R-:W-:Y:S01]  /*3d00*/  FMUL.FTZ R157, R15, R140 ;  /* 0x0000008c0f9d7220 */ /* 0x000fe20000410000 */
[----:B------:R-:W-:Y:S01]  /*3d10*/  LOP3.LUT P6, RZ, R242, 0xff0000, RZ, 0xc0, !PT ;  /* 0x00ff0000f2ff7812 */ /* 0x000fe200078cc0ff */
[----:B------:R-:W-:Y:S01]  /*3d20*/  FADD.FTZ R156, R0, -R141 ;  /* 0x8000008d009c7221 */ /* 0x000fe20000010000 */
[----:B------:R-:W-:Y:S01]  /*3d30*/  FSEL R181, R180, RZ, P2 ;  /* 0x000000ffb4b57208 */ /* 0x000fe20001000000 */
[----:B------:R-:W-:Y:S01]  /*3d40*/  FMUL.FTZ R140, R159, UR13 ;  /* 0x0000000d9f8c7c20 */ /* 0x000fe20008410000 */
[----:B------:R-:W-:Y:S01]  /*3d50*/  LOP3.LUT P0, RZ, R232, 0xff000000, RZ, 0xc0, !PT ;  /* 0xff000000e8ff7812 */ /* 0x000fe2000780c0ff */
[----:B------:R-:W-:Y:S01]  /*3d60*/  FMUL.FTZ R141, R157, UR13 ;  /* 0x0000000d9d8d7c20 */ /* 0x000fe20008410000 */
[----:B------:R-:W-:Y:S01]  /*3d70*/  LOP3.LUT P2, RZ, R242, 0xff000000, RZ, 0xc0, !PT ;  /* 0xff000000f2ff7812 */ /* 0x000fe2000784c0ff */
[----:B------:R-:W-:Y:S01]  /*3d80*/  FMUL.FTZ R156, R15, R156 ;  /* 0x0000009c0f9c7220 */ /* 0x000fe20000410000 */
[----:B------:R-:W-:-:S02]  /*3d90*/  FSEL R186, R180, RZ, P6 ;  /* 0x000000ffb4ba7208 */ /* 0x000fc40003000000 */
        /* <DEDUP_REMOVED lines=17> */
.L_x_2877:
        /* <DEDUP_REMOVED lines=10> */
[----:B------:R-:W-:Y:S01]  /*3f50*/  FFMA.FTZ R143, R226, R190, R191 ;  /* 0x000000bee28f7223 */ /* 0x000fe200000100bf */
[----:B------:R-:W-:Y:S01]  /*3f60*/  FADD.FTZ R180, R205, -R180 ;  /* 0x800000b4cdb47221 */ /* 0x000fe20000010000 */
[----:B------:R-:W-:Y:S01]  /*3f70*/  LOP3.LUT P6, RZ, R243, 0xff0000, RZ, 0xc0, !PT ;  /* 0x00ff0000f3ff7812 */ /* 0x000fe200078cc0ff */
[C---:B-----5:R-:W-:Y:S01]  /*3f80*/  FFMA.FTZ R141, R15.reuse, R141, R150 ;  /* 0x0000008d0f8d7223 */ /* 0x060fe20000010096 */
[----:B------:R-:W-:Y:S01]  /*3f90*/  ISETP.GE.U32.AND P2, PT, R232, RZ, PT ;  /* 0x000000ffe800720c */ /* 0x000fe20003f46070 */
[----:B------:R-:W-:Y:S01]  /*3fa0*/  FFMA.FTZ R180, R15, R180, R151 ;  /* 0x000000b40fb47223 */ /* 0x000fe20000010097 */
[----:B------:R-:W-:Y:S01]  /*3fb0*/  FFMA.FTZ R181, R198, R190, R191 ;  /* 0x000000bec6b57223 */ /* 0x000fe200000100bf */
[----:B------:R-:W-:Y:S01]  /*3fc0*/  FMUL.FTZ R142, R141, UR13 ;  /* 0x0000000d8d8e7c20 */ /* 0x000fe20008410000 */
[----:B------:R-:W-:Y:S01]  /*3fd0*/  FADD.FTZ R141, R199, -R140 ;  /* 0x8000008cc78d7221 */ /* 0x000fe20000010000 */
[----:B------:R-:W-:Y:S01]  /*3fe0*/  FADD.FTZ R140, R196, -R143 ;  /* 0x8000008fc48c7221 */ /* 0x000fe20000010000 */
[----:B------:R-:W-:-:S02]  /*3ff0*/  ISETP.GE.U32.AND.EX P2, PT, R233, 0x1000000, PT, P2 ;  /* 0x01000000e900780c */ /* 0x000fc40003f46120 */
[----:B------:R-:W-:Y:S01]  /*4000*/  FSEL R183, R142, RZ, P0 ;  /* 0x000000ff8eb77208 */ /* 0x000fe20000000000 */
[C---:B------:R-:W-:Y:S01]  /*4010*/  FFMA.FTZ R140, R15.reuse, R140, R149 ;  /* 0x0000008c0f8c7223 */ /* 0x040fe20000010095 */
[----:B------:R-:W-:Y:S01]  /*4020*/  ISETP.GE.U32.AND P0, PT, R242, RZ, PT ;  /* 0x000000fff200720c */ /* 0x000fe20003f06070 */
[----:B------:R-:W-:Y:S01]  /*4030*/  FFMA.FTZ R141, R15, R141, R148 ;  /* 0x0000008d0f8d7223 */ /* 0x000fe20000010094 */
[----:B------:R-:W-:Y:S01]  /*4040*/  FSEL R143, R142, RZ, P6 ;  /* 0x000000ff8e8f7208 */ /* 0x000fe20003000000 */
[----:B------:R-:W-:Y:S01]  /*4050*/  FMUL.FTZ R142, R180, UR13 ;  /* 0x0000000db48e7c20 */ /* 0x000fe20008410000 */
[----:B------:R-:W-:Y:S01]  /*4060*/  ISETP.GE.U32.AND.EX P0, PT, R243, 0x1000000, PT, P0 ;  /* 0x01000000f300780c */ /* 0x000fe20003f06100 */
[----:B------:R-:W-:Y:S01]  /*4070*/  FMUL.FTZ R185, R140, UR13 ;  /* 0x0000000d8cb97c20 */ /* 0x000fe20008410000 */
[----:B------:R-:W-:Y:S01]  /*4080*/  FMUL.FTZ R180, R141, UR13 ;  /* 0x0000000d8db47c20 */ /* 0x000fe20008410000 */
[----:B------:R-:W-:Y:S02]  /*4090*/  LOP3.LUT P6, RZ, R243, 0xff, RZ, 0xc0, !PT ;  /* 0x000000fff3ff7812 */ /* 0x000fe400078cc0ff */
[----:B------:R-:W-:-:S02]  /*40a0*/  FSEL R182, R142, RZ, P2 ;  /* 0x000000ff8eb67208 */ /* 0x000fc40001000000 */
[----:B------:R-:W-:Y:S02]  /*40b0*/  FSEL R140, R142, RZ, P0 ;  /* 0x000000ff8e8c7208 */ /* 0x000fe40000000000 */
[----:B------:R-:W-:Y:S02]  /*40c0*/  LOP3.LUT P2, RZ, R243, 0xff00, RZ, 0xc0, !PT ;  /* 0x0000ff00f3ff7812 */ /* 0x000fe4000784c0ff */
[----:B------:R-:W-:Y:S01]  /*40d0*/  F2FP.F16.F32.PACK_AB R143, R140, R143 ;  /* 0x0000008f8c8f723e */ /* 0x000fe200000000ff */
[----:B------:R-:W-:Y:S01]  /*40e0*/  FFMA.FTZ R140, R201, R190, R191 ;  /* 0x000000bec98c7223 */ /* 0x000fe200000100bf */
[----:B------:R-:W-:Y:S02]  /*40f0*/  FSEL R142, R180, RZ, P6 ;  /* 0x000000ffb48e7208 */ /* 0x000fe40003000000 */
[----:B------:R-:W-:Y:S01]  /*4100*/  FSEL R141, R185, RZ, P2 ;  /* 0x000000ffb98d7208 */ /* 0x000fe20001000000 */
[----:B------:R-:W-:Y:S01]  /*4110*/  FADD.FTZ R140, R17, -R140 ;  /* 0x8000008c118c7221 */ /* 0x000fe20000010000 */
[----:B------:R-:W-:-:S02]  /*4120*/  LOP3.LUT P6, RZ, R233, 0xff, RZ, 0xc0, !PT ;  /* 0x000000ffe9ff7812 */ /* 0x000fc400078cc0ff */
[----:B------:R-:W-:Y:S01]  /*4130*/  F2FP.F16.F32.PACK_AB R142, R141, R142 ;  /* 0x0000008e8d8e723e */ /* 0x000fe200000000ff */
[----:B------:R-:W-:Y:S01]  /*4140*/  FFMA.FTZ R141, R210, R190, R191 ;  /* 0x000000bed28d7223 */ /* 0x000fe200000100bf */
[----:B------:R-:W-:Y:S01]  /*4150*/  FFMA.FTZ R140, R15, R140, R146 ;  /* 0x0000008c0f8c7223 */ /* 0x000fe20000010092 */
[----:B------:R-:W-:Y:S01]  /*4160*/  FSEL R188, R180, RZ, P6 ;  /* 0x000000ffb4bc7208 */ /* 0x000fe20003000000 */
[----:B------:R-:W-:Y:S01]  /*4170*/  FADD.FTZ R180, R18, -R181 ;  /* 0x800000b512b47221 */ /* 0x000fe20000010000 */
[----:B------:R-:W-:Y:S01]  /*4180*/  FADD.FTZ R184, R16, -R141 ;  /* 0x8000008d10b87221 */ /* 0x000fe20000010000 */
[----:B------:R-:W-:Y:S01]  /*4190*/  FFMA.FTZ R141, R3, R190, R191 ;  /* 0x000000be038d7223 */ /* 0x000fe200000100bf */
[----:B------:R-:W-:Y:S01]  /*41a0*/  F2FP.F16.F32.PACK_AB R183, R182, R183 ;  /* 0x000000b7b6b7723e */ /* 0x000fe200000000ff */
[----:B------:R-:W-:Y:S01]  /*41b0*/  FMUL.FTZ R182, R140, UR13 ;  /* 0x0000000d8cb67c20 */ /* 0x000fe20008410000 */
        /* <DEDUP_REMOVED lines=8> */
[----:B0-----:R-:W-:Y:S01]  /*4240*/  FSEL R186, R182, RZ, P2 ;  /* 0x000000ffb6ba7208 */ /* 0x001fe20001000000 */
        /* <DEDUP_REMOVED lines=22> */
.L_x_2879:
[-CC-:B------:R-:W-:Y:S01]  /*43b0*/  FFMA.FTZ R141, R223, R190.reuse, R191.reuse ;  /* 0x000000bedf8d7223 */ /* 0x180fe200000100bf */
[-CC-:B------:R-:W-:Y:S01]  /*43c0*/  FFMA.FTZ R156, R224, R190.reuse, R191.reuse ;  /* 0x000000bee09c7223 */ /* 0x180fe200000100bf */
[-CC-:B------:R-:W-:Y:S01]  /*43d0*/  FFMA.FTZ R140, R225, R190.reuse, R191.reuse ;  /* 0x000000bee18c7223 */ /* 0x180fe200000100bf */
[-C--:B------:R-:W-:Y:S01]  /*43e0*/  FFMA.FTZ R143, R226, R190.reuse, R191 ;  /* 0x000000bee28f7223 */ /* 0x080fe200000100bf */
[----:B------:R-:W-:Y:S01]  /*43f0*/  FADD.FTZ R141, R204, -R141 ;  /* 0x8000008dcc8d7221 */ /* 0x000fe20000010000 */
[----:B------:R-:W-:Y:S01]  /*4400*/  FADD.FTZ R156, R205, -R156 ;  /* 0x8000009ccd9c7221 */ /* 0x000fe20000010000 */
[----:B------:R-:W-:Y:S01]  /*4410*/  LOP3.LUT P0, RZ, R233, 0xff0000, RZ, 0xc0, !PT ;  /* 0x00ff0000e9ff7812 */ /* 0x000fe2000780c0ff */
[----:B------:R-:W-:Y:S01]  /*4420*/  FFMA.FTZ R157, R198, R190, R191 ;  /* 0x000000bec69d7223 */ /* 0x000fe200000100bf */
[----:B-----5:R-:W-:Y:S01]  /*4430*/  FFMA.FTZ R162, R15, R141, R150 ;  /* 0x0000008d0fa27223 */ /* 0x020fe20000010096 */
[----:B------:R-:W-:Y:S01]  /*4440*/  FADD.FTZ R141, R199, -R140 ;  /* 0x8000008cc78d7221 */ /* 0x000fe20000010000 */
[----:B------:R-:W-:Y:S01]  /*4450*/  FADD.FTZ R140, R196, -R143 ;  /* 0x8000008fc48c7221 */ /* 0x000fe20000010000 */
[C---:B------:R-:W-:Y:S01]  /*4460*/  FFMA.FTZ R163, R15.reuse, R156, R151 ;  /* 0x0000009c0fa37223 */ /* 0x040fe20000010097 */
[----:B------:R-:W-:Y:S01]  /*4470*/  FMUL.FTZ R142, R162, UR13 ;  /* 0x0000000da28e7c20 */ /* 0x000fe20008410000 */
[----:B------:R-:W-:Y:S01]  /*4480*/  ISETP.GE.U32.AND P2, PT, R232, RZ, PT ;  /* 0x000000ffe800720c */ /* 0x000fe20003f46070 */
[----:B------:R-:W-:Y:S01]  /*4490*/  FFMA.FTZ R161, R15, R140, R149 ;  /* 0x0000008c0fa17223 */ /* 0x000fe20000010095 */
[----:B------:R-:W-:Y:S01]  /*44a0*/  FMUL.FTZ R140, R163, UR13 ;  /* 0x0000000da38c7c20 */ /* 0x000fe20008410000 */
[----:B------:R-:W-:Y:S01]  /*44b0*/  LOP3.LUT P6, RZ, R243, 0xff0000, RZ, 0xc0, !PT ;  /* 0x00ff0000f3ff7812 */ /* 0x000fe200078cc0ff */
[----:B------:R-:W-:Y:S01]  /*44c0*/  FFMA.FTZ R160, R15, R141, R148 ;  /* 0x0000008d0fa07223 */ /* 0x000fe20000010094 */
[----:B------:R-:W-:Y:S01]  /*44d0*/  FSEL R183, R142, RZ, P0 ;  /* 0x000000ff8eb77208 */ /* 0x000fe20000000000 */
[----:B------:R-:W-:Y:S01]  /*44e0*/  FMUL.FTZ R159, R161, UR13 ;  /* 0x0000000da19f7c20 */ /* 0x000fe20008410000 */
[----:B------:R-:W-:Y:S01]  /*44f0*/  ISETP.GE.U32.AND P0, PT, R242, RZ, PT ;  /* 0x000000fff200720c */ /* 0x000fe20003f06070 */
[----:B------:R-:W-:Y:S01]  /*4500*/  FMUL.FTZ R156, R160, UR13 ;  /* 0x0000000da09c7c20 */ /* 0x000fe20008410000 */
[----:B------:R-:W-:-:S02]  /*4510*/  ISETP.GE.U32.AND.EX P2, PT, R233, 0x1000000, PT, P2 ;  /* 0x01000000e900780c */ /* 0x000fc40003f46120 */
[C---:B------:R-:W-:Y:S02]  /*4520*/  ISETP.GE.U32.AND.EX P0, PT, R243.reuse, 0x1000000, PT, P0 ;  /* 0x01000000f300780c */ /* 0x040fe40003f06100 */
[----:B------:R-:W-:Y:S02]  /*4530*/  FSEL R158, R140, RZ, P2 ;  /* 0x000000ff8c9e7208 */ /* 0x000fe40001000000 */
[----:B------:R-:W-:Y:S02]  /*4540*/  FSEL R143, R142, RZ, P6 ;  /* 0x000000ff8e8f7208 */ /* 0x000fe40003000000 */
[----:B------:R-:W-:Y:S02]  /*4550*/  FSEL R140, R140, RZ, P0 ;  /* 0x000000ff8c8c7208 */ /* 0x000fe40000000000 */
[C---:B------:R-:W-:Y:S02]  /*4560*/  LOP3.LUT P6, RZ, R243.reuse, 0xff, RZ, 0xc0, !PT ;  /* 0x000000fff3ff7812 */ /* 0x040fe400078cc0ff */
[----:B------:R-:W-:-:S02]  /*4570*/  LOP3.LUT P2, RZ, R243, 0xff00, RZ, 0xc0, !PT ;  /* 0x0000ff00f3ff7812 */ /* 0x000fc4000784c0ff */
[----:B------:R-:W-:Y:S01]  /*4580*/  F2FP.F16.F32.PACK_AB R143, R140, R143 ;  /* 0x0000008f8c8f723e */ /* 0x000fe200000000ff */
[--C-:B------:R-:W-:Y:S01]  /*4590*/  FFMA.FTZ R140, R201, R190, R191.reuse ;  /* 0x000000bec98c7223 */ /* 0x100fe200000100bf */
[----:B------:R-:W-:Y:S02]  /*45a0*/  FSEL R142, R156, RZ, P6 ;  /* 0x000000ff9c8e7208 */ /* 0x000fe40003000000 */
[----:B------:R-:W-:Y:S01]  /*45b0*/  FSEL R141, R159, RZ, P2 ;  /* 0x000000ff9f8d7208 */ /* 0x000fe20001000000 */
[----:B------:R-:W-:Y:S01]  /*45c0*/  FADD.FTZ R140, R17, -R140 ;  /* 0x8000008c118c7221 */ /* 0x000fe20000010000 */
[----:B------:R-:W-:Y:S02]  /*45d0*/  F2FP.F16.F32.PACK_AB R183, R158, R183 ;  /* 0x000000b79eb7723e */ /* 0x000fe400000000ff */
[----:B------:R-:W-:Y:S01]  /*45e0*/  F2FP.F16.F32.PACK_AB R142, R141, R142 ;  /* 0x0000008e8d8e723e */ /* 0x000fe200000000ff */
[----:B------:R-:W-:Y:S01]  /*45f0*/  FFMA.FTZ R141, R210, R190, R191 ;  /* 0x000000bed28d7223 */ /* 0x000fe200000100bf */
[----:B------:R-:W-:Y:S01]  /*4600*/  LOP3.LUT P6, RZ, R233, 0xff, RZ, 0xc0, !PT ;  /* 0x000000ffe9ff7812 */ /* 0x000fe200078cc0ff */
[----:B------:R-:W-:Y:S01]  /*4610*/  FFMA.FTZ R158, R15, R140, R146 ;  /* 0x0000008c0f9e7223 */ /* 0x000fe20000010092 */
[----:B------:R-:W-:Y:S01]  /*4620*/  LOP3.LUT P0, RZ, R233, 0xff00, RZ, 0xc0, !PT ;  /* 0x0000ff00e9ff7812 */ /* 0x000fe2000780c0ff */
[----:B------:R-:W-:Y:S01]  /*4630*/  FADD.FTZ R180, R16, -R141 ;  /* 0x8000008d10b47221 */ /* 0x000fe20000010000 */
[----:B------:R-:W-:Y:S01]  /*4640*/  FFMA.FTZ R141, R3, R190, R191 ;  /* 0x000000be038d7223 */ /* 0x000fe200000100bf */
[----:B------:R-:W-:Y:S01]  /*4650*/  FSEL R182, R156, RZ, P6 ;  /* 0x000000ff9cb67208 */ /* 0x000fe20003000000 */
[----:B------:R-:W-:Y:S01]  /*4660*/  FADD.FTZ R140, R18, -R157 ;  /* 0x8000009d128c7221 */ /* 0x000fe20000010000 */
[----:B------:R-:W-:Y:S01]  /*4670*/  FMUL.FTZ R156, R158, UR13 ;  /* 0x0000000d9e9c7c20 */ /* 0x000fe20008410000 */
[----:B------:R-:W-:Y:S01]  /*4680*/  LOP3.LUT P2, RZ, R232, 0xff0000, RZ, 0xc0, !PT ;  /* 0x00ff0000e8ff7812 */ /* 0x000fe2000784c0ff */
[----:B------:R-:W-:Y:S01]  /*4690*/  FADD.FTZ R141, R0, -R141 ;  /* 0x8000008d008d7221 */ /* 0x000fe20000010000 */
[----:B------:R-:W-:Y:S01]  /*46a0*/  LOP3.LUT P6, RZ, R242, 0xff0000, RZ, 0xc0, !PT ;  /* 0x00ff0000f2ff7812 */ /* 0x000fe200078cc0ff */
[----:B------:R-:W-:Y:S01]  /*46b0*/  FFMA.FTZ R157, R15, R140, R145 ;  /* 0x0000008c0f9d7223 */ /* 0x000fe20000010091 */
[----:B0-----:R-:W-:Y:S01]  /*46c0*/  FSEL R187, R159, RZ, P0 ;  /* 0x000000ff9fbb7208 */ /* 0x001fe20000000000 */
[----:B------:R-:W-:Y:S01]  /*46d0*/  FFMA.FTZ R159, R15, R180, R147 ;  /* 0x000000b40f9f7223 */ /* 0x000fe20000010093 */
[----:B------:R-:W-:-:S02]  /*46e0*/  FSEL R181, R156, RZ, P2 ;  /* 0x000000ff9cb57208 */ /* 0x000fc40001000000 */
[----:B------:R-:W-:Y:S01]  /*46f0*/  FSEL R186, R156, RZ, P6 ;  /* 0x000000ff9cba7208 */ /* 0x000fe20003000000 */
[----:B------:R-:W-:Y:S01]  /*4700*/  FMUL.FTZ R140, R159, UR13 ;  /* 0x0000000d9f8c7c20 */ /* 0x000fe20008410000 */
[----:B------:R-:W-:Y:S01]  /*4710*/  FFMA.FTZ R156, R15, R141, R144 ;  /* 0x0000008d0f9c7223 */ /* 0x000fe20000010090 */
[----:B------:R-:W-:Y:S01]  /*4720*/  LOP3.LUT P0, RZ, R232, 0xff000000, RZ, 0xc0, !PT ;  /* 0xff000000e8ff7812 */ /* 0x000fe2000780c0ff */
[----:B------:R-:W-:Y:S01]  /*4730*/  FMUL.FTZ R141, R157, UR13 ;  /* 0x0000000d9d8d7c20 */ /* 0x000fe20008410000 */
[----:B------:R-:W-:Y:S02]  /*4740*/  LOP3.LUT P2, RZ, R242, 0xff000000, RZ, 0xc0, !PT ;  /* 0xff000000f2ff7812 */ /* 0x000fe4000784c0ff */
[----:B------:R-:W-:Y:S02]  /*4750*/  LOP3.LUT P6, RZ, R232, 0xff00, RZ, 0xc0, !PT ;  /* 0x0000ff00e8ff7812 */ /* 0x000fe400078cc0ff */
[C---:B------:R-:W-:Y:S02]  /*4760*/  FSEL R188, R140.reuse, RZ, P0 ;  /* 0x000000ff8cbc7208 */ /* 0x040fe40000000000 */
[----:B------:R-:W-:Y:S01]  /*4770*/  FSEL R189, R140, RZ, P2 ;  /* 0x000000ff8cbd7208 */ /* 0x000fe20001000000 */
        /* <DEDUP_REMOVED lines=12> */
[----:B------:R-:W-:-:S07]  /*4840*/  F2FP.F16.F32.PACK_AB R180, R185, R180 ;  /* 0x000000b4b9b4723e */ /* 0x000fce00000000ff */
.L_x_2875:
        /* <DEDUP_REMOVED lines=15> */
.L_x_2871:
[----:B------:R-:W-:Y:S05]  /*4940*/  BSYNC.RECONVERGENT B0 ;  /* 0x0000000000007941 */ /* 0x000fea0003800200 */
.L_x_2870:
        /* <DEDUP_REMOVED lines=15> */
[-C--:B------:R-:W-:Y:S01]  /*4a40*/  FFMA.FTZ R157, R222, R190.reuse, R191 ;  /* 0x000000bede9d7223 */ /* 0x080fe200000100bf */
[----:B------:R-:W-:Y:S01]  /*4a50*/  FADD.FTZ R140, R207, -R140 ;  /* 0x8000008ccf8c7221 */ /* 0x000fe20000010000 */
[----:B------:R-:W-:Y:S01]  /*4a60*/  FADD.FTZ R142, R208, -R141 ;  /* 0x8000008dd08e7221 */ /* 0x000fe20000010000 */
[----:B------:R-:W-:Y:S01]  /*4a70*/  LOP3.LUT P2, RZ, R241, 0xff0000, RZ, 0xc0, !PT ;  /* 0x00ff0000f1ff7812 */ /* 0x000fe2000784c0ff */
[----:B------:R-:W-:Y:S01]  /*4a80*/  FFMA.FTZ R141, R23, R190, R191 ;  /* 0x000000be178d7223 */ /* 0x000fe200000100bf */
[C---:B-----5:R-:W-:Y:S01]  /*4a90*/  FFMA.FTZ R162, R15.reuse, R140, R26 ;  /* 0x0000008c0fa27223 */ /* 0x060fe2000001001a */
[----:B------:R-:W-:Y:S02]  /*4aa0*/  FFMA.FTZ R163, R15, R142, R27 ;  /* 0x0000008e0fa37223 */ /* 0x000fe4000001001b */
[----:B------:R-:W-:Y:S01]  /*4ab0*/  FADD.FTZ R141, R200, -R141 ;  /* 0x8000008dc88d7221 */ /* 0x000fe20000010000 */
[----:B------:R-:W-:-:S03]  /*4ac0*/  FMUL.FTZ R140, R162, UR13 ;  /* 0x0000000da28c7c20 */ /* 0x000fc60008410000 */
[----:B------:R-:W-:Y:S02]  /*4ad0*/  FFMA.FTZ R160, R15, R141, R24 ;  /* 0x0000008d0fa07223 */ /* 0x000fe40000010018 */
[----:B------:R-:W-:Y:S02]  /*4ae0*/  FSEL R183, R140, RZ, P6 ;  /* 0x000000ff8cb77208 */ /* 0x000fe40003000000 */
[----:B------:R-:W-:Y:S01]  /*4af0*/  ISETP.GE.U32.AND P6, PT, R240, RZ, PT ;  /* 0x000000fff000720c */ /* 0x000fe20003fc6070 */
[----:B------:R-:W-:Y:S01]  /*4b00*/  FMUL.FTZ R141, R160, UR13 ;  /* 0x0000000da08d7c20 */ /* 0x000fe20008410000 */
[----:B------:R-:W-:Y:S01]  /*4b10*/  FSEL R143, R140, RZ, P2 ;  /* 0x000000ff8c8f7208 */ /* 0x000fe20001000000 */
[----:B------:R-:W-:Y:S01]  /*4b20*/  FMUL.FTZ R140, R163, UR13 ;  /* 0x0000000da38c7c20 */ /* 0x000fe20008410000 */
[----:B------:R-:W-:Y:S02]  /*4b30*/  ISETP.GE.U32.AND P2, PT, R230, RZ, PT ;  /* 0x000000ffe600720c */ /* 0x000fe40003f46070 */
[----:B------:R-:W-:-:S02]  /*4b40*/  ISETP.GE.U32.AND.EX P6, PT, R241, 0x1000000, PT, P6 ;  /* 0x01000000f100780c */ /* 0x000fc40003fc6160 */
[----:B------:R-:W-:Y:S02]  /*4b50*/  ISETP.GE.U32.AND.EX P2, PT, R231, 0x1000000, PT, P2 ;  /* 0x01000000e700780c */ /* 0x000fe40003f46120 */
[C---:B------:R-:W-:Y:S02]  /*4b60*/  FSEL R142, R140.reuse, RZ, P6 ;  /* 0x000000ff8c8e7208 */ /* 0x040fe40003000000 */
[----:B------:R-:W-:Y:S02]  /*4b70*/  FSEL R140, R140, RZ, P2 ;  /* 0x000000ff8c8c7208 */ /* 0x000fe40001000000 */
[----:B------:R-:W-:Y:S01]  /*4b80*/  F2FP.F16.F32.PACK_AB R143, R142, R143 ;  /* 0x0000008f8e8f723e */ /* 0x000fe200000000ff */
[----:B------:R-:W-:Y:S01]  /*4b90*/  FADD.FTZ R142, R22, -R157 ;  /* 0x8000009d168e7221 */ /* 0x000fe20000010000 */
[----:B------:R-:W-:Y:S01]  /*4ba0*/  F2FP.F16.F32.PACK_AB R183, R140, R183 ;  /* 0x000000b78cb7723e */ /* 0x000fe200000000ff */
[----:B------:R-:W-:Y:S01]  /*4bb0*/  FFMA.FTZ R140, R197, R190, R191 ;  /* 0x000000bec58c7223 */ /* 0x000fe200000100bf */
[----:B------:R-:W-:Y:S01]  /*4bc0*/  LOP3.LUT P2, RZ, R231, 0xff, RZ, 0xc0, !PT ;  /* 0x000000ffe7ff7812 */ /* 0x000fe2000784c0ff */
[----:B------:R-:W-:Y:S01]  /*4bd0*/  FFMA.FTZ R161, R15, R142, R25 ;  /* 0x0000008e0fa17223 */ /* 0x000fe20000010019 */
[----:B------:R-:W-:Y:S01]  /*4be0*/  LOP3.LUT P6, RZ, R241, 0xff, RZ, 0xc0, !PT ;  /* 0x000000fff1ff7812 */ /* 0x000fe200078cc0ff */
[----:B------:R-:W-:Y:S01]  /*4bf0*/  FADD.FTZ R140, R21, -R140 ;  /* 0x8000008c158c7221 */ /* 0x000fe20000010000 */
        /* <DEDUP_REMOVED lines=9> */
[C---:B------:R-:W-:Y:S01]  /*4c90*/  FSEL R193, R157.reuse, RZ, P2 ;  /* 0x000000ff9dc17208 */ /* 0x040fe20001000000 */
[----:B------:R-:W-:Y:S01]  /*4ca0*/  FMUL.FTZ R156, R158, UR13 ;  /* 0x0000000d9e9c7c20 */ /* 0x000fe20008410000 */
[----:B------:R-:W-:Y:S01]  /*4cb0*/  FSEL R195, R157, RZ, P6 ;  /* 0x000000ff9dc37208 */ /* 0x000fe20003000000 */
[----:B------:R-:W-:Y:S01]  /*4cc0*/  FADD.FTZ R142, R12, -R141 ;  /* 0x8000008d0c8e7221 */ /* 0x000fe20000010000 */
[----:B------:R-:W-:Y:S01]  /*4cd0*/  LOP3.LUT P2, RZ, R230, 0xff0000, RZ, 0xc0, !PT ;  /* 0x00ff0000e6ff7812 */ /* 0x000fe2000784c0ff */
[----:B------:R-:W-:Y:S01]  /*4ce0*/  FFMA.FTZ R159, R15, R140, R31 ;  /* 0x0000008c0f9f7223 */ /* 0x000fe2000001001f */
[----:B------:R-:W-:Y:S01]  /*4cf0*/  LOP3.LUT P6, RZ, R240, 0xff0000, RZ, 0xc0, !PT ;  /* 0x00ff0000f0ff7812 */ /* 0x000fe200078cc0ff */
[----:B------:R-:W-:Y:S01]  /*4d00*/  FFMA.FTZ R140, R11, R190, R191 ;  /* 0x000000be0b8c7223 */ /* 0x000fe200000100bf */
[----:B------:R-:W-:Y:S01]  /*4d10*/  FFMA.FTZ R157, R15, R142, R29 ;  /* 0x0000008e0f9d7223 */ /* 0x000fe2000001001d */
[C---:B------:R-:W-:Y:S01]  /*4d20*/  FSEL R181, R156.reuse, RZ, P2 ;  /* 0x000000ff9cb57208 */ /* 0x040fe20001000000 */
[----:B------:R-:W-:Y:S01]  /*4d30*/  FMUL.FTZ R142, R159, UR13 ;  /* 0x0000000d9f8e7c20 */ /* 0x000fe20008410000 */
[----:B0-----:R-:W-:Y:S01]  /*4d40*/  FSEL R186, R156, RZ, P6 ;  /* 0x000000ff9cba7208 */ /* 0x001fe20003000000 */
[----:B------:R-:W-:Y:S01]  /*4d50*/  FADD.FTZ R140, R9, -R140 ;  /* 0x8000008c098c7221 */ /* 0x000fe20000010000 */
[----:B------:R-:W-:Y:S01]  /*4d60*/  LOP3.LUT P2, RZ, R230, 0xff000000, RZ, 0xc0, !PT ;  /* 0xff000000e6ff7812 */ /* 0x000fe2000784c0ff */
[----:B------:R-:W-:Y:S01]  /*4d70*/  FMUL.FTZ R141, R157, UR13 ;  /* 0x0000000d9d8d7c20 */ /* 0x000fe20008410000 */
[----:B------:R-:W-:Y:S01]  /*4d80*/  LOP3.LUT P6, RZ, R240, 0xff000000, RZ, 0xc0, !PT ;  /* 0xff000000f0ff7812 */ /* 0x000fe200078cc0ff */
[----:B------:R-:W-:Y:S01]  /*4d90*/  FFMA.FTZ R156, R15, R140, R28 ;  /* 0x0000008c0f9c7223 */ /* 0x000fe2000001001c */
[----:B------:R-:W-:-:S02]  /*4da0*/  FSEL R188, R142, RZ, P2 ;  /* 0x000000ff8ebc7208 */ /* 0x000fc40001000000 */
[----:B------:R-:W-:Y:S01]  /*4db0*/  FSEL R189, R142, RZ, P6 ;  /* 0x000000ff8ebd7208 */ /* 0x000fe20003000000 */
[----:B------:R-:W-:Y:S01]  /*4dc0*/  FMUL.FTZ R140, R156, UR13 ;  /* 0x0000000d9c8c7c20 */ /* 0x000fe20008410000 */
[----:B------:R-:W-:Y:S02]  /*4dd0*/  LOP3.LUT P2, RZ, R230, 0xff00, RZ, 0xc0, !PT ;  /* 0x0000ff00e6ff7812 */ /* 0x000fe4000784c0ff */
[C---:B------:R-:W-:Y:S02]  /*4de0*/  LOP3.LUT P6, RZ, R240.reuse, 0xff00, RZ, 0xc0, !PT ;  /* 0x0000ff00f0ff7812 */ /* 0x040fe400078cc0ff */
[C---:B------:R-:W-:Y:S02]  /*4df0*/  FSEL R185, R141.reuse, RZ, P2 ;  /* 0x000000ff8db97208 */ /* 0x040fe40001000000 */
[----:B------:R-:W-:Y:S02]  /*4e00*/  FSEL R187, R141, RZ, P6 ;  /* 0x000000ff8dbb7208 */ /* 0x000fe40003000000 */
[----:B------:R-:W-:-:S02]  /*4e10*/  LOP3.LUT P2, RZ, R240, 0xff, RZ, 0xc0, !PT ;  /* 0x000000fff0ff7812 */ /* 0x000fc4000784c0ff */
[----:B------:R-:W-:Y:S02]  /*4e20*/  LOP3.LUT P6, RZ, R230, 0xff, RZ, 0xc0, !PT ;  /* 0x000000ffe6ff7812 */ /* 0x000fe400078cc0ff */
[----:B------:R-:W-:Y:S02]  /*4e30*/  F2FP.F16.F32.PACK_AB R142, R195, R180 ;  /* 0x000000b4c38e723e */ /* 0x000fe400000000ff */
[C---:B------:R-:W-:Y:S02]  /*4e40*/  FSEL R184, R140.reuse, RZ, P2 ;  /* 0x000000ff8cb87208 */ /* 0x040fe40001000000 */
[----:B------:R-:W-:Y:S02]  /*4e50*/  FSEL R180, R140, RZ, P6 ;  /* 0x000000ff8cb47208 */ /* 0x000fe40003000000 */
[----:B------:R-:W-:Y:S02]  /*4e60*/  F2FP.F16.F32.PACK_AB R182, R193, R182 ;  /* 0x000000b6c1b6723e */ /* 0x000fe400000000ff */
[----:B------:R-:W-:-:S02]  /*4e70*/  F2FP.F16.F32.PACK_AB R141, R189, R186 ;  /* 0x000000babd8d723e */ /* 0x000fc400000000ff */
[----:B------:R-:W-:Y:S02]  /*4e80*/  F2FP.F16.F32.PACK_AB R181, R188, R181 ;  /* 0x000000b5bcb5723e */ /* 0x000fe400000000ff */
[----:B------:R-:W-:Y:S02]  /*4e90*/  F2FP.F16.F32.PACK_AB R140, R187, R184 ;  /* 0x000000b8bb8c723e */ /* 0x000fe400000000ff */
[----:B------:R-:W-:Y:S01]  /*4ea0*/  F2FP.F16.F32.PACK_AB R180, R185, R180 ;  /* 0x000000b4b9b4723e */ /* 0x000fe200000000ff */
[----:B------:R-:W-:Y:S06]  /*4eb0*/  BRA `(.L_x_2885) ;  /* 0x0000001c001c7947 */ /* 0x000fec0003800000 */
.L_x_2884:
        /* <DEDUP_REMOVED lines=11> */
[----:B------:R-:W-:Y:S01]  /*4f70*/  FMUL.FTZ R140, R140, UR13 ;  /* 0x0000000d8c8c7c20 */ /* 0x000fe20008410000 */
[----:B------:R-:W-:-:S02]  /*4f80*/  FMUL.FTZ R142, R142, UR13 ;  /* 0x0000000d8e8e7c20 */ /* 0x000fc40008410000 */
[----:B------:R-:W-:Y:S02]  /*4f90*/  FFMA.FTZ R141, R15, R141, R24 ;  /* 0x0000008d0f8d7223 */ /* 0x000fe40000010018 */
[----:B------:R-:W-:Y:S02]  /*4fa0*/  FSEL R183, R140, RZ, P6 ;  /* 0x000000ff8cb77208 */ /* 0x000fe40003000000 */
[----:B------:R-:W-:Y:S01]  /*4fb0*/  ISETP.GE.U32.AND P6, PT, R240, RZ, PT ;  /* 0x000000fff000720c */ /* 0x000fe20003fc6070 */
[----:B------:R-:W-:Y:S01]  /*4fc0*/  FMUL.FTZ R141, R141, UR13 ;  /* 0x0000000d8d8d7c20 */ /* 0x000fe20008410000 */
[----:B------:R-:W-:Y:S02]  /*4fd0*/  FSEL R143, R140, RZ, P2 ;  /* 0x000000ff8c8f7208 */ /* 0x000fe40001000000 */
[----:B------:R-:W-:Y:S02]  /*4fe0*/  ISETP.GE.U32.AND P2, PT, R230, RZ, PT ;  /* 0x000000ffe600720c */ /* 0x000fe40003f46070 */
[----:B------:R-:W-:-:S02]  /*4ff0*/  ISETP.GE.U32.AND.EX P6, PT, R241, 0x1000000, PT, P6 ;  /* 0x01000000f100780c */ /* 0x000fc40003fc6160 */
[----:B------:R-:W-:Y:S02]  /*5000*/  ISETP.GE.U32.AND.EX P2, PT, R231, 0x1000000, PT, P2 ;  /* 0x01000000e700780c */ /* 0x000fe40003f46120 */
[C---:B------:R-:W-:Y:S02]  /*5010*/  FSEL R140, R142.reuse, RZ, P6 ;  /* 0x000000ff8e8c7208 */ /* 0x040fe40003000000 */
[----:B------:R-:W-:Y:S02]  /*5020*/  FSEL R142, R142, RZ, P2 ;  /* 0x000000ff8e8e7208 */ /* 0x000fe40001000000 */
[----:B------:R-:W-:Y:S01]  /*5030*/  F2FP.F16.F32.PACK_AB R143, R140, R143 ;  /* 0x0000008f8c8f723e */ /* 0x000fe200000000ff */
[----:B------:R-:W-:Y:S01]  /*5040*/  FFMA.FTZ R140, R197, R190, R191 ;  /* 0x000000bec58c7223 */ /* 0x000fe200000100bf */
[----:B------:R-:W-:Y:S01]  /*5050*/  F2FP.F16.F32.PACK_AB R183, R142, R183 ;  /* 0x000000b78eb7723e */ /* 0x000fe200000000ff */
[----:B------:R-:W-:Y:S01]  /*5060*/  FADD.FTZ R142, R22, -R181 ;  /* 0x800000b5168e7221 */ /* 0x000fe20000010000 */
[----:B------:R-:W-:Y:S01]  /*5070*/  LOP3.LUT P2, RZ, R231, 0xff, RZ, 0xc0, !PT ;  /* 0x000000ffe7ff7812 */ /* 0x000fe2000784c0ff */
[----:B------:R-:W-:Y:S01]  /*5080*/  FADD.FTZ R140, R21, -R140 ;  /* 0x8000008c158c7221 */ /* 0x000fe20000010000 */
[----:B------:R-:W-:Y:S01]  /*5090*/  LOP3.LUT P6, RZ, R241, 0xff, RZ, 0xc0, !PT ;  /* 0x000000fff1ff7812 */ /* 0x000fe200078cc0ff */
[----:B------:R-:W-:Y:S01]  /*50a0*/  FFMA.FTZ R142, R15, R142, R25 ;  /* 0x0000008e0f8e7223 */ /* 0x000fe20000010019 */
[----:B------:R-:W-:Y:S01]  /*50b0*/  FSEL R184, R141, RZ, P2 ;  /* 0x000000ff8db87208 */ /* 0x000fe20001000000 */
[----:B------:R-:W-:Y:S01]  /*50c0*/  FFMA.FTZ R140, R15, R140, R30 ;  /* 0x0000008c0f8c7223 */ /* 0x000fe2000001001e */
[----:B------:R-:W-:Y:S01]  /*50d0*/  FSEL R189, R141, RZ, P6 ;  /* 0x000000ff8dbd7208 */ /* 0x000fe20003000000 */
[----:B------:R-:W-:Y:S01]  /*50e0*/  FMUL.FTZ R181, R142, UR13 ;  /* 0x0000000d8eb57c20 */ /* 0x000fe20008410000 */
[-CC-:B------:R-:W-:Y:S01]  /*50f0*/  FFMA.FTZ R142, R202, R190.reuse, R191.reuse ;  /* 0x000000beca8e7223 */ /* 0x180fe200000100bf */
[----:B------:R-:W-:Y:S01]  /*5100*/  LOP3.LUT P2, RZ, R231, 0xff00, RZ, 0xc0, !PT ;  /* 0x0000ff00e7ff7812 */ /* 0x000fe2000784c0ff */
[----:B------:R-:W-:Y:S01]  /*5110*/  FFMA.FTZ R141, R20, R190, R191 ;  /* 0x000000be148d7223 */ /* 0x000fe200000100bf */
[----:B------:R-:W-:Y:S01]  /*5120*/  LOP3.LUT P6, RZ, R241, 0xff00, RZ, 0xc0, !PT ;  /* 0x0000ff00f1ff7812 */ /* 0x000fe200078cc0ff */
[----:B------:R-:W-:Y:S01]  /*5130*/  FADD.FTZ R182, R19, -R142 ;  /* 0x8000008e13b67221 */ /* 0x000fe20000010000 */
        /* <DEDUP_REMOVED lines=35> */
.L_x_2883:
        /* <DEDUP_REMOVED lines=13> */
[----:B------:R-:W-:Y:S02]  /*5440*/  FMUL.FTZ R163, R15, R142 ;  /* 0x0000008e0fa37220 */ /* 0x000fe40000410000 */
[----:B------:R-:W-:Y:S01]  /*5450*/  FADD.FTZ R160, R200, -R141 ;  /* 0x8000008dc8a07221 */ /* 0x000fe20000010000 */
[----:B------:R-:W-:Y:S01]  /*5460*/  FMUL.FTZ R140, R162, UR13 ;  /* 0x0000000da28c7c20 */ /* 0x000fe20008410000 */
[----:B------:R-:W-:-:S02]  /*5470*/  FFMA.FTZ R141, R222, R190, R191 ;  /* 0x000000bede8d7223 */ /* 0x000fc400000100bf */
[----:B------:R-:W-:Y:S02]  /*5480*/  FMUL.FTZ R160, R15, R160 ;  /* 0x000000a00fa07220 */ /* 0x000fe40000410000 */
[----:B------:R-:W-:Y:S01]  /*5490*/  FSEL R183, R140, RZ, P6 ;  /* 0x000000ff8cb77208 */ /* 0x000fe20003000000 */
[----:B------:R-:W-:Y:S01]  /*54a0*/  FADD.FTZ R156, R22, -R141 ;  /* 0x8000008d169c7221 */ /* 0x000fe20000010000 */
[----:B------:R-:W-:Y:S02]  /*54b0*/  ISETP.GE.U32.AND P6, PT, R240, RZ, PT ;  /* 0x000000fff000720c */ /* 0x000fe40003fc6070 */
[----:B------:R-:W-:Y:S01]  /*54c0*/  FSEL R143, R140, RZ, P2 ;  /* 0x000000ff8c8f7208 */ /* 0x000fe20001000000 */
[----:B------:R-:W-:Y:S01]  /*54d0*/  FMUL.FTZ R140, R163, UR13 ;  /* 0x0000000da38c7c20 */ /* 0x000fe20008410000 */
[----:B------:R-:W-:Y:S01]  /*54e0*/  ISETP.GE.U32.AND P2, PT, R230, RZ, PT ;  /* 0x000000ffe600720c */ /* 0x000fe20003f46070 */
[----:B------:R-:W-:Y:S01]  /*54f0*/  FMUL.FTZ R161, R15, R156 ;  /* 0x0000009c0fa17220 */ /* 0x000fe20000410000 */
[----:B------:R-:W-:-:S02]  /*5500*/  ISETP.GE.U32.AND.EX P6, PT, R241, 0x1000000, PT, P6 ;  /* 0x01000000f100780c */ /* 0x000fc40003fc6160 */
[----:B------:R-:W-:Y:S01]  /*5510*/  ISETP.GE.U32.AND.EX P2, PT, R231, 0x1000000, PT, P2 ;  /* 0x01000000e700780c */ /* 0x000fe20003f46120 */
[----:B------:R-:W-:Y:S01]  /*5520*/  FMUL.FTZ R141, R161, UR13 ;  /* 0x0000000da18d7c20 */ /* 0x000fe20008410000 */
        /* <DEDUP_REMOVED lines=9> */
[C---:B------:R-:W-:Y:S01]  /*55c0*/  FSEL R182, R140.reuse, RZ, P2 ;  /* 0x000000ff8cb67208 */ /* 0x040fe20001000000 */
[----:B------:R-:W-:Y:S01]  /*55d0*/  FMUL.FTZ R158, R15, R142 ;  /* 0x0000008e0f9e7220 */ /* 0x000fe20000410000 */
[----:B------:R-:W-:Y:S01]  /*55e0*/  FSEL R180, R140, RZ, P6 ;  /* 0x000000ff8cb47208 */ /* 0x000fe20003000000 */
[----:B------:R-:W-:Y:S01]  /*55f0*/  FFMA.FTZ R140, R202, R190, R191 ;  /* 0x000000beca8c7223 */ /* 0x000fe200000100bf */
[----:B------:R-:W-:Y:S01]  /*5600*/  LOP3.LUT P2, RZ, R231, 0xff00, RZ, 0xc0, !PT ;  /* 0x0000ff00e7ff7812 */ /* 0x000fe2000784c0ff */
[----:B------:R-:W-:Y:S01]  /*5610*/  FADD.FTZ R142, R12, -R157 ;  /* 0x8000009d0c8e7221 */ /* 0x000fe20000010000 */
[----:B------:R-:W-:Y:S01]  /*5620*/  LOP3.LUT P6, RZ, R241, 0xff00, RZ, 0xc0, !PT ;  /* 0x0000ff00f1ff7812 */ /* 0x000fe200078cc0ff */
[----:B------:R-:W-:Y:S01]  /*5630*/  FADD.FTZ R156, R19, -R140 ;  /* 0x8000008c139c7221 */ /* 0x000fe20000010000 */
[C---:B------:R-:W-:Y:S01]  /*5640*/  FSEL R193, R141.reuse, RZ, P2 ;  /* 0x000000ff8dc17208 */ /* 0x040fe20001000000 */
[----:B------:R-:W-:Y:S01]  /*5650*/  FMUL.FTZ R140, R158, UR13 ;  /* 0x0000000d9e8c7c20 */ /* 0x000fe20008410000 */
[----:B------:R-:W-:Y:S01]  /*5660*/  FSEL R195, R141, RZ, P6 ;  /* 0x000000ff8dc37208 */ /* 0x000fe20003000000 */
[----:B------:R-:W-:Y:S01]  /*5670*/  FMUL.FTZ R159, R15, R156 ;  /* 0x0000009c0f9f7220 */ /* 0x000fe20000410000 */
[----:B------:R-:W-:Y:S01]  /*5680*/  LOP3.LUT P2, RZ, R230, 0xff0000, RZ, 0xc0, !PT ;  /* 0x00ff0000e6ff7812 */ /* 0x000fe2000784c0ff */
[----:B------:R-:W-:Y:S01]  /*5690*/  FFMA.FTZ R156, R11, R190, R191 ;  /* 0x000000be0b9c7223 */ /* 0x000fe200000100bf */
[----:B------:R-:W-:Y:S01]  /*56a0*/  LOP3.LUT P6, RZ, R240, 0xff0000, RZ, 0xc0, !PT ;  /* 0x00ff0000f0ff7812 */ /* 0x000fe200078cc0ff */
[----:B------:R-:W-:Y:S01]  /*56b0*/  FMUL.FTZ R157, R15, R142 ;  /* 0x0000008e0f9d7220 */ /* 0x000fe20000410000 */
[C---:B------:R-:W-:Y:S01]  /*56c0*/  FSEL R181, R140.reuse, RZ, P2 ;  /* 0x000000ff8cb57208 */ /* 0x040fe20001000000 */
[----:B------:R-:W-:Y:S01]  /*56d0*/  FMUL.FTZ R142, R159, UR13 ;  /* 0x0000000d9f8e7c20 */ /* 0x000fe20008410000 */
[----:B0-----:R-:W-:Y:S01]  /*56e0*/  FSEL R186, R140, RZ, P6 ;  /* 0x000000ff8cba7208 */ /* 0x001fe20003000000 */
        /* <DEDUP_REMOVED lines=23> */
.L_x_2886:
        /* <DEDUP_REMOVED lines=11> */
[----:B------:R-:W-:Y:S02]  /*5910*/  FSEL R183, R140, RZ, P6 ;  /* 0x000000ff8cb77208 */ /* 0x000fe40003000000 */
[----:B------:R-:W-:Y:S02]  /*5920*/  ISETP.GE.U32.AND P6, PT, R240, RZ, PT ;  /* 0x000000fff000720c */ /* 0x000fe40003fc6070 */
[----:B------:R-:W-:Y:S01]  /*5930*/  FSEL R143, R140, RZ, P2 ;  /* 0x000000ff8c8f7208 */ /* 0x000fe20001000000 */
[----:B------:R-:W-:Y:S01]  /*5940*/  FADD.FTZ R140, R200, -R141 ;  /* 0x8000008dc88c7221 */ /* 0x000fe20000010000 */
[----:B------:R-:W-:Y:S01]  /*5950*/  ISETP.GE.U32.AND P2, PT, R230, RZ, PT ;  /* 0x000000ffe600720c */ /* 0x000fe20003f46070 */
[----:B------:R-:W-:Y:S01]  /*5960*/  FFMA.FTZ R141, R222, R190, R191 ;  /* 0x000000bede8d7223 */ /* 0x000fe200000100bf */
[----:B------:R-:W-:Y:S01]  /*5970*/  ISETP.GE.U32.AND.EX P6, PT, R241, 0x1000000, PT, P6 ;  /* 0x01000000f100780c */ /* 0x000fe20003fc6160 */
[----:B------:R-:W-:Y:S01]  /*5980*/  FMUL.FTZ R140, R15, R140 ;  /* 0x0000008c0f8c7220 */ /* 0x000fe20000410000 */
[----:B------:R-:W-:-:S02]  /*5990*/  ISETP.GE.U32.AND.EX P2, PT, R231, 0x1000000, PT, P2 ;  /* 0x01000000e700780c */ /* 0x000fc40003f46120 */
[C---:B------:R-:W-:Y:S02]  /*59a0*/  FSEL R180, R142.reuse, RZ, P6 ;  /* 0x000000ff8eb47208 */ /* 0x040fe40003000000 */
[----:B------:R-:W-:Y:S02]  /*59b0*/  FSEL R142, R142, RZ, P2 ;  /* 0x000000ff8e8e7208 */ /* 0x000fe40001000000 */
[----:B------:R-:W-:Y:S02]  /*59c0*/  LOP3.LUT P2, RZ, R231, 0xff, RZ, 0xc0, !PT ;  /* 0x000000ffe7ff7812 */ /* 0x000fe4000784c0ff */
[----:B------:R-:W-:Y:S01]  /*59d0*/  F2FP.F16.F32.PACK_AB R183, R142, R183 ;  /* 0x000000b78eb7723e */ /* 0x000fe200000000ff */
[----:B------:R-:W-:Y:S01]  /*59e0*/  FADD.FTZ R142, R22, -R141 ;  /* 0x8000008d168e7221 */ /* 0x000fe20000010000 */
[----:B------:R-:W-:Y:S01]  /*59f0*/  FMUL.FTZ R141, R140, UR13 ;  /* 0x0000000d8c8d7c20 */ /* 0x000fe20008410000 */
[--C-:B------:R-:W-:Y:S01]  /*5a00*/  FFMA.FTZ R140, R197, R190, R191.reuse ;  /* 0x000000bec58c7223 */ /* 0x100fe200000100bf */
[----:B------:R-:W-:Y:S01]  /*5a10*/  LOP3.LUT P6, RZ, R241, 0xff, RZ, 0xc0, !PT ;  /* 0x000000fff1ff7812 */ /* 0x000fe200078cc0ff */
[----:B------:R-:W-:Y:S01]  /*5a20*/  FMUL.FTZ R142, R15, R142 ;  /* 0x0000008e0f8e7220 */ /* 0x000fe20000410000 */
[----:B------:R-:W-:Y:S01]  /*5a30*/  F2FP.F16.F32.PACK_AB R143, R180, R143 ;  /* 0x0000008fb48f723e */ /* 0x000fe200000000ff */
[----:B------:R-:W-:Y:S01]  /*5a40*/  FADD.FTZ R140, R21, -R140 ;  /* 0x8000008c158c7221 */ /* 0x000fe20000010000 */
[C---:B------:R-:W-:Y:S01]  /*5a50*/  FSEL R184, R141.reuse, RZ, P2 ;  /* 0x000000ff8db87208 */ /* 0x040fe20001000000 */
[----:B------:R-:W-:Y:S01]  /*5a60*/  FMUL.FTZ R181, R142, UR13 ;  /* 0x0000000d8eb57c20 */ /* 0x000fe20008410000 */
[--C-:B------:R-:W-:Y:S01]  /*5a70*/  FFMA.FTZ R142, R202, R190, R191.reuse ;  /* 0x000000beca8e7223 */ /* 0x100fe200000100bf */
[----:B------:R-:W-:Y:S01]  /*5a80*/  FSEL R189, R141, RZ, P6 ;  /* 0x000000ff8dbd7208 */ /* 0x000fe20003000000 */
[----:B------:R-:W-:Y:S01]  /*5a90*/  FMUL.FTZ R140, R15, R140 ;  /* 0x0000008c0f8c7220 */ /* 0x000fe20000410000 */
[----:B------:R-:W-:Y:S01]  /*5aa0*/  LOP3.LUT P2, RZ, R231, 0xff00, RZ, 0xc0, !PT ;  /* 0x0000ff00e7ff7812 */ /* 0x000fe2000784c0ff */
[----:B------:R-:W-:Y:S01]  /*5ab0*/  FADD.FTZ R182, R19, -R142 ;  /* 0x8000008e13b67221 */ /* 0x000fe20000010000 */
[----:B------:R-:W-:Y:S01]  /*5ac0*/  LOP3.LUT P6, RZ, R241, 0xff00, RZ, 0xc0, !PT ;  /* 0x0000ff00f1ff7812 */ /* 0x000fe200078cc0ff */
[----:B------:R-:W-:Y:S01]  /*5ad0*/  FFMA.FTZ R141, R20, R190, R191 ;  /* 0x000000be148d7223 */ /* 0x000fe200000100bf */
[C---:B------:R-:W-:Y:S01]  /*5ae0*/  FSEL R193, R181.reuse, RZ, P2 ;  /* 0x000000ffb5c17208 */ /* 0x040fe20001000000 */
        /* <DEDUP_REMOVED lines=15> */
[C---:B0-----:R-:W-:Y:S01]  /*5be0*/  FSEL R186, R182.reuse, RZ, P2 ;  /* 0x000000ffb6ba7208 */ /* 0x041fe20001000000 */
        /* <DEDUP_REMOVED lines=18> */
.L_x_2882:
        /* <DEDUP_REMOVED lines=23> */
[-CC-:B------:R-:W-:Y:S01]  /*5e80*/  FFMA.FTZ R183, R222, R190.reuse, R191.reuse ;  /* 0x000000bedeb77223 */ /* 0x180fe200000100bf */
[----:B------:R-:W-:Y:S01]  /*5e90*/  FSEL R188, R158, RZ, P6 ;  /* 0x000000ff9ebc7208 */ /* 0x000fe20003000000 */
[-CC-:B------:R-:W-:Y:S01]  /*5ea0*/  FFMA.FTZ R158, R197, R190.reuse, R191.reuse ;  /* 0x000000bec59e7223 */ /* 0x180fe200000100bf */
[----:B------:R-:W-:Y:S01]  /*5eb0*/  LOP3.LUT P6, RZ, R230, 0xff, RZ, 0xc0, !PT ;  /* 0x000000ffe6ff7812 */ /* 0x000fe200078cc0ff */
[----:B------:R-:W-:Y:S01]  /*5ec0*/  FADD.FTZ R160, R19, -R160 ;  /* 0x800000a013a07221 */ /* 0x000fe20000010000 */
[----:B------:R-:W-:Y:S01]  /*5ed0*/  FSEL R193, R159, RZ, P2 ;  /* 0x000000ff9fc17208 */ /* 0x000fe20001000000 */
[----:B------:R-:W-:Y:S01]  /*5ee0*/  FADD.FTZ R158, R21, -R158 ;  /* 0x8000009e159e7221 */ /* 0x000fe20000010000 */
[-CC-:B------:R-:W-:Y:S01]  /*5ef0*/  FFMA.FTZ R159, R23, R190.reuse, R191.reuse ;  /* 0x000000be179f7223 */ /* 0x180fe200000100bf */
[----:B------:R-:W-:Y:S01]  /*5f00*/  FSEL R180, R157, RZ, P6 ;  /* 0x000000ff9db47208 */ /* 0x000fe20003000000 */
[----:B------:R-:W-:Y:S01]  /*5f10*/  FFMA.FTZ R157, R20, R190, R191 ;  /* 0x000000be149d7223 */ /* 0x000fe200000100bf */
[C---:B------:R-:W-:Y:S01]  /*5f20*/  FFMA.FTZ R158, R15.reuse, R158, R30 ;  /* 0x0000009e0f9e7223 */ /* 0x040fe2000001001e */
[----:B------:R-:W-:Y:S01]  /*5f30*/  FADD.FTZ R181, R200, -R159 ;  /* 0x8000009fc8b57221 */ /* 0x000fe20000010000 */
[C---:B------:R-:W-:Y:S01]  /*5f40*/  FFMA.FTZ R159, R15.reuse, R160, R31 ;  /* 0x000000a00f9f7223 */ /* 0x040fe2000001001f */
[----:B------:R-:W-:Y:S01]  /*5f50*/  FADD.FTZ R182, R12, -R157 ;  /* 0x8000009d0cb67221 */ /* 0x000fe20000010000 */
[----:B------:R-:W-:Y:S01]  /*5f60*/  FMUL.FTZ R161, R158, UR13 ;  /* 0x0000000d9ea17c20 */ /* 0x000fe20008410000 */
[----:B------:R-:W-:Y:S01]  /*5f70*/  LOP3.LUT P2, RZ, R230, 0xff0000, RZ, 0xc0, !PT ;  /* 0x00ff0000e6ff7812 */ /* 0x000fe2000784c0ff */
[----:B------:R-:W-:Y:S01]  /*5f80*/  FFMA.FTZ R160, R15, R181, R24 ;  /* 0x000000b50fa07223 */ /* 0x000fe20000010018 */
[----:B0-----:R-:W-:Y:S01]  /*5f90*/  FADD.FTZ R186, R22, -R183 ;  /* 0x800000b716ba7221 */ /* 0x001fe20000010000 */
[----:B------:R-:W-:Y:S01]  /*5fa0*/  FMUL.FTZ R181, R159, UR13 ;  /* 0x0000000d9fb57c20 */ /* 0x000fe20008410000 */
[----:B------:R-:W-:Y:S01]  /*5fb0*/  FFMA.FTZ R157, R15, R182, R29 ;  /* 0x000000b60f9d7223 */ /* 0x000fe2000001001d */
[----:B------:R-:W-:Y:S01]  /*5fc0*/  LOP3.LUT P6, RZ, R230, 0xff000000, RZ, 0xc0, !PT ;  /* 0xff000000e6ff7812 */ /* 0x000fe200078cc0ff */
[----:B------:R-:W-:Y:S01]  /*5fd0*/  FMUL.FTZ R182, R160, UR13 ;  /* 0x0000000da0b67c20 */ /* 0x000fe20008410000 */
[----:B------:R-:W-:Y:S01]  /*5fe0*/  FSEL R184, R161, RZ, P2 ;  /* 0x000000ffa1b87208 */ /* 0x000fe20001000000 */
[----:B------:R-:W-:Y:S01]  /*5ff0*/  FFMA.FTZ R161, R15, R186, R25 ;  /* 0x000000ba0fa17223 */ /* 0x000fe20000010019 */
[----:B------:R-:W-:-:S02]  /*6000*/  LOP3.LUT P2, RZ, R231, 0xff, RZ, 0xc0, !PT ;  /* 0x000000ffe7ff7812 */ /* 0x000fc4000784c0ff */
[----:B------:R-:W-:Y:S01]  /*6010*/  FSEL R187, R181, RZ, P6 ;  /* 0x000000ffb5bb7208 */ /* 0x000fe20003000000 */
[----:B------:R-:W-:Y:S01]  /*6020*/  FMUL.FTZ R183, R161, UR13 ;  /* 0x0000000da1b77c20 */ /* 0x000fe20008410000 */
[----:B------:R-:W-:Y:S01]  /*6030*/  FMUL.FTZ R181, R157, UR13 ;  /* 0x0000000d9db57c20 */ /* 0x000fe20008410000 */
[----:B------:R-:W-:Y:S02]  /*6040*/  FSEL R182, R182, RZ, P2 ;  /* 0x000000ffb6b67208 */ /* 0x000fe40001000000 */
[----:B------:R-:W-:Y:S02]  /*6050*/  LOP3.LUT P6, RZ, R231, 0xff00, RZ, 0xc0, !PT ;  /* 0x0000ff00e7ff7812 */ /* 0x000fe400078cc0ff */
[----:B------:R-:W-:Y:S02]  /*6060*/  LOP3.LUT P2, RZ, R230, 0xff00, RZ, 0xc0, !PT ;  /* 0x0000ff00e6ff7812 */ /* 0x000fe4000784c0ff */
[----:B------:R-:W-:Y:S02]  /*6070*/  FSEL R189, R183, RZ, P6 ;  /* 0x000000ffb7bd7208 */ /* 0x000fe40003000000 */
[----:B------:R-:W-:-:S02]  /*6080*/  FSEL R185, R181, RZ, P2 ;  /* 0x000000ffb5b97208 */ /* 0x000fc40001000000 */
[----:B------:R-:W-:Y:S02]  /*6090*/  F2FP.F16.F32.PACK_AB R183, R193, R188 ;  /* 0x000000bcc1b7723e */ /* 0x000fe400000000ff */
[----:B------:R-:W-:Y:S02]  /*60a0*/  F2FP.F16.F32.PACK_AB R182, R189, R182 ;  /* 0x000000b6bdb6723e */ /* 0x000fe400000000ff */
[----:B------:R-:W-:Y:S02]  /*60b0*/  F2FP.F16.F32.PACK_AB R181, R187, R184 ;  /* 0x000000b8bbb5723e */ /* 0x000fe400000000ff */
[----:B------:R-:W-:Y:S01]  /*60c0*/  F2FP.F16.F32.PACK_AB R180, R185, R180 ;  /* 0x000000b4b9b4723e */ /* 0x000fe200000000ff */
[----:B------:R-:W-:Y:S06]  /*60d0*/  BRA `(.L_x_2885) ;  /* 0x0000000800947947 */ /* 0x000fec0003800000 */
.L_x_2888:
        /* <DEDUP_REMOVED lines=11> */
[-C--:B------:R-:W-:Y:S01]  /*6190*/  FFMA.FTZ R185, R222, R190.reuse, R191 ;  /* 0x000000bedeb97223 */ /* 0x080fe200000100bf */
[----:B------:R-:W-:Y:S01]  /*61a0*/  FMUL.FTZ R180, R180, UR13 ;  /* 0x0000000db4b47c20 */ /* 0x000fe20008410000 */
[----:B------:R-:W-:Y:S01]  /*61b0*/  FMUL.FTZ R182, R182, UR13 ;  /* 0x0000000db6b67c20 */ /* 0x000fe20008410000 */
[----:B------:R-:W-:Y:S01]  /*61c0*/  ISETP.GE.U32.AND.EX P2, PT, R231, 0x1000000, PT, P2 ;  /* 0x01000000e700780c */ /* 0x000fe20003f46120 */
[----:B------:R-:W-:Y:S01]  /*61d0*/  FMUL.FTZ R181, R181, UR13 ;  /* 0x0000000db5b57c20 */ /* 0x000fe20008410000 */
[----:B------:R-:W-:Y:S01]  /*61e0*/  FADD.FTZ R188, R22, -R185 ;  /* 0x800000b916bc7221 */ /* 0x000fe20000010000 */
[----:B------:R-:W-:Y:S01]  /*61f0*/  FSEL R180, R180, RZ, P6 ;  /* 0x000000ffb4b47208 */ /* 0x000fe20003000000 */
[-CC-:B------:R-:W-:Y:S01]  /*6200*/  FFMA.FTZ R184, R197, R190.reuse, R191.reuse ;  /* 0x000000bec5b87223 */ /* 0x180fe200000100bf */
[----:B------:R-:W-:Y:S01]  /*6210*/  LOP3.LUT P6, RZ, R231, 0xff, RZ, 0xc0, !PT ;  /* 0x000000ffe7ff7812 */ /* 0x000fe200078cc0ff */
[----:B0-----:R-:W-:Y:S01]  /*6220*/  FFMA.FTZ R186, R202, R190, R191 ;  /* 0x000000becaba7223 */ /* 0x001fe200000100bf */
[----:B------:R-:W-:Y:S01]  /*6230*/  FSEL R183, R182, RZ, P2 ;  /* 0x000000ffb6b77208 */ /* 0x000fe20001000000 */
[----:B------:R-:W-:Y:S01]  /*6240*/  FFMA.FTZ R187, R15, R188, R25 ;  /* 0x000000bc0fbb7223 */ /* 0x000fe20000010019 */
[----:B------:R-:W-:Y:S01]  /*6250*/  FSEL R182, R181, RZ, P6 ;  /* 0x000000ffb5b67208 */ /* 0x000fe20003000000 */
[-CC-:B------:R-:W-:Y:S01]  /*6260*/  FFMA.FTZ R181, R20, R190.reuse, R191.reuse ;  /* 0x000000be14b57223 */ /* 0x180fe200000100bf */
[----:B------:R-:W-:Y:S01]  /*6270*/  FADD.FTZ R185, R21, -R184 ;  /* 0x800000b815b97221 */ /* 0x000fe20000010000 */
[----:B------:R-:W-:Y:S01]  /*6280*/  FADD.FTZ R188, R19, -R186 ;  /* 0x800000ba13bc7221 */ /* 0x000fe20000010000 */
[----:B------:R-:W-:Y:S01]  /*6290*/  FFMA.FTZ R184, R11, R190, R191 ;  /* 0x000000be0bb87223 */ /* 0x000fe200000100bf */
[----:B------:R-:W-:Y:S01]  /*62a0*/  FMUL.FTZ R187, R187, UR13 ;  /* 0x0000000dbbbb7c20 */ /* 0x000fe20008410000 */
[----:B------:R-:W-:Y:S01]  /*62b0*/  LOP3.LUT P2, RZ, R231, 0xff00, RZ, 0xc0, !PT ;  /* 0x0000ff00e7ff7812 */ /* 0x000fe2000784c0ff */
[C---:B------:R-:W-:Y:S01]  /*62c0*/  FFMA.FTZ R185, R15.reuse, R185, R30 ;  /* 0x000000b90fb97223 */ /* 0x040fe2000001001e */
[----:B------:R-:W-:Y:S01]  /*62d0*/  FADD.FTZ R186, R12, -R181 ;  /* 0x800000b50cba7221 */ /* 0x000fe20000010000 */
[----:B------:R-:W-:Y:S01]  /*62e0*/  FFMA.FTZ R188, R15, R188, R31 ;  /* 0x000000bc0fbc7223 */ /* 0x000fe2000001001f */
[----:B------:R-:W-:Y:S01]  /*62f0*/  FADD.FTZ R181, R9, -R184 ;  /* 0x800000b809b57221 */ /* 0x000fe20000010000 */
[----:B------:R-:W-:Y:S01]  /*6300*/  FMUL.FTZ R185, R185, UR13 ;  /* 0x0000000db9b97c20 */ /* 0x000fe20008410000 */
[----:B------:R-:W-:Y:S01]  /*6310*/  FSEL R189, R187, RZ, P2 ;  /* 0x000000ffbbbd7208 */ /* 0x000fe20001000000 */
[----:B------:R-:W-:Y:S01]  /*6320*/  FMUL.FTZ R188, R188, UR13 ;  /* 0x0000000dbcbc7c20 */ /* 0x000fe20008410000 */
[C---:B------:R-:W-:Y:S01]  /*6330*/  LOP3.LUT P6, RZ, R230.reuse, 0xff0000, RZ, 0xc0, !PT ;  /* 0x00ff0000e6ff7812 */ /* 0x040fe200078cc0ff */
[C---:B------:R-:W-:Y:S01]  /*6340*/  FFMA.FTZ R186, R15.reuse, R186, R29 ;  /* 0x000000ba0fba7223 */ /* 0x040fe2000001001d */
        /* <DEDUP_REMOVED lines=13> */
[----:B------:R-:W-:Y:S01]  /*6420*/  F2FP.F16.F32.PACK_AB R180, R185, R184 ;  /* 0x000000b8b9b4723e */ /* 0x000fe200000000ff */
[----:B------:R-:W-:Y:S06]  /*6430*/  BRA `(.L_x_2885) ;  /* 0x0000000400bc7947 */ /* 0x000fec0003800000 */
.L_x_2887:
        /* <DEDUP_REMOVED lines=30> */
[C---:B------:R-:W-:Y:S01]  /*6620*/  FMUL.FTZ R158, R15.reuse, R158 ;  /* 0x0000009e0f9e7220 */ /* 0x040fe20000410000 */
[----:B------:R-:W-:Y:S01]  /*6630*/  FADD.FTZ R184, R200, -R159 ;  /* 0x8000009fc8b87221 */ /* 0x000fe20000010000 */
[C---:B------:R-:W-:Y:S01]  /*6640*/  FMUL.FTZ R159, R15.reuse, R160 ;  /* 0x000000a00f9f7220 */ /* 0x040fe20000410000 */
[----:B------:R-:W-:Y:S01]  /*6650*/  FADD.FTZ R182, R12, -R157 ;  /* 0x8000009d0cb67221 */ /* 0x000fe20000010000 */
[----:B------:R-:W-:Y:S01]  /*6660*/  FMUL.FTZ R161, R158, UR13 ;  /* 0x0000000d9ea17c20 */ /* 0x000fe20008410000 */
[----:B------:R-:W-:Y:S01]  /*6670*/  LOP3.LUT P2, RZ, R230, 0xff0000, RZ, 0xc0, !PT ;  /* 0x00ff0000e6ff7812 */ /* 0x000fe2000784c0ff */
[----:B------:R-:W-:Y:S01]  /*6680*/  FMUL.FTZ R160, R15, R184 ;  /* 0x000000b80fa07220 */ /* 0x000fe20000410000 */
[----:B0-----:R-:W-:Y:S01]  /*6690*/  FADD.FTZ R186, R22, -R181 ;  /* 0x800000b516ba7221 */ /* 0x001fe20000010000 */
        /* <DEDUP_REMOVED lines=20> */
.L_x_2889:
        /* <DEDUP_REMOVED lines=11> */
[-CC-:B------:R-:W-:Y:S01]  /*6890*/  FFMA.FTZ R188, R202, R190.reuse, R191.reuse ;  /* 0x000000becabc7223 */ /* 0x180fe200000100bf */
[----:B------:R-:W-:Y:S01]  /*68a0*/  FMUL.FTZ R181, R182, UR13 ;  /* 0x0000000db6b57c20 */ /* 0x000fe20008410000 */
[----:B------:R-:W-:Y:S01]  /*68b0*/  FMUL.FTZ R182, R180, UR13 ;  /* 0x0000000db4b67c20 */ /* 0x000fe20008410000 */
[----:B------:R-:W-:Y:S01]  /*68c0*/  FMUL.FTZ R183, R184, UR13 ;  /* 0x0000000db8b77c20 */ /* 0x000fe20008410000 */
[-CC-:B------:R-:W-:Y:S01]  /*68d0*/  FFMA.FTZ R184, R197, R190.reuse, R191.reuse ;  /* 0x000000bec5b87223 */ /* 0x180fe200000100bf */
[----:B------:R-:W-:Y:S01]  /*68e0*/  ISETP.GE.U32.AND.EX P2, PT, R231, 0x1000000, PT, P2 ;  /* 0x01000000e700780c */ /* 0x000fe20003f46120 */
[----:B------:R-:W-:Y:S01]  /*68f0*/  FADD.FTZ R188, R19, -R188 ;  /* 0x800000bc13bc7221 */ /* 0x000fe20000010000 */
[----:B------:R-:W-:Y:S01]  /*6900*/  FSEL R180, R181, RZ, P6 ;  /* 0x000000ffb5b47208 */ /* 0x000fe20003000000 */
[-CC-:B------:R-:W-:Y:S01]  /*6910*/  FFMA.FTZ R181, R222, R190.reuse, R191.reuse ;  /* 0x000000bedeb57223 */ /* 0x180fe200000100bf */
[----:B0-----:R-:W-:Y:S01]  /*6920*/  FADD.FTZ R186, R21, -R184 ;  /* 0x800000b815ba7221 */ /* 0x001fe20000010000 */
[-C--:B------:R-:W-:Y:S01]  /*6930*/  FFMA.FTZ R184, R11, R190.reuse, R191 ;  /* 0x000000be0bb87223 */ /* 0x080fe200000100bf */
[----:B------:R-:W-:Y:S01]  /*6940*/  FSEL R183, R183, RZ, P2 ;  /* 0x000000ffb7b77208 */ /* 0x000fe20001000000 */
[----:B------:R-:W-:Y:S01]  /*6950*/  FADD.FTZ R192, R22, -R181 ;  /* 0x800000b516c07221 */ /* 0x000fe20000010000 */
[----:B------:R-:W-:Y:S01]  /*6960*/  FFMA.FTZ R181, R20, R190, R191 ;  /* 0x000000be14b57223 */ /* 0x000fe200000100bf */
[----:B------:R-:W-:Y:S01]  /*6970*/  LOP3.LUT P6, RZ, R231, 0xff, RZ, 0xc0, !PT ;  /* 0x000000ffe7ff7812 */ /* 0x000fe200078cc0ff */
[C---:B------:R-:W-:Y:S01]  /*6980*/  FMUL.FTZ R185, R15.reuse, R186 ;  /* 0x000000ba0fb97220 */ /* 0x040fe20000410000 */
[----:B------:R-:W-:Y:S01]  /*6990*/  FMUL.FTZ R192, R15, R192 ;  /* 0x000000c00fc07220 */ /* 0x000fe20000410000 */
[----:B------:R-:W-:Y:S01]  /*69a0*/  LOP3.LUT P2, RZ, R231, 0xff00, RZ, 0xc0, !PT ;  /* 0x0000ff00e7ff7812 */ /* 0x000fe2000784c0ff */
[----:B------:R-:W-:Y:S01]  /*69b0*/  FMUL.FTZ R188, R15, R188 ;  /* 0x000000bc0fbc7220 */ /* 0x000fe20000410000 */
[----:B------:R-:W-:Y:S01]  /*69c0*/  FADD.FTZ R186, R12, -R181 ;  /* 0x800000b50cba7221 */ /* 0x000fe20000010000 */
[----:B------:R-:W-:Y:S01]  /*69d0*/  FMUL.FTZ R192, R192, UR13 ;  /* 0x0000000dc0c07c20 */ /* 0x000fe20008410000 */
[----:B------:R-:W-:Y:S01]  /*69e0*/  FADD.FTZ R184, R9, -R184 ;  /* 0x800000b809b87221 */ /* 0x000fe20000010000 */
[----:B------:R-:W-:Y:S01]  /*69f0*/  FSEL R182, R182, RZ, P6 ;  /* 0x000000ffb6b67208 */ /* 0x000fe20003000000 */
[----:B------:R-:W-:Y:S01]  /*6a00*/  FMUL.FTZ R185, R185, UR13 ;  /* 0x0000000db9b97c20 */ /* 0x000fe20008410000 */
[----:B------:R-:W-:Y:S01]  /*6a10*/  FMUL.FTZ R188, R188, UR13 ;  /* 0x0000000dbcbc7c20 */ /* 0x000fe20008410000 */
[----:B------:R-:W-:Y:S01]  /*6a20*/  FSEL R187, R192, RZ, P2 ;  /* 0x000000ffc0bb7208 */ /* 0x000fe20001000000 */
[C---:B------:R-:W-:Y:S01]  /*6a30*/  FMUL.FTZ R186, R15.reuse, R186 ;  /* 0x000000ba0fba7220 */ /* 0x040fe20000410000 */
[C---:B------:R-:W-:Y:S01]  /*6a40*/  LOP3.LUT P6, RZ, R230.reuse, 0xff0000, RZ, 0xc0, !PT ;  /* 0x00ff0000e6ff7812 */ /* 0x040fe200078cc0ff */
[----:B------:R-:W-:Y:S01]  /*6a50*/  FMUL.FTZ R184, R15, R184 ;  /* 0x000000b80fb87220 */ /* 0x000fe20000410000 */
[----:B------:R-:W-:Y:S01]  /*6a60*/  LOP3.LUT P2, RZ, R230, 0xff000000, RZ, 0xc0, !PT ;  /* 0xff000000e6ff7812 */ /* 0x000fe2000784c0ff */
[----:B------:R-:W-:Y:S01]  /*6a70*/  FMUL.FTZ R186, R186, UR13 ;  /* 0x0000000dbaba7c20 */ /* 0x000fe20008410000 */
[----:B------:R-:W-:Y:S01]  /*6a80*/  FSEL R181, R185, RZ, P6 ;  /* 0x000000ffb9b57208 */ /* 0x000fe20003000000 */
[----:B------:R-:W-:Y:S01]  /*6a90*/  FMUL.FTZ R184, R184, UR13 ;  /* 0x0000000db8b87c20 */ /* 0x000fe20008410000 */
        /* <DEDUP_REMOVED lines=8> */
[----:B------:R-:W-:-:S07]  /*6b20*/  F2FP.F16.F32.PACK_AB R180, R185, R184 ;  /* 0x000000b8b9b4723e */ /* 0x000fce00000000ff */
.L_x_2885:
        /* <DEDUP_REMOVED lines=11> */
.L_x_2881:
[----:B------:R-:W-:Y:S05]  /*6be0*/  BSYNC.RECONVERGENT B0 ;  /* 0x0000000000007941 */ /* 0x000fea0003800200 */
.L_x_2880:
        /* <DEDUP_REMOVED lines=15> */
[----:B------:R-:W-:Y:S01]  /*6ce0*/  ISETP.GE.U32.AND P2, PT, R228, RZ, PT ;  /* 0x000000ffe400720c */ /* 0x000fe20003f46070 */
[----:B------:R-:W-:Y:S01]  /*6cf0*/  FADD.FTZ R158, R215, -R158 ;  /* 0x8000009ed79e7221 */ /* 0x000fe20000010000 */
[----:B------:R-:W-:Y:S01]  /*6d00*/  FADD.FTZ R157, R214, -R157 ;  /* 0x8000009dd69d7221 */ /* 0x000fe20000010000 */
[----:B------:R-:W-:Y:S01]  /*6d10*/  FADD.FTZ R156, R211, -R156 ;  /* 0x8000009cd39c7221 */ /* 0x000fe20000010000 */
[----:B------:R-:W-:Y:S01]  /*6d20*/  FFMA.FTZ R142, R219, R190, R191 ;  /* 0x000000bedb8e7223 */ /* 0x000fe200000100bf */
        /* <DEDUP_REMOVED lines=8> */
[----:B------:R-:W-:Y:S01]  /*6db0*/  ISETP.GE.U32.AND P5, PT, R238, RZ, PT ;  /* 0x000000ffee00720c */ /* 0x000fe20003fa6070 */
[----:B------:R-:W-:Y:S01]  /*6dc0*/  FADD.FTZ R160, R209, -R142 ;  /* 0x8000008ed1a07221 */ /* 0x000fe20000010000 */
[-C--:B------:R-:W-:Y:S01]  /*6dd0*/  FFMA.FTZ R140, R212, R190.reuse, R191 ;  /* 0x000000bed48c7223 */ /* 0x080fe200000100bf */
[----:B------:R-:W-:Y:S01]  /*6de0*/  FSEL R182, R157, RZ, P2 ;  /* 0x000000ff9db67208 */ /* 0x000fe20001000000 */
[----:B------:R-:W-:Y:S01]  /*6df0*/  FADD.FTZ R143, R14, -R143 ;  /* 0x8000008f0e8f7221 */ /* 0x000fe20000010000 */
[-CC-:B------:R-:W-:Y:S01]  /*6e00*/  FFMA.FTZ R141, R206, R190.reuse, R191.reuse ;  /* 0x000000bece8d7223 */ /* 0x180fe200000100bf */
[----:B------:R-:W-:Y:S01]  /*6e10*/  LOP3.LUT P2, RZ, R239, 0xff0000, RZ, 0xc0, !PT ;  /* 0x00ff0000efff7812 */ /* 0x000fe2000784c0ff */
[----:B------:R-:W-:Y:S01]  /*6e20*/  FMUL.FTZ R180, R161, UR13 ;  /* 0x0000000da1b47c20 */ /* 0x000fe20008410000 */
[----:B------:R-:W-:Y:S01]  /*6e30*/  FSEL R183, R181, RZ, P6 ;  /* 0x000000ffb5b77208 */ /* 0x000fe20003000000 */
[----:B------:R-:W-:Y:S01]  /*6e40*/  FFMA.FTZ R191, R203, R190, R191 ;  /* 0x000000becbbf7223 */ /* 0x000fe200000100bf */
[----:B------:R-:W-:Y:S01]  /*6e50*/  ISETP.GE.U32.AND.EX P5, PT, R239, 0x1000000, PT, P5 ;  /* 0x01000000ef00780c */ /* 0x000fe20003fa6150 */
[----:B------:R-:W-:Y:S01]  /*6e60*/  FFMA.FTZ R160, R15, R160, R176 ;  /* 0x000000a00fa07223 */ /* 0x000fe200000100b0 */
[----:B------:R-:W-:Y:S01]  /*6e70*/  LOP3.LUT P6, RZ, R239, 0xff00, RZ, 0xc0, !PT ;  /* 0x0000ff00efff7812 */ /* 0x000fe200078cc0ff */
[----:B------:R-:W-:Y:S01]  /*6e80*/  FADD.FTZ R142, R13, -R140 ;  /* 0x8000008c0d8e7221 */ /* 0x000fe20000010000 */
[----:B------:R-:W-:Y:S01]  /*6e90*/  FFMA.FTZ R158, R15, R143, R174 ;  /* 0x0000008f0f9e7223 */ /* 0x000fe200000100ae */
[----:B------:R-:W-:Y:S01]  /*6ea0*/  FADD.FTZ R140, R10, -R141 ;  /* 0x8000008d0a8c7221 */ /* 0x000fe20000010000 */
[----:B------:R-:W-:Y:S01]  /*6eb0*/  FSEL R143, R181, RZ, P2 ;  /* 0x000000ffb58f7208 */ /* 0x000fe20001000000 */
[----:B------:R-:W-:Y:S01]  /*6ec0*/  FADD.FTZ R191, R8, -R191 ;  /* 0x800000bf08bf7221 */ /* 0x000fe20000010000 */
[----:B------:R-:W-:Y:S01]  /*6ed0*/  FSEL R184, R157, RZ, P5 ;  /* 0x000000ff9db87208 */ /* 0x000fe20002800000 */
[----:B------:R-:W-:Y:S01]  /*6ee0*/  FMUL.FTZ R141, R160, UR13 ;  /* 0x0000000da08d7c20 */ /* 0x000fe20008410000 */
[----:B------:R-:W-:Y:S01]  /*6ef0*/  FSEL R181, R180, RZ, P6 ;  /* 0x000000ffb4b57208 */ /* 0x000fe20003000000 */
[----:B------:R-:W-:Y:S01]  /*6f00*/  FFMA.FTZ R159, R15, R142, R175 ;  /* 0x0000008e0f9f7223 */ /* 0x000fe200000100af */
[----:B------:R-:W-:Y:S01]  /*6f10*/  LOP3.LUT P5, RZ, R239, 0xff, RZ, 0xc0, !PT ;  /* 0x000000ffefff7812 */ /* 0x000fe200078ac0ff */
[----:B------:R-:W-:Y:S01]  /*6f20*/  FFMA.FTZ R157, R15, R140, R173 ;  /* 0x0000008c0f9d7223 */ /* 0x000fe200000100ad */
[----:B------:R-:W-:Y:S01]  /*6f30*/  LOP3.LUT P6, RZ, R229, 0xff, RZ, 0xc0, !PT ;  /* 0x000000ffe5ff7812 */ /* 0x000fe200078cc0ff */
[----:B------:R-:W-:Y:S01]  /*6f40*/  FFMA.FTZ R156, R15, R191, R172 ;  /* 0x000000bf0f9c7223 */ /* 0x000fe200000100ac */
[----:B------:R-:W-:Y:S01]  /*6f50*/  F2FP.F16.F32.PACK_AB R183, R182, R183 ;  /* 0x000000b7b6b7723e */ /* 0x000fe200000000ff */
[----:B------:R-:W-:Y:S01]  /*6f60*/  FMUL.FTZ R15, R158, UR13 ;  /* 0x0000000d9e0f7c20 */ /* 0x000fe20008410000 */
[----:B------:R-:W-:Y:S01]  /*6f70*/  LOP3.LUT P2, RZ, R229, 0xff00, RZ, 0xc0, !PT ;  /* 0x0000ff00e5ff7812 */ /* 0x000fe2000784c0ff */
[----:B------:R-:W-:Y:S01]  /*6f80*/  FMUL.FTZ R140, R157, UR13 ;  /* 0x0000000d9d8c7c20 */ /* 0x000fe20008410000 */
[----:B------:R-:W-:-:S02]  /*6f90*/  FSEL R142, R141, RZ, P5 ;  /* 0x000000ff8d8e7208 */ /* 0x000fc40002800000 */
[----:B------:R-:W-:Y:S02]  /*6fa0*/  FSEL R182, R141, RZ, P6 ;  /* 0x000000ff8db67208 */ /* 0x000fe40003000000 */
[----:B------:R-:W-:Y:S02]  /*6fb0*/  LOP3.LUT P5, RZ, R228, 0xff0000, RZ, 0xc0, !PT ;  /* 0x00ff0000e4ff7812 */ /* 0x000fe400078ac0ff */
[----:B------:R-:W-:Y:S02]  /*6fc0*/  LOP3.LUT P6, RZ, R238, 0xff0000, RZ, 0xc0, !PT ;  /* 0x00ff0000eeff7812 */ /* 0x000fe400078cc0ff */
[----:B0-----:R-:W-:Y:S01]  /*6fd0*/  FSEL R187, R180, RZ, P2 ;  /* 0x000000ffb4bb7208 */ /* 0x001fe20001000000 */
[----:B------:R-:W-:Y:S01]  /*6fe0*/  FMUL.FTZ R180, R159, UR13 ;  /* 0x0000000d9fb47c20 */ /* 0x000fe20008410000 */
[----:B------:R-:W-:Y:S02]  /*6ff0*/  F2FP.F16.F32.PACK_AB R142, R181, R142 ;  /* 0x0000008eb58e723e */ /* 0x000fe400000000ff */
[----:B------:R-:W-:-:S02]  /*7000*/  LOP3.LUT P2, RZ, R228, 0xff000000, RZ, 0xc0, !PT ;  /* 0xff000000e4ff7812 */ /* 0x000fc4000784c0ff */
[C---:B------:R-:W-:Y:S02]  /*7010*/  FSEL R181, R15.reuse, RZ, P5 ;  /* 0x000000ff0fb57208 */ /* 0x040fe40002800000 */
[----:B------:R-:W-:Y:S01]  /*7020*/  FSEL R141, R15, RZ, P6 ;  /* 0x000000ff0f8d7208 */ /* 0x000fe20003000000 */
[----:B------:R-:W-:Y:S01]  /*7030*/  FMUL.FTZ R15, R156, UR13 ;  /* 0x0000000d9c0f7c20 */ /* 0x000fe20008410000 */
[----:B------:R-:W-:Y:S02]  /*7040*/  LOP3.LUT P5, RZ, R238, 0xff000000, RZ, 0xc0, !PT ;  /* 0xff000000eeff7812 */ /* 0x000fe400078ac0ff */
[----:B------:R-:W-:Y:S02]  /*7050*/  LOP3.LUT P6, RZ, R228, 0xff00, RZ, 0xc0, !PT ;  /* 0x0000ff00e4ff7812 */ /* 0x000fe400078cc0ff */
[----:B------:R-:W-:Y:S02]  /*7060*/  F2FP.F16.F32.PACK_AB R143, R184, R143 ;  /* 0x0000008fb88f723e */ /* 0x000fe400000000ff */
[----:B------:R-:W-:-:S02]  /*7070*/  FSEL R184, R180, RZ, P2 ;  /* 0x000000ffb4b87208 */ /* 0x000fc40001000000 */
[----:B------:R-:W-:Y:S02]  /*7080*/  LOP3.LUT P2, RZ, R238, 0xff00, RZ, 0xc0, !PT ;  /* 0x0000ff00eeff7812 */ /* 0x000fe4000784c0ff */
[----:B------:R-:W-:Y:S02]  /*7090*/  FSEL R186, R180, RZ, P5 ;  /* 0x000000ffb4ba7208 */ /* 0x000fe40002800000 */
        /* <DEDUP_REMOVED lines=12> */
.L_x_2894:
[-CC-:B-1-3--:R-:W-:Y:S01]  /*7160*/  FFMA.FTZ R141, R217, R190.reuse, R191.reuse ;  /* 0x000000bed98d7223 */ /* 0x18afe200000100bf */
[-CC-:B------:R-:W-:Y:S01]  /*7170*/  FFMA.FTZ R184, R218, R190.reuse, R191.reuse ;  /* 0x000000bedab87223 */ /* 0x180fe200000100bf */
[----:B------:R-:W-:Y:S01]  /*7180*/  LOP3.LUT P5, RZ, R229, 0xff0000, RZ, 0xc0, !PT ;  /* 0x00ff0000e5ff7812 */ /* 0x000fe200078ac0ff */
[-C--:B------:R-:W-:Y:S01]  /*7190*/  FFMA.FTZ R142, R219, R190.reuse, R191 ;  /* 0x000000bedb8e7223 */ /* 0x080fe200000100bf */
[----:B------:R-:W-:Y:S01]  /*71a0*/  FADD.FTZ R180, R214, -R141 ;  /* 0x8000008dd6b47221 */ /* 0x000fe20000010000 */
[----:B------:R-:W-:Y:S01]  /*71b0*/  LOP3.LUT P6, RZ, R239, 0xff0000, RZ, 0xc0, !PT ;  /* 0x00ff0000efff7812 */ /* 0x000fe200078cc0ff */
[----:B------:R-:W-:Y:S01]  /*71c0*/  FADD.FTZ R184, R215, -R184 ;  /* 0x800000b8d7b87221 */ /* 0x000fe20000010000 */
[--C-:B------:R-:W-:Y:S01]  /*71d0*/  FFMA.FTZ R182, R216, R190, R191.reuse ;  /* 0x000000bed8b67223 */ /* 0x100fe200000100bf */
[C---:B-----5:R-:W-:Y:S01]  /*71e0*/  FFMA.FTZ R180, R15.reuse, R180, R178 ;  /* 0x000000b40fb47223 */ /* 0x060fe200000100b2 */
[----:B------:R-:W-:Y:S01]  /*71f0*/  FFMA.FTZ R140, R212, R190, R191 ;  /* 0x000000bed48c7223 */ /* 0x000fe200000100bf */
[----:B------:R-:W-:Y:S01]  /*7200*/  FFMA.FTZ R184, R15, R184, R179 ;  /* 0x000000b80fb87223 */ /* 0x000fe200000100b3 */
[----:B------:R-:W-:Y:S01]  /*7210*/  ISETP.GE.U32.AND P2, PT, R228, RZ, PT ;  /* 0x000000ffe400720c */ /* 0x000fe20003f46070 */
[----:B------:R-:W-:Y:S01]  /*7220*/  FMUL.FTZ R180, R180, UR13 ;  /* 0x0000000db4b47c20 */ /* 0x000fe20008410000 */
[----:B------:R-:W-:Y:S01]  /*7230*/  FADD.FTZ R182, R211, -R182 ;  /* 0x800000b6d3b67221 */ /* 0x000fe20000010000 */
[-CC-:B------:R-:W-:Y:S01]  /*7240*/  FFMA.FTZ R143, R213, R190.reuse, R191.reuse ;  /* 0x000000bed58f7223 */ /* 0x180fe200000100bf */
[----:B------:R-:W-:Y:S01]  /*7250*/  FMUL.FTZ R185, R184, UR13 ;  /* 0x0000000db8b97c20 */ /* 0x000fe20008410000 */
[----:B------:R-:W-:Y:S01]  /*7260*/  FFMA.FTZ R141, R206, R190, R191 ;  /* 0x000000bece8d7223 */ /* 0x000fe200000100bf */
[C---:B------:R-:W-:Y:S01]  /*7270*/  FSEL R183, R180.reuse, RZ, P5 ;  /* 0x000000ffb4b77208 */ /* 0x040fe20002800000 */
[----:B------:R-:W-:Y:S01]  /*7280*/  FFMA.FTZ R182, R15, R182, R177 ;  /* 0x000000b60fb67223 */ /* 0x000fe200000100b1 */
[----:B0-----:R-:W-:Y:S01]  /*7290*/  FSEL R186, R180, RZ, P6 ;  /* 0x000000ffb4ba7208 */ /* 0x001fe20003000000 */
[----:B------:R-:W-:Y:S01]  /*72a0*/  FADD.FTZ R180, R209, -R142 ;  /* 0x8000008ed1b47221 */ /* 0x000fe20000010000 */
[----:B------:R-:W-:Y:S01]  /*72b0*/  ISETP.GE.U32.AND.EX P2, PT, R229, 0x1000000, PT, P2 ;  /* 0x01000000e500780c */ /* 0x000fe20003f46120 */
[----:B------:R-:W-:Y:S01]  /*72c0*/  FADD.FTZ R142, R13, -R140 ;  /* 0x8000008c0d8e7221 */ /* 0x000fe20000010000 */
[----:B------:R-:W-:Y:S01]  /*72d0*/  ISETP.GE.U32.AND P5, PT, R238, RZ, PT ;  /* 0x000000ffee00720c */ /* 0x000fe20003fa6070 */
[----:B------:R-:W-:Y:S01]  /*72e0*/  FFMA.FTZ R180, R15, R180, R176 ;  /* 0x000000b40fb47223 */ /* 0x000fe200000100b0 */
[----:B------:R-:W-:Y:S01]  /*72f0*/  LOP3.LUT P6, RZ, R239, 0xff, RZ, 0xc0, !PT ;  /* 0x000000ffefff7812 */ /* 0x000fe200078cc0ff */
[----:B------:R-:W-:Y:S01]  /*7300*/  FADD.FTZ R143, R14, -R143 ;  /* 0x8000008f0e8f7221 */ /* 0x000fe20000010000 */
[----:B------:R-:W-:Y:S01]  /*7310*/  FSEL R188, R185, RZ, P2 ;  /* 0x000000ffb9bc7208 */ /* 0x000fe20001000000 */
[----:B------:R-:W-:Y:S01]  /*7320*/  FMUL.FTZ R181, R180, UR13 ;  /* 0x0000000db4b57c20 */ /* 0x000fe20008410000 */
[----:B------:R-:W-:Y:S01]  /*7330*/  ISETP.GE.U32.AND.EX P5, PT, R239, 0x1000000, PT, P5 ;  /* 0x01000000ef00780c */ /* 0x000fe20003fa6150 */
[----:B------:R-:W-:Y:S01]  /*7340*/  FADD.FTZ R140, R10, -R141 ;  /* 0x8000008d0a8c7221 */ /* 0x000fe20000010000 */
[----:B------:R-:W-:Y:S01]  /*7350*/  FMUL.FTZ R184, R182, UR13 ;  /* 0x0000000db6b87c20 */ /* 0x000fe20008410000 */
[----:B------:R-:W-:Y:S01]  /*7360*/  FFMA.FTZ R180, R15, R142, R175 ;  /* 0x0000008e0fb47223 */ /* 0x000fe200000100af */
[----:B------:R-:W-:Y:S01]  /*7370*/  LOP3.LUT P2, RZ, R239, 0xff00, RZ, 0xc0, !PT ;  /* 0x0000ff00efff7812 */ /* 0x000fe2000784c0ff */
[----:B------:R-:W-:Y:S01]  /*7380*/  FFMA.FTZ R141, R15, R143, R174 ;  /* 0x0000008f0f8d7223 */ /* 0x000fe200000100ae */
[----:B------:R-:W-:Y:S01]  /*7390*/  FSEL R142, R181, RZ, P6 ;  /* 0x000000ffb58e7208 */ /* 0x000fe20003000000 */
[----:B------:R-:W-:Y:S01]  /*73a0*/  FFMA.FTZ R191, R203, R190, R191 ;  /* 0x000000becbbf7223 */ /* 0x000fe200000100bf */
[----:B------:R-:W-:Y:S01]  /*73b0*/  LOP3.LUT P6, RZ, R229, 0xff, RZ, 0xc0, !PT ;  /* 0x000000ffe5ff7812 */ /* 0x000fe200078cc0ff */
[----:B------:R-:W-:Y:S01]  /*73c0*/  FMUL.FTZ R141, R141, UR13 ;  /* 0x0000000d8d8d7c20 */ /* 0x000fe20008410000 */
[----:B------:R-:W-:Y:S01]  /*73d0*/  FSEL R143, R185, RZ, P5 ;  /* 0x000000ffb98f7208 */ /* 0x000fe20002800000 */
[----:B------:R-:W-:Y:S01]  /*73e0*/  FFMA.FTZ R140, R15, R140, R173 ;  /* 0x0000008c0f8c7223 */ /* 0x000fe200000100ad */
[----:B------:R-:W-:Y:S01]  /*73f0*/  FSEL R185, R184, RZ, P2 ;  /* 0x000000ffb8b97208 */ /* 0x000fe20001000000 */
[----:B------:R-:W-:Y:S01]  /*7400*/  FADD.FTZ R191, R8, -R191 ;  /* 0x800000bf08bf7221 */ /* 0x000fe20000010000 */
[----:B------:R-:W-:Y:S01]  /*7410*/  LOP3.LUT P2, RZ, R229, 0xff00, RZ, 0xc0, !PT ;  /* 0x0000ff00e5ff7812 */ /* 0x000fe2000784c0ff */
[----:B------:R-:W-:Y:S01]  /*7420*/  FMUL.FTZ R180, R180, UR13 ;  /* 0x0000000db4b47c20 */ /* 0x000fe20008410000 */
[----:B------:R-:W-:Y:S01]  /*7430*/  LOP3.LUT P5, RZ, R228, 0xff0000, RZ, 0xc0, !PT ;  /* 0x00ff0000e4ff7812 */ /* 0x000fe200078ac0ff */
[----:B------:R-:W-:Y:S01]  /*7440*/  FMUL.FTZ R140, R140, UR13 ;  /* 0x0000000d8c8c7c20 */ /* 0x000fe20008410000 */
[----:B------:R-:W-:Y:S01]  /*7450*/  FSEL R182, R181, RZ, P6 ;  /* 0x000000ffb5b67208 */ /* 0x000fe20003000000 */
[----:B------:R-:W-:Y:S01]  /*7460*/  FFMA.FTZ R191, R15, R191, R172 ;  /* 0x000000bf0fbf7223 */ /* 0x000fe200000100ac */
[----:B------:R-:W-:-:S02]  /*7470*/  LOP3.LUT P6, RZ, R238, 0xff0000, RZ, 0xc0, !PT ;  /* 0x00ff0000eeff7812 */ /* 0x000fc400078cc0ff */
[----:B------:R-:W-:Y:S01]  /*7480*/  F2FP.F16.F32.PACK_AB R142, R185, R142 ;  /* 0x0000008eb98e723e */ /* 0x000fe200000000ff */
[----:B------:R-:W-:Y:S01]  /*7490*/  FMUL.FTZ R191, R191, UR13 ;  /* 0x0000000dbfbf7c20 */ /* 0x000fe20008410000 */
[----:B------:R-:W-:Y:S02]  /*74a0*/  FSEL R185, R184, RZ, P2 ;  /* 0x000000ffb8b97208 */ /* 0x000fe40001000000 */
[C---:B------:R-:W-:Y:S02]  /*74b0*/  FSEL R181, R141.reuse, RZ, P5 ;  /* 0x000000ff8db57208 */ /* 0x040fe40002800000 */
[----:B------:R-:W-:Y:S02]  /*74c0*/  LOP3.LUT P2, RZ, R228, 0xff000000, RZ, 0xc0, !PT ;  /* 0xff000000e4ff7812 */ /* 0x000fe4000784c0ff */
[----:B------:R-:W-:Y:S02]  /*74d0*/  FSEL R141, R141, RZ, P6 ;  /* 0x000000ff8d8d7208 */ /* 0x000fe40003000000 */
[----:B------:R-:W-:-:S02]  /*74e0*/  LOP3.LUT P5, RZ, R238, 0xff000000, RZ, 0xc0, !PT ;  /* 0xff000000eeff7812 */ /* 0x000fc400078ac0ff */
[----:B------:R-:W-:Y:S02]  /*74f0*/  LOP3.LUT P6, RZ, R228, 0xff00, RZ, 0xc0, !PT ;  /* 0x0000ff00e4ff7812 */ /* 0x000fe400078cc0ff */
[----:B------:R-:W-:Y:S02]  /*7500*/  F2FP.F16.F32.PACK_AB R143, R143, R186 ;  /* 0x000000ba8f8f723e */ /* 0x000fe400000000ff */
        /* <DEDUP_REMOVED lines=16> */
.L_x_2893:
[----:B-1-3--:R-:W1:Y:S02]  /*7610*/  LDC.64 R140, c[0x0][0x478] ;  /* 0x00011e00ff8c7b82 */ /* 0x00ae640000000a00 */
[----:B-1----:R-:W-:-:S04]  /*7620*/  ISETP.NE.U32.AND P1, PT, R140, RZ, PT ;  /* 0x000000ff8c00720c */ /* 0x002fc80003f25070 */
[----:B------:R-:W-:-:S13]  /*7630*/  ISETP.NE.AND.EX P1, PT, R141, RZ, PT, P1 ;  /* 0x000000ff8d00720c */ /* 0x000fda0003f25310 */
[----:B------:R-:W-:Y:S05]  /*7640*/  @!P1 BRA `(.L_x_2896) ;  /* 0x00000004002c9947 */ /* 0x000fea0003800000 */
[-CC-:B------:R-:W-:Y:S01]  /*7650*/  FFMA.FTZ R140, R218, R190.reuse, R191.reuse ;  /* 0x000000beda8c7223 */ /* 0x180fe200000100bf */
[-CC-:B------:R-:W-:Y:S01]  /*7660*/  FFMA.FTZ R157, R217, R190.reuse, R191.reuse ;  /* 0x000000bed99d7223 */ /* 0x180fe200000100bf */
[----:B------:R-:W-:Y:S01]  /*7670*/  ISETP.GE.U32.AND P2, PT, R228, RZ, PT ;  /* 0x000000ffe400720c */ /* 0x000fe20003f46070 */
[----:B------:R-:W-:Y:S01]  /*7680*/  FFMA.FTZ R184, R216, R190, R191 ;  /* 0x000000bed8b87223 */ /* 0x000fe200000100bf */
[----:B------:R-:W-:Y:S01]  /*7690*/  FADD.FTZ R140, R215, -R140 ;  /* 0x8000008cd78c7221 */ /* 0x000fe20000010000 */
[----:B------:R-:W-:Y:S01]  /*76a0*/  ISETP.GE.U32.AND P5, PT, R238, RZ, PT ;  /* 0x000000ffee00720c */ /* 0x000fe20003fa6070 */
[----:B------:R-:W-:Y:S01]  /*76b0*/  FADD.FTZ R162, R214, -R157 ;  /* 0x8000009dd6a27221 */ /* 0x000fe20000010000 */
[----:B------:R-:W-:Y:S01]  /*76c0*/  ISETP.GE.U32.AND.EX P2, PT, R229, 0x1000000, PT, P2 ;  /* 0x01000000e500780c */ /* 0x000fe20003f46120 */
[----:B-----5:R-:W-:Y:S01]  /*76d0*/  FMUL.FTZ R163, R15, R140 ;  /* 0x0000008c0fa37220 */ /* 0x020fe20000410000 */
[----:B------:R-:W-:Y:S01]  /*76e0*/  ISETP.GE.U32.AND.EX P5, PT, R239, 0x1000000, PT, P5 ;  /* 0x01000000ef00780c */ /* 0x000fe20003fa6150 */
[----:B------:R-:W-:Y:S01]  /*76f0*/  FMUL.FTZ R162, R15, R162 ;  /* 0x000000a20fa27220 */ /* 0x000fe20000410000 */
[-CC-:B------:R-:W-:Y:S01]  /*7700*/  FFMA.FTZ R158, R219, R190.reuse, R191.reuse ;  /* 0x000000bedb9e7223 */ /* 0x180fe200000100bf */
[----:B------:R-:W-:Y:S01]  /*7710*/  FMUL.FTZ R140, R163, UR13 ;  /* 0x0000000da38c7c20 */ /* 0x000fe20008410000 */
[-CC-:B------:R-:W-:Y:S01]  /*7720*/  FFMA.FTZ R141, R206, R190.reuse, R191.reuse ;  /* 0x000000bece8d7223 */ /* 0x180fe200000100bf */
[----:B------:R-:W-:Y:S01]  /*7730*/  FMUL.FTZ R142, R162, UR13 ;  /* 0x0000000da28e7c20 */ /* 0x000fe20008410000 */
[----:B------:R-:W-:Y:S01]  /*7740*/  LOP3.LUT P6, RZ, R229, 0xff0000, RZ, 0xc0, !PT ;  /* 0x00ff0000e5ff7812 */ /* 0x000fe200078cc0ff */
[----:B------:R-:W-:Y:S01]  /*7750*/  FADD.FTZ R160, R209, -R158 ;  /* 0x8000009ed1a07221 */ /* 0x000fe20000010000 */
[C---:B------:R-:W-:Y:S01]  /*7760*/  FSEL R180, R140.reuse, RZ, P2 ;  /* 0x000000ff8cb47208 */ /* 0x040fe20001000000 */
[-C--:B------:R-:W-:Y:S01]  /*7770*/  FFMA.FTZ R143, R213, R190.reuse, R191 ;  /* 0x000000bed58f7223 */ /* 0x080fe200000100bf */
[----:B------:R-:W-:Y:S01]  /*7780*/  FSEL R182, R140, RZ, P5 ;  /* 0x000000ff8cb67208 */ /* 0x000fe20002800000 */
[----:B------:R-:W-:Y:S01]  /*7790*/  FADD.FTZ R140, R211, -R184 ;  /* 0x800000b8d38c7221 */ /* 0x000fe20000010000 */
[----:B------:R-:W-:Y:S01]  /*77a0*/  FADD.FTZ R184, R10, -R141 ;  /* 0x8000008d0ab87221 */ /* 0x000fe20000010000 */
[--C-:B------:R-:W-:Y:S01]  /*77b0*/  FFMA.FTZ R156, R212, R190, R191.reuse ;  /* 0x000000bed49c7223 */ /* 0x100fe200000100bf */
[----:B------:R-:W-:Y:S01]  /*77c0*/  FSEL R183, R142, RZ, P6 ;  /* 0x000000ff8eb77208 */ /* 0x000fe20003000000 */
[----:B------:R-:W-:Y:S01]  /*77d0*/  FMUL.FTZ R161, R15, R140 ;  /* 0x0000008c0fa17220 */ /* 0x000fe20000410000 */
[----:B------:R-:W-:Y:S01]  /*77e0*/  FFMA.FTZ R191, R203, R190, R191 ;  /* 0x000000becbbf7223 */ /* 0x000fe200000100bf */
[----:B------:R-:W-:Y:S01]  /*77f0*/  LOP3.LUT P2, RZ, R239, 0xff0000, RZ, 0xc0, !PT ;  /* 0x00ff0000efff7812 */ /* 0x000fe2000784c0ff */
[----:B------:R-:W-:Y:S01]  /*7800*/  FMUL.FTZ R160, R15, R160 ;  /* 0x000000a00fa07220 */ /* 0x000fe20000410000 */
[----:B------:R-:W-:Y:S01]  /*7810*/  FMUL.FTZ R141, R161, UR13 ;  /* 0x0000000da18d7c20 */ /* 0x000fe20008410000 */
[----:B------:R-:W-:Y:S01]  /*7820*/  LOP3.LUT P6, RZ, R239, 0xff00, RZ, 0xc0, !PT ;  /* 0x0000ff00efff7812 */ /* 0x000fe200078cc0ff */
[----:B------:R-:W-:Y:S01]  /*7830*/  FADD.FTZ R158, R14, -R143 ;  /* 0x8000008f0e9e7221 */ /* 0x000fe20000010000 */
[----:B0-----:R-:W-:Y:S01]  /*7840*/  FADD.FTZ R186, R13, -R156 ;  /* 0x8000009c0dba7221 */ /* 0x001fe20000010000 */
[----:B------:R-:W-:Y:S01]  /*7850*/  FADD.FTZ R156, R8, -R191 ;  /* 0x800000bf089c7221 */ /* 0x000fe20000010000 */
[----:B------:R-:W-:Y:S01]  /*7860*/  FMUL.FTZ R140, R160, UR13 ;  /* 0x0000000da08c7c20 */ /* 0x000fe20008410000 */
[----:B------:R-:W-:Y:S01]  /*7870*/  FSEL R143, R142, RZ, P2 ;  /* 0x000000ff8e8f7208 */ /* 0x000fe20001000000 */
[----:B------:R-:W-:Y:S01]  /*7880*/  FMUL.FTZ R158, R15, R158 ;  /* 0x0000009e0f9e7220 */ /* 0x000fe20000410000 */
[----:B------:R-:W-:Y:S01]  /*7890*/  FSEL R181, R141, RZ, P6 ;  /* 0x000000ff8db57208 */ /* 0x000fe20003000000 */
[----:B------:R-:W-:Y:S01]  /*78a0*/  FMUL.FTZ R159, R15, R186 ;  /* 0x000000ba0f9f7220 */ /* 0x000fe20000410000 */
[----:B------:R-:W-:Y:S01]  /*78b0*/  LOP3.LUT P5, RZ, R239, 0xff, RZ, 0xc0, !PT ;  /* 0x000000ffefff7812 */ /* 0x000fe200078ac0ff */
[----:B------:R-:W-:Y:S01]  /*78c0*/  FMUL.FTZ R157, R15, R184 ;  /* 0x000000b80f9d7220 */ /* 0x000fe20000410000 */
[----:B------:R-:W-:Y:S01]  /*78d0*/  LOP3.LUT P6, RZ, R229, 0xff, RZ, 0xc0, !PT ;  /* 0x000000ffe5ff7812 */ /* 0x000fe200078cc0ff */
[----:B------:R-:W-:Y:S01]  /*78e0*/  FMUL.FTZ R156, R15, R156 ;  /* 0x0000009c0f9c7220 */ /* 0x000fe20000410000 */
[----:B------:R-:W-:Y:S01]  /*78f0*/  F2FP.F16.F32.PACK_AB R143, R182, R143 ;  /* 0x0000008fb68f723e */ /* 0x000fe200000000ff */
[----:B------:R-:W-:Y:S01]  /*7900*/  FMUL.FTZ R15, R158, UR13 ;  /* 0x0000000d9e0f7c20 */ /* 0x000fe20008410000 */
[----:B------:R-:W-:-:S02]  /*7910*/  FSEL R142, R140, RZ, P5 ;  /* 0x000000ff8c8e7208 */ /* 0x000fc40002800000 */
[----:B------:R-:W-:Y:S02]  /*7920*/  LOP3.LUT P2, RZ, R229, 0xff00, RZ, 0xc0, !PT ;  /* 0x0000ff00e5ff7812 */ /* 0x000fe4000784c0ff */
[----:B------:R-:W-:Y:S01]  /*7930*/  FSEL R182, R140, RZ, P6 ;  /* 0x000000ff8cb67208 */ /* 0x000fe20003000000 */
[----:B------:R-:W-:Y:S01]  /*7940*/  FMUL.FTZ R140, R157, UR13 ;  /* 0x0000000d9d8c7c20 */ /* 0x000fe20008410000 */
[----:B------:R-:W-:Y:S02]  /*7950*/  LOP3.LUT P5, RZ, R228, 0xff0000, RZ, 0xc0, !PT ;  /* 0x00ff0000e4ff7812 */ /* 0x000fe400078ac0ff */
[----:B------:R-:W-:Y:S02]  /*7960*/  LOP3.LUT P6, RZ, R238, 0xff0000, RZ, 0xc0, !PT ;  /* 0x00ff0000eeff7812 */ /* 0x000fe400078cc0ff */
[----:B------:R-:W-:Y:S01]  /*7970*/  F2FP.F16.F32.PACK_AB R183, R180, R183 ;  /* 0x000000b7b4b7723e */ /* 0x000fe200000000ff */
[----:B------:R-:W-:Y:S01]  /*7980*/  FMUL.FTZ R180, R159, UR13 ;  /* 0x0000000d9fb47c20 */ /* 0x000fe20008410000 */
[----:B------:R-:W-:-:S02]  /*7990*/  F2FP.F16.F32.PACK_AB R142, R181, R142 ;  /* 0x0000008eb58e723e */ /* 0x000fc400000000ff */
[----:B------:R-:W-:Y:S02]  /*79a0*/  FSEL R187, R141, RZ, P2 ;  /* 0x000000ff8dbb7208 */ /* 0x000fe40001000000 */
[----:B------:R-:W-:Y:S02]  /*79b0*/  LOP3.LUT P2, RZ, R228, 0xff000000, RZ, 0xc0, !PT ;  /* 0xff000000e4ff7812 */ /* 0x000fe4000784c0ff */
[C---:B------:R-:W-:Y:S02]  /*79c0*/  FSEL R181, R15.reuse, RZ, P5 ;  /* 0x000000ff0fb57208 */ /* 0x040fe40002800000 */
[----:B------:R-:W-:Y:S01]  /*79d0*/  FSEL R141, R15, RZ, P6 ;  /* 0x000000ff0f8d7208 */ /* 0x000fe20003000000 */
[----:B------:R-:W-:Y:S01]  /*79e0*/  FMUL.FTZ R15, R156, UR13 ;  /* 0x0000000d9c0f7c20 */ /* 0x000fe20008410000 */
[----:B------:R-:W-:Y:S02]  /*79f0*/  LOP3.LUT P5, RZ, R238, 0xff000000, RZ, 0xc0, !PT ;  /* 0xff000000eeff7812 */ /* 0x000fe400078ac0ff */
[----:B------:R-:W-:-:S02]  /*7a00*/  LOP3.LUT P6, RZ, R228, 0xff00, RZ, 0xc0, !PT ;  /* 0x0000ff00e4ff7812 */ /* 0x000fc400078cc0ff */
[----:B------:R-:W-:Y:S02]  /*7a10*/  FSEL R184, R180, RZ, P2 ;  /* 0x000000ffb4b87208 */ /* 0x000fe40001000000 */
[----:B------:R-:W-:Y:S02]  /*7a20*/  LOP3.LUT P2, RZ, R238, 0xff00, RZ, 0xc0, !PT ;  /* 0x0000ff00eeff7812 */ /* 0x000fe4000784c0ff */
[----:B------:R-:W-:Y:S02]  /*7a30*/  FSEL R186, R180, RZ, P5 ;  /* 0x000000ffb4ba7208 */ /* 0x000fe40002800000 */
        /* <DEDUP_REMOVED lines=10> */
[----:B------:R-:W-:Y:S01]  /*7ae0*/  F2FP.F16.F32.PACK_AB R180, R185, R180 ;  /* 0x000000b4b9b4723e */ /* 0x000fe200000000ff */
[----:B------:R-:W-:Y:S06]  /*7af0*/  BRA `(.L_x_2895) ;  /* 0x0000001000b47947 */ /* 0x000fec0003800000 */
.L_x_2896:
        /* <DEDUP_REMOVED lines=10> */
[----:B------:R-:W-:Y:S01]  /*7ba0*/  ISETP.GE.U32.AND P2, PT, R228, RZ, PT ;  /* 0x000000ffe400720c */ /* 0x000fe20003f46070 */
[----:B0-----:R-:W-:Y:S01]  /*7bb0*/  FADD.FTZ R186, R211, -R180 ;  /* 0x800000b4d3ba7221 */ /* 0x001fe20000010000 */
[----:B------:R-:W-:Y:S01]  /*7bc0*/  FMUL.FTZ R181, R184, UR13 ;  /* 0x0000000db8b57c20 */ /* 0x000fe20008410000 */
[----:B------:R-:W-:Y:S01]  /*7bd0*/  FADD.FTZ R184, R209, -R142 ;  /* 0x8000008ed1b87221 */ /* 0x000fe20000010000 */
[----:B------:R-:W-:Y:S01]  /*7be0*/  FMUL.FTZ R182, R182, UR13 ;  /* 0x0000000db6b67c20 */ /* 0x000fe20008410000 */
[----:B------:R-:W-:Y:S01]  /*7bf0*/  LOP3.LUT P6, RZ, R239, 0xff0000, RZ, 0xc0, !PT ;  /* 0x00ff0000efff7812 */ /* 0x000fe200078cc0ff */
[----:B------:R-:W-:Y:S01]  /*7c00*/  FFMA.FTZ R143, R213, R190, R191 ;  /* 0x000000bed58f7223 */ /* 0x000fe200000100bf */
[----:B------:R-:W-:Y:S01]  /*7c10*/  FMUL.FTZ R184, R15, R184 ;  /* 0x000000b80fb87220 */ /* 0x000fe20000410000 */
[----:B------:R-:W-:Y:S01]  /*7c20*/  ISETP.GE.U32.AND.EX P2, PT, R229, 0x1000000, PT, P2 ;  /* 0x01000000e500780c */ /* 0x000fe20003f46120 */
[----:B------:R-:W-:Y:S01]  /*7c30*/  FADD.FTZ R142, R10, -R141 ;  /* 0x8000008d0a8e7221 */ /* 0x000fe20000010000 */
[----:B------:R-:W-:Y:S01]  /*7c40*/  FSEL R183, R182, RZ, P5 ;  /* 0x000000ffb6b77208 */ /* 0x000fe20002800000 */
[----:B------:R-:W-:Y:S01]  /*7c50*/  FMUL.FTZ R186, R15, R186 ;  /* 0x000000ba0fba7220 */ /* 0x000fe20000410000 */
[----:B------:R-:W-:Y:S01]  /*7c60*/  ISETP.GE.U32.AND P5, PT, R238, RZ, PT ;  /* 0x000000ffee00720c */ /* 0x000fe20003fa6070 */
[----:B------:R-:W-:Y:S01]  /*7c70*/  FMUL.FTZ R184, R184, UR13 ;  /* 0x0000000db8b87c20 */ /* 0x000fe20008410000 */
[----:B------:R-:W-:Y:S01]  /*7c80*/  FSEL R185, R182, RZ, P6 ;  /* 0x000000ffb6b97208 */ /* 0x000fe20003000000 */
[----:B------:R-:W-:Y:S01]  /*7c90*/  FADD.FTZ R180, R14, -R143 ;  /* 0x8000008f0eb47221 */ /* 0x000fe20000010000 */
[----:B------:R-:W-:Y:S01]  /*7ca0*/  LOP3.LUT P6, RZ, R239, 0xff, RZ, 0xc0, !PT ;  /* 0x000000ffefff7812 */ /* 0x000fe200078cc0ff */
[--C-:B------:R-:W-:Y:S01]  /*7cb0*/  FFMA.FTZ R140, R212, R190, R191.reuse ;  /* 0x000000bed48c7223 */ /* 0x100fe200000100bf */
[----:B------:R-:W-:Y:S01]  /*7cc0*/  FSEL R188, R181, RZ, P2 ;  /* 0x000000ffb5bc7208 */ /* 0x000fe20001000000 */
[----:B------:R-:W-:Y:S01]  /*7cd0*/  FMUL.FTZ R186, R186, UR13 ;  /* 0x0000000dbaba7c20 */ /* 0x000fe20008410000 */
[----:B------:R-:W-:Y:S01]  /*7ce0*/  ISETP.GE.U32.AND.EX P5, PT, R239, 0x1000000, PT, P5 ;  /* 0x01000000ef00780c */ /* 0x000fe20003fa6150 */
[----:B------:R-:W-:Y:S01]  /*7cf0*/  FMUL.FTZ R141, R15, R142 ;  /* 0x0000008e0f8d7220 */ /* 0x000fe20000410000 */
[----:B------:R-:W-:Y:S01]  /*7d00*/  FFMA.FTZ R191, R203, R190, R191 ;  /* 0x000000becbbf7223 */ /* 0x000fe200000100bf */
[----:B------:R-:W-:Y:S01]  /*7d10*/  LOP3.LUT P2, RZ, R239, 0xff00, RZ, 0xc0, !PT ;  /* 0x0000ff00efff7812 */ /* 0x000fe2000784c0ff */
[----:B------:R-:W-:Y:S01]  /*7d20*/  FMUL.FTZ R180, R15, R180 ;  /* 0x000000b40fb47220 */ /* 0x000fe20000410000 */
[----:B------:R-:W-:Y:S01]  /*7d30*/  FSEL R142, R184, RZ, P6 ;  /* 0x000000ffb88e7208 */ /* 0x000fe20003000000 */
[----:B------:R-:W-:Y:S01]  /*7d40*/  FADD.FTZ R182, R13, -R140 ;  /* 0x8000008c0db67221 */ /* 0x000fe20000010000 */
[----:B------:R-:W-:Y:S01]  /*7d50*/  LOP3.LUT P6, RZ, R229, 0xff, RZ, 0xc0, !PT ;  /* 0x000000ffe5ff7812 */ /* 0x000fe200078cc0ff */
[----:B------:R-:W-:Y:S01]  /*7d60*/  FADD.FTZ R140, R8, -R191 ;  /* 0x800000bf088c7221 */ /* 0x000fe20000010000 */
[----:B------:R-:W-:Y:S01]  /*7d70*/  FSEL R190, R181, RZ, P5 ;  /* 0x000000ffb5be7208 */ /* 0x000fe20002800000 */
        /* <DEDUP_REMOVED lines=9> */
[----:B------:R-:W-:Y:S01]  /*7e10*/  LOP3.LUT P6, RZ, R238, 0xff0000, RZ, 0xc0, !PT ;  /* 0x00ff0000eeff7812 */ /* 0x000fe200078cc0ff */
[----:B------:R-:W-:Y:S01]  /*7e20*/  FMUL.FTZ R140, R140, UR13 ;  /* 0x0000000d8c8c7c20 */ /* 0x000fe20008410000 */
[----:B------:R-:W-:-:S02]  /*7e30*/  F2FP.F16.F32.PACK_AB R142, R181, R142 ;  /* 0x0000008eb58e723e */ /* 0x000fc400000000ff */
[----:B------:R-:W-:Y:S02]  /*7e40*/  FSEL R15, R186, RZ, P2 ;  /* 0x000000ffba0f7208 */ /* 0x000fe40001000000 */
[C---:B------:R-:W-:Y:S02]  /*7e50*/  FSEL R181, R180.reuse, RZ, P5 ;  /* 0x000000ffb4b57208 */ /* 0x040fe40002800000 */
[----:B------:R-:W-:Y:S02]  /*7e60*/  FSEL R186, R180, RZ, P6 ;  /* 0x000000ffb4ba7208 */ /* 0x000fe40003000000 */
[----:B------:R-:W-:Y:S02]  /*7e70*/  LOP3.LUT P2, RZ, R228, 0xff000000, RZ, 0xc0, !PT ;  /* 0xff000000e4ff7812 */ /* 0x000fe4000784c0ff */
[----:B------:R-:W-:Y:S02]  /*7e80*/  LOP3.LUT P5, RZ, R238, 0xff000000, RZ, 0xc0, !PT ;  /* 0xff000000eeff7812 */ /* 0x000fe400078ac0ff */
[----:B------:R-:W-:-:S02]  /*7e90*/  LOP3.LUT P6, RZ, R228, 0xff00, RZ, 0xc0, !PT ;  /* 0x0000ff00e4ff7812 */ /* 0x000fc400078cc0ff */
[----:B------:R-:W-:Y:S02]  /*7ea0*/  F2FP.F16.F32.PACK_AB R143, R190, R185 ;  /* 0x000000b9be8f723e */ /* 0x000fe400000000ff */
[----:B------:R-:W-:Y:S02]  /*7eb0*/  F2FP.F16.F32.PACK_AB R183, R188, R183 ;  /* 0x000000b7bcb7723e */ /* 0x000fe400000000ff */
        /* <DEDUP_REMOVED lines=15> */
.L_x_2892:
        /* <DEDUP_REMOVED lines=28> */
[----:B------:R-:W-:Y:S01]  /*8170*/  FFMA.FTZ R159, R15, R160, R175 ;  /* 0x000000a00f9f7223 */ /* 0x000fe200000100af */
[----:B------:R-:W-:Y:S01]  /*8180*/  FMUL.FTZ R180, R163, UR13 ;  /* 0x0000000da3b47c20 */ /* 0x000fe20008410000 */
[C---:B------:R-:W-:Y:S01]  /*8190*/  FFMA.FTZ R162, R15.reuse, R183, R178 ;  /* 0x000000b70fa27223 */ /* 0x040fe200000100b2 */
[C---:B------:R-:W-:Y:S01]  /*81a0*/  FFMA.FTZ R160, R15.reuse, R181, R176 ;  /* 0x000000b50fa07223 */ /* 0x040fe200000100b0 */
[----:B------:R-:W-:Y:S01]  /*81b0*/  FFMA.FTZ R161, R15, R190, R177 ;  /* 0x000000be0fa17223 */ /* 0x000fe200000100b1 */
        /* <DEDUP_REMOVED lines=10> */
[----:B------:R-:W-:Y:S01]  /*8260*/  FSEL R15, R15, RZ, P6 ;  /* 0x000000ff0f0f7208 */ /* 0x000fe20003000000 */
[----:B------:R-:W-:Y:S01]  /*8270*/  FMUL.FTZ R182, R159, UR13 ;  /* 0x0000000d9fb67c20 */ /* 0x000fe20008410000 */
[----:B------:R-:W-:-:S02]  /*8280*/  LOP3.LUT P6, RZ, R229, 0xff, RZ, 0xc0, !PT ;  /* 0x000000ffe5ff7812 */ /* 0x000fc400078cc0ff */
[----:B0-----:R-:W-:Y:S02]  /*8290*/  FSEL R187, R181, RZ, P5 ;  /* 0x000000ffb5bb7208 */ /* 0x001fe40002800000 */
[----:B------:R-:W-:Y:S01]  /*82a0*/  FSEL R181, R180, RZ, P2 ;  /* 0x000000ffb4b57208 */ /* 0x000fe20001000000 */
        /* <DEDUP_REMOVED lines=13> */
.L_x_2898:
[-CC-:B------:R-:W-:Y:S01]  /*8380*/  FFMA.FTZ R185, R217, R190.reuse, R191.reuse ;  /* 0x000000bed9b97223 */ /* 0x180fe200000100bf */
[-CC-:B0-----:R-:W-:Y:S01]  /*8390*/  FFMA.FTZ R186, R218, R190.reuse, R191.reuse ;  /* 0x000000bedaba7223 */ /* 0x181fe200000100bf */
[-CC-:B------:R-:W-:Y:S01]  /*83a0*/  FFMA.FTZ R184, R216, R190.reuse, R191.reuse ;  /* 0x000000bed8b87223 */ /* 0x180fe200000100bf */
[-C--:B------:R-:W-:Y:S01]  /*83b0*/  FFMA.FTZ R182, R219, R190.reuse, R191 ;  /* 0x000000bedbb67223 */ /* 0x080fe200000100bf */
[----:B------:R-:W-:Y:S01]  /*83c0*/  FADD.FTZ R187, R214, -R185 ;  /* 0x800000b9d6bb7221 */ /* 0x000fe20000010000 */
[----:B------:R-:W-:Y:S01]  /*83d0*/  FADD.FTZ R186, R215, -R186 ;  /* 0x800000bad7ba7221 */ /* 0x000fe20000010000 */
[-CC-:B------:R-:W-:Y:S01]  /*83e0*/  FFMA.FTZ R183, R213, R190.reuse, R191.reuse ;  /* 0x000000bed5b77223 */ /* 0x180fe200000100bf */
[----:B------:R-:W-:Y:S01]  /*83f0*/  FFMA.FTZ R180, R212, R190, R191 ;  /* 0x000000bed4b47223 */ /* 0x000fe200000100bf */
[----:B-----5:R-:W-:Y:S01]  /*8400*/  FFMA.FTZ R187, R15, R187, R178 ;  /* 0x000000bb0fbb7223 */ /* 0x020fe200000100b2 */
[----:B------:R-:W-:Y:S01]  /*8410*/  FADD.FTZ R184, R211, -R184 ;  /* 0x800000b8d3b87221 */ /* 0x000fe20000010000 */
[----:B------:R-:W-:Y:S01]  /*8420*/  FFMA.FTZ R186, R15, R186, R179 ;  /* 0x000000ba0fba7223 */ /* 0x000fe200000100b3 */
[-C--:B------:R-:W-:Y:S01]  /*8430*/  FFMA.FTZ R181, R206, R190.reuse, R191 ;  /* 0x000000beceb57223 */ /* 0x080fe200000100bf */
[----:B------:R-:W-:Y:S01]  /*8440*/  FADD.FTZ R185, R209, -R182 ;  /* 0x800000b6d1b97221 */ /* 0x000fe20000010000 */
[----:B------:R-:W-:Y:S01]  /*8450*/  FADD.FTZ R183, R14, -R183 ;  /* 0x800000b70eb77221 */ /* 0x000fe20000010000 */
[----:B------:R-:W-:Y:S01]  /*8460*/  ISETP.GE.U32.AND P2, PT, R228, RZ, PT ;  /* 0x000000ffe400720c */ /* 0x000fe20003f46070 */
[----:B------:R-:W-:Y:S01]  /*8470*/  FFMA.FTZ R191, R203, R190, R191 ;  /* 0x000000becbbf7223 */ /* 0x000fe200000100bf */
[----:B------:R-:W-:Y:S01]  /*8480*/  FMUL.FTZ R187, R187, UR13 ;  /* 0x0000000dbbbb7c20 */ /* 0x000fe20008410000 */
[----:B------:R-:W-:Y:S01]  /*8490*/  FADD.FTZ R182, R13, -R180 ;  /* 0x800000b40db67221 */ /* 0x000fe20000010000 */
        /* <DEDUP_REMOVED lines=36> */
.L_x_2897:
        /* <DEDUP_REMOVED lines=11> */
[----:B0-----:R-:W-:Y:S01]  /*8790*/  FADD.FTZ R186, R215, -R156 ;  /* 0x8000009cd7ba7221 */ /* 0x001fe20000010000 */
[----:B------:R-:W-:Y:S01]  /*87a0*/  FFMA.FTZ R190, R216, R190, R191 ;  /* 0x000000bed8be7223 */ /* 0x000fe200000100bf */
[----:B------:R-:W-:Y:S01]  /*87b0*/  FADD.FTZ R156, R8, -R157 ;  /* 0x8000009d089c7221 */ /* 0x000fe20000010000 */
[----:B------:R-:W-:Y:S01]  /*87c0*/  FADD.FTZ R184, R214, -R163 ;  /* 0x800000a3d6b87221 */ /* 0x000fe20000010000 */
[----:B------:R-:W-:Y:S01]  /*87d0*/  FADD.FTZ R158, R10, -R159 ;  /* 0x8000009f0a9e7221 */ /* 0x000fe20000010000 */
[----:B------:R-:W-:Y:S01]  /*87e0*/  FADD.FTZ R180, R13, -R162 ;  /* 0x800000a20db47221 */ /* 0x000fe20000010000 */
[----:B------:R-:W-:Y:S01]  /*87f0*/  FADD.FTZ R160, R14, -R161 ;  /* 0x800000a10ea07221 */ /* 0x000fe20000010000 */
[----:B-----5:R-:W-:Y:S01]  /*8800*/  FMUL.FTZ R163, R15, R186 ;  /* 0x000000ba0fa37220 */ /* 0x020fe20000410000 */
        /* <DEDUP_REMOVED lines=9> */
[C---:B------:R-:W-:Y:S01]  /*88a0*/  FMUL.FTZ R160, R15.reuse, R182 ;  /* 0x000000b60fa07220 */ /* 0x040fe20000410000 */
[----:B------:R-:W-:Y:S01]  /*88b0*/  FMUL.FTZ R161, R15, R190 ;  /* 0x000000be0fa17220 */ /* 0x000fe20000410000 */
        /* <DEDUP_REMOVED lines=28> */
.L_x_2899:
[-CC-:B0-----:R-:W-:Y:S01]  /*8a80*/  FFMA.FTZ R186, R218, R190.reuse, R191.reuse ;  /* 0x000000bedaba7223 */ /* 0x181fe200000100bf */
        /* <DEDUP_REMOVED lines=52> */
.L_x_2895:
        /* <DEDUP_REMOVED lines=10> */
.L_x_2891:
[----:B------:R-:W-:Y:S05]  /*8e70*/  BSYNC.RECONVERGENT B0 ;  /* 0x0000000000007941 */ /* 0x000fea0003800200 */
.L_x_2890:
[----:B-1-34-:R-:W1:Y:S02]  /*8e80*/  LDC.64 R180, c[0x0][0x380] ;  /* 0x0000e000ffb47b82 */ /* 0x01ae640000000a00 */
[----:B-1----:R-:W-:-:S04]  /*8e90*/  LEA R4, R180, R4, 0x2 ;  /* 0x00000004b4047211 */ /* 0x002fc800078e10ff */
[----:B------:R-:W-:-:S13]  /*8ea0*/  ISETP.GE.AND P0, PT, R4, R181, PT ;  /* 0x000000b50400720c */ /* 0x000fda0003f06270 */
[----:B------:R-:W-:Y:S05]  /*8eb0*/  @!P0 BRA `(.L_x_2900) ;  /* 0xffffff78009c8947 */ /* 0x000fea000383ffff */
.L_x_2862:
        /* <DEDUP_REMOVED lines=35> */
[----:B-----5:R-:W4:Y:S04]  /*90f0*/  LDS R15, [R0+0xe00] ;  /* 0x000e0000000f7984 */ /* 0x020f280000000800 */
        /* <DEDUP_REMOVED lines=239> */
.L_x_2902:
[----:B------:R-:W-:Y:S05]  /*9ff0*/  BSYNC.RECONVERGENT B0 ;  /* 0x0000000000007941 */ /* 0x000fea0003800200 */
.L_x_2901:
        /* <DEDUP_REMOVED lines=23> */
.L_x_2904:
[----:B------:R-:W-:Y:S05]  /*a170*/  BSYNC.RECONVERGENT B0 ;  /* 0x0000000000007941 */ /* 0x000fea0003800200 */
.L_x_2903:
        /* <DEDUP_REMOVED lines=23> */
.L_x_2906:
[----:B------:R-:W-:Y:S05]  /*a2f0*/  BSYNC.RECONVERGENT B0 ;  /* 0x0000000000007941 */ /* 0x000fea0003800200 */
.L_x_2905:
        /* <DEDUP_REMOVED lines=23> */
.L_x_2908:
[----:B------:R-:W-:Y:S05]  /*a470*/  BSYNC.RECONVERGENT B0 ;  /* 0x0000000000007941 */ /* 0x000fea0003800200 */
.L_x_2907:
        /* <DEDUP_REMOVED lines=23> */
.L_x_2910:
[----:B------:R-:W-:Y:S05]  /*a5f0*/  BSYNC.RECONVERGENT B0 ;  /* 0x0000000000007941 */ /* 0x000fea0003800200 */
.L_x_2909:
        /* <DEDUP_REMOVED lines=8> */
.L_x_2869:
[----:B------:R-:W-:Y:S01]  /*a680*/  HFMA2 R190, -RZ, RZ, 0, 5.9604644775390625e-08 ;  /* 0x00000001ffbe7431 */ /* 0x000fe200000001ff */
[----:B------:R-:W-:Y:S01]  /*a690*/  BSSY B0, `(.L_x_2911) ;  /* 0x0000006000007945 */ /* 0x000fe20003800000 */
[----:B------:R-:W-:Y:S02]  /*a6a0*/  MOV R191, 0x1f ;  /* 0x0000001f00bf7802 */ /* 0x000fe40000000f00 */
[----:B------:R-:W-:-:S07]  /*a6b0*/  MOV R188, 0xffffffff ;  /* 0xffffffff00bc7802 */ /* 0x000fce0000000f00 */
[----:B-----5:R-:W-:Y:S05]  /*a6c0*/  WARPSYNC.COLLECTIVE R188, `(.L_x_2912) ;  /* 0x00000000bc087348 */ /* 0x020fea0003c00000 */
[----:B------:R0:W1:Y:S02]  /*a6d0*/  SHFL.BFLY P0, R189, R235, R190, R191 ;  /* 0x0c0000beebbd7389 */ /* 0x00006400000000bf */
[----:B01---5:R-:W-:Y:S05]  /*a6e0*/  ENDCOLLECTIVE ;  /* 0x000000000000791b */ /* 0x023fea0003800000 */
.L_x_2912:
[----:B------:R-:W-:Y:S05]  /*a6f0*/  BSYNC B0 ;  /* 0x0000000000007941 */ /* 0x000fea0003800000 */
.L_x_2911:
        /* <DEDUP_REMOVED lines=9> */
.L_x_2913:
[----:B------:R-:W-:Y:S01]  /*a790*/  MOV R235, R180 ;  /* 0x000000b400eb7202 */ /* 0x000fe20000000f00 */
[----:B------:R-:W-:Y:S01]  /*a7a0*/  HFMA2 R190, -RZ, RZ, 0, 1.1920928955078125e-07 ;  /* 0x00000002ffbe7431 */ /* 0x000fe200000001ff */
[----:B------:R-:W-:-:S07]  /*a7b0*/  MOV R181, R189 ;  /* 0x000000bd00b57202 */ /* 0x000fce0000000f00 */
[----:B------:R-:W-:Y:S05]  /*a7c0*/  WARPSYNC.COLLECTIVE R188, `(.L_x_2914) ;  /* 0x00000000bc087348 */ /* 0x000fea0003c00000 */
[----:B------:R0:W1:Y:S02]  /*a7d0*/  SHFL.BFLY P0, R189, R235, R190, R191 ;  /* 0x0c0000beebbd7389 */ /* 0x00006400000000bf */
[----:B01----:R-:W-:Y:S05]  /*a7e0*/  ENDCOLLECTIVE ;  /* 0x000000000000791b */ /* 0x003fea0003800000 */
.L_x_2914:
[----:B------:R-:W-:-:S05]  /*a7f0*/  FADD.FTZ R181, R181, R236 ;  /* 0x000000ecb5b57221 */ /* 0x000fca0000010000 */
[----:B------:R-:W-:Y:S02]  /*a800*/  MOV R235, R181 ;  /* 0x000000b500eb7202 */ /* 0x000fe40000000f00 */
[----:B------:R-:W-:-:S07]  /*a810*/  MOV R183, R189 ;  /* 0x000000bd00b77202 */ /* 0x000fce0000000f00 */
[----:B------:R-:W-:Y:S05]  /*a820*/  WARPSYNC.COLLECTIVE R188, `(.L_x_2915) ;  /* 0x00000000bc087348 */ /* 0x000fea0003c00000 */
[----:B------:R0:W1:Y:S02]  /*a830*/  SHFL.BFLY P0, R189, R235, R190, R191 ;  /* 0x0c0000beebbd7389 */ /* 0x00006400000000bf */
[----:B01----:R-:W-:Y:S05]  /*a840*/  ENDCOLLECTIVE ;  /* 0x000000000000791b */ /* 0x003fea0003800000 */
.L_x_2915:
[----:B------:R-:W-:-:S05]  /*a850*/  FADD.FTZ R183, R180, R183 ;  /* 0x000000b7b4b77221 */ /* 0x000fca0000010000 */
[----:B------:R-:W-:Y:S01]  /*a860*/  MOV R235, R183 ;  /* 0x000000b700eb7202 */ /* 0x000fe20000000f00 */
[----:B------:R-:W-:Y:S01]  /*a870*/  HFMA2 R190, -RZ, RZ, 0, 2.384185791015625e-07 ;  /* 0x00000004ffbe7431 */ /* 0x000fe200000001ff */
[----:B------:R-:W-:-:S07]  /*a880*/  MOV R182, R189 ;  /* 0x000000bd00b67202 */ /* 0x000fce0000000f00 */
[----:B------:R-:W-:Y:S05]  /*a890*/  WARPSYNC.COLLECTIVE R188, `(.L_x_2916) ;  /* 0x00000000bc087348 */ /* 0x000fea0003c00000 */
[----:B------:R0:W1:Y:S02]  /*a8a0*/  SHFL.BFLY P0, R189, R235, R190, R191 ;  /* 0x0c0000beebbd7389 */ /* 0x00006400000000bf */
[----:B01----:R-:W-:Y:S05]  /*a8b0*/  ENDCOLLECTIVE ;  /* 0x000000000000791b */ /* 0x003fea0003800000 */
.L_x_2916:
[----:B------:R-:W-:-:S05]  /*a8c0*/  FADD.FTZ R182, R181, R182 ;  /* 0x000000b6b5b67221 */ /* 0x000fca0000010000 */
[----:B------:R-:W-:Y:S02]  /*a8d0*/  MOV R235, R182 ;  /* 0x000000b600eb7202 */ /* 0x000fe40000000f00 */
[----:B------:R-:W-:-:S07]  /*a8e0*/  MOV R184, R189 ;  /* 0x000000bd00b87202 */ /* 0x000fce0000000f00 */
[----:B------:R-:W-:Y:S05]  /*a8f0*/  WARPSYNC.COLLECTIVE R188, `(.L_x_2917) ;  /* 0x00000000bc087348 */ /* 0x000fea0003c00000 */
[----:B------:R0:W1:Y:S02]  /*a900*/  SHFL.BFLY P0, R189, R235, R190, R191 ;  /* 0x0c0000beebbd7389 */ /* 0x00006400000000bf */
[----:B01----:R-:W-:Y:S05]  /*a910*/  ENDCOLLECTIVE ;  /* 0x000000000000791b */ /* 0x003fea0003800000 */
.L_x_2917:
[----:B------:R-:W-:-:S05]  /*a920*/  FADD.FTZ R184, R183, R184 ;  /* 0x000000b8b7b87221 */ /* 0x000fca0000010000 */
[----:B------:R-:W-:Y:S01]  /*a930*/  MOV R235, R184 ;  /* 0x000000b800eb7202 */ /* 0x000fe20000000f00 */
[----:B------:R-:W-:Y:S01]  /*a940*/  HFMA2 R190, -RZ, RZ, 0, 4.76837158203125e-07 ;  /* 0x00000008ffbe7431 */ /* 0x000fe200000001ff */
[----:B------:R-:W-:-:S07]  /*a950*/  MOV R185, R189 ;  /* 0x000000bd00b97202 */ /* 0x000fce0000000f00 */
[----:B------:R-:W-:Y:S05]  /*a960*/  WARPSYNC.COLLECTIVE R188, `(.L_x_2918) ;  /* 0x00000000bc087348 */ /* 0x000fea0003c00000 */
[----:B------:R0:W1:Y:S02]  /*a970*/  SHFL.BFLY P0, R189, R235, R190, R191 ;  /* 0x0c0000beebbd7389 */ /* 0x00006400000000bf */
[----:B01----:R-:W-:Y:S05]  /*a980*/  ENDCOLLECTIVE ;  /* 0x000000000000791b */ /* 0x003fea0003800000 */
.L_x_2918:
[----:B------:R-:W-:-:S05]  /*a990*/  FADD.FTZ R185, R182, R185 ;  /* 0x000000b9b6b97221 */ /* 0x000fca0000010000 */
[----:B------:R-:W-:Y:S02]  /*a9a0*/  MOV R235, R185 ;  /* 0x000000b900eb7202 */ /* 0x000fe40000000f00 */
[----:B------:R-:W-:-:S07]  /*a9b0*/  MOV R187, R189 ;  /* 0x000000bd00bb7202 */ /* 0x000fce0000000f00 */
[----:B------:R-:W-:Y:S05]  /*a9c0*/  WARPSYNC.COLLECTIVE R188, `(.L_x_2919) ;  /* 0x00000000bc087348 */ /* 0x000fea0003c00000 */
[----:B------:R0:W1:Y:S02]  /*a9d0*/  SHFL.BFLY P0, R189, R235, R190, R191 ;  /* 0x0c0000beebbd7389 */ /* 0x00006400000000bf */
[----:B01----:R-:W-:Y:S05]  /*a9e0*/  ENDCOLLECTIVE ;  /* 0x000000000000791b */ /* 0x003fea0003800000 */
.L_x_2919:
[----:B------:R-:W-:-:S05]  /*a9f0*/  FADD.FTZ R187, R184, R187 ;  /* 0x000000bbb8bb7221 */ /* 0x000fca0000010000 */
[----:B------:R-:W-:Y:S01]  /*aa00*/  MOV R235, R187 ;  /* 0x000000bb00eb7202 */ /* 0x000fe20000000f00 */
[----:B------:R-:W-:Y:S01]  /*aa10*/  HFMA2 R190, -RZ, RZ, 0, 9.5367431640625e-07 ;  /* 0x00000010ffbe7431 */ /* 0x000fe200000001ff */
[----:B------:R-:W-:-:S07]  /*aa20*/  MOV R186, R189 ;  /* 0x000000bd00ba7202 */ /* 0x000fce0000000f00 */
[----:B------:R-:W-:Y:S05]  /*aa30*/  WARPSYNC.COLLECTIVE R188, `(.L_x_2920) ;  /* 0x00000000bc087348 */ /* 0x000fea0003c00000 */
[----:B------:R0:W1:Y:S02]  /*aa40*/  SHFL.BFLY P0, R189, R235, R190, R191 ;  /* 0x0c0000beebbd7389 */ /* 0x00006400000000bf */
[----:B01----:R-:W-:Y:S05]  /*aa50*/  ENDCOLLECTIVE ;  /* 0x000000000000791b */ /* 0x003fea0003800000 */
.L_x_2920:
[----:B------:R-:W-:-:S05]  /*aa60*/  FADD.FTZ R186, R185, R186 ;  /* 0x000000bab9ba7221 */ /* 0x000fca0000010000 */
[----:B------:R-:W-:Y:S02]  /*aa70*/  MOV R235, R186 ;  /* 0x000000ba00eb7202 */ /* 0x000fe40000000f00 */
[----:B------:R-:W-:-:S07]  /*aa80*/  MOV R180, R189 ;  /* 0x000000bd00b47202 */ /* 0x000fce0000000f00 */
[----:B------:R-:W-:Y:S05]  /*aa90*/  WARPSYNC.COLLECTIVE R188, `(.L_x_2921) ;  /* 0x00000000bc087348 */ /* 0x000fea0003c00000 */
[----:B------:R0:W1:Y:S02]  /*aaa0*/  SHFL.BFLY P0, R189, R235, R190, R191 ;  /* 0x0c0000beebbd7389 */ /* 0x00006400000000bf */
[----:B01----:R-:W-:Y:S05]  /*aab0*/  ENDCOLLECTIVE ;  /* 0x000000000000791b */ /* 0x003fea0003800000 */
.L_x_2921:
[----:B------:R-:W-:Y:S01]  /*aac0*/  MOV R181, R189 ;  /* 0x000000bd00b57202 */ /* 0x000fe20000000f00 */
[----:B------:R-:W-:Y:S06]  /*aad0*/  BRA `(.L_x_2922) ;  /* 0xffffff7800c07947 */ /* 0x000fec000383ffff */
.L_x_2923:
        /* <DEDUP_REMOVED lines=10> */
.L_x_4998:


//--------------------- .text._ZN10layer_norm31ln_parallel_residual_bwd_kernelINS_13Kernel_traitsI6__halfS2_fS2_fjLj768ELj1ELj4ELj1ELj16ENS_18Kernel_traits_baseILj768ES2_S2_fS2_fjLj128EEEEELb1ELb0ELb1EEEvNS_9BwdParamsE --------------------------
	.section	.text._ZN10layer_norm31ln_parallel_residual_bwd_kernelINS_13Kernel_traitsI6__halfS2_fS2_fjLj768ELj1ELj4ELj1ELj16ENS_18Kernel_traits_baseILj768ES2_S2_fS2_fjLj128EEEEELb1ELb0ELb1EEEvNS_9BwdParamsE,"ax",@progbits
	.align	128
        .global         _ZN10layer_norm31ln_parallel_residual_bwd_kernelINS_13Kernel_traitsI6__halfS2_fS2_fjLj768ELj1ELj4ELj1ELj16ENS_18Kernel_traits_baseILj768ES2_S2_fS2_fjLj128EEEEELb1ELb0ELb1EEEvNS_9BwdParamsE
        .type           _ZN10layer_norm31ln_parallel_residual_bwd_kernelINS_13Kernel_traitsI6__halfS2_fS2_fjLj768ELj1ELj4ELj1ELj16ENS_18Kernel_traits_baseILj768ES2_S2_fS2_fjLj128EEEEELb1ELb0ELb1EEEvNS_9BwdParamsE,@function
        .size           _ZN10layer_norm31ln_parallel_residual_bwd_kernelINS_13Kernel_traitsI6__halfS2_fS2_fjLj768ELj1ELj4ELj1ELj16ENS_18Kernel_traits_baseILj768ES2_S2_fS2_fjLj128EEEEELb1ELb0ELb1EEEvNS_9BwdParamsE,(.L_x_4999 - _ZN10layer_norm31ln_parallel_residual_bwd_kernelINS_13Kernel_traitsI6__halfS2_fS2_fjLj768ELj1ELj4ELj1ELj16ENS_18Kernel_traits_baseILj768ES2_S2_fS2_fjLj128EEEEELb1ELb0ELb1EEEvNS_9BwdParamsE)
        .other          _ZN10layer_norm31ln_parallel_residual_bwd_kernelINS_13Kernel_traitsI6__halfS2_fS2_fjLj768ELj1ELj4ELj1ELj16ENS_18Kernel_traits_baseILj768ES2_S2_fS2_fjLj128EEEEELb1ELb0ELb1EEEvNS_9BwdParamsE,@"STO_CUDA_ENTRY STV_DEFAULT"
_ZN10layer_norm31ln_parallel_residual_bwd_kernelINS_13Kernel_traitsI6__halfS2_fS2_fjLj768ELj1ELj4ELj1ELj16ENS_18Kernel_traits_baseILj768ES2_S2_fS2_fjLj128EEEEELb1ELb0ELb1EEEvNS_9BwdParamsE:
.text._ZN10layer_norm31ln_parallel_residual_bwd_kernelINS_13Kernel_traitsI6__halfS2_fS2_fjLj768ELj1ELj4ELj1ELj16ENS_18Kernel_traits_baseILj768ES2_S2_fS2_fjLj128EEEEELb1ELb0ELb1EEEvNS_9BwdParamsE:
        /* <DEDUP_REMOVED lines=75> */
[----:B------:R-:W3:Y:S04]  /*04b0*/  LDG.E.128 R12, desc[UR10][R2.64+0x200] ;  /* 0x0002000a020c7981 */ /* 0x000ee8000c1e1d00 */
[----:B------:R2:W3:Y:S01]  /*04c0*/  LDG.E.128 R8, desc[UR10][R4.64+0x400] ;  /* 0x0004000a04087981 */ /* 0x0004e2000c1e1d00 */
        /* <DEDUP_REMOVED lines=41> */
[--C-:B--2---:R-:W-:Y:S02]  /*0760*/  HADD2.F32 R4, -RZ, R240.reuse.H0_H0 ;  /* 0x200000f0ff047230 */ /* 0x104fe40000004100 */
[----:B------:R-:W-:Y:S02]  /*0770*/  HADD2.F32 R3, -RZ, R240.H1_H1 ;  /* 0x300000f0ff037230 */ /* 0x000fe40000004100 */
[--C-:B------:R-:W-:Y:S01]  /*0780*/  HADD2.F32 R2, -RZ, R241.reuse.H0_H0 ;  /* 0x200000f1ff027230 */ /* 0x100fe20000004100 */
[----:B------:R-:W-:Y:S04]  /*0790*/  STL [R1+0x10], R4 ;  /* 0x0000100401007387 */ /* 0x000fe80000100800 */
[----:B------:R4:W-:Y:S04]  /*07a0*/  STL [R1+0x8], R3 ;  /* 0x0000080301007387 */ /* 0x0009e80000100800 */
[----:B------:R0:W-:Y:S01]  /*07b0*/  STL [R1], R2 ;  /* 0x0000000201007387 */ /* 0x0001e20000100800 */
[----:B------:R-:W-:-:S02]  /*07c0*/  HADD2.F32 R251, -RZ, R241.H1_H1 ;  /* 0x300000f1fffb7230 */ /* 0x000fc40000004100 */
[--C-:B----4-:R-:W-:Y:S02]  /*07d0*/  HADD2.F32 R3, -RZ, R16.reuse.H0_H0 ;  /* 0x20000010ff037230 */ /* 0x110fe40000004100 */
[----:B0-----:R-:W-:-:S03]  /*07e0*/  HADD2.F32 R2, -RZ, R16.H1_H1 ;  /* 0x30000010ff027230 */ /* 0x001fc60000004100 */
[----:B------:R-:W-:Y:S01]  /*07f0*/  STL [R1+0xc], R3 ;  /* 0x00000c0301007387 */ /* 0x000fe20000100800 */
[--C-:B------:R-:W-:Y:S02]  /*0800*/  HADD2.F32 R249, -RZ, R242.reuse.H0_H0 ;  /* 0x200000f2fff97230 */ /* 0x100fe40000004100 */
[----:B------:R-:W-:Y:S01]  /*0810*/  HADD2.F32 R247, -RZ, R242.H1_H1 ;  /* 0x300000f2fff77230 */ /* 0x000fe20000004100 */
[----:B------:R0:W-:Y:S01]  /*0820*/  STL [R1+0x4], R2 ;  /* 0x0000040201007387 */ /* 0x0001e20000100800 */
[--C-:B-----5:R-:W-:Y:S02]  /*0830*/  HADD2.F32 R236, -RZ, R213.reuse.H0_H0 ;  /* 0x200000d5ffec7230 */ /* 0x120fe40000004100 */
[----:B------:R-:W-:Y:S02]  /*0840*/  HADD2.F32 R234, -RZ, R213.H1_H1 ;  /* 0x300000d5ffea7230 */ /* 0x000fe40000004100 */
[--C-:B---3--:R-:W-:Y:S02]  /*0850*/  HADD2.F32 R205, -RZ, R198.reuse.H0_H0 ;  /* 0x200000c6ffcd7230 */ /* 0x108fe40000004100 */
[----:B------:R-:W-:Y:S01]  /*0860*/  HADD2.F32 R203, -RZ, R198.H1_H1 ;  /* 0x300000c6ffcb7230 */ /* 0x000fe20000004100 */
[----:B------:R-:W-:Y:S01]  /*0870*/  CS2R R4, SRZ ;  /* 0x0000000000047805 */ /* 0x000fe2000001ff00 */
[----:B------:R-:W-:Y:S01]  /*0880*/  HADD2.F32 R245, -RZ, R243.H0_H0 ;  /* 0x200000f3fff57230 */ /* 0x000fe20000004100 */
[----:B0-----:R-:W-:Y:S01]  /*0890*/  CS2R R2, SRZ ;  /* 0x0000000000027805 */ /* 0x001fe2000001ff00 */
        /* <DEDUP_REMOVED lines=20> */
[----:B------:R-:W-:Y:S02]  /*09e0*/  HADD2.F32 R217, -RZ, R215.H0_H0 ;  /* 0x200000d7ffd97230 */ /* 0x000fe40000004100 */
[----:B------:R-:W-:Y:S02]  /*09f0*/  HADD2.F32 R201, -RZ, R199.H0_H0 ;  /* 0x200000c7ffc97230 */ /* 0x000fe40000004100 */
        /* <DEDUP_REMOVED lines=11> */
[--C-:B------:R-:W-:Y:S02]  /*0ab0*/  HADD2.F32 R240, -RZ, R212.reuse.H0_H0 ;  /* 0x200000d4fff07230 */ /* 0x100fe40000004100 */
[----:B------:R-:W-:Y:S02]  /*0ac0*/  HADD2.F32 R238, -RZ, R212.H1_H1 ;  /* 0x300000d4ffee7230 */ /* 0x000fe40000004100 */
[----:B------:R-:W-:Y:S02]  /*0ad0*/  HADD2.F32 R215, -RZ, R215.H1_H1 ;  /* 0x300000d7ffd77230 */ /* 0x000fe40000004100 */
[----:B------:R-:W-:-:S02]  /*0ae0*/  HADD2.F32 R214, -RZ, R196.H0_H0 ;  /* 0x200000c4ffd67230 */ /* 0x000fc40000004100 */
[----:B------:R-:W-:Y:S02]  /*0af0*/  HADD2.F32 R211, -RZ, R196.H1_H1 ;  /* 0x300000c4ffd37230 */ /* 0x000fe40000004100 */
[--C-:B------:R-:W-:Y:S02]  /*0b00*/  HADD2.F32 R209, -RZ, R197.reuse.H0_H0 ;  /* 0x200000c5ffd17230 */ /* 0x100fe40000004100 */
[----:B------:R-:W-:Y:S02]  /*0b10*/  HADD2.F32 R207, -RZ, R197.H1_H1 ;  /* 0x300000c5ffcf7230 */ /* 0x000fe40000004100 */
[----:B------:R-:W-:-:S07]  /*0b20*/  HADD2.F32 R199, -RZ, R199.H1_H1 ;  /* 0x300000c7ffc77230 */ /* 0x000fce0000004100 */
.L_x_2952:
        /* <DEDUP_REMOVED lines=8> */
[----:B------:R-:W3:Y:S04]  /*0bb0*/  LDL R222, [R1+0x4] ;  /* 0x0000040001de7983 */ /* 0x000ee80000100800 */
[----:B------:R-:W3:Y:S01]  /*0bc0*/  LDL R220, [R1+0x8] ;  /* 0x0000080001dc7983 */ /* 0x000ee20000100800 */
[----:B------:R-:W4:Y:S03]  /*0bd0*/  LDC.64 R124, c[0x0][0x3a8] ;  /* 0x0000ea00ff7c7b82 */ /* 0x000f260000000a00 */
[----:B------:R-:W3:Y:S05]  /*0be0*/  LDL R218, [R1] ;  /* 0x0000000001da7983 */ /* 0x000eea0000100800 */
        /* <DEDUP_REMOVED lines=11> */
[----:B------:R-:W-:Y:S02]  /*0ca0*/  IMAD.WIDE R194, R0, 0x4, R194 ;  /* 0x0000000400c27825 */ /* 0x000fe400078e02c2 */
[----:B------:R-:W3:Y:S04]  /*0cb0*/  LDG.E.128 R80, desc[UR10][R92.64] ;  /* 0x0000000a5c507981 */ /* 0x000ee8000c1e1d00 */
[----:B------:R0:W3:Y:S02]  /*0cc0*/  LDG.E R194, desc[UR10][R194.64] ;  /* 0x0000000ac2c27981 */ /* 0x0000e4000c1e1900 */
[----:B0-----:R-:W-:-:S02]  /*0cd0*/  IMAD.WIDE.U32 R88, R197, 0x10, R120 ;  /* 0x00000010c5587825 */ /* 0x001fc400078e0078 */
[----:B------:R-:W3:Y:S04]  /*0ce0*/  LDG.E.128 R92, desc[UR10][R92.64+0x10] ;  /* 0x0000100a5c5c7981 */ /* 0x000ee8000c1e1d00 */
[----:B------:R-:W3:Y:S01]  /*0cf0*/  LDG.E.128 R88, desc[UR10][R88.64] ;  /* 0x0000000a58587981 */ /* 0x000ee2000c1e1d00 */
[----:B------:R-:W-:-:S05]  /*0d00*/  IADD3 R195, PT, PT, R197, 0x20, RZ ;  /* 0x00000020c5c37810 */ /* 0x000fca0007ffe0ff */
[----:B------:R-:W-:-:S04]  /*0d10*/  IMAD.WIDE.U32 R108, R195, 0x20, R124 ;  /* 0x00000020c36c7825 */ /* 0x000fc800078e007c */
[C---:B------:R-:W-:Y:S01]  /*0d20*/  IMAD.WIDE.U32 R100, R195.reuse, 0x10, R114 ;  /* 0x00000010c3647825 */ /* 0x040fe200078e0072 */
[----:B------:R-:W3:Y:S03]  /*0d30*/  LDG.E.128 R96, desc[UR10][R108.64] ;  /* 0x0000000a6c607981 */ /* 0x000ee6000c1e1d00 */
[----:B------:R-:W-:Y:S02]  /*0d40*/  IMAD.WIDE.U32 R104, R195, 0x10, R120 ;  /* 0x00000010c3687825 */ /* 0x000fe400078e0078 */
[----:B------:R-:W3:Y:S01]  /*0d50*/  LDG.E.128 R100, desc[UR10][R100.64] ;  /* 0x0000000a64647981 */ /* 0x000ee2000c1e1d00 */
[----:B------:R-:W-:-:S03]  /*0d60*/  ISETP.NE.AND.EX P0, PT, RZ, UR15, PT, P0 ;  /* 0x0000000fff007c0c */ /* 0x000fc6000bf05300 */
[----:B------:R-:W3:Y:S01]  /*0d70*/  LDG.E.128 R104, desc[UR10][R104.64] ;  /* 0x0000000a68687981 */ /* 0x000ee2000c1e1d00 */
[----:B-1----:R-:W-:-:S03]  /*0d80*/  ISETP.NE.U32.AND P1, PT, R168, RZ, PT ;  /* 0x000000ffa800720c */ /* 0x002fc60003f25070 */
[----:B------:R-:W3:Y:S06]  /*0d90*/  LDG.E.128 R108, desc[UR10][R108.64+0x10] ;  /* 0x0000100a6c6c7981 */ /* 0x000eec000c1e1d00 */
[----:B------:R-:W0:Y:S08]  /*0da0*/  @P0 LDC.64 R126, c[0x0][0x3b8] ;  /* 0x0000ee00ff7e0b82 */ /* 0x000e300000000a00 */
[----:B------:R-:W1:Y:S01]  /*0db0*/  @P0 LDC.64 R112, c[0x0][0x3b8] ;  /* 0x0000ee00ff700b82 */ /* 0x000e620000000a00 */
[----:B------:R-:W-:-:S02]  /*0dc0*/  ISETP.NE.AND.EX P1, PT, R169, RZ, PT, P1 ;  /* 0x000000ffa900720c */ /* 0x000fc40003f25310 */
[----:B------:R-:W-:-:S05]  /*0dd0*/  IADD3 R196, PT, PT, R197, 0x40, RZ ;  /* 0x00000040c5c47810 */ /* 0x000fca0007ffe0ff */
[----:B------:R-:W1:Y:S01]  /*0de0*/  @P0 LDC.64 R172, c[0x0][0x3b8] ;  /* 0x0000ee00ffac0b82 */ /* 0x000e620000000a00 */
[----:B0-----:R-:W-:-:S07]  /*0df0*/  @P0 IMAD.WIDE.U32 R126, R195, 0x8, R126 ;  /* 0x00000008c37e0825 */ /* 0x001fce00078e007e */
[----:B------:R-:W0:Y:S01]  /*0e00*/  @P1 LDC.64 R170, c[0x0][0x438] ;  /* 0x00010e00ffaa1b82 */ /* 0x000e220000000a00 */
[----:B------:R1:W5:Y:S02]  /*0e10*/  @P0 LDG.E.64 R162, desc[UR10][R126.64] ;  /* 0x0000000a7ea20981 */ /* 0x000364000c1e1b00 */
[----:B-1----:R-:W-:-:S05]  /*0e20*/  @P0 IMAD.WIDE.U32 R112, R197, 0x8, R112 ;  /* 0x00000008c5700825 */ /* 0x002fca00078e0070 */
[----:B------:R1:W5:Y:S01]  /*0e30*/  @P0 LDG.E.64 R160, desc[UR10][R112.64] ;  /* 0x0000000a70a00981 */ /* 0x000362000c1e1b00 */
[----:B------:R-:W0:Y:S01]  /*0e40*/  @P1 LDC.64 R126, c[0x0][0x438] ;  /* 0x00010e00ff7e1b82 */ /* 0x000e220000000a00 */
[----:B------:R-:W-:-:S04]  /*0e50*/  IMAD.WIDE.U32 R124, R196, 0x20, R124 ;  /* 0x00000020c47c7825 */ /* 0x000fc800078e007c */
[C---:B------:R-:W-:Y:S01]  /*0e60*/  IMAD.WIDE.U32 R120, R196.reuse, 0x10, R120 ;  /* 0x00000010c4787825 */ /* 0x040fe200078e0078 */
[----:B------:R-:W3:Y:S03]  /*0e70*/  LDG.E.128 R116, desc[UR10][R124.64] ;  /* 0x0000000a7c747981 */ /* 0x000ee6000c1e1d00 */
[----:B-1----:R-:W-:Y:S02]  /*0e80*/  IMAD.WIDE.U32 R112, R196, 0x10, R114 ;  /* 0x00000010c4707825 */ /* 0x002fe400078e0072 */
[----:B------:R-:W3:Y:S04]  /*0e90*/  LDG.E.128 R120, desc[UR10][R120.64] ;  /* 0x0000000a78787981 */ /* 0x000ee8000c1e1d00 */
[----:B------:R-:W3:Y:S01]  /*0ea0*/  LDG.E.128 R112, desc[UR10][R112.64] ;  /* 0x0000000a70707981 */ /* 0x000ee2000c1e1d00 */
[----:B0-----:R-:W-:-:S05]  /*0eb0*/  @P1 IMAD.WIDE.U32 R126, R197, 0x20, R126 ;  /* 0x00000020c57e1825 */ /* 0x001fca00078e007e */
[----:B------:R-:W5:Y:S04]  /*0ec0*/  @P1 LDG.E.128 R44, desc[UR10][R126.64] ;  /* 0x0000000a7e2c1981 */ /* 0x000f68000c1e1d00 */
[----:B------:R-:W5:Y:S04]  /*0ed0*/  @P1 LDG.E.128 R48, desc[UR10][R126.64+0x10] ;  /* 0x0000100a7e301981 */ /* 0x000f68000c1e1d00 */
[----:B------:R-:W3:Y:S01]  /*0ee0*/  LDG.E.128 R124, desc[UR10][R124.64+0x10] ;  /* 0x0000100a7c7c7981 */ /* 0x000ee2000c1e1d00 */
[----:B------:R-:W-:-:S05]  /*0ef0*/  @P0 IMAD.WIDE.U32 R172, R196, 0x8, R172 ;  /* 0x00000008c4ac0825 */ /* 0x000fca00078e00ac */
[----:B------:R0:W5:Y:S02]  /*0f00*/  @P0 LDG.E.64 R164, desc[UR10][R172.64] ;  /* 0x0000000aaca40981 */ /* 0x000164000c1e1b00 */
[----:B0-----:R-:W0:Y:S01]  /*0f10*/  @P1 LDC.64 R172, c[0x0][0x438] ;  /* 0x00010e00ffac1b82 */ /* 0x001e220000000a00 */
[----:B------:R-:W-:Y:S01]  /*0f20*/  ISETP.NE.AND P3, PT, RZ, UR7, PT ;  /* 0x00000007ff007c0c */ /* 0x000fe2000bf65270 */
[----:B------:R-:W-:-:S05]  /*0f30*/  @P1 IMAD.WIDE.U32 R170, R195, 0x20, R170 ;  /* 0x00000020c3aa1825 */ /* 0x000fca00078e00aa */
[----:B------:R-:W5:Y:S04]  /*0f40*/  @P1 LDG.E.128 R52, desc[UR10][R170.64] ;  /* 0x0000000aaa341981 */ /* 0x000f68000c1e1d00 */
[----:B------:R0:W5:Y:S02]  /*0f50*/  @P1 LDG.E.128 R56, desc[UR10][R170.64+0x10] ;  /* 0x0000100aaa381981 */ /* 0x000164000c1e1d00 */
[----:B0-----:R-:W-:-:S05]  /*0f60*/  @P1 IMAD.WIDE.U32 R170, R196, 0x20, R172 ;  /* 0x00000020c4aa1825 */ /* 0x001fca00078e00ac */
[----:B------:R-:W5:Y:S04]  /*0f70*/  @P1 LDG.E.128 R60, desc[UR10][R170.64] ;  /* 0x0000000aaa3c1981 */ /* 0x000f68000c1e1d00 */
[----:B------:R0:W5:Y:S01]  /*0f80*/  @P1 LDG.E.128 R64, desc[UR10][R170.64+0x10] ;  /* 0x0000100aaa401981 */ /* 0x000162000c1e1d00 */
[----:B--2---:R-:W-:Y:S01]  /*0f90*/  FSEL R221, R212, RZ, !P3 ;  /* 0x000000ffd4dd7208 */ /* 0x004fe20005800000 */
[----:B----4-:R-:W-:-:S04]  /*0fa0*/  HADD2.F32 R172, -RZ, R84.H0_H0 ;  /* 0x20000054ffac7230 */ /* 0x010fc80000004100 */
[----:B---3--:R-:W-:-:S04]  /*0fb0*/  FADD.FTZ R173, -R221, R80 ;  /* 0x00000050ddad7221 */ /* 0x008fc80000010100 */
[----:B0-----:R-:W-:Y:S01]  /*0fc0*/  FMUL.FTZ R170, R194, R173 ;  /* 0x000000adc2aa7220 */ /* 0x001fe20000410000 */
[----:B------:R-:W-:Y:S01]  /*0fd0*/  FMUL.FTZ R173, R223, R172 ;  /* 0x000000acdfad7220 */ /* 0x000fe20000410000 */
[----:B------:R-:W-:Y:S01]  /*0fe0*/  FADD.FTZ R81, -R221, R81 ;  /* 0x00000051dd517221 */ /* 0x000fe20000010100 */
[----:B------:R-:W-:-:S05]  /*0ff0*/  HADD2.F32 R80, -RZ, R88.H0_H0 ;  /* 0x20000058ff507230 */ /* 0x000fca0000004100 */
[----:B------:R-:W-:Y:S01]  /*1000*/  FFMA.FTZ R171, R219, R80, R173 ;  /* 0x00000050dbab7223 */ /* 0x000fe200000100ad */
[----:B------:R-:W-:Y:S02]  /*1010*/  HADD2.F32 R219, -RZ, R84.H1_H1 ;  /* 0x30000054ffdb7230 */ /* 0x000fe40000004100 */
[----:B------:R-:W-:Y:S01]  /*1020*/  FADD.FTZ R25, R172, R25 ;  /* 0x00000019ac197221 */ /* 0x000fe20000010000 */
[----:B------:R-:W-:Y:S01]  /*1030*/  FFMA.FTZ R133, R170, R172, R133 ;  /* 0x000000acaa857223 */ /* 0x000fe20000010085 */
[----:B------:R-:W-:Y:S02]  /*1040*/  HADD2.F32 R173, -RZ, R88.H1_H1 ;  /* 0x30000058ffad7230 */ /* 0x000fe40000004100 */
[----:B------:R-:W-:Y:S01]  /*1050*/  FMUL.FTZ R172, R194, R81 ;  /* 0x00000051c2ac7220 */ /* 0x000fe20000410000 */
[----:B------:R-:W-:Y:S01]  /*1060*/  FMUL.FTZ R88, R222, R219 ;  /* 0x000000dbde587220 */ /* 0x000fe20000410000 */
[----:B------:R-:W-:Y:S01]  /*1070*/  FADD.FTZ R157, R80, R157 ;  /* 0x0000009d509d7221 */ /* 0x000fe20000010000 */
[----:B------:R-:W-:Y:S01]  /*1080*/  FADD.FTZ R156, R173, R156 ;  /* 0x0000009cad9c7221 */ /* 0x000fe20000010000 */
[-C--:B------:R-:W-:Y:S01]  /*1090*/  FFMA.FTZ R192, R172, R173.reuse, R192 ;  /* 0x000000adacc07223 */ /* 0x080fe200000100c0 */
[----:B------:R-:W-:Y:S01]  /*10a0*/  FFMA.FTZ R88, R220, R173, R88 ;  /* 0x000000addc587223 */ /* 0x000fe20000010058 */
[----:B------:R-:W-:Y:S01]  /*10b0*/  FADD.FTZ R173, -R221, R82 ;  /* 0x00000052ddad7221 */ /* 0x000fe20000010100 */
[----:B------:R-:W-:Y:S01]  /*10c0*/  FFMA.FTZ R193, R170, R80, R193 ;  /* 0x00000050aac17223 */ /* 0x000fe200000100c1 */
[----:B------:R-:W-:-:S02]  /*10d0*/  HADD2.F32 R80, -RZ, R85.H0_H0 ;  /* 0x20000055ff507230 */ /* 0x000fc40000004100 */
[----:B------:R-:W-:Y:S01]  /*10e0*/  FMUL.FTZ R173, R194, R173 ;  /* 0x000000adc2ad7220 */ /* 0x000fe20000410000 */
[----:B------:R-:W-:Y:S02]  /*10f0*/  HADD2.F32 R82, -RZ, R89.H0_H0 ;  /* 0x20000059ff527230 */ /* 0x000fe40000004100 */
[----:B------:R-:W-:Y:S01]  /*1100*/  FADD.FTZ R83, -R221, R83 ;  /* 0x00000053dd537221 */ /* 0x000fe20000010100 */
[----:B------:R-:W-:Y:S02]  /*1110*/  HADD2.F32 R85, -RZ, R85.H1_H1 ;  /* 0x30000055ff557230 */ /* 0x000fe40000004100 */
[-C--:B------:R-:W-:Y:S01]  /*1120*/  FMUL.FTZ R81, R252, R80.reuse ;  /* 0x00000050fc517220 */ /* 0x080fe20000410000 */
[----:B------:R-:W-:Y:S01]  /*1130*/  FADD.FTZ R23, R80, R23 ;  /* 0x0000001750177221 */ /* 0x000fe20000010000 */
[C---:B------:R-:W-:Y:S01]  /*1140*/  FFMA.FTZ R131, R173.reuse, R80, R131 ;  /* 0x00000050ad837223 */ /* 0x040fe20000010083 */
[----:B------:R-:W-:Y:S02]  /*1150*/  HADD2.F32 R80, -RZ, R89.H1_H1 ;  /* 0x30000059ff507230 */ /* 0x000fe40000004100 */
[----:B------:R-:W-:Y:S01]  /*1160*/  FADD.FTZ R155, R82, R155 ;  /* 0x0000009b529b7221 */ /* 0x000fe20000010000 */
[-C--:B------:R-:W-:Y:S01]  /*1170*/  FFMA.FTZ R191, R173, R82.reuse, R191 ;  /* 0x00000052adbf7223 */ /* 0x080fe200000100bf */
[----:B------:R-:W-:Y:S01]  /*1180*/  FMUL.FTZ R89, R194, R83 ;  /* 0x00000053c2597220 */ /* 0x000fe20000410000 */
[----:B------:R-:W-:Y:S01]  /*1190*/  FMUL.FTZ R84, R250, R85 ;  /* 0x00000055fa547220 */ /* 0x000fe20000410000 */
[----:B------:R-:W-:Y:S01]  /*11a0*/  FFMA.FTZ R82, R218, R82, R81 ;  /* 0x00000052da527223 */ /* 0x000fe20000010051 */
[----:B------:R-:W-:Y:S01]  /*11b0*/  FADD.FTZ R81, -R221, R92 ;  /* 0x0000005cdd517221 */ /* 0x000fe20000010100 */
[----:B------:R-:W-:Y:S01]  /*11c0*/  FADD.FTZ R154, R80, R154 ;  /* 0x0000009a509a7221 */ /* 0x000fe20000010000 */
[-C--:B------:R-:W-:Y:S01]  /*11d0*/  FFMA.FTZ R190, R89, R80.reuse, R190 ;  /* 0x0000005059be7223 */ /* 0x080fe200000100be */
[----:B------:R-:W-:Y:S01]  /*11e0*/  FFMA.FTZ R83, R251, R80, R84 ;  /* 0x00000050fb537223 */ /* 0x000fe20000010054 */
[----:B------:R-:W-:-:S02]  /*11f0*/  HADD2.F32 R80, -RZ, R86.H0_H0 ;  /* 0x20000056ff507230 */ /* 0x000fc40000004100 */
[----:B------:R-:W-:Y:S01]  /*1200*/  FMUL.FTZ R218, R194, R81 ;  /* 0x00000051c2da7220 */ /* 0x000fe20000410000 */
[----:B------:R-:W-:Y:S01]  /*1210*/  FADD.FTZ R2, R85, R2 ;  /* 0x0000000255027221 */ /* 0x000fe20000010000 */
[----:B------:R-:W-:Y:S01]  /*1220*/  FFMA.FTZ R130, R89, R85, R130 ;  /* 0x0000005559827223 */ /* 0x000fe20000010082 */
[----:B------:R-:W-:Y:S02]  /*1230*/  HADD2.F32 R85, -RZ, R86.H1_H1 ;  /* 0x30000056ff557230 */ /* 0x000fe40000004100 */
[C---:B------:R-:W-:Y:S01]  /*1240*/  FADD.FTZ R93, -R221.reuse, R93 ;  /* 0x0000005ddd5d7221 */ /* 0x040fe20000010100 */
[----:B------:R-:W-:Y:S02]  /*1250*/  HADD2.F32 R212, -RZ, R90.H0_H0 ;  /* 0x2000005affd47230 */ /* 0x000fe40000004100 */
[-C--:B------:R-:W-:Y:S01]  /*1260*/  FMUL.FTZ R84, R248, R80.reuse ;  /* 0x00000050f8547220 */ /* 0x080fe20000410000 */
[----:B------:R-:W-:Y:S01]  /*1270*/  FADD.FTZ R3, R80, R3 ;  /* 0x0000000350037221 */ /* 0x000fe20000010000 */
[----:B------:R-:W-:Y:S01]  /*1280*/  FFMA.FTZ R129, R218, R80, R129 ;  /* 0x00000050da817223 */ /* 0x000fe20000010081 */
[----:B------:R-:W-:Y:S01]  /*1290*/  FADD.FTZ R223, -R221, R94 ;  /* 0x0000005edddf7221 */ /* 0x000fe20000010100 */
[----:B------:R-:W-:-:S02]  /*12a0*/  HADD2.F32 R80, -RZ, R87.H0_H0 ;  /* 0x20000057ff507230 */ /* 0x000fc40000004100 */
[----:B------:R-:W-:Y:S01]  /*12b0*/  FMUL.FTZ R220, R194, R93 ;  /* 0x0000005dc2dc7220 */ /* 0x000fe20000410000 */
[----:B------:R-:W-:Y:S02]  /*12c0*/  HADD2.F32 R81, -RZ, R90.H1_H1 ;  /* 0x3000005aff517230 */ /* 0x000fe40000004100 */
[----:B------:R-:W-:Y:S01]  /*12d0*/  FMUL.FTZ R90, R246, R85 ;  /* 0x00000055f65a7220 */ /* 0x000fe20000410000 */
[----:B------:R-:W-:Y:S01]  /*12e0*/  FADD.FTZ R153, R212, R153 ;  /* 0x00000099d4997221 */ /* 0x000fe20000010000 */
[-C--:B------:R-:W-:Y:S01]  /*12f0*/  FFMA.FTZ R189, R218, R212.reuse, R189 ;  /* 0x000000d4dabd7223 */ /* 0x080fe200000100bd */
[----:B------:R-:W-:Y:S02]  /*1300*/  HADD2.F32 R222, -RZ, R91.H0_H0 ;  /* 0x2000005bffde7230 */ /* 0x000fe40000004100 */
[----:B------:R-:W-:Y:S01]  /*1310*/  FFMA.FTZ R212, R249, R212, R84 ;  /* 0x000000d4f9d47223 */ /* 0x000fe20000010054 */
[----:B------:R-:W-:Y:S01]  /*1320*/  FMUL.FTZ R223, R194, R223 ;  /* 0x000000dfc2df7220 */ /* 0x000fe20000410000 */
[----:B------:R-:W-:Y:S01]  /*1330*/  FMUL.FTZ R84, R244, R80 ;  /* 0x00000050f4547220 */ /* 0x000fe20000410000 */
[----:B------:R-:W-:-:S02]  /*1340*/  HADD2.F32 R87, -RZ, R87.H1_H1 ;  /* 0x30000057ff577230 */ /* 0x000fc40000004100 */
[----:B------:R-:W-:Y:S01]  /*1350*/  FADD.FTZ R95, -R221, R95 ;  /* 0x0000005fdd5f7221 */ /* 0x000fe20000010100 */
[----:B------:R-:W-:Y:S01]  /*1360*/  FADD.FTZ R152, R81, R152 ;  /* 0x0000009851987221 */ /* 0x000fe20000010000 */
[-C--:B------:R-:W-:Y:S01]  /*1370*/  FFMA.FTZ R188, R220, R81.reuse, R188 ;  /* 0x00000051dcbc7223 */ /* 0x080fe200000100bc */
[----:B------:R-:W-:Y:S01]  /*1380*/  FFMA.FTZ R90, R247, R81, R90 ;  /* 0x00000051f75a7223 */ /* 0x000fe2000001005a */
[----:B------:R-:W-:Y:S01]  /*1390*/  FADD.FTZ R81, -R221, R96 ;  /* 0x00000060dd517221 */ /* 0x000fe20000010100 */
[----:B------:R-:W-:Y:S01]  /*13a0*/  FADD.FTZ R151, R222, R151 ;  /* 0x00000097de977221 */ /* 0x000fe20000010000 */
[-C--:B------:R-:W-:Y:S01]  /*13b0*/  FFMA.FTZ R187, R223, R222.reuse, R187 ;  /* 0x000000dedfbb7223 */ /* 0x080fe200000100bb */
[----:B------:R-:W-:Y:S02]  /*13c0*/  HADD2.F32 R91, -RZ, R91.H1_H1 ;  /* 0x3000005bff5b7230 */ /* 0x000fe40000004100 */
[----:B------:R-:W-:Y:S01]  /*13d0*/  FFMA.FTZ R222, R245, R222, R84 ;  /* 0x000000def5de7223 */ /* 0x000fe20000010054 */
[----:B------:R-:W-:Y:S01]  /*13e0*/  FADD.FTZ R5, R80, R5 ;  /* 0x0000000550057221 */ /* 0x000fe20000010000 */
[----:B------:R-:W-:Y:S01]  /*13f0*/  FFMA.FTZ R43, R223, R80, R43 ;  /* 0x00000050df2b7223 */ /* 0x000fe2000001002b */
[----:B------:R-:W-:Y:S01]  /*1400*/  FMUL.FTZ R226, R194, R95 ;  /* 0x0000005fc2e27220 */ /* 0x000fe20000410000 */
[----:B------:R-:W-:Y:S01]  /*1410*/  FMUL.FTZ R80, R242, R87 ;  /* 0x00000057f2507220 */ /* 0x000fe20000410000 */
[----:B------:R-:W-:-:S02]  /*1420*/  HADD2.F32 R84, -RZ, R100.H0_H0 ;  /* 0x20000064ff547230 */ /* 0x000fc40000004100 */
[----:B------:R-:W-:Y:S01]  /*1430*/  FMUL.FTZ R92, R194, R81 ;  /* 0x00000051c25c7220 */ /* 0x000fe20000410000 */
[----:B------:R-:W-:Y:S01]  /*1440*/  FADD.FTZ R150, R91, R150 ;  /* 0x000000965b967221 */ /* 0x000fe20000010000 */
[-C--:B------:R-:W-:Y:S01]  /*1450*/  FFMA.FTZ R186, R226, R91.reuse, R186 ;  /* 0x0000005be2ba7223 */ /* 0x080fe200000100ba */
[----:B------:R-:W-:Y:S01]  /*1460*/  FFMA.FTZ R91, R243, R91, R80 ;  /* 0x0000005bf35b7223 */ /* 0x000fe20000010050 */
[----:B------:R-:W-:Y:S01]  /*1470*/  FADD.FTZ R97, -R221, R97 ;  /* 0x00000061dd617221 */ /* 0x000fe20000010100 */
[----:B------:R-:W-:Y:S01]  /*1480*/  FADD.FTZ R7, R84, R7 ;  /* 0x0000000754077221 */ /* 0x000fe20000010000 */
[----:B------:R-:W-:Y:S02]  /*1490*/  HADD2.F32 R80, -RZ, R104.H0_H0 ;  /* 0x20000068ff507230 */ /* 0x000fe40000004100 */
[-C--:B------:R-:W-:Y:S01]  /*14a0*/  FFMA.FTZ R41, R92, R84.reuse, R41 ;  /* 0x000000545c297223 */ /* 0x080fe20000010029 */
[----:B------:R-:W-:Y:S01]  /*14b0*/  FMUL.FTZ R84, R240, R84 ;  /* 0x00000054f0547220 */ /* 0x000fe20000410000 */
[----:B------:R-:W-:-:S02]  /*14c0*/  HADD2.F32 R81, -RZ, R100.H1_H1 ;  /* 0x30000064ff517230 */ /* 0x000fc40000004100 */
[----:B------:R-:W-:Y:S01]  /*14d0*/  FMUL.FTZ R97, R194, R97 ;  /* 0x00000061c2617220 */ /* 0x000fe20000410000 */
[----:B------:R-:W-:Y:S02]  /*14e0*/  HADD2.F32 R96, -RZ, R104.H1_H1 ;  /* 0x30000068ff607230 */ /* 0x000fe40000004100 */
[----:B------:R-:W-:Y:S01]  /*14f0*/  FADD.FTZ R149, R80, R149 ;  /* 0x0000009550957221 */ /* 0x000fe20000010000 */
[-C--:B------:R-:W-:Y:S01]  /*1500*/  FFMA.FTZ R185, R92, R80.reuse, R185 ;  /* 0x000000505cb97223 */ /* 0x080fe200000100b9 */
        /* <DEDUP_REMOVED lines=16> */
[----:B------:R-:W-:Y:S01]  /*1610*/  FADD.FTZ R147, R98, R147 ;  /* 0x0000009362937221 */ /* 0x000fe20000010000 */
[----:B------:R-:W-:Y:S01]  /*1620*/  FFMA.FTZ R183, R100, R98, R183 ;  /* 0x0000006264b77223 */ /* 0x000fe200000100b7 */
[----:B------:R-:W-:-:S02]  /*1630*/  HADD2.F32 R105, -RZ, R105.H1_H1 ;  /* 0x30000069ff697230 */ /* 0x000fc40000004100 */
[----:B------:R-:W-:Y:S01]  /*1640*/  FFMA.FTZ R98, R237, R98, R80 ;  /* 0x00000062ed627223 */ /* 0x000fe20000010050 */
[----:B------:R-:W-:Y:S01]  /*1650*/  FMUL.FTZ R104, R194, R99 ;  /* 0x00000063c2687220 */ /* 0x000fe20000410000 */
[----:B------:R-:W-:Y:S01]  /*1660*/  FMUL.FTZ R80, R234, R101 ;  /* 0x00000065ea507220 */ /* 0x000fe20000410000 */
[----:B------:R-:W-:Y:S01]  /*1670*/  FADD.FTZ R24, R219, R24 ;  /* 0x00000018db187221 */ /* 0x000fe20000010000 */
[----:B------:R-:W-:Y:S01]  /*1680*/  FFMA.FTZ R132, R172, R219, R132 ;  /* 0x000000dbac847223 */ /* 0x000fe20000010084 */
[----:B------:R-:W-:Y:S01]  /*1690*/  FADD.FTZ R219, -R221, R108 ;  /* 0x0000006cdddb7221 */ /* 0x000fe20000010100 */
[----:B------:R-:W-:Y:S01]  /*16a0*/  FADD.FTZ R146, R105, R146 ;  /* 0x0000009269927221 */ /* 0x000fe20000010000 */
[-C--:B------:R-:W-:Y:S01]  /*16b0*/  FFMA.FTZ R182, R104, R105.reuse, R182 ;  /* 0x0000006968b67223 */ /* 0x080fe200000100b6 */
[----:B------:R-:W-:Y:S01]  /*16c0*/  FFMA.FTZ R105, R235, R105, R80 ;  /* 0x00000069eb697223 */ /* 0x000fe20000010050 */
[----:B------:R-:W-:Y:S01]  /*16d0*/  FADD.FTZ R4, R85, R4 ;  /* 0x0000000455047221 */ /* 0x000fe20000010000 */
[----:B------:R-:W-:Y:S01]  /*16e0*/  FFMA.FTZ R128, R220, R85, R128 ;  /* 0x00000055dc807223 */ /* 0x000fe20000010080 */
[----:B------:R-:W-:-:S02]  /*16f0*/  HADD2.F32 R80, -RZ, R102.H0_H0 ;  /* 0x20000066ff507230 */ /* 0x000fc40000004100 */
[----:B------:R-:W-:Y:S01]  /*1700*/  FMUL.FTZ R219, R194, R219 ;  /* 0x000000dbc2db7220 */ /* 0x000fe20000410000 */
[----:B------:R-:W-:Y:S02]  /*1710*/  HADD2.F32 R85, -RZ, R102.H1_H1 ;  /* 0x30000066ff557230 */ /* 0x000fe40000004100 */
[----:B------:R-:W-:Y:S01]  /*1720*/  FADD.FTZ R109, -R221, R109 ;  /* 0x0000006ddd6d7221 */ /* 0x000fe20000010100 */
[--C-:B------:R-:W-:Y:S02]  /*1730*/  HADD2.F32 R81, -RZ, R106.reuse.H1_H1 ;  /* 0x3000006aff517230 */ /* 0x100fe40000004100 */
[-C--:B------:R-:W-:Y:S01]  /*1740*/  FMUL.FTZ R84, R232, R80.reuse ;  /* 0x00000050e8547220 */ /* 0x080fe20000410000 */
[----:B------:R-:W-:Y:S01]  /*1750*/  FADD.FTZ R11, R80, R11 ;  /* 0x0000000b500b7221 */ /* 0x000fe20000010000 */
[----:B------:R-:W-:Y:S01]  /*1760*/  FFMA.FTZ R37, R219, R80, R37 ;  /* 0x00000050db257223 */ /* 0x000fe20000010025 */
[----:B------:R-:W-:Y:S01]  /*1770*/  FMUL.FTZ R80, R230, R85 ;  /* 0x00000055e6507220 */ /* 0x000fe20000410000 */
[----:B------:R-:W-:-:S02]  /*1780*/  HADD2.F32 R108, -RZ, R106.H0_H0 ;  /* 0x2000006aff6c7230 */ /* 0x000fc40000004100 */
[----:B------:R-:W-:Y:S01]  /*1790*/  FMUL.FTZ R224, R194, R109 ;  /* 0x0000006dc2e07220 */ /* 0x000fe20000410000 */
[----:B------:R-:W-:Y:S01]  /*17a0*/  FADD.FTZ R225, -R221, R110 ;  /* 0x0000006edde17221 */ /* 0x000fe20000010100 */
[----:B------:R-:W-:Y:S01]  /*17b0*/  FFMA.FTZ R109, R231, R81, R80 ;  /* 0x00000051e76d7223 */ /* 0x000fe20000010050 */
[----:B------:R-:W-:Y:S02]  /*17c0*/  HADD2.F32 R80, -RZ, R103.H0_H0 ;  /* 0x20000067ff507230 */ /* 0x000fe40000004100 */
[----:B------:R-:W-:Y:S01]  /*17d0*/  FADD.FTZ R145, R108, R145 ;  /* 0x000000916c917221 */ /* 0x000fe20000010000 */
[-C--:B------:R-:W-:Y:S01]  /*17e0*/  FFMA.FTZ R181, R219, R108.reuse, R181 ;  /* 0x0000006cdbb57223 */ /* 0x080fe200000100b5 */
[----:B------:R-:W-:Y:S02]  /*17f0*/  HADD2.F32 R110, -RZ, R107.H0_H0 ;  /* 0x2000006bff6e7230 */ /* 0x000fe40000004100 */
[----:B------:R-:W-:Y:S01]  /*1800*/  FFMA.FTZ R108, R233, R108, R84 ;  /* 0x0000006ce96c7223 */ /* 0x000fe20000010054 */
[----:B------:R-:W-:Y:S01]  /*1810*/  FMUL.FTZ R225, R194, R225 ;  /* 0x000000e1c2e17220 */ /* 0x000fe20000410000 */
[----:B------:R-:W-:Y:S01]  /*1820*/  FMUL.FTZ R84, R217, R80 ;  /* 0x00000050d9547220 */ /* 0x000fe20000410000 */
[----:B------:R-:W-:Y:S01]  /*1830*/  FADD.FTZ R144, R81, R144 ;  /* 0x0000009051907221 */ /* 0x000fe20000010000 */
[----:B------:R-:W-:Y:S01]  /*1840*/  FADD.FTZ R143, R110, R143 ;  /* 0x0000008f6e8f7221 */ /* 0x000fe20000010000 */
[-C--:B------:R-:W-:Y:S01]  /*1850*/  FFMA.FTZ R179, R225, R110.reuse, R179 ;  /* 0x0000006ee1b37223 */ /* 0x080fe200000100b3 */
[----:B------:R-:W-:Y:S01]  /*1860*/  FFMA.FTZ R180, R224, R81, R180 ;  /* 0x00000051e0b47223 */ /* 0x000fe200000100b4 */
[----:B------:R-:W-:Y:S01]  /*1870*/  FFMA.FTZ R110, R229, R110, R84 ;  /* 0x0000006ee56e7223 */ /* 0x000fe20000010054 */
[----:B------:R-:W-:Y:S01]  /*1880*/  FADD.FTZ R81, -R221, R116 ;  /* 0x00000074dd517221 */ /* 0x000fe20000010100 */
[----:B------:R-:W-:-:S02]  /*1890*/  HADD2.F32 R84, -RZ, R112.H0_H0 ;  /* 0x20000070ff547230 */ /* 0x000fc40000004100 */
[----:B------:R-:W-:Y:S01]  /*18a0*/  FADD.FTZ R99, -R221, R117 ;  /* 0x00000075dd637221 */ /* 0x000fe20000010100 */
[----:B------:R-:W-:Y:S01]  /*18b0*/  FADD.FTZ R13, R80, R13 ;  /* 0x0000000d500d7221 */ /* 0x000fe20000010000 */
[----:B------:R-:W-:Y:S01]  /*18c0*/  FFMA.FTZ R35, R225, R80, R35 ;  /* 0x00000050e1237223 */ /* 0x000fe20000010023 */
[C---:B------:R-:W-:Y:S01]  /*18d0*/  FMUL.FTZ R94, R194.reuse, R81 ;  /* 0x00000051c25e7220 */ /* 0x040fe20000410000 */
[----:B------:R-:W-:Y:S02]  /*18e0*/  HADD2.F32 R80, -RZ, R120.H0_H0 ;  /* 0x20000078ff507230 */ /* 0x000fe40000004100 */
[----:B------:R-:W-:Y:S01]  /*18f0*/  FMUL.FTZ R95, R213, R84 ;  /* 0x00000054d55f7220 */ /* 0x000fe20000410000 */
[----:B------:R-:W-:Y:S02]  /*1900*/  HADD2.F32 R81, -RZ, R112.H1_H1 ;  /* 0x30000070ff517230 */ /* 0x000fe40000004100 */
[----:B------:R-:W-:Y:S01]  /*1910*/  FMUL.FTZ R99, R194, R99 ;  /* 0x00000063c2637220 */ /* 0x000fe20000410000 */
        /* <DEDUP_REMOVED lines=8> */
[----:B------:R-:W-:Y:S01]  /*19a0*/  FADD.FTZ R81, -R221, R118 ;  /* 0x00000076dd517221 */ /* 0x000fe20000010100 */
[----:B------:R-:W-:-:S02]  /*19b0*/  HADD2.F32 R101, -RZ, R120.H1_H1 ;  /* 0x30000078ff657230 */ /* 0x000fc40000004100 */
[----:B------:R-:W-:Y:S01]  /*19c0*/  FADD.FTZ R15, R84, R15 ;  /* 0x0000000f540f7221 */ /* 0x000fe20000010000 */
[----:B------:R-:W-:Y:S01]  /*19d0*/  FFMA.FTZ R33, R94, R84, R33 ;  /* 0x000000545e217223 */ /* 0x000fe20000010021 */
[----:B------:R-:W-:Y:S02]  /*19e0*/  HADD2.F32 R103, -RZ, R103.H1_H1 ;  /* 0x30000067ff677230 */ /* 0x000fe40000004100 */
[----:B------:R-:W-:Y:S01]  /*19f0*/  FADD.FTZ R111, -R221, R111 ;  /* 0x0000006fdd6f7221 */ /* 0x000fe20000010100 */
[----:B------:R-:W-:Y:S02]  /*1a00*/  HADD2.F32 R84, -RZ, R113.H0_H0 ;  /* 0x20000071ff547230 */ /* 0x000fe40000004100 */
        /* <DEDUP_REMOVED lines=8> */
[----:B------:R-:W-:Y:S02]  /*1a90*/  HADD2.F32 R80, -RZ, R121.H0_H0 ;  /* 0x20000079ff507230 */ /* 0x000fe40000004100 */
[-C--:B------:R-:W-:Y:S01]  /*1aa0*/  FFMA.FTZ R31, R102, R84.reuse, R31 ;  /* 0x00000054661f7223 */ /* 0x080fe2000001001f */
[----:B------:R-:W-:Y:S01]  /*1ab0*/  FMUL.FTZ R84, R208, R84 ;  /* 0x00000054d0547220 */ /* 0x000fe20000410000 */
[C---:B------:R-:W-:Y:S01]  /*1ac0*/  FADD.FTZ R119, -R221.reuse, R119 ;  /* 0x00000077dd777221 */ /* 0x040fe20000010100 */
[----:B------:R-:W-:Y:S02]  /*1ad0*/  HADD2.F32 R113, -RZ, R113.H1_H1 ;  /* 0x30000071ff717230 */ /* 0x000fe40000004100 */
[----:B------:R-:W-:Y:S01]  /*1ae0*/  FADD.FTZ R81, -R221, R124 ;  /* 0x0000007cdd517221 */ /* 0x000fe20000010100 */
[----:B------:R-:W-:Y:S01]  /*1af0*/  FADD.FTZ R142, R107, R142 ;  /* 0x0000008e6b8e7221 */ /* 0x000fe20000010000 */
[-C--:B------:R-:W-:Y:S01]  /*1b00*/  FFMA.FTZ R178, R228, R107.reuse, R178 ;  /* 0x0000006be4b27223 */ /* 0x080fe200000100b2 */
[----:B------:R-:W-:Y:S01]  /*1b10*/  FFMA.FTZ R227, R216, R107, R227 ;  /* 0x0000006bd8e37223 */ /* 0x000fe200000100e3 */
[----:B------:R-:W-:Y:S01]  /*1b20*/  FADD.FTZ R14, R103, R14 ;  /* 0x0000000e670e7221 */ /* 0x000fe20000010000 */
[----:B------:R-:W-:Y:S01]  /*1b30*/  FFMA.FTZ R34, R228, R103, R34 ;  /* 0x00000067e4227223 */ /* 0x000fe20000010022 */
[----:B------:R-:W-:Y:S01]  /*1b40*/  FFMA.FTZ R103, R209, R80, R84 ;  /* 0x00000050d1677223 */ /* 0x000fe20000010054 */
[----:B------:R-:W-:-:S02]  /*1b50*/  HADD2.F32 R107, -RZ, R121.H1_H1 ;  /* 0x30000079ff6b7230 */ /* 0x000fc40000004100 */
[----:B------:R-:W-:Y:S01]  /*1b60*/  FADD.FTZ R139, R80, R139 ;  /* 0x0000008b508b7221 */ /* 0x000fe20000010000 */
[----:B------:R-:W-:Y:S01]  /*1b70*/  FFMA.FTZ R175, R102, R80, R175 ;  /* 0x0000005066af7223 */ /* 0x000fe200000100af */
[----:B------:R-:W-:Y:S01]  /*1b80*/  FMUL.FTZ R106, R194, R119 ;  /* 0x00000077c26a7220 */ /* 0x000fe20000410000 */
[----:B------:R-:W-:Y:S02]  /*1b90*/  HADD2.F32 R84, -RZ, R114.H0_H0 ;  /* 0x20000072ff547230 */ /* 0x000fe40000004100 */
[----:B------:R-:W-:Y:S01]  /*1ba0*/  FMUL.FTZ R80, R206, R113 ;  /* 0x00000071ce507220 */ /* 0x000fe20000410000 */
[----:B------:R-:W-:Y:S01]  /*1bb0*/  FMUL.FTZ R112, R194, R81 ;  /* 0x00000051c2707220 */ /* 0x000fe20000410000 */
[----:B------:R-:W-:Y:S01]  /*1bc0*/  FADD.FTZ R138, R107, R138 ;  /* 0x0000008a6b8a7221 */ /* 0x000fe20000010000 */
[----:B------:R-:W-:Y:S01]  /*1bd0*/  FFMA.FTZ R174, R106, R107, R174 ;  /* 0x0000006b6aae7223 */ /* 0x000fe200000100ae */
[----:B------:R-:W-:Y:S01]  /*1be0*/  FADD.FTZ R12, R85, R12 ;  /* 0x0000000c550c7221 */ /* 0x000fe20000010000 */
[----:B------:R-:W-:Y:S01]  /*1bf0*/  FFMA.FTZ R36, R224, R85, R36 ;  /* 0x00000055e0247223 */ /* 0x000fe20000010024 */
[----:B------:R-:W-:Y:S01]  /*1c00*/  FFMA.FTZ R107, R207, R107, R80 ;  /* 0x0000006bcf6b7223 */ /* 0x000fe20000010050 */
[-C--:B------:R-:W-:Y:S01]  /*1c10*/  FMUL.FTZ R86, R204, R84.reuse ;  /* 0x00000054cc567220 */ /* 0x080fe20000410000 */
[----:B------:R-:W-:Y:S01]  /*1c20*/  FADD.FTZ R19, R84, R19 ;  /* 0x0000001354137221 */ /* 0x000fe20000010000 */
[----:B------:R-:W-:Y:S01]  /*1c30*/  FFMA.FTZ R29, R112, R84, R29 ;  /* 0x00000054701d7223 */ /* 0x000fe2000001001d */
[----:B------:R-:W-:Y:S01]  /*1c40*/  HADD2.F32 R80, -RZ, R122.H0_H0 ;  /* 0x2000007aff507230 */ /* 0x000fe20000004100 */
[----:B------:R-:W0:Y:S01]  /*1c50*/  LDC.64 R84, c[0x0][0x3b0] ;  /* 0x0000ec00ff547b82 */ /* 0x000e220000000a00 */
[----:B------:R-:W-:Y:S01]  /*1c60*/  FADD.FTZ R117, -R221, R125 ;  /* 0x0000007ddd757221 */ /* 0x000fe20000010100 */
[----:B------:R-:W-:-:S02]  /*1c70*/  HADD2.F32 R81, -RZ, R114.H1_H1 ;  /* 0x30000072ff517230 */ /* 0x000fc40000004100 */
[----:B------:R-:W-:Y:S02]  /*1c80*/  HADD2.F32 R116, -RZ, R122.H1_H1 ;  /* 0x3000007aff747230 */ /* 0x000fe40000004100 */
[----:B------:R-:W-:Y:S01]  /*1c90*/  FADD.FTZ R137, R80, R137 ;  /* 0x0000008950897221 */ /* 0x000fe20000010000 */
[-C--:B------:R-:W-:Y:S01]  /*1ca0*/  FFMA.FTZ R167, R112, R80.reuse, R167 ;  /* 0x0000005070a77223 */ /* 0x080fe200000100a7 */
[----:B------:R-:W-:Y:S01]  /*1cb0*/  FFMA.FTZ R111, R205, R80, R86 ;  /* 0x00000050cd6f7223 */ /* 0x000fe20000010056 */
[----:B------:R-:W-:Y:S01]  /*1cc0*/  FMUL.FTZ R117, R194, R117 ;  /* 0x00000075c2757220 */ /* 0x000fe20000410000 */
[----:B------:R-:W-:Y:S01]  /*1cd0*/  FMUL.FTZ R80, R202, R81 ;  /* 0x00000051ca507220 */ /* 0x000fe20000410000 */
[----:B------:R-:W-:Y:S02]  /*1ce0*/  HADD2.F32 R86, -RZ, R115.H0_H0 ;  /* 0x20000073ff567230 */ /* 0x000fe40000004100 */
[----:B------:R-:W-:Y:S01]  /*1cf0*/  FADD.FTZ R136, R116, R136 ;  /* 0x0000008874887221 */ /* 0x000fe20000010000 */
[-C--:B------:R-:W-:Y:S01]  /*1d00*/  FFMA.FTZ R166, R117, R116.reuse, R166 ;  /* 0x0000007475a67223 */ /* 0x080fe200000100a6 */
[----:B------:R-:W-:Y:S01]  /*1d10*/  FADD.FTZ R126, -R221, R126 ;  /* 0x0000007edd7e7221 */ /* 0x000fe20000010100 */
[----:B------:R-:W-:Y:S01]  /*1d20*/  FFMA.FTZ R116, R203, R116, R80 ;  /* 0x00000074cb747223 */ /* 0x000fe20000010050 */
[----:B------:R-:W-:-:S02]  /*1d30*/  HADD2.F32 R80, -RZ, R123.H0_H0 ;  /* 0x2000007bff507230 */ /* 0x000fc40000004100 */
[----:B------:R-:W-:Y:S01]  /*1d40*/  FMUL.FTZ R118, R200, R86 ;  /* 0x00000056c8767220 */ /* 0x000fe20000410000 */
[----:B------:R-:W-:Y:S01]  /*1d50*/  FADD.FTZ R127, -R221, R127 ;  /* 0x0000007fdd7f7221 */ /* 0x000fe20000010100 */
[----:B------:R-:W-:Y:S01]  /*1d60*/  FMUL.FTZ R114, R194, R126 ;  /* 0x0000007ec2727220 */ /* 0x000fe20000410000 */
[----:B------:R-:W-:Y:S02]  /*1d70*/  HADD2.F32 R119, -RZ, R115.H1_H1 ;  /* 0x30000073ff777230 */ /* 0x000fe40000004100 */
[----:B------:R-:W-:Y:S01]  /*1d80*/  FADD.FTZ R18, R113, R18 ;  /* 0x0000001271127221 */ /* 0x000fe20000010000 */
[----:B------:R-:W-:Y:S01]  /*1d90*/  FFMA.FTZ R30, R106, R113, R30 ;  /* 0x000000716a1e7223 */ /* 0x000fe2000001001e */
[-C--:B------:R-:W-:Y:S01]  /*1da0*/  FFMA.FTZ R113, R201, R80.reuse, R118 ;  /* 0x00000050c9717223 */ /* 0x080fe20000010076 */
[----:B------:R-:W-:Y:S02]  /*1db0*/  HADD2.F32 R118, -RZ, R123.H1_H1 ;  /* 0x3000007bff767230 */ /* 0x000fe40000004100 */
[----:B------:R-:W-:Y:S01]  /*1dc0*/  FADD.FTZ R135, R80, R135 ;  /* 0x0000008750877221 */ /* 0x000fe20000010000 */
[----:B------:R-:W-:Y:S01]  /*1dd0*/  FFMA.FTZ R159, R114, R80, R159 ;  /* 0x00000050729f7223 */ /* 0x000fe2000001009f */
[----:B------:R-:W-:Y:S01]  /*1de0*/  FMUL.FTZ R115, R194, R127 ;  /* 0x0000007fc2737220 */ /* 0x000fe20000410000 */
[----:B------:R-:W-:Y:S01]  /*1df0*/  FMUL.FTZ R80, R198, R119 ;  /* 0x00000077c6507220 */ /* 0x000fe20000410000 */
        /* <DEDUP_REMOVED lines=15> */
[----:B------:R-:W-:Y:S01]  /*1ef0*/  FADD.FTZ R22, R119, R22 ;  /* 0x0000001677167221 */ /* 0x000fe20000010000 */
        /* <DEDUP_REMOVED lines=71> */
.L_x_2964:
        /* <DEDUP_REMOVED lines=25> */
[----:B------:R-:W-:Y:S01]  /*2500*/  LOP3.LUT P4, RZ, R81, 0xff, RZ, 0xc0, !PT ;  /* 0x000000ff51ff7812 */ /* 0x000fe2000788c0ff */
        /* <DEDUP_REMOVED lines=8> */
[-CC-:B------:R-:W-:Y:S01]  /*2590*/  FFMA.FTZ R170, R170, R119.reuse, R120.reuse ;  /* 0x00000077aaaa7223 */ /* 0x180fe20000010078 */
[----:B------:R-:W-:Y:S01]  /*25a0*/  FSEL R122, R122, RZ, P5 ;  /* 0x000000ff7a7a7208 */ /* 0x000fe20002800000 */
[----:B------:R-:W-:Y:S01]  /*25b0*/  FADD.FTZ R123, R90, -R121 ;  /* 0x800000795a7b7221 */ /* 0x000fe20000010000 */
[----:B------:R-:W-:Y:S01]  /*25c0*/  FSEL R81, R81, RZ, P4 ;  /* 0x000000ff51517208 */ /* 0x000fe20002000000 */
[--C-:B------:R-:W-:Y:S01]  /*25d0*/  FFMA.FTZ R121, R172, R119, R120.reuse ;  /* 0x00000077ac797223 */ /* 0x100fe20000010078 */
        /* <DEDUP_REMOVED lines=20> */
[----:B------:R-:W-:-:S02]  /*2720*/  F2FP.F16.F32.PACK_AB R82, R82, R81 ;  /* 0x000000515252723e */ /* 0x000fc400000000ff */
        /* <DEDUP_REMOVED lines=8> */
.L_x_2930:
[-CC-:B------:R-:W-:Y:S01]  /*27b0*/  FFMA.FTZ R69, R218, R119.reuse, R120.reuse ;  /* 0x00000077da457223 */ /* 0x180fe20000010078 */
[-CC-:B------:R-:W-:Y:S01]  /*27c0*/  FFMA.FTZ R226, R226, R119.reuse, R120.reuse ;  /* 0x00000077e2e27223 */ /* 0x180fe20000010078 */
[-C--:B------:R-:W-:Y:S01]  /*27d0*/  FFMA.FTZ R223, R223, R119.reuse, R120 ;  /* 0x00000077dfdf7223 */ /* 0x080fe20000010078 */
[----:B-----5:R-:W-:Y:S01]  /*27e0*/  LOP3.LUT P6, RZ, R81, 0xff, RZ, 0xc0, !PT ;  /* 0x000000ff51ff7812 */ /* 0x020fe200078cc0ff */
[----:B------:R-:W-:Y:S01]  /*27f0*/  FADD.FTZ R69, R212, -R69 ;  /* 0x80000045d4457221 */ /* 0x000fe20000010000 */
[----:B------:R-:W-:Y:S01]  /*2800*/  FADD.FTZ R71, R91, -R226 ;  /* 0x800000e25b477221 */ /* 0x000fe20000010000 */
[--C-:B------:R-:W-:Y:S01]  /*2810*/  FFMA.FTZ R91, R220, R119, R120.reuse ;  /* 0x00000077dc5b7223 */ /* 0x100fe20000010078 */
[----:B------:R-:W-:Y:S01]  /*2820*/  ISETP.GE.U32.AND P2, PT, R80, RZ, PT ;  /* 0x000000ff5000720c */ /* 0x000fe20003f46070 */
[----:B------:R-:W-:Y:S01]  /*2830*/  FMUL.FTZ R68, R194, R69 ;  /* 0x00000045c2447220 */ /* 0x000fe20000410000 */
[----:B------:R-:W-:Y:S01]  /*2840*/  FADD.FTZ R223, R222, -R223 ;  /* 0x800000dfdedf7221 */ /* 0x000fe20000010000 */
[--C-:B------:R-:W-:Y:S01]  /*2850*/  FFMA.FTZ R69, R172, R119, R120.reuse ;  /* 0x00000077ac457223 */ /* 0x100fe20000010078 */
[----:B------:R-:W-:Y:S01]  /*2860*/  FADD.FTZ R91, R90, -R91 ;  /* 0x8000005b5a5b7221 */ /* 0x000fe20000010000 */
[----:B------:R-:W-:Y:S01]  /*2870*/  FMUL.FTZ R73, R68, UR6 ;  /* 0x0000000644497c20 */ /* 0x000fe20008410000 */
[C---:B------:R-:W-:Y:S01]  /*2880*/  LOP3.LUT P4, RZ, R81.reuse, 0xff0000, RZ, 0xc0, !PT ;  /* 0x00ff000051ff7812 */ /* 0x040fe2000788c0ff */
[C---:B------:R-:W-:Y:S01]  /*2890*/  FMUL.FTZ R71, R194.reuse, R71 ;  /* 0x00000047c2477220 */ /* 0x040fe20000410000 */
[----:B------:R-:W-:Y:S01]  /*28a0*/  ISETP.GE.U32.AND.EX P2, PT, R81, 0x1000000, PT, P2 ;  /* 0x010000005100780c */ /* 0x000fe20003f46120 */
[----:B------:R-:W-:Y:S01]  /*28b0*/  FMUL.FTZ R70, R194, R223 ;  /* 0x000000dfc2467220 */ /* 0x000fe20000410000 */
[----:B------:R-:W-:Y:S01]  /*28c0*/  FSEL R73, R73, RZ, P6 ;  /* 0x000000ff49497208 */ /* 0x000fe20003000000 */
[----:B------:R-:W-:Y:S01]  /*28d0*/  FFMA.FTZ R74, R89, R119, R120 ;  /* 0x00000077594a7223 */ /* 0x000fe20000010078 */
        /* <DEDUP_REMOVED lines=14> */
[----:B------:R-:W-:Y:S01]  /*29c0*/  F2FP.F16.F32.PACK_AB R83, R72, R75 ;  /* 0x0000004b4853723e */ /* 0x000fe200000000ff */
[----:B------:R-:W-:Y:S01]  /*29d0*/  FMUL.FTZ R75, R194, R89 ;  /* 0x00000059c24b7220 */ /* 0x000fe20000410000 */
[----:B------:R-:W-:Y:S01]  /*29e0*/  F2FP.F16.F32.PACK_AB R82, R74, R73 ;  /* 0x000000494a52723e */ /* 0x000fe200000000ff */
        /* <DEDUP_REMOVED lines=15> */
[----:B------:R-:W-:Y:S02]  /*2ae0*/  F2FP.F16.F32.PACK_AB R81, R91, R88 ;  /* 0x000000585b51723e */ /* 0x000fe400000000ff */
[----:B------:R-:W-:Y:S01]  /*2af0*/  F2FP.F16.F32.PACK_AB R80, R89, R80 ;  /* 0x000000505950723e */ /* 0x000fe200000000ff */
[----:B------:R-:W-:Y:S06]  /*2b00*/  BRA `(.L_x_2931) ;  /* 0x0000001800a47947 */ /* 0x000fec0003800000 */
.L_x_2929:
        /* <DEDUP_REMOVED lines=25> */
[-CC-:B------:R-:W-:Y:S01]  /*2ca0*/  FFMA.FTZ R170, R170, R119.reuse, R120.reuse ;  /* 0x00000077aaaa7223 */ /* 0x180fe20000010078 */
[----:B------:R-:W-:Y:S01]  /*2cb0*/  FSEL R122, R122, RZ, P5 ;  /* 0x000000ff7a7a7208 */ /* 0x000fe20002800000 */
[----:B------:R-:W-:Y:S01]  /*2cc0*/  FADD.FTZ R173, R82, -R173 ;  /* 0x800000ad52ad7221 */ /* 0x000fe20000010000 */
[----:B------:R-:W-:Y:S01]  /*2cd0*/  FSEL R91, R91, RZ, P4 ;  /* 0x000000ff5b5b7208 */ /* 0x000fe20002000000 */
[----:B------:R-:W-:Y:S01]  /*2ce0*/  FFMA.FTZ R82, R89, R119, R120 ;  /* 0x0000007759527223 */ /* 0x000fe20000010078 */
[C---:B------:R-:W-:Y:S01]  /*2cf0*/  LOP3.LUT P6, RZ, R80.reuse, 0xff0000, RZ, 0xc0, !PT ;  /* 0x00ff000050ff7812 */ /* 0x040fe200078cc0ff */
[----:B------:R-:W-:Y:S01]  /*2d00*/  FADD.FTZ R171, R171, -R170 ;  /* 0x800000aaabab7221 */ /* 0x000fe20000010000 */
[----:B------:R-:W-:-:S02]  /*2d10*/  LOP3.LUT P2, RZ, R80, 0xff000000, RZ, 0xc0, !PT ;  /* 0xff00000050ff7812 */ /* 0x000fc4000784c0ff */
[C---:B------:R-:W-:Y:S02]  /*2d20*/  LOP3.LUT P5, RZ, R80.reuse, 0xff, RZ, 0xc0, !PT ;  /* 0x000000ff50ff7812 */ /* 0x040fe400078ac0ff */
[----:B------:R-:W-:Y:S01]  /*2d30*/  LOP3.LUT P4, RZ, R80, 0xff00, RZ, 0xc0, !PT ;  /* 0x0000ff0050ff7812 */ /* 0x000fe2000788c0ff */
[----:B------:R-:W-:Y:S01]  /*2d40*/  FADD.FTZ R80, R90, -R121 ;  /* 0x800000795a507221 */ /* 0x000fe20000010000 */
[----:B------:R-:W-:Y:S01]  /*2d50*/  FFMA.FTZ R121, R172, R119, R120 ;  /* 0x00000077ac797223 */ /* 0x000fe20000010078 */
[----:B------:R-:W-:Y:S01]  /*2d60*/  FADD.FTZ R90, R83, -R82 ;  /* 0x80000052535a7221 */ /* 0x000fe20000010000 */
[----:B------:R-:W-:Y:S01]  /*2d70*/  F2FP.F16.F32.PACK_AB R83, R81, R122 ;  /* 0x0000007a5153723e */ /* 0x000fe200000000ff */
[----:B------:R-:W-:Y:S01]  /*2d80*/  FFMA.FTZ R80, R194, R80, R49 ;  /* 0x00000050c2507223 */ /* 0x000fe20000010031 */
[----:B------:R-:W-:Y:S01]  /*2d90*/  FADD.FTZ R88, R88, -R121 ;  /* 0x8000007958587221 */ /* 0x000fe20000010000 */
[C---:B------:R-:W-:Y:S01]  /*2da0*/  FFMA.FTZ R89, R194.reuse, R90, R47 ;  /* 0x0000005ac2597223 */ /* 0x040fe2000001002f */
[----:B------:R-:W-:Y:S01]  /*2db0*/  FFMA.FTZ R81, R194, R173, R46 ;  /* 0x000000adc2517223 */ /* 0x000fe2000001002e */
[----:B------:R-:W-:Y:S01]  /*2dc0*/  FMUL.FTZ R80, R80, UR6 ;  /* 0x0000000650507c20 */ /* 0x000fe20008410000 */
[----:B------:R-:W-:Y:S01]  /*2dd0*/  FFMA.FTZ R88, R194, R88, R45 ;  /* 0x00000058c2587223 */ /* 0x000fe2000001002d */
[----:B------:R-:W-:Y:S01]  /*2de0*/  FMUL.FTZ R89, R89, UR6 ;  /* 0x0000000659597c20 */ /* 0x000fe20008410000 */
[----:B------:R-:W-:-:S02]  /*2df0*/  FMUL.FTZ R81, R81, UR6 ;  /* 0x0000000651517c20 */ /* 0x000fc40008410000 */
[----:B------:R-:W-:Y:S01]  /*2e00*/  FSEL R80, R80, RZ, P3 ;  /* 0x000000ff50507208 */ /* 0x000fe20001800000 */
[----:B------:R-:W-:Y:S01]  /*2e10*/  FMUL.FTZ R88, R88, UR6 ;  /* 0x0000000658587c20 */ /* 0x000fe20008410000 */
[----:B------:R-:W-:Y:S02]  /*2e20*/  FSEL R90, R89, RZ, P2 ;  /* 0x000000ff595a7208 */ /* 0x000fe40001000000 */
[----:B------:R-:W-:Y:S01]  /*2e30*/  F2FP.F16.F32.PACK_AB R82, R80, R91 ;  /* 0x0000005b5052723e */ /* 0x000fe200000000ff */
[----:B------:R-:W-:Y:S01]  /*2e40*/  FFMA.FTZ R80, R194, R171, R44 ;  /* 0x000000abc2507223 */ /* 0x000fe2000001002c */
[----:B------:R-:W-:Y:S02]  /*2e50*/  FSEL R81, R81, RZ, P6 ;  /* 0x000000ff51517208 */ /* 0x000fe40003000000 */
[----:B------:R-:W-:Y:S01]  /*2e60*/  FSEL R89, R88, RZ, P4 ;  /* 0x000000ff58597208 */ /* 0x000fe20002000000 */
[----:B------:R-:W-:Y:S01]  /*2e70*/  FMUL.FTZ R80, R80, UR6 ;  /* 0x0000000650507c20 */ /* 0x000fe20008410000 */
[----:B------:R-:W-:-:S04]  /*2e80*/  F2FP.F16.F32.PACK_AB R81, R90, R81 ;  /* 0x000000515a51723e */ /* 0x000fc800000000ff */
[----:B------:R-:W-:-:S04]  /*2e90*/  FSEL R80, R80, RZ, P5 ;  /* 0x000000ff50507208 */ /* 0x000fc80002800000 */
[----:B------:R-:W-:Y:S01]  /*2ea0*/  F2FP.F16.F32.PACK_AB R80, R89, R80 ;  /* 0x000000505950723e */ /* 0x000fe200000000ff */
[----:B------:R-:W-:Y:S06]  /*2eb0*/  BRA `(.L_x_2931) ;  /* 0x0000001400b87947 */ /* 0x000fec0003800000 */
.L_x_2932:
[-CC-:B------:R-:W-:Y:S01]  /*2ec0*/  FFMA.FTZ R69, R218, R119.reuse, R120.reuse ;  /* 0x00000077da457223 */ /* 0x180fe20000010078 */
[-CC-:B------:R-:W-:Y:S01]  /*2ed0*/  FFMA.FTZ R223, R223, R119.reuse, R120.reuse ;  /* 0x00000077dfdf7223 */ /* 0x180fe20000010078 */
[----:B------:R-:W-:Y:S01]  /*2ee0*/  FFMA.FTZ R226, R226, R119, R120 ;  /* 0x00000077e2e27223 */ /* 0x000fe20000010078 */
[----:B-----5:R-:W-:Y:S01]  /*2ef0*/  LOP3.LUT P6, RZ, R81, 0xff, RZ, 0xc0, !PT ;  /* 0x000000ff51ff7812 */ /* 0x020fe200078cc0ff */
[----:B------:R-:W-:Y:S01]  /*2f00*/  FADD.FTZ R69, R212, -R69 ;  /* 0x80000045d4457221 */ /* 0x000fe20000010000 */
[----:B------:R-:W-:Y:S01]  /*2f10*/  ISETP.GE.U32.AND P2, PT, R80, RZ, PT ;  /* 0x000000ff5000720c */ /* 0x000fe20003f46070 */
[----:B------:R-:W-:Y:S01]  /*2f20*/  FADD.FTZ R223, R222, -R223 ;  /* 0x800000dfdedf7221 */ /* 0x000fe20000010000 */
[----:B------:R-:W-:Y:S01]  /*2f30*/  FADD.FTZ R226, R91, -R226 ;  /* 0x800000e25be27221 */ /* 0x000fe20000010000 */
[C---:B------:R-:W-:Y:S01]  /*2f40*/  FFMA.FTZ R68, R194.reuse, R69, R48 ;  /* 0x00000045c2447223 */ /* 0x040fe20000010030 */
[C---:B------:R-:W-:Y:S01]  /*2f50*/  LOP3.LUT P4, RZ, R81.reuse, 0xff0000, RZ, 0xc0, !PT ;  /* 0x00ff000051ff7812 */ /* 0x040fe2000788c0ff */
[----:B------:R-:W-:Y:S01]  /*2f60*/  FFMA.FTZ R70, R194, R223, R50 ;  /* 0x000000dfc2467223 */ /* 0x000fe20000010032 */
[----:B------:R-:W-:Y:S01]  /*2f70*/  ISETP.GE.U32.AND.EX P2, PT, R81, 0x1000000, PT, P2 ;  /* 0x010000005100780c */ /* 0x000fe20003f46120 */
[----:B------:R-:W-:Y:S01]  /*2f80*/  FMUL.FTZ R73, R68, UR6 ;  /* 0x0000000644497c20 */ /* 0x000fe20008410000 */
[----:B------:R-:W-:Y:S01]  /*2f90*/  FFMA.FTZ R71, R194, R226, R51 ;  /* 0x000000e2c2477223 */ /* 0x000fe20000010033 */
[-CC-:B------:R-:W-:Y:S01]  /*2fa0*/  FFMA.FTZ R69, R172, R119.reuse, R120.reuse ;  /* 0x00000077ac457223 */ /* 0x180fe20000010078 */
[----:B------:R-:W-:Y:S01]  /*2fb0*/  FMUL.FTZ R75, R70, UR6 ;  /* 0x00000006464b7c20 */ /* 0x000fe20008410000 */
[-CC-:B------:R-:W-:Y:S01]  /*2fc0*/  FFMA.FTZ R74, R89, R119.reuse, R120.reuse ;  /* 0x00000077594a7223 */ /* 0x180fe20000010078 */
[----:B------:R-:W-:Y:S01]  /*2fd0*/  FSEL R73, R73, RZ, P6 ;  /* 0x000000ff49497208 */ /* 0x000fe20003000000 */
[----:B------:R-:W-:Y:S01]  /*2fe0*/  FMUL.FTZ R72, R71, UR6 ;  /* 0x0000000647487c20 */ /* 0x000fe20008410000 */
[----:B------:R-:W-:Y:S01]  /*2ff0*/  LOP3.LUT P6, RZ, R81, 0xff00, RZ, 0xc0, !PT ;  /* 0x0000ff0051ff7812 */ /* 0x000fe200078cc0ff */
[-CC-:B------:R-:W-:Y:S01]  /*3000*/  FFMA.FTZ R81, R220, R119.reuse, R120.reuse ;  /* 0x00000077dc517223 */ /* 0x180fe20000010078 */
[----:B------:R-:W-:Y:S01]  /*3010*/  FADD.FTZ R88, R88, -R69 ;  /* 0x8000004558587221 */ /* 0x000fe20000010000 */
[----:B------:R-:W-:Y:S01]  /*3020*/  FSEL R75, R75, RZ, P4 ;  /* 0x000000ff4b4b7208 */ /* 0x000fe20002000000 */
[-CC-:B------:R-:W-:Y:S01]  /*3030*/  FFMA.FTZ R173, R173, R119.reuse, R120.reuse ;  /* 0x00000077adad7223 */ /* 0x180fe20000010078 */
        /* <DEDUP_REMOVED lines=8> */
[----:B------:R-:W-:Y:S01]  /*30c0*/  FADD.FTZ R171, R171, -R170 ;  /* 0x800000aaabab7221 */ /* 0x000fe20000010000 */
[----:B------:R-:W-:Y:S01]  /*30d0*/  LOP3.LUT P4, RZ, R80, 0xff000000, RZ, 0xc0, !PT ;  /* 0xff00000050ff7812 */ /* 0x000fe2000788c0ff */
[----:B------:R-:W-:Y:S01]  /*30e0*/  FADD.FTZ R80, R83, -R74 ;  /* 0x8000004a53507221 */ /* 0x000fe20000010000 */
[----:B------:R-:W-:Y:S01]  /*30f0*/  FMUL.FTZ R74, R69, UR6 ;  /* 0x00000006454a7c20 */ /* 0x000fe20008410000 */
[----:B------:R-:W-:Y:S01]  /*3100*/  F2FP.F16.F32.PACK_AB R83, R72, R75 ;  /* 0x0000004b4853723e */ /* 0x000fe200000000ff */
[C---:B------:R-:W-:Y:S01]  /*3110*/  FFMA.FTZ R72, R194.reuse, R171, R44 ;  /* 0x000000abc2487223 */ /* 0x040fe2000001002c */
[----:B------:R-:W-:-:S02]  /*3120*/  FFMA.FTZ R75, R194, R80, R47 ;  /* 0x00000050c24b7223 */ /* 0x000fc4000001002f */
[----:B------:R-:W-:Y:S01]  /*3130*/  FSEL R74, R74, RZ, P6 ;  /* 0x000000ff4a4a7208 */ /* 0x000fe20003000000 */
[----:B------:R-:W-:Y:S01]  /*3140*/  FMUL.FTZ R80, R72, UR6 ;  /* 0x0000000648507c20 */ /* 0x000fe20008410000 */
[----:B------:R-:W-:Y:S02]  /*3150*/  FMUL.FTZ R89, R75, UR6 ;  /* 0x000000064b597c20 */ /* 0x000fe40008410000 */
[----:B------:R-:W-:Y:S01]  /*3160*/  F2FP.F16.F32.PACK_AB R82, R74, R73 ;  /* 0x000000494a52723e */ /* 0x000fe200000000ff */
        /* <DEDUP_REMOVED lines=8> */
[----:B------:R-:W-:Y:S02]  /*31f0*/  F2FP.F16.F32.PACK_AB R81, R91, R88 ;  /* 0x000000585b51723e */ /* 0x000fe400000000ff */
[----:B------:R-:W-:Y:S01]  /*3200*/  F2FP.F16.F32.PACK_AB R80, R89, R80 ;  /* 0x000000505950723e */ /* 0x000fe200000000ff */
[----:B------:R-:W-:Y:S06]  /*3210*/  BRA `(.L_x_2931) ;  /* 0x0000001000e07947 */ /* 0x000fec0003800000 */
.L_x_2928:
        /* <DEDUP_REMOVED lines=28> */
[--C-:B------:R-:W-:Y:S01]  /*33e0*/  FFMA.FTZ R81, R220, R119, R120.reuse ;  /* 0x00000077dc517223 */ /* 0x100fe20000010078 */
[----:B------:R-:W-:Y:S01]  /*33f0*/  FSEL R77, R91, RZ, P4 ;  /* 0x000000ff5b4d7208 */ /* 0x000fe20002000000 */
[----:B------:R-:W-:Y:S01]  /*3400*/  FADD.FTZ R173, R82, -R173 ;  /* 0x800000ad52ad7221 */ /* 0x000fe20000010000 */
[C---:B------:R-:W-:Y:S01]  /*3410*/  LOP3.LUT P6, RZ, R161.reuse, 0xff0000, RZ, 0xc0, !PT ;  /* 0x00ff0000a1ff7812 */ /* 0x040fe200078cc0ff */
[----:B------:R-:W-:Y:S01]  /*3420*/  FADD.FTZ R81, R90, -R81 ;  /* 0x800000515a517221 */ /* 0x000fe20000010000 */
[C---:B------:R-:W-:Y:S01]  /*3430*/  LOP3.LUT P4, RZ, R161.reuse, 0xff, RZ, 0xc0, !PT ;  /* 0x000000ffa1ff7812 */ /* 0x040fe2000788c0ff */
[C---:B------:R-:W-:Y:S01]  /*3440*/  FMUL.FTZ R173, R194.reuse, R173 ;  /* 0x000000adc2ad7220 */ /* 0x040fe20000410000 */
[----:B------:R-:W-:Y:S01]  /*3450*/  ISETP.GE.U32.AND.EX P2, PT, R161, 0x1000000, PT, P2 ;  /* 0x01000000a100780c */ /* 0x000fe20003f46120 */
[----:B------:R-:W-:Y:S01]  /*3460*/  FMUL.FTZ R81, R194, R81 ;  /* 0x00000051c2517220 */ /* 0x000fe20000410000 */
        /* <DEDUP_REMOVED lines=9> */
[----:B------:R-:W-:Y:S01]  /*3500*/  FADD.FTZ R91, R88, -R91 ;  /* 0x8000005b585b7221 */ /* 0x000fe20000010000 */
[C---:B------:R-:W-:Y:S01]  /*3510*/  LOP3.LUT P2, RZ, R80.reuse, 0xff000000, RZ, 0xc0, !PT ;  /* 0xff00000050ff7812 */ /* 0x040fe2000784c0ff */
        /* <DEDUP_REMOVED lines=9> */
[----:B------:R-:W-:Y:S01]  /*35b0*/  F2FP.F16.F32.PACK_AB R83, R77, R122 ;  /* 0x0000007a4d53723e */ /* 0x000fe200000000ff */
[----:B------:R-:W-:Y:S01]  /*35c0*/  FMUL.FTZ R91, R91, UR6 ;  /* 0x000000065b5b7c20 */ /* 0x000fe20008410000 */
[----:B------:R-:W-:Y:S01]  /*35d0*/  FSEL R81, R81, RZ, P3 ;  /* 0x000000ff51517208 */ /* 0x000fe20001800000 */
[----:B------:R-:W-:Y:S01]  /*35e0*/  FMUL.FTZ R89, R194, R89 ;  /* 0x00000059c2597220 */ /* 0x000fe20000410000 */
[----:B------:R-:W-:Y:S01]  /*35f0*/  LOP3.LUT P3, RZ, R160, 0xff0000, RZ, 0xc0, !PT ;  /* 0x00ff0000a0ff7812 */ /* 0x000fe2000786c0ff */
[----:B------:R-:W-:Y:S01]  /*3600*/  FMUL.FTZ R171, R171, UR6 ;  /* 0x00000006abab7c20 */ /* 0x000fe20008410000 */
[----:B------:R-:W-:Y:S01]  /*3610*/  F2FP.F16.F32.PACK_AB R78, R81, R78 ;  /* 0x0000004e514e723e */ /* 0x000fe200000000ff */
[----:B------:R-:W-:Y:S01]  /*3620*/  FMUL.FTZ R89, R89, UR6 ;  /* 0x0000000659597c20 */ /* 0x000fe20008410000 */
[----:B------:R-:W-:-:S02]  /*3630*/  FSEL R81, R173, RZ, P6 ;  /* 0x000000ffad517208 */ /* 0x000fc40003000000 */
[C---:B------:R-:W-:Y:S02]  /*3640*/  LOP3.LUT P6, RZ, R160.reuse, 0xff000000, RZ, 0xc0, !PT ;  /* 0xff000000a0ff7812 */ /* 0x040fe400078cc0ff */
[----:B------:R-:W-:Y:S02]  /*3650*/  F2FP.F16.F32.PACK_AB R82, R121, R76 ;  /* 0x0000004c7952723e */ /* 0x000fe400000000ff */
[----:B------:R-:W-:Y:S02]  /*3660*/  FSEL R77, R173, RZ, P3 ;  /* 0x000000ffad4d7208 */ /* 0x000fe40001800000 */
        /* <DEDUP_REMOVED lines=8> */
[----:B------:R-:W-:-:S02]  /*36f0*/  FSEL R76, R171, RZ, P2 ;  /* 0x000000ffab4c7208 */ /* 0x000fc40001000000 */
[----:B------:R-:W-:Y:S02]  /*3700*/  FSEL R80, R171, RZ, P4 ;  /* 0x000000ffab507208 */ /* 0x000fe40002000000 */
[----:B------:R-:W-:Y:S02]  /*3710*/  F2FP.F16.F32.PACK_AB R79, R124, R79 ;  /* 0x0000004f7c4f723e */ /* 0x000fe400000000ff */
[----:B------:R-:W-:Y:S02]  /*3720*/  F2FP.F16.F32.PACK_AB R76, R89, R76 ;  /* 0x0000004c594c723e */ /* 0x000fe400000000ff */
[----:B------:R-:W-:Y:S01]  /*3730*/  F2FP.F16.F32.PACK_AB R80, R121, R80 ;  /* 0x000000507950723e */ /* 0x000fe200000000ff */
[----:B------:R-:W-:Y:S06]  /*3740*/  BRA `(.L_x_2931) ;  /* 0x0000000c00947947 */ /* 0x000fec0003800000 */
.L_x_2934:
[-CC-:B------:R-:W-:Y:S01]  /*3750*/  FFMA.FTZ R226, R226, R119.reuse, R120.reuse ;  /* 0x00000077e2e27223 */ /* 0x180fe20000010078 */
[-CC-:B------:R-:W-:Y:S01]  /*3760*/  FFMA.FTZ R69, R218, R119.reuse, R120.reuse ;  /* 0x00000077da457223 */ /* 0x180fe20000010078 */
[----:B------:R-:W-:Y:S01]  /*3770*/  FFMA.FTZ R223, R223, R119, R120 ;  /* 0x00000077dfdf7223 */ /* 0x000fe20000010078 */
[----:B-----5:R-:W-:Y:S01]  /*3780*/  ISETP.GE.U32.AND P2, PT, R80, RZ, PT ;  /* 0x000000ff5000720c */ /* 0x020fe20003f46070 */
        /* <DEDUP_REMOVED lines=9> */
[----:B------:R-:W-:Y:S01]  /*3820*/  ISETP.GE.U32.AND.EX P3, PT, R161, 0x1000000, PT, P3 ;  /* 0x01000000a100780c */ /* 0x000fe20003f66130 */
[----:B------:R-:W-:Y:S01]  /*3830*/  FMUL.FTZ R78, R68, UR6 ;  /* 0x00000006444e7c20 */ /* 0x000fe20008410000 */
[----:B------:R-:W-:Y:S01]  /*3840*/  FMUL.FTZ R79, R70, UR6 ;  /* 0x00000006464f7c20 */ /* 0x000fe20008410000 */
[----:B------:R-:W-:Y:S01]  /*3850*/  LOP3.LUT P5, RZ, R81, 0xff0000, RZ, 0xc0, !PT ;  /* 0x00ff000051ff7812 */ /* 0x000fe200078ac0ff */
[-CC-:B------:R-:W-:Y:S01]  /*3860*/  FFMA.FTZ R173, R173, R119.reuse, R120.reuse ;  /* 0x00000077adad7223 */ /* 0x180fe20000010078 */
[----:B------:R-:W-:Y:S01]  /*3870*/  FSEL R76, R69, RZ, P2 ;  /* 0x000000ff454c7208 */ /* 0x000fe20001000000 */
[-CC-:B------:R-:W-:Y:S01]  /*3880*/  FFMA.FTZ R74, R89, R119.reuse, R120.reuse ;  /* 0x00000077594a7223 */ /* 0x180fe20000010078 */
[----:B------:R-:W-:Y:S01]  /*3890*/  FSEL R122, R69, RZ, P3 ;  /* 0x000000ff457a7208 */ /* 0x000fe20001800000 */
[----:B------:R-:W-:Y:S01]  /*38a0*/  FFMA.FTZ R69, R220, R119, R120 ;  /* 0x00000077dc457223 */ /* 0x000fe20000010078 */
[----:B------:R-:W-:Y:S01]  /*38b0*/  LOP3.LUT P6, RZ, R81, 0xff, RZ, 0xc0, !PT ;  /* 0x000000ff51ff7812 */ /* 0x000fe200078cc0ff */
[----:B------:R-:W-:Y:S01]  /*38c0*/  FADD.FTZ R173, R82, -R173 ;  /* 0x800000ad52ad7221 */ /* 0x000fe20000010000 */
[----:B------:R-:W-:Y:S01]  /*38d0*/  FSEL R75, R79, RZ, P5 ;  /* 0x000000ff4f4b7208 */ /* 0x000fe20002800000 */
        /* <DEDUP_REMOVED lines=8> */
[-CC-:B------:R-:W-:Y:S01]  /*3960*/  FFMA.FTZ R73, R172, R119.reuse, R120.reuse ;  /* 0x00000077ac497223 */ /* 0x180fe20000010078 */
[----:B------:R-:W-:Y:S01]  /*3970*/  LOP3.LUT P2, RZ, R80, 0xff0000, RZ, 0xc0, !PT ;  /* 0x00ff000050ff7812 */ /* 0x000fe2000784c0ff */
[----:B------:R-:W-:Y:S01]  /*3980*/  FFMA.FTZ R170, R170, R119, R120 ;  /* 0x00000077aaaa7223 */ /* 0x000fe20000010078 */
[----:B------:R-:W-:Y:S01]  /*3990*/  LOP3.LUT P3, RZ, R80, 0xff000000, RZ, 0xc0, !PT ;  /* 0xff00000050ff7812 */ /* 0x000fe2000786c0ff */
[----:B------:R-:W-:Y:S01]  /*39a0*/  FADD.FTZ R73, R88, -R73 ;  /* 0x8000004958497221 */ /* 0x000fe20000010000 */
[C---:B------:R-:W-:Y:S01]  /*39b0*/  LOP3.LUT P6, RZ, R80.reuse, 0xff00, RZ, 0xc0, !PT ;  /* 0x0000ff0050ff7812 */ /* 0x040fe200078cc0ff */
[----:B------:R-:W-:Y:S01]  /*39c0*/  FADD.FTZ R171, R171, -R170 ;  /* 0x800000aaabab7221 */ /* 0x000fe20000010000 */
[----:B------:R-:W-:Y:S01]  /*39d0*/  LOP3.LUT P5, RZ, R80, 0xff, RZ, 0xc0, !PT ;  /* 0x000000ff50ff7812 */ /* 0x000fe200078ac0ff */
[----:B------:R-:W-:Y:S01]  /*39e0*/  FMUL.FTZ R80, R69, UR6 ;  /* 0x0000000645507c20 */ /* 0x000fe20008410000 */
[----:B------:R-:W-:Y:S01]  /*39f0*/  FSEL R79, R79, RZ, P4 ;  /* 0x000000ff4f4f7208 */ /* 0x000fe20002000000 */
[----:B------:R-:W-:Y:S01]  /*3a00*/  FMUL.FTZ R73, R194, R73 ;  /* 0x00000049c2497220 */ /* 0x000fe20000410000 */
[----:B------:R-:W-:-:S02]  /*3a10*/  LOP3.LUT P4, RZ, R81, 0xff00, RZ, 0xc0, !PT ;  /* 0x0000ff0051ff7812 */ /* 0x000fc4000788c0ff */
[----:B------:R-:W-:Y:S01]  /*3a20*/  F2FP.F16.F32.PACK_AB R83, R76, R75 ;  /* 0x0000004b4c53723e */ /* 0x000fe200000000ff */
[----:B------:R-:W-:Y:S01]  /*3a30*/  FMUL.FTZ R75, R194, R77 ;  /* 0x0000004dc24b7220 */ /* 0x000fe20000410000 */
[----:B------:R-:W-:Y:S01]  /*3a40*/  FSEL R81, R80, RZ, P4 ;  /* 0x000000ff50517208 */ /* 0x000fe20002000000 */
[----:B------:R-:W-:Y:S01]  /*3a50*/  FMUL.FTZ R76, R74, UR6 ;  /* 0x000000064a4c7c20 */ /* 0x000fe20008410000 */
[----:B------:R-:W-:Y:S02]  /*3a60*/  LOP3.LUT P4, RZ, R161, 0xff00, RZ, 0xc0, !PT ;  /* 0x0000ff00a1ff7812 */ /* 0x000fe4000788c0ff */
[----:B------:R-:W-:Y:S02]  /*3a70*/  F2FP.F16.F32.PACK_AB R82, R81, R72 ;  /* 0x000000485152723e */ /* 0x000fe400000000ff */
[----:B------:R-:W-:Y:S01]  /*3a80*/  FSEL R77, R80, RZ, P4 ;  /* 0x000000ff504d7208 */ /* 0x000fe20002000000 */
[----:B------:R-:W-:Y:S01]  /*3a90*/  FMUL.FTZ R80, R75, UR6 ;  /* 0x000000064b507c20 */ /* 0x000fe20008410000 */
[----:B------:R-:W-:-:S02]  /*3aa0*/  LOP3.LUT P4, RZ, R160, 0xff0000, RZ, 0xc0, !PT ;  /* 0x00ff0000a0ff7812 */ /* 0x000fc4000788c0ff */
[----:B------:R-:W-:Y:S02]  /*3ab0*/  F2FP.F16.F32.PACK_AB R78, R77, R78 ;  /* 0x0000004e4d4e723e */ /* 0x000fe400000000ff */
[----:B------:R-:W-:Y:S02]  /*3ac0*/  FSEL R77, R76, RZ, P4 ;  /* 0x000000ff4c4d7208 */ /* 0x000fe40002000000 */
[----:B------:R-:W-:Y:S02]  /*3ad0*/  LOP3.LUT P4, RZ, R160, 0xff000000, RZ, 0xc0, !PT ;  /* 0xff000000a0ff7812 */ /* 0x000fe4000788c0ff */
[----:B------:R-:W-:Y:S02]  /*3ae0*/  FSEL R81, R76, RZ, P2 ;  /* 0x000000ff4c517208 */ /* 0x000fe40001000000 */
[C---:B------:R-:W-:Y:S02]  /*3af0*/  FSEL R72, R80.reuse, RZ, P4 ;  /* 0x000000ff50487208 */ /* 0x040fe40002000000 */
[----:B------:R-:W-:-:S02]  /*3b00*/  FSEL R80, R80, RZ, P3 ;  /* 0x000000ff50507208 */ /* 0x000fc40001800000 */
[----:B------:R-:W-:Y:S01]  /*3b10*/  F2FP.F16.F32.PACK_AB R77, R72, R77 ;  /* 0x0000004d484d723e */ /* 0x000fe200000000ff */
[----:B------:R-:W-:Y:S01]  /*3b20*/  FMUL.FTZ R72, R194, R171 ;  /* 0x000000abc2487220 */ /* 0x000fe20000410000 */
[----:B------:R-:W-:Y:S01]  /*3b30*/  F2FP.F16.F32.PACK_AB R81, R80, R81 ;  /* 0x000000515051723e */ /* 0x000fe200000000ff */
[----:B------:R-:W-:Y:S01]  /*3b40*/  FMUL.FTZ R80, R73, UR6 ;  /* 0x0000000649507c20 */ /* 0x000fe20008410000 */
[----:B------:R-:W-:Y:S01]  /*3b50*/  LOP3.LUT P3, RZ, R160, 0xff00, RZ, 0xc0, !PT ;  /* 0x0000ff00a0ff7812 */ /* 0x000fe2000786c0ff */
[----:B------:R-:W-:Y:S01]  /*3b60*/  FMUL.FTZ R76, R72, UR6 ;  /* 0x00000006484c7c20 */ /* 0x000fe20008410000 */
[----:B------:R-:W-:Y:S02]  /*3b70*/  LOP3.LUT P2, RZ, R160, 0xff, RZ, 0xc0, !PT ;  /* 0x000000ffa0ff7812 */ /* 0x000fe4000784c0ff */
[C---:B------:R-:W-:Y:S02]  /*3b80*/  FSEL R89, R80.reuse, RZ, P6 ;  /* 0x000000ff50597208 */ /* 0x040fe40003000000 */
[----:B------:R-:W-:-:S02]  /*3b90*/  FSEL R91, R80, RZ, P3 ;  /* 0x000000ff505b7208 */ /* 0x000fc40001800000 */
[C---:B------:R-:W-:Y:S02]  /*3ba0*/  FSEL R88, R76.reuse, RZ, P2 ;  /* 0x000000ff4c587208 */ /* 0x040fe40001000000 */
[----:B------:R-:W-:Y:S02]  /*3bb0*/  FSEL R80, R76, RZ, P5 ;  /* 0x000000ff4c507208 */ /* 0x000fe40002800000 */
[----:B------:R-:W-:Y:S02]  /*3bc0*/  F2FP.F16.F32.PACK_AB R79, R122, R79 ;  /* 0x0000004f7a4f723e */ /* 0x000fe400000000ff */
[----:B------:R-:W-:Y:S02]  /*3bd0*/  F2FP.F16.F32.PACK_AB R76, R91, R88 ;  /* 0x000000585b4c723e */ /* 0x000fe400000000ff */
[----:B------:R-:W-:Y:S01]  /*3be0*/  F2FP.F16.F32.PACK_AB R80, R89, R80 ;  /* 0x000000505950723e */ /* 0x000fe200000000ff */
[----:B------:R-:W-:Y:S06]  /*3bf0*/  BRA `(.L_x_2931) ;  /* 0x0000000800687947 */ /* 0x000fec0003800000 */
.L_x_2933:
        /* <DEDUP_REMOVED lines=27> */
[----:B------:R-:W-:Y:S01]  /*3db0*/  FADD.FTZ R173, R82, -R173 ;  /* 0x800000ad52ad7221 */ /* 0x000fe20000010000 */
[C---:B------:R-:W-:Y:S01]  /*3dc0*/  LOP3.LUT P6, RZ, R161.reuse, 0xff0000, RZ, 0xc0, !PT ;  /* 0x00ff0000a1ff7812 */ /* 0x040fe200078cc0ff */
[----:B------:R-:W-:Y:S01]  /*3dd0*/  FADD.FTZ R90, R90, -R81 ;  /* 0x800000515a5a7221 */ /* 0x000fe20000010000 */
[C---:B------:R-:W-:Y:S01]  /*3de0*/  LOP3.LUT P4, RZ, R161.reuse, 0xff, RZ, 0xc0, !PT ;  /* 0x000000ffa1ff7812 */ /* 0x040fe2000788c0ff */
[----:B------:R-:W-:Y:S01]  /*3df0*/  FFMA.FTZ R81, R172, R119, R120 ;  /* 0x00000077ac517223 */ /* 0x000fe20000010078 */
[----:B------:R-:W-:Y:S01]  /*3e00*/  ISETP.GE.U32.AND.EX P2, PT, R161, 0x1000000, PT, P2 ;  /* 0x01000000a100780c */ /* 0x000fe20003f46120 */
[----:B------:R-:W-:Y:S01]  /*3e10*/  FFMA.FTZ R90, R194, R90, R49 ;  /* 0x0000005ac25a7223 */ /* 0x000fe20000010031 */
[----:B------:R-:W-:Y:S01]  /*3e20*/  FSEL R76, R78, RZ, P5 ;  /* 0x000000ff4e4c7208 */ /* 0x000fe20002800000 */
[----:B------:R-:W-:Y:S01]  /*3e30*/  FFMA.FTZ R173, R194, R173, R46 ;  /* 0x000000adc2ad7223 */ /* 0x000fe2000001002e */
[----:B------:R-:W-:Y:S01]  /*3e40*/  FSEL R79, R223, RZ, P6 ;  /* 0x000000ffdf4f7208 */ /* 0x000fe20003000000 */
[----:B------:R-:W-:Y:S01]  /*3e50*/  FMUL.FTZ R90, R90, UR6 ;  /* 0x000000065a5a7c20 */ /* 0x000fe20008410000 */
[----:B------:R-:W-:Y:S01]  /*3e60*/  FSEL R124, R226, RZ, P2 ;  /* 0x000000ffe27c7208 */ /* 0x000fe20001000000 */
[----:B------:R-:W-:Y:S01]  /*3e70*/  FADD.FTZ R88, R88, -R81 ;  /* 0x8000005158587221 */ /* 0x000fe20000010000 */
[----:B------:R-:W-:Y:S01]  /*3e80*/  FSEL R78, R78, RZ, P4 ;  /* 0x000000ff4e4e7208 */ /* 0x000fe20002000000 */
[-C--:B------:R-:W-:Y:S01]  /*3e90*/  FFMA.FTZ R170, R170, R119.reuse, R120 ;  /* 0x00000077aaaa7223 */ /* 0x080fe20000010078 */
        /* <DEDUP_REMOVED lines=12> */
[----:B------:R-:W-:Y:S01]  /*3f60*/  F2FP.F16.F32.PACK_AB R82, R89, R76 ;  /* 0x0000004c5952723e */ /* 0x000fe200000000ff */
[----:B------:R-:W-:Y:S01]  /*3f70*/  FMUL.FTZ R88, R88, UR6 ;  /* 0x0000000658587c20 */ /* 0x000fe20008410000 */
[----:B------:R-:W-:Y:S01]  /*3f80*/  FSEL R81, R90, RZ, P3 ;  /* 0x000000ff5a517208 */ /* 0x000fe20001800000 */
[----:B------:R-:W-:Y:S01]  /*3f90*/  FFMA.FTZ R80, R194, R80, R47 ;  /* 0x00000050c2507223 */ /* 0x000fe2000001002f */
[----:B------:R-:W-:Y:S01]  /*3fa0*/  LOP3.LUT P3, RZ, R160, 0xff0000, RZ, 0xc0, !PT ;  /* 0x00ff0000a0ff7812 */ /* 0x000fe2000786c0ff */
[----:B------:R-:W-:Y:S01]  /*3fb0*/  FMUL.FTZ R171, R171, UR6 ;  /* 0x00000006abab7c20 */ /* 0x000fe20008410000 */
[----:B------:R-:W-:Y:S01]  /*3fc0*/  F2FP.F16.F32.PACK_AB R78, R81, R78 ;  /* 0x0000004e514e723e */ /* 0x000fe200000000ff */
[----:B------:R-:W-:Y:S01]  /*3fd0*/  FMUL.FTZ R80, R80, UR6 ;  /* 0x0000000650507c20 */ /* 0x000fe20008410000 */
[----:B------:R-:W-:-:S02]  /*3fe0*/  FSEL R81, R173, RZ, P6 ;  /* 0x000000ffad517208 */ /* 0x000fc40003000000 */
[----:B------:R-:W-:Y:S02]  /*3ff0*/  LOP3.LUT P6, RZ, R160, 0xff000000, RZ, 0xc0, !PT ;  /* 0xff000000a0ff7812 */ /* 0x000fe400078cc0ff */
[----:B------:R-:W-:Y:S02]  /*4000*/  F2FP.F16.F32.PACK_AB R83, R77, R122 ;  /* 0x0000007a4d53723e */ /* 0x000fe400000000ff */
[C---:B------:R-:W-:Y:S02]  /*4010*/  FSEL R76, R80.reuse, RZ, P6 ;  /* 0x000000ff504c7208 */ /* 0x040fe40003000000 */
[----:B------:R-:W-:Y:S02]  /*4020*/  FSEL R77, R173, RZ, P3 ;  /* 0x000000ffad4d7208 */ /* 0x000fe40001800000 */
        /* <DEDUP_REMOVED lines=13> */
.L_x_2935:
[-CC-:B------:R-:W-:Y:S01]  /*4100*/  FFMA.FTZ R226, R226, R119.reuse, R120.reuse ;  /* 0x00000077e2e27223 */ /* 0x180fe20000010078 */
[-CC-:B------:R-:W-:Y:S01]  /*4110*/  FFMA.FTZ R69, R218, R119.reuse, R120.reuse ;  /* 0x00000077da457223 */ /* 0x180fe20000010078 */
[----:B-----5:R-:W-:Y:S01]  /*4120*/  ISETP.GE.U32.AND P2, PT, R80, RZ, PT ;  /* 0x000000ff5000720c */ /* 0x020fe20003f46070 */
        /* <DEDUP_REMOVED lines=19> */
[----:B------:R-:W-:Y:S01]  /*4260*/  LOP3.LUT P4, RZ, R161, 0xff0000, RZ, 0xc0, !PT ;  /* 0x00ff0000a1ff7812 */ /* 0x000fe2000788c0ff */
[----:B------:R-:W-:Y:S01]  /*4270*/  FADD.FTZ R173, R82, -R173 ;  /* 0x800000ad52ad7221 */ /* 0x000fe20000010000 */
[----:B------:R-:W-:Y:S01]  /*4280*/  LOP3.LUT P6, RZ, R81, 0xff, RZ, 0xc0, !PT ;  /* 0x000000ff51ff7812 */ /* 0x000fe200078cc0ff */
[----:B------:R-:W-:Y:S01]  /*4290*/  FADD.FTZ R69, R90, -R69 ;  /* 0x800000455a457221 */ /* 0x000fe20000010000 */
[----:B------:R-:W-:Y:S01]  /*42a0*/  FSEL R75, R79, RZ, P5 ;  /* 0x000000ff4f4b7208 */ /* 0x000fe20002800000 */
[--C-:B------:R-:W-:Y:S01]  /*42b0*/  FFMA.FTZ R73, R172, R119, R120.reuse ;  /* 0x00000077ac497223 */ /* 0x100fe20000010078 */
[----:B------:R-:W-:Y:S01]  /*42c0*/  LOP3.LUT P5, RZ, R161, 0xff, RZ, 0xc0, !PT ;  /* 0x000000ffa1ff7812 */ /* 0x000fe200078ac0ff */
[----:B------:R-:W-:Y:S01]  /*42d0*/  FFMA.FTZ R69, R194, R69, R49 ;  /* 0x00000045c2457223 */ /* 0x000fe20000010031 */
[----:B------:R-:W-:Y:S01]  /*42e0*/  FSEL R79, R79, RZ, P4 ;  /* 0x000000ff4f4f7208 */ /* 0x000fe20002000000 */
[----:B------:R-:W-:Y:S01]  /*42f0*/  FFMA.FTZ R170, R170, R119, R120 ;  /* 0x00000077aaaa7223 */ /* 0x000fe20000010078 */
[----:B------:R-:W-:Y:S01]  /*4300*/  LOP3.LUT P4, RZ, R81, 0xff00, RZ, 0xc0, !PT ;  /* 0x0000ff0051ff7812 */ /* 0x000fe2000788c0ff */
[----:B------:R-:W-:Y:S01]  /*4310*/  FMUL.FTZ R77, R69, UR6 ;  /* 0x00000006454d7c20 */ /* 0x000fe20008410000 */
[----:B------:R-:W-:Y:S01]  /*4320*/  FSEL R72, R78, RZ, P6 ;  /* 0x000000ff4e487208 */ /* 0x000fe20003000000 */
[----:B------:R-:W-:Y:S01]  /*4330*/  FADD.FTZ R73, R88, -R73 ;  /* 0x8000004958497221 */ /* 0x000fe20000010000 */
[----:B------:R-:W-:Y:S01]  /*4340*/  FSEL R78, R78, RZ, P5 ;  /* 0x000000ff4e4e7208 */ /* 0x000fe20002800000 */
[----:B------:R-:W-:Y:S01]  /*4350*/  FADD.FTZ R171, R171, -R170 ;  /* 0x800000aaabab7221 */ /* 0x000fe20000010000 */
[----:B------:R-:W-:Y:S01]  /*4360*/  LOP3.LUT P2, RZ, R80, 0xff0000, RZ, 0xc0, !PT ;  /* 0x00ff000050ff7812 */ /* 0x000fe2000784c0ff */
[----:B------:R-:W-:Y:S01]  /*4370*/  FFMA.FTZ R73, R194, R73, R45 ;  /* 0x00000049c2497223 */ /* 0x000fe2000001002d */
[----:B------:R-:W-:-:S02]  /*4380*/  LOP3.LUT P3, RZ, R80, 0xff000000, RZ, 0xc0, !PT ;  /* 0xff00000050ff7812 */ /* 0x000fc4000786c0ff */
[C---:B------:R-:W-:Y:S02]  /*4390*/  LOP3.LUT P6, RZ, R80.reuse, 0xff00, RZ, 0xc0, !PT ;  /* 0x0000ff0050ff7812 */ /* 0x040fe400078cc0ff */
[----:B------:R-:W-:Y:S01]  /*43a0*/  LOP3.LUT P5, RZ, R80, 0xff, RZ, 0xc0, !PT ;  /* 0x000000ff50ff7812 */ /* 0x000fe200078ac0ff */
[----:B------:R-:W-:Y:S01]  /*43b0*/  FADD.FTZ R80, R83, -R74 ;  /* 0x8000004a53507221 */ /* 0x000fe20000010000 */
[----:B------:R-:W-:Y:S01]  /*43c0*/  FSEL R81, R77, RZ, P4 ;  /* 0x000000ff4d517208 */ /* 0x000fe20002000000 */
[----:B------:R-:W-:Y:S01]  /*43d0*/  FFMA.FTZ R74, R194, R173, R46 ;  /* 0x000000adc24a7223 */ /* 0x000fe2000001002e */
[----:B------:R-:W-:Y:S02]  /*43e0*/  LOP3.LUT P4, RZ, R161, 0xff00, RZ, 0xc0, !PT ;  /* 0x0000ff00a1ff7812 */ /* 0x000fe4000788c0ff */
[----:B------:R-:W-:Y:S01]  /*43f0*/  F2FP.F16.F32.PACK_AB R83, R76, R75 ;  /* 0x0000004b4c53723e */ /* 0x000fe200000000ff */
[----:B------:R-:W-:Y:S01]  /*4400*/  FMUL.FTZ R76, R74, UR6 ;  /* 0x000000064a4c7c20 */ /* 0x000fe20008410000 */
[----:B------:R-:W-:Y:S01]  /*4410*/  FSEL R77, R77, RZ, P4 ;  /* 0x000000ff4d4d7208 */ /* 0x000fe20002000000 */
[----:B------:R-:W-:Y:S01]  /*4420*/  FFMA.FTZ R75, R194, R80, R47 ;  /* 0x00000050c24b7223 */ /* 0x000fe2000001002f */
[----:B------:R-:W-:-:S02]  /*4430*/  LOP3.LUT P4, RZ, R160, 0xff0000, RZ, 0xc0, !PT ;  /* 0x00ff0000a0ff7812 */ /* 0x000fc4000788c0ff */
[----:B------:R-:W-:Y:S01]  /*4440*/  F2FP.F16.F32.PACK_AB R78, R77, R78 ;  /* 0x0000004e4d4e723e */ /* 0x000fe200000000ff */
[----:B------:R-:W-:Y:S01]  /*4450*/  FMUL.FTZ R80, R75, UR6 ;  /* 0x000000064b507c20 */ /* 0x000fe20008410000 */
[----:B------:R-:W-:Y:S02]  /*4460*/  FSEL R77, R76, RZ, P4 ;  /* 0x000000ff4c4d7208 */ /* 0x000fe40002000000 */
[----:B------:R-:W-:Y:S02]  /*4470*/  LOP3.LUT P4, RZ, R160, 0xff000000, RZ, 0xc0, !PT ;  /* 0xff000000a0ff7812 */ /* 0x000fe4000788c0ff */
[----:B------:R-:W-:Y:S02]  /*4480*/  F2FP.F16.F32.PACK_AB R82, R81, R72 ;  /* 0x000000485152723e */ /* 0x000fe400000000ff */
[----:B------:R-:W-:Y:S02]  /*4490*/  FSEL R72, R80, RZ, P4 ;  /* 0x000000ff50487208 */ /* 0x000fe40002000000 */
[----:B------:R-:W-:-:S02]  /*44a0*/  FSEL R81, R76, RZ, P2 ;  /* 0x000000ff4c517208 */ /* 0x000fc40001000000 */
[----:B------:R-:W-:Y:S02]  /*44b0*/  FSEL R80, R80, RZ, P3 ;  /* 0x000000ff50507208 */ /* 0x000fe40001800000 */
[----:B------:R-:W-:Y:S01]  /*44c0*/  F2FP.F16.F32.PACK_AB R77, R72, R77 ;  /* 0x0000004d484d723e */ /* 0x000fe200000000ff */
[----:B------:R-:W-:Y:S01]  /*44d0*/  FFMA.FTZ R72, R194, R171, R44 ;  /* 0x000000abc2487223 */ /* 0x000fe2000001002c */
[----:B------:R-:W-:Y:S01]  /*44e0*/  F2FP.F16.F32.PACK_AB R81, R80, R81 ;  /* 0x000000515051723e */ /* 0x000fe200000000ff */
        /* <DEDUP_REMOVED lines=8> */
[----:B------:R-:W-:Y:S02]  /*4570*/  F2FP.F16.F32.PACK_AB R79, R122, R79 ;  /* 0x0000004f7a4f723e */ /* 0x000fe400000000ff */
[----:B------:R-:W-:Y:S02]  /*4580*/  F2FP.F16.F32.PACK_AB R76, R91, R88 ;  /* 0x000000585b4c723e */ /* 0x000fe400000000ff */
[----:B------:R-:W-:-:S07]  /*4590*/  F2FP.F16.F32.PACK_AB R80, R89, R80 ;  /* 0x000000505950723e */ /* 0x000fce00000000ff */
.L_x_2931:
        /* <DEDUP_REMOVED lines=23> */
[C---:B------:R-:W-:Y:S01]  /*4710*/  FFMA.FTZ R70, R194.reuse, R225, R58 ;  /* 0x000000e1c2467223 */ /* 0x040fe2000001003a */
[----:B------:R-:W-:Y:S01]  /*4720*/  FFMA.FTZ R71, R194, R228, R59 ;  /* 0x000000e4c2477223 */ /* 0x000fe2000001003b */
[----:B------:R-:W-:Y:S01]  /*4730*/  ISETP.GE.U32.AND P4, PT, R162, RZ, PT ;  /* 0x000000ffa200720c */ /* 0x000fe20003f86070 */
[----:B------:R-:W-:Y:S01]  /*4740*/  FADD.FTZ R224, R109, -R224 ;  /* 0x800000e06de07221 */ /* 0x000fe20000010000 */
[----:B------:R-:W-:Y:S01]  /*4750*/  FMUL.FTZ R68, R70, UR6 ;  /* 0x0000000646447c20 */ /* 0x000fe20008410000 */
[----:B------:R-:W-:Y:S01]  /*4760*/  FMUL.FTZ R74, R71, UR6 ;  /* 0x00000006474a7c20 */ /* 0x000fe20008410000 */
[----:B------:R-:W-:Y:S01]  /*4770*/  FADD.FTZ R73, R98, -R69 ;  /* 0x8000004562497221 */ /* 0x000fe20000010000 */
[----:B------:R-:W-:Y:S01]  /*4780*/  LOP3.LUT P6, RZ, R87, 0xff0000, RZ, 0xc0, !PT ;  /* 0x00ff000057ff7812 */ /* 0x000fe200078cc0ff */
[----:B------:R-:W-:Y:S01]  /*4790*/  FADD.FTZ R219, R108, -R219 ;  /* 0x800000db6cdb7221 */ /* 0x000fe20000010000 */
[----:B------:R-:W-:Y:S01]  /*47a0*/  LOP3.LUT P5, RZ, R163, 0xff0000, RZ, 0xc0, !PT ;  /* 0x00ff0000a3ff7812 */ /* 0x000fe200078ac0ff */
[----:B------:R-:W-:Y:S01]  /*47b0*/  FFMA.FTZ R69, R194, R224, R57 ;  /* 0x000000e0c2457223 */ /* 0x000fe20000010039 */
[----:B------:R-:W-:Y:S01]  /*47c0*/  ISETP.GE.U32.AND.EX P3, PT, R87, 0x1000000, PT, P3 ;  /* 0x010000005700780c */ /* 0x000fe20003f66130 */
[-CC-:B------:R-:W-:Y:S01]  /*47d0*/  FFMA.FTZ R104, R104, R119.reuse, R120.reuse ;  /* 0x0000007768687223 */ /* 0x180fe20000010078 */
[----:B------:R-:W-:Y:S01]  /*47e0*/  ISETP.GE.U32.AND.EX P4, PT, R163, 0x1000000, PT, P4 ;  /* 0x01000000a300780c */ /* 0x000fe20003f86140 */
[----:B------:R-:W-:Y:S01]  /*47f0*/  FFMA.FTZ R97, R97, R119, R120 ;  /* 0x0000007761617223 */ /* 0x000fe20000010078 */
[C---:B0-----:R-:W-:Y:S01]  /*4800*/  FSEL R83, R68.reuse, RZ, P6 ;  /* 0x000000ff44537208 */ /* 0x041fe20003000000 */
        /* <DEDUP_REMOVED lines=17> */
[----:B------:R-:W-:Y:S01]  /*4920*/  FFMA.FTZ R74, R194, R73, R54 ;  /* 0x00000049c24a7223 */ /* 0x000fe20000010036 */
[----:B------:R-:W-:Y:S01]  /*4930*/  FSEL R82, R72, RZ, P6 ;  /* 0x000000ff48527208 */ /* 0x000fe20003000000 */
[----:B------:R-:W-:Y:S01]  /*4940*/  FFMA.FTZ R73, R194, R97, R53 ;  /* 0x00000061c2497223 */ /* 0x000fe20000010035 */
[----:B------:R-:W-:Y:S01]  /*4950*/  FSEL R78, R72, RZ, P5 ;  /* 0x000000ff484e7208 */ /* 0x000fe20002800000 */
[----:B------:R-:W-:Y:S01]  /*4960*/  FMUL.FTZ R72, R74, UR6 ;  /* 0x000000064a487c20 */ /* 0x000fe20008410000 */
[----:B------:R-:W-:Y:S02]  /*4970*/  LOP3.LUT P6, RZ, R86, 0xff0000, RZ, 0xc0, !PT ;  /* 0x00ff000056ff7812 */ /* 0x000fe400078cc0ff */
[----:B------:R-:W-:Y:S01]  /*4980*/  F2FP.F16.F32.PACK_AB R79, R80, R79 ;  /* 0x0000004f504f723e */ /* 0x000fe200000000ff */
[----:B------:R-:W-:Y:S01]  /*4990*/  FMUL.FTZ R80, R75, UR6 ;  /* 0x000000064b507c20 */ /* 0x000fe20008410000 */
[----:B------:R-:W-:-:S02]  /*49a0*/  FSEL R81, R72, RZ, P6 ;  /* 0x000000ff48517208 */ /* 0x000fc40003000000 */
[----:B------:R-:W-:Y:S02]  /*49b0*/  LOP3.LUT P6, RZ, R162, 0xff0000, RZ, 0xc0, !PT ;  /* 0x00ff0000a2ff7812 */ /* 0x000fe400078cc0ff */
[----:B------:R-:W-:Y:S02]  /*49c0*/  LOP3.LUT P5, RZ, R86, 0xff000000, RZ, 0xc0, !PT ;  /* 0xff00000056ff7812 */ /* 0x000fe400078ac0ff */
[----:B------:R-:W-:Y:S01]  /*49d0*/  FSEL R88, R72, RZ, P6 ;  /* 0x000000ff48587208 */ /* 0x000fe20003000000 */
[----:B------:R-:W-:Y:S01]  /*49e0*/  FFMA.FTZ R72, R194, R93, R52 ;  /* 0x0000005dc2487223 */ /* 0x000fe20000010034 */
[----:B------:R-:W-:Y:S02]  /*49f0*/  LOP3.LUT P6, RZ, R162, 0xff000000, RZ, 0xc0, !PT ;  /* 0xff000000a2ff7812 */ /* 0x000fe400078cc0ff */
[----:B------:R-:W-:Y:S01]  /*4a00*/  F2FP.F16.F32.PACK_AB R83, R76, R83 ;  /* 0x000000534c53723e */ /* 0x000fe200000000ff */
[----:B------:R-:W-:Y:S01]  /*4a10*/  FMUL.FTZ R76, R72, UR6 ;  /* 0x00000006484c7c20 */ /* 0x000fe20008410000 */
[----:B------:R-:W-:Y:S01]  /*4a20*/  F2FP.F16.F32.PACK_AB R78, R77, R78 ;  /* 0x0000004e4d4e723e */ /* 0x000fe200000000ff */
[----:B------:R-:W-:Y:S01]  /*4a30*/  FMUL.FTZ R77, R73, UR6 ;  /* 0x00000006494d7c20 */ /* 0x000fe20008410000 */
[----:B------:R-:W-:-:S02]  /*4a40*/  FSEL R90, R80, RZ, P5 ;  /* 0x000000ff505a7208 */ /* 0x000fc40002800000 */
[----:B------:R-:W-:Y:S02]  /*4a50*/  FSEL R91, R80, RZ, P6 ;  /* 0x000000ff505b7208 */ /* 0x000fe40003000000 */
[C---:B------:R-:W-:Y:S02]  /*4a60*/  LOP3.LUT P3, RZ, R86.reuse, 0xff00, RZ, 0xc0, !PT ;  /* 0x0000ff0056ff7812 */ /* 0x040fe4000786c0ff */
[----:B------:R-:W-:Y:S02]  /*4a70*/  LOP3.LUT P4, RZ, R86, 0xff, RZ, 0xc0, !PT ;  /* 0x000000ff56ff7812 */ /* 0x000fe4000788c0ff */
[C---:B------:R-:W-:Y:S02]  /*4a80*/  LOP3.LUT P5, RZ, R162.reuse, 0xff00, RZ, 0xc0, !PT ;  /* 0x0000ff00a2ff7812 */ /* 0x040fe400078ac0ff */
[----:B------:R-:W-:Y:S02]  /*4a90*/  LOP3.LUT P6, RZ, R162, 0xff, RZ, 0xc0, !PT ;  /* 0x000000ffa2ff7812 */ /* 0x000fe400078cc0ff */
[----:B------:R-:W-:-:S02]  /*4aa0*/  F2FP.F16.F32.PACK_AB R82, R87, R82 ;  /* 0x000000525752723e */ /* 0x000fc400000000ff */
[C---:B------:R-:W-:Y:S02]  /*4ab0*/  FSEL R87, R77.reuse, RZ, P3 ;  /* 0x000000ff4d577208 */ /* 0x040fe40001800000 */
        /* <DEDUP_REMOVED lines=8> */
.L_x_2938:
[-CC-:B------:R-:W-:Y:S01]  /*4b40*/  FFMA.FTZ R228, R228, R119.reuse, R120.reuse ;  /* 0x00000077e4e47223 */ /* 0x180fe20000010078 */
[-CC-:B------:R-:W-:Y:S01]  /*4b50*/  FFMA.FTZ R219, R219, R119.reuse, R120.reuse ;  /* 0x00000077dbdb7223 */ /* 0x180fe20000010078 */
[-C--:B------:R-:W-:Y:S01]  /*4b60*/  FFMA.FTZ R225, R225, R119.reuse, R120 ;  /* 0x00000077e1e17223 */ /* 0x080fe20000010078 */
[----:B------:R-:W-:Y:S01]  /*4b70*/  ISETP.GE.U32.AND P3, PT, R86, RZ, PT ;  /* 0x000000ff5600720c */ /* 0x000fe20003f66070 */
[----:B------:R-:W-:Y:S01]  /*4b80*/  FADD.FTZ R228, R227, -R228 ;  /* 0x800000e4e3e47221 */ /* 0x000fe20000010000 */
[----:B------:R-:W-:Y:S01]  /*4b90*/  FADD.FTZ R219, R108, -R219 ;  /* 0x800000db6cdb7221 */ /* 0x000fe20000010000 */
[----:B0-----:R-:W-:Y:S01]  /*4ba0*/  FFMA.FTZ R77, R100, R119, R120 ;  /* 0x00000077644d7223 */ /* 0x001fe20000010078 */
[----:B------:R-:W-:Y:S01]  /*4bb0*/  FADD.FTZ R225, R110, -R225 ;  /* 0x800000e16ee17221 */ /* 0x000fe20000010000 */
[C---:B------:R-:W-:Y:S01]  /*4bc0*/  FFMA.FTZ R228, R194.reuse, R228, R59 ;  /* 0x000000e4c2e47223 */ /* 0x040fe2000001003b */
[----:B------:R-:W-:Y:S01]  /*4bd0*/  ISETP.GE.U32.AND.EX P5, PT, R87, 0x1000000, PT, P3 ;  /* 0x010000005700780c */ /* 0x000fe20003fa6130 */
[----:B------:R-:W-:Y:S01]  /*4be0*/  FFMA.FTZ R219, R194, R219, R56 ;  /* 0x000000dbc2db7223 */ /* 0x000fe20000010038 */
[----:B------:R-:W-:Y:S01]  /*4bf0*/  FADD.FTZ R77, R98, -R77 ;  /* 0x8000004d624d7221 */ /* 0x000fe20000010000 */
[----:B------:R-:W-:Y:S01]  /*4c00*/  FMUL.FTZ R228, R228, UR6 ;  /* 0x00000006e4e47c20 */ /* 0x000fe20008410000 */
[----:B------:R-:W-:Y:S01]  /*4c10*/  FFMA.FTZ R224, R224, R119, R120 ;  /* 0x00000077e0e07223 */ /* 0x000fe20000010078 */
[C---:B------:R-:W-:Y:S01]  /*4c20*/  FFMA.FTZ R225, R194.reuse, R225, R58 ;  /* 0x000000e1c2e17223 */ /* 0x040fe2000001003a */
[----:B------:R-:W-:Y:S01]  /*4c30*/  FMUL.FTZ R219, R219, UR6 ;  /* 0x00000006dbdb7c20 */ /* 0x000fe20008410000 */
[----:B------:R-:W-:Y:S01]  /*4c40*/  FFMA.FTZ R77, R194, R77, R54 ;  /* 0x0000004dc24d7223 */ /* 0x000fe20000010036 */
[----:B------:R-:W-:Y:S01]  /*4c50*/  FSEL R76, R228, RZ, P5 ;  /* 0x000000ffe44c7208 */ /* 0x000fe20002800000 */
[-C--:B------:R-:W-:Y:S01]  /*4c60*/  FFMA.FTZ R104, R104, R119.reuse, R120 ;  /* 0x0000007768687223 */ /* 0x080fe20000010078 */
[----:B------:R-:W-:Y:S01]  /*4c70*/  LOP3.LUT P5, RZ, R87, 0xff, RZ, 0xc0, !PT ;  /* 0x000000ff57ff7812 */ /* 0x000fe200078ac0ff */
[----:B------:R-:W-:Y:S01]  /*4c80*/  FADD.FTZ R224, R109, -R224 ;  /* 0x800000e06de07221 */ /* 0x000fe20000010000 */
[----:B------:R-:W-:Y:S01]  /*4c90*/  FMUL.FTZ R225, R225, UR6 ;  /* 0x00000006e1e17c20 */ /* 0x000fe20008410000 */
[----:B------:R-:W-:Y:S01]  /*4ca0*/  ISETP.GE.U32.AND P3, PT, R162, RZ, PT ;  /* 0x000000ffa200720c */ /* 0x000fe20003f66070 */
[----:B------:R-:W-:Y:S01]  /*4cb0*/  FMUL.FTZ R77, R77, UR6 ;  /* 0x000000064d4d7c20 */ /* 0x000fe20008410000 */
[----:B------:R-:W-:Y:S01]  /*4cc0*/  LOP3.LUT P4, RZ, R87, 0xff0000, RZ, 0xc0, !PT ;  /* 0x00ff000057ff7812 */ /* 0x000fe2000788c0ff */
[----:B------:R-:W-:Y:S01]  /*4cd0*/  FADD.FTZ R104, R105, -R104 ;  /* 0x8000006869687221 */ /* 0x000fe20000010000 */
[----:B------:R-:W-:Y:S01]  /*4ce0*/  FSEL R82, R219, RZ, P5 ;  /* 0x000000ffdb527208 */ /* 0x000fe20002800000 */
[-CC-:B------:R-:W-:Y:S01]  /*4cf0*/  FFMA.FTZ R97, R97, R119.reuse, R120.reuse ;  /* 0x0000007761617223 */ /* 0x180fe20000010078 */
[----:B------:R-:W-:Y:S01]  /*4d00*/  LOP3.LUT P5, RZ, R86, 0xff0000, RZ, 0xc0, !PT ;  /* 0x00ff000056ff7812 */ /* 0x000fe200078ac0ff */
[----:B------:R-:W-:Y:S01]  /*4d10*/  FFMA.FTZ R224, R194, R224, R57 ;  /* 0x000000e0c2e07223 */ /* 0x000fe20000010039 */
[C---:B------:R-:W-:Y:S01]  /*4d20*/  LOP3.LUT P6, RZ, R163.reuse, 0xff0000, RZ, 0xc0, !PT ;  /* 0x00ff0000a3ff7812 */ /* 0x040fe200078cc0ff */
[----:B------:R-:W-:Y:S01]  /*4d30*/  FFMA.FTZ R92, R92, R119, R120 ;  /* 0x000000775c5c7223 */ /* 0x000fe20000010078 */
[----:B------:R-:W-:Y:S01]  /*4d40*/  ISETP.GE.U32.AND.EX P3, PT, R163, 0x1000000, PT, P3 ;  /* 0x01000000a300780c */ /* 0x000fe20003f66130 */
[----:B------:R-:W-:Y:S01]  /*4d50*/  FFMA.FTZ R104, R194, R104, R55 ;  /* 0x00000068c2687223 */ /* 0x000fe20000010037 */
[----:B------:R-:W-:Y:S01]  /*4d60*/  FSEL R83, R225, RZ, P4 ;  /* 0x000000ffe1537208 */ /* 0x000fe20002000000 */
[----:B------:R-:W-:Y:S01]  /*4d70*/  FADD.FTZ R97, R96, -R97 ;  /* 0x8000006160617221 */ /* 0x000fe20000010000 */
[----:B------:R-:W-:Y:S01]  /*4d80*/  LOP3.LUT P4, RZ, R163, 0xff, RZ, 0xc0, !PT ;  /* 0x000000ffa3ff7812 */ /* 0x000fe2000788c0ff */
[----:B------:R-:W-:Y:S01]  /*4d90*/  FMUL.FTZ R224, R224, UR6 ;  /* 0x00000006e0e07c20 */ /* 0x000fe20008410000 */
[----:B------:R-:W-:Y:S01]  /*4da0*/  FSEL R81, R77, RZ, P5 ;  /* 0x000000ff4d517208 */ /* 0x000fe20002800000 */
[----:B------:R-:W-:Y:S01]  /*4db0*/  FADD.FTZ R93, R93, -R92 ;  /* 0x8000005c5d5d7221 */ /* 0x000fe20000010000 */
[----:B------:R-:W-:Y:S01]  /*4dc0*/  LOP3.LUT P5, RZ, R162, 0xff0000, RZ, 0xc0, !PT ;  /* 0x00ff0000a2ff7812 */ /* 0x000fe200078ac0ff */
        /* <DEDUP_REMOVED lines=9> */
[----:B------:R-:W-:-:S02]  /*4e60*/  FSEL R78, R219, RZ, P4 ;  /* 0x000000ffdb4e7208 */ /* 0x000fc40002000000 */
[----:B------:R-:W-:Y:S02]  /*4e70*/  LOP3.LUT P4, RZ, R86, 0xff000000, RZ, 0xc0, !PT ;  /* 0xff00000056ff7812 */ /* 0x000fe4000788c0ff */
[----:B------:R-:W-:Y:S02]  /*4e80*/  FSEL R77, R77, RZ, P5 ;  /* 0x000000ff4d4d7208 */ /* 0x000fe40002800000 */
        /* <DEDUP_REMOVED lines=9> */
[----:B------:R-:W-:-:S02]  /*4f20*/  F2FP.F16.F32.PACK_AB R82, R87, R82 ;  /* 0x000000525752723e */ /* 0x000fc400000000ff */
        /* <DEDUP_REMOVED lines=12> */
.L_x_2937:
[----:B------:R-:W-:Y:S05]  /*4ff0*/  @!P2 BRA `(.L_x_2940) ;  /* 0x00000004002ca947 */ /* 0x000fea0003800000 */
[-CC-:B------:R-:W-:Y:S01]  /*5000*/  FFMA.FTZ R225, R225, R119.reuse, R120.reuse ;  /* 0x00000077e1e17223 */ /* 0x180fe20000010078 */
[-CC-:B------:R-:W-:Y:S01]  /*5010*/  FFMA.FTZ R219, R219, R119.reuse, R120.reuse ;  /* 0x00000077dbdb7223 */ /* 0x180fe20000010078 */
[----:B------:R-:W-:Y:S01]  /*5020*/  FFMA.FTZ R228, R228, R119, R120 ;  /* 0x00000077e4e47223 */ /* 0x000fe20000010078 */
[----:B------:R-:W-:Y:S01]  /*5030*/  LOP3.LUT P6, RZ, R87, 0xff0000, RZ, 0xc0, !PT ;  /* 0x00ff000057ff7812 */ /* 0x000fe200078cc0ff */
[----:B------:R-:W-:Y:S01]  /*5040*/  FADD.FTZ R225, R110, -R225 ;  /* 0x800000e16ee17221 */ /* 0x000fe20000010000 */
[----:B------:R-:W-:Y:S01]  /*5050*/  LOP3.LUT P5, RZ, R163, 0xff0000, RZ, 0xc0, !PT ;  /* 0x00ff0000a3ff7812 */ /* 0x000fe200078ac0ff */
[----:B------:R-:W-:Y:S01]  /*5060*/  FADD.FTZ R219, R108, -R219 ;  /* 0x800000db6cdb7221 */ /* 0x000fe20000010000 */
[----:B------:R-:W-:Y:S01]  /*5070*/  FADD.FTZ R71, R227, -R228 ;  /* 0x800000e4e3477221 */ /* 0x000fe20000010000 */
[----:B------:R-:W-:Y:S01]  /*5080*/  FMUL.FTZ R70, R194, R225 ;  /* 0x000000e1c2467220 */ /* 0x000fe20000410000 */
[-CC-:B------:R-:W-:Y:S01]  /*5090*/  FFMA.FTZ R69, R100, R119.reuse, R120.reuse ;  /* 0x0000007764457223 */ /* 0x180fe20000010078 */
[----:B------:R-:W-:Y:S01]  /*50a0*/  FFMA.FTZ R224, R224, R119, R120 ;  /* 0x00000077e0e07223 */ /* 0x000fe20000010078 */
[----:B------:R-:W-:Y:S01]  /*50b0*/  FMUL.FTZ R71, R194, R71 ;  /* 0x00000047c2477220 */ /* 0x000fe20000410000 */
[----:B------:R-:W-:Y:S01]  /*50c0*/  FMUL.FTZ R68, R70, UR6 ;  /* 0x0000000646447c20 */ /* 0x000fe20008410000 */
[----:B------:R-:W-:Y:S01]  /*50d0*/  FADD.FTZ R75, R98, -R69 ;  /* 0x80000045624b7221 */ /* 0x000fe20000010000 */
[----:B------:R-:W-:Y:S01]  /*50e0*/  ISETP.GE.U32.AND P3, PT, R86, RZ, PT ;  /* 0x000000ff5600720c */ /* 0x000fe20003f66070 */
[----:B------:R-:W-:Y:S01]  /*50f0*/  FADD.FTZ R69, R109, -R224 ;  /* 0x800000e06d457221 */ /* 0x000fe20000010000 */
[----:B------:R-:W-:Y:S01]  /*5100*/  ISETP.GE.U32.AND P4, PT, R162, RZ, PT ;  /* 0x000000ffa200720c */ /* 0x000fe20003f86070 */
[----:B------:R-:W-:Y:S01]  /*5110*/  FMUL.FTZ R73, R71, UR6 ;  /* 0x0000000647497c20 */ /* 0x000fe20008410000 */
[----:B0-----:R-:W-:Y:S01]  /*5120*/  FSEL R83, R68, RZ, P6 ;  /* 0x000000ff44537208 */ /* 0x001fe20003000000 */
[----:B------:R-:W-:Y:S01]  /*5130*/  FMUL.FTZ R69, R194, R69 ;  /* 0x00000045c2457220 */ /* 0x000fe20000410000 */
[----:B------:R-:W-:Y:S01]  /*5140*/  FSEL R79, R68, RZ, P5 ;  /* 0x000000ff444f7208 */ /* 0x000fe20002800000 */
[C---:B------:R-:W-:Y:S01]  /*5150*/  FMUL.FTZ R68, R194.reuse, R219 ;  /* 0x000000dbc2447220 */ /* 0x040fe20000410000 */
[----:B------:R-:W-:Y:S01]  /*5160*/  LOP3.LUT P6, RZ, R87, 0xff, RZ, 0xc0, !PT ;  /* 0x000000ff57ff7812 */ /* 0x000fe200078cc0ff */
[----:B------:R-:W-:Y:S01]  /*5170*/  FMUL.FTZ R74, R194, R75 ;  /* 0x0000004bc24a7220 */ /* 0x000fe20000410000 */
[----:B------:R-:W-:Y:S01]  /*5180*/  LOP3.LUT P5, RZ, R163, 0xff, RZ, 0xc0, !PT ;  /* 0x000000ffa3ff7812 */ /* 0x000fe200078ac0ff */
[----:B------:R-:W-:Y:S01]  /*5190*/  FMUL.FTZ R72, R68, UR6 ;  /* 0x0000000644487c20 */ /* 0x000fe20008410000 */
[----:B------:R-:W-:Y:S01]  /*51a0*/  ISETP.GE.U32.AND.EX P3, PT, R87, 0x1000000, PT, P3 ;  /* 0x010000005700780c */ /* 0x000fe20003f66130 */
[-CC-:B------:R-:W-:Y:S01]  /*51b0*/  FFMA.FTZ R104, R104, R119.reuse, R120.reuse ;  /* 0x0000007768687223 */ /* 0x180fe20000010078 */
[----:B------:R-:W-:Y:S01]  /*51c0*/  ISETP.GE.U32.AND.EX P4, PT, R163, 0x1000000, PT, P4 ;  /* 0x01000000a300780c */ /* 0x000fe20003f86140 */
[-C--:B------:R-:W-:Y:S01]  /*51d0*/  FFMA.FTZ R97, R97, R119.reuse, R120 ;  /* 0x0000007761617223 */ /* 0x080fe20000010078 */
        /* <DEDUP_REMOVED lines=12> */
[----:B------:R-:W-:Y:S01]  /*52a0*/  LOP3.LUT P4, RZ, R163, 0xff00, RZ, 0xc0, !PT ;  /* 0x0000ff00a3ff7812 */ /* 0x000fe2000788c0ff */
[----:B------:R-:W-:Y:S01]  /*52b0*/  FADD.FTZ R93, R93, -R92 ;  /* 0x8000005c5d5d7221 */ /* 0x000fe20000010000 */
[----:B------:R-:W-:-:S02]  /*52c0*/  FSEL R87, R73, RZ, P3 ;  /* 0x000000ff49577208 */ /* 0x000fc40001800000 */
[----:B------:R-:W-:Y:S02]  /*52d0*/  FSEL R81, R72, RZ, P6 ;  /* 0x000000ff48517208 */ /* 0x000fe40003000000 */
[----:B------:R-:W-:Y:S02]  /*52e0*/  FSEL R73, R73, RZ, P4 ;  /* 0x000000ff49497208 */ /* 0x000fe40002000000 */
[----:B------:R-:W-:Y:S02]  /*52f0*/  LOP3.LUT P6, RZ, R162, 0xff0000, RZ, 0xc0, !PT ;  /* 0x00ff0000a2ff7812 */ /* 0x000fe400078cc0ff */
[----:B------:R-:W-:Y:S01]  /*5300*/  F2FP.F16.F32.PACK_AB R79, R80, R79 ;  /* 0x0000004f504f723e */ /* 0x000fe200000000ff */
[----:B------:R-:W-:Y:S01]  /*5310*/  FMUL.FTZ R80, R75, UR6 ;  /* 0x000000064b507c20 */ /* 0x000fe20008410000 */
[----:B------:R-:W-:Y:S01]  /*5320*/  F2FP.F16.F32.PACK_AB R78, R73, R78 ;  /* 0x0000004e494e723e */ /* 0x000fe200000000ff */
[----:B------:R-:W-:Y:S01]  /*5330*/  FMUL.FTZ R73, R194, R97 ;  /* 0x00000061c2497220 */ /* 0x000fe20000410000 */
[----:B------:R-:W-:Y:S01]  /*5340*/  FSEL R88, R72, RZ, P6 ;  /* 0x000000ff48587208 */ /* 0x000fe20003000000 */
[----:B------:R-:W-:Y:S01]  /*5350*/  FMUL.FTZ R72, R194, R93 ;  /* 0x0000005dc2487220 */ /* 0x000fe20000410000 */
[----:B------:R-:W-:Y:S01]  /*5360*/  LOP3.LUT P5, RZ, R86, 0xff000000, RZ, 0xc0, !PT ;  /* 0xff00000056ff7812 */ /* 0x000fe200078ac0ff */
[----:B------:R-:W-:Y:S01]  /*5370*/  FMUL.FTZ R77, R73, UR6 ;  /* 0x00000006494d7c20 */ /* 0x000fe20008410000 */
[----:B------:R-:W-:-:S02]  /*5380*/  LOP3.LUT P6, RZ, R162, 0xff000000, RZ, 0xc0, !PT ;  /* 0xff000000a2ff7812 */ /* 0x000fc400078cc0ff */
[----:B------:R-:W-:Y:S01]  /*5390*/  F2FP.F16.F32.PACK_AB R83, R76, R83 ;  /* 0x000000534c53723e */ /* 0x000fe200000000ff */
[----:B------:R-:W-:Y:S01]  /*53a0*/  FMUL.FTZ R76, R72, UR6 ;  /* 0x00000006484c7c20 */ /* 0x000fe20008410000 */
[C---:B------:R-:W-:Y:S02]  /*53b0*/  FSEL R90, R80.reuse, RZ, P5 ;  /* 0x000000ff505a7208 */ /* 0x040fe40002800000 */
[----:B------:R-:W-:Y:S02]  /*53c0*/  FSEL R91, R80, RZ, P6 ;  /* 0x000000ff505b7208 */ /* 0x000fe40003000000 */
[C---:B------:R-:W-:Y:S02]  /*53d0*/  LOP3.LUT P3, RZ, R86.reuse, 0xff00, RZ, 0xc0, !PT ;  /* 0x0000ff0056ff7812 */ /* 0x040fe4000786c0ff */
[----:B------:R-:W-:Y:S02]  /*53e0*/  LOP3.LUT P4, RZ, R86, 0xff, RZ, 0xc0, !PT ;  /* 0x000000ff56ff7812 */ /* 0x000fe4000788c0ff */
[----:B------:R-:W-:-:S02]  /*53f0*/  LOP3.LUT P5, RZ, R162, 0xff00, RZ, 0xc0, !PT ;  /* 0x0000ff00a2ff7812 */ /* 0x000fc400078ac0ff */
[----:B------:R-:W-:Y:S02]  /*5400*/  LOP3.LUT P6, RZ, R162, 0xff, RZ, 0xc0, !PT ;  /* 0x000000ffa2ff7812 */ /* 0x000fe400078cc0ff */
[----:B------:R-:W-:Y:S02]  /*5410*/  F2FP.F16.F32.PACK_AB R82, R87, R82 ;  /* 0x000000525752723e */ /* 0x000fe400000000ff */
        /* <DEDUP_REMOVED lines=9> */
.L_x_2940:
[-CC-:B------:R-:W-:Y:S01]  /*54b0*/  FFMA.FTZ R228, R228, R119.reuse, R120.reuse ;  /* 0x00000077e4e47223 */ /* 0x180fe20000010078 */
[-CC-:B------:R-:W-:Y:S01]  /*54c0*/  FFMA.FTZ R219, R219, R119.reuse, R120.reuse ;  /* 0x00000077dbdb7223 */ /* 0x180fe20000010078 */
[----:B------:R-:W-:Y:S01]  /*54d0*/  ISETP.GE.U32.AND P3, PT, R86, RZ, PT ;  /* 0x000000ff5600720c */ /* 0x000fe20003f66070 */
[-C--:B0-----:R-:W-:Y:S01]  /*54e0*/  FFMA.FTZ R77, R100, R119.reuse, R120 ;  /* 0x00000077644d7223 */ /* 0x081fe20000010078 */
[----:B------:R-:W-:Y:S01]  /*54f0*/  FADD.FTZ R227, R227, -R228 ;  /* 0x800000e4e3e37221 */ /* 0x000fe20000010000 */
[----:B------:R-:W-:Y:S01]  /*5500*/  FADD.FTZ R219, R108, -R219 ;  /* 0x800000db6cdb7221 */ /* 0x000fe20000010000 */
[--C-:B------:R-:W-:Y:S01]  /*5510*/  FFMA.FTZ R225, R225, R119, R120.reuse ;  /* 0x00000077e1e17223 */ /* 0x100fe20000010078 */
[----:B------:R-:W-:Y:S01]  /*5520*/  ISETP.GE.U32.AND.EX P5, PT, R87, 0x1000000, PT, P3 ;  /* 0x010000005700780c */ /* 0x000fe20003fa6130 */
[C---:B------:R-:W-:Y:S01]  /*5530*/  FMUL.FTZ R227, R194.reuse, R227 ;  /* 0x000000e3c2e37220 */ /* 0x040fe20000410000 */
[----:B------:R-:W-:Y:S01]  /*5540*/  FMUL.FTZ R219, R194, R219 ;  /* 0x000000dbc2db7220 */ /* 0x000fe20000410000 */
[----:B------:R-:W-:Y:S01]  /*5550*/  FADD.FTZ R77, R98, -R77 ;  /* 0x8000004d624d7221 */ /* 0x000fe20000010000 */
[----:B------:R-:W-:Y:S01]  /*5560*/  FADD.FTZ R225, R110, -R225 ;  /* 0x800000e16ee17221 */ /* 0x000fe20000010000 */
[----:B------:R-:W-:Y:S01]  /*5570*/  FMUL.FTZ R227, R227, UR6 ;  /* 0x00000006e3e37c20 */ /* 0x000fe20008410000 */
[--C-:B------:R-:W-:Y:S01]  /*5580*/  FFMA.FTZ R224, R224, R119, R120.reuse ;  /* 0x00000077e0e07223 */ /* 0x100fe20000010078 */
[----:B------:R-:W-:Y:S01]  /*5590*/  FMUL.FTZ R219, R219, UR6 ;  /* 0x00000006dbdb7c20 */ /* 0x000fe20008410000 */
[C---:B------:R-:W-:Y:S01]  /*55a0*/  FMUL.FTZ R225, R194.reuse, R225 ;  /* 0x000000e1c2e17220 */ /* 0x040fe20000410000 */
[----:B------:R-:W-:Y:S01]  /*55b0*/  FMUL.FTZ R77, R194, R77 ;  /* 0x0000004dc24d7220 */ /* 0x000fe20000410000 */
[----:B------:R-:W-:Y:S01]  /*55c0*/  FSEL R76, R227, RZ, P5 ;  /* 0x000000ffe34c7208 */ /* 0x000fe20002800000 */
[-C--:B------:R-:W-:Y:S01]  /*55d0*/  FFMA.FTZ R104, R104, R119.reuse, R120 ;  /* 0x0000007768687223 */ /* 0x080fe20000010078 */
[----:B------:R-:W-:Y:S01]  /*55e0*/  LOP3.LUT P5, RZ, R87, 0xff, RZ, 0xc0, !PT ;  /* 0x000000ff57ff7812 */ /* 0x000fe200078ac0ff */
[----:B------:R-:W-:Y:S01]  /*55f0*/  FADD.FTZ R109, R109, -R224 ;  /* 0x800000e06d6d7221 */ /* 0x000fe20000010000 */
[----:B------:R-:W-:Y:S01]  /*5600*/  FMUL.FTZ R225, R225, UR6 ;  /* 0x00000006e1e17c20 */ /* 0x000fe20008410000 */
[----:B------:R-:W-:Y:S01]  /*5610*/  ISETP.GE.U32.AND P3, PT, R162, RZ, PT ;  /* 0x000000ffa200720c */ /* 0x000fe20003f66070 */
[----:B------:R-:W-:Y:S01]  /*5620*/  FMUL.FTZ R77, R77, UR6 ;  /* 0x000000064d4d7c20 */ /* 0x000fe20008410000 */
[----:B------:R-:W-:Y:S01]  /*5630*/  FSEL R82, R219, RZ, P5 ;  /* 0x000000ffdb527208 */ /* 0x000fe20002800000 */
[----:B------:R-:W-:Y:S01]  /*5640*/  FFMA.FTZ R97, R97, R119, R120 ;  /* 0x0000007761617223 */ /* 0x000fe20000010078 */
[----:B------:R-:W-:Y:S01]  /*5650*/  LOP3.LUT P4, RZ, R87, 0xff0000, RZ, 0xc0, !PT ;  /* 0x00ff000057ff7812 */ /* 0x000fe2000788c0ff */
[----:B------:R-:W-:Y:S01]  /*5660*/  FADD.FTZ R105, R105, -R104 ;  /* 0x8000006869697221 */ /* 0x000fe20000010000 */
[----:B------:R-:W-:Y:S01]  /*5670*/  LOP3.LUT P5, RZ, R86, 0xff0000, RZ, 0xc0, !PT ;  /* 0x00ff000056ff7812 */ /* 0x000fe200078ac0ff */
[----:B------:R-:W-:Y:S01]  /*5680*/  FMUL.FTZ R109, R194, R109 ;  /* 0x0000006dc26d7220 */ /* 0x000fe20000410000 */
[C---:B------:R-:W-:Y:S01]  /*5690*/  LOP3.LUT P6, RZ, R163.reuse, 0xff0000, RZ, 0xc0, !PT ;  /* 0x00ff0000a3ff7812 */ /* 0x040fe200078cc0ff */
        /* <DEDUP_REMOVED lines=44> */
.L_x_2936:
        /* <DEDUP_REMOVED lines=10> */
[C---:B------:R-:W-:Y:S01]  /*5a00*/  FFMA.FTZ R71, R194.reuse, R228, R59 ;  /* 0x000000e4c2477223 */ /* 0x040fe2000001003b */
[C---:B------:R-:W-:Y:S01]  /*5a10*/  FFMA.FTZ R72, R194.reuse, R93, R52 ;  /* 0x0000005dc2487223 */ /* 0x040fe20000010034 */
[----:B------:R-:W-:Y:S01]  /*5a20*/  FFMA.FTZ R70, R194, R225, R58 ;  /* 0x000000e1c2467223 */ /* 0x000fe2000001003a */
[----:B------:R-:W-:Y:S01]  /*5a30*/  ISETP.GE.U32.AND.EX P3, PT, R87, 0x1000000, PT, P3 ;  /* 0x010000005700780c */ /* 0x000fe20003f66130 */
[----:B------:R-:W-:Y:S01]  /*5a40*/  FMUL.FTZ R74, R71, UR6 ;  /* 0x00000006474a7c20 */ /* 0x000fe20008410000 */
[-CC-:B------:R-:W-:Y:S01]  /*5a50*/  FFMA.FTZ R219, R219, R119.reuse, R120.reuse ;  /* 0x00000077dbdb7223 */ /* 0x180fe20000010078 */
[----:B------:R-:W-:Y:S01]  /*5a60*/  FADD.FTZ R69, R98, -R69 ;  /* 0x8000004562457221 */ /* 0x000fe20000010000 */
[-CC-:B------:R-:W-:Y:S01]  /*5a70*/  FFMA.FTZ R224, R224, R119.reuse, R120.reuse ;  /* 0x00000077e0e07223 */ /* 0x180fe20000010078 */
[-CC-:B------:R-:W-:Y:S01]  /*5a80*/  FFMA.FTZ R97, R97, R119.reuse, R120.reuse ;  /* 0x0000007761617223 */ /* 0x180fe20000010078 */
[----:B------:R-:W-:Y:S01]  /*5a90*/  FFMA.FTZ R104, R104, R119, R120 ;  /* 0x0000007768687223 */ /* 0x000fe20000010078 */
[----:B------:R-:W-:Y:S01]  /*5aa0*/  FMUL.FTZ R68, R72, UR6 ;  /* 0x0000000648447c20 */ /* 0x000fe20008410000 */
[----:B------:R-:W-:Y:S01]  /*5ab0*/  LOP3.LUT P4, RZ, R86, 0xff, RZ, 0xc0, !PT ;  /* 0x000000ff56ff7812 */ /* 0x000fe2000788c0ff */
[----:B------:R-:W-:Y:S01]  /*5ac0*/  FMUL.FTZ R73, R70, UR6 ;  /* 0x0000000646497c20 */ /* 0x000fe20008410000 */
[----:B------:R-:W-:Y:S01]  /*5ad0*/  FSEL R93, R74, RZ, P3 ;  /* 0x000000ff4a5d7208 */ /* 0x000fe20001800000 */
[----:B------:R-:W-:Y:S01]  /*5ae0*/  FADD.FTZ R219, R108, -R219 ;  /* 0x800000db6cdb7221 */ /* 0x000fe20000010000 */
[----:B------:R-:W-:Y:S01]  /*5af0*/  FADD.FTZ R224, R109, -R224 ;  /* 0x800000e06de07221 */ /* 0x000fe20000010000 */
[----:B------:R-:W-:Y:S01]  /*5b00*/  LOP3.LUT P5, RZ, R87, 0xff0000, RZ, 0xc0, !PT ;  /* 0x00ff000057ff7812 */ /* 0x000fe200078ac0ff */
[----:B------:R-:W-:Y:S01]  /*5b10*/  FFMA.FTZ R74, R194, R69, R54 ;  /* 0x00000045c24a7223 */ /* 0x000fe20000010036 */
[----:B------:R-:W-:Y:S01]  /*5b20*/  FADD.FTZ R97, R96, -R97 ;  /* 0x8000006160617221 */ /* 0x000fe20000010000 */
[----:B------:R-:W-:Y:S01]  /*5b30*/  FADD.FTZ R104, R105, -R104 ;  /* 0x8000006869687221 */ /* 0x000fe20000010000 */
[----:B0-----:R-:W-:Y:S01]  /*5b40*/  FSEL R80, R68, RZ, P4 ;  /* 0x000000ff44507208 */ /* 0x001fe20002000000 */
[C---:B------:R-:W-:Y:S01]  /*5b50*/  FFMA.FTZ R68, R194.reuse, R219, R56 ;  /* 0x000000dbc2447223 */ /* 0x040fe20000010038 */
[----:B------:R-:W-:Y:S01]  /*5b60*/  FSEL R90, R73, RZ, P5 ;  /* 0x000000ff495a7208 */ /* 0x000fe20002800000 */
[----:B------:R-:W-:Y:S01]  /*5b70*/  FFMA.FTZ R69, R194, R224, R57 ;  /* 0x000000e0c2457223 */ /* 0x000fe20000010039 */
        /* <DEDUP_REMOVED lines=22> */
.L_x_2942:
        /* <DEDUP_REMOVED lines=9> */
[-CC-:B0-----:R-:W-:Y:S01]  /*5d70*/  FFMA.FTZ R81, R100, R119.reuse, R120.reuse ;  /* 0x0000007764517223 */ /* 0x181fe20000010078 */
        /* <DEDUP_REMOVED lines=44> */
.L_x_2941:
        /* <DEDUP_REMOVED lines=11> */
[----:B------:R-:W-:Y:S01]  /*60f0*/  FMUL.FTZ R70, R194, R225 ;  /* 0x000000e1c2467220 */ /* 0x000fe20000410000 */
        /* <DEDUP_REMOVED lines=14> */
[----:B------:R-:W-:Y:S01]  /*61e0*/  FMUL.FTZ R74, R194, R69 ;  /* 0x00000045c24a7220 */ /* 0x000fe20000410000 */
[----:B------:R-:W-:Y:S01]  /*61f0*/  FADD.FTZ R97, R96, -R97 ;  /* 0x8000006160617221 */ /* 0x000fe20000010000 */
[----:B------:R-:W-:Y:S01]  /*6200*/  FADD.FTZ R75, R105, -R104 ;  /* 0x80000068694b7221 */ /* 0x000fe20000010000 */
[----:B0-----:R-:W-:Y:S01]  /*6210*/  FSEL R80, R68, RZ, P4 ;  /* 0x000000ff44507208 */ /* 0x001fe20002000000 */
        /* <DEDUP_REMOVED lines=25> */
.L_x_2943:
        /* <DEDUP_REMOVED lines=52> */
[----:B------:R-:W-:-:S07]  /*66f0*/  F2FP.F16.F32.PACK_AB R80, R97, R80 ;  /* 0x000000506150723e */ /* 0x000fce00000000ff */
.L_x_2939:
        /* <DEDUP_REMOVED lines=20> */
[----:B0-----:R-:W-:Y:S01]  /*6840*/  FFMA.FTZ R70, R194, R113, R66 ;  /* 0x00000071c2467223 */ /* 0x001fe20000010042 */
[----:B------:R-:W-:Y:S01]  /*6850*/  FFMA.FTZ R112, R112, R119, R120 ;  /* 0x0000007770707223 */ /* 0x000fe20000010078 */
[----:B------:R-:W-:Y:S01]  /*6860*/  ISETP.GE.U32.AND P1, PT, R84, RZ, PT ;  /* 0x000000ff5400720c */ /* 0x000fe20003f26070 */
[----:B------:R-:W-:Y:S01]  /*6870*/  FFMA.FTZ R71, R194, R115, R67 ;  /* 0x00000073c2477223 */ /* 0x000fe20000010043 */
[----:B------:R-:W-:Y:S01]  /*6880*/  FMUL.FTZ R69, R70, UR6 ;  /* 0x0000000646457c20 */ /* 0x000fe20008410000 */
[----:B------:R-:W-:Y:S01]  /*6890*/  FADD.FTZ R111, R111, -R112 ;  /* 0x800000706f6f7221 */ /* 0x000fe20000010000 */
[----:B------:R-:W-:Y:S01]  /*68a0*/  ISETP.GE.U32.AND P3, PT, R164, RZ, PT ;  /* 0x000000ffa400720c */ /* 0x000fe20003f66070 */
        /* <DEDUP_REMOVED lines=8> */
[----:B------:R-:W-:Y:S01]  /*6930*/  ISETP.GE.U32.AND.EX P1, PT, R85, 0x1000000, PT, P1 ;  /* 0x010000005500780c */ /* 0x000fe20003f26110 */
[----:B------:R-:W-:Y:S01]  /*6940*/  FMUL.FTZ R76, R69, UR6 ;  /* 0x00000006454c7c20 */ /* 0x000fe20008410000 */
[----:B------:R-:W-:Y:S01]  /*6950*/  ISETP.GE.U32.AND.EX P3, PT, R165, 0x1000000, PT, P3 ;  /* 0x01000000a500780c */ /* 0x000fe20003f66130 */
[----:B------:R-:W-:Y:S01]  /*6960*/  FADD.FTZ R103, R103, -R102 ;  /* 0x8000006667677221 */ /* 0x000fe20000010000 */
[-C--:B------:R-:W-:Y:S01]  /*6970*/  FFMA.FTZ R72, R99, R119.reuse, R120 ;  /* 0x0000007763487223 */ /* 0x080fe20000010078 */
[----:B------:R-:W-:Y:S01]  /*6980*/  FADD.FTZ R106, R107, -R106 ;  /* 0x8000006a6b6a7221 */ /* 0x000fe20000010000 */
[----:B------:R-:W-:Y:S01]  /*6990*/  FFMA.FTZ R94, R94, R119, R120 ;  /* 0x000000775e5e7223 */ /* 0x000fe20000010078 */
[----:B------:R-:W-:Y:S01]  /*69a0*/  FSEL R77, R76, RZ, P4 ;  /* 0x000000ff4c4d7208 */ /* 0x000fe20002000000 */
[----:B------:R-:W-:Y:S01]  /*69b0*/  FMUL.FTZ R73, R68, UR6 ;  /* 0x0000000644497c20 */ /* 0x000fe20008410000 */
[C---:B------:R-:W-:Y:S01]  /*69c0*/  FSEL R80, R74.reuse, RZ, P1 ;  /* 0x000000ff4a507208 */ /* 0x040fe20000800000 */
[----:B------:R-:W-:Y:S01]  /*69d0*/  FADD.FTZ R72, R101, -R72 ;  /* 0x8000004865487221 */ /* 0x000fe20000010000 */
[----:B------:R-:W-:Y:S01]  /*69e0*/  FSEL R86, R74, RZ, P3 ;  /* 0x000000ff4a567208 */ /* 0x000fe20001800000 */
[C---:B------:R-:W-:Y:S01]  /*69f0*/  FFMA.FTZ R74, R194.reuse, R103, R62 ;  /* 0x00000067c24a7223 */ /* 0x040fe2000001003e */
[----:B------:R-:W-:Y:S01]  /*6a00*/  LOP3.LUT P4, RZ, R165, 0xff00, RZ, 0xc0, !PT ;  /* 0x0000ff00a5ff7812 */ /* 0x000fe2000788c0ff */
[----:B------:R-:W-:Y:S01]  /*6a10*/  FFMA.FTZ R75, R194, R106, R63 ;  /* 0x0000006ac24b7223 */ /* 0x000fe2000001003f */
[----:B------:R-:W-:Y:S01]  /*6a20*/  LOP3.LUT P5, RZ, R85, 0xff, RZ, 0xc0, !PT ;  /* 0x000000ff55ff7812 */ /* 0x000fe200078ac0ff */
[----:B------:R-:W-:Y:S01]  /*6a30*/  FADD.FTZ R95, R95, -R94 ;  /* 0x8000005e5f5f7221 */ /* 0x000fe20000010000 */
[----:B------:R-:W-:-:S02]  /*6a40*/  LOP3.LUT P6, RZ, R165, 0xff, RZ, 0xc0, !PT ;  /* 0x000000ffa5ff7812 */ /* 0x000fc400078cc0ff */
[----:B------:R-:W-:Y:S01]  /*6a50*/  FSEL R81, R76, RZ, P4 ;  /* 0x000000ff4c517208 */ /* 0x000fe20002000000 */
[----:B------:R-:W-:Y:S01]  /*6a60*/  FMUL.FTZ R76, R74, UR6 ;  /* 0x000000064a4c7c20 */ /* 0x000fe20008410000 */
[C---:B------:R-:W-:Y:S02]  /*6a70*/  FSEL R82, R73.reuse, RZ, P5 ;  /* 0x000000ff49527208 */ /* 0x040fe40002800000 */
[----:B------:R-:W-:Y:S01]  /*6a80*/  FSEL R78, R73, RZ, P6 ;  /* 0x000000ff494e7208 */ /* 0x000fe20003000000 */
[----:B------:R-:W-:Y:S01]  /*6a90*/  FFMA.FTZ R73, R194, R72, R61 ;  /* 0x00000048c2497223 */ /* 0x000fe2000001003d */
[----:B------:R-:W-:Y:S01]  /*6aa0*/  F2FP.F16.F32.PACK_AB R83, R80, R83 ;  /* 0x000000535053723e */ /* 0x000fe200000000ff */
[----:B------:R-:W-:Y:S01]  /*6ab0*/  FMUL.FTZ R80, R75, UR6 ;  /* 0x000000064b507c20 */ /* 0x000fe20008410000 */
[----:B------:R-:W-:Y:S01]  /*6ac0*/  LOP3.LUT P1, RZ, R84, 0xff0000, RZ, 0xc0, !PT ;  /* 0x00ff000054ff7812 */ /* 0x000fe2000782c0ff */
[----:B------:R-:W-:Y:S01]  /*6ad0*/  FFMA.FTZ R72, R194, R95, R60 ;  /* 0x0000005fc2487223 */ /* 0x000fe2000001003c */
[----:B------:R-:W-:-:S02]  /*6ae0*/  LOP3.LUT P4, RZ, R164, 0xff0000, RZ, 0xc0, !PT ;  /* 0x00ff0000a4ff7812 */ /* 0x000fc4000788c0ff */
[----:B------:R-:W-:Y:S02]  /*6af0*/  LOP3.LUT P3, RZ, R84, 0xff000000, RZ, 0xc0, !PT ;  /* 0xff00000054ff7812 */ /* 0x000fe4000786c0ff */
[----:B------:R-:W-:Y:S02]  /*6b00*/  F2FP.F16.F32.PACK_AB R79, R86, R79 ;  /* 0x0000004f564f723e */ /* 0x000fe400000000ff */
[----:B------:R-:W-:Y:S02]  /*6b10*/  F2FP.F16.F32.PACK_AB R78, R81, R78 ;  /* 0x0000004e514e723e */ /* 0x000fe400000000ff */
[----:B------:R-:W-:Y:S01]  /*6b20*/  F2FP.F16.F32.PACK_AB R82, R77, R82 ;  /* 0x000000524d52723e */ /* 0x000fe200000000ff */
        /* <DEDUP_REMOVED lines=20> */
.L_x_2946:
        /* <DEDUP_REMOVED lines=11> */
[-CC-:B------:R-:W-:Y:S01]  /*6d20*/  FFMA.FTZ R102, R102, R119.reuse, R120.reuse ;  /* 0x0000007766667223 */ /* 0x180fe20000010078 */
[----:B------:R-:W-:Y:S01]  /*6d30*/  FMUL.FTZ R113, R113, UR6 ;  /* 0x0000000671717c20 */ /* 0x000fe20008410000 */
[----:B------:R-:W-:Y:S01]  /*6d40*/  ISETP.GE.U32.AND P1, PT, R84, RZ, PT ;  /* 0x000000ff5400720c */ /* 0x000fe20003f26070 */
[----:B------:R-:W-:Y:S01]  /*6d50*/  FFMA.FTZ R106, R106, R119, R120 ;  /* 0x000000776a6a7223 */ /* 0x000fe20000010078 */
[C---:B------:R-:W-:Y:S01]  /*6d60*/  FFMA.FTZ R115, R194.reuse, R115, R67 ;  /* 0x00000073c2737223 */ /* 0x040fe20000010043 */
[----:B------:R-:W-:Y:S01]  /*6d70*/  FMUL.FTZ R117, R117, UR6 ;  /* 0x0000000675757c20 */ /* 0x000fe20008410000 */
[----:B0-----:R-:W-:Y:S01]  /*6d80*/  FSEL R83, R113, RZ, P3 ;  /* 0x000000ff71537208 */ /* 0x001fe20001800000 */
[----:B------:R-:W-:Y:S01]  /*6d90*/  FFMA.FTZ R111, R194, R111, R64 ;  /* 0x0000006fc26f7223 */ /* 0x000fe20000010040 */
[----:B------:R-:W-:Y:S01]  /*6da0*/  LOP3.LUT P3, RZ, R85, 0xff00, RZ, 0xc0, !PT ;  /* 0x0000ff0055ff7812 */ /* 0x000fe2000786c0ff */
[----:B------:R-:W-:Y:S01]  /*6db0*/  FADD.FTZ R103, R103, -R102 ;  /* 0x8000006667677221 */ /* 0x000fe20000010000 */
[----:B------:R-:W-:Y:S01]  /*6dc0*/  ISETP.GE.U32.AND.EX P5, PT, R85, 0x1000000, PT, P1 ;  /* 0x010000005500780c */ /* 0x000fe20003fa6110 */
[-C--:B------:R-:W-:Y:S01]  /*6dd0*/  FFMA.FTZ R76, R99, R119.reuse, R120 ;  /* 0x00000077634c7223 */ /* 0x080fe20000010078 */
[----:B------:R-:W-:Y:S01]  /*6de0*/  ISETP.GE.U32.AND P1, PT, R164, RZ, PT ;  /* 0x000000ffa400720c */ /* 0x000fe20003f26070 */
[----:B------:R-:W-:Y:S01]  /*6df0*/  FADD.FTZ R106, R107, -R106 ;  /* 0x8000006a6b6a7221 */ /* 0x000fe20000010000 */
[----:B------:R-:W-:Y:S01]  /*6e00*/  FFMA.FTZ R94, R94, R119, R120 ;  /* 0x000000775e5e7223 */ /* 0x000fe20000010078 */
[----:B------:R-:W-:Y:S01]  /*6e10*/  FMUL.FTZ R115, R115, UR6 ;  /* 0x0000000673737c20 */ /* 0x000fe20008410000 */
[----:B------:R-:W-:Y:S01]  /*6e20*/  FMUL.FTZ R111, R111, UR6 ;  /* 0x000000066f6f7c20 */ /* 0x000fe20008410000 */
[----:B------:R-:W-:Y:S01]  /*6e30*/  FSEL R77, R117, RZ, P3 ;  /* 0x000000ff754d7208 */ /* 0x000fe20001800000 */
[C---:B------:R-:W-:Y:S01]  /*6e40*/  FFMA.FTZ R103, R194.reuse, R103, R62 ;  /* 0x00000067c2677223 */ /* 0x040fe2000001003e */
[----:B------:R-:W-:Y:S01]  /*6e50*/  LOP3.LUT P4, RZ, R85, 0xff, RZ, 0xc0, !PT ;  /* 0x000000ff55ff7812 */ /* 0x000fe2000788c0ff */
[----:B------:R-:W-:Y:S01]  /*6e60*/  FADD.FTZ R76, R101, -R76 ;  /* 0x8000004c654c7221 */ /* 0x000fe20000010000 */
[C---:B------:R-:W-:Y:S01]  /*6e70*/  LOP3.LUT P3, RZ, R165.reuse, 0xff00, RZ, 0xc0, !PT ;  /* 0x0000ff00a5ff7812 */ /* 0x040fe2000786c0ff */
[C---:B------:R-:W-:Y:S01]  /*6e80*/  FFMA.FTZ R106, R194.reuse, R106, R63 ;  /* 0x0000006ac26a7223 */ /* 0x040fe2000001003f */
[----:B------:R-:W-:Y:S01]  /*6e90*/  LOP3.LUT P6, RZ, R165, 0xff0000, RZ, 0xc0, !PT ;  /* 0x00ff0000a5ff7812 */ /* 0x000fe200078cc0ff */
[----:B------:R-:W-:Y:S01]  /*6ea0*/  FADD.FTZ R95, R95, -R94 ;  /* 0x8000005e5f5f7221 */ /* 0x000fe20000010000 */
[----:B------:R-:W-:Y:S01]  /*6eb0*/  ISETP.GE.U32.AND.EX P1, PT, R165, 0x1000000, PT, P1 ;  /* 0x01000000a500780c */ /* 0x000fe20003f26110 */
[----:B------:R-:W-:Y:S01]  /*6ec0*/  FMUL.FTZ R103, R103, UR6 ;  /* 0x0000000667677c20 */ /* 0x000fe20008410000 */
[----:B------:R-:W-:Y:S01]  /*6ed0*/  FSEL R80, R115, RZ, P5 ;  /* 0x000000ff73507208 */ /* 0x000fe20002800000 */
[----:B------:R-:W-:Y:S01]  /*6ee0*/  FFMA.FTZ R76, R194, R76, R61 ;  /* 0x0000004cc24c7223 */ /* 0x000fe2000001003d */
[----:B------:R-:W-:Y:S01]  /*6ef0*/  LOP3.LUT P5, RZ, R165, 0xff, RZ, 0xc0, !PT ;  /* 0x000000ffa5ff7812 */ /* 0x000fe200078ac0ff */
        /* <DEDUP_REMOVED lines=10> */
[C---:B------:R-:W-:Y:S02]  /*6fa0*/  LOP3.LUT P1, RZ, R84.reuse, 0xff000000, RZ, 0xc0, !PT ;  /* 0xff00000054ff7812 */ /* 0x040fe4000782c0ff */
[----:B------:R-:W-:Y:S02]  /*6fb0*/  FSEL R78, R111, RZ, P5 ;  /* 0x000000ff6f4e7208 */ /* 0x000fe40002800000 */
[----:B------:R-:W-:Y:S02]  /*6fc0*/  F2FP.F16.F32.PACK_AB R82, R77, R82 ;  /* 0x000000524d52723e */ /* 0x000fe400000000ff */
[----:B------:R-:W-:-:S02]  /*6fd0*/  LOP3.LUT P4, RZ, R84, 0xff00, RZ, 0xc0, !PT ;  /* 0x0000ff0054ff7812 */ /* 0x000fc4000788c0ff */
[----:B------:R-:W-:Y:S02]  /*6fe0*/  LOP3.LUT P5, RZ, R84, 0xff, RZ, 0xc0, !PT ;  /* 0x000000ff54ff7812 */ /* 0x000fe400078ac0ff */
[C---:B------:R-:W-:Y:S02]  /*6ff0*/  FSEL R77, R103.reuse, RZ, P3 ;  /* 0x000000ff674d7208 */ /* 0x040fe40001800000 */
[----:B------:R-:W-:Y:S02]  /*7000*/  FSEL R81, R103, RZ, P6 ;  /* 0x000000ff67517208 */ /* 0x000fe40003000000 */
[----:B------:R-:W-:Y:S02]  /*7010*/  LOP3.LUT P3, RZ, R164, 0xff00, RZ, 0xc0, !PT ;  /* 0x0000ff00a4ff7812 */ /* 0x000fe4000786c0ff */
[----:B------:R-:W-:Y:S02]  /*7020*/  FSEL R84, R106, RZ, P1 ;  /* 0x000000ff6a547208 */ /* 0x000fe40000800000 */
[----:B------:R-:W-:-:S02]  /*7030*/  LOP3.LUT P6, RZ, R164, 0xff000000, RZ, 0xc0, !PT ;  /* 0xff000000a4ff7812 */ /* 0x000fc400078cc0ff */
[----:B------:R-:W-:Y:S02]  /*7040*/  LOP3.LUT P1, RZ, R164, 0xff, RZ, 0xc0, !PT ;  /* 0x000000ffa4ff7812 */ /* 0x000fe4000782c0ff */
[----:B------:R-:W-:Y:S02]  /*7050*/  F2FP.F16.F32.PACK_AB R83, R80, R83 ;  /* 0x000000535053723e */ /* 0x000fe400000000ff */
[C---:B------:R-:W-:Y:S02]  /*7060*/  FSEL R85, R76.reuse, RZ, P4 ;  /* 0x000000ff4c557208 */ /* 0x040fe40002000000 */
        /* <DEDUP_REMOVED lines=11> */
.L_x_2945:
        /* <DEDUP_REMOVED lines=9> */
[----:B0-----:R-:W-:Y:S01]  /*71b0*/  FMUL.FTZ R70, R194, R113 ;  /* 0x00000071c2467220 */ /* 0x001fe20000410000 */
[----:B------:R-:W-:Y:S01]  /*71c0*/  FFMA.FTZ R112, R112, R119, R120 ;  /* 0x0000007770707223 */ /* 0x000fe20000010078 */
[----:B------:R-:W-:Y:S01]  /*71d0*/  ISETP.GE.U32.AND P1, PT, R84, RZ, PT ;  /* 0x000000ff5400720c */ /* 0x000fe20003f26070 */
[----:B------:R-:W-:Y:S01]  /*71e0*/  FMUL.FTZ R71, R194, R115 ;  /* 0x00000073c2477220 */ /* 0x000fe20000410000 */
[----:B------:R-:W-:Y:S01]  /*71f0*/  FMUL.FTZ R69, R70, UR6 ;  /* 0x0000000646457c20 */ /* 0x000fe20008410000 */
[----:B------:R-:W-:Y:S01]  /*7200*/  ISETP.GE.U32.AND P3, PT, R164, RZ, PT ;  /* 0x000000ffa400720c */ /* 0x000fe20003f66070 */
[----:B------:R-:W-:Y:S01]  /*7210*/  FADD.FTZ R111, R111, -R112 ;  /* 0x800000706f6f7221 */ /* 0x000fe20000010000 */
[-CC-:B------:R-:W-:Y:S01]  /*7220*/  FFMA.FTZ R102, R102, R119.reuse, R120.reuse ;  /* 0x0000007766667223 */ /* 0x180fe20000010078 */
[--C-:B------:R-:W-:Y:S01]  /*7230*/  FFMA.FTZ R106, R106, R119, R120.reuse ;  /* 0x000000776a6a7223 */ /* 0x100fe20000010078 */
[----:B------:R-:W-:Y:S01]  /*7240*/  FSEL R83, R69, RZ, P6 ;  /* 0x000000ff45537208 */ /* 0x000fe20003000000 */
[----:B------:R-:W-:Y:S01]  /*7250*/  FMUL.FTZ R73, R71, UR6 ;  /* 0x0000000647497c20 */ /* 0x000fe20008410000 */
[----:B------:R-:W-:Y:S01]  /*7260*/  FSEL R79, R69, RZ, P4 ;  /* 0x000000ff454f7208 */ /* 0x000fe20002000000 */
[C---:B------:R-:W-:Y:S01]  /*7270*/  FMUL.FTZ R69, R194.reuse, R117 ;  /* 0x00000075c2457220 */ /* 0x040fe20000410000 */
[----:B------:R-:W-:Y:S01]  /*7280*/  ISETP.GE.U32.AND.EX P1, PT, R85, 0x1000000, PT, P1 ;  /* 0x010000005500780c */ /* 0x000fe20003f26110 */
[----:B------:R-:W-:Y:S01]  /*7290*/  FFMA.FTZ R74, R99, R119, R120 ;  /* 0x00000077634a7223 */ /* 0x000fe20000010078 */
[----:B------:R-:W-:Y:S01]  /*72a0*/  LOP3.LUT P4, RZ, R85, 0xff00, RZ, 0xc0, !PT ;  /* 0x0000ff0055ff7812 */ /* 0x000fe2000788c0ff */
[----:B------:R-:W-:Y:S01]  /*72b0*/  FMUL.FTZ R76, R69, UR6 ;  /* 0x00000006454c7c20 */ /* 0x000fe20008410000 */
[----:B------:R-:W-:Y:S01]  /*72c0*/  ISETP.GE.U32.AND.EX P3, PT, R165, 0x1000000, PT, P3 ;  /* 0x01000000a500780c */ /* 0x000fe20003f66130 */
[----:B------:R-:W-:Y:S01]  /*72d0*/  FMUL.FTZ R68, R194, R111 ;  /* 0x0000006fc2447220 */ /* 0x000fe20000410000 */
[----:B------:R-:W-:Y:S01]  /*72e0*/  FADD.FTZ R103, R103, -R102 ;  /* 0x8000006667677221 */ /* 0x000fe20000010000 */
[----:B------:R-:W-:Y:S01]  /*72f0*/  FADD.FTZ R75, R107, -R106 ;  /* 0x8000006a6b4b7221 */ /* 0x000fe20000010000 */
[----:B------:R-:W-:Y:S01]  /*7300*/  FFMA.FTZ R94, R94, R119, R120 ;  /* 0x000000775e5e7223 */ /* 0x000fe20000010078 */
[C---:B------:R-:W-:Y:S01]  /*7310*/  FSEL R80, R73.reuse, RZ, P1 ;  /* 0x000000ff49507208 */ /* 0x040fe20000800000 */
[----:B------:R-:W-:Y:S01]  /*7320*/  FMUL.FTZ R72, R68, UR6 ;  /* 0x0000000644487c20 */ /* 0x000fe20008410000 */
[----:B------:R-:W-:Y:S01]  /*7330*/  FSEL R86, R73, RZ, P3 ;  /* 0x000000ff49567208 */ /* 0x000fe20001800000 */
[----:B------:R-:W-:Y:S01]  /*7340*/  FADD.FTZ R73, R101, -R74 ;  /* 0x8000004a65497221 */ /* 0x000fe20000010000 */
[----:B------:R-:W-:Y:S01]  /*7350*/  FSEL R77, R76, RZ, P4 ;  /* 0x000000ff4c4d7208 */ /* 0x000fe20002000000 */
[C---:B------:R-:W-:Y:S01]  /*7360*/  FMUL.FTZ R74, R194.reuse, R103 ;  /* 0x00000067c24a7220 */ /* 0x040fe20000410000 */
[C---:B------:R-:W-:Y:S01]  /*7370*/  LOP3.LUT P4, RZ, R165.reuse, 0xff00, RZ, 0xc0, !PT ;  /* 0x0000ff00a5ff7812 */ /* 0x040fe2000788c0ff */
[C---:B------:R-:W-:Y:S01]  /*7380*/  FMUL.FTZ R75, R194.reuse, R75 ;  /* 0x0000004bc24b7220 */ /* 0x040fe20000410000 */
[----:B------:R-:W-:Y:S01]  /*7390*/  LOP3.LUT P6, RZ, R165, 0xff, RZ, 0xc0, !PT ;  /* 0x000000ffa5ff7812 */ /* 0x000fe200078cc0ff */
[----:B------:R-:W-:Y:S01]  /*73a0*/  FADD.FTZ R95, R95, -R94 ;  /* 0x8000005e5f5f7221 */ /* 0x000fe20000010000 */
[----:B------:R-:W-:Y:S01]  /*73b0*/  LOP3.LUT P5, RZ, R85, 0xff, RZ, 0xc0, !PT ;  /* 0x000000ff55ff7812 */ /* 0x000fe200078ac0ff */
[----:B------:R-:W-:Y:S01]  /*73c0*/  FMUL.FTZ R73, R194, R73 ;  /* 0x00000049c2497220 */ /* 0x000fe20000410000 */
[----:B------:R-:W-:Y:S01]  /*73d0*/  FSEL R81, R76, RZ, P4 ;  /* 0x000000ff4c517208 */ /* 0x000fe20002000000 */
[----:B------:R-:W-:Y:S01]  /*73e0*/  FMUL.FTZ R76, R74, UR6 ;  /* 0x000000064a4c7c20 */ /* 0x000fe20008410000 */
[----:B------:R-:W-:-:S02]  /*73f0*/  FSEL R78, R72, RZ, P6 ;  /* 0x000000ff484e7208 */ /* 0x000fc40003000000 */
[----:B------:R-:W-:Y:S01]  /*7400*/  F2FP.F16.F32.PACK_AB R83, R80, R83 ;  /* 0x000000535053723e */ /* 0x000fe200000000ff */
[----:B------:R-:W-:Y:S01]  /*7410*/  FMUL.FTZ R80, R75, UR6 ;  /* 0x000000064b507c20 */ /* 0x000fe20008410000 */
[----:B------:R-:W-:Y:S02]  /*7420*/  LOP3.LUT P1, RZ, R84, 0xff0000, RZ, 0xc0, !PT ;  /* 0x00ff000054ff7812 */ /* 0x000fe4000782c0ff */
[----:B------:R-:W-:Y:S01]  /*7430*/  FSEL R82, R72, RZ, P5 ;  /* 0x000000ff48527208 */ /* 0x000fe20002800000 */
[----:B------:R-:W-:Y:S01]  /*7440*/  FMUL.FTZ R72, R194, R95 ;  /* 0x0000005fc2487220 */ /* 0x000fe20000410000 */
[----:B------:R-:W-:Y:S02]  /*7450*/  LOP3.LUT P4, RZ, R164, 0xff0000, RZ, 0xc0, !PT ;  /* 0x00ff0000a4ff7812 */ /* 0x000fe4000788c0ff */
[----:B------:R-:W-:Y:S02]  /*7460*/  LOP3.LUT P3, RZ, R84, 0xff000000, RZ, 0xc0, !PT ;  /* 0xff00000054ff7812 */ /* 0x000fe4000786c0ff */
[----:B------:R-:W-:-:S02]  /*7470*/  F2FP.F16.F32.PACK_AB R79, R86, R79 ;  /* 0x0000004f564f723e */ /* 0x000fc400000000ff */
[----:B------:R-:W-:Y:S02]  /*7480*/  F2FP.F16.F32.PACK_AB R78, R81, R78 ;  /* 0x0000004e514e723e */ /* 0x000fe400000000ff */
[----:B------:R-:W-:Y:S01]  /*7490*/  F2FP.F16.F32.PACK_AB R82, R77, R82 ;  /* 0x000000524d52723e */ /* 0x000fe200000000ff */
[----:B------:R-:W-:Y:S01]  /*74a0*/  FMUL.FTZ R77, R73, UR6 ;  /* 0x00000006494d7c20 */ /* 0x000fe20008410000 */
[C---:B------:R-:W-:Y:S02]  /*74b0*/  FSEL R81, R76.reuse, RZ, P1 ;  /* 0x000000ff4c517208 */ /* 0x040fe40000800000 */
[----:B------:R-:W-:Y:S01]  /*74c0*/  FSEL R86, R76, RZ, P4 ;  /* 0x000000ff4c567208 */ /* 0x000fe20002000000 */
[----:B------:R-:W-:Y:S01]  /*74d0*/  FMUL.FTZ R76, R72, UR6 ;  /* 0x00000006484c7c20 */ /* 0x000fe20008410000 */
[----:B------:R-:W-:Y:S02]  /*74e0*/  LOP3.LUT P1, RZ, R164, 0xff000000, RZ, 0xc0, !PT ;  /* 0xff000000a4ff7812 */ /* 0x000fe4000782c0ff */
[----:B------:R-:W-:-:S02]  /*74f0*/  FSEL R88, R80, RZ, P3 ;  /* 0x000000ff50587208 */ /* 0x000fc40001800000 */
[C---:B------:R-:W-:Y:S02]  /*7500*/  LOP3.LUT P5, RZ, R84.reuse, 0xff00, RZ, 0xc0, !PT ;  /* 0x0000ff0054ff7812 */ /* 0x040fe400078ac0ff */
[----:B------:R-:W-:Y:S02]  /*7510*/  LOP3.LUT P6, RZ, R84, 0xff, RZ, 0xc0, !PT ;  /* 0x000000ff54ff7812 */ /* 0x000fe400078cc0ff */
[C---:B------:R-:W-:Y:S02]  /*7520*/  LOP3.LUT P4, RZ, R164.reuse, 0xff00, RZ, 0xc0, !PT ;  /* 0x0000ff00a4ff7812 */ /* 0x040fe4000788c0ff */
[----:B------:R-:W-:Y:S02]  /*7530*/  LOP3.LUT P3, RZ, R164, 0xff, RZ, 0xc0, !PT ;  /* 0x000000ffa4ff7812 */ /* 0x000fe4000786c0ff */
        /* <DEDUP_REMOVED lines=10> */
.L_x_2948:
        /* <DEDUP_REMOVED lines=55> */
[----:B------:R-:W-:Y:S02]  /*7950*/  F2FP.F16.F32.PACK_AB R82, R77, R82 ;  /* 0x000000524d52723e */ /* 0x000fe400000000ff */
[C---:B------:R-:W-:Y:S02]  /*7960*/  FSEL R81, R103.reuse, RZ, P6 ;  /* 0x000000ff67517208 */ /* 0x040fe40003000000 */
[----:B------:R-:W-:Y:S02]  /*7970*/  FSEL R77, R103, RZ, P3 ;  /* 0x000000ff674d7208 */ /* 0x000fe40001800000 */
[----:B------:R-:W-:Y:S02]  /*7980*/  FSEL R84, R107, RZ, P1 ;  /* 0x000000ff6b547208 */ /* 0x000fe40000800000 */
        /* <DEDUP_REMOVED lines=16> */
.L_x_2944:
        /* <DEDUP_REMOVED lines=9> */
[----:B0-----:R-:W-:Y:S01]  /*7b20*/  FFMA.FTZ R74, R99, R119, R120 ;  /* 0x00000077634a7223 */ /* 0x001fe20000010078 */
[C---:B------:R-:W-:Y:S01]  /*7b30*/  FFMA.FTZ R71, R194.reuse, R115, R67 ;  /* 0x00000073c2477223 */ /* 0x040fe20000010043 */
[----:B------:R-:W-:Y:S01]  /*7b40*/  FFMA.FTZ R72, R194, R95, R60 ;  /* 0x0000005fc2487223 */ /* 0x000fe2000001003c */
[----:B------:R-:W-:Y:S01]  /*7b50*/  FFMA.FTZ R102, R102, R119, R120 ;  /* 0x0000007766667223 */ /* 0x000fe20000010078 */
[----:B------:R-:W-:Y:S01]  /*7b60*/  FFMA.FTZ R70, R194, R113, R66 ;  /* 0x00000071c2467223 */ /* 0x000fe20000010042 */
[-CC-:B------:R-:W-:Y:S01]  /*7b70*/  FFMA.FTZ R112, R112, R119.reuse, R120.reuse ;  /* 0x0000007770707223 */ /* 0x180fe20000010078 */
[----:B------:R-:W-:Y:S01]  /*7b80*/  FMUL.FTZ R73, R71, UR6 ;  /* 0x0000000647497c20 */ /* 0x000fe20008410000 */
[-CC-:B------:R-:W-:Y:S01]  /*7b90*/  FFMA.FTZ R106, R106, R119.reuse, R120.reuse ;  /* 0x000000776a6a7223 */ /* 0x180fe20000010078 */
[----:B------:R-:W-:Y:S01]  /*7ba0*/  FFMA.FTZ R117, R117, R119, R120 ;  /* 0x0000007775757223 */ /* 0x000fe20000010078 */
[----:B------:R-:W-:Y:S01]  /*7bb0*/  ISETP.GE.U32.AND.EX P1, PT, R85, 0x1000000, PT, P1 ;  /* 0x010000005500780c */ /* 0x000fe20003f26110 */
[----:B------:R-:W-:Y:S01]  /*7bc0*/  FMUL.FTZ R68, R72, UR6 ;  /* 0x0000000648447c20 */ /* 0x000fe20008410000 */
[----:B------:R-:W-:Y:S01]  /*7bd0*/  FADD.FTZ R74, R101, -R74 ;  /* 0x8000004a654a7221 */ /* 0x000fe20000010000 */
        /* <DEDUP_REMOVED lines=8> */
[----:B------:R-:W-:Y:S01]  /*7c60*/  FFMA.FTZ R73, R194, R74, R61 ;  /* 0x0000004ac2497223 */ /* 0x000fe2000001003d */
        /* <DEDUP_REMOVED lines=26> */
.L_x_2950:
[-CC-:B------:R-:W-:Y:S01]  /*7e10*/  FFMA.FTZ R112, R112, R119.reuse, R120.reuse ;  /* 0x0000007770707223 */ /* 0x180fe20000010078 */
[-CC-:B------:R-:W-:Y:S01]  /*7e20*/  FFMA.FTZ R114, R114, R119.reuse, R120.reuse ;  /* 0x0000007772727223 */ /* 0x180fe20000010078 */
[-CC-:B------:R-:W-:Y:S01]  /*7e30*/  FFMA.FTZ R115, R115, R119.reuse, R120.reuse ;  /* 0x0000007773737223 */ /* 0x180fe20000010078 */
[-C--:B0-----:R-:W-:Y:S01]  /*7e40*/  FFMA.FTZ R80, R99, R119.reuse, R120 ;  /* 0x0000007763507223 */ /* 0x081fe20000010078 */
        /* <DEDUP_REMOVED lines=50> */
.L_x_2949:
        /* <DEDUP_REMOVED lines=55> */
.L_x_2951:
        /* <DEDUP_REMOVED lines=53> */
.L_x_2947:
        /* <DEDUP_REMOVED lines=14> */
.L_x_2926:
        /* <DEDUP_REMOVED lines=96> */
.L_x_2925:
[----:B------:R-:W-:Y:S05]  /*8f10*/  BSYNC B0 ;  /* 0x0000000000007941 */ /* 0x000fea0003800000 */
.L_x_2924:
        /* <DEDUP_REMOVED lines=275> */
.L_x_2927:
        /* <DEDUP_REMOVED lines=8> */
.L_x_2954:
[----:B------:R-:W-:Y:S05]  /*a0d0*/  BSYNC B2 ;  /* 0x0000000000027941 */ /* 0x000fea0003800000 */
.L_x_2953:
        /* <DEDUP_REMOVED lines=8> */
.L_x_2955:
[----:B------:R-:W-:Y:S01]  /*a160*/  MOV R121, R119 ;  /* 0x0000007700797202 */ /* 0x000fe20000000f00 */
[----:B------:R-:W-:Y:S02]  /*a170*/  HFMA2 R122, -RZ, RZ, 0, 1.1920928955078125e-07 ;  /* 0x00000002ff7a7431 */ /* 0x000fe400000001ff */
[----:B------:R-:W-:-:S07]  /*a180*/  FADD.FTZ R120, R120, R126 ;  /* 0x0000007e78787221 */ /* 0x000fce0000010000 */
[----:B------:R-:W-:Y:S05]  /*a190*/  WARPSYNC.COLLECTIVE R124, `(.L_x_2956) ;  /* 0x000000007c087348 */ /* 0x000fea0003c00000 */
[----:B------:R0:W1:Y:S02]  /*a1a0*/  SHFL.BFLY P4, R126, R121, R122, R123 ;  /* 0x0c00007a797e7389 */ /* 0x000064000008007b */
[----:B01----:R-:W-:Y:S05]  /*a1b0*/  ENDCOLLECTIVE ;  /* 0x000000000000791b */ /* 0x003fea0003800000 */
.L_x_2956:
[----:B------:R-:W-:Y:S01]  /*a1c0*/  MOV R121, R120 ;  /* 0x0000007800797202 */ /* 0x000fe20000000f00 */
[----:B------:R-:W-:-:S07]  /*a1d0*/  FADD.FTZ R119, R119, R126 ;  /* 0x0000007e77777221 */ /* 0x000fce0000010000 */
[----:B------:R-:W-:Y:S05]  /*a1e0*/  WARPSYNC.COLLECTIVE R124, `(.L_x_2957) ;  /* 0x000000007c087348 */ /* 0x000fea0003c00000 */
[----:B------:R0:W1:Y:S02]  /*a1f0*/  SHFL.BFLY P4, R126, R121, R122, R123 ;  /* 0x0c00007a797e7389 */ /* 0x000064000008007b */
[----:B01----:R-:W-:Y:S05]  /*a200*/  ENDCOLLECTIVE ;  /* 0x000000000000791b */ /* 0x003fea0003800000 */
.L_x_2957:
[----:B------:R-:W-:Y:S01]  /*a210*/  MOV R121, R119 ;  /* 0x0000007700797202 */ /* 0x000fe20000000f00 */
[----:B------:R-:W-:Y:S02]  /*a220*/  HFMA2 R122, -RZ, RZ, 0, 2.384185791015625e-07 ;  /* 0x00000004ff7a7431 */ /* 0x000fe400000001ff */
[----:B------:R-:W-:-:S07]  /*a230*/  FADD.FTZ R120, R120, R126 ;  /* 0x0000007e78787221 */ /* 0x000fce0000010000 */
[----:B------:R-:W-:Y:S05]  /*a240*/  WARPSYNC.COLLECTIVE R124, `(.L_x_2958) ;  /* 0x000000007c087348 */ /* 0x000fea0003c00000 */
[----:B------:R0:W1:Y:S02]  /*a250*/  SHFL.BFLY P4, R126, R121, R122, R123 ;  /* 0x0c00007a797e7389 */ /* 0x000064000008007b */
[----:B01----:R-:W-:Y:S05]  /*a260*/  ENDCOLLECTIVE ;  /* 0x000000000000791b */ /* 0x003fea0003800000 */
.L_x_2958:
[----:B------:R-:W-:Y:S01]  /*a270*/  MOV R121, R120 ;  /* 0x0000007800797202 */ /* 0x000fe20000000f00 */
[----:B------:R-:W-:-:S07]  /*a280*/  FADD.FTZ R119, R119, R126 ;  /* 0x0000007e77777221 */ /* 0x000fce0000010000 */
[----:B------:R-:W-:Y:S05]  /*a290*/  WARPSYNC.COLLECTIVE R124, `(.L_x_2959) ;  /* 0x000000007c087348 */ /* 0x000fea0003c00000 */
[----:B------:R0:W1:Y:S02]  /*a2a0*/  SHFL.BFLY P4, R126, R121, R122, R123 ;  /* 0x0c00007a797e7389 */ /* 0x000064000008007b */
[----:B01----:R-:W-:Y:S05]  /*a2b0*/  ENDCOLLECTIVE ;  /* 0x000000000000791b */ /* 0x003fea0003800000 */
.L_x_2959:
[----:B------:R-:W-:Y:S01]  /*a2c0*/  MOV R121, R119 ;  /* 0x0000007700797202 */ /* 0x000fe20000000f00 */
[----:B------:R-:W-:Y:S02]  /*a2d0*/  HFMA2 R122, -RZ, RZ, 0, 4.76837158203125e-07 ;  /* 0x00000008ff7a7431 */ /* 0x000fe400000001ff */
[----:B------:R-:W-:-:S07]  /*a2e0*/  FADD.FTZ R120, R120, R126 ;  /* 0x0000007e78787221 */ /* 0x000fce0000010000 */
[----:B------:R-:W-:Y:S05]  /*a2f0*/  WARPSYNC.COLLECTIVE R124, `(.L_x_2960) ;  /* 0x000000007c087348 */ /* 0x000fea0003c00000 */
[----:B------:R0:W1:Y:S02]  /*a300*/  SHFL.BFLY P4, R126, R121, R122, R123 ;  /* 0x0c00007a797e7389 */ /* 0x000064000008007b */
[----:B01----:R-:W-:Y:S05]  /*a310*/  ENDCOLLECTIVE ;  /* 0x000000000000791b */ /* 0x003fea0003800000 */
.L_x_2960:
[----:B------:R-:W-:Y:S01]  /*a320*/  MOV R121, R120 ;  /* 0x0000007800797202 */ /* 0x000fe20000000f00 */
[----:B------:R-:W-:-:S07]  /*a330*/  FADD.FTZ R119, R119, R126 ;  /* 0x0000007e77777221 */ /* 0x000fce0000010000 */
[----:B------:R-:W-:Y:S05]  /*a340*/  WARPSYNC.COLLECTIVE R124, `(.L_x_2961) ;  /* 0x000000007c087348 */ /* 0x000fea0003c00000 */
[----:B------:R0:W1:Y:S02]  /*a350*/  SHFL.BFLY P4, R126, R121, R122, R123 ;  /* 0x0c00007a797e7389 */ /* 0x000064000008007b */
[----:B01----:R-:W-:Y:S05]  /*a360*/  ENDCOLLECTIVE ;  /* 0x000000000000791b */ /* 0x003fea0003800000 */
.L_x_2961:
[----:B------:R-:W-:Y:S01]  /*a370*/  MOV R121, R119 ;  /* 0x0000007700797202 */ /* 0x000fe20000000f00 */
[----:B------:R-:W-:Y:S02]  /*a380*/  HFMA2 R122, -RZ, RZ, 0, 9.5367431640625e-07 ;  /* 0x00000010ff7a7431 */ /* 0x000fe400000001ff */
[----:B------:R-:W-:-:S07]  /*a390*/  FADD.FTZ R120, R120, R126 ;  /* 0x0000007e78787221 */ /* 0x000fce0000010000 */
[----:B------:R-:W-:Y:S05]  /*a3a0*/  WARPSYNC.COLLECTIVE R124, `(.L_x_2962) ;  /* 0x000000007c087348 */ /* 0x000fea0003c00000 */
[----:B------:R0:W1:Y:S02]  /*a3b0*/  SHFL.BFLY P4, R126, R121, R122, R123 ;  /* 0x0c00007a797e7389 */ /* 0x000064000008007b */
[----:B01----:R-:W-:Y:S05]  /*a3c0*/  ENDCOLLECTIVE ;  /* 0x000000000000791b */ /* 0x003fea0003800000 */
.L_x_2962:
[----:B------:R-:W-:Y:S02]  /*a3d0*/  MOV R121, R120 ;  /* 0x0000007800797202 */ /* 0x000fe40000000f00 */
[----:B------:R-:W-:-:S07]  /*a3e0*/  MOV R125, R126 ;  /* 0x0000007e007d7202 */ /* 0x000fce0000000f00 */
[----:B------:R-:W-:Y:S05]  /*a3f0*/  WARPSYNC.COLLECTIVE R124, `(.L_x_2963) ;  /* 0x000000007c087348 */ /* 0x000fea0003c00000 */
[----:B------:R0:W1:Y:S02]  /*a400*/  SHFL.BFLY P4, R126, R121, R122, R123 ;  /* 0x0c00007a797e7389 */ /* 0x000064000008007b */
[----:B01----:R-:W-:Y:S05]  /*a410*/  ENDCOLLECTIVE ;  /* 0x000000000000791b */ /* 0x003fea0003800000 */
.L_x_2963:
[----:B------:R-:W-:Y:S01]  /*a420*/  MOV R121, R126 ;  /* 0x0000007e00797202 */ /* 0x000fe20000000f00 */
[----:B------:R-:W-:Y:S06]  /*a430*/  BRA `(.L_x_2964) ;  /* 0xffffff7c00cc7947 */ /* 0x000fec000383ffff */
.L_x_2965:
        /* <DEDUP_REMOVED lines=12> */
.L_x_4999:


//--------------------- .text._ZN10layer_norm22ln_bwd_finalize_kernelINS_22Kernel_traits_finalizeILj768E6__halfS2_fS2_fjLb0ELj1024ELj4ENS_18Kernel_traits_baseILj768ES2_S2_fS2_fjLj1024EEEEELb0ELb0EEEvNS_9BwdParamsE --------------------------
	.section	.text._ZN10layer_norm22ln_bwd_finalize_kernelINS_22Kernel_traits_finalizeILj768E6__halfS2_fS2_fjLb0ELj1024ELj4ENS_18Kernel_traits_baseILj768ES2_S2_fS2_fjLj1024EEEEELb0ELb0EEEvNS_9BwdParamsE,"ax",@progbits
	.align	128
        .global         _ZN10layer_norm22ln_bwd_finalize_kernelINS_22Kernel_traits_finalizeILj768E6__halfS2_fS2_fjLb0ELj1024ELj4ENS_18Kernel_traits_baseILj768ES2_S2_fS2_fjLj1024EEEEELb0ELb0EEEvNS_9BwdParamsE
        .type           _ZN10layer_norm22ln_bwd_finalize_kernelINS_22Kernel_traits_finalizeILj768E6__halfS2_fS2_fjLb0ELj1024ELj4ENS_18Kernel_traits_baseILj768ES2_S2_fS2_fjLj1024EEEEELb0ELb0EEEvNS_9BwdParamsE,@function
        .size           _ZN10layer_norm22ln_bwd_finalize_kernelINS_22Kernel_traits_finalizeILj768E6__halfS2_fS2_fjLb0ELj1024ELj4ENS_18Kernel_traits_baseILj768ES2_S2_fS2_fjLj1024EEEEELb0ELb0EEEvNS_9BwdParamsE,(.L_x_5000 - _ZN10layer_norm22ln_bwd_finalize_kernelINS_22Kernel_traits_finalizeILj768E6__halfS2_fS2_fjLb0ELj1024ELj4ENS_18Kernel_traits_baseILj768ES2_S2_fS2_fjLj1024EEEEELb0ELb0EEEvNS_9BwdParamsE)
        .other          _ZN10layer_norm22ln_bwd_finalize_kernelINS_22Kernel_traits_finalizeILj768E6__halfS2_fS2_fjLb0ELj1024ELj4ENS_18Kernel_traits_baseILj768ES2_S2_fS2_fjLj1024EEEEELb0ELb0EEEvNS_9BwdParamsE,@"STO_CUDA_ENTRY STV_DEFAULT"
_ZN10layer_norm22ln_bwd_finalize_kernelINS_22Kernel_traits_finalizeILj768E6__halfS2_fS2_fjLb0ELj1024ELj4ENS_18Kernel_traits_baseILj768ES2_S2_fS2_fjLj1024EEEEELb0ELb0EEEvNS_9BwdParamsE:
.text._ZN10layer_norm22ln_bwd_finalize_kernelINS_22Kernel_traits_finalizeILj768E6__halfS2_fS2_fjLb0ELj1024ELj4ENS_18Kernel_traits_baseILj768ES2_S2_fS2_fjLj1024EEEEELb0ELb0EEEvNS_9BwdParamsE:
        /* <DEDUP_REMOVED lines=82> */
.L_x_2970:
        /* <DEDUP_REMOVED lines=118> */
.L_x_2969:
[----:B------:R-:W-:Y:S05]  /*0c80*/  BSYNC.RECONVERGENT B1 ;  /* 0x0000000000017941 */ /* 0x000fea0003800200 */
.L_x_2968:
        /* <DEDUP_REMOVED lines=75> */
.L_x_2972:
[----:B------:R-:W-:Y:S05]  /*1140*/  BSYNC.RECONVERGENT B1 ;  /* 0x0000000000017941 */ /* 0x000fea0003800200 */
.L_x_2971:
        /* <DEDUP_REMOVED lines=37> */
.L_x_2974:
[----:B------:R-:W-:Y:S05]  /*13a0*/  BSYNC.RECONVERGENT B1 ;  /* 0x0000000000017941 */ /* 0x000fea0003800200 */
.L_x_2973:
[----:B------:R-:W-:Y:S05]  /*13b0*/  @!P1 BRA `(.L_x_2967) ;  /* 0x0000000000409947 */ /* 0x000fea0003800000 */
[----:B------:R-:W0:Y:S01]  /*13c0*/  LDC.64 R10, c[0x0][0x440] ;  /* 0x00011000ff0a7b82 */ /* 0x000e220000000a00 */
[----:B------:R-:W-:Y:S01]  /*13d0*/  IMAD R59, R0, R56, R59 ;  /* 0x00000038003b7224 */ /* 0x000fe200078e023b */
[----:B------:R-:W-:Y:S02]  /*13e0*/  LOP3.LUT R8, R8, 0x1f, RZ, 0xc0, !PT ;  /* 0x0000001f08087812 */ /* 0x000fe400078ec0ff */
[----:B------:R-:W-:Y:S02]  /*13f0*/  IADD3 R9, PT, PT, -R9, RZ, RZ ;  /* 0x000000ff09097210 */ /* 0x000fe40007ffe1ff */
[----:B------:R-:W-:Y:S02]  /*1400*/  IADD3 R59, PT, PT, R8, R59, RZ ;  /* 0x0000003b083b7210 */ /* 0x000fe40007ffe0ff */
[----:B------:R-:W1:Y:S05]  /*1410*/  LDC.64 R12, c[0x0][0x448] ;  /* 0x00011200ff0c7b82 */ /* 0x000e6a0000000a00 */
.L_x_2975:
        /* <DEDUP_REMOVED lines=10> */
.L_x_2967:
[----:B------:R-:W-:Y:S05]  /*14c0*/  BSYNC.RECONVERGENT B0 ;  /* 0x0000000000007941 */ /* 0x000fea0003800200 */
.L_x_2966:
        /* <DEDUP_REMOVED lines=59> */
.L_x_2976:
        /* <DEDUP_REMOVED lines=16> */
.L_x_5000:


//--------------------- .text._ZN10layer_norm40ln_parallel_residual_bwd_finalize_kernelINS_22Kernel_traits_finalizeILj768E6__halfS2_fS2_fjLb0ELj1024ELj4ENS_18Kernel_traits_baseILj768ES2_S2_fS2_fjLj1024EEEEELb0EEEvNS_9BwdParamsE --------------------------
	.section	.text._ZN10layer_norm40ln_parallel_residual_bwd_finalize_kernelINS_22Kernel_traits_finalizeILj768E6__halfS2_fS2_fjLb0ELj1024ELj4ENS_18Kernel_traits_baseILj768ES2_S2_fS2_fjLj1024EEEEELb0EEEvNS_9BwdParamsE,"ax",@progbits
	.align	128
        .global         _ZN10layer_norm40ln_parallel_residual_bwd_finalize_kernelINS_22Kernel_traits_finalizeILj768E6__halfS2_fS2_fjLb0ELj1024ELj4ENS_18Kernel_traits_baseILj768ES2_S2_fS2_fjLj1024EEEEELb0EEEvNS_9BwdParamsE
        .type           _ZN10layer_norm40ln_parallel_residual_bwd_finalize_kernelINS_22Kernel_traits_finalizeILj768E6__halfS2_fS2_fjLb0ELj1024ELj4ENS_18Kernel_traits_baseILj768ES2_S2_fS2_fjLj1024EEEEELb0EEEvNS_9BwdParamsE,@function
        .size           _ZN10layer_norm40ln_parallel_residual_bwd_finalize_kernelINS_22Kernel_traits_finalizeILj768E6__halfS2_fS2_fjLb0ELj1024ELj4ENS_18Kernel_traits_baseILj768ES2_S2_fS2_fjLj1024EEEEELb0EEEvNS_9BwdParamsE,(.L_x_5001 - _ZN10layer_norm40ln_parallel_residual_bwd_finalize_kernelINS_22Kernel_traits_finalizeILj768E6__halfS2_fS2_fjLb0ELj1024ELj4ENS_18Kernel_traits_baseILj768ES2_S2_fS2_fjLj1024EEEEELb0EEEvNS_9BwdParamsE)
        .other          _ZN10layer_norm40ln_parallel_residual_bwd_finalize_kernelINS_22Kernel_traits_finalizeILj768E6__halfS2_fS2_fjLb0ELj1024ELj4ENS_18Kernel_traits_baseILj768ES2_S2_fS2_fjLj1024EEEEELb0EEEvNS_9BwdParamsE,@"STO_CUDA_ENTRY STV_DEFAULT"
_ZN10layer_norm40ln_parallel_residual_bwd_finalize_kernelINS_22Kernel_traits_finalizeILj768E6__halfS2_fS2_fjLb0ELj1024ELj4ENS_18Kernel_traits_baseILj768ES2_S2_fS2_fjLj1024EEEEELb0EEEvNS_9BwdParamsE:
.text._ZN10layer_norm40ln_parallel_residual_bwd_finalize_kernelINS_22Kernel_traits_finalizeILj768E6__halfS2_fS2_fjLb0ELj1024ELj4ENS_18Kernel_traits_baseILj768ES2_S2_fS2_fjLj1024EEEEELb0EEEvNS_9BwdParamsE:
        /* <DEDUP_REMOVED lines=60> */
.L_x_2981:
        /* <DEDUP_REMOVED lines=112> */
.L_x_2980:
[----:B------:R-:W-:Y:S05]  /*0ac0*/  BSYNC.RECONVERGENT B1 ;  /* 0x0000000000017941 */ /* 0x000fea0003800200 */
.L_x_2979:
        /* <DEDUP_REMOVED lines=65> */
.L_x_2983:
[----:B------:R-:W-:Y:S05]  /*0ee0*/  BSYNC.RECONVERGENT B1 ;  /* 0x0000000000017941 */ /* 0x000fea0003800200 */
.L_x_2982:
        /* <DEDUP_REMOVED lines=36> */
.L_x_2985:
[----:B------:R-:W-:Y:S05]  /*1130*/  BSYNC.RECONVERGENT B1 ;  /* 0x0000000000017941 */ /* 0x000fea0003800200 */
.L_x_2984:
        /* <DEDUP_REMOVED lines=18> */
.L_x_2978:
[----:B------:R-:W-:Y:S05]  /*1260*/  BSYNC.RECONVERGENT B0 ;  /* 0x0000000000007941 */ /* 0x000fea0003800200 */
.L_x_2977:
        /* <DEDUP_REMOVED lines=94> */
.L_x_2986:
        /* <DEDUP_REMOVED lines=11> */
.L_x_5001:


//--------------------- .text._ZN10layer_norm31ln_parallel_residual_bwd_kernelINS_13Kernel_traitsI6__halfS2_fS2_fjLj768ELj1ELj4ELj1ELj16ENS_18Kernel_traits_baseILj768ES2_S2_fS2_fjLj128EEEEELb1ELb1ELb0EEEvNS_9BwdParamsE --------------------------
	.section	.text._ZN10layer_norm31ln_parallel_residual_bwd_kernelINS_13Kernel_traitsI6__halfS2_fS2_fjLj768ELj1ELj4ELj1ELj16ENS_18Kernel_traits_baseILj768ES2_S2_fS2_fjLj128EEEEELb1ELb1ELb0EEEvNS_9BwdParamsE,"ax",@progbits
	.align	128
        .global         _ZN10layer_norm31ln_parallel_residual_bwd_kernelINS_13Kernel_traitsI6__halfS2_fS2_fjLj768ELj1ELj4ELj1ELj16ENS_18Kernel_traits_baseILj768ES2_S2_fS2_fjLj128EEEEELb1ELb1ELb0EEEvNS_9BwdParamsE
        .type           _ZN10layer_norm31ln_parallel_residual_bwd_kernelINS_13Kernel_traitsI6__halfS2_fS2_fjLj768ELj1ELj4ELj1ELj16ENS_18Kernel_traits_baseILj768ES2_S2_fS2_fjLj128EEEEELb1ELb1ELb0EEEvNS_9BwdParamsE,@function
        .size           _ZN10layer_norm31ln_parallel_residual_bwd_kernelINS_13Kernel_traitsI6__halfS2_fS2_fjLj768ELj1ELj4ELj1ELj16ENS_18Kernel_traits_baseILj768ES2_S2_fS2_fjLj128EEEEELb1ELb1ELb0EEEvNS_9BwdParamsE,(.L_x_5002 - _ZN10layer_norm31ln_parallel_residual_bwd_kernelINS_13Kernel_traitsI6__halfS2_fS2_fjLj768ELj1ELj4ELj1ELj16ENS_18Kernel_traits_baseILj768ES2_S2_fS2_fjLj128EEEEELb1ELb1ELb0EEEvNS_9BwdParamsE)
        .other          _ZN10layer_norm31ln_parallel_residual_bwd_kernelINS_13Kernel_traitsI6__halfS2_fS2_fjLj768ELj1ELj4ELj1ELj16ENS_18Kernel_traits_baseILj768ES2_S2_fS2_fjLj128EEEEELb1ELb1ELb0EEEvNS_9BwdParamsE,@"STO_CUDA_ENTRY STV_DEFAULT"
_ZN10layer_norm31ln_parallel_residual_bwd_kernelINS_13Kernel_traitsI6__halfS2_fS2_fjLj768ELj1ELj4ELj1ELj16ENS_18Kernel_traits_baseILj768ES2_S2_fS2_fjLj128EEEEELb1ELb1ELb0EEEvNS_9BwdParamsE:
.text._ZN10layer_norm31ln_parallel_residual_bwd_kernelINS_13Kernel_traitsI6__halfS2_fS2_fjLj768ELj1ELj4ELj1ELj16ENS_18Kernel_traits_baseILj768ES2_S2_fS2_fjLj128EEEEELb1ELb1ELb0EEEvNS_9BwdParamsE:
        /* <DEDUP_REMOVED lines=90> */
.L_x_3025:
        /* <DEDUP_REMOVED lines=33> */
[----:B--2---:R-:W-:-:S04]  /*07b0*/  IMAD.WIDE.U32 R158, R116, 0x8, R158 ;  /* 0x00000008749e7825 */ /* 0x004fc800078e009e */
[----:B------:R-:W-:Y:S01]  /*07c0*/  HADD2.F32 R153, -RZ, R136.H1_H1 ;  /* 0x30000088ff997230 */ /* 0x000fe20000004100 */
[----:B------:R-:W5:Y:S01]  /*07d0*/  LDG.E.64 R108, desc[UR8][R158.64] ;  /* 0x000000089e6c7981 */ /* 0x000f62000c1e1b00 */
[----:B0-----:R-:W-:-:S05]  /*07e0*/  @P0 IMAD.WIDE.U32 R156, R116, 0x20, R156 ;  /* 0x00000020749c0825 */ /* 0x001fca00078e009c */
[----:B------:R-:W5:Y:S04]  /*07f0*/  @P0 LDG.E.128 R24, desc[UR8][R156.64] ;  /* 0x000000089c180981 */ /* 0x000f68000c1e1d00 */
[----:B------:R0:W5:Y:S01]  /*0800*/  @P0 LDG.E.128 R20, desc[UR8][R156.64+0x10] ;  /* 0x000010089c140981 */ /* 0x000162000c1e1d00 */
[----:B-1----:R-:W-:-:S05]  /*0810*/  @P2 IMAD.WIDE.U32 R160, R116, 0x8, R160 ;  /* 0x0000000874a02825 */ /* 0x002fca00078e00a0 */
[----:B------:R1:W5:Y:S01]  /*0820*/  @P2 LDG.E.64 R164, desc[UR8][R160.64] ;  /* 0x00000008a0a42981 */ /* 0x000362000c1e1b00 */
[----:B0-----:R-:W-:Y:S02]  /*0830*/  HADD2.F32 R156, -RZ, R136.H0_H0 ;  /* 0x20000088ff9c7230 */ /* 0x001fe40000004100 */
[--C-:B-1----:R-:W-:Y:S02]  /*0840*/  HADD2.F32 R160, -RZ, R137.reuse.H0_H0 ;  /* 0x20000089ffa07230 */ /* 0x102fe40000004100 */
[----:B------:R-:W-:Y:S02]  /*0850*/  HADD2.F32 R157, -RZ, R137.H1_H1 ;  /* 0x30000089ff9d7230 */ /* 0x000fe40000004100 */
[----:B------:R-:W-:Y:S02]  /*0860*/  HADD2.F32 R161, -RZ, R138.H1_H1 ;  /* 0x3000008affa17230 */ /* 0x000fe40000004100 */
[----:B------:R-:W-:Y:S02]  /*0870*/  HADD2.F32 R163, -RZ, R139.H0_H0 ;  /* 0x2000008bffa37230 */ /* 0x000fe40000004100 */
[C---:B---3--:R-:W-:Y:S01]  /*0880*/  FADD.FTZ R162, -R175.reuse, R97 ;  /* 0x00000061afa27221 */ /* 0x048fe20000010100 */
[C---:B------:R-:W-:Y:S01]  /*0890*/  FADD.FTZ R96, -R175.reuse, R96 ;  /* 0x00000060af607221 */ /* 0x040fe20000010100 */
[C---:B------:R-:W-:Y:S01]  /*08a0*/  FADD.FTZ R98, -R175.reuse, R98 ;  /* 0x00000062af627221 */ /* 0x040fe20000010100 */
[----:B------:R-:W-:Y:S01]  /*08b0*/  FADD.FTZ R170, -R175, R99 ;  /* 0x00000063afaa7221 */ /* 0x000fe20000010100 */
[----:B----4-:R-:W-:-:S02]  /*08c0*/  HADD2.F32 R97, -RZ, R100.H0_H0 ;  /* 0x20000064ff617230 */ /* 0x010fc40000004100 */
[C---:B-----5:R-:W-:Y:S01]  /*08d0*/  FMUL.FTZ R3, R117.reuse, R96 ;  /* 0x0000006075037220 */ /* 0x060fe20000410000 */
[----:B------:R-:W-:Y:S02]  /*08e0*/  HADD2.F32 R100, -RZ, R100.H1_H1 ;  /* 0x30000064ff647230 */ /* 0x000fe40000004100 */
[-C--:B------:R-:W-:Y:S01]  /*08f0*/  FMUL.FTZ R156, R156, R97.reuse ;  /* 0x000000619c9c7220 */ /* 0x080fe20000410000 */
[--C-:B------:R-:W-:Y:S02]  /*0900*/  HADD2.F32 R99, -RZ, R101.reuse.H0_H0 ;  /* 0x20000065ff637230 */ /* 0x100fe40000004100 */
[----:B------:R-:W-:Y:S01]  /*0910*/  FMUL.FTZ R155, R117, R98 ;  /* 0x00000062759b7220 */ /* 0x000fe20000410000 */
[----:B------:R-:W-:Y:S01]  /*0920*/  FADD.FTZ R48, R48, R97 ;  /* 0x0000006130307221 */ /* 0x000fe20000010000 */
[----:B------:R-:W-:Y:S01]  /*0930*/  FFMA.FTZ R72, R3, R97, R72 ;  /* 0x0000006103487223 */ /* 0x000fe20000010048 */
[----:B------:R-:W-:Y:S01]  /*0940*/  FMUL.FTZ R153, R153, R100 ;  /* 0x0000006499997220 */ /* 0x000fe20000410000 */
[----:B------:R-:W-:Y:S01]  /*0950*/  FADD.FTZ R96, RZ, R156 ;  /* 0x0000009cff607221 */ /* 0x000fe20000010000 */
[----:B------:R-:W-:Y:S01]  /*0960*/  FMUL.FTZ R158, R117, R162 ;  /* 0x000000a2759e7220 */ /* 0x000fe20000410000 */
[----:B------:R-:W-:Y:S01]  /*0970*/  FFMA.FTZ R97, R3, R156, RZ ;  /* 0x0000009c03617223 */ /* 0x000fe200000100ff */
[-C--:B------:R-:W-:Y:S01]  /*0980*/  FMUL.FTZ R160, R160, R99.reuse ;  /* 0x00000063a0a07220 */ /* 0x080fe20000410000 */
[----:B------:R-:W-:Y:S01]  /*0990*/  FADD.FTZ R50, R50, R99 ;  /* 0x0000006332327221 */ /* 0x000fe20000010000 */
[----:B------:R-:W-:Y:S01]  /*09a0*/  FFMA.FTZ R74, R155, R99, R74 ;  /* 0x000000639b4a7223 */ /* 0x000fe2000001004a */
[----:B------:R-:W-:-:S02]  /*09b0*/  HADD2.F32 R172, -RZ, R101.H1_H1 ;  /* 0x30000065ffac7230 */ /* 0x000fc40000004100 */
[----:B------:R-:W-:Y:S01]  /*09c0*/  FADD.FTZ R99, R96, R153 ;  /* 0x0000009960637221 */ /* 0x000fe20000010000 */
[----:B------:R-:W-:Y:S01]  /*09d0*/  FFMA.FTZ R96, R158, R153, R97 ;  /* 0x000000999e607223 */ /* 0x000fe20000010061 */
[----:B------:R-:W-:Y:S01]  /*09e0*/  FMUL.FTZ R162, R117, R170 ;  /* 0x000000aa75a27220 */ /* 0x000fe20000410000 */
[----:B------:R-:W-:Y:S02]  /*09f0*/  HADD2.F32 R101, -RZ, R102.H0_H0 ;  /* 0x20000066ff657230 */ /* 0x000fe40000004100 */
[----:B------:R-:W-:Y:S01]  /*0a00*/  FADD.FTZ R104, -R175, R104 ;  /* 0x00000068af687221 */ /* 0x000fe20000010100 */
[----:B------:R-:W-:Y:S02]  /*0a10*/  HADD2.F32 R170, -RZ, R138.H0_H0 ;  /* 0x2000008affaa7230 */ /* 0x000fe40000004100 */
        /* <DEDUP_REMOVED lines=8> */
[C---:B------:R-:W-:Y:S01]  /*0aa0*/  FFMA.FTZ R96, R162.reuse, R157, R97 ;  /* 0x0000009da2607223 */ /* 0x040fe20000010061 */
[--C-:B------:R-:W-:Y:S02]  /*0ab0*/  HADD2.F32 R173, -RZ, R103.reuse.H0_H0 ;  /* 0x20000067ffad7230 */ /* 0x100fe40000004100 */
        /* <DEDUP_REMOVED lines=9> */
[----:B------:R-:W-:-:S02]  /*0b50*/  HADD2.F32 R103, -RZ, R103.H1_H1 ;  /* 0x30000067ff677230 */ /* 0x000fc40000004100 */
[----:B------:R-:W-:Y:S01]  /*0b60*/  FMUL.FTZ R171, R117, R106 ;  /* 0x0000006a75ab7220 */ /* 0x000fe20000410000 */
[----:B------:R-:W-:Y:S02]  /*0b70*/  HADD2.F32 R100, -RZ, R139.H1_H1 ;  /* 0x3000008bff647230 */ /* 0x000fe40000004100 */
        /* <DEDUP_REMOVED lines=19> */
.L_x_2989:
[----:B------:R-:W-:Y:S05]  /*0cb0*/  BSYNC.RECONVERGENT B0 ;  /* 0x0000000000007941 */ /* 0x000fea0003800200 */
.L_x_2988:
        /* <DEDUP_REMOVED lines=19> */
[----:B------:R-:W5:Y:S04]  /*0df0*/  @P0 LDG.E.128 R16, desc[UR8][R118.64] ;  /* 0x0000000876100981 */ /* 0x000f68000c1e1d00 */
[----:B------:R0:W5:Y:S01]  /*0e00*/  @P0 LDG.E.128 R12, desc[UR8][R118.64+0x10] ;  /* 0x00001008760c0981 */ /* 0x000162000c1e1d00 */
[----:B-1----:R-:W-:-:S04]  /*0e10*/  @P2 IMAD.WIDE.U32 R122, R176, 0x8, R122 ;  /* 0x00000008b07a2825 */ /* 0x002fc800078e007a */
[--C-:B--2---:R-:W-:Y:S01]  /*0e20*/  HADD2.F32 R121, -RZ, R80.reuse.H1_H1 ;  /* 0x30000050ff797230 */ /* 0x104fe20000004100 */
[----:B------:R1:W5:Y:S01]  /*0e30*/  @P2 LDG.E.64 R166, desc[UR8][R122.64] ;  /* 0x000000087aa62981 */ /* 0x000362000c1e1b00 */
[----:B0-----:R-:W-:Y:S02]  /*0e40*/  HADD2.F32 R118, -RZ, R80.H0_H0 ;  /* 0x20000050ff767230 */ /* 0x001fe40000004100 */
[--C-:B-1----:R-:W-:Y:S02]  /*0e50*/  HADD2.F32 R122, -RZ, R81.reuse.H0_H0 ;  /* 0x20000051ff7a7230 */ /* 0x102fe40000004100 */
[----:B------:R-:W-:Y:S02]  /*0e60*/  HADD2.F32 R125, -RZ, R81.H1_H1 ;  /* 0x30000051ff7d7230 */ /* 0x000fe40000004100 */
[----:B------:R-:W-:Y:S01]  /*0e70*/  HADD2.F32 R129, -RZ, R83.H0_H0 ;  /* 0x20000053ff817230 */ /* 0x000fe20000004100 */
[----:B------:R-:W-:Y:S01]  /*0e80*/  IADD3 R176, PT, PT, R176, 0x20, RZ ;  /* 0x00000020b0b07810 */ /* 0x000fe20007ffe0ff */
        /* <DEDUP_REMOVED lines=13> */
[----:B------:R-:W-:Y:S01]  /*0f60*/  FADD.FTZ R96, R177, R118 ;  /* 0x00000076b1607221 */ /* 0x000fe20000010000 */
[----:B------:R-:W-:Y:S01]  /*0f70*/  FMUL.FTZ R120, R117, R124 ;  /* 0x0000007c75787220 */ /* 0x000fe20000410000 */
[----:B------:R-:W-:Y:S01]  /*0f80*/  FFMA.FTZ R97, R119, R118, R178 ;  /* 0x0000007677617223 */ /* 0x000fe200000100b2 */
        /* <DEDUP_REMOVED lines=13> */
[----:B------:R-:W-:Y:S01]  /*1060*/  FADD.FTZ R43, R43, R128 ;  /* 0x000000802b2b7221 */ /* 0x000fe20000010000 */
[----:B------:R-:W-:Y:S01]  /*1070*/  FFMA.FTZ R67, R124, R128, R67 ;  /* 0x000000807c437223 */ /* 0x000fe20000010043 */
[----:B------:R-:W-:-:S02]  /*1080*/  HADD2.F32 R102, -RZ, R102.H1_H1 ;  /* 0x30000066ff667230 */ /* 0x000fc40000004100 */
[----:B------:R-:W-:Y:S01]  /*1090*/  FADD.FTZ R130, -R175, R105 ;  /* 0x00000069af827221 */ /* 0x000fe20000010100 */
[----:B------:R-:W-:Y:S02]  /*10a0*/  HADD2.F32 R128, -RZ, R82.H1_H1 ;  /* 0x30000052ff807230 */ /* 0x000fe40000004100 */
        /* <DEDUP_REMOVED lines=33> */
.L_x_2991:
[----:B------:R-:W-:Y:S05]  /*12c0*/  BSYNC.RECONVERGENT B0 ;  /* 0x0000000000007941 */ /* 0x000fea0003800200 */
.L_x_2990:
        /* <DEDUP_REMOVED lines=18> */
[----:B------:R-:W-:-:S02]  /*13f0*/  HADD2.F32 R135, -RZ, R76.H1_H1 ;  /* 0x3000004cff877230 */ /* 0x000fc40000004100 */
[----:B0-----:R-:W-:-:S05]  /*1400*/  @P0 IMAD.WIDE.U32 R140, R176, 0x20, R140 ;  /* 0x00000020b08c0825 */ /* 0x001fca00078e008c */
[----:B------:R-:W5:Y:S01]  /*1410*/  @P0 LDG.E.128 R8, desc[UR8][R140.64] ;  /* 0x000000088c080981 */ /* 0x000f62000c1e1d00 */
[----:B-1----:R-:W-:-:S03]  /*1420*/  @P2 IMAD.WIDE.U32 R142, R176, 0x8, R142 ;  /* 0x00000008b08e2825 */ /* 0x002fc600078e008e */
[----:B------:R-:W5:Y:S04]  /*1430*/  @P0 LDG.E.128 R4, desc[UR8][R140.64+0x10] ;  /* 0x000010088c040981 */ /* 0x000f68000c1e1d00 */
[----:B------:R0:W5:Y:S01]  /*1440*/  @P2 LDG.E.64 R168, desc[UR8][R142.64] ;  /* 0x000000088ea82981 */ /* 0x000162000c1e1b00 */
[----:B------:R-:W-:Y:S02]  /*1450*/  HADD2.F32 R147, -RZ, R78.H1_H1 ;  /* 0x3000004eff937230 */ /* 0x000fe40000004100 */
[----:B0-----:R-:W-:Y:S02]  /*1460*/  HADD2.F32 R143, -RZ, R77.H1_H1 ;  /* 0x3000004dff8f7230 */ /* 0x001fe40000004100 */
[----:B------:R-:W-:Y:S02]  /*1470*/  HADD2.F32 R151, -RZ, R79.H1_H1 ;  /* 0x3000004fff977230 */ /* 0x000fe40000004100 */
[C---:B---3--:R-:W-:Y:S01]  /*1480*/  FADD.FTZ R144, -R175.reuse, R97 ;  /* 0x00000061af907221 */ /* 0x048fe20000010100 */
[----:B------:R-:W-:Y:S01]  /*1490*/  FADD.FTZ R146, -R175, R98 ;  /* 0x00000062af927221 */ /* 0x000fe20000010100 */
[----:B------:R-:W-:-:S02]  /*14a0*/  HADD2.F32 R97, -RZ, R76.H0_H0 ;  /* 0x2000004cff617230 */ /* 0x000fc40000004100 */
[C---:B------:R-:W-:Y:S01]  /*14b0*/  FADD.FTZ R96, -R175.reuse, R96 ;  /* 0x00000060af607221 */ /* 0x040fe20000010100 */
[--C-:B----4-:R-:W-:Y:S02]  /*14c0*/  HADD2.F32 R98, -RZ, R104.reuse.H0_H0 ;  /* 0x20000068ff627230 */ /* 0x110fe40000004100 */
[----:B------:R-:W-:Y:S02]  /*14d0*/  HADD2.F32 R104, -RZ, R104.H1_H1 ;  /* 0x30000068ff687230 */ /* 0x000fe40000004100 */
[----:B------:R-:W-:Y:S01]  /*14e0*/  FADD.FTZ R148, -R175, R99 ;  /* 0x00000063af947221 */ /* 0x000fe20000010100 */
[----:B-----5:R-:W-:Y:S01]  /*14f0*/  FMUL.FTZ R133, R117, R96 ;  /* 0x0000006075857220 */ /* 0x020fe20000410000 */
[----:B------:R-:W-:Y:S01]  /*1500*/  FMUL.FTZ R140, R97, R98 ;  /* 0x00000062618c7220 */ /* 0x000fe20000410000 */
[C---:B------:R-:W-:Y:S01]  /*1510*/  FMUL.FTZ R142, R117.reuse, R144 ;  /* 0x00000090758e7220 */ /* 0x040fe20000410000 */
[----:B------:R-:W-:Y:S02]  /*1520*/  HADD2.F32 R99, -RZ, R105.H0_H0 ;  /* 0x20000069ff637230 */ /* 0x000fe40000004100 */
[----:B------:R-:W-:Y:S01]  /*1530*/  FMUL.FTZ R141, R117, R146 ;  /* 0x00000092758d7220 */ /* 0x000fe20000410000 */
[----:B------:R-:W-:-:S02]  /*1540*/  HADD2.F32 R144, -RZ, R77.H0_H0 ;  /* 0x2000004dff907230 */ /* 0x000fc40000004100 */
[----:B------:R-:W-:Y:S01]  /*1550*/  FMUL.FTZ R135, R135, R104 ;  /* 0x0000006887877220 */ /* 0x000fe20000410000 */
[----:B------:R-:W-:Y:S01]  /*1560*/  FADD.FTZ R96, R177, R140 ;  /* 0x0000008cb1607221 */ /* 0x000fe20000010000 */
[----:B------:R-:W-:Y:S01]  /*1570*/  FFMA.FTZ R97, R133, R140, R178 ;  /* 0x0000008c85617223 */ /* 0x000fe200000100b2 */
[----:B------:R-:W-:Y:S01]  /*1580*/  FADD.FTZ R150, -R175, R100 ;  /* 0x00000064af967221 */ /* 0x000fe20000010100 */
[-C--:B------:R-:W-:Y:S01]  /*1590*/  FMUL.FTZ R144, R144, R99.reuse ;  /* 0x0000006390907220 */ /* 0x080fe20000410000 */
[----:B------:R-:W-:Y:S01]  /*15a0*/  FADD.FTZ R34, R34, R99 ;  /* 0x0000006322227221 */ /* 0x000fe20000010000 */
[----:B------:R-:W-:Y:S01]  /*15b0*/  FFMA.FTZ R58, R141, R99, R58 ;  /* 0x000000638d3a7223 */ /* 0x000fe2000001003a */
[----:B------:R-:W-:Y:S02]  /*15c0*/  HADD2.F32 R100, -RZ, R105.H1_H1 ;  /* 0x30000069ff647230 */ /* 0x000fe40000004100 */
[----:B------:R-:W-:Y:S01]  /*15d0*/  FADD.FTZ R99, R96, R135 ;  /* 0x0000008760637221 */ /* 0x000fe20000010000 */
[----:B------:R-:W-:Y:S01]  /*15e0*/  FFMA.FTZ R96, R142, R135, R97 ;  /* 0x000000878e607223 */ /* 0x000fe20000010061 */
[----:B------:R-:W-:Y:S01]  /*15f0*/  FADD.FTZ R152, -R175, R101 ;  /* 0x00000065af987221 */ /* 0x000fe20000010100 */
[----:B------:R-:W-:Y:S01]  /*1600*/  FMUL.FTZ R146, R117, R148 ;  /* 0x0000009475927220 */ /* 0x000fe20000410000 */
[----:B------:R-:W-:-:S02]  /*1610*/  HADD2.F32 R101, -RZ, R106.H0_H0 ;  /* 0x2000006aff657230 */ /* 0x000fc40000004100 */
[----:B------:R-:W-:Y:S01]  /*1620*/  FADD.FTZ R32, R32, R98 ;  /* 0x0000006220207221 */ /* 0x000fe20000010000 */
[----:B------:R-:W-:Y:S01]  /*1630*/  FFMA.FTZ R56, R133, R98, R56 ;  /* 0x0000006285387223 */ /* 0x000fe20000010038 */
[----:B------:R-:W-:Y:S02]  /*1640*/  HADD2.F32 R148, -RZ, R78.H0_H0 ;  /* 0x2000004eff947230 */ /* 0x000fe40000004100 */
[----:B------:R-:W-:Y:S01]  /*1650*/  FMUL.FTZ R143, R143, R100 ;  /* 0x000000648f8f7220 */ /* 0x000fe20000410000 */
[----:B------:R-:W-:Y:S01]  /*1660*/  FADD.FTZ R98, R99, R144 ;  /* 0x0000009063627221 */ /* 0x000fe20000010000 */
[----:B------:R-:W-:Y:S01]  /*1670*/  FFMA.FTZ R97, R141, R144, R96 ;  /* 0x000000908d617223 */ /* 0x000fe20000010060 */
[----:B------:R-:W-:Y:S02]  /*1680*/  HADD2.F32 R106, -RZ, R106.H1_H1 ;  /* 0x3000006aff6a7230 */ /* 0x000fe40000004100 */
[----:B------:R-:W-:Y:S01]  /*1690*/  FMUL.FTZ R145, R117, R150 ;  /* 0x0000009675917220 */ /* 0x000fe20000410000 */
[----:B------:R-:W-:Y:S01]  /*16a0*/  FMUL.FTZ R148, R148, R101 ;  /* 0x0000006594947220 */ /* 0x000fe20000410000 */
[----:B------:R-:W-:Y:S01]  /*16b0*/  FADD.FTZ R99, R98, R143 ;  /* 0x0000008f62637221 */ /* 0x000fe20000010000 */
[----:B------:R-:W-:Y:S01]  /*16c0*/  FFMA.FTZ R96, R146, R143, R97 ;  /* 0x0000008f92607223 */ /* 0x000fe20000010061 */
[----:B------:R-:W-:Y:S01]  /*16d0*/  FADD.FTZ R154, -R175, R103 ;  /* 0x00000067af9a7221 */ /* 0x000fe20000010100 */
[----:B------:R-:W-:Y:S01]  /*16e0*/  FMUL.FTZ R150, R117, R152 ;  /* 0x0000009875967220 */ /* 0x000fe20000410000 */
[----:B------:R-:W-:-:S02]  /*16f0*/  HADD2.F32 R103, -RZ, R107.H0_H0 ;  /* 0x2000006bff677230 */ /* 0x000fc40000004100 */
[----:B------:R-:W-:Y:S01]  /*1700*/  FADD.FTZ R102, -R175, R102 ;  /* 0x00000066af667221 */ /* 0x000fe20000010100 */
[----:B------:R-:W-:Y:S02]  /*1710*/  HADD2.F32 R152, -RZ, R79.H0_H0 ;  /* 0x2000004fff987230 */ /* 0x000fe40000004100 */
[----:B------:R-:W-:Y:S01]  /*1720*/  FMUL.FTZ R147, R147, R106 ;  /* 0x0000006a93937220 */ /* 0x000fe20000410000 */
[----:B------:R-:W-:Y:S01]  /*1730*/  FADD.FTZ R98, R99, R148 ;  /* 0x0000009463627221 */ /* 0x000fe20000010000 */
[----:B------:R-:W-:Y:S01]  /*1740*/  FFMA.FTZ R97, R145, R148, R96 ;  /* 0x0000009491617223 */ /* 0x000fe20000010060 */
[----:B------:R-:W-:Y:S02]  /*1750*/  HADD2.F32 R176, -RZ, R107.H1_H1 ;  /* 0x3000006bffb07230 */ /* 0x000fe40000004100 */
        /* <DEDUP_REMOVED lines=22> */
.L_x_2993:
[----:B------:R-:W-:Y:S05]  /*18c0*/  BSYNC.RECONVERGENT B0 ;  /* 0x0000000000007941 */ /* 0x000fea0003800200 */
.L_x_2992:
        /* <DEDUP_REMOVED lines=23> */
.L_x_3037:
        /* <DEDUP_REMOVED lines=18> */
[-CC-:B0-----:R-:W-:Y:S01]  /*1b60*/  FFMA.FTZ R102, R174, R100.reuse, R101.reuse ;  /* 0x00000064ae667223 */ /* 0x181fe20000010065 */
        /* <DEDUP_REMOVED lines=53> */
.L_x_2999:
        /* <DEDUP_REMOVED lines=17> */
[-CC-:B0-----:R-:W-:Y:S01]  /*1fd0*/  FFMA.FTZ R102, R162, R100.reuse, R101.reuse ;  /* 0x00000064a2667223 */ /* 0x181fe20000010065 */
[----:B------:R-:W-:Y:S01]  /*1fe0*/  FSEL R96, R85, RZ, P6 ;  /* 0x000000ff55607208 */ /* 0x000fe20003000000 */
[-CC-:B------:R-:W-:Y:S01]  /*1ff0*/  FFMA.FTZ R85, R155, R100.reuse, R101.reuse ;  /* 0x000000649b557223 */ /* 0x180fe20000010065 */
[----:B------:R-:W-:Y:S01]  /*2000*/  FSEL R176, R87, RZ, P0 ;  /* 0x000000ff57b07208 */ /* 0x000fe20000000000 */
[-CC-:B------:R-:W-:Y:S01]  /*2010*/  FFMA.FTZ R87, R159, R100.reuse, R101.reuse ;  /* 0x000000649f577223 */ /* 0x180fe20000010065 */
[----:B------:R-:W-:Y:S01]  /*2020*/  FSEL R175, R86, RZ, P2 ;  /* 0x000000ff56af7208 */ /* 0x000fe20001000000 */
[----:B------:R-:W-:Y:S01]  /*2030*/  FFMA.FTZ R86, R158, R100, R101 ;  /* 0x000000649e567223 */ /* 0x000fe20000010065 */
[----:B------:R-:W-:Y:S01]  /*2040*/  FADD.FTZ R88, R160, -R85 ;  /* 0x80000055a0587221 */ /* 0x000fe20000010000 */
[----:B------:R-:W-:Y:S01]  /*2050*/  FADD.FTZ R104, R170, -R87 ;  /* 0x80000057aa687221 */ /* 0x000fe20000010000 */
        /* <DEDUP_REMOVED lines=28> */
.L_x_2998:
        /* <DEDUP_REMOVED lines=59> */
.L_x_3001:
        /* <DEDUP_REMOVED lines=17> */
[-CC-:B------:R-:W-:Y:S01]  /*26e0*/  FFMA.FTZ R104, R172, R100.reuse, R101.reuse ;  /* 0x00000064ac687223 */ /* 0x180fe20000010065 */
        /* <DEDUP_REMOVED lines=8> */
[----:B0-----:R-:W-:Y:S01]  /*2770*/  FADD.FTZ R102, R157, -R88 ;  /* 0x800000589d667221 */ /* 0x001fe20000010000 */
        /* <DEDUP_REMOVED lines=27> */
.L_x_2997:
        /* <DEDUP_REMOVED lines=11> */
[-CC-:B------:R-:W-:Y:S01]  /*29e0*/  FFMA.FTZ R93, R159, R100.reuse, R101.reuse ;  /* 0x000000649f5d7223 */ /* 0x180fe20000010065 */
        /* <DEDUP_REMOVED lines=71> */
.L_x_3003:
[-CC-:B------:R-:W-:Y:S01]  /*2e60*/  FFMA.FTZ R84, R171, R100.reuse, R101.reuse ;  /* 0x00000064ab547223 */ /* 0x180fe20000010065 */
[-CC-:B------:R-:W-:Y:S01]  /*2e70*/  FFMA.FTZ R88, R174, R100.reuse, R101.reuse ;  /* 0x00000064ae587223 */ /* 0x180fe20000010065 */
[----:B------:R-:W-:Y:S01]  /*2e80*/  FFMA.FTZ R85, R159, R100, R101 ;  /* 0x000000649f557223 */ /* 0x000fe20000010065 */
[----:B------:R-:W-:Y:S01]  /*2e90*/  LOP3.LUT P0, RZ, R109, 0xff0000, RZ, 0xc0, !PT ;  /* 0x00ff00006dff7812 */ /* 0x000fe2000780c0ff */
[----:B------:R-:W-:Y:S01]  /*2ea0*/  FADD.FTZ R84, R163, -R84 ;  /* 0x80000054a3547221 */ /* 0x000fe20000010000 */
[----:B------:R-:W-:Y:S01]  /*2eb0*/  FADD.FTZ R92, R173, -R88 ;  /* 0x80000058ad5c7221 */ /* 0x000fe20000010000 */
[----:B------:R-:W-:Y:S01]  /*2ec0*/  FADD.FTZ R88, R170, -R85 ;  /* 0x80000055aa587221 */ /* 0x000fe20000010000 */
[----:B------:R-:W-:Y:S01]  /*2ed0*/  LOP3.LUT P6, RZ, R165, 0xff0000, RZ, 0xc0, !PT ;  /* 0x00ff0000a5ff7812 */ /* 0x000fe200078cc0ff */
[C---:B-----5:R-:W-:Y:S01]  /*2ee0*/  FMUL.FTZ R90, R117.reuse, R84 ;  /* 0x00000054755a7220 */ /* 0x060fe20000410000 */
[----:B------:R-:W-:Y:S01]  /*2ef0*/  FFMA.FTZ R84, R172, R100, R101 ;  /* 0x00000064ac547223 */ /* 0x000fe20000010065 */
[----:B------:R-:W-:Y:S01]  /*2f00*/  FMUL.FTZ R91, R117, R92 ;  /* 0x0000005c755b7220 */ /* 0x000fe20000410000 */
[----:B------:R-:W-:Y:S01]  /*2f10*/  ISETP.GE.U32.AND P2, PT, R108, RZ, PT ;  /* 0x000000ff6c00720c */ /* 0x000fe20003f46070 */
[----:B------:R-:W-:Y:S01]  /*2f20*/  FMUL.FTZ R86, R90, UR13 ;  /* 0x0000000d5a567c20 */ /* 0x000fe20008410000 */
[----:B------:R-:W-:Y:S01]  /*2f30*/  FADD.FTZ R84, R161, -R84 ;  /* 0x80000054a1547221 */ /* 0x000fe20000010000 */
        /* <DEDUP_REMOVED lines=9> */
[C---:B------:R-:W-:Y:S02]  /*2fd0*/  ISETP.GE.U32.AND.EX P0, PT, R165.reuse, 0x1000000, PT, P0 ;  /* 0x01000000a500780c */ /* 0x040fe40003f06100 */
[----:B------:R-:W-:Y:S02]  /*2fe0*/  LOP3.LUT P6, RZ, R165, 0xff, RZ, 0xc0, !PT ;  /* 0x000000ffa5ff7812 */ /* 0x000fe400078cc0ff */
[C---:B------:R-:W-:Y:S02]  /*2ff0*/  FSEL R86, R85.reuse, RZ, P2 ;  /* 0x000000ff55567208 */ /* 0x040fe40001000000 */
[----:B------:R-:W-:Y:S01]  /*3000*/  FSEL R92, R85, RZ, P0 ;  /* 0x000000ff555c7208 */ /* 0x000fe20000000000 */
[----:B------:R-:W-:Y:S01]  /*3010*/  FFMA.FTZ R85, R155, R100, R101 ;  /* 0x000000649b557223 */ /* 0x000fe20000010065 */
[----:B------:R-:W-:Y:S02]  /*3020*/  FSEL R94, R84, RZ, P6 ;  /* 0x000000ff545e7208 */ /* 0x000fe40003000000 */
[----:B------:R-:W-:-:S02]  /*3030*/  LOP3.LUT P6, RZ, R109, 0xff, RZ, 0xc0, !PT ;  /* 0x000000ff6dff7812 */ /* 0x000fc400078cc0ff */
[----:B------:R-:W-:Y:S02]  /*3040*/  LOP3.LUT P2, RZ, R165, 0xff00, RZ, 0xc0, !PT ;  /* 0x0000ff00a5ff7812 */ /* 0x000fe4000784c0ff */
[----:B------:R-:W-:Y:S01]  /*3050*/  F2FP.F16.F32.PACK_AB R99, R86, R99 ;  /* 0x000000635663723e */ /* 0x000fe200000000ff */
[----:B------:R-:W-:Y:S01]  /*3060*/  FADD.FTZ R86, R160, -R85 ;  /* 0x80000055a0567221 */ /* 0x000fe20000010000 */
[----:B------:R-:W-:Y:S01]  /*3070*/  F2FP.F16.F32.PACK_AB R95, R92, R95 ;  /* 0x0000005f5c5f723e */ /* 0x000fe200000000ff */
        /* <DEDUP_REMOVED lines=9> */
[----:B------:R-:W-:Y:S01]  /*3110*/  F2FP.F16.F32.PACK_AB R94, R93, R94 ;  /* 0x0000005e5d5e723e */ /* 0x000fe200000000ff */
        /* <DEDUP_REMOVED lines=31> */
.L_x_3002:
        /* <DEDUP_REMOVED lines=14> */
[----:B------:R-:W-:Y:S01]  /*33f0*/  FFMA.FTZ R94, R117, R94, R23 ;  /* 0x0000005e755e7223 */ /* 0x000fe20000010017 */
[----:B------:R-:W-:Y:S01]  /*3400*/  LOP3.LUT P6, RZ, R165, 0xff0000, RZ, 0xc0, !PT ;  /* 0x00ff0000a5ff7812 */ /* 0x000fe200078cc0ff */
[----:B------:R-:W-:Y:S01]  /*3410*/  FFMA.FTZ R93, R117, R93, R20 ;  /* 0x0000005d755d7223 */ /* 0x000fe20000010014 */
[----:B------:R-:W-:Y:S01]  /*3420*/  FMUL.FTZ R95, R92, UR13 ;  /* 0x0000000d5c5f7c20 */ /* 0x000fe20008410000 */
[-CC-:B------:R-:W-:Y:S01]  /*3430*/  FFMA.FTZ R92, R172, R100.reuse, R101.reuse ;  /* 0x00000064ac5c7223 */ /* 0x180fe20000010065 */
        /* <DEDUP_REMOVED lines=8> */
[----:B------:R-:W-:Y:S01]  /*34c0*/  FFMA.FTZ R92, R117, R92, R21 ;  /* 0x0000005c755c7223 */ /* 0x000fe20000010015 */
[C---:B------:R-:W-:Y:S01]  /*34d0*/  ISETP.GE.U32.AND.EX P0, PT, R165.reuse, 0x1000000, PT, P0 ;  /* 0x01000000a500780c */ /* 0x040fe20003f06100 */
[----:B------:R-:W-:Y:S01]  /*34e0*/  FADD.FTZ R97, R160, -R97 ;  /* 0x80000061a0617221 */ /* 0x000fe20000010000 */
[----:B------:R-:W-:Y:S01]  /*34f0*/  LOP3.LUT P6, RZ, R165, 0xff, RZ, 0xc0, !PT ;  /* 0x000000ffa5ff7812 */ /* 0x000fe200078cc0ff */
[----:B0-----:R-:W-:Y:S01]  /*3500*/  FMUL.FTZ R103, R92, UR13 ;  /* 0x0000000d5c677c20 */ /* 0x001fe20008410000 */
[C---:B------:R-:W-:Y:S01]  /*3510*/  FSEL R96, R94.reuse, RZ, P2 ;  /* 0x000000ff5e607208 */ /* 0x040fe20001000000 */
[----:B------:R-:W-:Y:S01]  /*3520*/  FFMA.FTZ R97, R117, R97, R26 ;  /* 0x0000006175617223 */ /* 0x000fe2000001001a */
[----:B------:R-:W-:-:S02]  /*3530*/  FSEL R92, R94, RZ, P0 ;  /* 0x000000ff5e5c7208 */ /* 0x000fc40000000000 */
[----:B------:R-:W-:Y:S01]  /*3540*/  LOP3.LUT P2, RZ, R165, 0xff00, RZ, 0xc0, !PT ;  /* 0x0000ff00a5ff7812 */ /* 0x000fe2000784c0ff */
[----:B------:R-:W-:Y:S01]  /*3550*/  FMUL.FTZ R97, R97, UR13 ;  /* 0x0000000d61617c20 */ /* 0x000fe20008410000 */
[----:B------:R-:W-:Y:S02]  /*3560*/  FSEL R94, R98, RZ, P6 ;  /* 0x000000ff625e7208 */ /* 0x000fe40003000000 */
[----:B------:R-:W-:Y:S01]  /*3570*/  F2FP.F16.F32.PACK_AB R99, R96, R99 ;  /* 0x000000636063723e */ /* 0x000fe200000000ff */
[-CC-:B------:R-:W-:Y:S01]  /*3580*/  FFMA.FTZ R96, R162, R100.reuse, R101.reuse ;  /* 0x00000064a2607223 */ /* 0x180fe20000010065 */
[----:B------:R-:W-:Y:S02]  /*3590*/  LOP3.LUT P6, RZ, R109, 0xff, RZ, 0xc0, !PT ;  /* 0x000000ff6dff7812 */ /* 0x000fe400078cc0ff */
[----:B------:R-:W-:Y:S01]  /*35a0*/  F2FP.F16.F32.PACK_AB R95, R92, R95 ;  /* 0x0000005f5c5f723e */ /* 0x000fe200000000ff */
[----:B------:R-:W-:Y:S01]  /*35b0*/  FFMA.FTZ R92, R158, R100, R101 ;  /* 0x000000649e5c7223 */ /* 0x000fe20000010065 */
[----:B------:R-:W-:-:S02]  /*35c0*/  FSEL R93, R103, RZ, P2 ;  /* 0x000000ff675d7208 */ /* 0x000fc40001000000 */
[----:B------:R-:W-:Y:S01]  /*35d0*/  FSEL R102, R98, RZ, P6 ;  /* 0x000000ff62667208 */ /* 0x000fe20003000000 */
[----:B------:R-:W-:Y:S01]  /*35e0*/  FADD.FTZ R98, R157, -R96 ;  /* 0x800000609d627221 */ /* 0x000fe20000010000 */
[----:B------:R-:W-:Y:S01]  /*35f0*/  F2FP.F16.F32.PACK_AB R94, R93, R94 ;  /* 0x0000005e5d5e723e */ /* 0x000fe200000000ff */
        /* <DEDUP_REMOVED lines=33> */
.L_x_3004:
        /* <DEDUP_REMOVED lines=8> */
[C---:B-----5:R-:W-:Y:S01]  /*3890*/  FFMA.FTZ R90, R117.reuse, R84, R22 ;  /* 0x00000054755a7223 */ /* 0x060fe20000010016 */
[----:B------:R-:W-:Y:S01]  /*38a0*/  FFMA.FTZ R84, R172, R100, R101 ;  /* 0x00000064ac547223 */ /* 0x000fe20000010065 */
[----:B------:R-:W-:Y:S01]  /*38b0*/  FFMA.FTZ R91, R117, R88, R23 ;  /* 0x00000058755b7223 */ /* 0x000fe20000010017 */
[----:B------:R-:W-:Y:S01]  /*38c0*/  ISETP.GE.U32.AND P2, PT, R108, RZ, PT ;  /* 0x000000ff6c00720c */ /* 0x000fe20003f46070 */
[----:B------:R-:W-:Y:S01]  /*38d0*/  FMUL.FTZ R86, R90, UR13 ;  /* 0x0000000d5a567c20 */ /* 0x000fe20008410000 */
[----:B------:R-:W-:Y:S01]  /*38e0*/  FADD.FTZ R84, R161, -R84 ;  /* 0x80000054a1547221 */ /* 0x000fe20000010000 */
[----:B------:R-:W-:Y:S01]  /*38f0*/  FFMA.FTZ R88, R117, R85, R20 ;  /* 0x0000005575587223 */ /* 0x000fe20000010014 */
[----:B------:R-:W-:Y:S01]  /*3900*/  FMUL.FTZ R85, R91, UR13 ;  /* 0x0000000d5b557c20 */ /* 0x000fe20008410000 */
[----:B------:R-:W-:Y:S01]  /*3910*/  ISETP.GE.U32.AND.EX P2, PT, R109, 0x1000000, PT, P2 ;  /* 0x010000006d00780c */ /* 0x000fe20003f46120 */
[----:B------:R-:W-:Y:S01]  /*3920*/  FFMA.FTZ R89, R117, R84, R21 ;  /* 0x0000005475597223 */ /* 0x000fe20000010015 */
        /* <DEDUP_REMOVED lines=11> */
[----:B------:R-:W-:Y:S01]  /*39e0*/  LOP3.LUT P6, RZ, R109, 0xff, RZ, 0xc0, !PT ;  /* 0x000000ff6dff7812 */ /* 0x000fe200078cc0ff */
[----:B------:R-:W-:Y:S01]  /*39f0*/  FADD.FTZ R85, R160, -R85 ;  /* 0x80000055a0557221 */ /* 0x000fe20000010000 */
[----:B------:R-:W-:-:S02]  /*3a00*/  LOP3.LUT P2, RZ, R165, 0xff00, RZ, 0xc0, !PT ;  /* 0x0000ff00a5ff7812 */ /* 0x000fc4000784c0ff */
[----:B------:R-:W-:Y:S01]  /*3a10*/  F2FP.F16.F32.PACK_AB R95, R92, R95 ;  /* 0x0000005f5c5f723e */ /* 0x000fe200000000ff */
[-CC-:B------:R-:W-:Y:S01]  /*3a20*/  FFMA.FTZ R92, R162, R100.reuse, R101.reuse ;  /* 0x00000064a25c7223 */ /* 0x180fe20000010065 */
[----:B------:R-:W-:Y:S01]  /*3a30*/  FSEL R98, R84, RZ, P6 ;  /* 0x000000ff54627208 */ /* 0x000fe20003000000 */
[-CC-:B------:R-:W-:Y:S01]  /*3a40*/  FFMA.FTZ R84, R158, R100.reuse, R101.reuse ;  /* 0x000000649e547223 */ /* 0x180fe20000010065 */
[----:B------:R-:W-:Y:S01]  /*3a50*/  FSEL R93, R87, RZ, P2 ;  /* 0x000000ff575d7208 */ /* 0x000fe20001000000 */
[----:B------:R-:W-:Y:S01]  /*3a60*/  FADD.FTZ R96, R157, -R92 ;  /* 0x8000005c9d607221 */ /* 0x000fe20000010000 */
[----:B------:R-:W-:Y:S01]  /*3a70*/  F2FP.F16.F32.PACK_AB R99, R86, R99 ;  /* 0x000000635663723e */ /* 0x000fe200000000ff */
[----:B------:R-:W-:Y:S01]  /*3a80*/  FFMA.FTZ R86, R117, R85, R26 ;  /* 0x0000005575567223 */ /* 0x000fe2000001001a */
[----:B------:R-:W-:Y:S01]  /*3a90*/  LOP3.LUT P0, RZ, R109, 0xff00, RZ, 0xc0, !PT ;  /* 0x0000ff006dff7812 */ /* 0x000fe2000780c0ff */
[----:B------:R-:W-:Y:S01]  /*3aa0*/  FFMA.FTZ R85, R3, R100, R101 ;  /* 0x0000006403557223 */ /* 0x000fe20000010065 */
[----:B------:R-:W-:Y:S01]  /*3ab0*/  FADD.FTZ R92, R153, -R84 ;  /* 0x80000054995c7221 */ /* 0x000fe20000010000 */
[----:B------:R-:W-:Y:S01]  /*3ac0*/  F2FP.F16.F32.PACK_AB R94, R93, R94 ;  /* 0x0000005e5d5e723e */ /* 0x000fe200000000ff */
        /* <DEDUP_REMOVED lines=29> */
[----:B------:R-:W-:-:S07]  /*3ca0*/  F2FP.F16.F32.PACK_AB R96, R103, R96 ;  /* 0x000000606760723e */ /* 0x000fce00000000ff */
.L_x_3000:
        /* <DEDUP_REMOVED lines=15> */
.L_x_2996:
[----:B------:R-:W-:Y:S05]  /*3da0*/  BSYNC.RECONVERGENT B0 ;  /* 0x0000000000007941 */ /* 0x000fea0003800200 */
.L_x_2995:
        /* <DEDUP_REMOVED lines=21> */
[----:B------:R-:W-:Y:S01]  /*3f00*/  FFMA.FTZ R91, R117, R86, R15 ;  /* 0x00000056755b7223 */ /* 0x000fe2000001000f */
[-C--:B------:R-:W-:Y:S01]  /*3f10*/  FFMA.FTZ R92, R124, R100.reuse, R101 ;  /* 0x000000647c5c7223 */ /* 0x080fe20000010065 */
[----:B------:R-:W-:Y:S01]  /*3f20*/  FADD.FTZ R85, R126, -R85 ;  /* 0x800000557e557221 */ /* 0x000fe20000010000 */
[----:B------:R-:W-:Y:S01]  /*3f30*/  FMUL.FTZ R84, R90, UR13 ;  /* 0x0000000d5a547c20 */ /* 0x000fe20008410000 */
[-CC-:B------:R-:W-:Y:S01]  /*3f40*/  FFMA.FTZ R93, R119, R100.reuse, R101.reuse ;  /* 0x00000064775d7223 */ /* 0x180fe20000010065 */
[----:B------:R-:W-:Y:S01]  /*3f50*/  FADD.FTZ R94, R125, -R92 ;  /* 0x8000005c7d5e7221 */ /* 0x000fe20000010000 */
[----:B------:R-:W-:Y:S01]  /*3f60*/  FFMA.FTZ R88, R117, R85, R12 ;  /* 0x0000005575587223 */ /* 0x000fe2000001000c */
[----:B------:R-:W-:Y:S01]  /*3f70*/  FFMA.FTZ R85, R123, R100, R101 ;  /* 0x000000647b557223 */ /* 0x000fe20000010065 */
[----:B------:R-:W-:Y:S01]  /*3f80*/  FSEL R99, R84, RZ, P6 ;  /* 0x000000ff54637208 */ /* 0x000fe20003000000 */
[----:B------:R-:W-:Y:S01]  /*3f90*/  FADD.FTZ R93, R118, -R93 ;  /* 0x8000005d765d7221 */ /* 0x000fe20000010000 */
        /* <DEDUP_REMOVED lines=9> */
[----:B------:R-:W-:Y:S01]  /*4030*/  F2FP.F16.F32.PACK_AB R95, R86, R95 ;  /* 0x0000005f565f723e */ /* 0x000fe200000000ff */
[----:B------:R-:W-:Y:S01]  /*4040*/  FADD.FTZ R86, R128, -R87 ;  /* 0x8000005780567221 */ /* 0x000fe20000010000 */
[----:B------:R-:W-:Y:S01]  /*4050*/  F2FP.F16.F32.PACK_AB R99, R84, R99 ;  /* 0x000000635463723e */ /* 0x000fe200000000ff */
[----:B------:R-:W-:Y:S01]  /*4060*/  FMUL.FTZ R84, R88, UR13 ;  /* 0x0000000d58547c20 */ /* 0x000fe20008410000 */
[----:B------:R-:W-:Y:S01]  /*4070*/  LOP3.LUT P2, RZ, R111, 0xff, RZ, 0xc0, !PT ;  /* 0x000000ff6fff7812 */ /* 0x000fe2000784c0ff */
[----:B------:R-:W-:Y:S01]  /*4080*/  FFMA.FTZ R89, R117, R86, R13 ;  /* 0x0000005675597223 */ /* 0x000fe2000001000d */
[----:B------:R-:W-:Y:S01]  /*4090*/  LOP3.LUT P6, RZ, R167, 0xff, RZ, 0xc0, !PT ;  /* 0x000000ffa7ff7812 */ /* 0x000fe200078cc0ff */
[----:B------:R-:W-:Y:S01]  /*40a0*/  FFMA.FTZ R86, R117, R85, R18 ;  /* 0x0000005575567223 */ /* 0x000fe20000010012 */
[C---:B------:R-:W-:Y:S01]  /*40b0*/  FSEL R98, R84.reuse, RZ, P2 ;  /* 0x000000ff54627208 */ /* 0x040fe20001000000 */
[----:B------:R-:W-:Y:S01]  /*40c0*/  FMUL.FTZ R87, R89, UR13 ;  /* 0x0000000d59577c20 */ /* 0x000fe20008410000 */
[----:B0-----:R-:W-:Y:S01]  /*40d0*/  FSEL R102, R84, RZ, P6 ;  /* 0x000000ff54667208 */ /* 0x001fe20003000000 */
[----:B------:R-:W-:Y:S01]  /*40e0*/  FFMA.FTZ R84, R120, R100, R101 ;  /* 0x0000006478547223 */ /* 0x000fe20000010065 */
[----:B------:R-:W-:Y:S01]  /*40f0*/  LOP3.LUT P2, RZ, R111, 0xff00, RZ, 0xc0, !PT ;  /* 0x0000ff006fff7812 */ /* 0x000fe2000784c0ff */
[----:B------:R-:W-:Y:S01]  /*4100*/  FMUL.FTZ R92, R86, UR13 ;  /* 0x0000000d565c7c20 */ /* 0x000fe20008410000 */
[----:B------:R-:W-:Y:S01]  /*4110*/  LOP3.LUT P6, RZ, R167, 0xff00, RZ, 0xc0, !PT ;  /* 0x0000ff00a7ff7812 */ /* 0x000fe200078cc0ff */
[----:B------:R-:W-:Y:S01]  /*4120*/  FADD.FTZ R84, R121, -R84 ;  /* 0x8000005479547221 */ /* 0x000fe20000010000 */
[----:B------:R-:W-:-:S02]  /*4130*/  FSEL R107, R87, RZ, P2 ;  /* 0x000000ff576b7208 */ /* 0x000fc40001000000 */
[----:B------:R-:W-:Y:S01]  /*4140*/  FSEL R175, R87, RZ, P6 ;  /* 0x000000ff57af7208 */ /* 0x000fe20003000000 */
[C---:B------:R-:W-:Y:S01]  /*4150*/  FFMA.FTZ R87, R117.reuse, R94, R19 ;  /* 0x0000005e75577223 */ /* 0x040fe20000010013 */
[----:B------:R-:W-:Y:S01]  /*4160*/  LOP3.LUT P2, RZ, R110, 0xff0000, RZ, 0xc0, !PT ;  /* 0x00ff00006eff7812 */ /* 0x000fe2000784c0ff */
[----:B------:R-:W-:Y:S01]  /*4170*/  FFMA.FTZ R85, R117, R84, R17 ;  /* 0x0000005475557223 */ /* 0x000fe20000010011 */
        /* <DEDUP_REMOVED lines=26> */
.L_x_3009:
        /* <DEDUP_REMOVED lines=15> */
[----:B------:R-:W-:Y:S02]  /*4410*/  ISETP.GE.U32.AND P6, PT, R166, RZ, PT ;  /* 0x000000ffa600720c */ /* 0x000fe40003fc6070 */
[----:B------:R-:W-:Y:S02]  /*4420*/  FSEL R95, R92, RZ, P2 ;  /* 0x000000ff5c5f7208 */ /* 0x000fe40001000000 */
[----:B------:R-:W-:Y:S02]  /*4430*/  ISETP.GE.U32.AND P2, PT, R110, RZ, PT ;  /* 0x000000ff6e00720c */ /* 0x000fe40003f46070 */
[----:B------:R-:W-:-:S02]  /*4440*/  ISETP.GE.U32.AND.EX P6, PT, R167, 0x1000000, PT, P6 ;  /* 0x01000000a700780c */ /* 0x000fc40003fc6160 */
[----:B------:R-:W-:Y:S02]  /*4450*/  ISETP.GE.U32.AND.EX P2, PT, R111, 0x1000000, PT, P2 ;  /* 0x010000006f00780c */ /* 0x000fe40003f46120 */
[C---:B------:R-:W-:Y:S02]  /*4460*/  FSEL R92, R94.reuse, RZ, P6 ;  /* 0x000000ff5e5c7208 */ /* 0x040fe40003000000 */
[----:B------:R-:W-:Y:S02]  /*4470*/  FSEL R94, R94, RZ, P2 ;  /* 0x000000ff5e5e7208 */ /* 0x000fe40001000000 */
[----:B------:R-:W-:Y:S01]  /*4480*/  F2FP.F16.F32.PACK_AB R95, R92, R95 ;  /* 0x0000005f5c5f723e */ /* 0x000fe200000000ff */
[----:B------:R-:W-:Y:S01]  /*4490*/  FMUL.FTZ R92, R93, UR13 ;  /* 0x0000000d5d5c7c20 */ /* 0x000fe20008410000 */
[----:B------:R-:W-:Y:S01]  /*44a0*/  F2FP.F16.F32.PACK_AB R99, R94, R99 ;  /* 0x000000635e63723e */ /* 0x000fe200000000ff */
[----:B------:R-:W-:Y:S01]  /*44b0*/  FADD.FTZ R94, R128, -R97 ;  /* 0x80000061805e7221 */ /* 0x000fe20000010000 */
[----:B------:R-:W-:Y:S01]  /*44c0*/  FFMA.FTZ R93, R123, R100, R101 ;  /* 0x000000647b5d7223 */ /* 0x000fe20000010065 */
[----:B------:R-:W-:-:S02]  /*44d0*/  LOP3.LUT P2, RZ, R111, 0xff, RZ, 0xc0, !PT ;  /* 0x000000ff6fff7812 */ /* 0x000fc4000784c0ff */
[----:B------:R-:W-:Y:S01]  /*44e0*/  FFMA.FTZ R94, R117, R94, R13 ;  /* 0x0000005e755e7223 */ /* 0x000fe2000001000d */
[----:B------:R-:W-:Y:S01]  /*44f0*/  LOP3.LUT P6, RZ, R167, 0xff, RZ, 0xc0, !PT ;  /* 0x000000ffa7ff7812 */ /* 0x000fe200078cc0ff */
        /* <DEDUP_REMOVED lines=45> */
.L_x_3008:
        /* <DEDUP_REMOVED lines=17> */
[-CC-:B------:R-:W-:Y:S01]  /*48e0*/  FFMA.FTZ R85, R130, R100.reuse, R101.reuse ;  /* 0x0000006482557223 */ /* 0x180fe20000010065 */
[----:B------:R-:W-:Y:S01]  /*48f0*/  FFMA.FTZ R93, R119, R100, R101 ;  /* 0x00000064775d7223 */ /* 0x000fe20000010065 */
[----:B------:R-:W-:-:S02]  /*4900*/  FMUL.FTZ R88, R117, R88 ;  /* 0x0000005875587220 */ /* 0x000fc40000410000 */
[----:B------:R-:W-:Y:S02]  /*4910*/  FSEL R99, R84, RZ, P6 ;  /* 0x000000ff54637208 */ /* 0x000fe40003000000 */
        /* <DEDUP_REMOVED lines=15> */
[----:B------:R-:W-:Y:S01]  /*4a10*/  FMUL.FTZ R89, R117, R86 ;  /* 0x0000005675597220 */ /* 0x000fe20000410000 */
[----:B------:R-:W-:Y:S01]  /*4a20*/  FSEL R98, R84, RZ, P2 ;  /* 0x000000ff54627208 */ /* 0x000fe20001000000 */
[----:B------:R-:W-:Y:S01]  /*4a30*/  FADD.FTZ R86, R122, -R85 ;  /* 0x800000557a567221 */ /* 0x000fe20000010000 */
[----:B------:R-:W-:Y:S01]  /*4a40*/  FSEL R94, R84, RZ, P6 ;  /* 0x000000ff545e7208 */ /* 0x000fe20003000000 */
[----:B------:R-:W-:Y:S01]  /*4a50*/  FFMA.FTZ R84, R124, R100, R101 ;  /* 0x000000647c547223 */ /* 0x000fe20000010065 */
[----:B------:R-:W-:Y:S01]  /*4a60*/  FMUL.FTZ R85, R89, UR13 ;  /* 0x0000000d59557c20 */ /* 0x000fe20008410000 */
        /* <DEDUP_REMOVED lines=37> */
.L_x_3011:
        /* <DEDUP_REMOVED lines=30> */
[----:B0-----:R-:W-:Y:S01]  /*4ea0*/  FSEL R102, R94, RZ, P2 ;  /* 0x000000ff5e667208 */ /* 0x001fe20001000000 */
[----:B------:R-:W-:Y:S01]  /*4eb0*/  FADD.FTZ R92, R122, -R93 ;  /* 0x8000005d7a5c7221 */ /* 0x000fe20000010000 */
[----:B------:R-:W-:Y:S01]  /*4ec0*/  FSEL R107, R94, RZ, P6 ;  /* 0x000000ff5e6b7208 */ /* 0x000fe20003000000 */
[--C-:B------:R-:W-:Y:S01]  /*4ed0*/  FFMA.FTZ R94, R124, R100, R101.reuse ;  /* 0x000000647c5e7223 */ /* 0x100fe20000010065 */
[----:B------:R-:W-:Y:S01]  /*4ee0*/  FMUL.FTZ R97, R96, UR13 ;  /* 0x0000000d60617c20 */ /* 0x000fe20008410000 */
        /* <DEDUP_REMOVED lines=40> */
.L_x_3007:
        /* <DEDUP_REMOVED lines=44> */
[----:B0-----:R-:W-:Y:S01]  /*5430*/  FSEL R102, R85, RZ, P2 ;  /* 0x000000ff55667208 */ /* 0x001fe20001000000 */
        /* <DEDUP_REMOVED lines=11> */
[----:B------:R-:W-:Y:S02]  /*54f0*/  F2FP.F16.F32.PACK_AB R99, R175, R106 ;  /* 0x0000006aaf63723e */ /* 0x000fe400000000ff */
[----:B------:R-:W-:-:S02]  /*5500*/  F2FP.F16.F32.PACK_AB R98, R107, R98 ;  /* 0x000000626b62723e */ /* 0x000fc400000000ff */
[----:B------:R-:W-:Y:S02]  /*5510*/  F2FP.F16.F32.PACK_AB R97, R105, R102 ;  /* 0x000000666961723e */ /* 0x000fe400000000ff */
[----:B------:R-:W-:Y:S01]  /*5520*/  F2FP.F16.F32.PACK_AB R96, R103, R96 ;  /* 0x000000606760723e */ /* 0x000fe200000000ff */
[----:B------:R-:W-:Y:S06]  /*5530*/  BRA `(.L_x_3010) ;  /* 0x0000000800947947 */ /* 0x000fec0003800000 */
.L_x_3013:
        /* <DEDUP_REMOVED lines=16> */
[----:B------:R-:W-:Y:S01]  /*5640*/  FSEL R106, R96, RZ, P6 ;  /* 0x000000ff606a7208 */ /* 0x000fe20003000000 */
[-C--:B------:R-:W-:Y:S01]  /*5650*/  FFMA.FTZ R96, R120, R100.reuse, R101 ;  /* 0x0000006478607223 */ /* 0x080fe20000010065 */
[----:B------:R-:W-:Y:S01]  /*5660*/  LOP3.LUT P6, RZ, R111, 0xff, RZ, 0xc0, !PT ;  /* 0x000000ff6fff7812 */ /* 0x000fe200078cc0ff */
[----:B0-----:R-:W-:Y:S01]  /*5670*/  FADD.FTZ R102, R128, -R99 ;  /* 0x8000006380667221 */ /* 0x001fe20000010000 */
[----:B------:R-:W-:Y:S01]  /*5680*/  FSEL R175, R98, RZ, P2 ;  /* 0x000000ff62af7208 */ /* 0x000fe20001000000 */
[-CC-:B------:R-:W-:Y:S01]  /*5690*/  FFMA.FTZ R98, R124, R100.reuse, R101.reuse ;  /* 0x000000647c627223 */ /* 0x180fe20000010065 */
[----:B------:R-:W-:Y:S01]  /*56a0*/  FSEL R104, R97, RZ, P6 ;  /* 0x000000ff61687208 */ /* 0x000fe20003000000 */
[----:B------:R-:W-:Y:S01]  /*56b0*/  FFMA.FTZ R97, R123, R100, R101 ;  /* 0x000000647b617223 */ /* 0x000fe20000010065 */
[----:B------:R-:W-:Y:S01]  /*56c0*/  FFMA.FTZ R102, R117, R102, R13 ;  /* 0x0000006675667223 */ /* 0x000fe2000001000d */
[----:B------:R-:W-:Y:S01]  /*56d0*/  FADD.FTZ R98, R125, -R98 ;  /* 0x800000627d627221 */ /* 0x000fe20000010000 */
[----:B------:R-:W-:Y:S01]  /*56e0*/  LOP3.LUT P2, RZ, R111, 0xff00, RZ, 0xc0, !PT ;  /* 0x0000ff006fff7812 */ /* 0x000fe2000784c0ff */
[----:B------:R-:W-:Y:S01]  /*56f0*/  FADD.FTZ R99, R122, -R97 ;  /* 0x800000617a637221 */ /* 0x000fe20000010000 */
[----:B------:R-:W-:Y:S01]  /*5700*/  FFMA.FTZ R97, R119, R100, R101 ;  /* 0x0000006477617223 */ /* 0x000fe20000010065 */
[----:B------:R-:W-:Y:S01]  /*5710*/  FMUL.FTZ R102, R102, UR13 ;  /* 0x0000000d66667c20 */ /* 0x000fe20008410000 */
[----:B------:R-:W-:Y:S01]  /*5720*/  FADD.FTZ R96, R121, -R96 ;  /* 0x8000006079607221 */ /* 0x000fe20000010000 */
[C---:B------:R-:W-:Y:S01]  /*5730*/  FFMA.FTZ R99, R117.reuse, R99, R18 ;  /* 0x0000006375637223 */ /* 0x040fe20000010012 */
[----:B------:R-:W-:Y:S01]  /*5740*/  FFMA.FTZ R98, R117, R98, R19 ;  /* 0x0000006275627223 */ /* 0x000fe20000010013 */
[----:B------:R-:W-:Y:S01]  /*5750*/  FADD.FTZ R97, R118, -R97 ;  /* 0x8000006176617221 */ /* 0x000fe20000010000 */
[----:B------:R-:W-:Y:S01]  /*5760*/  LOP3.LUT P6, RZ, R110, 0xff0000, RZ, 0xc0, !PT ;  /* 0x00ff00006eff7812 */ /* 0x000fe200078cc0ff */
[----:B------:R-:W-:Y:S01]  /*5770*/  FMUL.FTZ R99, R99, UR13 ;  /* 0x0000000d63637c20 */ /* 0x000fe20008410000 */
[----:B------:R-:W-:Y:S01]  /*5780*/  FSEL R107, R102, RZ, P2 ;  /* 0x000000ff666b7208 */ /* 0x000fe20001000000 */
[C---:B------:R-:W-:Y:S01]  /*5790*/  FFMA.FTZ R96, R117.reuse, R96, R17 ;  /* 0x0000006075607223 */ /* 0x040fe20000010011 */
        /* <DEDUP_REMOVED lines=16> */
.L_x_3012:
        /* <DEDUP_REMOVED lines=58> */
.L_x_3014:
[-CC-:B------:R-:W-:Y:S01]  /*5c40*/  FFMA.FTZ R96, R131, R100.reuse, R101.reuse ;  /* 0x0000006483607223 */ /* 0x180fe20000010065 */
[-CC-:B------:R-:W-:Y:S01]  /*5c50*/  FFMA.FTZ R99, R134, R100.reuse, R101.reuse ;  /* 0x0000006486637223 */ /* 0x180fe20000010065 */
[----:B------:R-:W-:Y:S01]  /*5c60*/  FFMA.FTZ R97, R127, R100, R101 ;  /* 0x000000647f617223 */ /* 0x000fe20000010065 */
        /* <DEDUP_REMOVED lines=11> */
[-CC-:B------:R-:W-:Y:S01]  /*5d20*/  FFMA.FTZ R99, R130, R100.reuse, R101.reuse ;  /* 0x0000006482637223 */ /* 0x180fe20000010065 */
[----:B------:R-:W-:Y:S01]  /*5d30*/  FMUL.FTZ R96, R96, UR13 ;  /* 0x0000000d60607c20 */ /* 0x000fe20008410000 */
[-C--:B------:R-:W-:Y:S01]  /*5d40*/  FFMA.FTZ R97, R123, R100.reuse, R101 ;  /* 0x000000647b617223 */ /* 0x080fe20000010065 */
[----:B------:R-:W-:Y:S01]  /*5d50*/  FSEL R107, R98, RZ, P6 ;  /* 0x000000ff626b7208 */ /* 0x000fe20003000000 */
[----:B------:R-:W-:Y:S01]  /*5d60*/  FADD.FTZ R106, R128, -R99 ;  /* 0x80000063806a7221 */ /* 0x000fe20000010000 */
[----:B------:R-:W-:Y:S01]  /*5d70*/  LOP3.LUT P6, RZ, R111, 0xff, RZ, 0xc0, !PT ;  /* 0x000000ff6fff7812 */ /* 0x000fe200078cc0ff */
[----:B------:R-:W-:Y:S01]  /*5d80*/  FADD.FTZ R98, R122, -R97 ;  /* 0x800000617a627221 */ /* 0x000fe20000010000 */
[----:B------:R-:W-:Y:S01]  /*5d90*/  FSEL R176, R102, RZ, P2 ;  /* 0x000000ff66b07208 */ /* 0x000fe20001000000 */
[--C-:B------:R-:W-:Y:S01]  /*5da0*/  FFMA.FTZ R102, R124, R100, R101.reuse ;  /* 0x000000647c667223 */ /* 0x100fe20000010065 */
[----:B------:R-:W-:Y:S01]  /*5db0*/  FSEL R104, R96, RZ, P6 ;  /* 0x000000ff60687208 */ /* 0x000fe20003000000 */
        /* <DEDUP_REMOVED lines=29> */
.L_x_3010:
        /* <DEDUP_REMOVED lines=11> */
.L_x_3006:
[----:B------:R-:W-:Y:S05]  /*6040*/  BSYNC.RECONVERGENT B0 ;  /* 0x0000000000007941 */ /* 0x000fea0003800200 */
.L_x_3005:
        /* <DEDUP_REMOVED lines=53> */
[----:B------:R-:W-:Y:S01]  /*63a0*/  F2FP.F16.F32.PACK_AB R99, R98, R99 ;  /* 0x000000636263723e */ /* 0x000fe200000000ff */
        /* <DEDUP_REMOVED lines=8> */
[----:B------:R-:W-:Y:S02]  /*6430*/  F2FP.F16.F32.PACK_AB R94, R97, R94 ;  /* 0x0000005e615e723e */ /* 0x000fe400000000ff */
        /* <DEDUP_REMOVED lines=24> */
.L_x_3019:
        /* <DEDUP_REMOVED lines=43> */
[----:B------:R-:W-:Y:S01]  /*6870*/  F2FP.F16.F32.PACK_AB R95, R95, R98 ;  /* 0x000000625f5f723e */ /* 0x000fe200000000ff */
        /* <DEDUP_REMOVED lines=31> */
.L_x_3018:
        /* <DEDUP_REMOVED lines=46> */
[----:B------:R-:W-:Y:S02]  /*6d50*/  F2FP.F16.F32.PACK_AB R95, R98, R95 ;  /* 0x0000005f625f723e */ /* 0x000fe400000000ff */
[----:B------:R-:W-:Y:S01]  /*6d60*/  F2FP.F16.F32.PACK_AB R99, R92, R99 ;  /* 0x000000635c63723e */ /* 0x000fe200000000ff */
[----:B------:R-:W-:Y:S01]  /*6d70*/  FMUL.FTZ R92, R86, UR13 ;  /* 0x0000000d565c7c20 */ /* 0x000fe20008410000 */
[----:B------:R-:W-:Y:S02]  /*6d80*/  FSEL R94, R93, RZ, P5 ;  /* 0x000000ff5d5e7208 */ /* 0x000fe40002800000 */
[----:B------:R-:W-:-:S02]  /*6d90*/  LOP3.LUT P2, RZ, R113, 0xff00, RZ, 0xc0, !PT ;  /* 0x0000ff0071ff7812 */ /* 0x000fc4000784c0ff */
[----:B------:R-:W-:Y:S01]  /*6da0*/  FSEL R98, R93, RZ, P6 ;  /* 0x000000ff5d627208 */ /* 0x000fe20003000000 */
[----:B------:R-:W-:Y:S01]  /*6db0*/  FMUL.FTZ R93, R85, UR13 ;  /* 0x0000000d555d7c20 */ /* 0x000fe20008410000 */
[----:B------:R-:W-:Y:S02]  /*6dc0*/  LOP3.LUT P5, RZ, R112, 0xff0000, RZ, 0xc0, !PT ;  /* 0x00ff000070ff7812 */ /* 0x000fe400078ac0ff */
[----:B------:R-:W-:Y:S02]  /*6dd0*/  LOP3.LUT P6, RZ, R168, 0xff0000, RZ, 0xc0, !PT ;  /* 0x00ff0000a8ff7812 */ /* 0x000fe400078cc0ff */
[----:B------:R-:W-:Y:S02]  /*6de0*/  F2FP.F16.F32.PACK_AB R94, R97, R94 ;  /* 0x0000005e615e723e */ /* 0x000fe400000000ff */
        /* <DEDUP_REMOVED lines=23> */
.L_x_3021:
        /* <DEDUP_REMOVED lines=75> */
.L_x_3017:
        /* <DEDUP_REMOVED lines=59> */
[----:B------:R-:W-:Y:S01]  /*77c0*/  F2FP.F16.F32.PACK_AB R96, R101, R96 ;  /* 0x000000606560723e */ /* 0x000fe200000000ff */
[----:B------:R-:W-:Y:S06]  /*77d0*/  BRA `(.L_x_3020) ;  /* 0x0000000800947947 */ /* 0x000fec0003800000 */
.L_x_3023:
        /* <DEDUP_REMOVED lines=54> */
.L_x_3022:
        /* <DEDUP_REMOVED lines=58> */
.L_x_3024:
        /* <DEDUP_REMOVED lines=53> */
.L_x_3020:
        /* <DEDUP_REMOVED lines=10> */
.L_x_3016:
[----:B------:R-:W-:Y:S05]  /*82d0*/  BSYNC.RECONVERGENT B0 ;  /* 0x0000000000007941 */ /* 0x000fea0003800200 */
.L_x_3015:
[----:B-1-34-:R-:W1:Y:S02]  /*82e0*/  LDC.64 R96, c[0x0][0x380] ;  /* 0x0000e000ff607b82 */ /* 0x01ae640000000a00 */
[----:B-1----:R-:W-:-:S04]  /*82f0*/  LEA R115, R96, R115, 0x2 ;  /* 0x0000007360737211 */ /* 0x002fc800078e10ff */
[----:B------:R-:W-:-:S13]  /*8300*/  ISETP.GE.AND P0, PT, R115, R97, PT ;  /* 0x000000617300720c */ /* 0x000fda0003f06270 */
[----:B------:R-:W-:Y:S05]  /*8310*/  @!P0 BRA `(.L_x_3025) ;  /* 0xffffff8000a08947 */ /* 0x000fea000383ffff */
.L_x_2987:
        /* <DEDUP_REMOVED lines=31> */
[C---:B----4-:R-:W-:Y:S02]  /*8510*/  IADD3 R39, P6, PT, R37.reuse, UR18, RZ ;  /* 0x0000001225277c10 */ /* 0x050fe4000ffde0ff */
        /* <DEDUP_REMOVED lines=166> */
.L_x_2994:
        /* <DEDUP_REMOVED lines=8> */
.L_x_3027:
[----:B------:R-:W-:Y:S05]  /*9000*/  BSYNC B0 ;  /* 0x0000000000007941 */ /* 0x000fea0003800000 */
.L_x_3026:
        /* <DEDUP_REMOVED lines=8> */
.L_x_3028:
[----:B------:R-:W-:-:S05]  /*9090*/  FADD.FTZ R96, R96, R177 ;  /* 0x000000b160607221 */ /* 0x000fca0000010000 */
[----:B------:R-:W-:Y:S01]  /*90a0*/  MOV R107, R96 ;  /* 0x00000060006b7202 */ /* 0x000fe20000000f00 */
[----:B------:R-:W-:Y:S01]  /*90b0*/  HFMA2 R106, -RZ, RZ, 0, 1.1920928955078125e-07 ;  /* 0x00000002ff6a7431 */ /* 0x000fe200000001ff */
[----:B------:R-:W-:-:S07]  /*90c0*/  MOV R97, R105 ;  /* 0x0000006900617202 */ /* 0x000fce0000000f00 */
[----:B------:R-:W-:Y:S05]  /*90d0*/  WARPSYNC.COLLECTIVE R104, `(.L_x_3029) ;  /* 0x0000000068087348 */ /* 0x000fea0003c00000 */
[----:B------:R0:W1:Y:S02]  /*90e0*/  SHFL.BFLY P0, R105, R107, R106, R175 ;  /* 0x0c00006a6b697389 */ /* 0x00006400000000af */
[----:B01----:R-:W-:Y:S05]  /*90f0*/  ENDCOLLECTIVE ;  /* 0x000000000000791b */ /* 0x003fea0003800000 */
.L_x_3029:
[----:B------:R-:W-:-:S05]  /*9100*/  FADD.FTZ R97, R97, R178 ;  /* 0x000000b261617221 */ /* 0x000fca0000010000 */
[----:B------:R-:W-:Y:S02]  /*9110*/  MOV R107, R97 ;  /* 0x00000061006b7202 */ /* 0x000fe40000000f00 */
[----:B------:R-:W-:-:S07]  /*9120*/  MOV R99, R105 ;  /* 0x0000006900637202 */ /* 0x000fce0000000f00 */
[----:B------:R-:W-:Y:S05]  /*9130*/  WARPSYNC.COLLECTIVE R104, `(.L_x_3030) ;  /* 0x0000000068087348 */ /* 0x000fea0003c00000 */
[----:B------:R0:W1:Y:S02]  /*9140*/  SHFL.BFLY P0, R105, R107, R106, R175 ;  /* 0x0c00006a6b697389 */ /* 0x00006400000000af */
[----:B01----:R-:W-:Y:S05]  /*9150*/  ENDCOLLECTIVE ;  /* 0x000000000000791b */ /* 0x003fea0003800000 */
.L_x_3030:
[----:B------:R-:W-:-:S05]  /*9160*/  FADD.FTZ R99, R96, R99 ;  /* 0x0000006360637221 */ /* 0x000fca0000010000 */
[----:B------:R-:W-:Y:S01]  /*9170*/  MOV R107, R99 ;  /* 0x00000063006b7202 */ /* 0x000fe20000000f00 */
[----:B------:R-:W-:Y:S01]  /*9180*/  HFMA2 R106, -RZ, RZ, 0, 2.384185791015625e-07 ;  /* 0x00000004ff6a7431 */ /* 0x000fe200000001ff */
[----:B------:R-:W-:-:S07]  /*9190*/  MOV R98, R105 ;  /* 0x0000006900627202 */ /* 0x000fce0000000f00 */
[----:B------:R-:W-:Y:S05]  /*91a0*/  WARPSYNC.COLLECTIVE R104, `(.L_x_3031) ;  /* 0x0000000068087348 */ /* 0x000fea0003c00000 */
[----:B------:R0:W1:Y:S02]  /*91b0*/  SHFL.BFLY P0, R105, R107, R106, R175 ;  /* 0x0c00006a6b697389 */ /* 0x00006400000000af */
[----:B01----:R-:W-:Y:S05]  /*91c0*/  ENDCOLLECTIVE ;  /* 0x000000000000791b */ /* 0x003fea0003800000 */
.L_x_3031:
[----:B------:R-:W-:-:S05]  /*91d0*/  FADD.FTZ R98, R97, R98 ;  /* 0x0000006261627221 */ /* 0x000fca0000010000 */
[----:B------:R-:W-:Y:S02]  /*91e0*/  MOV R107, R98 ;  /* 0x00000062006b7202 */ /* 0x000fe40000000f00 */
[----:B------:R-:W-:-:S07]  /*91f0*/  MOV R100, R105 ;  /* 0x0000006900647202 */ /* 0x000fce0000000f00 */
[----:B------:R-:W-:Y:S05]  /*9200*/  WARPSYNC.COLLECTIVE R104, `(.L_x_3032) ;  /* 0x0000000068087348 */ /* 0x000fea0003c00000 */
[----:B------:R0:W1:Y:S02]  /*9210*/  SHFL.BFLY P0, R105, R107, R106, R175 ;  /* 0x0c00006a6b697389 */ /* 0x00006400000000af */
[----:B01----:R-:W-:Y:S05]  /*9220*/  ENDCOLLECTIVE ;  /* 0x000000000000791b */ /* 0x003fea0003800000 */
.L_x_3032:
[----:B------:R-:W-:-:S05]  /*9230*/  FADD.FTZ R100, R99, R100 ;  /* 0x0000006463647221 */ /* 0x000fca0000010000 */
[----:B------:R-:W-:Y:S01]  /*9240*/  MOV R107, R100 ;  /* 0x00000064006b7202 */ /* 0x000fe20000000f00 */
[----:B------:R-:W-:Y:S01]  /*9250*/  HFMA2 R106, -RZ, RZ, 0, 4.76837158203125e-07 ;  /* 0x00000008ff6a7431 */ /* 0x000fe200000001ff */
[----:B------:R-:W-:-:S07]  /*9260*/  MOV R101, R105 ;  /* 0x0000006900657202 */ /* 0x000fce0000000f00 */
[----:B------:R-:W-:Y:S05]  /*9270*/  WARPSYNC.COLLECTIVE R104, `(.L_x_3033) ;  /* 0x0000000068087348 */ /* 0x000fea0003c00000 */
[----:B------:R0:W1:Y:S02]  /*9280*/  SHFL.BFLY P0, R105, R107, R106, R175 ;  /* 0x0c00006a6b697389 */ /* 0x00006400000000af */
[----:B01----:R-:W-:Y:S05]  /*9290*/  ENDCOLLECTIVE ;  /* 0x000000000000791b */ /* 0x003fea0003800000 */
.L_x_3033:
[----:B------:R-:W-:-:S05]  /*92a0*/  FADD.FTZ R101, R98, R101 ;  /* 0x0000006562657221 */ /* 0x000fca0000010000 */
[----:B------:R-:W-:Y:S02]  /*92b0*/  MOV R107, R101 ;  /* 0x00000065006b7202 */ /* 0x000fe40000000f00 */
[----:B------:R-:W-:-:S07]  /*92c0*/  MOV R103, R105 ;  /* 0x0000006900677202 */ /* 0x000fce0000000f00 */
[----:B------:R-:W-:Y:S05]  /*92d0*/  WARPSYNC.COLLECTIVE R104, `(.L_x_3034) ;  /* 0x0000000068087348 */ /* 0x000fea0003c00000 */
[----:B------:R0:W1:Y:S02]  /*92e0*/  SHFL.BFLY P0, R105, R107, R106, R175 ;  /* 0x0c00006a6b697389 */ /* 0x00006400000000af */
[----:B01----:R-:W-:Y:S05]  /*92f0*/  ENDCOLLECTIVE ;  /* 0x000000000000791b */ /* 0x003fea0003800000 */
.L_x_3034:
[----:B------:R-:W-:-:S05]  /*9300*/  FADD.FTZ R103, R100, R103 ;  /* 0x0000006764677221 */ /* 0x000fca0000010000 */
[----:B------:R-:W-:Y:S01]  /*9310*/  MOV R107, R103 ;  /* 0x00000067006b7202 */ /* 0x000fe20000000f00 */
[----:B------:R-:W-:Y:S01]  /*9320*/  HFMA2 R106, -RZ, RZ, 0, 9.5367431640625e-07 ;  /* 0x00000010ff6a7431 */ /* 0x000fe200000001ff */
[----:B------:R-:W-:-:S07]  /*9330*/  MOV R102, R105 ;  /* 0x0000006900667202 */ /* 0x000fce0000000f00 */
[----:B------:R-:W-:Y:S05]  /*9340*/  WARPSYNC.COLLECTIVE R104, `(.L_x_3035) ;  /* 0x0000000068087348 */ /* 0x000fea0003c00000 */
[----:B------:R0:W1:Y:S02]  /*9350*/  SHFL.BFLY P0, R105, R107, R106, R175 ;  /* 0x0c00006a6b697389 */ /* 0x00006400000000af */
[----:B01----:R-:W-:Y:S05]  /*9360*/  ENDCOLLECTIVE ;  /* 0x000000000000791b */ /* 0x003fea0003800000 */
.L_x_3035:
[----:B------:R-:W-:-:S05]  /*9370*/  FADD.FTZ R102, R101, R102 ;  /* 0x0000006665667221 */ /* 0x000fca0000010000 */
[----:B------:R-:W-:Y:S02]  /*9380*/  MOV R107, R102 ;  /* 0x00000066006b7202 */ /* 0x000fe40000000f00 */
[----:B------:R-:W-:-:S07]  /*9390*/  MOV R96, R105 ;  /* 0x0000006900607202 */ /* 0x000fce0000000f00 */
[----:B------:R-:W-:Y:S05]  /*93a0*/  WARPSYNC.COLLECTIVE R104, `(.L_x_3036) ;  /* 0x0000000068087348 */ /* 0x000fea0003c00000 */
[----:B------:R0:W1:Y:S02]  /*93b0*/  SHFL.BFLY P0, R105, R107, R106, R175 ;  /* 0x0c00006a6b697389 */ /* 0x00006400000000af */
[----:B01----:R-:W-:Y:S05]  /*93c0*/  ENDCOLLECTIVE ;  /* 0x000000000000791b */ /* 0x003fea0003800000 */
.L_x_3036:
[----:B------:R-:W-:Y:S01]  /*93d0*/  MOV R97, R105 ;  /* 0x0000006900617202 */ /* 0x000fe20000000f00 */
[----:B------:R-:W-:Y:S06]  /*93e0*/  BRA `(.L_x_3037) ;  /* 0xffffff8400947947 */ /* 0x000fec000383ffff */
.L_x_3038:
        /* <DEDUP_REMOVED lines=9> */
.L_x_5002:


//--------------------- .text._ZN10layer_norm22ln_bwd_finalize_kernelINS_22Kernel_traits_finalizeILj768E6__halfS2_fS2_fjLb0ELj1024ELj4ENS_18Kernel_traits_baseILj768ES2_S2_fS2_fjLj1024EEEEELb0ELb1EEEvNS_9BwdParamsE --------------------------
	.section	.text._ZN10layer_norm22ln_bwd_finalize_kernelINS_22Kernel_traits_finalizeILj768E6__halfS2_fS2_fjLb0ELj1024ELj4ENS_18Kernel_traits_baseILj768ES2_S2_fS2_fjLj1024EEEEELb0ELb1EEEvNS_9BwdParamsE,"ax",@progbits
	.align	128
        .global         _ZN10layer_norm22ln_bwd_finalize_kernelINS_22Kernel_traits_finalizeILj768E6__halfS2_fS2_fjLb0ELj1024ELj4ENS_18Kernel_traits_baseILj768ES2_S2_fS2_fjLj1024EEEEELb0ELb1EEEvNS_9BwdParamsE
        .type           _ZN10layer_norm22ln_bwd_finalize_kernelINS_22Kernel_traits_finalizeILj768E6__halfS2_fS2_fjLb0ELj1024ELj4ENS_18Kernel_traits_baseILj768ES2_S2_fS2_fjLj1024EEEEELb0ELb1EEEvNS_9BwdParamsE,@function
        .size           _ZN10layer_norm22ln_bwd_finalize_kernelINS_22Kernel_traits_finalizeILj768E6__halfS2_fS2_fjLb0ELj1024ELj4ENS_18Kernel_traits_baseILj768ES2_S2_fS2_fjLj1024EEEEELb0ELb1EEEvNS_9BwdParamsE,(.L_x_5003 - _ZN10layer_norm22ln_bwd_finalize_kernelINS_22Kernel_traits_finalizeILj768E6__halfS2_fS2_fjLb0ELj1024ELj4ENS_18Kernel_traits_baseILj768ES2_S2_fS2_fjLj1024EEEEELb0ELb1EEEvNS_9BwdParamsE)
        .other          _ZN10layer_norm22ln_bwd_finalize_kernelINS_22Kernel_traits_finalizeILj768E6__halfS2_fS2_fjLb0ELj1024ELj4ENS_18Kernel_traits_baseILj768ES2_S2_fS2_fjLj1024EEEEELb0ELb1EEEvNS_9BwdParamsE,@"STO_CUDA_ENTRY STV_DEFAULT"
_ZN10layer_norm22ln_bwd_finalize_kernelINS_22Kernel_traits_finalizeILj768E6__halfS2_fS2_fjLb0ELj1024ELj4ENS_18Kernel_traits_baseILj768ES2_S2_fS2_fjLj1024EEEEELb0ELb1EEEvNS_9BwdParamsE:
.text._ZN10layer_norm22ln_bwd_finalize_kernelINS_22Kernel_traits_finalizeILj768E6__halfS2_fS2_fjLb0ELj1024ELj4ENS_18Kernel_traits_baseILj768ES2_S2_fS2_fjLj1024EEEEELb0ELb1EEEvNS_9BwdParamsE:
        /* <DEDUP_REMOVED lines=81> */
.L_x_3043:
        /* <DEDUP_REMOVED lines=118> */
.L_x_3042:
[----:B------:R-:W-:Y:S05]  /*0c70*/  BSYNC.RECONVERGENT B1 ;  /* 0x0000000000017941 */ /* 0x000fea0003800200 */
.L_x_3041:
        /* <DEDUP_REMOVED lines=77> */
.L_x_3045:
[----:B------:R-:W-:Y:S05]  /*1150*/  BSYNC.RECONVERGENT B1 ;  /* 0x0000000000017941 */ /* 0x000fea0003800200 */
.L_x_3044:
        /* <DEDUP_REMOVED lines=38> */
.L_x_3047:
[----:B------:R-:W-:Y:S05]  /*13c0*/  BSYNC.RECONVERGENT B1 ;  /* 0x0000000000017941 */ /* 0x000fea0003800200 */
.L_x_3046:
        /* <DEDUP_REMOVED lines=8> */
.L_x_3048:
        /* <DEDUP_REMOVED lines=10> */
.L_x_3040:
[----:B------:R-:W-:Y:S05]  /*14f0*/  BSYNC.RECONVERGENT B0 ;  /* 0x0000000000007941 */ /* 0x000fea0003800200 */
.L_x_3039:
        /* <DEDUP_REMOVED lines=57> */
.L_x_3049:
        /* <DEDUP_REMOVED lines=15> */
.L_x_5003:


//--------------------- .text._ZN10layer_norm40ln_parallel_residual_bwd_finalize_kernelINS_22Kernel_traits_finalizeILj768E6__halfS2_fS2_fjLb0ELj1024ELj4ENS_18Kernel_traits_baseILj768ES2_S2_fS2_fjLj1024EEEEELb1EEEvNS_9BwdParamsE --------------------------
	.section	.text._ZN10layer_norm40ln_parallel_residual_bwd_finalize_kernelINS_22Kernel_traits_finalizeILj768E6__halfS2_fS2_fjLb0ELj1024ELj4ENS_18Kernel_traits_baseILj768ES2_S2_fS2_fjLj1024EEEEELb1EEEvNS_9BwdParamsE,"ax",@progbits
	.align	128
        .global         _ZN10layer_norm40ln_parallel_residual_bwd_finalize_kernelINS_22Kernel_traits_finalizeILj768E6__halfS2_fS2_fjLb0ELj1024ELj4ENS_18Kernel_traits_baseILj768ES2_S2_fS2_fjLj1024EEEEELb1EEEvNS_9BwdParamsE
        .type           _ZN10layer_norm40ln_parallel_residual_bwd_finalize_kernelINS_22Kernel_traits_finalizeILj768E6__halfS2_fS2_fjLb0ELj1024ELj4ENS_18Kernel_traits_baseILj768ES2_S2_fS2_fjLj1024EEEEELb1EEEvNS_9BwdParamsE,@function
        .size           _ZN10layer_norm40ln_parallel_residual_bwd_finalize_kernelINS_22Kernel_traits_finalizeILj768E6__halfS2_fS2_fjLb0ELj1024ELj4ENS_18Kernel_traits_baseILj768ES2_S2_fS2_fjLj1024EEEEELb1EEEvNS_9BwdParamsE,(.L_x_5004 - _ZN10layer_norm40ln_parallel_residual_bwd_finalize_kernelINS_22Kernel_traits_finalizeILj768E6__halfS2_fS2_fjLb0ELj1024ELj4ENS_18Kernel_traits_baseILj768ES2_S2_fS2_fjLj1024EEEEELb1EEEvNS_9BwdParamsE)
        .other          _ZN10layer_norm40ln_parallel_residual_bwd_finalize_kernelINS_22Kernel_traits_finalizeILj768E6__halfS2_fS2_fjLb0ELj1024ELj4ENS_18Kernel_traits_baseILj768ES2_S2_fS2_fjLj1024EEEEELb1EEEvNS_9BwdParamsE,@"STO_CUDA_ENTRY STV_DEFAULT"
_ZN10layer_norm40ln_parallel_residual_bwd_finalize_kernelINS_22Kernel_traits_finalizeILj768E6__halfS2_fS2_fjLb0ELj1024ELj4ENS_18Kernel_traits_baseILj768ES2_S2_fS2_fjLj1024EEEEELb1EEEvNS_9BwdParamsE:
.text._ZN10layer_norm40ln_parallel_residual_bwd_finalize_kernelINS_22Kernel_traits_finalizeILj768E6__halfS2_fS2_fjLb0ELj1024ELj4ENS_18Kernel_traits_baseILj768ES2_S2_fS2_fjLj1024EEEEELb1EEEvNS_9BwdParamsE:
        /* <DEDUP_REMOVED lines=60> */
.L_x_3054:
        /* <DEDUP_REMOVED lines=112> */
.L_x_3053:
[----:B------:R-:W-:Y:S05]  /*0ac0*/  BSYNC.RECONVERGENT B1 ;  /* 0x0000000000017941 */ /* 0x000fea0003800200 */
.L_x_3052:
        /* <DEDUP_REMOVED lines=66> */
.L_x_3056:
[----:B------:R-:W-:Y:S05]  /*0ef0*/  BSYNC.RECONVERGENT B1 ;  /* 0x0000000000017941 */ /* 0x000fea0003800200 */
.L_x_3055:
        /* <DEDUP_REMOVED lines=37> */
.L_x_3058:
[----:B------:R-:W-:Y:S05]  /*1150*/  BSYNC.RECONVERGENT B1 ;  /* 0x0000000000017941 */ /* 0x000fea0003800200 */
.L_x_3057:
        /* <DEDUP_REMOVED lines=19> */
.L_x_3051:
[----:B------:R-:W-:Y:S05]  /*1290*/  BSYNC.RECONVERGENT B0 ;  /* 0x0000000000007941 */ /* 0x000fea0003800200 */
.L_x_3050:
        /* <DEDUP_REMOVED lines=92> */
.L_x_3059:
        /* <DEDUP_REMOVED lines=10> */
.L_x_5004:


//--------------------- .text._ZN10layer_norm31ln_parallel_residual_bwd_kernelINS_13Kernel_traitsI6__halfS2_fS2_fjLj768ELj1ELj4ELj1ELj16ENS_18Kernel_traits_baseILj768ES2_S2_fS2_fjLj128EEEEELb1ELb1ELb1EEEvNS_9BwdParamsE --------------------------
	.section	.text._ZN10layer_norm31ln_parallel_residual_bwd_kernelINS_13Kernel_traitsI6__halfS2_fS2_fjLj768ELj1ELj4ELj1ELj16ENS_18Kernel_traits_baseILj768ES2_S2_fS2_fjLj128EEEEELb1ELb1ELb1EEEvNS_9BwdParamsE,"ax",@progbits
	.align	128
        .global         _ZN10layer_norm31ln_parallel_residual_bwd_kernelINS_13Kernel_traitsI6__halfS2_fS2_fjLj768ELj1ELj4ELj1ELj16ENS_18Kernel_traits_baseILj768ES2_S2_fS2_fjLj128EEEEELb1ELb1ELb1EEEvNS_9BwdParamsE
        .type           _ZN10layer_norm31ln_parallel_residual_bwd_kernelINS_13Kernel_traitsI6__halfS2_fS2_fjLj768ELj1ELj4ELj1ELj16ENS_18Kernel_traits_baseILj768ES2_S2_fS2_fjLj128EEEEELb1ELb1ELb1EEEvNS_9BwdParamsE,@function
        .size           _ZN10layer_norm31ln_parallel_residual_bwd_kernelINS_13Kernel_traitsI6__halfS2_fS2_fjLj768ELj1ELj4ELj1ELj16ENS_18Kernel_traits_baseILj768ES2_S2_fS2_fjLj128EEEEELb1ELb1ELb1EEEvNS_9BwdParamsE,(.L_x_5005 - _ZN10layer_norm31ln_parallel_residual_bwd_kernelINS_13Kernel_traitsI6__halfS2_fS2_fjLj768ELj1ELj4ELj1ELj16ENS_18Kernel_traits_baseILj768ES2_S2_fS2_fjLj128EEEEELb1ELb1ELb1EEEvNS_9BwdParamsE)
        .other          _ZN10layer_norm31ln_parallel_residual_bwd_kernelINS_13Kernel_traitsI6__halfS2_fS2_fjLj768ELj1ELj4ELj1ELj16ENS_18Kernel_traits_baseILj768ES2_S2_fS2_fjLj128EEEEELb1ELb1ELb1EEEvNS_9BwdParamsE,@"STO_CUDA_ENTRY STV_DEFAULT"
_ZN10layer_norm31ln_parallel_residual_bwd_kernelINS_13Kernel_traitsI6__halfS2_fS2_fjLj768ELj1ELj4ELj1ELj16ENS_18Kernel_traits_baseILj768ES2_S2_fS2_fjLj128EEEEELb1ELb1ELb1EEEvNS_9BwdParamsE:
.text._ZN10layer_norm31ln_parallel_residual_bwd_kernelINS_13Kernel_traitsI6__halfS2_fS2_fjLj768ELj1ELj4ELj1ELj16ENS_18Kernel_traits_baseILj768ES2_S2_fS2_fjLj128EEEEELb1ELb1ELb1EEEvNS_9BwdParamsE:
        /* <DEDUP_REMOVED lines=97> */
.L_x_3088:
        /* <DEDUP_REMOVED lines=60> */
[----:B------:R-:W5:Y:S01]  /*09d0*/  @P0 LDG.E.64 R2, desc[UR10][R92.64] ;  /* 0x0000000a5c020981 */ /* 0x000f62000c1e1b00 */
[----:B------:R-:W-:-:S05]  /*09e0*/  @P0 IMAD.WIDE.U32 R90, R95, 0x8, R90 ;  /* 0x000000085f5a0825 */ /* 0x000fca00078e005a */
[----:B------:R1:W5:Y:S01]  /*09f0*/  @P0 LDG.E.64 R76, desc[UR10][R90.64] ;  /* 0x0000000a5a4c0981 */ /* 0x000362000c1e1b00 */
[----:B------:R-:W-:Y:S01]  /*0a00*/  UMOV UR4, 0xffffffff ;  /* 0xffffffff00047882 */ /* 0x000fe20000000000 */
[----:B------:R-:W-:-:S04]  /*0a10*/  ISETP.NE.U32.AND P2, PT, RZ, UR14, PT ;  /* 0x0000000eff007c0c */ /* 0x000fc8000bf45070 */
[----:B------:R-:W-:Y:S02]  /*0a20*/  ISETP.NE.AND.EX P2, PT, RZ, UR15, PT, P2 ;  /* 0x0000000fff007c0c */ /* 0x000fe4000bf45320 */
[----:B----4-:R-:W-:Y:S01]  /*0a30*/  FSEL R0, R0, RZ, !P3 ;  /* 0x000000ff00007208 */ /* 0x010fe20005800000 */
[--C-:B0-----:R-:W-:Y:S02]  /*0a40*/  HADD2.F32 R88, -RZ, R44.reuse.H0_H0 ;  /* 0x2000002cff587230 */ /* 0x101fe40000004100 */
[----:B-1----:R-:W-:Y:S02]  /*0a50*/  HADD2.F32 R91, -RZ, R44.H1_H1 ;  /* 0x3000002cff5b7230 */ /* 0x002fe40000004100 */
[--C-:B------:R-:W-:Y:S02]  /*0a60*/  HADD2.F32 R92, -RZ, R47.reuse.H0_H0 ;  /* 0x2000002fff5c7230 */ /* 0x100fe40000004100 */
[C---:B--2---:R-:W-:Y:S01]  /*0a70*/  FADD.FTZ R89, -R0.reuse, R40 ;  /* 0x0000002800597221 */ /* 0x044fe20000010100 */
[C---:B------:R-:W-:Y:S01]  /*0a80*/  FADD.FTZ R41, -R0.reuse, R41 ;  /* 0x0000002900297221 */ /* 0x040fe20000010100 */
[C---:B------:R-:W-:Y:S01]  /*0a90*/  FADD.FTZ R93, -R0.reuse, R42 ;  /* 0x0000002a005d7221 */ /* 0x040fe20000010100 */
[----:B------:R-:W-:Y:S01]  /*0aa0*/  FADD.FTZ R175, -R0, R43 ;  /* 0x0000002b00af7221 */ /* 0x000fe20000010100 */
[----:B------:R-:W-:-:S02]  /*0ab0*/  HADD2.F32 R187, -RZ, R47.H1_H1 ;  /* 0x3000002fffbb7230 */ /* 0x000fc40000004100 */
[C---:B------:R-:W-:Y:S01]  /*0ac0*/  FADD.FTZ R87, -R0.reuse, R48 ;  /* 0x0000003000577221 */ /* 0x040fe20000010100 */
[C---:B------:R-:W-:Y:S01]  /*0ad0*/  FADD.FTZ R179, -R0.reuse, R49 ;  /* 0x0000003100b37221 */ /* 0x040fe20000010100 */
        /* <DEDUP_REMOVED lines=19> */
[----:B------:R-:W-:Y:S01]  /*0c10*/  FMUL.FTZ R47, R169, R88 ;  /* 0x00000058a92f7220 */ /* 0x000fe20000410000 */
[----:B------:R-:W-:-:S02]  /*0c20*/  HADD2.F32 R90, -RZ, R45.H0_H0 ;  /* 0x2000002dff5a7230 */ /* 0x000fc40000004100 */
[----:B------:R-:W-:Y:S01]  /*0c30*/  FMUL.FTZ R41, R172, R41 ;  /* 0x00000029ac297220 */ /* 0x000fe20000410000 */
[----:B------:R-:W-:Y:S01]  /*0c40*/  FMUL.FTZ R44, R168, R91 ;  /* 0x0000005ba82c7220 */ /* 0x000fe20000410000 */
[----:B------:R-:W-:Y:S01]  /*0c50*/  FFMA.FTZ R68, R0, R47, RZ ;  /* 0x0000002f00447223 */ /* 0x000fe200000100ff */
[----:B------:R-:W-:Y:S01]  /*0c60*/  FADD.FTZ R65, RZ, R47 ;  /* 0x0000002fff417221 */ /* 0x000fe20000010000 */
[----:B------:R-:W-:Y:S02]  /*0c70*/  HADD2.F32 R177, -RZ, R45.H1_H1 ;  /* 0x3000002dffb17230 */ /* 0x000fe40000004100 */
[C---:B------:R-:W-:Y:S01]  /*0c80*/  FMUL.FTZ R43, R172.reuse, R93 ;  /* 0x0000005dac2b7220 */ /* 0x040fe20000410000 */
[--C-:B------:R-:W-:Y:S02]  /*0c90*/  HADD2.F32 R86, -RZ, R46.reuse.H0_H0 ;  /* 0x2000002eff567230 */ /* 0x100fe40000004100 */
[----:B------:R-:W-:Y:S01]  /*0ca0*/  FMUL.FTZ R48, R172, R87 ;  /* 0x00000057ac307220 */ /* 0x000fe20000410000 */
[----:B------:R-:W-:-:S02]  /*0cb0*/  HADD2.F32 R181, -RZ, R46.H1_H1 ;  /* 0x3000002effb57230 */ /* 0x000fc40000004100 */
[----:B------:R-:W-:Y:S01]  /*0cc0*/  FMUL.FTZ R46, R167, R90 ;  /* 0x0000005aa72e7220 */ /* 0x000fe20000410000 */
[----:B------:R-:W-:Y:S01]  /*0cd0*/  FFMA.FTZ R68, R41, R44, R68 ;  /* 0x0000002c29447223 */ /* 0x000fe20000010044 */
[----:B------:R-:W-:Y:S01]  /*0ce0*/  FADD.FTZ R87, R44, R65 ;  /* 0x000000412c577221 */ /* 0x000fe20000010000 */
[--C-:B------:R-:W-:Y:S02]  /*0cf0*/  HADD2.F32 R182, -RZ, R72.reuse.H0_H0 ;  /* 0x20000048ffb67230 */ /* 0x100fe40000004100 */
[----:B------:R-:W-:Y:S01]  /*0d00*/  FMUL.FTZ R45, R172, R175 ;  /* 0x000000afac2d7220 */ /* 0x000fe20000410000 */
[----:B------:R-:W-:Y:S02]  /*0d10*/  HADD2.F32 R213, -RZ, R72.H1_H1 ;  /* 0x30000048ffd57230 */ /* 0x000fe40000004100 */
        /* <DEDUP_REMOVED lines=22> */
[----:B------:R-:W-:Y:S01]  /*0e80*/  FMUL.FTZ R52, R172, R189 ;  /* 0x000000bdac347220 */ /* 0x000fe20000410000 */
[--C-:B------:R-:W-:Y:S02]  /*0e90*/  HADD2.F32 R176, -RZ, R57.reuse.H0_H0 ;  /* 0x20000039ffb07230 */ /* 0x100fe40000004100 */
[----:B------:R-:W-:Y:S01]  /*0ea0*/  FFMA.FTZ R89, R67, R70, R72 ;  /* 0x0000004643597223 */ /* 0x000fe20000010048 */
[----:B------:R-:W-:-:S02]  /*0eb0*/  HADD2.F32 R195, -RZ, R57.H1_H1 ;  /* 0x30000039ffc37230 */ /* 0x000fc40000004100 */
[----:B------:R-:W-:Y:S01]  /*0ec0*/  FMUL.FTZ R57, R159, R174 ;  /* 0x000000ae9f397220 */ /* 0x000fe20000410000 */
[----:B------:R-:W-:Y:S01]  /*0ed0*/  FADD.FTZ R86, R70, R87 ;  /* 0x0000005746567221 */ /* 0x000fe20000010000 */
[----:B------:R-:W-:Y:S01]  /*0ee0*/  FADD.FTZ R119, R88, R119 ;  /* 0x0000007758777221 */ /* 0x000fe20000010000 */
[----:B------:R-:W-:Y:S01]  /*0ef0*/  FFMA.FTZ R97, R0, R88, R97 ;  /* 0x0000005800617223 */ /* 0x000fe20000010061 */
[----:B------:R-:W-:Y:S01]  /*0f00*/  FMUL.FTZ R53, R172, R53 ;  /* 0x00000035ac357220 */ /* 0x000fe20000410000 */
[----:B------:R-:W-:Y:S01]  /*0f10*/  FMUL.FTZ R56, R158, R191 ;  /* 0x000000bf9e387220 */ /* 0x000fe20000410000 */
[----:B------:R-:W-:Y:S01]  /*0f20*/  FFMA.FTZ R88, R52, R57, R89 ;  /* 0x0000003934587223 */ /* 0x000fe20000010059 */
[----:B------:R-:W-:Y:S01]  /*0f30*/  FADD.FTZ R175, R57, R86 ;  /* 0x0000005639af7221 */ /* 0x000fe20000010000 */
[--C-:B------:R-:W-:Y:S02]  /*0f40*/  HADD2.F32 R180, -RZ, R59.reuse.H0_H0 ;  /* 0x2000003bffb47230 */ /* 0x100fe40000004100 */
[----:B------:R-:W-:Y:S01]  /*0f50*/  FADD.FTZ R122, R177, R122 ;  /* 0x0000007ab17a7221 */ /* 0x000fe20000010000 */
[----:B------:R-:W-:-:S02]  /*0f60*/  HADD2.F32 R207, -RZ, R59.H1_H1 ;  /* 0x3000003bffcf7230 */ /* 0x000fc40000004100 */
[----:B------:R-:W-:Y:S01]  /*0f70*/  FFMA.FTZ R98, R45, R177, R98 ;  /* 0x000000b12d627223 */ /* 0x000fe20000010062 */
        /* <DEDUP_REMOVED lines=8> */
[----:B------:R-:W-:Y:S01]  /*1000*/  FFMA.FTZ R103, R52, R174, R103 ;  /* 0x000000ae34677223 */ /* 0x000fe20000010067 */
[----:B------:R-:W-:Y:S01]  /*1010*/  FMUL.FTZ R55, R172, R55 ;  /* 0x00000037ac377220 */ /* 0x000fe20000410000 */
[----:B------:R-:W-:Y:S01]  /*1020*/  FMUL.FTZ R60, R156, R195 ;  /* 0x000000c39c3c7220 */ /* 0x000fe20000410000 */
[----:B------:R-:W-:Y:S01]  /*1030*/  FFMA.FTZ R174, R54, R59, R177 ;  /* 0x0000003b36ae7223 */ /* 0x000fe200000100b1 */
[----:B------:R-:W-:Y:S01]  /*1040*/  FADD.FTZ R177, R59, R92 ;  /* 0x0000005c3bb17221 */ /* 0x000fe20000010000 */
[----:B------:R-:W-:-:S02]  /*1050*/  HADD2.F32 R201, -RZ, R58.H1_H1 ;  /* 0x3000003affc97230 */ /* 0x000fc40000004100 */
[----:B------:R-:W-:Y:S01]  /*1060*/  FADD.FTZ R183, R182, R135 ;  /* 0x00000087b6b77221 */ /* 0x000fe20000010000 */
[----:B------:R-:W-:Y:S01]  /*1070*/  FADD.FTZ R129, R176, R129 ;  /* 0x00000081b0817221 */ /* 0x000fe20000010000 */
[----:B------:R-:W-:Y:S01]  /*1080*/  FFMA.FTZ R105, R54, R176, R105 ;  /* 0x000000b036697223 */ /* 0x000fe20000010069 */
[----:B------:R-:W-:Y:S01]  /*1090*/  FMUL.FTZ R58, R172, R197 ;  /* 0x000000c5ac3a7220 */ /* 0x000fe20000410000 */
[----:B------:R-:W-:Y:S01]  /*10a0*/  FMUL.FTZ R61, R155, R178 ;  /* 0x000000b29b3d7220 */ /* 0x000fe20000410000 */
[----:B------:R-:W-:Y:S01]  /*10b0*/  FFMA.FTZ R135, R55, R60, R174 ;  /* 0x0000003c37877223 */ /* 0x000fe200000100ae */
[--C-:B------:R-:W-:Y:S02]  /*10c0*/  HADD2.F32 R42, -RZ, R74.reuse.H0_H0 ;  /* 0x2000004aff2a7230 */ /* 0x100fe40000004100 */
[----:B------:R-:W-:Y:S01]  /*10d0*/  FADD.FTZ R176, R60, R177 ;  /* 0x000000b13cb07221 */ /* 0x000fe20000010000 */
[----:B------:R-:W-:Y:S02]  /*10e0*/  HADD2.F32 R49, -RZ, R74.H1_H1 ;  /* 0x3000004aff317230 */ /* 0x000fe40000004100 */
[C---:B------:R-:W-:Y:S01]  /*10f0*/  FMUL.FTZ R74, R172.reuse, R203 ;  /* 0x000000cbac4a7220 */ /* 0x040fe20000410000 */
        /* <DEDUP_REMOVED lines=8> */
[-C--:B------:R-:W-:Y:S01]  /*1180*/  FFMA.FTZ R109, R74, R180.reuse, R109 ;  /* 0x000000b44a6d7223 */ /* 0x080fe2000001006d */
[----:B------:R-:W-:Y:S01]  /*1190*/  FMUL.FTZ R91, R153, R180 ;  /* 0x000000b4995b7220 */ /* 0x000fe20000410000 */
[----:B------:R-:W-:Y:S01]  /*11a0*/  FMUL.FTZ R87, R172, R211 ;  /* 0x000000d3ac577220 */ /* 0x000fe20000410000 */
[----:B------:R-:W-:Y:S01]  /*11b0*/  FFMA.FTZ R180, R72, R182, R111 ;  /* 0x000000b648b47223 */ /* 0x000fe2000001006f */
[----:B------:R-:W-:Y:S01]  /*11c0*/  FADD.FTZ R184, R213, R136 ;  /* 0x00000088d5b87221 */ /* 0x000fe20000010000 */
[----:B------:R-:W-:Y:S01]  /*11d0*/  FFMA.FTZ R111, R65, R68, R174 ;  /* 0x00000044416f7223 */ /* 0x000fe200000100ae */
[----:B------:R-:W-:-:S02]  /*11e0*/  HADD2.F32 R66, -RZ, R73.H0_H0 ;  /* 0x20000049ff427230 */ /* 0x000fc40000004100 */
[----:B------:R-:W-:Y:S01]  /*11f0*/  FADD.FTZ R136, R68, R135 ;  /* 0x0000008744887221 */ /* 0x000fe20000010000 */
[----:B------:R-:W-:Y:S01]  /*1200*/  FMUL.FTZ R177, R151, R182 ;  /* 0x000000b697b17220 */ /* 0x000fe20000410000 */
[----:B------:R-:W-:Y:S01]  /*1210*/  FADD.FTZ R121, R90, R121 ;  /* 0x000000795a797221 */ /* 0x000fe20000010000 */
[----:B------:R-:W-:Y:S01]  /*1220*/  FFMA.FTZ R96, R43, R90, R96 ;  /* 0x0000005a2b607223 */ /* 0x000fe20000010060 */
[C---:B------:R-:W-:Y:S01]  /*1230*/  FMUL.FTZ R86, R172.reuse, R215 ;  /* 0x000000d7ac567220 */ /* 0x040fe20000410000 */
[----:B------:R-:W-:Y:S01]  /*1240*/  FFMA.FTZ R182, R87, R213, R112 ;  /* 0x000000d557b67223 */ /* 0x000fe20000010070 */
        /* <DEDUP_REMOVED lines=10> */
[----:B------:R-:W-:-:S02]  /*12f0*/  HADD2.F32 R73, -RZ, R73.H1_H1 ;  /* 0x30000049ff497230 */ /* 0x000fc40000004100 */
[----:B------:R-:W-:Y:S01]  /*1300*/  FFMA.FTZ R112, R72, R177, R113 ;  /* 0x000000b148707223 */ /* 0x000fe20000010071 */
[----:B------:R-:W-:Y:S01]  /*1310*/  FADD.FTZ R111, R177, R66 ;  /* 0x00000042b16f7221 */ /* 0x000fe20000010000 */
[C---:B------:R-:W-:Y:S01]  /*1320*/  FMUL.FTZ R89, R172.reuse, R217 ;  /* 0x000000d9ac597220 */ /* 0x040fe20000410000 */
[----:B------:R-:W-:Y:S01]  /*1330*/  FMUL.FTZ R88, R172, R219 ;  /* 0x000000dbac587220 */ /* 0x000fe20000410000 */
[----:B------:R-:W-:Y:S01]  /*1340*/  FFMA.FTZ R113, R87, R174, R112 ;  /* 0x000000ae57717223 */ /* 0x000fe20000010070 */
[----:B------:R-:W-:Y:S01]  /*1350*/  FADD.FTZ R112, R111, R174 ;  /* 0x000000ae6f707221 */ /* 0x000fe20000010000 */
[----:B------:R-:W-:Y:S01]  /*1360*/  FADD.FTZ R138, R73, R138 ;  /* 0x0000008a498a7221 */ /* 0x000fe20000010000 */
[-C--:B------:R-:W-:Y:S01]  /*1370*/  FFMA.FTZ R114, R89, R73.reuse, R114 ;  /* 0x0000004959727223 */ /* 0x080fe20000010072 */
[----:B------:R-:W-:Y:S01]  /*1380*/  FMUL.FTZ R66, R148, R73 ;  /* 0x0000004994427220 */ /* 0x000fe20000410000 */
[----:B------:R-:W-:Y:S01]  /*1390*/  FADD.FTZ R139, R42, R139 ;  /* 0x0000008b2a8b7221 */ /* 0x000fe20000010000 */
[-C--:B------:R-:W-:Y:S01]  /*13a0*/  FFMA.FTZ R115, R88, R42.reuse, R115 ;  /* 0x0000002a58737223 */ /* 0x080fe20000010073 */
[----:B------:R-:W-:Y:S01]  /*13b0*/  FMUL.FTZ R73, R147, R42 ;  /* 0x0000002a93497220 */ /* 0x000fe20000410000 */
[----:B------:R-:W-:Y:S01]  /*13c0*/  FFMA.FTZ R42, R86, R179, R113 ;  /* 0x000000b3562a7223 */ /* 0x000fe20000010071 */
[----:B------:R-:W-:Y:S01]  /*13d0*/  FADD.FTZ R111, R112, R179 ;  /* 0x000000b3706f7221 */ /* 0x000fe20000010000 */
[----:B------:R-:W-:-:S02]  /*13e0*/  FMUL.FTZ R175, R172, R221 ;  /* 0x000000ddacaf7220 */ /* 0x000fc40000410000 */
[----:B------:R-:W-:Y:S01]  /*13f0*/  FFMA.FTZ R113, R89, R66, R42 ;  /* 0x0000004259717223 */ /* 0x000fe2000001002a */
[----:B------:R-:W-:Y:S01]  /*1400*/  FADD.FTZ R42, R111, R66 ;  /* 0x000000426f2a7221 */ /* 0x000fe20000010000 */
[--C-:B------:R-:W-:Y:S02]  /*1410*/  HADD2.F32 R40, -RZ, R75.reuse.H0_H0 ;  /* 0x2000004bff287230 */ /* 0x100fe40000004100 */
[----:B------:R-:W-:Y:S01]  /*1420*/  FMUL.FTZ R92, R172, R223 ;  /* 0x000000dfac5c7220 */ /* 0x000fe20000410000 */
[----:B------:R-:W-:Y:S01]  /*1430*/  FADD.FTZ R140, R49, R140 ;  /* 0x0000008c318c7221 */ /* 0x000fe20000010000 */
[-C--:B------:R-:W-:Y:S01]  /*1440*/  FFMA.FTZ R116, R175, R49.reuse, R116 ;  /* 0x00000031af747223 */ /* 0x080fe20000010074 */
[----:B------:R-:W-:Y:S01]  /*1450*/  FMUL.FTZ R176, R146, R49 ;  /* 0x0000003192b07220 */ /* 0x000fe20000410000 */
[----:B------:R-:W-:Y:S01]  /*1460*/  FFMA.FTZ R112, R88, R73, R113 ;  /* 0x0000004958707223 */ /* 0x000fe20000010071 */
[----:B------:R-:W-:Y:S01]  /*1470*/  FADD.FTZ R49, R42, R73 ;  /* 0x000000492a317221 */ /* 0x000fe20000010000 */
[----:B------:R-:W-:Y:S01]  /*1480*/  FADD.FTZ R124, R181, R124 ;  /* 0x0000007cb57c7221 */ /* 0x000fe20000010000 */
[----:B------:R-:W-:Y:S01]  /*1490*/  FFMA.FTZ R100, R51, R181, R100 ;  /* 0x000000b533647223 */ /* 0x000fe20000010064 */
[----:B------:R-:W-:-:S02]  /*14a0*/  HADD2.F32 R75, -RZ, R75.H1_H1 ;  /* 0x3000004bff4b7230 */ /* 0x000fc40000004100 */
        /* <DEDUP_REMOVED lines=26> */
[----:B------:R-:W0:Y:S01]  /*1650*/  SHFL.BFLY PT, R40, R49, 0x1, 0x1f ;  /* 0x0c201f0031287f89 */ /* 0x000e2200000e0000 */
[----:B------:R-:W-:-:S03]  /*1660*/  MOV R135, R183 ;  /* 0x000000b700877202 */ /* 0x000fc60000000f00 */
        /* <DEDUP_REMOVED lines=12> */
[----:B------:R-:W-:Y:S02]  /*1730*/  MOV R113, R137 ;  /* 0x0000008900717202 */ /* 0x000fe40000000f00 */
[----:B------:R-:W-:Y:S01]  /*1740*/  MOV R136, R184 ;  /* 0x000000b800887202 */ /* 0x000fe20000000f00 */
[----:B------:R-:W1:Y:S01]  /*1750*/  SHFL.BFLY PT, R112, R49, 0x8, 0x1f ;  /* 0x0d001f0031707f89 */ /* 0x000e6200000e0000 */
[----:B------:R-:W-:Y:S01]  /*1760*/  MOV R137, R185 ;  /* 0x000000b900897202 */ /* 0x000fe20000000f00 */
[----:B0-----:R-:W-:Y:S01]  /*1770*/  FADD.FTZ R187, R186, R111 ;  /* 0x0000006fbabb7221 */ /* 0x001fe20000010000 */
[----:B------:R-:W-:Y:S01]  /*1780*/  MOV R111, R180 ;  /* 0x000000b4006f7202 */ /* 0x000fe20000000f00 */
[----:B-1----:R-:W-:-:S03]  /*1790*/  FADD.FTZ R40, R49, R112 ;  /* 0x0000007031287221 */ /* 0x002fc60000010000 */
[----:B------:R0:W1:Y:S01]  /*17a0*/  SHFL.BFLY PT, R42, R187, 0x10, 0x1f ;  /* 0x0e001f00bb2a7f89 */ /* 0x00006200000e0000 */
[----:B------:R-:W-:-:S03]  /*17b0*/  MOV R112, R182 ;  /* 0x000000b600707202 */ /* 0x000fc60000000f00 */
[----:B------:R0:W2:Y:S04]  /*17c0*/  SHFL.BFLY PT, R189, R40, 0x10, 0x1f ;  /* 0x0e001f0028bd7f89 */ /* 0x0000a800000e0000 */
.L_x_3100:
        /* <DEDUP_REMOVED lines=25> */
[----:B------:R-:W-:Y:S01]  /*1960*/  FMUL.FTZ R67, R172, R67 ;  /* 0x00000043ac437220 */ /* 0x000fe20000410000 */
[----:B-----5:R-:W-:Y:S01]  /*1970*/  ISETP.GE.U32.AND P2, PT, R84, RZ, PT ;  /* 0x000000ff5400720c */ /* 0x020fe20003f46070 */
[C---:B------:R-:W-:Y:S01]  /*1980*/  FMUL.FTZ R69, R172.reuse, R69 ;  /* 0x00000045ac457220 */ /* 0x040fe20000410000 */
[----:B------:R-:W-:Y:S01]  /*1990*/  FMUL.FTZ R63, R172, R63 ;  /* 0x0000003fac3f7220 */ /* 0x000fe20000410000 */
        /* <DEDUP_REMOVED lines=9> */
[C---:B------:R-:W-:Y:S01]  /*1a30*/  FMUL.FTZ R45, R172.reuse, R45 ;  /* 0x0000002dac2d7220 */ /* 0x040fe20000410000 */
[C---:B------:R-:W-:Y:S01]  /*1a40*/  LOP3.LUT P5, RZ, R85.reuse, 0xff0000, RZ, 0xc0, !PT ;  /* 0x00ff000055ff7812 */ /* 0x040fe200078ac0ff */
[C---:B------:R-:W-:Y:S01]  /*1a50*/  FMUL.FTZ R41, R172.reuse, R41 ;  /* 0x00000029ac297220 */ /* 0x040fe20000410000 */
[----:B------:R-:W-:Y:S01]  /*1a60*/  LOP3.LUT P4, RZ, R85, 0xff, RZ, 0xc0, !PT ;  /* 0x000000ff55ff7812 */ /* 0x000fe2000788c0ff */
[C---:B------:R-:W-:Y:S01]  /*1a70*/  FMUL.FTZ R51, R172.reuse, R51 ;  /* 0x00000033ac337220 */ /* 0x040fe20000410000 */
[C---:B------:R-:W-:Y:S01]  /*1a80*/  FMUL.FTZ R43, R172.reuse, R43 ;  /* 0x0000002bac2b7220 */ /* 0x040fe20000410000 */
[----:B------:R-:W-:Y:S01]  /*1a90*/  FMUL.FTZ R47, R172, R47 ;  /* 0x0000002fac2f7220 */ /* 0x000fe20000410000 */
        /* <DEDUP_REMOVED lines=16> */
[----:B0-----:R-:W-:Y:S02]  /*1ba0*/  FSEL R40, R47, RZ, P5 ;  /* 0x000000ff2f287208 */ /* 0x001fe40002800000 */
[----:B------:R-:W-:Y:S02]  /*1bb0*/  FSEL R45, R41, RZ, P4 ;  /* 0x000000ff292d7208 */ /* 0x000fe40002000000 */
[----:B------:R-:W-:Y:S02]  /*1bc0*/  F2FP.F16.F32.PACK_AB R43, R48, R69 ;  /* 0x00000045302b723e */ /* 0x000fe400000000ff */
[----:B------:R-:W-:Y:S02]  /*1bd0*/  F2FP.F16.F32.PACK_AB R42, R51, R42 ;  /* 0x0000002a332a723e */ /* 0x000fe400000000ff */
[----:B------:R-:W-:Y:S02]  /*1be0*/  F2FP.F16.F32.PACK_AB R41, R49, R0 ;  /* 0x000000003129723e */ /* 0x000fe400000000ff */
[----:B------:R-:W-:Y:S01]  /*1bf0*/  F2FP.F16.F32.PACK_AB R40, R45, R40 ;  /* 0x000000282d28723e */ /* 0x000fe200000000ff */
[----:B------:R-:W-:Y:S06]  /*1c00*/  BRA `(.L_x_3067) ;  /* 0x0000001c007c7947 */ /* 0x000fec0003800000 */
.L_x_3066:
[-CC-:B------:R-:W-:Y:S01]  /*1c10*/  FFMA.FTZ R67, R67, R180.reuse, R75.reuse ;  /* 0x000000b443437223 */ /* 0x180fe2000001004b */
[-CC-:B------:R-:W-:Y:S01]  /*1c20*/  FFMA.FTZ R62, R62, R180.reuse, R75.reuse ;  /* 0x000000b43e3e7223 */ /* 0x180fe2000001004b */
[-C--:B------:R-:W-:Y:S01]  /*1c30*/  FFMA.FTZ R0, R0, R180.reuse, R75 ;  /* 0x000000b400007223 */ /* 0x080fe2000001004b */
[----:B-----5:R-:W-:Y:S01]  /*1c40*/  ISETP.GE.U32.AND P2, PT, R84, RZ, PT ;  /* 0x000000ff5400720c */ /* 0x020fe20003f46070 */
        /* <DEDUP_REMOVED lines=35> */
[----:B0-----:R-:W-:Y:S01]  /*1e80*/  FMUL.FTZ R40, R33, UR6 ;  /* 0x0000000621287c20 */ /* 0x001fe20008410000 */
        /* <DEDUP_REMOVED lines=14> */
.L_x_3065:
        /* <DEDUP_REMOVED lines=13> */
[C---:B0-----:R-:W-:Y:S01]  /*2040*/  FFMA.FTZ R40, R172.reuse, R49, R8 ;  /* 0x00000031ac287223 */ /* 0x041fe20000010008 */
[C---:B------:R-:W-:Y:S01]  /*2050*/  FFMA.FTZ R41, R172.reuse, R69, R10 ;  /* 0x00000045ac297223 */ /* 0x040fe2000001000a */
[----:B------:R-:W-:Y:S01]  /*2060*/  FFMA.FTZ R42, R172, R42, R11 ;  /* 0x0000002aac2a7223 */ /* 0x000fe2000001000b */
[----:B------:R-:W-:Y:S01]  /*2070*/  LOP3.LUT P5, RZ, R85, 0xff0000, RZ, 0xc0, !PT ;  /* 0x00ff000055ff7812 */ /* 0x000fe200078ac0ff */
[----:B------:R-:W-:Y:S01]  /*2080*/  FMUL.FTZ R40, R40, UR6 ;  /* 0x0000000628287c20 */ /* 0x000fe20008410000 */
        /* <DEDUP_REMOVED lines=11> */
[----:B------:R-:W-:Y:S01]  /*2140*/  FADD.FTZ R41, R46, -R43 ;  /* 0x8000002b2e297221 */ /* 0x000fe20000010000 */
[----:B------:R-:W-:Y:S01]  /*2150*/  FSEL R48, R40, RZ, P4 ;  /* 0x000000ff28307208 */ /* 0x000fe20002000000 */
        /* <DEDUP_REMOVED lines=28> */
.L_x_3068:
[-CC-:B------:R-:W-:Y:S01]  /*2320*/  FFMA.FTZ R67, R67, R180.reuse, R75.reuse ;  /* 0x000000b443437223 */ /* 0x180fe2000001004b */
[-CC-:B------:R-:W-:Y:S01]  /*2330*/  FFMA.FTZ R62, R62, R180.reuse, R75.reuse ;  /* 0x000000b43e3e7223 */ /* 0x180fe2000001004b */
[-C--:B------:R-:W-:Y:S01]  /*2340*/  FFMA.FTZ R0, R0, R180.reuse, R75 ;  /* 0x000000b400007223 */ /* 0x080fe2000001004b */
[----:B-----5:R-:W-:Y:S01]  /*2350*/  ISETP.GE.U32.AND P2, PT, R84, RZ, PT ;  /* 0x000000ff5400720c */ /* 0x020fe20003f46070 */
        /* <DEDUP_REMOVED lines=50> */
.L_x_3064:
        /* <DEDUP_REMOVED lines=21> */
[-CC-:B------:R-:W-:Y:S01]  /*27d0*/  FFMA.FTZ R43, R43, R180.reuse, R75.reuse ;  /* 0x000000b42b2b7223 */ /* 0x180fe2000001004b */
[----:B------:R-:W-:Y:S01]  /*27e0*/  ISETP.GE.U32.AND P2, PT, R84, RZ, PT ;  /* 0x000000ff5400720c */ /* 0x000fe20003f46070 */
[-CC-:B------:R-:W-:Y:S01]  /*27f0*/  FFMA.FTZ R45, R45, R180.reuse, R75.reuse ;  /* 0x000000b42d2d7223 */ /* 0x180fe2000001004b */
[----:B------:R-:W-:Y:S01]  /*2800*/  FMUL.FTZ R67, R67, UR6 ;  /* 0x0000000643437c20 */ /* 0x000fe20008410000 */
[----:B0-----:R-:W-:Y:S01]  /*2810*/  FSEL R40, R69, RZ, P3 ;  /* 0x000000ff45287208 */ /* 0x001fe20001800000 */
[----:B------:R-:W-:Y:S01]  /*2820*/  FMUL.FTZ R51, R51, UR6 ;  /* 0x0000000633337c20 */ /* 0x000fe20008410000 */
[-C--:B------:R-:W-:Y:S01]  /*2830*/  FFMA.FTZ R0, R0, R180.reuse, R75 ;  /* 0x000000b400007223 */ /* 0x080fe2000001004b */
[C---:B------:R-:W-:Y:S01]  /*2840*/  ISETP.GE.U32.AND.EX P5, PT, R85.reuse, 0x1000000, PT, P2 ;  /* 0x010000005500780c */ /* 0x040fe20003fa6120 */
[----:B------:R-:W-:Y:S01]  /*2850*/  FMUL.FTZ R63, R172, R63 ;  /* 0x0000003fac3f7220 */ /* 0x000fe20000410000 */
[----:B------:R-:W-:Y:S01]  /*2860*/  LOP3.LUT P3, RZ, R85, 0xff00, RZ, 0xc0, !PT ;  /* 0x0000ff0055ff7812 */ /* 0x000fe2000786c0ff */
[----:B------:R-:W-:Y:S01]  /*2870*/  FADD.FTZ R43, R46, -R43 ;  /* 0x8000002b2e2b7221 */ /* 0x000fe20000010000 */
[----:B------:R-:W-:Y:S01]  /*2880*/  ISETP.GE.U32.AND P2, PT, R160, RZ, PT ;  /* 0x000000ffa000720c */ /* 0x000fe20003f46070 */
[----:B------:R-:W-:Y:S01]  /*2890*/  FADD.FTZ R45, R50, -R45 ;  /* 0x8000002d322d7221 */ /* 0x000fe20000010000 */
[----:B------:R-:W-:Y:S01]  /*28a0*/  FFMA.FTZ R41, R41, R180, R75 ;  /* 0x000000b429297223 */ /* 0x000fe2000001004b */
[----:B------:R-:W-:Y:S01]  /*28b0*/  FADD.FTZ R47, R47, -R0 ;  /* 0x800000002f2f7221 */ /* 0x000fe20000010000 */
[----:B------:R-:W-:Y:S01]  /*28c0*/  LOP3.LUT P6, RZ, R161, 0xff0000, RZ, 0xc0, !PT ;  /* 0x00ff0000a1ff7812 */ /* 0x000fe200078cc0ff */
[----:B------:R-:W-:Y:S01]  /*28d0*/  FMUL.FTZ R63, R63, UR6 ;  /* 0x000000063f3f7c20 */ /* 0x000fe20008410000 */
[----:B------:R-:W-:Y:S01]  /*28e0*/  FSEL R79, R67, RZ, P5 ;  /* 0x000000ff434f7208 */ /* 0x000fe20002800000 */
[C---:B------:R-:W-:Y:S01]  /*28f0*/  FMUL.FTZ R0, R172.reuse, R43 ;  /* 0x0000002bac007220 */ /* 0x040fe20000410000 */
[----:B------:R-:W-:Y:S01]  /*2900*/  FSEL R49, R51, RZ, P3 ;  /* 0x000000ff33317208 */ /* 0x000fe20001800000 */
[----:B------:R-:W-:Y:S01]  /*2910*/  FMUL.FTZ R45, R172, R45 ;  /* 0x0000002dac2d7220 */ /* 0x000fe20000410000 */
[C---:B------:R-:W-:Y:S01]  /*2920*/  LOP3.LUT P5, RZ, R161.reuse, 0xff, RZ, 0xc0, !PT ;  /* 0x000000ffa1ff7812 */ /* 0x040fe200078ac0ff */
[----:B------:R-:W-:Y:S01]  /*2930*/  FADD.FTZ R41, R44, -R41 ;  /* 0x800000292c297221 */ /* 0x000fe20000010000 */
[C---:B------:R-:W-:Y:S01]  /*2940*/  ISETP.GE.U32.AND.EX P2, PT, R161.reuse, 0x1000000, PT, P2 ;  /* 0x01000000a100780c */ /* 0x040fe20003f46120 */
        /* <DEDUP_REMOVED lines=11> */
[----:B------:R-:W-:-:S02]  /*2a00*/  FSEL R37, R51, RZ, P3 ;  /* 0x000000ff33257208 */ /* 0x000fc40001800000 */
[----:B------:R-:W-:Y:S02]  /*2a10*/  LOP3.LUT P4, RZ, R85, 0xff, RZ, 0xc0, !PT ;  /* 0x000000ff55ff7812 */ /* 0x000fe4000788c0ff */
[----:B------:R-:W-:Y:S02]  /*2a20*/  LOP3.LUT P2, RZ, R84, 0xff000000, RZ, 0xc0, !PT ;  /* 0xff00000054ff7812 */ /* 0x000fe4000784c0ff */
[----:B------:R-:W-:Y:S02]  /*2a30*/  LOP3.LUT P3, RZ, R160, 0xff0000, RZ, 0xc0, !PT ;  /* 0x00ff0000a0ff7812 */ /* 0x000fe4000786c0ff */
[----:B------:R-:W-:Y:S02]  /*2a40*/  F2FP.F16.F32.PACK_AB R38, R37, R38 ;  /* 0x000000262526723e */ /* 0x000fe400000000ff */
[----:B------:R-:W-:Y:S02]  /*2a50*/  FSEL R44, R0, RZ, P6 ;  /* 0x000000ff002c7208 */ /* 0x000fe40003000000 */
[----:B------:R-:W-:-:S02]  /*2a60*/  FSEL R42, R63, RZ, P4 ;  /* 0x000000ff3f2a7208 */ /* 0x000fc40002000000 */
[----:B------:R-:W-:Y:S02]  /*2a70*/  LOP3.LUT P6, RZ, R160, 0xff000000, RZ, 0xc0, !PT ;  /* 0xff000000a0ff7812 */ /* 0x000fe400078cc0ff */
[----:B------:R-:W-:Y:S02]  /*2a80*/  FSEL R37, R0, RZ, P3 ;  /* 0x000000ff00257208 */ /* 0x000fe40001800000 */
[----:B------:R-:W-:Y:S02]  /*2a90*/  FSEL R51, R45, RZ, P2 ;  /* 0x000000ff2d337208 */ /* 0x000fe40001000000 */
        /* <DEDUP_REMOVED lines=17> */
.L_x_3070:
        /* <DEDUP_REMOVED lines=21> */
[-C--:B------:R-:W-:Y:S01]  /*2d00*/  FFMA.FTZ R45, R45, R180.reuse, R75 ;  /* 0x000000b42d2d7223 */ /* 0x080fe2000001004b */
[----:B------:R-:W-:Y:S01]  /*2d10*/  FSEL R39, R29, RZ, P4 ;  /* 0x000000ff1d277208 */ /* 0x000fe20002000000 */
[----:B------:R-:W-:Y:S01]  /*2d20*/  FMUL.FTZ R29, R172, R51 ;  /* 0x00000033ac1d7220 */ /* 0x000fe20000410000 */
[----:B------:R-:W-:Y:S01]  /*2d30*/  ISETP.GE.U32.AND P3, PT, R160, RZ, PT ;  /* 0x000000ffa000720c */ /* 0x000fe20003f66070 */
[----:B------:R-:W-:Y:S01]  /*2d40*/  FADD.FTZ R43, R46, -R43 ;  /* 0x8000002b2e2b7221 */ /* 0x000fe20000010000 */
[C---:B------:R-:W-:Y:S01]  /*2d50*/  FSEL R42, R32.reuse, RZ, P5 ;  /* 0x000000ff202a7208 */ /* 0x040fe20002800000 */
[-C--:B------:R-:W-:Y:S01]  /*2d60*/  FFMA.FTZ R41, R41, R180.reuse, R75 ;  /* 0x000000b429297223 */ /* 0x080fe2000001004b */
        /* <DEDUP_REMOVED lines=10> */
[----:B0-----:R-:W-:Y:S01]  /*2e10*/  FSEL R40, R33, RZ, P3 ;  /* 0x000000ff21287208 */ /* 0x001fe20001800000 */
[----:B------:R-:W-:Y:S01]  /*2e20*/  FADD.FTZ R47, R47, -R0 ;  /* 0x800000002f2f7221 */ /* 0x000fe20000010000 */
[----:B------:R-:W-:Y:S01]  /*2e30*/  FSEL R33, R32, RZ, P4 ;  /* 0x000000ff20217208 */ /* 0x000fe20002000000 */
[----:B------:R-:W-:Y:S01]  /*2e40*/  FMUL.FTZ R0, R34, UR6 ;  /* 0x0000000622007c20 */ /* 0x000fe20008410000 */
[----:B------:R-:W-:-:S02]  /*2e50*/  LOP3.LUT P4, RZ, R161, 0xff00, RZ, 0xc0, !PT ;  /* 0x0000ff00a1ff7812 */ /* 0x000fc4000788c0ff */
[----:B------:R-:W-:Y:S02]  /*2e60*/  F2FP.F16.F32.PACK_AB R39, R40, R39 ;  /* 0x000000272827723e */ /* 0x000fe400000000ff */
[----:B------:R-:W-:Y:S01]  /*2e70*/  FSEL R35, R32, RZ, P4 ;  /* 0x000000ff20237208 */ /* 0x000fe20002000000 */
[C---:B------:R-:W-:Y:S01]  /*2e80*/  FMUL.FTZ R32, R172.reuse, R47 ;  /* 0x0000002fac207220 */ /* 0x040fe20000410000 */
[----:B------:R-:W-:Y:S01]  /*2e90*/  F2FP.F16.F32.PACK_AB R42, R33, R42 ;  /* 0x0000002a212a723e */ /* 0x000fe200000000ff */
[C---:B------:R-:W-:Y:S01]  /*2ea0*/  FMUL.FTZ R33, R172.reuse, R41 ;  /* 0x00000029ac217220 */ /* 0x040fe20000410000 */
[----:B------:R-:W-:Y:S01]  /*2eb0*/  F2FP.F16.F32.PACK_AB R38, R35, R38 ;  /* 0x000000262326723e */ /* 0x000fe200000000ff */
[----:B------:R-:W-:Y:S01]  /*2ec0*/  FMUL.FTZ R35, R172, R45 ;  /* 0x0000002dac237220 */ /* 0x000fe20000410000 */
[----:B------:R-:W-:Y:S02]  /*2ed0*/  LOP3.LUT P2, RZ, R84, 0xff0000, RZ, 0xc0, !PT ;  /* 0x00ff000054ff7812 */ /* 0x000fe4000784c0ff */
[----:B------:R-:W-:Y:S01]  /*2ee0*/  LOP3.LUT P4, RZ, R160, 0xff0000, RZ, 0xc0, !PT ;  /* 0x00ff0000a0ff7812 */ /* 0x000fe2000788c0ff */
[----:B------:R-:W-:Y:S01]  /*2ef0*/  FMUL.FTZ R40, R35, UR6 ;  /* 0x0000000623287c20 */ /* 0x000fe20008410000 */
[----:B------:R-:W-:-:S02]  /*2f00*/  LOP3.LUT P3, RZ, R84, 0xff000000, RZ, 0xc0, !PT ;  /* 0xff00000054ff7812 */ /* 0x000fc4000786c0ff */
[----:B------:R-:W-:Y:S01]  /*2f10*/  F2FP.F16.F32.PACK_AB R43, R37, R36 ;  /* 0x00000024252b723e */ /* 0x000fe200000000ff */
[----:B------:R-:W-:Y:S01]  /*2f20*/  FMUL.FTZ R36, R33, UR6 ;  /* 0x0000000621247c20 */ /* 0x000fe20008410000 */
[C---:B------:R-:W-:Y:S02]  /*2f30*/  FSEL R44, R0.reuse, RZ, P2 ;  /* 0x000000ff002c7208 */ /* 0x040fe40001000000 */
[----:B------:R-:W-:Y:S01]  /*2f40*/  FSEL R37, R0, RZ, P4 ;  /* 0x000000ff00257208 */ /* 0x000fe20002000000 */
[----:B------:R-:W-:Y:S01]  /*2f50*/  FMUL.FTZ R0, R32, UR6 ;  /* 0x0000000620007c20 */ /* 0x000fe20008410000 */
[----:B------:R-:W-:Y:S02]  /*2f60*/  LOP3.LUT P5, RZ, R84, 0xff00, RZ, 0xc0, !PT ;  /* 0x0000ff0054ff7812 */ /* 0x000fe400078ac0ff */
[C---:B------:R-:W-:Y:S02]  /*2f70*/  LOP3.LUT P2, RZ, R160.reuse, 0xff000000, RZ, 0xc0, !PT ;  /* 0xff000000a0ff7812 */ /* 0x040fe4000784c0ff */
[----:B------:R-:W-:-:S02]  /*2f80*/  LOP3.LUT P4, RZ, R160, 0xff00, RZ, 0xc0, !PT ;  /* 0x0000ff00a0ff7812 */ /* 0x000fc4000788c0ff */
[----:B------:R-:W-:Y:S02]  /*2f90*/  FSEL R41, R40, RZ, P3 ;  /* 0x000000ff28297208 */ /* 0x000fe40001800000 */
[----:B------:R-:W-:Y:S02]  /*2fa0*/  LOP3.LUT P6, RZ, R84, 0xff, RZ, 0xc0, !PT ;  /* 0x000000ff54ff7812 */ /* 0x000fe400078cc0ff */
[----:B------:R-:W-:Y:S02]  /*2fb0*/  LOP3.LUT P3, RZ, R160, 0xff, RZ, 0xc0, !PT ;  /* 0x000000ffa0ff7812 */ /* 0x000fe4000786c0ff */
[----:B------:R-:W-:Y:S02]  /*2fc0*/  FSEL R46, R40, RZ, P2 ;  /* 0x000000ff282e7208 */ /* 0x000fe40001000000 */
[C---:B------:R-:W-:Y:S02]  /*2fd0*/  FSEL R45, R36.reuse, RZ, P5 ;  /* 0x000000ff242d7208 */ /* 0x040fe40002800000 */
        /* <DEDUP_REMOVED lines=8> */
.L_x_3069:
        /* <DEDUP_REMOVED lines=13> */
[C---:B-----5:R-:W-:Y:S01]  /*3130*/  FFMA.FTZ R69, R172.reuse, R69, R10 ;  /* 0x00000045ac457223 */ /* 0x060fe2000001000a */
[----:B------:R-:W-:Y:S01]  /*3140*/  LOP3.LUT P3, RZ, R85, 0xff0000, RZ, 0xc0, !PT ;  /* 0x00ff000055ff7812 */ /* 0x000fe2000786c0ff */
[C---:B------:R-:W-:Y:S01]  /*3150*/  FFMA.FTZ R67, R172.reuse, R67, R11 ;  /* 0x00000043ac437223 */ /* 0x040fe2000001000b */
[----:B------:R-:W-:Y:S01]  /*3160*/  FFMA.FTZ R51, R172, R51, R9 ;  /* 0x00000033ac337223 */ /* 0x000fe20000010009 */
[----:B------:R-:W-:Y:S01]  /*3170*/  FMUL.FTZ R69, R69, UR6 ;  /* 0x0000000645457c20 */ /* 0x000fe20008410000 */
[-CC-:B------:R-:W-:Y:S01]  /*3180*/  FFMA.FTZ R43, R43, R180.reuse, R75.reuse ;  /* 0x000000b42b2b7223 */ /* 0x180fe2000001004b */
[----:B------:R-:W-:Y:S01]  /*3190*/  ISETP.GE.U32.AND P2, PT, R84, RZ, PT ;  /* 0x000000ff5400720c */ /* 0x000fe20003f46070 */
[-CC-:B------:R-:W-:Y:S01]  /*31a0*/  FFMA.FTZ R45, R45, R180.reuse, R75.reuse ;  /* 0x000000b42d2d7223 */ /* 0x180fe2000001004b */
[-CC-:B------:R-:W-:Y:S01]  /*31b0*/  FFMA.FTZ R41, R41, R180.reuse, R75.reuse ;  /* 0x000000b429297223 */ /* 0x180fe2000001004b */
[----:B------:R-:W-:Y:S01]  /*31c0*/  FMUL.FTZ R67, R67, UR6 ;  /* 0x0000000643437c20 */ /* 0x000fe20008410000 */
[----:B------:R-:W-:Y:S01]  /*31d0*/  FFMA.FTZ R63, R172, R63, R8 ;  /* 0x0000003fac3f7223 */ /* 0x000fe20000010008 */
[----:B0-----:R-:W-:Y:S01]  /*31e0*/  FSEL R40, R69, RZ, P3 ;  /* 0x000000ff45287208 */ /* 0x001fe20001800000 */
[----:B------:R-:W-:Y:S01]  /*31f0*/  FMUL.FTZ R51, R51, UR6 ;  /* 0x0000000633337c20 */ /* 0x000fe20008410000 */
[----:B------:R-:W-:Y:S01]  /*3200*/  FFMA.FTZ R0, R0, R180, R75 ;  /* 0x000000b400007223 */ /* 0x000fe2000001004b */
[C---:B------:R-:W-:Y:S01]  /*3210*/  ISETP.GE.U32.AND.EX P5, PT, R85.reuse, 0x1000000, PT, P2 ;  /* 0x010000005500780c */ /* 0x040fe20003fa6120 */
[----:B------:R-:W-:Y:S01]  /*3220*/  FADD.FTZ R43, R46, -R43 ;  /* 0x8000002b2e2b7221 */ /* 0x000fe20000010000 */
[----:B------:R-:W-:Y:S01]  /*3230*/  LOP3.LUT P3, RZ, R85, 0xff00, RZ, 0xc0, !PT ;  /* 0x0000ff0055ff7812 */ /* 0x000fe2000786c0ff */
[----:B------:R-:W-:Y:S01]  /*3240*/  FADD.FTZ R45, R50, -R45 ;  /* 0x8000002d322d7221 */ /* 0x000fe20000010000 */
[----:B------:R-:W-:Y:S01]  /*3250*/  ISETP.GE.U32.AND P2, PT, R160, RZ, PT ;  /* 0x000000ffa000720c */ /* 0x000fe20003f46070 */
[----:B------:R-:W-:Y:S01]  /*3260*/  FMUL.FTZ R63, R63, UR6 ;  /* 0x000000063f3f7c20 */ /* 0x000fe20008410000 */
[----:B------:R-:W-:Y:S01]  /*3270*/  FADD.FTZ R44, R44, -R41 ;  /* 0x800000292c2c7221 */ /* 0x000fe20000010000 */
[----:B------:R-:W-:Y:S01]  /*3280*/  FADD.FTZ R47, R47, -R0 ;  /* 0x800000002f2f7221 */ /* 0x000fe20000010000 */
[----:B------:R-:W-:Y:S01]  /*3290*/  LOP3.LUT P6, RZ, R161, 0xff0000, RZ, 0xc0, !PT ;  /* 0x00ff0000a1ff7812 */ /* 0x000fe200078cc0ff */
[C---:B------:R-:W-:Y:S01]  /*32a0*/  FFMA.FTZ R0, R172.reuse, R43, R6 ;  /* 0x0000002bac007223 */ /* 0x040fe20000010006 */
[----:B------:R-:W-:Y:S01]  /*32b0*/  LOP3.LUT P4, RZ, R85, 0xff, RZ, 0xc0, !PT ;  /* 0x000000ff55ff7812 */ /* 0x000fe2000788c0ff */
[----:B------:R-:W-:Y:S01]  /*32c0*/  FFMA.FTZ R45, R172, R45, R7 ;  /* 0x0000002dac2d7223 */ /* 0x000fe20000010007 */
[----:B------:R-:W-:Y:S01]  /*32d0*/  FSEL R49, R67, RZ, P5 ;  /* 0x000000ff43317208 */ /* 0x000fe20002800000 */
[----:B------:R-:W-:Y:S01]  /*32e0*/  FMUL.FTZ R0, R0, UR6 ;  /* 0x0000000600007c20 */ /* 0x000fe20008410000 */
[----:B------:R-:W-:Y:S01]  /*32f0*/  FSEL R41, R51, RZ, P3 ;  /* 0x000000ff33297208 */ /* 0x000fe20001800000 */
[----:B------:R-:W-:Y:S01]  /*3300*/  FMUL.FTZ R45, R45, UR6 ;  /* 0x000000062d2d7c20 */ /* 0x000fe20008410000 */
[C---:B------:R-:W-:Y:S01]  /*3310*/  LOP3.LUT P5, RZ, R161.reuse, 0xff, RZ, 0xc0, !PT ;  /* 0x000000ffa1ff7812 */ /* 0x040fe200078ac0ff */
[C---:B------:R-:W-:Y:S01]  /*3320*/  FFMA.FTZ R44, R172.reuse, R44, R5 ;  /* 0x0000002cac2c7223 */ /* 0x040fe20000010005 */
[C---:B------:R-:W-:Y:S01]  /*3330*/  ISETP.GE.U32.AND.EX P2, PT, R161.reuse, 0x1000000, PT, P2 ;  /* 0x01000000a100780c */ /* 0x040fe20003f46120 */
[----:B------:R-:W-:Y:S01]  /*3340*/  FFMA.FTZ R47, R172, R47, R4 ;  /* 0x0000002fac2f7223 */ /* 0x000fe20000010004 */
[----:B------:R-:W-:Y:S01]  /*3350*/  LOP3.LUT P3, RZ, R161, 0xff00, RZ, 0xc0, !PT ;  /* 0x0000ff00a1ff7812 */ /* 0x000fe2000786c0ff */
[----:B------:R-:W-:Y:S01]  /*3360*/  FMUL.FTZ R44, R44, UR6 ;  /* 0x000000062c2c7c20 */ /* 0x000fe20008410000 */
[----:B------:R-:W-:Y:S01]  /*3370*/  FSEL R39, R69, RZ, P6 ;  /* 0x000000ff45277208 */ /* 0x000fe20003000000 */
[----:B------:R-:W-:Y:S01]  /*3380*/  FMUL.FTZ R47, R47, UR6 ;  /* 0x000000062f2f7c20 */ /* 0x000fe20008410000 */
[----:B------:R-:W-:-:S02]  /*3390*/  FSEL R42, R63, RZ, P4 ;  /* 0x000000ff3f2a7208 */ /* 0x000fc40002000000 */
[C---:B------:R-:W-:Y:S02]  /*33a0*/  LOP3.LUT P6, RZ, R84.reuse, 0xff0000, RZ, 0xc0, !PT ;  /* 0x00ff000054ff7812 */ /* 0x040fe400078cc0ff */
[----:B------:R-:W-:Y:S02]  /*33b0*/  FSEL R36, R67, RZ, P2 ;  /* 0x000000ff43247208 */ /* 0x000fe40001000000 */
[----:B------:R-:W-:Y:S02]  /*33c0*/  FSEL R38, R63, RZ, P5 ;  /* 0x000000ff3f267208 */ /* 0x000fe40002800000 */
[----:B------:R-:W-:Y:S02]  /*33d0*/  FSEL R37, R51, RZ, P3 ;  /* 0x000000ff33257208 */ /* 0x000fe40001800000 */
[----:B------:R-:W-:Y:S02]  /*33e0*/  LOP3.LUT P2, RZ, R84, 0xff000000, RZ, 0xc0, !PT ;  /* 0xff00000054ff7812 */ /* 0x000fe4000784c0ff */
[----:B------:R-:W-:-:S02]  /*33f0*/  LOP3.LUT P3, RZ, R160, 0xff0000, RZ, 0xc0, !PT ;  /* 0x00ff0000a0ff7812 */ /* 0x000fc4000786c0ff */
[----:B------:R-:W-:Y:S02]  /*3400*/  F2FP.F16.F32.PACK_AB R42, R41, R42 ;  /* 0x0000002a292a723e */ /* 0x000fe400000000ff */
[----:B------:R-:W-:Y:S02]  /*3410*/  F2FP.F16.F32.PACK_AB R38, R37, R38 ;  /* 0x000000262526723e */ /* 0x000fe400000000ff */
[----:B------:R-:W-:Y:S02]  /*3420*/  FSEL R41, R0, RZ, P6 ;  /* 0x000000ff00297208 */ /* 0x000fe40003000000 */
[----:B------:R-:W-:Y:S02]  /*3430*/  LOP3.LUT P6, RZ, R160, 0xff000000, RZ, 0xc0, !PT ;  /* 0xff000000a0ff7812 */ /* 0x000fe400078cc0ff */
[----:B------:R-:W-:Y:S02]  /*3440*/  FSEL R37, R0, RZ, P3 ;  /* 0x000000ff00257208 */ /* 0x000fe40001800000 */
        /* <DEDUP_REMOVED lines=17> */
.L_x_3071:
        /* <DEDUP_REMOVED lines=21> */
[-C--:B------:R-:W-:Y:S01]  /*36b0*/  FFMA.FTZ R45, R45, R180.reuse, R75 ;  /* 0x000000b42d2d7223 */ /* 0x080fe2000001004b */
[----:B------:R-:W-:Y:S01]  /*36c0*/  FSEL R39, R29, RZ, P4 ;  /* 0x000000ff1d277208 */ /* 0x000fe20002000000 */
[----:B------:R-:W-:Y:S01]  /*36d0*/  FFMA.FTZ R29, R172, R51, R9 ;  /* 0x00000033ac1d7223 */ /* 0x000fe20000010009 */
        /* <DEDUP_REMOVED lines=21> */
[C---:B------:R-:W-:Y:S01]  /*3830*/  FFMA.FTZ R32, R172.reuse, R47, R4 ;  /* 0x0000002fac207223 */ /* 0x040fe20000010004 */
[----:B------:R-:W-:Y:S01]  /*3840*/  F2FP.F16.F32.PACK_AB R42, R33, R42 ;  /* 0x0000002a212a723e */ /* 0x000fe200000000ff */
[C---:B------:R-:W-:Y:S01]  /*3850*/  FFMA.FTZ R33, R172.reuse, R44, R5 ;  /* 0x0000002cac217223 */ /* 0x040fe20000010005 */
[----:B------:R-:W-:Y:S01]  /*3860*/  F2FP.F16.F32.PACK_AB R38, R35, R38 ;  /* 0x000000262326723e */ /* 0x000fe200000000ff */
[----:B------:R-:W-:Y:S01]  /*3870*/  FFMA.FTZ R35, R172, R45, R7 ;  /* 0x0000002dac237223 */ /* 0x000fe20000010007 */
        /* <DEDUP_REMOVED lines=23> */
[----:B------:R-:W-:-:S07]  /*39f0*/  F2FP.F16.F32.PACK_AB R40, R45, R40 ;  /* 0x000000282d28723e */ /* 0x000fce00000000ff */
.L_x_3067:
        /* <DEDUP_REMOVED lines=62> */
[----:B------:R-:W-:Y:S01]  /*3de0*/  F2FP.F16.F32.PACK_AB R39, R40, R39 ;  /* 0x000000272827723e */ /* 0x000fe200000000ff */
[----:B------:R-:W-:Y:S01]  /*3df0*/  FMUL.FTZ R40, R35, UR6 ;  /* 0x0000000623287c20 */ /* 0x000fe20008410000 */
[----:B------:R-:W-:Y:S01]  /*3e00*/  F2FP.F16.F32.PACK_AB R38, R33, R38 ;  /* 0x000000262126723e */ /* 0x000fe200000000ff */
[----:B------:R-:W-:Y:S01]  /*3e10*/  FFMA.FTZ R33, R172, R53, R13 ;  /* 0x00000035ac217223 */ /* 0x000fe2000001000d */
[----:B------:R-:W-:Y:S02]  /*3e20*/  LOP3.LUT P5, RZ, R82, 0xff000000, RZ, 0xc0, !PT ;  /* 0xff00000052ff7812 */ /* 0x000fe400078ac0ff */
[----:B------:R-:W-:Y:S01]  /*3e30*/  FSEL R47, R32, RZ, P3 ;  /* 0x000000ff202f7208 */ /* 0x000fe20001800000 */
[----:B------:R-:W-:Y:S01]  /*3e40*/  FFMA.FTZ R32, R172, R57, R12 ;  /* 0x00000039ac207223 */ /* 0x000fe2000001000c */
[----:B------:R-:W-:-:S02]  /*3e50*/  FSEL R37, R0, RZ, P6 ;  /* 0x000000ff00257208 */ /* 0x000fc40003000000 */
[----:B------:R-:W-:Y:S01]  /*3e60*/  LOP3.LUT P6, RZ, R2, 0xff000000, RZ, 0xc0, !PT ;  /* 0xff00000002ff7812 */ /* 0x000fe200078cc0ff */
[----:B------:R-:W-:Y:S01]  /*3e70*/  FMUL.FTZ R0, R32, UR6 ;  /* 0x0000000620007c20 */ /* 0x000fe20008410000 */
[----:B------:R-:W-:Y:S01]  /*3e80*/  F2FP.F16.F32.PACK_AB R43, R36, R43 ;  /* 0x0000002b242b723e */ /* 0x000fe200000000ff */
[----:B------:R-:W-:Y:S01]  /*3e90*/  FMUL.FTZ R36, R33, UR6 ;  /* 0x0000000621247c20 */ /* 0x000fe20008410000 */
[----:B------:R-:W-:Y:S02]  /*3ea0*/  FSEL R46, R40, RZ, P5 ;  /* 0x000000ff282e7208 */ /* 0x000fe40002800000 */
[----:B------:R-:W-:Y:S02]  /*3eb0*/  LOP3.LUT P3, RZ, R82, 0xff00, RZ, 0xc0, !PT ;  /* 0x0000ff0052ff7812 */ /* 0x000fe4000786c0ff */
[----:B------:R-:W-:Y:S02]  /*3ec0*/  LOP3.LUT P5, RZ, R2, 0xff00, RZ, 0xc0, !PT ;  /* 0x0000ff0002ff7812 */ /* 0x000fe400078ac0ff */
[----:B------:R-:W-:-:S02]  /*3ed0*/  FSEL R48, R40, RZ, P6 ;  /* 0x000000ff28307208 */ /* 0x000fc40003000000 */
[----:B------:R-:W-:Y:S02]  /*3ee0*/  LOP3.LUT P4, RZ, R82, 0xff, RZ, 0xc0, !PT ;  /* 0x000000ff52ff7812 */ /* 0x000fe4000788c0ff */
[----:B------:R-:W-:Y:S02]  /*3ef0*/  LOP3.LUT P6, RZ, R2, 0xff, RZ, 0xc0, !PT ;  /* 0x000000ff02ff7812 */ /* 0x000fe400078cc0ff */
[----:B------:R-:W-:Y:S02]  /*3f00*/  F2FP.F16.F32.PACK_AB R42, R47, R42 ;  /* 0x0000002a2f2a723e */ /* 0x000fe400000000ff */
[C---:B------:R-:W-:Y:S02]  /*3f10*/  FSEL R47, R36.reuse, RZ, P3 ;  /* 0x000000ff242f7208 */ /* 0x040fe40001800000 */
        /* <DEDUP_REMOVED lines=8> */
.L_x_3074:
[-CC-:B------:R-:W-:Y:S01]  /*3fa0*/  FFMA.FTZ R93, R93, R180.reuse, R75.reuse ;  /* 0x000000b45d5d7223 */ /* 0x180fe2000001004b */
[-CC-:B------:R-:W-:Y:S01]  /*3fb0*/  FFMA.FTZ R58, R58, R180.reuse, R75.reuse ;  /* 0x000000b43a3a7223 */ /* 0x180fe2000001004b */
[----:B------:R-:W-:Y:S01]  /*3fc0*/  ISETP.GE.U32.AND P3, PT, R82, RZ, PT ;  /* 0x000000ff5200720c */ /* 0x000fe20003f66070 */
[-C--:B------:R-:W-:Y:S01]  /*3fd0*/  FFMA.FTZ R54, R54, R180.reuse, R75 ;  /* 0x000000b436367223 */ /* 0x080fe2000001004b */
[----:B------:R-:W-:Y:S01]  /*3fe0*/  FADD.FTZ R93, R90, -R93 ;  /* 0x8000005d5a5d7221 */ /* 0x000fe20000010000 */
[----:B------:R-:W-:Y:S01]  /*3ff0*/  FADD.FTZ R61, R61, -R58 ;  /* 0x8000003a3d3d7221 */ /* 0x000fe20000010000 */
[-C--:B------:R-:W-:Y:S01]  /*4000*/  FFMA.FTZ R74, R74, R180.reuse, R75 ;  /* 0x000000b44a4a7223 */ /* 0x080fe2000001004b */
        /* <DEDUP_REMOVED lines=11> */
[-C--:B------:R-:W-:Y:S01]  /*40c0*/  FFMA.FTZ R55, R55, R180.reuse, R75 ;  /* 0x000000b437377223 */ /* 0x080fe2000001004b */
[----:B------:R-:W-:Y:S01]  /*40d0*/  LOP3.LUT P5, RZ, R83, 0xff, RZ, 0xc0, !PT ;  /* 0x000000ff53ff7812 */ /* 0x000fe200078ac0ff */
[----:B------:R-:W-:Y:S01]  /*40e0*/  FMUL.FTZ R91, R91, UR6 ;  /* 0x000000065b5b7c20 */ /* 0x000fe20008410000 */
[----:B------:R-:W-:Y:S01]  /*40f0*/  FMUL.FTZ R59, R59, UR6 ;  /* 0x000000063b3b7c20 */ /* 0x000fe20008410000 */
[----:B------:R-:W-:Y:S01]  /*4100*/  FADD.FTZ R65, R68, -R65 ;  /* 0x8000004144417221 */ /* 0x000fe20000010000 */
[----:B0-----:R-:W-:Y:S01]  /*4110*/  FSEL R42, R61, RZ, P5 ;  /* 0x000000ff3d2a7208 */ /* 0x001fe20002800000 */
[-C--:B------:R-:W-:Y:S01]  /*4120*/  FFMA.FTZ R53, R53, R180.reuse, R75 ;  /* 0x000000b435357223 */ /* 0x080fe2000001004b */
        /* <DEDUP_REMOVED lines=30> */
[----:B------:R-:W-:-:S02]  /*4310*/  F2FP.F16.F32.PACK_AB R43, R0, R43 ;  /* 0x0000002b002b723e */ /* 0x000fc400000000ff */
[C---:B------:R-:W-:Y:S02]  /*4320*/  LOP3.LUT P6, RZ, R82.reuse, 0xff00, RZ, 0xc0, !PT ;  /* 0x0000ff0052ff7812 */ /* 0x040fe400078cc0ff */
[----:B------:R-:W-:Y:S02]  /*4330*/  FSEL R65, R65, RZ, P3 ;  /* 0x000000ff41417208 */ /* 0x000fe40001800000 */
[C---:B------:R-:W-:Y:S02]  /*4340*/  FSEL R0, R55.reuse, RZ, P4 ;  /* 0x000000ff37007208 */ /* 0x040fe40002000000 */
[----:B------:R-:W-:Y:S02]  /*4350*/  FSEL R46, R55, RZ, P5 ;  /* 0x000000ff372e7208 */ /* 0x000fe40002800000 */
[----:B------:R-:W-:Y:S02]  /*4360*/  LOP3.LUT P3, RZ, R82, 0xff, RZ, 0xc0, !PT ;  /* 0x000000ff52ff7812 */ /* 0x000fe4000786c0ff */
        /* <DEDUP_REMOVED lines=14> */
.L_x_3073:
        /* <DEDUP_REMOVED lines=51> */
[----:B------:R-:W-:Y:S01]  /*4780*/  FMUL.FTZ R33, R172, R53 ;  /* 0x00000035ac217220 */ /* 0x000fe20000410000 */
[----:B------:R-:W-:Y:S02]  /*4790*/  LOP3.LUT P5, RZ, R82, 0xff000000, RZ, 0xc0, !PT ;  /* 0xff00000052ff7812 */ /* 0x000fe400078ac0ff */
[----:B------:R-:W-:Y:S01]  /*47a0*/  FSEL R47, R32, RZ, P3 ;  /* 0x000000ff202f7208 */ /* 0x000fe20001800000 */
[----:B------:R-:W-:Y:S01]  /*47b0*/  FMUL.FTZ R32, R172, R57 ;  /* 0x00000039ac207220 */ /* 0x000fe20000410000 */
        /* <DEDUP_REMOVED lines=21> */
.L_x_3076:
[-CC-:B------:R-:W-:Y:S01]  /*4910*/  FFMA.FTZ R93, R93, R180.reuse, R75.reuse ;  /* 0x000000b45d5d7223 */ /* 0x180fe2000001004b */
[-CC-:B------:R-:W-:Y:S01]  /*4920*/  FFMA.FTZ R58, R58, R180.reuse, R75.reuse ;  /* 0x000000b43a3a7223 */ /* 0x180fe2000001004b */
[----:B------:R-:W-:Y:S01]  /*4930*/  ISETP.GE.U32.AND P3, PT, R82, RZ, PT ;  /* 0x000000ff5200720c */ /* 0x000fe20003f66070 */
[-C--:B------:R-:W-:Y:S01]  /*4940*/  FFMA.FTZ R54, R54, R180.reuse, R75 ;  /* 0x000000b436367223 */ /* 0x080fe2000001004b */
[----:B------:R-:W-:Y:S01]  /*4950*/  FADD.FTZ R93, R90, -R93 ;  /* 0x8000005d5a5d7221 */ /* 0x000fe20000010000 */
[----:B------:R-:W-:Y:S01]  /*4960*/  FADD.FTZ R61, R61, -R58 ;  /* 0x8000003a3d3d7221 */ /* 0x000fe20000010000 */
[-CC-:B------:R-:W-:Y:S01]  /*4970*/  FFMA.FTZ R74, R74, R180.reuse, R75.reuse ;  /* 0x000000b44a4a7223 */ /* 0x180fe2000001004b */
        /* <DEDUP_REMOVED lines=68> */
.L_x_3072:
        /* <DEDUP_REMOVED lines=56> */
.L_x_3078:
        /* <DEDUP_REMOVED lines=54> */
.L_x_3077:
        /* <DEDUP_REMOVED lines=55> */
.L_x_3079:
        /* <DEDUP_REMOVED lines=53> */
.L_x_3075:
        /* <DEDUP_REMOVED lines=19> */
[----:B------:R-:W-:Y:S01]  /*5c90*/  ISETP.GE.U32.AND P3, PT, R76, RZ, PT ;  /* 0x000000ff4c00720c */ /* 0x000fe20003f66070 */
[C---:B0-----:R-:W-:Y:S01]  /*5ca0*/  FFMA.FTZ R30, R172.reuse, R181, R26 ;  /* 0x000000b5ac1e7223 */ /* 0x041fe2000001001a */
[----:B------:R-:W-:Y:S01]  /*5cb0*/  FFMA.FTZ R31, R172, R71, R27 ;  /* 0x00000047ac1f7223 */ /* 0x000fe2000001001b */
[-C--:B------:R-:W-:Y:S01]  /*5cc0*/  FFMA.FTZ R175, R175, R180.reuse, R75 ;  /* 0x000000b4afaf7223 */ /* 0x080fe2000001004b */
        /* <DEDUP_REMOVED lines=10> */
[-CC-:B------:R-:W-:Y:S01]  /*5d70*/  FFMA.FTZ R89, R89, R180.reuse, R75.reuse ;  /* 0x000000b459597223 */ /* 0x180fe2000001004b */
[----:B------:R-:W-:Y:S01]  /*5d80*/  FSEL R39, R0, RZ, P4 ;  /* 0x000000ff00277208 */ /* 0x000fe20002000000 */
[----:B------:R-:W-:Y:S01]  /*5d90*/  FMUL.FTZ R0, R28, UR6 ;  /* 0x000000061c007c20 */ /* 0x000fe20008410000 */
[----:B------:R-:W-:Y:S01]  /*5da0*/  LOP3.LUT P5, RZ, R81, 0xff, RZ, 0xc0, !PT ;  /* 0x000000ff51ff7812 */ /* 0x000fe200078ac0ff */
[----:B------:R-:W-:Y:S01]  /*5db0*/  FADD.FTZ R179, R179, -R86 ;  /* 0x80000056b3b37221 */ /* 0x000fe20000010000 */
[----:B------:R-:W-:Y:S01]  /*5dc0*/  LOP3.LUT P6, RZ, R77, 0xff, RZ, 0xc0, !PT ;  /* 0x000000ff4dff7812 */ /* 0x000fe200078cc0ff */
[-C--:B------:R-:W-:Y:S01]  /*5dd0*/  FFMA.FTZ R87, R87, R180.reuse, R75 ;  /* 0x000000b457577223 */ /* 0x080fe2000001004b */
        /* <DEDUP_REMOVED lines=16> */
[----:B------:R-:W-:Y:S01]  /*5ee0*/  F2FP.F16.F32.PACK_AB R39, R40, R39 ;  /* 0x000000272827723e */ /* 0x000fe200000000ff */
[----:B------:R-:W-:Y:S01]  /*5ef0*/  FMUL.FTZ R40, R35, UR6 ;  /* 0x0000000623287c20 */ /* 0x000fe20008410000 */
[----:B------:R-:W-:Y:S01]  /*5f00*/  FSEL R41, R0, RZ, P4 ;  /* 0x000000ff00297208 */ /* 0x000fe20002000000 */
[----:B------:R-:W-:Y:S01]  /*5f10*/  FMUL.FTZ R0, R34, UR6 ;  /* 0x0000000622007c20 */ /* 0x000fe20008410000 */
[----:B------:R-:W-:Y:S01]  /*5f20*/  LOP3.LUT P1, RZ, R80, 0xff0000, RZ, 0xc0, !PT ;  /* 0x00ff000050ff7812 */ /* 0x000fe2000782c0ff */
[----:B------:R-:W-:Y:S01]  /*5f30*/  FFMA.FTZ R32, R172, R177, R20 ;  /* 0x000000b1ac207223 */ /* 0x000fe20000010014 */
[----:B------:R-:W-:-:S02]  /*5f40*/  LOP3.LUT P4, RZ, R76, 0xff0000, RZ, 0xc0, !PT ;  /* 0x00ff00004cff7812 */ /* 0x000fc4000788c0ff */
[----:B------:R-:W-:Y:S02]  /*5f50*/  LOP3.LUT P3, RZ, R80, 0xff000000, RZ, 0xc0, !PT ;  /* 0xff00000050ff7812 */ /* 0x000fe4000786c0ff */
[----:B------:R-:W-:Y:S01]  /*5f60*/  F2FP.F16.F32.PACK_AB R43, R36, R43 ;  /* 0x0000002b242b723e */ /* 0x000fe200000000ff */
[----:B------:R-:W-:Y:S01]  /*5f70*/  FMUL.FTZ R36, R33, UR6 ;  /* 0x0000000621247c20 */ /* 0x000fe20008410000 */
[----:B------:R-:W-:Y:S02]  /*5f80*/  F2FP.F16.F32.PACK_AB R38, R41, R38 ;  /* 0x000000262926723e */ /* 0x000fe400000000ff */
[----:B------:R-:W-:Y:S02]  /*5f90*/  F2FP.F16.F32.PACK_AB R42, R37, R42 ;  /* 0x0000002a252a723e */ /* 0x000fe400000000ff */
        /* <DEDUP_REMOVED lines=19> */
.L_x_3082:
[-CC-:B------:R-:W-:Y:S01]  /*60d0*/  FFMA.FTZ R92, R92, R180.reuse, R75.reuse ;  /* 0x000000b45c5c7223 */ /* 0x180fe2000001004b */
[-CC-:B------:R-:W-:Y:S01]  /*60e0*/  FFMA.FTZ R175, R175, R180.reuse, R75.reuse ;  /* 0x000000b4afaf7223 */ /* 0x180fe2000001004b */
[-CC-:B------:R-:W-:Y:S01]  /*60f0*/  FFMA.FTZ R88, R88, R180.reuse, R75.reuse ;  /* 0x000000b458587223 */ /* 0x180fe2000001004b */
[-C--:B------:R-:W-:Y:S01]  /*6100*/  FFMA.FTZ R71, R71, R180.reuse, R75 ;  /* 0x000000b447477223 */ /* 0x080fe2000001004b */
        /* <DEDUP_REMOVED lines=10> */
[-C--:B------:R-:W-:Y:S01]  /*61b0*/  FFMA.FTZ R89, R89, R180.reuse, R75 ;  /* 0x000000b459597223 */ /* 0x080fe2000001004b */
        /* <DEDUP_REMOVED lines=38> */
[----:B------:R-:W-:Y:S02]  /*6420*/  F2FP.F16.F32.PACK_AB R42, R37, R42 ;  /* 0x0000002a252a723e */ /* 0x000fe400000000ff */
        /* <DEDUP_REMOVED lines=21> */
.L_x_3081:
        /* <DEDUP_REMOVED lines=9> */
[C---:B0-----:R-:W-:Y:S01]  /*6610*/  FMUL.FTZ R30, R172.reuse, R181 ;  /* 0x000000b5ac1e7220 */ /* 0x041fe20000410000 */
[----:B------:R-:W-:Y:S01]  /*6620*/  FMUL.FTZ R31, R172, R71 ;  /* 0x00000047ac1f7220 */ /* 0x000fe20000410000 */
[-C--:B------:R-:W-:Y:S01]  /*6630*/  FFMA.FTZ R175, R175, R180.reuse, R75 ;  /* 0x000000b4afaf7223 */ /* 0x080fe2000001004b */
        /* <DEDUP_REMOVED lines=33> */
[----:B------:R-:W-:Y:S01]  /*6850*/  F2FP.F16.F32.PACK_AB R39, R40, R39 ;  /* 0x000000272827723e */ /* 0x000fe200000000ff */
[----:B------:R-:W-:Y:S01]  /*6860*/  FMUL.FTZ R40, R35, UR6 ;  /* 0x0000000623287c20 */ /* 0x000fe20008410000 */
[----:B------:R-:W-:Y:S01]  /*6870*/  FSEL R41, R0, RZ, P4 ;  /* 0x000000ff00297208 */ /* 0x000fe20002000000 */
[----:B------:R-:W-:Y:S01]  /*6880*/  FMUL.FTZ R0, R34, UR6 ;  /* 0x0000000622007c20 */ /* 0x000fe20008410000 */
[----:B------:R-:W-:Y:S01]  /*6890*/  LOP3.LUT P1, RZ, R80, 0xff0000, RZ, 0xc0, !PT ;  /* 0x00ff000050ff7812 */ /* 0x000fe2000782c0ff */
[----:B------:R-:W-:Y:S01]  /*68a0*/  FMUL.FTZ R32, R172, R177 ;  /* 0x000000b1ac207220 */ /* 0x000fe20000410000 */
        /* <DEDUP_REMOVED lines=25> */
.L_x_3084:
        /* <DEDUP_REMOVED lines=14> */
[-CC-:B------:R-:W-:Y:S01]  /*6b20*/  FFMA.FTZ R89, R89, R180.reuse, R75.reuse ;  /* 0x000000b459597223 */ /* 0x180fe2000001004b */
        /* <DEDUP_REMOVED lines=60> */
.L_x_3080:
        /* <DEDUP_REMOVED lines=9> */
[-C--:B------:R-:W-:Y:S01]  /*6f80*/  FFMA.FTZ R89, R89, R180.reuse, R75 ;  /* 0x000000b459597223 */ /* 0x080fe2000001004b */
[----:B0-----:R-:W-:Y:S01]  /*6f90*/  FFMA.FTZ R31, R172, R71, R27 ;  /* 0x00000047ac1f7223 */ /* 0x001fe2000001001b */
[-CC-:B------:R-:W-:Y:S01]  /*6fa0*/  FFMA.FTZ R88, R88, R180.reuse, R75.reuse ;  /* 0x000000b458587223 */ /* 0x180fe2000001004b */
[----:B------:R-:W-:Y:S01]  /*6fb0*/  FADD.FTZ R177, R177, -R72 ;  /* 0x80000048b1b17221 */ /* 0x000fe20000010000 */
[----:B------:R-:W-:Y:S01]  /*6fc0*/  ISETP.GE.U32.AND P1, PT, R80, RZ, PT ;  /* 0x000000ff5000720c */ /* 0x000fe20003f26070 */
[C---:B------:R-:W-:Y:S01]  /*6fd0*/  FFMA.FTZ R30, R172.reuse, R181, R26 ;  /* 0x000000b5ac1e7223 */ /* 0x040fe2000001001a */
        /* <DEDUP_REMOVED lines=41> */
.L_x_3086:
        /* <DEDUP_REMOVED lines=54> */
.L_x_3085:
        /* <DEDUP_REMOVED lines=9> */
[----:B0-----:R-:W-:Y:S01]  /*7660*/  FMUL.FTZ R31, R172, R71 ;  /* 0x00000047ac1f7220 */ /* 0x001fe20000410000 */
[-CC-:B------:R-:W-:Y:S01]  /*7670*/  FFMA.FTZ R88, R88, R180.reuse, R75.reuse ;  /* 0x000000b458587223 */ /* 0x180fe2000001004b */
[----:B------:R-:W-:Y:S01]  /*7680*/  FADD.FTZ R177, R177, -R72 ;  /* 0x80000048b1b17221 */ /* 0x000fe20000010000 */
[----:B------:R-:W-:Y:S01]  /*7690*/  ISETP.GE.U32.AND P1, PT, R80, RZ, PT ;  /* 0x000000ff5000720c */ /* 0x000fe20003f26070 */
[C---:B------:R-:W-:Y:S01]  /*76a0*/  FMUL.FTZ R30, R172.reuse, R181 ;  /* 0x000000b5ac1e7220 */ /* 0x040fe20000410000 */
        /* <DEDUP_REMOVED lines=41> */
.L_x_3087:
        /* <DEDUP_REMOVED lines=53> */
.L_x_3083:
        /* <DEDUP_REMOVED lines=14> */
.L_x_3062:
        /* <DEDUP_REMOVED lines=48> */
.L_x_3061:
[----:B------:R-:W-:Y:S05]  /*8070*/  BSYNC B0 ;  /* 0x0000000000007941 */ /* 0x000fea0003800000 */
.L_x_3060:
        /* <DEDUP_REMOVED lines=146> */
.L_x_3063:
        /* <DEDUP_REMOVED lines=8> */
.L_x_3090:
[----:B------:R-:W-:Y:S05]  /*8a20*/  BSYNC B2 ;  /* 0x0000000000027941 */ /* 0x000fea0003800000 */
.L_x_3089:
        /* <DEDUP_REMOVED lines=9> */
.L_x_3091:
[----:B------:R-:W-:-:S05]  /*8ac0*/  FADD.FTZ R40, R49, R40 ;  /* 0x0000002831287221 */ /* 0x000fca0000010000 */
[----:B------:R-:W-:Y:S01]  /*8ad0*/  MOV R191, R40 ;  /* 0x0000002800bf7202 */ /* 0x000fe20000000f00 */
[----:B------:R-:W-:Y:S01]  /*8ae0*/  HFMA2 R190, -RZ, RZ, 0, 1.1920928955078125e-07 ;  /* 0x00000002ffbe7431 */ /* 0x000fe200000001ff */
[----:B------:R-:W-:-:S07]  /*8af0*/  MOV R42, R136 ;  /* 0x00000088002a7202 */ /* 0x000fce0000000f00 */
[----:B------:R-:W-:Y:S05]  /*8b00*/  WARPSYNC.COLLECTIVE R188, `(.L_x_3092) ;  /* 0x00000000bc087348 */ /* 0x000fea0003c00000 */
[----:B------:R0:W1:Y:S02]  /*8b10*/  SHFL.BFLY P4, R136, R191, R190, R193 ;  /* 0x0c0000bebf887389 */ /* 0x00006400000800c1 */
[----:B01----:R-:W-:Y:S05]  /*8b20*/  ENDCOLLECTIVE ;  /* 0x000000000000791b */ /* 0x003fea0003800000 */
.L_x_3092:
[----:B------:R-:W-:-:S05]  /*8b30*/  FADD.FTZ R42, R111, R42 ;  /* 0x0000002a6f2a7221 */ /* 0x000fca0000010000 */
[----:B------:R-:W-:Y:S02]  /*8b40*/  MOV R191, R42 ;  /* 0x0000002a00bf7202 */ /* 0x000fe40000000f00 */
[----:B------:R-:W-:-:S07]  /*8b50*/  MOV R75, R136 ;  /* 0x00000088004b7202 */ /* 0x000fce0000000f00 */
[----:B------:R-:W-:Y:S05]  /*8b60*/  WARPSYNC.COLLECTIVE R188, `(.L_x_3093) ;  /* 0x00000000bc087348 */ /* 0x000fea0003c00000 */
[----:B------:R0:W1:Y:S02]  /*8b70*/  SHFL.BFLY P4, R136, R191, R190, R193 ;  /* 0x0c0000bebf887389 */ /* 0x00006400000800c1 */
[----:B01----:R-:W-:Y:S05]  /*8b80*/  ENDCOLLECTIVE ;  /* 0x000000000000791b */ /* 0x003fea0003800000 */
.L_x_3093:
[----:B------:R-:W-:-:S05]  /*8b90*/  FADD.FTZ R75, R40, R75 ;  /* 0x0000004b284b7221 */ /* 0x000fca0000010000 */
[----:B------:R-:W-:Y:S01]  /*8ba0*/  MOV R191, R75 ;  /* 0x0000004b00bf7202 */ /* 0x000fe20000000f00 */
[----:B------:R-:W-:Y:S01]  /*8bb0*/  HFMA2 R190, -RZ, RZ, 0, 2.384185791015625e-07 ;  /* 0x00000004ffbe7431 */ /* 0x000fe200000001ff */
[----:B------:R-:W-:-:S07]  /*8bc0*/  MOV R113, R136 ;  /* 0x0000008800717202 */ /* 0x000fce0000000f00 */
[----:B------:R-:W-:Y:S05]  /*8bd0*/  WARPSYNC.COLLECTIVE R188, `(.L_x_3094) ;  /* 0x00000000bc087348 */ /* 0x000fea0003c00000 */
[----:B------:R0:W1:Y:S02]  /*8be0*/  SHFL.BFLY P4, R136, R191, R190, R193 ;  /* 0x0c0000bebf887389 */ /* 0x00006400000800c1 */
[----:B01----:R-:W-:Y:S05]  /*8bf0*/  ENDCOLLECTIVE ;  /* 0x000000000000791b */ /* 0x003fea0003800000 */
.L_x_3094:
[----:B------:R-:W-:-:S05]  /*8c00*/  FADD.FTZ R113, R42, R113 ;  /* 0x000000712a717221 */ /* 0x000fca0000010000 */
[----:B------:R-:W-:Y:S02]  /*8c10*/  MOV R191, R113 ;  /* 0x0000007100bf7202 */ /* 0x000fe40000000f00 */
[----:B------:R-:W-:-:S07]  /*8c20*/  MOV R112, R136 ;  /* 0x0000008800707202 */ /* 0x000fce0000000f00 */
[----:B------:R-:W-:Y:S05]  /*8c30*/  WARPSYNC.COLLECTIVE R188, `(.L_x_3095) ;  /* 0x00000000bc087348 */ /* 0x000fea0003c00000 */
[----:B------:R0:W1:Y:S02]  /*8c40*/  SHFL.BFLY P4, R136, R191, R190, R193 ;  /* 0x0c0000bebf887389 */ /* 0x00006400000800c1 */
[----:B01----:R-:W-:Y:S05]  /*8c50*/  ENDCOLLECTIVE ;  /* 0x000000000000791b */ /* 0x003fea0003800000 */
.L_x_3095:
[----:B------:R-:W-:-:S05]  /*8c60*/  FADD.FTZ R186, R75, R112 ;  /* 0x000000704bba7221 */ /* 0x000fca0000010000 */
[----:B------:R-:W-:Y:S01]  /*8c70*/  MOV R191, R186 ;  /* 0x000000ba00bf7202 */ /* 0x000fe20000000f00 */
[----:B------:R-:W-:Y:S02]  /*8c80*/  HFMA2 R190, -RZ, RZ, 0, 4.76837158203125e-07 ;  /* 0x00000008ffbe7431 */ /* 0x000fe400000001ff */
[----:B------:R-:W-:Y:S01]  /*8c90*/  FADD.FTZ R49, R113, R136 ;  /* 0x0000008871317221 */ /* 0x000fe20000010000 */
[----:B------:R-:W-:-:S07]  /*8ca0*/  MOV R113, R137 ;  /* 0x0000008900717202 */ /* 0x000fce0000000f00 */
[----:B------:R-:W-:Y:S05]  /*8cb0*/  WARPSYNC.COLLECTIVE R188, `(.L_x_3096) ;  /* 0x00000000bc087348 */ /* 0x000fea0003c00000 */
[----:B------:R0:W1:Y:S02]  /*8cc0*/  SHFL.BFLY P4, R136, R191, R190, R193 ;  /* 0x0c0000bebf887389 */ /* 0x00006400000800c1 */
[----:B01----:R-:W-:Y:S05]  /*8cd0*/  ENDCOLLECTIVE ;  /* 0x000000000000791b */ /* 0x003fea0003800000 */
.L_x_3096:
[----:B------:R-:W-:Y:S02]  /*8ce0*/  MOV R137, R185 ;  /* 0x000000b900897202 */ /* 0x000fe40000000f00 */
[----:B------:R-:W-:Y:S02]  /*8cf0*/  MOV R191, R49 ;  /* 0x0000003100bf7202 */ /* 0x000fe40000000f00 */
[----:B------:R-:W-:-:S07]  /*8d00*/  MOV R111, R136 ;  /* 0x00000088006f7202 */ /* 0x000fce0000000f00 */
[----:B------:R-:W-:Y:S05]  /*8d10*/  WARPSYNC.COLLECTIVE R188, `(.L_x_3097) ;  /* 0x00000000bc087348 */ /* 0x000fea0003c00000 */
[----:B------:R0:W1:Y:S02]  /*8d20*/  SHFL.BFLY P4, R136, R191, R190, R193 ;  /* 0x0c0000bebf887389 */ /* 0x00006400000800c1 */
[----:B01----:R-:W-:Y:S05]  /*8d30*/  ENDCOLLECTIVE ;  /* 0x000000000000791b */ /* 0x003fea0003800000 */
.L_x_3097:
        /* <DEDUP_REMOVED lines=8> */
.L_x_3098:
[----:B------:R-:W-:Y:S01]  /*8dc0*/  FADD.FTZ R40, R49, R112 ;  /* 0x0000007031287221 */ /* 0x000fe20000010000 */
[----:B------:R-:W-:-:S04]  /*8dd0*/  MOV R112, R182 ;  /* 0x000000b600707202 */ /* 0x000fc80000000f00 */
[----:B------:R-:W-:Y:S02]  /*8de0*/  MOV R191, R40 ;  /* 0x0000002800bf7202 */ /* 0x000fe40000000f00 */
[----:B------:R-:W-:-:S07]  /*8df0*/  MOV R42, R136 ;  /* 0x00000088002a7202 */ /* 0x000fce0000000f00 */
[----:B------:R-:W-:Y:S05]  /*8e00*/  WARPSYNC.COLLECTIVE R188, `(.L_x_3099) ;  /* 0x00000000bc087348 */ /* 0x000fea0003c00000 */
[----:B------:R0:W1:Y:S02]  /*8e10*/  SHFL.BFLY P4, R136, R191, R190, R193 ;  /* 0x0c0000bebf887389 */ /* 0x00006400000800c1 */
[----:B01----:R-:W-:Y:S05]  /*8e20*/  ENDCOLLECTIVE ;  /* 0x000000000000791b */ /* 0x003fea0003800000 */
.L_x_3099:
[----:B------:R-:W-:Y:S02]  /*8e30*/  MOV R189, R136 ;  /* 0x0000008800bd7202 */ /* 0x000fe40000000f00 */
[----:B------:R-:W-:Y:S01]  /*8e40*/  MOV R136, R184 ;  /* 0x000000b800887202 */ /* 0x000fe20000000f00 */
[----:B------:R-:W-:Y:S06]  /*8e50*/  BRA `(.L_x_3100) ;  /* 0xffffff88005c7947 */ /* 0x000fec000383ffff */
.L_x_3101:
        /* <DEDUP_REMOVED lines=10> */
.L_x_5005:


//--------------------- .text._ZN10layer_norm31ln_parallel_residual_bwd_kernelINS_13Kernel_traitsIf6__halffS2_fjLj768ELj1ELj4ELj1ELj16ENS_18Kernel_traits_baseILj768EfS2_fS2_fjLj128EEEEELb0ELb0ELb0EEEvNS_9BwdParamsE --------------------------
	.section	.text._ZN10layer_norm31ln_parallel_residual_bwd_kernelINS_13Kernel_traitsIf6__halffS2_fjLj768ELj1ELj4ELj1ELj16ENS_18Kernel_traits_baseILj768EfS2_fS2_fjLj128EEEEELb0ELb0ELb0EEEvNS_9BwdParamsE,"ax",@progbits
	.align	128
        .global         _ZN10layer_norm31ln_parallel_residual_bwd_kernelINS_13Kernel_traitsIf6__halffS2_fjLj768ELj1ELj4ELj1ELj16ENS_18Kernel_traits_baseILj768EfS2_fS2_fjLj128EEEEELb0ELb0ELb0EEEvNS_9BwdParamsE
        .type           _ZN10layer_norm31ln_parallel_residual_bwd_kernelINS_13Kernel_traitsIf6__halffS2_fjLj768ELj1ELj4ELj1ELj16ENS_18Kernel_traits_baseILj768EfS2_fS2_fjLj128EEEEELb0ELb0ELb0EEEvNS_9BwdParamsE,@function
        .size           _ZN10layer_norm31ln_parallel_residual_bwd_kernelINS_13Kernel_traitsIf6__halffS2_fjLj768ELj1ELj4ELj1ELj16ENS_18Kernel_traits_baseILj768EfS2_fS2_fjLj128EEEEELb0ELb0ELb0EEEvNS_9BwdParamsE,(.L_x_5006 - _ZN10layer_norm31ln_parallel_residual_bwd_kernelINS_13Kernel_traitsIf6__halffS2_fjLj768ELj1ELj4ELj1ELj16ENS_18Kernel_traits_baseILj768EfS2_fS2_fjLj128EEEEELb0ELb0ELb0EEEvNS_9BwdParamsE)
        .other          _ZN10layer_norm31ln_parallel_residual_bwd_kernelINS_13Kernel_traitsIf6__halffS2_fjLj768ELj1ELj4ELj1ELj16ENS_18Kernel_traits_baseILj768EfS2_fS2_fjLj128EEEEELb0ELb0ELb0EEEvNS_9BwdParamsE,@"STO_CUDA_ENTRY STV_DEFAULT"
_ZN10layer_norm31ln_parallel_residual_bwd_kernelINS_13Kernel_traitsIf6__halffS2_fjLj768ELj1ELj4ELj1ELj16ENS_18Kernel_traits_baseILj768EfS2_fS2_fjLj128EEEEELb0ELb0ELb0EEEvNS_9BwdParamsE:
.text._ZN10layer_norm31ln_parallel_residual_bwd_kernelINS_13Kernel_traitsIf6__halffS2_fjLj768ELj1ELj4ELj1ELj16ENS_18Kernel_traits_baseILj768EfS2_fS2_fjLj128EEEEELb0ELb0ELb0EEEvNS_9BwdParamsE:
        /* <DEDUP_REMOVED lines=154> */
.L_x_3140:
        /* <DEDUP_REMOVED lines=38> */
[----:B------:R-:W-:Y:S01]  /*0c00*/  IADD3 R223, PT, PT, R2, 0x20, RZ ;  /* 0x0000002002df7810 */ /* 0x000fe20007ffe0ff */
[--C-:B---3--:R-:W-:Y:S02]  /*0c10*/  HADD2.F32 R17, -RZ, R168.reuse.H0_H0 ;  /* 0x200000a8ff117230 */ /* 0x108fe40000004100 */
[----:B------:R-:W-:Y:S02]  /*0c20*/  HADD2.F32 R168, -RZ, R168.H1_H1 ;  /* 0x300000a8ffa87230 */ /* 0x000fe40000004100 */
[C---:B----4-:R-:W-:Y:S01]  /*0c30*/  FADD.FTZ R8, -R220.reuse, R189 ;  /* 0x000000bddc087221 */ /* 0x050fe20000010100 */
[----:B------:R-:W-:-:S02]  /*0c40*/  FADD.FTZ R0, -R220, R188 ;  /* 0x000000bcdc007221 */ /* 0x000fc40000010100 */
[----:B------:R-:W-:Y:S01]  /*0c50*/  FMUL.FTZ R10, R241, R168 ;  /* 0x000000a8f10a7220 */ /* 0x000fe20000410000 */
[C---:B-----5:R-:W-:Y:S01]  /*0c60*/  FMUL.FTZ R8, R7.reuse, R8 ;  /* 0x0000000807087220 */ /* 0x060fe20000410000 */
[----:B------:R-:W-:Y:S01]  /*0c70*/  FADD.FTZ R16, -R220, R191 ;  /* 0x000000bfdc107221 */ /* 0x000fe20000010100 */
[--C-:B--2---:R-:W-:Y:S02]  /*0c80*/  HADD2.F32 R11, -RZ, R172.reuse.H0_H0 ;  /* 0x200000acff0b7230 */ /* 0x104fe40000004100 */
[----:B------:R-:W-:Y:S02]  /*0c90*/  HADD2.F32 R172, -RZ, R172.H1_H1 ;  /* 0x300000acffac7230 */ /* 0x000fe40000004100 */
[----:B------:R-:W-:Y:S01]  /*0ca0*/  FMUL.FTZ R0, R7, R0 ;  /* 0x0000000007007220 */ /* 0x000fe20000410000 */
[----:B------:R-:W-:Y:S01]  /*0cb0*/  FADD.FTZ R61, R61, R168 ;  /* 0x000000a83d3d7221 */ /* 0x000fe20000010000 */
[----:B------:R-:W-:Y:S01]  /*0cc0*/  FFMA.FTZ R85, R8, R168, R85 ;  /* 0x000000a808557223 */ /* 0x000fe20000010055 */
[----:B------:R-:W-:-:S02]  /*0cd0*/  HADD2.F32 R168, -RZ, R169.H1_H1 ;  /* 0x300000a9ffa87230 */ /* 0x000fc40000004100 */
[----:B------:R-:W-:Y:S01]  /*0ce0*/  FFMA.FTZ R9, R249, R172, R10 ;  /* 0x000000acf9097223 */ /* 0x000fe2000001000a */
[----:B------:R-:W-:Y:S01]  /*0cf0*/  FADD.FTZ R10, -R220, R190 ;  /* 0x000000bedc0a7221 */ /* 0x000fe20000010100 */
[----:B------:R-:W-:Y:S01]  /*0d00*/  FMUL.FTZ R16, R7, R16 ;  /* 0x0000001007107220 */ /* 0x000fe20000410000 */
[-C--:B------:R-:W-:Y:S01]  /*0d10*/  FMUL.FTZ R21, R240, R17.reuse ;  /* 0x00000011f0157220 */ /* 0x080fe20000410000 */
[----:B------:R-:W-:Y:S01]  /*0d20*/  FADD.FTZ R60, R60, R17 ;  /* 0x000000113c3c7221 */ /* 0x000fe20000010000 */
[----:B------:R-:W-:Y:S01]  /*0d30*/  FFMA.FTZ R84, R0, R17, R84 ;  /* 0x0000001100547223 */ /* 0x000fe20000010054 */
[----:B------:R-:W-:Y:S01]  /*0d40*/  FADD.FTZ R109, R109, R172 ;  /* 0x000000ac6d6d7221 */ /* 0x000fe20000010000 */
[----:B------:R-:W-:Y:S01]  /*0d50*/  FFMA.FTZ R133, R8, R172, R133 ;  /* 0x000000ac08857223 */ /* 0x000fe20000010085 */
[----:B------:R-:W-:Y:S02]  /*0d60*/  HADD2.F32 R17, -RZ, R169.H0_H0 ;  /* 0x200000a9ff117230 */ /* 0x000fe40000004100 */
[----:B------:R-:W-:Y:S01]  /*0d70*/  FMUL.FTZ R10, R7, R10 ;  /* 0x0000000a070a7220 */ /* 0x000fe20000410000 */
[----:B------:R-:W-:-:S02]  /*0d80*/  HADD2.F32 R20, -RZ, R173.H1_H1 ;  /* 0x300000adff147230 */ /* 0x000fc40000004100 */
[-C--:B------:R-:W-:Y:S01]  /*0d90*/  FMUL.FTZ R172, R243, R168.reuse ;  /* 0x000000a8f3ac7220 */ /* 0x080fe20000410000 */
[----:B------:R-:W-:Y:S01]  /*0da0*/  FADD.FTZ R63, R63, R168 ;  /* 0x000000a83f3f7221 */ /* 0x000fe20000010000 */
[----:B------:R-:W-:Y:S01]  /*0db0*/  FFMA.FTZ R87, R16, R168, R87 ;  /* 0x000000a810577223 */ /* 0x000fe20000010057 */
[----:B------:R-:W-:Y:S01]  /*0dc0*/  FADD.FTZ R168, -R220, R177 ;  /* 0x000000b1dca87221 */ /* 0x000fe20000010100 */
[----:B------:R-:W-:Y:S01]  /*0dd0*/  FFMA.FTZ R6, R248, R11, R21 ;  /* 0x0000000bf8067223 */ /* 0x000fe20000010015 */
[--C-:B------:R-:W-:Y:S02]  /*0de0*/  HADD2.F32 R169, -RZ, R170.reuse.H0_H0 ;  /* 0x200000aaffa97230 */ /* 0x100fe40000004100 */
[-C--:B------:R-:W-:Y:S01]  /*0df0*/  FMUL.FTZ R21, R242, R17.reuse ;  /* 0x00000011f2157220 */ /* 0x080fe20000410000 */
[----:B------:R-:W-:Y:S01]  /*0e00*/  FADD.FTZ R62, R62, R17 ;  /* 0x000000113e3e7221 */ /* 0x000fe20000010000 */
[----:B------:R-:W-:Y:S01]  /*0e10*/  FFMA.FTZ R86, R10, R17, R86 ;  /* 0x000000110a567223 */ /* 0x000fe20000010056 */
[----:B------:R-:W-:-:S02]  /*0e20*/  HADD2.F32 R170, -RZ, R170.H1_H1 ;  /* 0x300000aaffaa7230 */ /* 0x000fc40000004100 */
[----:B------:R-:W-:Y:S01]  /*0e30*/  FADD.FTZ R108, R108, R11 ;  /* 0x0000000b6c6c7221 */ /* 0x000fe20000010000 */
[----:B------:R-:W-:Y:S01]  /*0e40*/  FFMA.FTZ R132, R0, R11, R132 ;  /* 0x0000000b00847223 */ /* 0x000fe20000010084 */
[----:B------:R-:W-:Y:S01]  /*0e50*/  FADD.FTZ R111, R111, R20 ;  /* 0x000000146f6f7221 */ /* 0x000fe20000010000 */
[-C--:B------:R-:W-:Y:S01]  /*0e60*/  FFMA.FTZ R135, R16, R20.reuse, R135 ;  /* 0x0000001410877223 */ /* 0x080fe20000010087 */
[----:B------:R-:W-:Y:S01]  /*0e70*/  FFMA.FTZ R17, R251, R20, R172 ;  /* 0x00000014fb117223 */ /* 0x000fe200000100ac */
[----:B------:R-:W-:Y:S01]  /*0e80*/  FMUL.FTZ R193, R7, R168 ;  /* 0x000000a807c17220 */ /* 0x000fe20000410000 */
[----:B------:R-:W-:Y:S02]  /*0e90*/  HADD2.F32 R11, -RZ, R173.H0_H0 ;  /* 0x200000adff0b7230 */ /* 0x000fe40000004100 */
[----:B------:R-:W-:Y:S01]  /*0ea0*/  FADD.FTZ R20, -R220, R176 ;  /* 0x000000b0dc147221 */ /* 0x000fe20000010100 */
[-C--:B------:R-:W-:Y:S01]  /*0eb0*/  FMUL.FTZ R194, R237, R170.reuse ;  /* 0x000000aaedc27220 */ /* 0x080fe20000410000 */
[----:B------:R-:W-:Y:S01]  /*0ec0*/  FADD.FTZ R57, R57, R170 ;  /* 0x000000aa39397221 */ /* 0x000fe20000010000 */
[----:B------:R-:W-:Y:S01]  /*0ed0*/  FFMA.FTZ R81, R193, R170, R81 ;  /* 0x000000aac1517223 */ /* 0x000fe20000010051 */
[----:B------:R-:W-:Y:S01]  /*0ee0*/  FMUL.FTZ R20, R7, R20 ;  /* 0x0000001407147220 */ /* 0x000fe20000410000 */
[----:B------:R-:W-:-:S02]  /*0ef0*/  HADD2.F32 R170, -RZ, R171.H1_H1 ;  /* 0x300000abffaa7230 */ /* 0x000fc40000004100 */
[----:B------:R-:W-:Y:S01]  /*0f00*/  FADD.FTZ R168, -R220, R179 ;  /* 0x000000b3dca87221 */ /* 0x000fe20000010100 */
[----:B------:R-:W-:Y:S01]  /*0f10*/  FADD.FTZ R110, R110, R11 ;  /* 0x0000000b6e6e7221 */ /* 0x000fe20000010000 */
[-C--:B------:R-:W-:Y:S01]  /*0f20*/  FFMA.FTZ R134, R10, R11.reuse, R134 ;  /* 0x0000000b0a867223 */ /* 0x080fe20000010086 */
[----:B------:R-:W-:Y:S01]  /*0f30*/  FFMA.FTZ R11, R250, R11, R21 ;  /* 0x0000000bfa0b7223 */ /* 0x000fe20000010015 */
[----:B------:R-:W-:Y:S01]  /*0f40*/  FADD.FTZ R178, -R220, R178 ;  /* 0x000000b2dcb27221 */ /* 0x000fe20000010100 */
[----:B------:R-:W-:Y:S02]  /*0f50*/  HADD2.F32 R21, -RZ, R174.H0_H0 ;  /* 0x200000aeff157230 */ /* 0x000fe40000004100 */
[-C--:B------:R-:W-:Y:S01]  /*0f60*/  FMUL.FTZ R173, R236, R169.reuse ;  /* 0x000000a9ecad7220 */ /* 0x080fe20000410000 */
[----:B------:R-:W-:Y:S02]  /*0f70*/  HADD2.F32 R208, -RZ, R175.H1_H1 ;  /* 0x300000afffd07230 */ /* 0x000fe40000004100 */
[----:B------:R-:W-:Y:S01]  /*0f80*/  FADD.FTZ R56, R56, R169 ;  /* 0x000000a938387221 */ /* 0x000fe20000010000 */
[----:B------:R-:W-:Y:S01]  /*0f90*/  FFMA.FTZ R80, R20, R169, R80 ;  /* 0x000000a914507223 */ /* 0x000fe20000010050 */
[----:B------:R-:W-:Y:S01]  /*0fa0*/  FMUL.FTZ R207, R7, R168 ;  /* 0x000000a807cf7220 */ /* 0x000fe20000410000 */
[----:B------:R-:W-:-:S02]  /*0fb0*/  HADD2.F32 R169, -RZ, R171.H0_H0 ;  /* 0x200000abffa97230 */ /* 0x000fc40000004100 */
        /* <DEDUP_REMOVED lines=14> */
[----:B------:R-:W-:-:S03]  /*10a0*/  FFMA.FTZ R169, R8, R9, R169 ;  /* 0x0000000908a97223 */ /* 0x000fc600000100a9 */
[----:B------:R-:W-:Y:S01]  /*10b0*/  FADD.FTZ R168, R168, R11 ;  /* 0x0000000ba8a87221 */ /* 0x000fe20000010000 */
[----:B------:R-:W-:Y:S01]  /*10c0*/  FFMA.FTZ R169, R10, R11, R169 ;  /* 0x0000000b0aa97223 */ /* 0x000fe200000100a9 */
[----:B------:R-:W-:Y:S02]  /*10d0*/  HADD2.F32 R174, -RZ, R174.H1_H1 ;  /* 0x300000aeffae7230 */ /* 0x000fe40000004100 */
[----:B------:R-:W-:Y:S01]  /*10e0*/  FADD.FTZ R168, R168, R17 ;  /* 0x00000011a8a87221 */ /* 0x000fe20000010000 */
[----:B------:R-:W-:Y:S01]  /*10f0*/  FFMA.FTZ R169, R16, R17, R169 ;  /* 0x0000001110a97223 */ /* 0x000fe200000100a9 */
[----:B------:R-:W-:Y:S02]  /*1100*/  HADD2.F32 R201, -RZ, R175.H0_H0 ;  /* 0x200000afffc97230 */ /* 0x000fe40000004100 */
[----:B------:R-:W-:Y:S01]  /*1110*/  FFMA.FTZ R194, R245, R174, R194 ;  /* 0x000000aef5c27223 */ /* 0x000fe200000100c2 */
[----:B------:R-:W-:Y:S01]  /*1120*/  FADD.FTZ R171, R168, R21 ;  /* 0x00000015a8ab7221 */ /* 0x000fe20000010000 */
[----:B------:R-:W-:Y:S01]  /*1130*/  FFMA.FTZ R168, R20, R21, R169 ;  /* 0x0000001514a87223 */ /* 0x000fe200000100a9 */
[----:B------:R-:W-:Y:S01]  /*1140*/  FADD.FTZ R59, R59, R170 ;  /* 0x000000aa3b3b7221 */ /* 0x000fe20000010000 */
[----:B------:R-:W-:Y:S01]  /*1150*/  FADD.FTZ R106, R106, R201 ;  /* 0x000000c96a6a7221 */ /* 0x000fe20000010000 */
[-C--:B------:R-:W-:Y:S01]  /*1160*/  FFMA.FTZ R130, R200, R201.reuse, R130 ;  /* 0x000000c9c8827223 */ /* 0x080fe20000010082 */
        /* <DEDUP_REMOVED lines=10> */
.L_x_3104:
[----:B------:R-:W-:Y:S05]  /*1210*/  BSYNC.RECONVERGENT B0 ;  /* 0x0000000000007941 */ /* 0x000fea0003800200 */
.L_x_3103:
        /* <DEDUP_REMOVED lines=22> */
[----:B------:R-:W-:Y:S01]  /*1380*/  FADD.FTZ R12, -R220, R189 ;  /* 0x000000bddc0c7221 */ /* 0x000fe20000010100 */
[----:B------:R-:W-:Y:S01]  /*1390*/  FMUL.FTZ R19, R224, R15 ;  /* 0x0000000fe0137220 */ /* 0x000fe20000410000 */
[----:B------:R-:W-:Y:S01]  /*13a0*/  FMUL.FTZ R14, R225, R168 ;  /* 0x000000a8e10e7220 */ /* 0x000fe20000410000 */
[C---:B0----5:R-:W-:Y:S01]  /*13b0*/  FMUL.FTZ R5, R7.reuse, R188 ;  /* 0x000000bc07057220 */ /* 0x061fe20000410000 */
[----:B------:R-:W-:Y:S01]  /*13c0*/  FMUL.FTZ R12, R7, R12 ;  /* 0x0000000c070c7220 */ /* 0x000fe20000410000 */
[----:B--2---:R-:W-:-:S02]  /*13d0*/  HADD2.F32 R13, -RZ, R172.H0_H0 ;  /* 0x200000acff0d7230 */ /* 0x004fc40000004100 */
[----:B------:R-:W-:Y:S02]  /*13e0*/  HADD2.F32 R172, -RZ, R172.H1_H1 ;  /* 0x300000acffac7230 */ /* 0x000fe40000004100 */
[----:B------:R-:W-:Y:S01]  /*13f0*/  FADD.FTZ R18, -R220, R191 ;  /* 0x000000bfdc127221 */ /* 0x000fe20000010100 */
[----:B------:R-:W-:Y:S01]  /*1400*/  FADD.FTZ R53, R53, R168 ;  /* 0x000000a835357221 */ /* 0x000fe20000010000 */
[----:B------:R-:W-:Y:S01]  /*1410*/  FADD.FTZ R100, R100, R13 ;  /* 0x0000000d64647221 */ /* 0x000fe20000010000 */
[-C--:B------:R-:W-:Y:S01]  /*1420*/  FFMA.FTZ R124, R5, R13.reuse, R124 ;  /* 0x0000000d057c7223 */ /* 0x080fe2000001007c */
[----:B------:R-:W-:Y:S01]  /*1430*/  FFMA.FTZ R4, R232, R13, R19 ;  /* 0x0000000de8047223 */ /* 0x000fe20000010013 */
[----:B------:R-:W-:Y:S01]  /*1440*/  FFMA.FTZ R13, R233, R172, R14 ;  /* 0x000000ace90d7223 */ /* 0x000fe2000001000e */
[----:B------:R-:W-:Y:S01]  /*1450*/  FFMA.FTZ R77, R12, R168, R77 ;  /* 0x000000a80c4d7223 */ /* 0x000fe2000001004d */
[----:B------:R-:W-:Y:S01]  /*1460*/  FADD.FTZ R14, -R220, R190 ;  /* 0x000000bedc0e7221 */ /* 0x000fe20000010100 */
[----:B------:R-:W-:-:S02]  /*1470*/  HADD2.F32 R168, -RZ, R169.H1_H1 ;  /* 0x300000a9ffa87230 */ /* 0x000fc40000004100 */
[----:B------:R-:W-:Y:S01]  /*1480*/  FMUL.FTZ R18, R7, R18 ;  /* 0x0000001207127220 */ /* 0x000fe20000410000 */
[----:B------:R-:W-:Y:S02]  /*1490*/  HADD2.F32 R19, -RZ, R169.H0_H0 ;  /* 0x200000a9ff137230 */ /* 0x000fe40000004100 */
[----:B------:R-:W-:Y:S01]  /*14a0*/  FADD.FTZ R101, R101, R172 ;  /* 0x000000ac65657221 */ /* 0x000fe20000010000 */
[----:B------:R-:W-:Y:S01]  /*14b0*/  FFMA.FTZ R125, R12, R172, R125 ;  /* 0x000000ac0c7d7223 */ /* 0x000fe2000001007d */
[----:B------:R-:W-:Y:S01]  /*14c0*/  FMUL.FTZ R14, R7, R14 ;  /* 0x0000000e070e7220 */ /* 0x000fe20000410000 */
[--C-:B------:R-:W-:Y:S02]  /*14d0*/  HADD2.F32 R22, -RZ, R173.reuse.H1_H1 ;  /* 0x300000adff167230 */ /* 0x100fe40000004100 */
[-C--:B------:R-:W-:Y:S01]  /*14e0*/  FMUL.FTZ R172, R227, R168.reuse ;  /* 0x000000a8e3ac7220 */ /* 0x080fe20000410000 */
[----:B------:R-:W-:Y:S01]  /*14f0*/  FADD.FTZ R52, R52, R15 ;  /* 0x0000000f34347221 */ /* 0x000fe20000010000 */
[----:B------:R-:W-:Y:S01]  /*1500*/  FFMA.FTZ R76, R5, R15, R76 ;  /* 0x0000000f054c7223 */ /* 0x000fe2000001004c */
[----:B------:R-:W-:Y:S01]  /*1510*/  FADD.FTZ R55, R55, R168 ;  /* 0x000000a837377221 */ /* 0x000fe20000010000 */
[----:B------:R-:W-:Y:S01]  /*1520*/  FFMA.FTZ R79, R18, R168, R79 ;  /* 0x000000a8124f7223 */ /* 0x000fe2000001004f */
[----:B------:R-:W-:-:S02]  /*1530*/  HADD2.F32 R15, -RZ, R173.H0_H0 ;  /* 0x200000adff0f7230 */ /* 0x000fc40000004100 */
[----:B------:R-:W-:Y:S01]  /*1540*/  FADD.FTZ R168, -R220, R177 ;  /* 0x000000b1dca87221 */ /* 0x000fe20000010100 */
[-C--:B------:R-:W-:Y:S01]  /*1550*/  FMUL.FTZ R23, R226, R19.reuse ;  /* 0x00000013e2177220 */ /* 0x080fe20000410000 */
[----:B------:R-:W-:Y:S01]  /*1560*/  FADD.FTZ R54, R54, R19 ;  /* 0x0000001336367221 */ /* 0x000fe20000010000 */
[----:B------:R-:W-:Y:S01]  /*1570*/  FFMA.FTZ R78, R14, R19, R78 ;  /* 0x000000130e4e7223 */ /* 0x000fe2000001004e */
[----:B------:R-:W-:Y:S01]  /*1580*/  FADD.FTZ R103, R103, R22 ;  /* 0x0000001667677221 */ /* 0x000fe20000010000 */
[-C--:B------:R-:W-:Y:S01]  /*1590*/  FFMA.FTZ R127, R18, R22.reuse, R127 ;  /* 0x00000016127f7223 */ /* 0x080fe2000001007f */
[----:B------:R-:W-:Y:S01]  /*15a0*/  FFMA.FTZ R19, R235, R22, R172 ;  /* 0x00000016eb137223 */ /* 0x000fe200000100ac */
[--C-:B------:R-:W-:Y:S02]  /*15b0*/  HADD2.F32 R169, -RZ, R170.reuse.H0_H0 ;  /* 0x200000aaffa97230 */ /* 0x100fe40000004100 */
[----:B------:R-:W-:Y:S01]  /*15c0*/  FADD.FTZ R222, R222, R4 ;  /* 0x00000004dede7221 */ /* 0x000fe20000010000 */
[----:B------:R-:W-:Y:S01]  /*15d0*/  FADD.FTZ R22, -R220, R176 ;  /* 0x000000b0dc167221 */ /* 0x000fe20000010100 */
[----:B------:R-:W-:-:S02]  /*15e0*/  HADD2.F32 R170, -RZ, R170.H1_H1 ;  /* 0x300000aaffaa7230 */ /* 0x000fc40000004100 */
[----:B------:R-:W-:Y:S01]  /*15f0*/  FFMA.FTZ R221, R5, R4, R221 ;  /* 0x0000000405dd7223 */ /* 0x000fe200000100dd */
[C---:B------:R-:W-:Y:S01]  /*1600*/  FMUL.FTZ R195, R7.reuse, R168 ;  /* 0x000000a807c37220 */ /* 0x040fe20000410000 */
[----:B------:R-:W-:Y:S01]  /*1610*/  FADD.FTZ R102, R102, R15 ;  /* 0x0000000f66667221 */ /* 0x000fe20000010000 */
[-C--:B------:R-:W-:Y:S01]  /*1620*/  FFMA.FTZ R126, R14, R15.reuse, R126 ;  /* 0x0000000f0e7e7223 */ /* 0x080fe2000001007e */
[----:B------:R-:W-:Y:S01]  /*1630*/  FFMA.FTZ R15, R234, R15, R23 ;  /* 0x0000000fea0f7223 */ /* 0x000fe20000010017 */
[----:B------:R-:W-:Y:S01]  /*1640*/  FADD.FTZ R222, R222, R13 ;  /* 0x0000000ddede7221 */ /* 0x000fe20000010000 */
[----:B------:R-:W-:Y:S01]  /*1650*/  FMUL.FTZ R22, R7, R22 ;  /* 0x0000001607167220 */ /* 0x000fe20000410000 */
[----:B------:R-:W-:Y:S01]  /*1660*/  FFMA.FTZ R221, R12, R13, R221 ;  /* 0x0000000d0cdd7223 */ /* 0x000fe200000100dd */
[----:B------:R-:W-:Y:S02]  /*1670*/  HADD2.F32 R23, -RZ, R174.H0_H0 ;  /* 0x200000aeff177230 */ /* 0x000fe40000004100 */
[-C--:B------:R-:W-:Y:S01]  /*1680*/  FMUL.FTZ R196, R217, R170.reuse ;  /* 0x000000aad9c47220 */ /* 0x080fe20000410000 */
[----:B------:R-:W-:Y:S01]  /*1690*/  FADD.FTZ R49, R49, R170 ;  /* 0x000000aa31317221 */ /* 0x000fe20000010000 */
[----:B------:R-:W-:Y:S01]  /*16a0*/  FFMA.FTZ R73, R195, R170, R73 ;  /* 0x000000aac3497223 */ /* 0x000fe20000010049 */
[----:B------:R-:W-:Y:S01]  /*16b0*/  FADD.FTZ R178, -R220, R178 ;  /* 0x000000b2dcb27221 */ /* 0x000fe20000010100 */
[----:B------:R-:W-:-:S02]  /*16c0*/  HADD2.F32 R170, -RZ, R171.H1_H1 ;  /* 0x300000abffaa7230 */ /* 0x000fc40000004100 */
[----:B------:R-:W-:Y:S01]  /*16d0*/  FADD.FTZ R168, -R220, R179 ;  /* 0x000000b3dca87221 */ /* 0x000fe20000010100 */
[-C--:B------:R-:W-:Y:S01]  /*16e0*/  FMUL.FTZ R173, R216, R169.reuse ;  /* 0x000000a9d8ad7220 */ /* 0x080fe20000410000 */
[----:B------:R-:W-:Y:S01]  /*16f0*/  FADD.FTZ R222, R222, R15 ;  /* 0x0000000fdede7221 */ /* 0x000fe20000010000 */
[----:B------:R-:W-:Y:S01]  /*1700*/  FADD.FTZ R48, R48, R169 ;  /* 0x000000a930307221 */ /* 0x000fe20000010000 */
[----:B------:R-:W-:Y:S01]  /*1710*/  FFMA.FTZ R72, R22, R169, R72 ;  /* 0x000000a916487223 */ /* 0x000fe20000010048 */
[----:B------:R-:W-:Y:S01]  /*1720*/  FFMA.FTZ R221, R14, R15, R221 ;  /* 0x0000000f0edd7223 */ /* 0x000fe200000100dd */
[----:B------:R-:W-:Y:S02]  /*1730*/  HADD2.F32 R169, -RZ, R171.H0_H0 ;  /* 0x200000abffa97230 */ /* 0x000fe40000004100 */
[----:B------:R-:W-:Y:S01]  /*1740*/  FADD.FTZ R96, R96, R23 ;  /* 0x0000001760607221 */ /* 0x000fe20000010000 */
[----:B------:R-:W-:Y:S02]  /*1750*/  HADD2.F32 R210, -RZ, R175.H1_H1 ;  /* 0x300000afffd27230 */ /* 0x000fe40000004100 */
[----:B------:R-:W-:Y:S01]  /*1760*/  FFMA.FTZ R120, R22, R23, R120 ;  /* 0x0000001716787223 */ /* 0x000fe20000010078 */
[----:B------:R-:W-:-:S02]  /*1770*/  HADD2.F32 R174, -RZ, R174.H1_H1 ;  /* 0x300000aeffae7230 */ /* 0x000fc40000004100 */
[C---:B------:R-:W-:Y:S01]  /*1780*/  FMUL.FTZ R202, R7.reuse, R178 ;  /* 0x000000b207ca7220 */ /* 0x040fe20000410000 */
[----:B------:R-:W-:Y:S01]  /*1790*/  FMUL.FTZ R209, R7, R168 ;  /* 0x000000a807d17220 */ /* 0x000fe20000410000 */
[----:B------:R-:W-:Y:S01]  /*17a0*/  FFMA.FTZ R23, R228, R23, R173 ;  /* 0x00000017e4177223 */ /* 0x000fe200000100ad */
[----:B------:R-:W-:Y:S01]  /*17b0*/  FMUL.FTZ R168, R219, R170 ;  /* 0x000000aadba87220 */ /* 0x000fe20000410000 */
[----:B------:R-:W-:Y:S01]  /*17c0*/  FADD.FTZ R222, R222, R19 ;  /* 0x00000013dede7221 */ /* 0x000fe20000010000 */
[----:B------:R-:W-:Y:S01]  /*17d0*/  FFMA.FTZ R221, R18, R19, R221 ;  /* 0x0000001312dd7223 */ /* 0x000fe200000100dd */
[----:B------:R-:W-:Y:S02]  /*17e0*/  HADD2.F32 R203, -RZ, R175.H0_H0 ;  /* 0x200000afffcb7230 */ /* 0x000fe40000004100 */
        /* <DEDUP_REMOVED lines=22> */
.L_x_3106:
[----:B------:R-:W-:Y:S05]  /*1950*/  BSYNC.RECONVERGENT B0 ;  /* 0x0000000000007941 */ /* 0x000fea0003800200 */
.L_x_3105:
        /* <DEDUP_REMOVED lines=23> */
[----:B----4-:R-:W-:-:S05]  /*1ad0*/  HADD2.F32 R171, -RZ, R176.H0_H0 ;  /* 0x200000b0ffab7230 */ /* 0x010fca0000004100 */
[-C--:B------:R-:W-:Y:S01]  /*1ae0*/  FMUL.FTZ R185, R140, R171.reuse ;  /* 0x000000ab8cb97220 */ /* 0x080fe20000410000 */
[----:B------:R-:W-:Y:S01]  /*1af0*/  FADD.FTZ R44, R44, R171 ;  /* 0x000000ab2c2c7221 */ /* 0x000fe20000010000 */
[----:B------:R-:W-:Y:S01]  /*1b00*/  FFMA.FTZ R68, R184, R171, R68 ;  /* 0x000000abb8447223 */ /* 0x000fe20000010044 */
[----:B--2---:R-:W-:Y:S02]  /*1b10*/  HADD2.F32 R169, -RZ, R180.H0_H0 ;  /* 0x200000b4ffa97230 */ /* 0x004fe40000004100 */
[----:B------:R-:W-:Y:S02]  /*1b20*/  HADD2.F32 R171, -RZ, R177.H0_H0 ;  /* 0x200000b1ffab7230 */ /* 0x000fe40000004100 */
[----:B------:R-:W-:Y:S01]  /*1b30*/  FADD.FTZ R168, -R220, R173 ;  /* 0x000000addca87221 */ /* 0x000fe20000010100 */
[----:B------:R-:W-:Y:S01]  /*1b40*/  FADD.FTZ R92, R92, R169 ;  /* 0x000000a95c5c7221 */ /* 0x000fe20000010000 */
[-C--:B------:R-:W-:Y:S01]  /*1b50*/  FFMA.FTZ R116, R184, R169.reuse, R116 ;  /* 0x000000a9b8747223 */ /* 0x080fe20000010074 */
[----:B------:R-:W-:Y:S01]  /*1b60*/  FFMA.FTZ R185, R212, R169, R185 ;  /* 0x000000a9d4b97223 */ /* 0x000fe200000100b9 */
[----:B------:R-:W-:-:S02]  /*1b70*/  HADD2.F32 R169, -RZ, R181.H0_H0 ;  /* 0x200000b5ffa97230 */ /* 0x000fc40000004100 */
[----:B------:R-:W-:Y:S01]  /*1b80*/  FMUL.FTZ R187, R7, R188 ;  /* 0x000000bc07bb7220 */ /* 0x000fe20000410000 */
[----:B------:R-:W-:Y:S01]  /*1b90*/  FMUL.FTZ R173, R142, R171 ;  /* 0x000000ab8ead7220 */ /* 0x000fe20000410000 */
[----:B------:R-:W-:Y:S01]  /*1ba0*/  FADD.FTZ R172, -R220, R172 ;  /* 0x000000acdcac7221 */ /* 0x000fe20000010100 */
[----:B------:R-:W-:Y:S01]  /*1bb0*/  FADD.FTZ R94, R94, R169 ;  /* 0x000000a95e5e7221 */ /* 0x000fe20000010000 */
[-C--:B------:R-:W-:Y:S01]  /*1bc0*/  FFMA.FTZ R118, R187, R169.reuse, R118 ;  /* 0x000000a9bb767223 */ /* 0x080fe20000010076 */
[----:B------:R-:W-:Y:S01]  /*1bd0*/  FFMA.FTZ R192, R214, R169, R173 ;  /* 0x000000a9d6c07223 */ /* 0x000fe200000100ad */
[----:B------:R-:W-:Y:S02]  /*1be0*/  HADD2.F32 R169, -RZ, R178.H0_H0 ;  /* 0x200000b2ffa97230 */ /* 0x000fe40000004100 */
[----:B------:R-:W-:Y:S02]  /*1bf0*/  HADD2.F32 R176, -RZ, R176.H1_H1 ;  /* 0x300000b0ffb07230 */ /* 0x000fe40000004100 */
[----:B------:R-:W-:-:S02]  /*1c00*/  HADD2.F32 R186, -RZ, R180.H1_H1 ;  /* 0x300000b4ffba7230 */ /* 0x000fc40000004100 */
[----:B------:R-:W-:Y:S01]  /*1c10*/  FMUL.FTZ R180, R7, R190 ;  /* 0x000000be07b47220 */ /* 0x000fe20000410000 */
[----:B------:R-:W-:Y:S02]  /*1c20*/  HADD2.F32 R199, -RZ, R182.H0_H0 ;  /* 0x200000b6ffc77230 */ /* 0x000fe40000004100 */
[----:B------:R-:W-:Y:S01]  /*1c30*/  FADD.FTZ R46, R46, R171 ;  /* 0x000000ab2e2e7221 */ /* 0x000fe20000010000 */
[----:B------:R-:W-:Y:S01]  /*1c40*/  FFMA.FTZ R70, R187, R171, R70 ;  /* 0x000000abbb467223 */ /* 0x000fe20000010046 */
[----:B------:R-:W-:Y:S02]  /*1c50*/  HADD2.F32 R188, -RZ, R177.H1_H1 ;  /* 0x300000b1ffbc7230 */ /* 0x000fe40000004100 */
[----:B------:R-:W-:Y:S01]  /*1c60*/  FMUL.FTZ R198, R7, R172 ;  /* 0x000000ac07c67220 */ /* 0x000fe20000410000 */
[----:B------:R-:W-:Y:S01]  /*1c70*/  FMUL.FTZ R171, R136, R169 ;  /* 0x000000a988ab7220 */ /* 0x000fe20000410000 */
[-C--:B------:R-:W-:Y:S01]  /*1c80*/  FMUL.FTZ R190, R141, R176.reuse ;  /* 0x000000b08dbe7220 */ /* 0x080fe20000410000 */
[----:B------:R-:W-:Y:S01]  /*1c90*/  FADD.FTZ R45, R45, R176 ;  /* 0x000000b02d2d7221 */ /* 0x000fe20000010000 */
[----:B------:R-:W-:Y:S01]  /*1ca0*/  FFMA.FTZ R69, R180, R176, R69 ;  /* 0x000000b0b4457223 */ /* 0x000fe20000010045 */
[----:B------:R-:W-:-:S02]  /*1cb0*/  HADD2.F32 R176, -RZ, R181.H1_H1 ;  /* 0x300000b5ffb07230 */ /* 0x000fc40000004100 */
[----:B------:R-:W-:Y:S01]  /*1cc0*/  FMUL.FTZ R181, R7, R170 ;  /* 0x000000aa07b57220 */ /* 0x000fe20000410000 */
[----:B------:R-:W-:Y:S01]  /*1cd0*/  FADD.FTZ R88, R88, R199 ;  /* 0x000000c758587221 */ /* 0x000fe20000010000 */
[-C--:B------:R-:W-:Y:S01]  /*1ce0*/  FFMA.FTZ R112, R198, R199.reuse, R112 ;  /* 0x000000c7c6707223 */ /* 0x080fe20000010070 */
[----:B------:R-:W-:Y:S02]  /*1cf0*/  HADD2.F32 R178, -RZ, R178.H1_H1 ;  /* 0x300000b2ffb27230 */ /* 0x000fe40000004100 */
[----:B------:R-:W-:Y:S01]  /*1d00*/  FMUL.FTZ R170, R143, R188 ;  /* 0x000000bc8faa7220 */ /* 0x000fe20000410000 */
[----:B------:R-:W-:Y:S01]  /*1d10*/  FFMA.FTZ R199, R144, R199, R171 ;  /* 0x000000c790c77223 */ /* 0x000fe200000100ab */
[----:B------:R-:W-:Y:S02]  /*1d20*/  HADD2.F32 R171, -RZ, R179.H0_H0 ;  /* 0x200000b3ffab7230 */ /* 0x000fe40000004100 */
[----:B------:R-:W-:Y:S01]  /*1d30*/  FADD.FTZ R174, -R220, R174 ;  /* 0x000000aedcae7221 */ /* 0x000fe20000010100 */
[----:B------:R-:W-:-:S02]  /*1d40*/  HADD2.F32 R204, -RZ, R182.H1_H1 ;  /* 0x300000b6ffcc7230 */ /* 0x000fc40000004100 */
[----:B------:R-:W-:Y:S01]  /*1d50*/  FMUL.FTZ R182, R7, R168 ;  /* 0x000000a807b67220 */ /* 0x000fe20000410000 */
[----:B------:R-:W-:Y:S01]  /*1d60*/  FFMA.FTZ R197, R215, R176, R170 ;  /* 0x000000b0d7c57223 */ /* 0x000fe200000100aa */
[----:B------:R-:W-:Y:S01]  /*1d70*/  FADD.FTZ R40, R40, R169 ;  /* 0x000000a928287221 */ /* 0x000fe20000010000 */
[----:B------:R-:W-:Y:S01]  /*1d80*/  FFMA.FTZ R64, R198, R169, R64 ;  /* 0x000000a9c6407223 */ /* 0x000fe20000010040 */
[----:B------:R-:W-:Y:S01]  /*1d90*/  FMUL.FTZ R168, R137, R178 ;  /* 0x000000b289a87220 */ /* 0x000fe20000410000 */
[----:B------:R-:W-:Y:S02]  /*1da0*/  HADD2.F32 R169, -RZ, R183.H0_H0 ;  /* 0x200000b7ffa97230 */ /* 0x000fe40000004100 */
[----:B------:R-:W-:Y:S01]  /*1db0*/  FADD.FTZ R220, -R220, R175 ;  /* 0x000000afdcdc7221 */ /* 0x000fe20000010100 */
[----:B------:R-:W-:Y:S02]  /*1dc0*/  HADD2.F32 R170, -RZ, R179.H1_H1 ;  /* 0x300000b3ffaa7230 */ /* 0x000fe40000004100 */
[----:B------:R-:W-:Y:S01]  /*1dd0*/  FMUL.FTZ R205, R7, R174 ;  /* 0x000000ae07cd7220 */ /* 0x000fe20000410000 */
[----:B------:R-:W-:Y:S01]  /*1de0*/  FMUL.FTZ R173, R138, R171 ;  /* 0x000000ab8aad7220 */ /* 0x000fe20000410000 */
[----:B------:R-:W-:Y:S01]  /*1df0*/  FADD.FTZ R89, R89, R204 ;  /* 0x000000cc59597221 */ /* 0x000fe20000010000 */
[-C--:B------:R-:W-:Y:S01]  /*1e00*/  FFMA.FTZ R113, R182, R204.reuse, R113 ;  /* 0x000000ccb6717223 */ /* 0x080fe20000010071 */
        /* <DEDUP_REMOVED lines=39> */
.L_x_3108:
[----:B------:R-:W-:Y:S05]  /*2080*/  BSYNC.RECONVERGENT B0 ;  /* 0x0000000000007941 */ /* 0x000fea0003800200 */
.L_x_3107:
        /* <DEDUP_REMOVED lines=23> */
.L_x_3162:
        /* <DEDUP_REMOVED lines=43> */
[----:B------:R-:W-:-:S03]  /*24b0*/  F2FP.F16.F32.PACK_AB R169, R172, R169 ;  /* 0x000000a9aca9723e */ /* 0x000fc600000000ff */
[----:B------:R-:W-:Y:S02]  /*24c0*/  F2FP.F16.F32.PACK_AB R170, R171, R170 ;  /* 0x000000aaabaa723e */ /* 0x000fe400000000ff */
[----:B------:R-:W-:Y:S01]  /*24d0*/  F2FP.F16.F32.PACK_AB R171, R173, R188 ;  /* 0x000000bcadab723e */ /* 0x000fe200000000ff */
[----:B------:R-:W-:Y:S06]  /*24e0*/  BRA `(.L_x_3115) ;  /* 0x0000000c00a07947 */ /* 0x000fec0003800000 */
.L_x_3114:
        /* <DEDUP_REMOVED lines=33> */
.L_x_3113:
        /* <DEDUP_REMOVED lines=32> */
.L_x_3116:
        /* <DEDUP_REMOVED lines=33> */
.L_x_3112:
        /* <DEDUP_REMOVED lines=35> */
[----:B------:R-:W-:Y:S01]  /*2d40*/  F2FP.F16.F32.PACK_AB R171, R176, R173 ;  /* 0x000000adb0ab723e */ /* 0x000fe200000000ff */
[----:B------:R-:W-:Y:S06]  /*2d50*/  BRA `(.L_x_3115) ;  /* 0x0000000400847947 */ /* 0x000fec0003800000 */
.L_x_3118:
        /* <DEDUP_REMOVED lines=14> */
[----:B------:R-:W-:Y:S01]  /*2e40*/  F2FP.F16.F32.PACK_AB R171, R171, R156 ;  /* 0x0000009cabab723e */ /* 0x000fe200000000ff */
        /* <DEDUP_REMOVED lines=8> */
[----:B------:R-:W-:Y:S01]  /*2ed0*/  F2FP.F16.F32.PACK_AB R170, R168, R169 ;  /* 0x000000a9a8aa723e */ /* 0x000fe200000000ff */
[C---:B------:R-:W-:Y:S01]  /*2ee0*/  FFMA.FTZ R156, R7.reuse, R156, R37 ;  /* 0x0000009c079c7223 */ /* 0x040fe20000010025 */
[----:B------:R-:W-:-:S04]  /*2ef0*/  FFMA.FTZ R158, R7, R158, R39 ;  /* 0x0000009e079e7223 */ /* 0x000fc80000010027 */
[----:B------:R-:W-:Y:S02]  /*2f00*/  F2FP.F16.F32.PACK_AB R168, R156, R157 ;  /* 0x0000009d9ca8723e */ /* 0x000fe400000000ff */
[----:B------:R-:W-:Y:S02]  /*2f10*/  F2FP.F16.F32.PACK_AB R169, R158, R159 ;  /* 0x0000009f9ea9723e */ /* 0x000fe400000000ff */
[----:B------:R-:W-:Y:S02]  /*2f20*/  MOV R159, R171 ;  /* 0x000000ab009f7202 */ /* 0x000fe40000000f00 */
[----:B------:R-:W-:Y:S02]  /*2f30*/  MOV R158, R170 ;  /* 0x000000aa009e7202 */ /* 0x000fe40000000f00 */
[----:B------:R-:W-:Y:S02]  /*2f40*/  MOV R157, R169 ;  /* 0x000000a9009d7202 */ /* 0x000fe40000000f00 */
[----:B------:R-:W-:Y:S01]  /*2f50*/  MOV R156, R168 ;  /* 0x000000a8009c7202 */ /* 0x000fe20000000f00 */
[----:B------:R-:W-:Y:S06]  /*2f60*/  BRA `(.L_x_3115) ;  /* 0x0000000400007947 */ /* 0x000fec0003800000 */
.L_x_3117:
        /* <DEDUP_REMOVED lines=32> */
.L_x_3119:
        /* <DEDUP_REMOVED lines=32> */
.L_x_3115:
        /* <DEDUP_REMOVED lines=15> */
.L_x_3111:
[----:B------:R-:W-:Y:S05]  /*3460*/  BSYNC.RECONVERGENT B0 ;  /* 0x0000000000007941 */ /* 0x000fea0003800200 */
.L_x_3110:
        /* <DEDUP_REMOVED lines=46> */
.L_x_3124:
        /* <DEDUP_REMOVED lines=29> */
.L_x_3123:
        /* <DEDUP_REMOVED lines=37> */
.L_x_3126:
        /* <DEDUP_REMOVED lines=25> */
[----:B------:R-:W-:-:S03]  /*3d00*/  F2FP.F16.F32.PACK_AB R169, R172, R169 ;  /* 0x000000a9aca9723e */ /* 0x000fc600000000ff */
[----:B------:R-:W-:Y:S02]  /*3d10*/  F2FP.F16.F32.PACK_AB R170, R171, R170 ;  /* 0x000000aaabaa723e */ /* 0x000fe400000000ff */
[----:B------:R-:W-:Y:S01]  /*3d20*/  F2FP.F16.F32.PACK_AB R171, R178, R173 ;  /* 0x000000adb2ab723e */ /* 0x000fe200000000ff */
[----:B------:R-:W-:Y:S06]  /*3d30*/  BRA `(.L_x_3125) ;  /* 0x00000008001c7947 */ /* 0x000fec0003800000 */
.L_x_3122:
        /* <DEDUP_REMOVED lines=41> */
.L_x_3128:
        /* <DEDUP_REMOVED lines=29> */
.L_x_3127:
        /* <DEDUP_REMOVED lines=37> */
.L_x_3129:
        /* <DEDUP_REMOVED lines=27> */
[----:B------:R-:W-:-:S07]  /*45a0*/  F2FP.F16.F32.PACK_AB R171, R173, R188 ;  /* 0x000000bcadab723e */ /* 0x000fce00000000ff */
.L_x_3125:
        /* <DEDUP_REMOVED lines=11> */
.L_x_3121:
[----:B------:R-:W-:Y:S05]  /*4660*/  BSYNC.RECONVERGENT B0 ;  /* 0x0000000000007941 */ /* 0x000fea0003800200 */
.L_x_3120:
        /* <DEDUP_REMOVED lines=46> */
.L_x_3134:
        /* <DEDUP_REMOVED lines=29> */
.L_x_3133:
        /* <DEDUP_REMOVED lines=37> */
.L_x_3136:
        /* <DEDUP_REMOVED lines=29> */
.L_x_3132:
        /* <DEDUP_REMOVED lines=41> */
.L_x_3138:
        /* <DEDUP_REMOVED lines=29> */
.L_x_3137:
        /* <DEDUP_REMOVED lines=37> */
.L_x_3139:
        /* <DEDUP_REMOVED lines=28> */
.L_x_3135:
        /* <DEDUP_REMOVED lines=10> */
.L_x_3131:
[----:B------:R-:W-:Y:S05]  /*5850*/  BSYNC.RECONVERGENT B0 ;  /* 0x0000000000007941 */ /* 0x000fea0003800200 */
.L_x_3130:
[----:B012---:R-:W0:Y:S02]  /*5860*/  LDC.64 R168, c[0x0][0x380] ;  /* 0x0000e000ffa87b82 */ /* 0x007e240000000a00 */
[----:B0-----:R-:W-:-:S04]  /*5870*/  LEA R3, R168, R3, 0x2 ;  /* 0x00000003a8037211 */ /* 0x001fc800078e10ff */
[----:B------:R-:W-:-:S13]  /*5880*/  ISETP.GE.AND P0, PT, R3, R169, PT ;  /* 0x000000a90300720c */ /* 0x000fda0003f06270 */
[----:B------:R-:W-:Y:S05]  /*5890*/  @!P0 BRA `(.L_x_3140) ;  /* 0xffffffb000408947 */ /* 0x000fea000383ffff */
.L_x_3102:
        /* <DEDUP_REMOVED lines=276> */
.L_x_3142:
[----:B------:R-:W-:Y:S05]  /*69e0*/  BSYNC.RECONVERGENT B0 ;  /* 0x0000000000007941 */ /* 0x000fea0003800200 */
.L_x_3141:
        /* <DEDUP_REMOVED lines=23> */
.L_x_3144:
[----:B------:R-:W-:Y:S05]  /*6b60*/  BSYNC.RECONVERGENT B0 ;  /* 0x0000000000007941 */ /* 0x000fea0003800200 */
.L_x_3143:
        /* <DEDUP_REMOVED lines=23> */
.L_x_3146:
[----:B------:R-:W-:Y:S05]  /*6ce0*/  BSYNC.RECONVERGENT B0 ;  /* 0x0000000000007941 */ /* 0x000fea0003800200 */
.L_x_3145:
        /* <DEDUP_REMOVED lines=23> */
.L_x_3148:
[----:B------:R-:W-:Y:S05]  /*6e60*/  BSYNC.RECONVERGENT B0 ;  /* 0x0000000000007941 */ /* 0x000fea0003800200 */
.L_x_3147:
        /* <DEDUP_REMOVED lines=23> */
.L_x_3150:
[----:B------:R-:W-:Y:S05]  /*6fe0*/  BSYNC.RECONVERGENT B0 ;  /* 0x0000000000007941 */ /* 0x000fea0003800200 */
.L_x_3149:
        /* <DEDUP_REMOVED lines=8> */
.L_x_3109:
        /* <DEDUP_REMOVED lines=8> */
.L_x_3152:
[----:B------:R-:W-:Y:S05]  /*70f0*/  BSYNC B0 ;  /* 0x0000000000007941 */ /* 0x000fea0003800000 */
.L_x_3151:
        /* <DEDUP_REMOVED lines=8> */
.L_x_3153:
[----:B------:R-:W-:-:S05]  /*7180*/  FADD.FTZ R169, R169, R222 ;  /* 0x000000dea9a97221 */ /* 0x000fca0000010000 */
[----:B------:R-:W-:Y:S01]  /*7190*/  MOV R179, R169 ;  /* 0x000000a900b37202 */ /* 0x000fe20000000f00 */
[----:B------:R-:W-:Y:S01]  /*71a0*/  HFMA2 R178, -RZ, RZ, 0, 1.1920928955078125e-07 ;  /* 0x00000002ffb27431 */ /* 0x000fe200000001ff */
[----:B------:R-:W-:-:S07]  /*71b0*/  MOV R168, R177 ;  /* 0x000000b100a87202 */ /* 0x000fce0000000f00 */
[----:B------:R-:W-:Y:S05]  /*71c0*/  WARPSYNC.COLLECTIVE R176, `(.L_x_3154) ;  /* 0x00000000b0087348 */ /* 0x000fea0003c00000 */
[----:B------:R0:W1:Y:S02]  /*71d0*/  SHFL.BFLY P0, R177, R179, R178, R189 ;  /* 0x0c0000b2b3b17389 */ /* 0x00006400000000bd */
[----:B01----:R-:W-:Y:S05]  /*71e0*/  ENDCOLLECTIVE ;  /* 0x000000000000791b */ /* 0x003fea0003800000 */
.L_x_3154:
[----:B------:R-:W-:-:S05]  /*71f0*/  FADD.FTZ R168, R168, R221 ;  /* 0x000000dda8a87221 */ /* 0x000fca0000010000 */
[----:B------:R-:W-:Y:S02]  /*7200*/  MOV R179, R168 ;  /* 0x000000a800b37202 */ /* 0x000fe40000000f00 */
[----:B------:R-:W-:-:S07]  /*7210*/  MOV R170, R177 ;  /* 0x000000b100aa7202 */ /* 0x000fce0000000f00 */
[----:B------:R-:W-:Y:S05]  /*7220*/  WARPSYNC.COLLECTIVE R176, `(.L_x_3155) ;  /* 0x00000000b0087348 */ /* 0x000fea0003c00000 */
[----:B------:R0:W1:Y:S02]  /*7230*/  SHFL.BFLY P0, R177, R179, R178, R189 ;  /* 0x0c0000b2b3b17389 */ /* 0x00006400000000bd */
[----:B01----:R-:W-:Y:S05]  /*7240*/  ENDCOLLECTIVE ;  /* 0x000000000000791b */ /* 0x003fea0003800000 */
.L_x_3155:
[----:B------:R-:W-:-:S05]  /*7250*/  FADD.FTZ R170, R169, R170 ;  /* 0x000000aaa9aa7221 */ /* 0x000fca0000010000 */
[----:B------:R-:W-:Y:S01]  /*7260*/  MOV R179, R170 ;  /* 0x000000aa00b37202 */ /* 0x000fe20000000f00 */
[----:B------:R-:W-:Y:S01]  /*7270*/  HFMA2 R178, -RZ, RZ, 0, 2.384185791015625e-07 ;  /* 0x00000004ffb27431 */ /* 0x000fe200000001ff */
[----:B------:R-:W-:-:S07]  /*7280*/  MOV R171, R177 ;  /* 0x000000b100ab7202 */ /* 0x000fce0000000f00 */
[----:B------:R-:W-:Y:S05]  /*7290*/  WARPSYNC.COLLECTIVE R176, `(.L_x_3156) ;  /* 0x00000000b0087348 */ /* 0x000fea0003c00000 */
[----:B------:R0:W1:Y:S02]  /*72a0*/  SHFL.BFLY P0, R177, R179, R178, R189 ;  /* 0x0c0000b2b3b17389 */ /* 0x00006400000000bd */
[----:B01----:R-:W-:Y:S05]  /*72b0*/  ENDCOLLECTIVE ;  /* 0x000000000000791b */ /* 0x003fea0003800000 */
.L_x_3156:
[----:B------:R-:W-:-:S05]  /*72c0*/  FADD.FTZ R171, R168, R171 ;  /* 0x000000aba8ab7221 */ /* 0x000fca0000010000 */
[----:B------:R-:W-:Y:S02]  /*72d0*/  MOV R179, R171 ;  /* 0x000000ab00b37202 */ /* 0x000fe40000000f00 */
[----:B------:R-:W-:-:S07]  /*72e0*/  MOV R173, R177 ;  /* 0x000000b100ad7202 */ /* 0x000fce0000000f00 */
[----:B------:R-:W-:Y:S05]  /*72f0*/  WARPSYNC.COLLECTIVE R176, `(.L_x_3157) ;  /* 0x00000000b0087348 */ /* 0x000fea0003c00000 */
[----:B------:R0:W1:Y:S02]  /*7300*/  SHFL.BFLY P0, R177, R179, R178, R189 ;  /* 0x0c0000b2b3b17389 */ /* 0x00006400000000bd */
[----:B01----:R-:W-:Y:S05]  /*7310*/  ENDCOLLECTIVE ;  /* 0x000000000000791b */ /* 0x003fea0003800000 */
.L_x_3157:
[----:B------:R-:W-:-:S05]  /*7320*/  FADD.FTZ R173, R170, R173 ;  /* 0x000000adaaad7221 */ /* 0x000fca0000010000 */
[----:B------:R-:W-:Y:S01]  /*7330*/  MOV R179, R173 ;  /* 0x000000ad00b37202 */ /* 0x000fe20000000f00 */
[----:B------:R-:W-:Y:S01]  /*7340*/  HFMA2 R178, -RZ, RZ, 0, 4.76837158203125e-07 ;  /* 0x00000008ffb27431 */ /* 0x000fe200000001ff */
[----:B------:R-:W-:-:S07]  /*7350*/  MOV R172, R177 ;  /* 0x000000b100ac7202 */ /* 0x000fce0000000f00 */
[----:B------:R-:W-:Y:S05]  /*7360*/  WARPSYNC.COLLECTIVE R176, `(.L_x_3158) ;  /* 0x00000000b0087348 */ /* 0x000fea0003c00000 */
[----:B------:R0:W1:Y:S02]  /*7370*/  SHFL.BFLY P0, R177, R179, R178, R189 ;  /* 0x0c0000b2b3b17389 */ /* 0x00006400000000bd */
[----:B01----:R-:W-:Y:S05]  /*7380*/  ENDCOLLECTIVE ;  /* 0x000000000000791b */ /* 0x003fea0003800000 */
.L_x_3158:
[----:B------:R-:W-:-:S05]  /*7390*/  FADD.FTZ R172, R171, R172 ;  /* 0x000000acabac7221 */ /* 0x000fca0000010000 */
[----:B------:R-:W-:Y:S02]  /*73a0*/  MOV R179, R172 ;  /* 0x000000ac00b37202 */ /* 0x000fe40000000f00 */
[----:B------:R-:W-:-:S07]  /*73b0*/  MOV R174, R177 ;  /* 0x000000b100ae7202 */ /* 0x000fce0000000f00 */
[----:B------:R-:W-:Y:S05]  /*73c0*/  WARPSYNC.COLLECTIVE R176, `(.L_x_3159) ;  /* 0x00000000b0087348 */ /* 0x000fea0003c00000 */
[----:B------:R0:W1:Y:S02]  /*73d0*/  SHFL.BFLY P0, R177, R179, R178, R189 ;  /* 0x0c0000b2b3b17389 */ /* 0x00006400000000bd */
[----:B01----:R-:W-:Y:S05]  /*73e0*/  ENDCOLLECTIVE ;  /* 0x000000000000791b */ /* 0x003fea0003800000 */
.L_x_3159:
[----:B------:R-:W-:-:S05]  /*73f0*/  FADD.FTZ R174, R173, R174 ;  /* 0x000000aeadae7221 */ /* 0x000fca0000010000 */
[----:B------:R-:W-:Y:S01]  /*7400*/  MOV R179, R174 ;  /* 0x000000ae00b37202 */ /* 0x000fe20000000f00 */
[----:B------:R-:W-:Y:S01]  /*7410*/  HFMA2 R178, -RZ, RZ, 0, 9.5367431640625e-07 ;  /* 0x00000010ffb27431 */ /* 0x000fe200000001ff */
[----:B------:R-:W-:-:S07]  /*7420*/  MOV R175, R177 ;  /* 0x000000b100af7202 */ /* 0x000fce0000000f00 */
[----:B------:R-:W-:Y:S05]  /*7430*/  WARPSYNC.COLLECTIVE R176, `(.L_x_3160) ;  /* 0x00000000b0087348 */ /* 0x000fea0003c00000 */
[----:B------:R0:W1:Y:S02]  /*7440*/  SHFL.BFLY P0, R177, R179, R178, R189 ;  /* 0x0c0000b2b3b17389 */ /* 0x00006400000000bd */
[----:B01----:R-:W-:Y:S05]  /*7450*/  ENDCOLLECTIVE ;  /* 0x000000000000791b */ /* 0x003fea0003800000 */
.L_x_3160:
[----:B------:R-:W-:-:S05]  /*7460*/  FADD.FTZ R175, R172, R175 ;  /* 0x000000afacaf7221 */ /* 0x000fca0000010000 */
[----:B------:R-:W-:Y:S02]  /*7470*/  MOV R179, R175 ;  /* 0x000000af00b37202 */ /* 0x000fe40000000f00 */
[----:B------:R-:W-:-:S07]  /*7480*/  MOV R169, R177 ;  /* 0x000000b100a97202 */ /* 0x000fce0000000f00 */
[----:B------:R-:W-:Y:S05]  /*7490*/  WARPSYNC.COLLECTIVE R176, `(.L_x_3161) ;  /* 0x00000000b0087348 */ /* 0x000fea0003c00000 */
[----:B------:R0:W1:Y:S02]  /*74a0*/  SHFL.BFLY P0, R177, R179, R178, R189 ;  /* 0x0c0000b2b3b17389 */ /* 0x00006400000000bd */
[----:B01----:R-:W-:Y:S05]  /*74b0*/  ENDCOLLECTIVE ;  /* 0x000000000000791b */ /* 0x003fea0003800000 */
.L_x_3161:
[----:B------:R-:W-:Y:S01]  /*74c0*/  MOV R168, R177 ;  /* 0x000000b100a87202 */ /* 0x000fe20000000f00 */
[----:B------:R-:W-:Y:S06]  /*74d0*/  BRA `(.L_x_3162) ;  /* 0xffffffac00487947 */ /* 0x000fec000383ffff */
.L_x_3163:
        /* <DEDUP_REMOVED lines=10> */
.L_x_5006:


//--------------------- .text._ZN10layer_norm31ln_parallel_residual_bwd_kernelINS_13Kernel_traitsIf6__halffS2_fjLj768ELj1ELj4ELj1ELj16ENS_18Kernel_traits_baseILj768EfS2_fS2_fjLj128EEEEELb0ELb0ELb1EEEvNS_9BwdParamsE --------------------------
	.section	.text._ZN10layer_norm31ln_parallel_residual_bwd_kernelINS_13Kernel_traitsIf6__halffS2_fjLj768ELj1ELj4ELj1ELj16ENS_18Kernel_traits_baseILj768EfS2_fS2_fjLj128EEEEELb0ELb0ELb1EEEvNS_9BwdParamsE,"ax",@progbits
	.align	128
        .global         _ZN10layer_norm31ln_parallel_residual_bwd_kernelINS_13Kernel_traitsIf6__halffS2_fjLj768ELj1ELj4ELj1ELj16ENS_18Kernel_traits_baseILj768EfS2_fS2_fjLj128EEEEELb0ELb0ELb1EEEvNS_9BwdParamsE
        .type           _ZN10layer_norm31ln_parallel_residual_bwd_kernelINS_13Kernel_traitsIf6__halffS2_fjLj768ELj1ELj4ELj1ELj16ENS_18Kernel_traits_baseILj768EfS2_fS2_fjLj128EEEEELb0ELb0ELb1EEEvNS_9BwdParamsE,@function
        .size           _ZN10layer_norm31ln_parallel_residual_bwd_kernelINS_13Kernel_traitsIf6__halffS2_fjLj768ELj1ELj4ELj1ELj16ENS_18Kernel_traits_baseILj768EfS2_fS2_fjLj128EEEEELb0ELb0ELb1EEEvNS_9BwdParamsE,(.L_x_5007 - _ZN10layer_norm31ln_parallel_residual_bwd_kernelINS_13Kernel_traitsIf6__halffS2_fjLj768ELj1ELj4ELj1ELj16ENS_18Kernel_traits_baseILj768EfS2_fS2_fjLj128EEEEELb0ELb0ELb1EEEvNS_9BwdParamsE)
        .other          _ZN10layer_norm31ln_parallel_residual_bwd_kernelINS_13Kernel_traitsIf6__halffS2_fjLj768ELj1ELj4ELj1ELj16ENS_18Kernel_traits_baseILj768EfS2_fS2_fjLj128EEEEELb0ELb0ELb1EEEvNS_9BwdParamsE,@"STO_CUDA_ENTRY STV_DEFAULT"
_ZN10layer_norm31ln_parallel_residual_bwd_kernelINS_13Kernel_traitsIf6__halffS2_fjLj768ELj1ELj4ELj1ELj16ENS_18Kernel_traits_baseILj768EfS2_fS2_fjLj128EEEEELb0ELb0ELb1EEEvNS_9BwdParamsE:
.text._ZN10layer_norm31ln_parallel_residual_bwd_kernelINS_13Kernel_traitsIf6__halffS2_fjLj768ELj1ELj4ELj1ELj16ENS_18Kernel_traits_baseILj768EfS2_fS2_fjLj128EEEEELb0ELb0ELb1EEEvNS_9BwdParamsE:
        /* <DEDUP_REMOVED lines=132> */
.L_x_3192:
        /* <DEDUP_REMOVED lines=28> */
[----:B------:R-:W-:-:S02]  /*0a00*/  ISETP.NE.AND.EX P0, PT, RZ, UR15, PT, P0 ;  /* 0x0000000fff007c0c */ /* 0x000fc4000bf05300 */
[----:B------:R-:W-:Y:S01]  /*0a10*/  IADD3 R230, PT, PT, R236, 0x40, RZ ;  /* 0x00000040ece67810 */ /* 0x000fe20007ffe0ff */
[----:B------:R0:W3:Y:S04]  /*0a20*/  LDG.E.128 R144, desc[UR10][R238.64+0x10] ;  /* 0x0000100aee907981 */ /* 0x0000e8000c1e1d00 */
[----:B------:R-:W-:-:S04]  /*0a30*/  IMAD.WIDE.U32 R160, R230, 0x20, R160 ;  /* 0x00000020e6a07825 */ /* 0x000fc800078e00a0 */
[C---:B------:R-:W-:Y:S01]  /*0a40*/  IMAD.WIDE.U32 R152, R230.reuse, 0x10, R152 ;  /* 0x00000010e6987825 */ /* 0x040fe200078e0098 */
[----:B------:R-:W3:Y:S01]  /*0a50*/  LDG.E.128 R148, desc[UR10][R160.64] ;  /* 0x0000000aa0947981 */ /* 0x000ee2000c1e1d00 */
[----:B------:R-:W1:Y:S02]  /*0a60*/  @P0 LDC.64 R162, c[0x0][0x438] ;  /* 0x00010e00ffa20b82 */ /* 0x000e640000000a00 */
[----:B------:R-:W-:Y:S02]  /*0a70*/  IMAD.WIDE.U32 R156, R230, 0x10, R156 ;  /* 0x00000010e69c7825 */ /* 0x000fe400078e009c */
[----:B------:R-:W3:Y:S04]  /*0a80*/  LDG.E.128 R152, desc[UR10][R152.64] ;  /* 0x0000000a98987981 */ /* 0x000ee8000c1e1d00 */
[----:B------:R-:W3:Y:S01]  /*0a90*/  LDG.E.128 R156, desc[UR10][R156.64] ;  /* 0x0000000a9c9c7981 */ /* 0x000ee2000c1e1d00 */
[----:B------:R-:W1:Y:S08]  /*0aa0*/  @P0 LDC.64 R240, c[0x0][0x438] ;  /* 0x00010e00fff00b82 */ /* 0x000e700000000a00 */
        /* <DEDUP_REMOVED lines=95> */
[----:B------:R-:W-:Y:S01]  /*10a0*/  FADD.FTZ R199, R123, R199 ;  /* 0x000000c77bc77221 */ /* 0x000fe20000010000 */
[----:B------:R-:W-:Y:S01]  /*10b0*/  FFMA.FTZ R200, R245, R123, R200 ;  /* 0x0000007bf5c87223 */ /* 0x000fe200000100c8 */
[----:B------:R-:W-:Y:S01]  /*10c0*/  FADD.FTZ R126, -R237, R133 ;  /* 0x00000085ed7e7221 */ /* 0x000fe20000010100 */
[----:B------:R-:W-:-:S02]  /*10d0*/  HADD2.F32 R123, -RZ, R140.H0_H0 ;  /* 0x2000008cff7b7230 */ /* 0x000fc40000004100 */
[----:B------:R-:W-:Y:S01]  /*10e0*/  FMUL.FTZ R133, R235, R134 ;  /* 0x00000086eb857220 */ /* 0x000fe20000410000 */
[----:B------:R-:W-:Y:S02]  /*10f0*/  HADD2.F32 R247, -RZ, R141.H0_H0 ;  /* 0x2000008dfff77230 */ /* 0x000fe40000004100 */
[-C--:B------:R-:W-:Y:S01]  /*1100*/  FMUL.FTZ R249, R46, R130.reuse ;  /* 0x000000822ef97220 */ /* 0x080fe20000410000 */
[----:B------:R-:W-:Y:S01]  /*1110*/  FADD.FTZ R132, -R237, R135 ;  /* 0x00000087ed847221 */ /* 0x000fe20000010100 */
[----:B------:R-:W-:Y:S02]  /*1120*/  HADD2.F32 R136, -RZ, R136.H1_H1 ;  /* 0x30000088ff887230 */ /* 0x000fe40000004100 */
[----:B------:R-:W-:Y:S01]  /*1130*/  FADD.FTZ R187, R130, R187 ;  /* 0x000000bb82bb7221 */ /* 0x000fe20000010000 */
[----:B------:R-:W-:Y:S01]  /*1140*/  FFMA.FTZ R188, R133, R130, R188 ;  /* 0x0000008285bc7223 */ /* 0x000fe200000100bc */
[----:B------:R-:W-:Y:S02]  /*1150*/  HADD2.F32 R134, -RZ, R137.H1_H1 ;  /* 0x30000089ff867230 */ /* 0x000fe40000004100 */
        /* <DEDUP_REMOVED lines=9> */
[----:B------:R-:W-:Y:S02]  /*11f0*/  HADD2.F32 R140, -RZ, R140.H1_H1 ;  /* 0x3000008cff8c7230 */ /* 0x000fe40000004100 */
[----:B------:R-:W-:Y:S01]  /*1200*/  FADD.FTZ R144, -R237, R144 ;  /* 0x00000090ed907221 */ /* 0x000fe20000010100 */
[----:B------:R-:W-:Y:S01]  /*1210*/  FMUL.FTZ R126, R45, R136 ;  /* 0x000000882d7e7220 */ /* 0x000fe20000410000 */
[----:B------:R-:W-:Y:S02]  /*1220*/  HADD2.F32 R132, -RZ, R141.H1_H1 ;  /* 0x3000008dff847230 */ /* 0x000fe40000004100 */
[----:B------:R-:W-:Y:S01]  /*1230*/  FADD.FTZ R183, R134, R183 ;  /* 0x000000b786b77221 */ /* 0x000fe20000010000 */
[-C--:B------:R-:W-:Y:S01]  /*1240*/  FFMA.FTZ R184, R135, R134.reuse, R184 ;  /* 0x0000008687b87223 */ /* 0x080fe200000100b8 */
[----:B------:R-:W-:Y:S01]  /*1250*/  FMUL.FTZ R134, R47, R134 ;  /* 0x000000862f867220 */ /* 0x000fe20000410000 */
[----:B------:R-:W-:-:S02]  /*1260*/  HADD2.F32 R141, -RZ, R142.H0_H0 ;  /* 0x2000008eff8d7230 */ /* 0x000fc40000004100 */
[----:B------:R-:W-:Y:S01]  /*1270*/  FMUL.FTZ R137, R235, R144 ;  /* 0x00000090eb897220 */ /* 0x000fe20000410000 */
[----:B------:R-:W-:Y:S01]  /*1280*/  FMUL.FTZ R249, R40, R247 ;  /* 0x000000f728f97220 */ /* 0x000fe20000410000 */
        /* <DEDUP_REMOVED lines=8> */
[----:B------:R-:W-:Y:S01]  /*1310*/  FADD.FTZ R138, -R237, R145 ;  /* 0x00000091ed8a7221 */ /* 0x000fe20000010100 */
[----:B------:R-:W-:Y:S01]  /*1320*/  FADD.FTZ R2, R141, R2 ;  /* 0x000000028d027221 */ /* 0x000fe20000010000 */
[-C--:B------:R-:W-:Y:S01]  /*1330*/  FFMA.FTZ R182, R137, R141.reuse, R182 ;  /* 0x0000008d89b67223 */ /* 0x080fe200000100b6 */
[----:B------:R-:W-:Y:S01]  /*1340*/  FFMA.FTZ R134, R64, R141, R249 ;  /* 0x0000008d40867223 */ /* 0x000fe200000100f9 */
[----:B------:R-:W-:Y:S01]  /*1350*/  FADD.FTZ R191, R136, R191 ;  /* 0x000000bf88bf7221 */ /* 0x000fe20000010000 */
[----:B------:R-:W-:Y:S01]  /*1360*/  FFMA.FTZ R192, R131, R136, R192 ;  /* 0x0000008883c07223 */ /* 0x000fe200000100c0 */
[----:B------:R-:W-:Y:S01]  /*1370*/  FMUL.FTZ R141, R235, R146 ;  /* 0x00000092eb8d7220 */ /* 0x000fe20000410000 */
[----:B------:R-:W-:-:S02]  /*1380*/  HADD2.F32 R136, -RZ, R142.H1_H1 ;  /* 0x3000008eff887230 */ /* 0x000fc40000004100 */
[C---:B------:R-:W-:Y:S01]  /*1390*/  FADD.FTZ R146, -R237.reuse, R147 ;  /* 0x00000093ed927221 */ /* 0x040fe20000010100 */
[----:B------:R-:W-:Y:S01]  /*13a0*/  FADD.FTZ R148, -R237, R148 ;  /* 0x00000094ed947221 */ /* 0x000fe20000010100 */
[----:B------:R-:W-:Y:S01]  /*13b0*/  FADD.FTZ R26, R247, R26 ;  /* 0x0000001af71a7221 */ /* 0x000fe20000010000 */
[----:B------:R-:W-:Y:S01]  /*13c0*/  FFMA.FTZ R14, R137, R247, R14 ;  /* 0x000000f7890e7223 */ /* 0x000fe2000001000e */
[----:B------:R-:W-:Y:S01]  /*13d0*/  FMUL.FTZ R138, R235, R138 ;  /* 0x0000008aeb8a7220 */ /* 0x000fe20000410000 */
[----:B------:R-:W-:Y:S01]  /*13e0*/  FMUL.FTZ R142, R41, R140 ;  /* 0x0000008c298e7220 */ /* 0x000fe20000410000 */
[--C-:B------:R-:W-:Y:S02]  /*13f0*/  HADD2.F32 R247, -RZ, R139.reuse.H0_H0 ;  /* 0x2000008bfff77230 */ /* 0x100fe40000004100 */
[C---:B------:R-:W-:Y:S01]  /*1400*/  FMUL.FTZ R146, R235.reuse, R146 ;  /* 0x00000092eb927220 */ /* 0x040fe20000410000 */
[----:B------:R-:W-:Y:S02]  /*1410*/  HADD2.F32 R144, -RZ, R139.H1_H1 ;  /* 0x3000008bff907230 */ /* 0x000fe40000004100 */
[----:B------:R-:W-:Y:S01]  /*1420*/  FMUL.FTZ R139, R235, R148 ;  /* 0x00000094eb8b7220 */ /* 0x000fe20000410000 */
[----:B------:R-:W-:-:S02]  /*1430*/  HADD2.F32 R147, -RZ, R152.H0_H0 ;  /* 0x20000098ff937230 */ /* 0x000fc40000004100 */
        /* <DEDUP_REMOVED lines=8> */
[-C--:B------:R-:W-:Y:S01]  /*14c0*/  FMUL.FTZ R238, R43, R144.reuse ;  /* 0x000000902bee7220 */ /* 0x080fe20000410000 */
[----:B------:R-:W-:Y:S01]  /*14d0*/  FADD.FTZ R29, R144, R29 ;  /* 0x0000001d901d7221 */ /* 0x000fe20000010000 */
[----:B------:R-:W-:Y:S01]  /*14e0*/  FFMA.FTZ R17, R146, R144, R17 ;  /* 0x0000009092117223 */ /* 0x000fe20000010011 */
[----:B------:R-:W-:Y:S01]  /*14f0*/  FADD.FTZ R30, R147, R30 ;  /* 0x0000001e931e7221 */ /* 0x000fe20000010000 */
[----:B------:R-:W-:-:S02]  /*1500*/  HADD2.F32 R143, -RZ, R156.H0_H0 ;  /* 0x2000009cff8f7230 */ /* 0x000fc40000004100 */
[-C--:B------:R-:W-:Y:S01]  /*1510*/  FFMA.FTZ R18, R139, R147.reuse, R18 ;  /* 0x000000938b127223 */ /* 0x080fe20000010012 */
[----:B------:R-:W-:Y:S02]  /*1520*/  HADD2.F32 R152, -RZ, R152.H1_H1 ;  /* 0x30000098ff987230 */ /* 0x000fe40000004100 */
[----:B------:R-:W-:Y:S01]  /*1530*/  FMUL.FTZ R147, R36, R147 ;  /* 0x0000009324937220 */ /* 0x000fe20000410000 */
[C---:B------:R-:W-:Y:S01]  /*1540*/  FADD.FTZ R144, -R237.reuse, R149 ;  /* 0x00000095ed907221 */ /* 0x040fe20000010100 */
[----:B------:R-:W-:Y:S01]  /*1550*/  FADD.FTZ R27, R140, R27 ;  /* 0x0000001b8c1b7221 */ /* 0x000fe20000010000 */
[----:B------:R-:W-:Y:S01]  /*1560*/  FFMA.FTZ R15, R138, R140, R15 ;  /* 0x0000008c8a0f7223 */ /* 0x000fe2000001000f */
[----:B------:R-:W-:Y:S01]  /*1570*/  FADD.FTZ R150, -R237, R150 ;  /* 0x00000096ed967221 */ /* 0x000fe20000010100 */
[----:B------:R-:W-:Y:S01]  /*1580*/  FADD.FTZ R4, R145, R4 ;  /* 0x0000000491047221 */ /* 0x000fe20000010000 */
[-C--:B------:R-:W-:Y:S01]  /*1590*/  FFMA.FTZ R180, R141, R145.reuse, R180 ;  /* 0x000000918db47223 */ /* 0x080fe200000100b4 */
[----:B------:R-:W-:Y:S01]  /*15a0*/  FFMA.FTZ R140, R66, R145, R249 ;  /* 0x00000091428c7223 */ /* 0x000fe200000100f9 */
[----:B------:R-:W-:Y:S01]  /*15b0*/  FADD.FTZ R5, R142, R5 ;  /* 0x000000058e057221 */ /* 0x000fe20000010000 */
[-C--:B------:R-:W-:Y:S01]  /*15c0*/  FFMA.FTZ R179, R146, R142.reuse, R179 ;  /* 0x0000008e92b37223 */ /* 0x080fe200000100b3 */
[----:B------:R-:W-:Y:S01]  /*15d0*/  FFMA.FTZ R145, R67, R142, R238 ;  /* 0x0000008e43917223 */ /* 0x000fe200000100ee */
[----:B------:R-:W-:-:S02]  /*15e0*/  HADD2.F32 R156, -RZ, R156.H1_H1 ;  /* 0x3000009cff9c7230 */ /* 0x000fc40000004100 */
[----:B------:R-:W-:Y:S01]  /*15f0*/  FFMA.FTZ R142, R60, R143, R147 ;  /* 0x0000008f3c8e7223 */ /* 0x000fe20000010093 */
[----:B------:R-:W-:Y:S01]  /*1600*/  FMUL.FTZ R144, R235, R144 ;  /* 0x00000090eb907220 */ /* 0x000fe20000410000 */
[----:B------:R-:W-:Y:S01]  /*1610*/  FMUL.FTZ R148, R37, R152 ;  /* 0x0000009825947220 */ /* 0x000fe20000410000 */
[----:B------:R-:W-:Y:S01]  /*1620*/  FMUL.FTZ R147, R235, R150 ;  /* 0x00000096eb937220 */ /* 0x000fe20000410000 */
[----:B------:R-:W-:Y:S01]  /*1630*/  FADD.FTZ R150, -R237, R151 ;  /* 0x00000097ed967221 */ /* 0x000fe20000010100 */
[----:B------:R-:W-:Y:S01]  /*1640*/  FADD.FTZ R28, R247, R28 ;  /* 0x0000001cf71c7221 */ /* 0x000fe20000010000 */
[----:B------:R-:W-:Y:S01]  /*1650*/  FFMA.FTZ R16, R141, R247, R16 ;  /* 0x000000f78d107223 */ /* 0x000fe20000010010 */
[----:B------:R-:W-:Y:S01]  /*1660*/  FADD.FTZ R6, R143, R6 ;  /* 0x000000068f067221 */ /* 0x000fe20000010000 */
[----:B------:R-:W-:Y:S01]  /*1670*/  FFMA.FTZ R178, R139, R143, R178 ;  /* 0x0000008f8bb27223 */ /* 0x000fe200000100b2 */
[----:B------:R-:W-:Y:S01]  /*1680*/  FADD.FTZ R7, R156, R7 ;  /* 0x000000079c077221 */ /* 0x000fe20000010000 */
[-C--:B------:R-:W-:Y:S01]  /*1690*/  FFMA.FTZ R177, R144, R156.reuse, R177 ;  /* 0x0000009c90b17223 */ /* 0x080fe200000100b1 */
[----:B------:R-:W-:Y:S01]  /*16a0*/  FFMA.FTZ R143, R61, R156, R148 ;  /* 0x0000009c3d8f7223 */ /* 0x000fe20000010094 */
[----:B------:R-:W-:-:S02]  /*16b0*/  HADD2.F32 R247, -RZ, R153.H0_H0 ;  /* 0x20000099fff77230 */ /* 0x000fc40000004100 */
[----:B------:R-:W-:Y:S01]  /*16c0*/  FMUL.FTZ R150, R235, R150 ;  /* 0x00000096eb967220 */ /* 0x000fe20000410000 */
[----:B------:R-:W-:Y:S02]  /*16d0*/  HADD2.F32 R156, -RZ, R153.H1_H1 ;  /* 0x30000099ff9c7230 */ /* 0x000fe40000004100 */
[----:B------:R-:W-:Y:S01]  /*16e0*/  FADD.FTZ R31, R152, R31 ;  /* 0x0000001f981f7221 */ /* 0x000fe20000010000 */
[----:B------:R-:W-:Y:S01]  /*16f0*/  FFMA.FTZ R19, R144, R152, R19 ;  /* 0x0000009890137223 */ /* 0x000fe20000010013 */
[----:B------:R-:W-:Y:S01]  /*1700*/  FADD.FTZ R164, R247, R164 ;  /* 0x000000a4f7a47221 */ /* 0x000fe20000010000 */
[--C-:B------:R-:W-:Y:S02]  /*1710*/  HADD2.F32 R149, -RZ, R157.reuse.H0_H0 ;  /* 0x2000009dff957230 */ /* 0x100fe40000004100 */
[-C--:B------:R-:W-:Y:S01]  /*1720*/  FFMA.FTZ R20, R147, R247.reuse, R20 ;  /* 0x000000f793147223 */ /* 0x080fe20000010014 */
[----:B------:R-:W-:Y:S02]  /*1730*/  HADD2.F32 R152, -RZ, R157.H1_H1 ;  /* 0x3000009dff987230 */ /* 0x000fe40000004100 */
[----:B------:R-:W-:Y:S01]  /*1740*/  FMUL.FTZ R247, R38, R247 ;  /* 0x000000f726f77220 */ /* 0x000fe20000410000 */
[----:B------:R-:W-:Y:S01]  /*1750*/  FADD.FTZ R165, R156, R165 ;  /* 0x000000a59ca57221 */ /* 0x000fe20000010000 */
[----:B------:R-:W-:Y:S01]  /*1760*/  FFMA.FTZ R21, R150, R156, R21 ;  /* 0x0000009c96157223 */ /* 0x000fe20000010015 */
[----:B------:R-:W-:-:S02]  /*1770*/  HADD2.F32 R157, -RZ, R154.H0_H0 ;  /* 0x2000009aff9d7230 */ /* 0x000fc40000004100 */
[----:B------:R-:W-:Y:S01]  /*1780*/  FMUL.FTZ R156, R39, R156 ;  /* 0x0000009c279c7220 */ /* 0x000fe20000410000 */
[----:B------:R-:W-:Y:S01]  /*1790*/  FADD.FTZ R160, -R237, R160 ;  /* 0x000000a0eda07221 */ /* 0x000fe20000010100 */
[----:B------:R-:W-:Y:S02]  /*17a0*/  HADD2.F32 R154, -RZ, R154.H1_H1 ;  /* 0x3000009aff9a7230 */ /* 0x000fe40000004100 */
[----:B------:R-:W-:Y:S01]  /*17b0*/  FADD.FTZ R8, R149, R8 ;  /* 0x0000000895087221 */ /* 0x000fe20000010000 */
[-C--:B------:R-:W-:Y:S01]  /*17c0*/  FFMA.FTZ R176, R147, R149.reuse, R176 ;  /* 0x0000009593b07223 */ /* 0x080fe200000100b0 */
[----:B------:R-:W-:Y:S01]  /*17d0*/  FFMA.FTZ R148, R62, R149, R247 ;  /* 0x000000953e947223 */ /* 0x000fe200000100f7 */
[--C-:B------:R-:W-:Y:S02]  /*17e0*/  HADD2.F32 R151, -RZ, R158.reuse.H0_H0 ;  /* 0x2000009eff977230 */ /* 0x100fe40000004100 */
[----:B------:R-:W-:Y:S01]  /*17f0*/  FADD.FTZ R9, R152, R9 ;  /* 0x0000000998097221 */ /* 0x000fe20000010000 */
[-C--:B------:R-:W-:Y:S01]  /*1800*/  FFMA.FTZ R175, R150, R152.reuse, R175 ;  /* 0x0000009896af7223 */ /* 0x080fe200000100af */
[----:B------:R-:W-:Y:S01]  /*1810*/  FFMA.FTZ R149, R63, R152, R156 ;  /* 0x000000983f957223 */ /* 0x000fe2000001009c */
[----:B------:R-:W-:Y:S01]  /*1820*/  FMUL.FTZ R153, R235, R160 ;  /* 0x000000a0eb997220 */ /* 0x000fe20000410000 */
[----:B------:R-:W-:-:S02]  /*1830*/  HADD2.F32 R158, -RZ, R158.H1_H1 ;  /* 0x3000009eff9e7230 */ /* 0x000fc40000004100 */
[----:B------:R-:W-:Y:S01]  /*1840*/  FADD.FTZ R152, -R237, R161 ;  /* 0x000000a1ed987221 */ /* 0x000fe20000010100 */
[----:B------:R-:W-:Y:S01]  /*1850*/  FMUL.FTZ R160, R33, R154 ;  /* 0x0000009a21a07220 */ /* 0x000fe20000410000 */
[-C--:B------:R-:W-:Y:S01]  /*1860*/  FMUL.FTZ R161, R32, R157.reuse ;  /* 0x0000009d20a17220 */ /* 0x080fe20000410000 */
[----:B------:R-:W-:Y:S01]  /*1870*/  FADD.FTZ R166, R157, R166 ;  /* 0x000000a69da67221 */ /* 0x000fe20000010000 */
[----:B------:R-:W-:Y:S01]  /*1880*/  FFMA.FTZ R22, R153, R157, R22 ;  /* 0x0000009d99167223 */ /* 0x000fe20000010016 */
[----:B------:R-:W-:Y:S01]  /*1890*/  FMUL.FTZ R152, R235, R152 ;  /* 0x00000098eb987220 */ /* 0x000fe20000410000 */
[-C--:B------:R-:W-:Y:S01]  /*18a0*/  FFMA.FTZ R157, R57, R158.reuse, R160 ;  /* 0x0000009e399d7223 */ /* 0x080fe200000100a0 */
        /* <DEDUP_REMOVED lines=10> */
[----:B------:R-:W-:Y:S01]  /*1950*/  FMUL.FTZ R156, R235, R156 ;  /* 0x0000009ceb9c7220 */ /* 0x000fe20000410000 */
[----:B------:R-:W-:Y:S01]  /*1960*/  FMUL.FTZ R162, R35, R160 ;  /* 0x000000a023a27220 */ /* 0x000fe20000410000 */
[----:B------:R-:W-:Y:S02]  /*1970*/  HADD2.F32 R237, -RZ, R155.H0_H0 ;  /* 0x2000009bffed7230 */ /* 0x000fe40000004100 */
        /* <DEDUP_REMOVED lines=86> */
.L_x_3204:
        /* <DEDUP_REMOVED lines=41> */
.L_x_3170:
        /* <DEDUP_REMOVED lines=33> */
.L_x_3169:
        /* <DEDUP_REMOVED lines=32> */
.L_x_3172:
        /* <DEDUP_REMOVED lines=33> */
.L_x_3168:
        /* <DEDUP_REMOVED lines=35> */
.L_x_3174:
        /* <DEDUP_REMOVED lines=33> */
.L_x_3173:
        /* <DEDUP_REMOVED lines=32> */
.L_x_3175:
        /* <DEDUP_REMOVED lines=32> */
.L_x_3171:
        /* <DEDUP_REMOVED lines=50> */
.L_x_3178:
        /* <DEDUP_REMOVED lines=29> */
.L_x_3177:
        /* <DEDUP_REMOVED lines=34> */
.L_x_3180:
        /* <DEDUP_REMOVED lines=29> */
.L_x_3176:
        /* <DEDUP_REMOVED lines=35> */
.L_x_3182:
        /* <DEDUP_REMOVED lines=29> */
.L_x_3181:
        /* <DEDUP_REMOVED lines=34> */
.L_x_3183:
        /* <DEDUP_REMOVED lines=28> */
.L_x_3179:
        /* <DEDUP_REMOVED lines=45> */
.L_x_3186:
        /* <DEDUP_REMOVED lines=29> */
.L_x_3185:
        /* <DEDUP_REMOVED lines=34> */
.L_x_3188:
        /* <DEDUP_REMOVED lines=29> */
.L_x_3184:
        /* <DEDUP_REMOVED lines=35> */
.L_x_3190:
        /* <DEDUP_REMOVED lines=29> */
.L_x_3189:
        /* <DEDUP_REMOVED lines=34> */
.L_x_3191:
        /* <DEDUP_REMOVED lines=28> */
.L_x_3187:
        /* <DEDUP_REMOVED lines=14> */
.L_x_3166:
        /* <DEDUP_REMOVED lines=96> */
.L_x_3165:
[----:B------:R-:W-:Y:S05]  /*57e0*/  BSYNC B0 ;  /* 0x0000000000007941 */ /* 0x000fea0003800000 */
.L_x_3164:
        /* <DEDUP_REMOVED lines=273> */
.L_x_3167:
[----:B------:R-:W-:Y:S01]  /*6900*/  HFMA2 R163, -RZ, RZ, 0, 5.9604644775390625e-08 ;  /* 0x00000001ffa37431 */ /* 0x000fe200000001ff */
[----:B------:R-:W-:Y:S01]  /*6910*/  BSSY B2, `(.L_x_3193) ;  /* 0x0000006000027945 */ /* 0x000fe20003800000 */
[----:B------:R-:W-:Y:S02]  /*6920*/  MOV R160, 0x1f ;  /* 0x0000001f00a07802 */ /* 0x000fe40000000f00 */
[----:B------:R-:W-:-:S07]  /*6930*/  MOV R237, 0xffffffff ;  /* 0xffffffff00ed7802 */ /* 0x000fce0000000f00 */
[----:B-----5:R-:W-:Y:S05]  /*6940*/  WARPSYNC.COLLECTIVE R237, `(.L_x_3194) ;  /* 0x00000000ed087348 */ /* 0x020fea0003c00000 */
[----:B------:R0:W1:Y:S02]  /*6950*/  SHFL.BFLY P3, R240, R162, R163, R160 ;  /* 0x0c0000a3a2f07389 */ /* 0x00006400000600a0 */
[----:B01---5:R-:W-:Y:S05]  /*6960*/  ENDCOLLECTIVE ;  /* 0x000000000000791b */ /* 0x023fea0003800000 */
.L_x_3194:
[----:B------:R-:W-:Y:S05]  /*6970*/  BSYNC B2 ;  /* 0x0000000000027941 */ /* 0x000fea0003800000 */
.L_x_3193:
        /* <DEDUP_REMOVED lines=8> */
.L_x_3195:
[----:B------:R-:W-:Y:S01]  /*6a00*/  MOV R162, R238 ;  /* 0x000000ee00a27202 */ /* 0x000fe20000000f00 */
[----:B------:R-:W-:Y:S01]  /*6a10*/  HFMA2 R163, -RZ, RZ, 0, 1.1920928955078125e-07 ;  /* 0x00000002ffa37431 */ /* 0x000fe200000001ff */
[----:B------:R-:W-:-:S07]  /*6a20*/  MOV R158, R240 ;  /* 0x000000f0009e7202 */ /* 0x000fce0000000f00 */
[----:B------:R-:W-:Y:S05]  /*6a30*/  WARPSYNC.COLLECTIVE R237, `(.L_x_3196) ;  /* 0x00000000ed087348 */ /* 0x000fea0003c00000 */
[----:B------:R0:W1:Y:S02]  /*6a40*/  SHFL.BFLY P3, R240, R162, R163, R160 ;  /* 0x0c0000a3a2f07389 */ /* 0x00006400000600a0 */
[----:B01----:R-:W-:Y:S05]  /*6a50*/  ENDCOLLECTIVE ;  /* 0x000000000000791b */ /* 0x003fea0003800000 */
.L_x_3196:
[----:B------:R-:W-:-:S05]  /*6a60*/  FADD.FTZ R242, R159, R158 ;  /* 0x0000009e9ff27221 */ /* 0x000fca0000010000 */
[----:B------:R-:W-:Y:S01]  /*6a70*/  MOV R162, R242 ;  /* 0x000000f200a27202 */ /* 0x000fe20000000f00 */
[----:B------:R-:W-:-:S07]  /*6a80*/  FADD.FTZ R244, R238, R240 ;  /* 0x000000f0eef47221 */ /* 0x000fce0000010000 */
[----:B------:R-:W-:Y:S05]  /*6a90*/  WARPSYNC.COLLECTIVE R237, `(.L_x_3197) ;  /* 0x00000000ed087348 */ /* 0x000fea0003c00000 */
[----:B------:R0:W1:Y:S02]  /*6aa0*/  SHFL.BFLY P3, R240, R162, R163, R160 ;  /* 0x0c0000a3a2f07389 */ /* 0x00006400000600a0 */
[----:B01----:R-:W-:Y:S05]  /*6ab0*/  ENDCOLLECTIVE ;  /* 0x000000000000791b */ /* 0x003fea0003800000 */
.L_x_3197:
[----:B------:R-:W-:Y:S01]  /*6ac0*/  MOV R162, R244 ;  /* 0x000000f400a27202 */ /* 0x000fe20000000f00 */
[----:B------:R-:W-:Y:S01]  /*6ad0*/  HFMA2 R163, -RZ, RZ, 0, 2.384185791015625e-07 ;  /* 0x00000004ffa37431 */ /* 0x000fe200000001ff */
[----:B------:R-:W-:-:S07]  /*6ae0*/  MOV R247, R240 ;  /* 0x000000f000f77202 */ /* 0x000fce0000000f00 */
[----:B------:R-:W-:Y:S05]  /*6af0*/  WARPSYNC.COLLECTIVE R237, `(.L_x_3198) ;  /* 0x00000000ed087348 */ /* 0x000fea0003c00000 */
[----:B------:R0:W1:Y:S02]  /*6b00*/  SHFL.BFLY P3, R240, R162, R163, R160 ;  /* 0x0c0000a3a2f07389 */ /* 0x00006400000600a0 */
[----:B01----:R-:W-:Y:S05]  /*6b10*/  ENDCOLLECTIVE ;  /* 0x000000000000791b */ /* 0x003fea0003800000 */
.L_x_3198:
[----:B------:R-:W-:-:S05]  /*6b20*/  FADD.FTZ R247, R242, R247 ;  /* 0x000000f7f2f77221 */ /* 0x000fca0000010000 */
[----:B------:R-:W-:Y:S01]  /*6b30*/  MOV R162, R247 ;  /* 0x000000f700a27202 */ /* 0x000fe20000000f00 */
[----:B------:R-:W-:-:S07]  /*6b40*/  FADD.FTZ R246, R244, R240 ;  /* 0x000000f0f4f67221 */ /* 0x000fce0000010000 */
[----:B------:R-:W-:Y:S05]  /*6b50*/  WARPSYNC.COLLECTIVE R237, `(.L_x_3199) ;  /* 0x00000000ed087348 */ /* 0x000fea0003c00000 */
[----:B------:R0:W1:Y:S02]  /*6b60*/  SHFL.BFLY P3, R240, R162, R163, R160 ;  /* 0x0c0000a3a2f07389 */ /* 0x00006400000600a0 */
[----:B01----:R-:W-:Y:S05]  /*6b70*/  ENDCOLLECTIVE ;  /* 0x000000000000791b */ /* 0x003fea0003800000 */
.L_x_3199:
[----:B------:R-:W-:Y:S01]  /*6b80*/  MOV R162, R246 ;  /* 0x000000f600a27202 */ /* 0x000fe20000000f00 */
[----:B------:R-:W-:Y:S01]  /*6b90*/  HFMA2 R163, -RZ, RZ, 0, 4.76837158203125e-07 ;  /* 0x00000008ffa37431 */ /* 0x000fe200000001ff */
[----:B------:R-:W-:-:S07]  /*6ba0*/  MOV R158, R240 ;  /* 0x000000f0009e7202 */ /* 0x000fce0000000f00 */
[----:B------:R-:W-:Y:S05]  /*6bb0*/  WARPSYNC.COLLECTIVE R237, `(.L_x_3200) ;  /* 0x00000000ed087348 */ /* 0x000fea0003c00000 */
[----:B------:R0:W1:Y:S02]  /*6bc0*/  SHFL.BFLY P3, R240, R162, R163, R160 ;  /* 0x0c0000a3a2f07389 */ /* 0x00006400000600a0 */
[----:B01----:R-:W-:Y:S05]  /*6bd0*/  ENDCOLLECTIVE ;  /* 0x000000000000791b */ /* 0x003fea0003800000 */
.L_x_3200:
[----:B------:R-:W-:-:S05]  /*6be0*/  FADD.FTZ R248, R247, R158 ;  /* 0x0000009ef7f87221 */ /* 0x000fca0000010000 */
[----:B------:R-:W-:Y:S01]  /*6bf0*/  MOV R162, R248 ;  /* 0x000000f800a27202 */ /* 0x000fe20000000f00 */
[----:B------:R-:W-:-:S07]  /*6c00*/  FADD.FTZ R159, R246, R240 ;  /* 0x000000f0f69f7221 */ /* 0x000fce0000010000 */
[----:B------:R-:W-:Y:S05]  /*6c10*/  WARPSYNC.COLLECTIVE R237, `(.L_x_3201) ;  /* 0x00000000ed087348 */ /* 0x000fea0003c00000 */
[----:B------:R0:W1:Y:S02]  /*6c20*/  SHFL.BFLY P3, R240, R162, R163, R160 ;  /* 0x0c0000a3a2f07389 */ /* 0x00006400000600a0 */
[----:B01----:R-:W-:Y:S05]  /*6c30*/  ENDCOLLECTIVE ;  /* 0x000000000000791b */ /* 0x003fea0003800000 */
.L_x_3201:
[----:B------:R-:W-:Y:S01]  /*6c40*/  MOV R162, R159 ;  /* 0x0000009f00a27202 */ /* 0x000fe20000000f00 */
[----:B------:R-:W-:Y:S01]  /*6c50*/  HFMA2 R163, -RZ, RZ, 0, 9.5367431640625e-07 ;  /* 0x00000010ffa37431 */ /* 0x000fe200000001ff */
[----:B------:R-:W-:-:S07]  /*6c60*/  MOV R249, R240 ;  /* 0x000000f000f97202 */ /* 0x000fce0000000f00 */
[----:B------:R-:W-:Y:S05]  /*6c70*/  WARPSYNC.COLLECTIVE R237, `(.L_x_3202) ;  /* 0x00000000ed087348 */ /* 0x000fea0003c00000 */
[----:B------:R0:W1:Y:S02]  /*6c80*/  SHFL.BFLY P3, R240, R162, R163, R160 ;  /* 0x0c0000a3a2f07389 */ /* 0x00006400000600a0 */
[----:B01----:R-:W-:Y:S05]  /*6c90*/  ENDCOLLECTIVE ;  /* 0x000000000000791b */ /* 0x003fea0003800000 */
.L_x_3202:
[----:B------:R-:W-:-:S05]  /*6ca0*/  FADD.FTZ R158, R248, R249 ;  /* 0x000000f9f89e7221 */ /* 0x000fca0000010000 */
[----:B------:R-:W-:Y:S02]  /*6cb0*/  MOV R162, R158 ;  /* 0x0000009e00a27202 */ /* 0x000fe40000000f00 */
[----:B------:R-:W-:-:S07]  /*6cc0*/  MOV R238, R240 ;  /* 0x000000f000ee7202 */ /* 0x000fce0000000f00 */
[----:B------:R-:W-:Y:S05]  /*6cd0*/  WARPSYNC.COLLECTIVE R237, `(.L_x_3203) ;  /* 0x00000000ed087348 */ /* 0x000fea0003c00000 */
[----:B------:R0:W1:Y:S02]  /*6ce0*/  SHFL.BFLY P3, R240, R162, R163, R160 ;  /* 0x0c0000a3a2f07389 */ /* 0x00006400000600a0 */
[----:B01----:R-:W-:Y:S05]  /*6cf0*/  ENDCOLLECTIVE ;  /* 0x000000000000791b */ /* 0x003fea0003800000 */
.L_x_3203:
[----:B------:R-:W-:Y:S05]  /*6d00*/  BRA `(.L_x_3204) ;  /* 0xffffffb000747947 */ /* 0x000fea000383ffff */
.L_x_3205:
        /* <DEDUP_REMOVED lines=15> */
.L_x_5007:


//--------------------- .text._ZN10layer_norm31ln_parallel_residual_bwd_kernelINS_13Kernel_traitsIf6__halffS2_fjLj768ELj1ELj4ELj1ELj16ENS_18Kernel_traits_baseILj768EfS2_fS2_fjLj128EEEEELb0ELb1ELb0EEEvNS_9BwdParamsE --------------------------
	.section	.text._ZN10layer_norm31ln_parallel_residual_bwd_kernelINS_13Kernel_traitsIf6__halffS2_fjLj768ELj1ELj4ELj1ELj16ENS_18Kernel_traits_baseILj768EfS2_fS2_fjLj128EEEEELb0ELb1ELb0EEEvNS_9BwdParamsE,"ax",@progbits
	.align	128
        .global         _ZN10layer_norm31ln_parallel_residual_bwd_kernelINS_13Kernel_traitsIf6__halffS2_fjLj768ELj1ELj4ELj1ELj16ENS_18Kernel_traits_baseILj768EfS2_fS2_fjLj128EEEEELb0ELb1ELb0EEEvNS_9BwdParamsE
        .type           _ZN10layer_norm31ln_parallel_residual_bwd_kernelINS_13Kernel_traitsIf6__halffS2_fjLj768ELj1ELj4ELj1ELj16ENS_18Kernel_traits_baseILj768EfS2_fS2_fjLj128EEEEELb0ELb1ELb0EEEvNS_9BwdParamsE,@function
        .size           _ZN10layer_norm31ln_parallel_residual_bwd_kernelINS_13Kernel_traitsIf6__halffS2_fjLj768ELj1ELj4ELj1ELj16ENS_18Kernel_traits_baseILj768EfS2_fS2_fjLj128EEEEELb0ELb1ELb0EEEvNS_9BwdParamsE,(.L_x_5008 - _ZN10layer_norm31ln_parallel_residual_bwd_kernelINS_13Kernel_traitsIf6__halffS2_fjLj768ELj1ELj4ELj1ELj16ENS_18Kernel_traits_baseILj768EfS2_fS2_fjLj128EEEEELb0ELb1ELb0EEEvNS_9BwdParamsE)
        .other          _ZN10layer_norm31ln_parallel_residual_bwd_kernelINS_13Kernel_traitsIf6__halffS2_fjLj768ELj1ELj4ELj1ELj16ENS_18Kernel_traits_baseILj768EfS2_fS2_fjLj128EEEEELb0ELb1ELb0EEEvNS_9BwdParamsE,@"STO_CUDA_ENTRY STV_DEFAULT"
_ZN10layer_norm31ln_parallel_residual_bwd_kernelINS_13Kernel_traitsIf6__halffS2_fjLj768ELj1ELj4ELj1ELj16ENS_18Kernel_traits_baseILj768EfS2_fS2_fjLj128EEEEELb0ELb1ELb0EEEvNS_9BwdParamsE:
.text._ZN10layer_norm31ln_parallel_residual_bwd_kernelINS_13Kernel_traitsIf6__halffS2_fjLj768ELj1ELj4ELj1ELj16ENS_18Kernel_traits_baseILj768EfS2_fS2_fjLj128EEEEELb0ELb1ELb0EEEvNS_9BwdParamsE:
        /* <DEDUP_REMOVED lines=92> */
.L_x_3244:
        /* <DEDUP_REMOVED lines=34> */
[----:B------:R-:W-:Y:S02]  /*07e0*/  FADD.FTZ R114, -R175, R114 ;  /* 0x00000072af727221 */ /* 0x000fe40000010100 */
[----:B0----5:R-:W-:Y:S01]  /*07f0*/  FMUL.FTZ R144, R127, R148 ;  /* 0x000000947f907220 */ /* 0x021fe20000410000 */
[----:B----4-:R-:W-:-:S02]  /*0800*/  HADD2.F32 R113, -RZ, R116.H0_H0 ;  /* 0x20000074ff717230 */ /* 0x010fc40000004100 */
[----:B------:R-:W-:Y:S01]  /*0810*/  FMUL.FTZ R3, R127, R112 ;  /* 0x000000707f037220 */ /* 0x000fe20000410000 */
[----:B------:R-:W-:Y:S02]  /*0820*/  HADD2.F32 R116, -RZ, R116.H1_H1 ;  /* 0x30000074ff747230 */ /* 0x000fe40000004100 */
[----:B------:R-:W-:Y:S01]  /*0830*/  FADD.FTZ R150, -R175, R115 ;  /* 0x00000073af967221 */ /* 0x000fe20000010100 */
[-C--:B------:R-:W-:Y:S01]  /*0840*/  FMUL.FTZ R148, R80, R113.reuse ;  /* 0x0000007150947220 */ /* 0x080fe20000410000 */
[--C-:B------:R-:W-:Y:S02]  /*0850*/  HADD2.F32 R115, -RZ, R117.reuse.H0_H0 ;  /* 0x20000075ff737230 */ /* 0x100fe40000004100 */
[----:B------:R-:W-:Y:S01]  /*0860*/  FMUL.FTZ R145, R127, R114 ;  /* 0x000000727f917220 */ /* 0x000fe20000410000 */
[----:B------:R-:W-:Y:S01]  /*0870*/  FADD.FTZ R32, R32, R113 ;  /* 0x0000007120207221 */ /* 0x000fe20000010000 */
[----:B------:R-:W-:Y:S01]  /*0880*/  FFMA.FTZ R56, R3, R113, R56 ;  /* 0x0000007103387223 */ /* 0x000fe20000010038 */
[----:B------:R-:W-:Y:S01]  /*0890*/  FMUL.FTZ R147, R81, R116 ;  /* 0x0000007451937220 */ /* 0x000fe20000410000 */
[----:B------:R-:W-:Y:S01]  /*08a0*/  FADD.FTZ R112, RZ, R148 ;  /* 0x00000094ff707221 */ /* 0x000fe20000010000 */
[----:B------:R-:W-:Y:S01]  /*08b0*/  FFMA.FTZ R113, R3, R148, RZ ;  /* 0x0000009403717223 */ /* 0x000fe200000100ff */
[----:B------:R-:W-:Y:S01]  /*08c0*/  FMUL.FTZ R146, R127, R150 ;  /* 0x000000967f927220 */ /* 0x000fe20000410000 */
[----:B------:R-:W-:Y:S01]  /*08d0*/  FADD.FTZ R34, R34, R115 ;  /* 0x0000007322227221 */ /* 0x000fe20000010000 */
[-C--:B------:R-:W-:Y:S01]  /*08e0*/  FFMA.FTZ R58, R145, R115.reuse, R58 ;  /* 0x00000073913a7223 */ /* 0x080fe2000001003a */
[----:B------:R-:W-:Y:S01]  /*08f0*/  FMUL.FTZ R150, R82, R115 ;  /* 0x0000007352967220 */ /* 0x000fe20000410000 */
[----:B------:R-:W-:-:S02]  /*0900*/  HADD2.F32 R152, -RZ, R117.H1_H1 ;  /* 0x30000075ff987230 */ /* 0x000fc40000004100 */
[----:B------:R-:W-:Y:S01]  /*0910*/  FADD.FTZ R115, R112, R147 ;  /* 0x0000009370737221 */ /* 0x000fe20000010000 */
[----:B------:R-:W-:Y:S01]  /*0920*/  FFMA.FTZ R112, R144, R147, R113 ;  /* 0x0000009390707223 */ /* 0x000fe20000010071 */
[--C-:B------:R-:W-:Y:S02]  /*0930*/  HADD2.F32 R117, -RZ, R118.reuse.H0_H0 ;  /* 0x20000076ff757230 */ /* 0x100fe40000004100 */
[----:B---3--:R-:W-:Y:S01]  /*0940*/  FADD.FTZ R120, -R175, R120 ;  /* 0x00000078af787221 */ /* 0x008fe20000010100 */
[----:B------:R-:W-:Y:S01]  /*0950*/  FMUL.FTZ R149, R83, R152 ;  /* 0x0000009853957220 */ /* 0x000fe20000410000 */
[----:B------:R-:W-:Y:S01]  /*0960*/  FADD.FTZ R114, R115, R150 ;  /* 0x0000009673727221 */ /* 0x000fe20000010000 */
[----:B------:R-:W-:Y:S01]  /*0970*/  FFMA.FTZ R113, R145, R150, R112 ;  /* 0x0000009691717223 */ /* 0x000fe20000010070 */
[----:B------:R-:W-:Y:S02]  /*0980*/  HADD2.F32 R118, -RZ, R118.H1_H1 ;  /* 0x30000076ff767230 */ /* 0x000fe40000004100 */
[----:B------:R-:W-:Y:S01]  /*0990*/  FADD.FTZ R35, R35, R152 ;  /* 0x0000009823237221 */ /* 0x000fe20000010000 */
[----:B------:R-:W-:Y:S01]  /*09a0*/  FFMA.FTZ R59, R146, R152, R59 ;  /* 0x00000098923b7223 */ /* 0x000fe2000001003b */
[----:B------:R-:W-:Y:S01]  /*09b0*/  FADD.FTZ R154, -R175, R121 ;  /* 0x00000079af9a7221 */ /* 0x000fe20000010100 */
[----:B------:R-:W-:Y:S01]  /*09c0*/  FMUL.FTZ R151, R127, R120 ;  /* 0x000000787f977220 */ /* 0x000fe20000410000 */
[----:B------:R-:W-:Y:S01]  /*09d0*/  FMUL.FTZ R152, R76, R117 ;  /* 0x000000754c987220 */ /* 0x000fe20000410000 */
[----:B------:R-:W-:Y:S01]  /*09e0*/  FADD.FTZ R115, R114, R149 ;  /* 0x0000009572737221 */ /* 0x000fe20000010000 */
[----:B------:R-:W-:Y:S01]  /*09f0*/  FFMA.FTZ R112, R146, R149, R113 ;  /* 0x0000009592707223 */ /* 0x000fe20000010071 */
[----:B------:R-:W-:-:S02]  /*0a00*/  HADD2.F32 R157, -RZ, R119.H0_H0 ;  /* 0x20000077ff9d7230 */ /* 0x000fc40000004100 */
[----:B------:R-:W-:Y:S01]  /*0a10*/  FADD.FTZ R122, -R175, R122 ;  /* 0x0000007aaf7a7221 */ /* 0x000fe20000010100 */
[----:B------:R-:W-:Y:S01]  /*0a20*/  FMUL.FTZ R154, R127, R154 ;  /* 0x0000009a7f9a7220 */ /* 0x000fe20000410000 */
[----:B------:R-:W-:Y:S01]  /*0a30*/  FMUL.FTZ R153, R77, R118 ;  /* 0x000000764d997220 */ /* 0x000fe20000410000 */
[----:B------:R-:W-:Y:S01]  /*0a40*/  FADD.FTZ R114, R115, R152 ;  /* 0x0000009873727221 */ /* 0x000fe20000010000 */
[----:B------:R-:W-:Y:S01]  /*0a50*/  FFMA.FTZ R113, R151, R152, R112 ;  /* 0x0000009897717223 */ /* 0x000fe20000010070 */
[----:B------:R-:W-:Y:S02]  /*0a60*/  HADD2.F32 R176, -RZ, R119.H1_H1 ;  /* 0x30000077ffb07230 */ /* 0x000fe40000004100 */
        /* <DEDUP_REMOVED lines=21> */
.L_x_3208:
[----:B------:R-:W-:Y:S05]  /*0bc0*/  BSYNC.RECONVERGENT B0 ;  /* 0x0000000000007941 */ /* 0x000fea0003800200 */
.L_x_3207:
        /* <DEDUP_REMOVED lines=80> */
.L_x_3210:
[----:B------:R-:W-:Y:S05]  /*10d0*/  BSYNC.RECONVERGENT B0 ;  /* 0x0000000000007941 */ /* 0x000fea0003800200 */
.L_x_3209:
        /* <DEDUP_REMOVED lines=11> */
[----:B------:R-:W1:Y:S02]  /*1190*/  @P0 LDC.64 R128, c[0x0][0x438] ;  /* 0x00010e00ff800b82 */ /* 0x000e640000000a00 */
[----:B-1----:R-:W-:-:S05]  /*11a0*/  @P0 IMAD.WIDE.U32 R128, R179, 0x20, R128 ;  /* 0x00000020b3800825 */ /* 0x002fca00078e0080 */
[----:B------:R-:W5:Y:S04]  /*11b0*/  @P0 LDG.E.128 R92, desc[UR10][R128.64] ;  /* 0x0000000a805c0981 */ /* 0x000f68000c1e1d00 */
[----:B------:R1:W5:Y:S01]  /*11c0*/  @P0 LDG.E.128 R96, desc[UR10][R128.64+0x10] ;  /* 0x0000100a80600981 */ /* 0x000362000c1e1d00 */
[C---:B--2---:R-:W-:Y:S01]  /*11d0*/  FADD.FTZ R132, -R175.reuse, R113 ;  /* 0x00000071af847221 */ /* 0x044fe20000010100 */
[C---:B------:R-:W-:Y:S01]  /*11e0*/  FADD.FTZ R112, -R175.reuse, R112 ;  /* 0x00000070af707221 */ /* 0x040fe20000010100 */
[C---:B------:R-:W-:Y:S01]  /*11f0*/  FADD.FTZ R114, -R175.reuse, R114 ;  /* 0x00000072af727221 */ /* 0x040fe20000010100 */
[----:B------:R-:W-:Y:S01]  /*1200*/  FADD.FTZ R134, -R175, R115 ;  /* 0x00000073af867221 */ /* 0x000fe20000010100 */
[C---:B-----5:R-:W-:Y:S01]  /*1210*/  FMUL.FTZ R132, R127.reuse, R132 ;  /* 0x000000847f847220 */ /* 0x060fe20000410000 */
[C---:B0-----:R-:W-:Y:S01]  /*1220*/  FMUL.FTZ R131, R127.reuse, R112 ;  /* 0x000000707f837220 */ /* 0x041fe20000410000 */
[----:B------:R-:W-:Y:S01]  /*1230*/  FMUL.FTZ R133, R127, R114 ;  /* 0x000000727f857220 */ /* 0x000fe20000410000 */
[C---:B---3--:R-:W-:Y:S01]  /*1240*/  FADD.FTZ R130, -R175.reuse, R116 ;  /* 0x00000074af827221 */ /* 0x048fe20000010100 */
[----:B------:R-:W-:Y:S01]  /*1250*/  FADD.FTZ R136, -R175, R117 ;  /* 0x00000075af887221 */ /* 0x000fe20000010100 */
[----:B----4-:R-:W-:-:S02]  /*1260*/  HADD2.F32 R113, -RZ, R120.H0_H0 ;  /* 0x20000078ff717230 */ /* 0x010fc40000004100 */
[----:B------:R-:W-:Y:S01]  /*1270*/  FMUL.FTZ R134, R127, R134 ;  /* 0x000000867f867220 */ /* 0x000fe20000410000 */
[----:B------:R-:W-:Y:S02]  /*1280*/  HADD2.F32 R120, -RZ, R120.H1_H1 ;  /* 0x30000078ff787230 */ /* 0x000fe40000004100 */
[----:B------:R-:W-:Y:S01]  /*1290*/  FADD.FTZ R118, -R175, R118 ;  /* 0x00000076af767221 */ /* 0x000fe20000010100 */
[--C-:B------:R-:W-:Y:S02]  /*12a0*/  HADD2.F32 R115, -RZ, R121.reuse.H0_H0 ;  /* 0x20000079ff737230 */ /* 0x100fe40000004100 */
[-C--:B------:R-:W-:Y:S01]  /*12b0*/  FMUL.FTZ R138, R64, R113.reuse ;  /* 0x00000071408a7220 */ /* 0x080fe20000410000 */
[----:B------:R-:W-:Y:S01]  /*12c0*/  FADD.FTZ R16, R16, R113 ;  /* 0x0000007110107221 */ /* 0x000fe20000010000 */
[----:B------:R-:W-:Y:S01]  /*12d0*/  FFMA.FTZ R40, R131, R113, R40 ;  /* 0x0000007183287223 */ /* 0x000fe20000010028 */
[----:B------:R-:W-:Y:S01]  /*12e0*/  FMUL.FTZ R139, R65, R120 ;  /* 0x00000078418b7220 */ /* 0x000fe20000410000 */
[----:B------:R-:W-:Y:S01]  /*12f0*/  FADD.FTZ R112, R177, R138 ;  /* 0x0000008ab1707221 */ /* 0x000fe20000010000 */
[----:B------:R-:W-:Y:S01]  /*1300*/  FFMA.FTZ R113, R131, R138, R176 ;  /* 0x0000008a83717223 */ /* 0x000fe200000100b0 */
[----:B------:R-:W-:Y:S01]  /*1310*/  FADD.FTZ R18, R18, R115 ;  /* 0x0000007312127221 */ /* 0x000fe20000010000 */
[-C--:B------:R-:W-:Y:S01]  /*1320*/  FFMA.FTZ R42, R133, R115.reuse, R42 ;  /* 0x00000073852a7223 */ /* 0x080fe2000001002a */
[----:B------:R-:W-:Y:S01]  /*1330*/  FMUL.FTZ R140, R66, R115 ;  /* 0x00000073428c7220 */ /* 0x000fe20000410000 */
[----:B------:R-:W-:-:S02]  /*1340*/  HADD2.F32 R116, -RZ, R121.H1_H1 ;  /* 0x30000079ff747230 */ /* 0x000fc40000004100 */
[----:B------:R-:W-:Y:S01]  /*1350*/  FADD.FTZ R115, R112, R139 ;  /* 0x0000008b70737221 */ /* 0x000fe20000010000 */
[----:B------:R-:W-:Y:S01]  /*1360*/  FFMA.FTZ R112, R132, R139, R113 ;  /* 0x0000008b84707223 */ /* 0x000fe20000010071 */
[--C-:B------:R-:W-:Y:S02]  /*1370*/  HADD2.F32 R117, -RZ, R122.reuse.H0_H0 ;  /* 0x2000007aff757230 */ /* 0x100fe40000004100 */
        /* <DEDUP_REMOVED lines=8> */
[----:B-1----:R-:W-:-:S02]  /*1400*/  HADD2.F32 R129, -RZ, R123.H0_H0 ;  /* 0x2000007bff817230 */ /* 0x002fc40000004100 */
[C---:B------:R-:W-:Y:S01]  /*1410*/  FMUL.FTZ R137, R127.reuse, R118 ;  /* 0x000000767f897220 */ /* 0x040fe20000410000 */
[----:B------:R-:W-:Y:S01]  /*1420*/  FMUL.FTZ R136, R127, R136 ;  /* 0x000000887f887220 */ /* 0x000fe20000410000 */
[----:B------:R-:W-:Y:S01]  /*1430*/  FMUL.FTZ R143, R61, R122 ;  /* 0x0000007a3d8f7220 */ /* 0x000fe20000410000 */
[----:B------:R-:W-:Y:S01]  /*1440*/  FADD.FTZ R114, R115, R142 ;  /* 0x0000008e73727221 */ /* 0x000fe20000010000 */
[----:B------:R-:W-:Y:S01]  /*1450*/  FFMA.FTZ R113, R135, R142, R112 ;  /* 0x0000008e87717223 */ /* 0x000fe20000010070 */
[----:B------:R-:W-:Y:S02]  /*1460*/  HADD2.F32 R180, -RZ, R123.H1_H1 ;  /* 0x3000007bffb47230 */ /* 0x000fe40000004100 */
[----:B------:R-:W-:Y:S01]  /*1470*/  FADD.FTZ R14, R14, R129 ;  /* 0x000000810e0e7221 */ /* 0x000fe20000010000 */
[-C--:B------:R-:W-:Y:S01]  /*1480*/  FFMA.FTZ R38, R137, R129.reuse, R38 ;  /* 0x0000008189267223 */ /* 0x080fe20000010026 */
[----:B------:R-:W-:Y:S01]  /*1490*/  FADD.FTZ R178, -R175, R119 ;  /* 0x00000077afb27221 */ /* 0x000fe20000010100 */
        /* <DEDUP_REMOVED lines=19> */
.L_x_3212:
[----:B------:R-:W-:Y:S05]  /*15d0*/  BSYNC.RECONVERGENT B0 ;  /* 0x0000000000007941 */ /* 0x000fea0003800200 */
.L_x_3211:
        /* <DEDUP_REMOVED lines=23> */
.L_x_3256:
        /* <DEDUP_REMOVED lines=47> */
.L_x_3218:
        /* <DEDUP_REMOVED lines=33> */
.L_x_3217:
        /* <DEDUP_REMOVED lines=32> */
.L_x_3220:
        /* <DEDUP_REMOVED lines=33> */
.L_x_3216:
        /* <DEDUP_REMOVED lines=37> */
.L_x_3222:
        /* <DEDUP_REMOVED lines=33> */
.L_x_3221:
        /* <DEDUP_REMOVED lines=32> */
.L_x_3223:
        /* <DEDUP_REMOVED lines=32> */
.L_x_3219:
        /* <DEDUP_REMOVED lines=15> */
.L_x_3215:
[----:B------:R-:W-:Y:S05]  /*29b0*/  BSYNC.RECONVERGENT B0 ;  /* 0x0000000000007941 */ /* 0x000fea0003800200 */
.L_x_3214:
        /* <DEDUP_REMOVED lines=46> */
.L_x_3228:
        /* <DEDUP_REMOVED lines=29> */
.L_x_3227:
        /* <DEDUP_REMOVED lines=37> */
.L_x_3230:
        /* <DEDUP_REMOVED lines=29> */
.L_x_3226:
        /* <DEDUP_REMOVED lines=41> */
.L_x_3232:
        /* <DEDUP_REMOVED lines=29> */
.L_x_3231:
        /* <DEDUP_REMOVED lines=37> */
.L_x_3233:
        /* <DEDUP_REMOVED lines=28> */
.L_x_3229:
        /* <DEDUP_REMOVED lines=11> */
.L_x_3225:
[----:B------:R-:W-:Y:S05]  /*3bb0*/  BSYNC.RECONVERGENT B0 ;  /* 0x0000000000007941 */ /* 0x000fea0003800200 */
.L_x_3224:
        /* <DEDUP_REMOVED lines=46> */
.L_x_3238:
        /* <DEDUP_REMOVED lines=29> */
.L_x_3237:
        /* <DEDUP_REMOVED lines=37> */
.L_x_3240:
        /* <DEDUP_REMOVED lines=29> */
.L_x_3236:
        /* <DEDUP_REMOVED lines=41> */
.L_x_3242:
        /* <DEDUP_REMOVED lines=29> */
.L_x_3241:
        /* <DEDUP_REMOVED lines=37> */
.L_x_3243:
        /* <DEDUP_REMOVED lines=28> */
.L_x_3239:
        /* <DEDUP_REMOVED lines=10> */
.L_x_3235:
[----:B------:R-:W-:Y:S05]  /*4da0*/  BSYNC.RECONVERGENT B0 ;  /* 0x0000000000007941 */ /* 0x000fea0003800200 */
.L_x_3234:
[----:B-1-34-:R-:W1:Y:S02]  /*4db0*/  LDC.64 R112, c[0x0][0x380] ;  /* 0x0000e000ff707b82 */ /* 0x01ae640000000a00 */
[----:B-1----:R-:W-:-:S04]  /*4dc0*/  LEA R124, R112, R124, 0x2 ;  /* 0x0000007c707c7211 */ /* 0x002fc800078e10ff */
[----:B------:R-:W-:-:S13]  /*4dd0*/  ISETP.GE.AND P0, PT, R124, R113, PT ;  /* 0x000000717c00720c */ /* 0x000fda0003f06270 */
[----:B------:R-:W-:Y:S05]  /*4de0*/  @!P0 BRA `(.L_x_3244) ;  /* 0xffffffb400f48947 */ /* 0x000fea000383ffff */
.L_x_3206:
        /* <DEDUP_REMOVED lines=198> */
.L_x_3213:
        /* <DEDUP_REMOVED lines=8> */
.L_x_3246:
[----:B------:R-:W-:Y:S05]  /*5ad0*/  BSYNC B0 ;  /* 0x0000000000007941 */ /* 0x000fea0003800000 */
.L_x_3245:
        /* <DEDUP_REMOVED lines=8> */
.L_x_3247:
[----:B------:R-:W-:-:S05]  /*5b60*/  FADD.FTZ R112, R112, R177 ;  /* 0x000000b170707221 */ /* 0x000fca0000010000 */
[----:B------:R-:W-:Y:S01]  /*5b70*/  MOV R123, R112 ;  /* 0x00000070007b7202 */ /* 0x000fe20000000f00 */
[----:B------:R-:W-:Y:S01]  /*5b80*/  HFMA2 R122, -RZ, RZ, 0, 1.1920928955078125e-07 ;  /* 0x00000002ff7a7431 */ /* 0x000fe200000001ff */
[----:B------:R-:W-:-:S07]  /*5b90*/  MOV R113, R121 ;  /* 0x0000007900717202 */ /* 0x000fce0000000f00 */
[----:B------:R-:W-:Y:S05]  /*5ba0*/  WARPSYNC.COLLECTIVE R120, `(.L_x_3248) ;  /* 0x0000000078087348 */ /* 0x000fea0003c00000 */
[----:B------:R0:W1:Y:S02]  /*5bb0*/  SHFL.BFLY P0, R121, R123, R122, R175 ;  /* 0x0c00007a7b797389 */ /* 0x00006400000000af */
[----:B01----:R-:W-:Y:S05]  /*5bc0*/  ENDCOLLECTIVE ;  /* 0x000000000000791b */ /* 0x003fea0003800000 */
.L_x_3248:
[----:B------:R-:W-:-:S05]  /*5bd0*/  FADD.FTZ R113, R113, R176 ;  /* 0x000000b071717221 */ /* 0x000fca0000010000 */
[----:B------:R-:W-:Y:S02]  /*5be0*/  MOV R123, R113 ;  /* 0x00000071007b7202 */ /* 0x000fe40000000f00 */
[----:B------:R-:W-:-:S07]  /*5bf0*/  MOV R115, R121 ;  /* 0x0000007900737202 */ /* 0x000fce0000000f00 */
[----:B------:R-:W-:Y:S05]  /*5c00*/  WARPSYNC.COLLECTIVE R120, `(.L_x_3249) ;  /* 0x0000000078087348 */ /* 0x000fea0003c00000 */
[----:B------:R0:W1:Y:S02]  /*5c10*/  SHFL.BFLY P0, R121, R123, R122, R175 ;  /* 0x0c00007a7b797389 */ /* 0x00006400000000af */
[----:B01----:R-:W-:Y:S05]  /*5c20*/  ENDCOLLECTIVE ;  /* 0x000000000000791b */ /* 0x003fea0003800000 */
.L_x_3249:
[----:B------:R-:W-:-:S05]  /*5c30*/  FADD.FTZ R115, R112, R115 ;  /* 0x0000007370737221 */ /* 0x000fca0000010000 */
[----:B------:R-:W-:Y:S01]  /*5c40*/  MOV R123, R115 ;  /* 0x00000073007b7202 */ /* 0x000fe20000000f00 */
[----:B------:R-:W-:Y:S01]  /*5c50*/  HFMA2 R122, -RZ, RZ, 0, 2.384185791015625e-07 ;  /* 0x00000004ff7a7431 */ /* 0x000fe200000001ff */
[----:B------:R-:W-:-:S07]  /*5c60*/  MOV R114, R121 ;  /* 0x0000007900727202 */ /* 0x000fce0000000f00 */
[----:B------:R-:W-:Y:S05]  /*5c70*/  WARPSYNC.COLLECTIVE R120, `(.L_x_3250) ;  /* 0x0000000078087348 */ /* 0x000fea0003c00000 */
[----:B------:R0:W1:Y:S02]  /*5c80*/  SHFL.BFLY P0, R121, R123, R122, R175 ;  /* 0x0c00007a7b797389 */ /* 0x00006400000000af */
[----:B01----:R-:W-:Y:S05]  /*5c90*/  ENDCOLLECTIVE ;  /* 0x000000000000791b */ /* 0x003fea0003800000 */
.L_x_3250:
[----:B------:R-:W-:-:S05]  /*5ca0*/  FADD.FTZ R114, R113, R114 ;  /* 0x0000007271727221 */ /* 0x000fca0000010000 */
[----:B------:R-:W-:Y:S02]  /*5cb0*/  MOV R123, R114 ;  /* 0x00000072007b7202 */ /* 0x000fe40000000f00 */
[----:B------:R-:W-:-:S07]  /*5cc0*/  MOV R116, R121 ;  /* 0x0000007900747202 */ /* 0x000fce0000000f00 */
[----:B------:R-:W-:Y:S05]  /*5cd0*/  WARPSYNC.COLLECTIVE R120, `(.L_x_3251) ;  /* 0x0000000078087348 */ /* 0x000fea0003c00000 */
[----:B------:R0:W1:Y:S02]  /*5ce0*/  SHFL.BFLY P0, R121, R123, R122, R175 ;  /* 0x0c00007a7b797389 */ /* 0x00006400000000af */
[----:B01----:R-:W-:Y:S05]  /*5cf0*/  ENDCOLLECTIVE ;  /* 0x000000000000791b */ /* 0x003fea0003800000 */
.L_x_3251:
[----:B------:R-:W-:-:S05]  /*5d00*/  FADD.FTZ R116, R115, R116 ;  /* 0x0000007473747221 */ /* 0x000fca0000010000 */
[----:B------:R-:W-:Y:S01]  /*5d10*/  MOV R123, R116 ;  /* 0x00000074007b7202 */ /* 0x000fe20000000f00 */
[----:B------:R-:W-:Y:S01]  /*5d20*/  HFMA2 R122, -RZ, RZ, 0, 4.76837158203125e-07 ;  /* 0x00000008ff7a7431 */ /* 0x000fe200000001ff */
[----:B------:R-:W-:-:S07]  /*5d30*/  MOV R117, R121 ;  /* 0x0000007900757202 */ /* 0x000fce0000000f00 */
[----:B------:R-:W-:Y:S05]  /*5d40*/  WARPSYNC.COLLECTIVE R120, `(.L_x_3252) ;  /* 0x0000000078087348 */ /* 0x000fea0003c00000 */
[----:B------:R0:W1:Y:S02]  /*5d50*/  SHFL.BFLY P0, R121, R123, R122, R175 ;  /* 0x0c00007a7b797389 */ /* 0x00006400000000af */
[----:B01----:R-:W-:Y:S05]  /*5d60*/  ENDCOLLECTIVE ;  /* 0x000000000000791b */ /* 0x003fea0003800000 */
.L_x_3252:
[----:B------:R-:W-:-:S05]  /*5d70*/  FADD.FTZ R117, R114, R117 ;  /* 0x0000007572757221 */ /* 0x000fca0000010000 */
[----:B------:R-:W-:Y:S02]  /*5d80*/  MOV R123, R117 ;  /* 0x00000075007b7202 */ /* 0x000fe40000000f00 */
[----:B------:R-:W-:-:S07]  /*5d90*/  MOV R119, R121 ;  /* 0x0000007900777202 */ /* 0x000fce0000000f00 */
[----:B------:R-:W-:Y:S05]  /*5da0*/  WARPSYNC.COLLECTIVE R120, `(.L_x_3253) ;  /* 0x0000000078087348 */ /* 0x000fea0003c00000 */
[----:B------:R0:W1:Y:S02]  /*5db0*/  SHFL.BFLY P0, R121, R123, R122, R175 ;  /* 0x0c00007a7b797389 */ /* 0x00006400000000af */
[----:B01----:R-:W-:Y:S05]  /*5dc0*/  ENDCOLLECTIVE ;  /* 0x000000000000791b */ /* 0x003fea0003800000 */
.L_x_3253:
[----:B------:R-:W-:-:S05]  /*5dd0*/  FADD.FTZ R119, R116, R119 ;  /* 0x0000007774777221 */ /* 0x000fca0000010000 */
[----:B------:R-:W-:Y:S01]  /*5de0*/  MOV R123, R119 ;  /* 0x00000077007b7202 */ /* 0x000fe20000000f00 */
[----:B------:R-:W-:Y:S01]  /*5df0*/  HFMA2 R122, -RZ, RZ, 0, 9.5367431640625e-07 ;  /* 0x00000010ff7a7431 */ /* 0x000fe200000001ff */
[----:B------:R-:W-:-:S07]  /*5e00*/  MOV R118, R121 ;  /* 0x0000007900767202 */ /* 0x000fce0000000f00 */
[----:B------:R-:W-:Y:S05]  /*5e10*/  WARPSYNC.COLLECTIVE R120, `(.L_x_3254) ;  /* 0x0000000078087348 */ /* 0x000fea0003c00000 */
[----:B------:R0:W1:Y:S02]  /*5e20*/  SHFL.BFLY P0, R121, R123, R122, R175 ;  /* 0x0c00007a7b797389 */ /* 0x00006400000000af */
[----:B01----:R-:W-:Y:S05]  /*5e30*/  ENDCOLLECTIVE ;  /* 0x000000000000791b */ /* 0x003fea0003800000 */
.L_x_3254:
[----:B------:R-:W-:-:S05]  /*5e40*/  FADD.FTZ R118, R117, R118 ;  /* 0x0000007675767221 */ /* 0x000fca0000010000 */
[----:B------:R-:W-:Y:S02]  /*5e50*/  MOV R123, R118 ;  /* 0x00000076007b7202 */ /* 0x000fe40000000f00 */
[----:B------:R-:W-:-:S07]  /*5e60*/  MOV R112, R121 ;  /* 0x0000007900707202 */ /* 0x000fce0000000f00 */
[----:B------:R-:W-:Y:S05]  /*5e70*/  WARPSYNC.COLLECTIVE R120, `(.L_x_3255) ;  /* 0x0000000078087348 */ /* 0x000fea0003c00000 */
[----:B------:R0:W1:Y:S02]  /*5e80*/  SHFL.BFLY P0, R121, R123, R122, R175 ;  /* 0x0c00007a7b797389 */ /* 0x00006400000000af */
[----:B01----:R-:W-:Y:S05]  /*5e90*/  ENDCOLLECTIVE ;  /* 0x000000000000791b */ /* 0x003fea0003800000 */
.L_x_3255:
[----:B------:R-:W-:Y:S01]  /*5ea0*/  MOV R113, R121 ;  /* 0x0000007900717202 */ /* 0x000fe20000000f00 */
[----:B------:R-:W-:Y:S06]  /*5eb0*/  BRA `(.L_x_3256) ;  /* 0xffffffb800247947 */ /* 0x000fec000383ffff */
.L_x_3257:
        /* <DEDUP_REMOVED lines=12> */
.L_x_5008:


//--------------------- .text._ZN10layer_norm31ln_parallel_residual_bwd_kernelINS_13Kernel_traitsIf6__halffS2_fjLj768ELj1ELj4ELj1ELj16ENS_18Kernel_traits_baseILj768EfS2_fS2_fjLj128EEEEELb0ELb1ELb1EEEvNS_9BwdParamsE --------------------------
	.section	.text._ZN10layer_norm31ln_parallel_residual_bwd_kernelINS_13Kernel_traitsIf6__halffS2_fjLj768ELj1ELj4ELj1ELj16ENS_18Kernel_traits_baseILj768EfS2_fS2_fjLj128EEEEELb0ELb1ELb1EEEvNS_9BwdParamsE,"ax",@progbits
	.align	128
        .global         _ZN10layer_norm31ln_parallel_residual_bwd_kernelINS_13Kernel_traitsIf6__halffS2_fjLj768ELj1ELj4ELj1ELj16ENS_18Kernel_traits_baseILj768EfS2_fS2_fjLj128EEEEELb0ELb1ELb1EEEvNS_9BwdParamsE
        .type           _ZN10layer_norm31ln_parallel_residual_bwd_kernelINS_13Kernel_traitsIf6__halffS2_fjLj768ELj1ELj4ELj1ELj16ENS_18Kernel_traits_baseILj768EfS2_fS2_fjLj128EEEEELb0ELb1ELb1EEEvNS_9BwdParamsE,@function
        .size           _ZN10layer_norm31ln_parallel_residual_bwd_kernelINS_13Kernel_traitsIf6__halffS2_fjLj768ELj1ELj4ELj1ELj16ENS_18Kernel_traits_baseILj768EfS2_fS2_fjLj128EEEEELb0ELb1ELb1EEEvNS_9BwdParamsE,(.L_x_5009 - _ZN10layer_norm31ln_parallel_residual_bwd_kernelINS_13Kernel_traitsIf6__halffS2_fjLj768ELj1ELj4ELj1ELj16ENS_18Kernel_traits_baseILj768EfS2_fS2_fjLj128EEEEELb0ELb1ELb1EEEvNS_9BwdParamsE)
        .other          _ZN10layer_norm31ln_parallel_residual_bwd_kernelINS_13Kernel_traitsIf6__halffS2_fjLj768ELj1ELj4ELj1ELj16ENS_18Kernel_traits_baseILj768EfS2_fS2_fjLj128EEEEELb0ELb1ELb1EEEvNS_9BwdParamsE,@"STO_CUDA_ENTRY STV_DEFAULT"
_ZN10layer_norm31ln_parallel_residual_bwd_kernelINS_13Kernel_traitsIf6__halffS2_fjLj768ELj1ELj4ELj1ELj16ENS_18Kernel_traits_baseILj768EfS2_fS2_fjLj128EEEEELb0ELb1ELb1EEEvNS_9BwdParamsE:
.text._ZN10layer_norm31ln_parallel_residual_bwd_kernelINS_13Kernel_traitsIf6__halffS2_fjLj768ELj1ELj4ELj1ELj16ENS_18Kernel_traits_baseILj768EfS2_fS2_fjLj128EEEEELb0ELb1ELb1EEEvNS_9BwdParamsE:
        /* <DEDUP_REMOVED lines=76> */
.L_x_3286:
        /* <DEDUP_REMOVED lines=9> */
[----:B------:R-:W4:Y:S01]  /*0550*/  LDG.E R0, desc[UR10][R84.64] ;  /* 0x0000000a54007981 */ /* 0x000f22000c1e1900 */
[C---:B-1----:R-:W-:Y:S01]  /*0560*/  IMAD.WIDE.U32 R96, R153.reuse, 0x20, R160 ;  /* 0x0000002099607825 */ /* 0x042fe200078e00a0 */
[----:B------:R-:W-:-:S04]  /*0570*/  IADD3 R151, PT, PT, R153, 0x20, RZ ;  /* 0x0000002099977810 */ /* 0x000fc80007ffe0ff */
[----:B------:R-:W4:Y:S01]  /*0580*/  LDG.E.128 R64, desc[UR10][R96.64] ;  /* 0x0000000a60407981 */ /* 0x000f22000c1e1d00 */
[C---:B--2---:R-:W-:Y:S01]  /*0590*/  IMAD.WIDE.U32 R68, R153.reuse, 0x10, R98 ;  /* 0x0000001099447825 */ /* 0x044fe200078e0062 */
[----:B------:R-:W-:Y:S02]  /*05a0*/  IADD3 R149, PT, PT, R153, 0x40, RZ ;  /* 0x0000004099957810 */ /* 0x000fe40007ffe0ff */
[----:B------:R-:W2:Y:S04]  /*05b0*/  LDG.E.128 R72, desc[UR10][R96.64+0x10] ;  /* 0x0000100a60487981 */ /* 0x000ea8000c1e1d00 */
[----:B------:R-:W2:Y:S01]  /*05c0*/  LDG.E.128 R68, desc[UR10][R68.64] ;  /* 0x0000000a44447981 */ /* 0x000ea2000c1e1d00 */
[----:B---3--:R-:W-:-:S06]  /*05d0*/  IMAD.WIDE R154, R145, 0x4, R154 ;  /* 0x00000004919a7825 */ /* 0x008fcc00078e029a */
[----:B------:R-:W3:Y:S01]  /*05e0*/  LDG.E R155, desc[UR10][R154.64] ;  /* 0x0000000a9a9b7981 */ /* 0x000ee2000c1e1900 */
[----:B------:R-:W-:-:S04]  /*05f0*/  IMAD.WIDE.U32 R156, R151, 0x20, R160 ;  /* 0x00000020979c7825 */ /* 0x000fc800078e00a0 */
[----:B------:R-:W-:Y:S01]  /*0600*/  IMAD.WIDE.U32 R160, R149, 0x20, R160 ;  /* 0x0000002095a07825 */ /* 0x000fe200078e00a0 */
[----:B------:R-:W3:Y:S04]  /*0610*/  LDG.E.128 R76, desc[UR10][R156.64] ;  /* 0x0000000a9c4c7981 */ /* 0x000ee8000c1e1d00 */
[----:B------:R0:W3:Y:S01]  /*0620*/  LDG.E.128 R84, desc[UR10][R156.64+0x10] ;  /* 0x0000100a9c547981 */ /* 0x0000e2000c1e1d00 */
[----:B------:R-:W-:-:S03]  /*0630*/  IMAD.WIDE.U32 R80, R151, 0x10, R98 ;  /* 0x0000001097507825 */ /* 0x000fc600078e0062 */
[----:B------:R-:W3:Y:S01]  /*0640*/  LDG.E.128 R92, desc[UR10][R160.64+0x10] ;  /* 0x0000100aa05c7981 */ /* 0x000ee2000c1e1d00 */
[----:B------:R-:W-:-:S03]  /*0650*/  IMAD.WIDE.U32 R98, R149, 0x10, R98 ;  /* 0x0000001095627825 */ /* 0x000fc600078e0062 */
[----:B------:R-:W3:Y:S04]  /*0660*/  LDG.E.128 R80, desc[UR10][R80.64] ;  /* 0x0000000a50507981 */ /* 0x000ee8000c1e1d00 */
[----:B------:R-:W3:Y:S04]  /*0670*/  LDG.E.128 R96, desc[UR10][R98.64] ;  /* 0x0000000a62607981 */ /* 0x000ee8000c1e1d00 */
[----:B------:R1:W3:Y:S01]  /*0680*/  LDG.E.128 R88, desc[UR10][R160.64] ;  /* 0x0000000aa0587981 */ /* 0x0002e2000c1e1d00 */
[----:B------:R-:W-:-:S04]  /*0690*/  ISETP.NE.U32.AND P0, PT, RZ, UR14, PT ;  /* 0x0000000eff007c0c */ /* 0x000fc8000bf05070 */
[----:B------:R-:W-:Y:S02]  /*06a0*/  ISETP.NE.AND.EX P0, PT, RZ, UR15, PT, P0 ;  /* 0x0000000fff007c0c */ /* 0x000fe4000bf05300 */
[----:B------:R-:W-:-:S11]  /*06b0*/  ISETP.NE.AND P2, PT, RZ, UR12, PT ;  /* 0x0000000cff007c0c */ /* 0x000fd6000bf45270 */
[----:B------:R-:W0:Y:S08]  /*06c0*/  @P0 LDC.64 R158, c[0x0][0x438] ;  /* 0x00010e00ff9e0b82 */ /* 0x000e300000000a00 */
[----:B------:R-:W1:Y:S08]  /*06d0*/  @P0 LDC.64 R162, c[0x0][0x438] ;  /* 0x00010e00ffa20b82 */ /* 0x000e700000000a00 */
[----:B------:R-:W1:Y:S01]  /*06e0*/  @P0 LDC.64 R164, c[0x0][0x438] ;  /* 0x00010e00ffa40b82 */ /* 0x000e620000000a00 */
[----:B0-----:R-:W-:-:S05]  /*06f0*/  @P0 IMAD.WIDE.U32 R156, R153, 0x20, R158 ;  /* 0x00000020999c0825 */ /* 0x001fca00078e009e */
[----:B-----5:R-:W5:Y:S04]  /*0700*/  @P0 LDG.E.128 R28, desc[UR10][R156.64] ;  /* 0x0000000a9c1c0981 */ /* 0x020f68000c1e1d00 */
[----:B------:R0:W5:Y:S01]  /*0710*/  @P0 LDG.E.128 R32, desc[UR10][R156.64+0x10] ;  /* 0x0000100a9c200981 */ /* 0x000162000c1e1d00 */
[----:B-1----:R-:W-:-:S05]  /*0720*/  @P0 IMAD.WIDE.U32 R158, R151, 0x20, R162 ;  /* 0x00000020979e0825 */ /* 0x002fca00078e00a2 */
        /* <DEDUP_REMOVED lines=11> */
[----:B------:R-:W-:Y:S01]  /*07e0*/  FADD.FTZ R148, -R171, R65 ;  /* 0x00000041ab947221 */ /* 0x000fe20000010100 */
[--C-:B--2---:R-:W-:Y:S02]  /*07f0*/  HADD2.F32 R67, -RZ, R68.reuse.H0_H0 ;  /* 0x20000044ff437230 */ /* 0x104fe40000004100 */
[----:B------:R-:W-:Y:S02]  /*0800*/  HADD2.F32 R150, -RZ, R68.H1_H1 ;  /* 0x30000044ff967230 */ /* 0x000fe40000004100 */
[----:B---3--:R-:W-:Y:S01]  /*0810*/  FMUL.FTZ R0, R155, R0 ;  /* 0x000000009b007220 */ /* 0x008fe20000410000 */
[----:B------:R-:W-:-:S03]  /*0820*/  FADD.FTZ R146, R67, R146 ;  /* 0x0000009243927221 */ /* 0x000fc60000010000 */
[-C--:B------:R-:W-:Y:S01]  /*0830*/  FFMA.FTZ R147, R0, R67.reuse, R147 ;  /* 0x0000004300937223 */ /* 0x080fe20000010093 */
[----:B------:R-:W-:Y:S01]  /*0840*/  FMUL.FTZ R67, R24, R67 ;  /* 0x0000004318437220 */ /* 0x000fe20000410000 */
[--C-:B0-----:R-:W-:Y:S02]  /*0850*/  HADD2.F32 R157, -RZ, R69.reuse.H0_H0 ;  /* 0x20000045ff9d7230 */ /* 0x101fe40000004100 */
[C---:B------:R-:W-:Y:S01]  /*0860*/  FADD.FTZ R168, -R171.reuse, R78 ;  /* 0x0000004eaba87221 */ /* 0x040fe20000010100 */
[----:B------:R-:W-:Y:S01]  /*0870*/  FADD.FTZ R66, -R171, R66 ;  /* 0x00000042ab427221 */ /* 0x000fe20000010100 */
[----:B------:R-:W-:Y:S01]  /*0880*/  FMUL.FTZ R65, R155, R148 ;  /* 0x000000949b417220 */ /* 0x000fe20000410000 */
[----:B------:R-:W-:Y:S01]  /*0890*/  FADD.FTZ R176, -R171, R86 ;  /* 0x00000056abb07221 */ /* 0x000fe20000010100 */
[----:B------:R-:W-:Y:S01]  /*08a0*/  FMUL.FTZ R78, R25, R150 ;  /* 0x00000096194e7220 */ /* 0x000fe20000410000 */
[----:B------:R-:W-:Y:S01]  /*08b0*/  FFMA.FTZ R86, R0, R67, RZ ;  /* 0x0000004300567223 */ /* 0x000fe200000100ff */
[----:B------:R-:W-:Y:S01]  /*08c0*/  FADD.FTZ R64, -R171, R95 ;  /* 0x0000005fab407221 */ /* 0x000fe20000010100 */
[----:B------:R-:W-:Y:S01]  /*08d0*/  FADD.FTZ R95, RZ, R67 ;  /* 0x00000043ff5f7221 */ /* 0x000fe20000010000 */
[----:B------:R-:W-:-:S02]  /*08e0*/  HADD2.F32 R154, -RZ, R69.H1_H1 ;  /* 0x30000045ff9a7230 */ /* 0x000fc40000004100 */
[C---:B------:R-:W-:Y:S01]  /*08f0*/  FADD.FTZ R196, -R171.reuse, R93 ;  /* 0x0000005dabc47221 */ /* 0x040fe20000010100 */
[----:B------:R-:W-:Y:S01]  /*0900*/  FADD.FTZ R198, -R171, R94 ;  /* 0x0000005eabc67221 */ /* 0x000fe20000010100 */
[----:B------:R-:W-:Y:S01]  /*0910*/  FMUL.FTZ R66, R155, R66 ;  /* 0x000000429b427220 */ /* 0x000fe20000410000 */
[----:B------:R-:W-:Y:S01]  /*0920*/  FMUL.FTZ R69, R26, R157 ;  /* 0x0000009d1a457220 */ /* 0x000fe20000410000 */
[----:B------:R-:W-:Y:S01]  /*0930*/  FFMA.FTZ R93, R65, R78, R86 ;  /* 0x0000004e415d7223 */ /* 0x000fe20000010056 */
[----:B------:R-:W-:Y:S01]  /*0940*/  FADD.FTZ R94, R78, R95 ;  /* 0x0000005f4e5e7221 */ /* 0x000fe20000010000 */
[----:B-1----:R-:W-:Y:S02]  /*0950*/  HADD2.F32 R158, -RZ, R70.H0_H0 ;  /* 0x20000046ff9e7230 */ /* 0x002fe40000004100 */
[----:B------:R-:W-:Y:S01]  /*0960*/  FADD.FTZ R72, -R171, R72 ;  /* 0x00000048ab487221 */ /* 0x000fe20000010100 */
[--C-:B------:R-:W-:Y:S02]  /*0970*/  HADD2.F32 R169, -RZ, R83.reuse.H0_H0 ;  /* 0x20000053ffa97230 */ /* 0x100fe40000004100 */
[----:B------:R-:W-:Y:S01]  /*0980*/  FMUL.FTZ R68, R155, R152 ;  /* 0x000000989b447220 */ /* 0x000fe20000410000 */
[----:B------:R-:W-:-:S02]  /*0990*/  HADD2.F32 R180, -RZ, R83.H1_H1 ;  /* 0x30000053ffb47230 */ /* 0x000fc40000004100 */
[----:B------:R-:W-:Y:S01]  /*09a0*/  FMUL.FTZ R83, R27, R154 ;  /* 0x0000009a1b537220 */ /* 0x000fe20000410000 */
[----:B------:R-:W-:Y:S01]  /*09b0*/  FFMA.FTZ R95, R66, R69, R93 ;  /* 0x00000045425f7223 */ /* 0x000fe2000001005d */
[----:B------:R-:W-:Y:S01]  /*09c0*/  FADD.FTZ R94, R69, R94 ;  /* 0x0000005e455e7221 */ /* 0x000fe20000010000 */
[C---:B------:R-:W-:Y:S01]  /*09d0*/  FADD.FTZ R162, -R171.reuse, R75 ;  /* 0x0000004baba27221 */ /* 0x040fe20000010100 */
[C---:B------:R-:W-:Y:S01]  /*09e0*/  FADD.FTZ R166, -R171.reuse, R77 ;  /* 0x0000004daba67221 */ /* 0x040fe20000010100 */
[----:B------:R-:W-:Y:S02]  /*09f0*/  HADD2.F32 R159, -RZ, R70.H1_H1 ;  /* 0x30000046ff9f7230 */ /* 0x000fe40000004100 */
[C---:B------:R-:W-:Y:S01]  /*0a00*/  FADD.FTZ R170, -R171.reuse, R79 ;  /* 0x0000004fabaa7221 */ /* 0x040fe20000010100 */
[--C-:B------:R-:W-:Y:S02]  /*0a10*/  HADD2.F32 R75, -RZ, R80.reuse.H0_H0 ;  /* 0x20000050ff4b7230 */ /* 0x100fe40000004100 */
[----:B------:R-:W-:Y:S01]  /*0a20*/  FADD.FTZ R178, -R171, R87 ;  /* 0x00000057abb27221 */ /* 0x000fe20000010100 */
[----:B------:R-:W-:-:S02]  /*0a30*/  HADD2.F32 R77, -RZ, R80.H1_H1 ;  /* 0x30000050ff4d7230 */ /* 0x000fc40000004100 */
[----:B------:R-:W-:Y:S01]  /*0a40*/  FADD.FTZ R70, -R171, R73 ;  /* 0x00000049ab467221 */ /* 0x000fe20000010100 */
[--C-:B------:R-:W-:Y:S02]  /*0a50*/  HADD2.F32 R156, -RZ, R98.reuse.H0_H0 ;  /* 0x20000062ff9c7230 */ /* 0x100fe40000004100 */
[----:B------:R-:W-:Y:S01]  /*0a60*/  FMUL.FTZ R80, R155, R72 ;  /* 0x000000489b507220 */ /* 0x000fe20000410000 */
[----:B------:R-:W-:Y:S02]  /*0a70*/  HADD2.F32 R79, -RZ, R98.H1_H1 ;  /* 0x30000062ff4f7230 */ /* 0x000fe40000004100 */
[----:B------:R-:W-:Y:S01]  /*0a80*/  FMUL.FTZ R87, R20, R158 ;  /* 0x0000009e14577220 */ /* 0x000fe20000410000 */
[----:B------:R-:W-:Y:S01]  /*0a90*/  FFMA.FTZ R95, R68, R83, R95 ;  /* 0x00000053445f7223 */ /* 0x000fe2000001005f */
[----:B------:R-:W-:Y:S01]  /*0aa0*/  FADD.FTZ R98, R83, R94 ;  /* 0x0000005e53627221 */ /* 0x000fe20000010000 */
[--C-:B------:R-:W-:Y:S02]  /*0ab0*/  HADD2.F32 R161, -RZ, R71.reuse.H0_H0 ;  /* 0x20000047ffa17230 */ /* 0x100fe40000004100 */
[C---:B------:R-:W-:Y:S01]  /*0ac0*/  FADD.FTZ R174, -R171.reuse, R85 ;  /* 0x00000055abae7221 */ /* 0x040fe20000010100 */
[C---:B------:R-:W-:Y:S01]  /*0ad0*/  FADD.FTZ R182, -R171.reuse, R88 ;  /* 0x00000058abb67221 */ /* 0x040fe20000010100 */
[----:B------:R-:W-:Y:S01]  /*0ae0*/  FADD.FTZ R160, -R171, R74 ;  /* 0x0000004aaba07221 */ /* 0x000fe20000010100 */
[----:B------:R-:W-:Y:S01]  /*0af0*/  FMUL.FTZ R85, R155, R70 ;  /* 0x000000469b557220 */ /* 0x000fe20000410000 */
[----:B------:R-:W-:Y:S01]  /*0b00*/  FMUL.FTZ R88, R21, R159 ;  /* 0x0000009f15587220 */ /* 0x000fe20000410000 */
[----:B------:R-:W-:Y:S01]  /*0b10*/  FFMA.FTZ R94, R80, R87, R95 ;  /* 0x00000057505e7223 */ /* 0x000fe2000001005f */
[----:B------:R-:W-:Y:S01]  /*0b20*/  FADD.FTZ R95, R87, R98 ;  /* 0x00000062575f7221 */ /* 0x000fe20000010000 */
[----:B------:R-:W-:-:S02]  /*0b30*/  HADD2.F32 R164, -RZ, R71.H1_H1 ;  /* 0x30000047ffa47230 */ /* 0x000fc40000004100 */
[C---:B------:R-:W-:Y:S01]  /*0b40*/  FADD.FTZ R184, -R171.reuse, R89 ;  /* 0x00000059abb87221 */ /* 0x040fe20000010100 */
[----:B------:R-:W-:Y:S01]  /*0b50*/  FADD.FTZ R194, -R171, R92 ;  /* 0x0000005cabc27221 */ /* 0x000fe20000010100 */
[--C-:B------:R-:W-:Y:S02]  /*0b60*/  HADD2.F32 R173, -RZ, R97.reuse.H0_H0 ;  /* 0x20000061ffad7230 */ /* 0x100fe40000004100 */
        /* <DEDUP_REMOVED lines=11> */
[----:B------:R-:W-:Y:S01]  /*0c20*/  FADD.FTZ R94, R92, R97 ;  /* 0x000000615c5e7221 */ /* 0x000fe20000010000 */
[----:B------:R-:W-:Y:S01]  /*0c30*/  FADD.FTZ R84, -R171, R84 ;  /* 0x00000054ab547221 */ /* 0x000fe20000010100 */
        /* <DEDUP_REMOVED lines=8> */
[----:B------:R-:W-:Y:S02]  /*0cc0*/  HADD2.F32 R165, -RZ, R82.H0_H0 ;  /* 0x20000052ffa57230 */ /* 0x000fe40000004100 */
[----:B------:R-:W-:Y:S01]  /*0cd0*/  FMUL.FTZ R70, R155, R166 ;  /* 0x000000a69b467220 */ /* 0x000fe20000410000 */
[----:B------:R-:W-:Y:S01]  /*0ce0*/  FADD.FTZ R130, R75, R130 ;  /* 0x000000824b827221 */ /* 0x000fe20000010000 */
[----:B------:R-:W-:Y:S01]  /*0cf0*/  FFMA.FTZ R128, R71, R75, R128 ;  /* 0x0000004b47807223 */ /* 0x000fe20000010080 */
        /* <DEDUP_REMOVED lines=9> */
[-C--:B------:R-:W-:Y:S01]  /*0d90*/  FFMA.FTZ R120, R81, R165.reuse, R120 ;  /* 0x000000a551787223 */ /* 0x080fe20000010078 */
[----:B------:R-:W-:Y:S01]  /*0da0*/  FMUL.FTZ R84, R12, R165 ;  /* 0x000000a50c547220 */ /* 0x000fe20000410000 */
[----:B------:R-:W-:Y:S01]  /*0db0*/  FMUL.FTZ R72, R155, R168 ;  /* 0x000000a89b487220 */ /* 0x000fe20000410000 */
[----:B------:R-:W-:Y:S01]  /*0dc0*/  FMUL.FTZ R77, R18, R163 ;  /* 0x000000a3124d7220 */ /* 0x000fe20000410000 */
[----:B------:R-:W-:Y:S01]  /*0dd0*/  FFMA.FTZ R165, R70, R75, R159 ;  /* 0x0000004b46a57223 */ /* 0x000fe2000001009f */
[----:B------:R-:W-:Y:S01]  /*0de0*/  FADD.FTZ R150, R75, R150 ;  /* 0x000000964b967221 */ /* 0x000fe20000010000 */
[----:B------:R-:W-:-:S02]  /*0df0*/  HADD2.F32 R171, -RZ, R96.H0_H0 ;  /* 0x20000060ffab7230 */ /* 0x000fc40000004100 */
[----:B------:R-:W-:Y:S01]  /*0e00*/  FMUL.FTZ R73, R155, R170 ;  /* 0x000000aa9b497220 */ /* 0x000fe20000410000 */
[----:B------:R-:W-:Y:S02]  /*0e10*/  HADD2.F32 R167, -RZ, R82.H1_H1 ;  /* 0x30000052ffa77230 */ /* 0x000fe40000004100 */
[----:B------:R-:W-:Y:S01]  /*0e20*/  FMUL.FTZ R82, R19, R172 ;  /* 0x000000ac13527220 */ /* 0x000fe20000410000 */
[----:B------:R-:W-:Y:S01]  /*0e30*/  FMUL.FTZ R86, R155, R174 ;  /* 0x000000ae9b567220 */ /* 0x000fe20000410000 */
[----:B------:R-:W-:Y:S01]  /*0e40*/  FFMA.FTZ R152, R72, R77, R165 ;  /* 0x0000004d48987223 */ /* 0x000fe200000100a5 */
[----:B------:R-:W-:Y:S01]  /*0e50*/  FADD.FTZ R165, R77, R150 ;  /* 0x000000964da57221 */ /* 0x000fe20000010000 */
[----:B------:R-:W-:Y:S01]  /*0e60*/  FADD.FTZ R160, R171, R112 ;  /* 0x00000070aba07221 */ /* 0x000fe20000010000 */
[----:B------:R-:W-:Y:S01]  /*0e70*/  FADD.FTZ R116, R167, R116 ;  /* 0x00000074a7747221 */ /* 0x000fe20000010000 */
[-C--:B------:R-:W-:Y:S01]  /*0e80*/  FFMA.FTZ R119, R86, R167.reuse, R119 ;  /* 0x000000a756777223 */ /* 0x080fe20000010077 */
[----:B------:R-:W-:Y:S01]  /*0e90*/  FMUL.FTZ R93, R13, R167 ;  /* 0x000000a70d5d7220 */ /* 0x000fe20000410000 */
[----:B------:R-:W-:Y:S01]  /*0ea0*/  FFMA.FTZ R112, R73, R82, R152 ;  /* 0x0000005249707223 */ /* 0x000fe20000010098 */
[----:B------:R-:W-:Y:S01]  /*0eb0*/  FADD.FTZ R167, R82, R165 ;  /* 0x000000a552a77221 */ /* 0x000fe20000010000 */
[----:B------:R-:W-:-:S02]  /*0ec0*/  HADD2.F32 R186, -RZ, R96.H1_H1 ;  /* 0x30000060ffba7230 */ /* 0x000fc40000004100 */
[----:B------:R-:W-:Y:S01]  /*0ed0*/  FFMA.FTZ R165, R81, R84, R112 ;  /* 0x0000005451a57223 */ /* 0x000fe20000010070 */
[----:B------:R-:W-:Y:S01]  /*0ee0*/  FADD.FTZ R112, R84, R167 ;  /* 0x000000a754707221 */ /* 0x000fe20000010000 */
        /* <DEDUP_REMOVED lines=22> */
[----:B------:R-:W-:Y:S01]  /*1050*/  FMUL.FTZ R94, R155, R184 ;  /* 0x000000b89b5e7220 */ /* 0x000fe20000410000 */
[----:B------:R-:W-:Y:S01]  /*1060*/  FMUL.FTZ R165, R9, R186 ;  /* 0x000000ba09a57220 */ /* 0x000fe20000410000 */
[----:B------:R-:W-:Y:S01]  /*1070*/  FFMA.FTZ R166, R97, R192, R108 ;  /* 0x000000c061a67223 */ /* 0x000fe2000001006c */
        /* <DEDUP_REMOVED lines=9> */
[----:B------:R-:W-:Y:S01]  /*1110*/  FFMA.FTZ R114, R95, R171, R114 ;  /* 0x000000ab5f727223 */ /* 0x000fe20000010072 */
[----:B------:R-:W-:Y:S01]  /*1120*/  FFMA.FTZ R170, R159, R156, R106 ;  /* 0x0000009c9faa7223 */ /* 0x000fe2000001006a */
[----:B------:R-:W-:Y:S01]  /*1130*/  FMUL.FTZ R154, R11, R192 ;  /* 0x000000c00b9a7220 */ /* 0x000fe20000410000 */
[----:B------:R-:W-:Y:S01]  /*1140*/  FADD.FTZ R171, R156, R103 ;  /* 0x000000679cab7221 */ /* 0x000fe20000010000 */
[----:B------:R-:W-:Y:S01]  /*1150*/  FFMA.FTZ R106, R98, R167, R105 ;  /* 0x000000a7626a7223 */ /* 0x000fe20000010069 */
[----:B------:R-:W-:Y:S01]  /*1160*/  FADD.FTZ R103, R108, R167 ;  /* 0x000000a76c677221 */ /* 0x000fe20000010000 */
[----:B------:R-:W-:-:S02]  /*1170*/  FMUL.FTZ R156, R4, R156 ;  /* 0x0000009c049c7220 */ /* 0x000fc40000410000 */
[----:B------:R-:W-:Y:S01]  /*1180*/  FFMA.FTZ R106, R97, R154, R106 ;  /* 0x0000009a616a7223 */ /* 0x000fe2000001006a */
[----:B------:R-:W-:Y:S01]  /*1190*/  FADD.FTZ R103, R103, R154 ;  /* 0x0000009a67677221 */ /* 0x000fe20000010000 */
[--C-:B------:R-:W-:Y:S02]  /*11a0*/  HADD2.F32 R74, -RZ, R99.reuse.H0_H0 ;  /* 0x20000063ff4a7230 */ /* 0x100fe40000004100 */
[----:B------:R-:W-:Y:S01]  /*11b0*/  FADD.FTZ R125, R163, R125 ;  /* 0x0000007da37d7221 */ /* 0x000fe20000010000 */
[----:B------:R-:W-:Y:S01]  /*11c0*/  FFMA.FTZ R123, R72, R163, R123 ;  /* 0x000000a3487b7223 */ /* 0x000fe2000001007b */
[----:B------:R-:W-:Y:S01]  /*11d0*/  FADD.FTZ R135, R158, R135 ;  /* 0x000000879e877221 */ /* 0x000fe20000010000 */
[----:B------:R-:W-:Y:S01]  /*11e0*/  FFMA.FTZ R137, R80, R158, R137 ;  /* 0x0000009e50897223 */ /* 0x000fe20000010089 */
[----:B------:R-:W-:Y:S01]  /*11f0*/  FMUL.FTZ R163, R155, R196 ;  /* 0x000000c49ba37220 */ /* 0x000fe20000410000 */
[-C--:B------:R-:W-:Y:S01]  /*1200*/  FMUL.FTZ R158, R5, R79.reuse ;  /* 0x0000004f059e7220 */ /* 0x080fe20000410000 */
[----:B------:R-:W-:Y:S01]  /*1210*/  FFMA.FTZ R106, R159, R156, R106 ;  /* 0x0000009c9f6a7223 */ /* 0x000fe2000001006a */
[----:B------:R-:W-:Y:S01]  /*1220*/  FADD.FTZ R103, R103, R156 ;  /* 0x0000009c67677221 */ /* 0x000fe20000010000 */
[----:B------:R-:W-:Y:S01]  /*1230*/  FADD.FTZ R121, R172, R121 ;  /* 0x00000079ac797221 */ /* 0x000fe20000010000 */
[----:B------:R-:W-:Y:S01]  /*1240*/  FFMA.FTZ R126, R73, R172, R126 ;  /* 0x000000ac497e7223 */ /* 0x000fe2000001007e */
[----:B------:R-:W-:Y:S01]  /*1250*/  FMUL.FTZ R150, R155, R198 ;  /* 0x000000c69b967220 */ /* 0x000fe20000410000 */
[----:B------:R-:W-:Y:S01]  /*1260*/  FADD.FTZ R172, R79, R100 ;  /* 0x000000644fac7221 */ /* 0x000fe20000010000 */
[----:B------:R-:W-:Y:S01]  /*1270*/  FFMA.FTZ R104, R163, R79, R104 ;  /* 0x0000004fa3687223 */ /* 0x000fe20000010068 */
[----:B------:R-:W-:Y:S01]  /*1280*/  FADD.FTZ R174, R74, R3 ;  /* 0x000000034aae7221 */ /* 0x000fe20000010000 */
[----:B------:R-:W-:-:S02]  /*1290*/  HADD2.F32 R99, -RZ, R99.H1_H1 ;  /* 0x30000063ff637230 */ /* 0x000fc40000004100 */
[----:B------:R-:W-:Y:S01]  /*12a0*/  FMUL.FTZ R79, R6, R74 ;  /* 0x0000004a064f7220 */ /* 0x000fe20000410000 */
[----:B------:R-:W-:Y:S01]  /*12b0*/  FFMA.FTZ R3, R163, R158, R106 ;  /* 0x0000009ea3037223 */ /* 0x000fe2000001006a */
[----:B------:R-:W-:Y:S01]  /*12c0*/  FADD.FTZ R100, R103, R158 ;  /* 0x0000009e67647221 */ /* 0x000fe20000010000 */
[----:B------:R-:W-:Y:S01]  /*12d0*/  FFMA.FTZ R109, R98, R173, R109 ;  /* 0x000000ad626d7223 */ /* 0x000fe2000001006d */
[----:B------:R-:W-:Y:S01]  /*12e0*/  FFMA.FTZ R173, R150, R74, R101 ;  /* 0x0000004a96ad7223 */ /* 0x000fe20000010065 */
[----:B------:R-:W-:Y:S01]  /*12f0*/  FADD.FTZ R117, R169, R117 ;  /* 0x00000075a9757221 */ /* 0x000fe20000010000 */
[----:B------:R-:W-:Y:S01]  /*1300*/  FFMA.FTZ R115, R96, R169, R115 ;  /* 0x000000a960737223 */ /* 0x000fe20000010073 */
[----:B------:R-:W-:Y:S01]  /*1310*/  FFMA.FTZ R101, R150, R79, R3 ;  /* 0x0000004f96657223 */ /* 0x000fe20000010003 */
[----:B------:R-:W-:Y:S01]  /*1320*/  FMUL.FTZ R169, R155, R64 ;  /* 0x000000409ba97220 */ /* 0x000fe20000410000 */
[-C--:B------:R-:W-:Y:S01]  /*1330*/  FMUL.FTZ R74, R7, R99.reuse ;  /* 0x00000063074a7220 */ /* 0x080fe20000410000 */
[----:B------:R-:W-:Y:S01]  /*1340*/  FADD.FTZ R3, R100, R79 ;  /* 0x0000004f64037221 */ /* 0x000fe20000010000 */
[----:B------:R-:W-:Y:S01]  /*1350*/  FADD.FTZ R111, R180, R111 ;  /* 0x0000006fb46f7221 */ /* 0x000fe20000010000 */
        /* <DEDUP_REMOVED lines=35> */
.L_x_3298:
        /* <DEDUP_REMOVED lines=41> */
[----:B0-----:R-:W-:Y:S01]  /*1820*/  F2FP.F16.F32.PACK_AB R64, R69, R0 ;  /* 0x000000004540723e */ /* 0x001fe200000000ff */
[----:B------:R-:W-:Y:S06]  /*1830*/  BRA `(.L_x_3265) ;  /* 0x0000000c00a07947 */ /* 0x000fec0003800000 */
.L_x_3264:
        /* <DEDUP_REMOVED lines=27> */
[----:B0-----:R-:W-:Y:S02]  /*19f0*/  F2FP.F16.F32.PACK_AB R64, R53, R0 ;  /* 0x000000003540723e */ /* 0x001fe400000000ff */
[----:B------:R-:W-:Y:S02]  /*1a00*/  MOV R55, R67 ;  /* 0x0000004300377202 */ /* 0x000fe40000000f00 */
[----:B------:R-:W-:-:S02]  /*1a10*/  MOV R54, R66 ;  /* 0x0000004200367202 */ /* 0x000fc40000000f00 */
[----:B------:R-:W-:Y:S02]  /*1a20*/  MOV R53, R65 ;  /* 0x0000004100357202 */ /* 0x000fe40000000f00 */
[----:B------:R-:W-:Y:S01]  /*1a30*/  MOV R52, R64 ;  /* 0x0000004000347202 */ /* 0x000fe20000000f00 */
[----:B------:R-:W-:Y:S06]  /*1a40*/  BRA `(.L_x_3265) ;  /* 0x0000000c001c7947 */ /* 0x000fec0003800000 */
.L_x_3263:
        /* <DEDUP_REMOVED lines=32> */
.L_x_3266:
        /* <DEDUP_REMOVED lines=33> */
.L_x_3262:
        /* <DEDUP_REMOVED lines=37> */
.L_x_3268:
        /* <DEDUP_REMOVED lines=33> */
.L_x_3267:
        /* <DEDUP_REMOVED lines=30> */
[----:B0-----:R-:W-:Y:S01]  /*24a0*/  F2FP.F16.F32.PACK_AB R64, R61, R60 ;  /* 0x0000003c3d40723e */ /* 0x001fe200000000ff */
[----:B------:R-:W-:Y:S06]  /*24b0*/  BRA `(.L_x_3265) ;  /* 0x0000000000807947 */ /* 0x000fec0003800000 */
.L_x_3269:
        /* <DEDUP_REMOVED lines=31> */
[----:B------:R-:W-:-:S07]  /*26b0*/  MOV R52, R64 ;  /* 0x0000004000347202 */ /* 0x000fce0000000f00 */
.L_x_3265:
        /* <DEDUP_REMOVED lines=50> */
.L_x_3272:
        /* <DEDUP_REMOVED lines=29> */
.L_x_3271:
        /* <DEDUP_REMOVED lines=34> */
.L_x_3274:
        /* <DEDUP_REMOVED lines=29> */
.L_x_3270:
        /* <DEDUP_REMOVED lines=35> */
.L_x_3276:
        /* <DEDUP_REMOVED lines=29> */
.L_x_3275:
        /* <DEDUP_REMOVED lines=34> */
.L_x_3277:
        /* <DEDUP_REMOVED lines=28> */
.L_x_3273:
        /* <DEDUP_REMOVED lines=45> */
.L_x_3280:
        /* <DEDUP_REMOVED lines=29> */
.L_x_3279:
        /* <DEDUP_REMOVED lines=34> */
.L_x_3282:
        /* <DEDUP_REMOVED lines=29> */
.L_x_3278:
        /* <DEDUP_REMOVED lines=35> */
.L_x_3284:
        /* <DEDUP_REMOVED lines=29> */
.L_x_3283:
        /* <DEDUP_REMOVED lines=34> */
.L_x_3285:
        /* <DEDUP_REMOVED lines=28> */
.L_x_3281:
        /* <DEDUP_REMOVED lines=14> */
.L_x_3260:
        /* <DEDUP_REMOVED lines=45> */
.L_x_3259:
[----:B------:R-:W-:Y:S05]  /*4ba0*/  BSYNC B0 ;  /* 0x0000000000007941 */ /* 0x000fea0003800000 */
.L_x_3258:
        /* <DEDUP_REMOVED lines=33> */
[----:B-----5:R-:W-:-:S03]  /*4dc0*/  FADD.FTZ R9, RZ, R9 ;  /* 0x00000009ff097221 */ /* 0x020fc60000010000 */
[----:B------:R-:W5:Y:S01]  /*4dd0*/  LDS R29, [R3+0x1800] ;  /* 0x00180000031d7984 */ /* 0x000f620000000800 */
[----:B0-----:R-:W-:-:S03]  /*4de0*/  FADD.FTZ R2, R2, R41 ;  /* 0x0000002902027221 */ /* 0x001fc60000010000 */
[----:B------:R-:W0:Y:S01]  /*4df0*/  LDS R28, [R3+0x1a00] ;  /* 0x001a0000031c7984 */ /* 0x000e220000000800 */
[----:B----4-:R-:W-:-:S03]  /*4e00*/  FADD.FTZ R8, R8, R25 ;  /* 0x0000001908087221 */ /* 0x010fc60000010000 */
[----:B------:R-:W4:Y:S01]  /*4e10*/  LDS R31, [R3+0x1c00] ;  /* 0x001c0000031f7984 */ /* 0x000f220000000800 */
        /* <DEDUP_REMOVED lines=57> */
[----:B----4-:R-:W-:Y:S01]  /*51b0*/  FADD.FTZ R12, R27, R12 ;  /* 0x0000000c1b0c7221 */ /* 0x010fe20000010000 */
[----:B------:R-:W-:Y:S02]  /*51c0*/  IADD3.X R27, PT, PT, RZ, RZ, RZ, P0, !PT ;  /* 0x000000ffff1b7210 */ /* 0x000fe400007fe4ff */
[----:B------:R-:W4:Y:S01]  /*51d0*/  LDS R16, [R3+0x2600] ;  /* 0x0026000003107984 */ /* 0x000f220000000800 */
[----:B0-----:R-:W-:-:S03]  /*51e0*/  FADD.FTZ R5, R26, R5 ;  /* 0x000000051a057221 */ /* 0x001fc60000010000 */
        /* <DEDUP_REMOVED lines=21> */
[----:B----4-:R-:W-:Y:S01]  /*5340*/  FADD.FTZ R13, R5, R16 ;  /* 0x00000010050d7221 */ /* 0x010fe20000010000 */
[C---:B------:R-:W-:Y:S02]  /*5350*/  IADD3.X R5, PT, PT, R19.reuse, UR21, RZ, P1, !PT ;  /* 0x0000001513057c10 */ /* 0x040fe40008ffe4ff */
        /* <DEDUP_REMOVED lines=23> */
.L_x_3261:
        /* <DEDUP_REMOVED lines=8> */
.L_x_3288:
[----:B------:R-:W-:Y:S05]  /*5550*/  BSYNC B2 ;  /* 0x0000000000027941 */ /* 0x000fea0003800000 */
.L_x_3287:
        /* <DEDUP_REMOVED lines=9> */
.L_x_3289:
        /* <DEDUP_REMOVED lines=10> */
.L_x_3290:
[----:B------:R-:W-:-:S05]  /*5690*/  FADD.FTZ R100, R101, R100 ;  /* 0x0000006465647221 */ /* 0x000fca0000010000 */
[----:B------:R-:W-:Y:S02]  /*56a0*/  MOV R179, R100 ;  /* 0x0000006400b37202 */ /* 0x000fe40000000f00 */
[----:B------:R-:W-:-:S07]  /*56b0*/  MOV R99, R177 ;  /* 0x000000b100637202 */ /* 0x000fce0000000f00 */
[----:B------:R-:W-:Y:S05]  /*56c0*/  WARPSYNC.COLLECTIVE R178, `(.L_x_3291) ;  /* 0x00000000b2087348 */ /* 0x000fea0003c00000 */
[----:B------:R0:W1:Y:S02]  /*56d0*/  SHFL.BFLY P3, R177, R179, R180, R181 ;  /* 0x0c0000b4b3b17389 */ /* 0x00006400000600b5 */
[----:B01----:R-:W-:Y:S05]  /*56e0*/  ENDCOLLECTIVE ;  /* 0x000000000000791b */ /* 0x003fea0003800000 */
.L_x_3291:
[----:B------:R-:W-:-:S05]  /*56f0*/  FADD.FTZ R99, R64, R99 ;  /* 0x0000006340637221 */ /* 0x000fca0000010000 */
[----:B------:R-:W-:Y:S01]  /*5700*/  MOV R179, R99 ;  /* 0x0000006300b37202 */ /* 0x000fe20000000f00 */
[----:B------:R-:W-:Y:S01]  /*5710*/  HFMA2 R180, -RZ, RZ, 0, 2.384185791015625e-07 ;  /* 0x00000004ffb47431 */ /* 0x000fe200000001ff */
[----:B------:R-:W-:-:S07]  /*5720*/  MOV R103, R177 ;  /* 0x000000b100677202 */ /* 0x000fce0000000f00 */
[----:B------:R-:W-:Y:S05]  /*5730*/  WARPSYNC.COLLECTIVE R178, `(.L_x_3292) ;  /* 0x00000000b2087348 */ /* 0x000fea0003c00000 */
[----:B------:R0:W1:Y:S02]  /*5740*/  SHFL.BFLY P3, R177, R179, R180, R181 ;  /* 0x0c0000b4b3b17389 */ /* 0x00006400000600b5 */
[----:B01----:R-:W-:Y:S05]  /*5750*/  ENDCOLLECTIVE ;  /* 0x000000000000791b */ /* 0x003fea0003800000 */
.L_x_3292:
[----:B------:R-:W-:Y:S01]  /*5760*/  FADD.FTZ R103, R100, R103 ;  /* 0x0000006764677221 */ /* 0x000fe20000010000 */
[----:B------:R-:W-:-:S04]  /*5770*/  MOV R100, R172 ;  /* 0x000000ac00647202 */ /* 0x000fc80000000f00 */
[----:B------:R-:W-:Y:S02]  /*5780*/  MOV R179, R103 ;  /* 0x0000006700b37202 */ /* 0x000fe40000000f00 */
[----:B------:R-:W-:-:S07]  /*5790*/  MOV R106, R177 ;  /* 0x000000b1006a7202 */ /* 0x000fce0000000f00 */
[----:B------:R-:W-:Y:S05]  /*57a0*/  WARPSYNC.COLLECTIVE R178, `(.L_x_3293) ;  /* 0x00000000b2087348 */ /* 0x000fea0003c00000 */
[----:B------:R0:W1:Y:S02]  /*57b0*/  SHFL.BFLY P3, R177, R179, R180, R181 ;  /* 0x0c0000b4b3b17389 */ /* 0x00006400000600b5 */
[----:B01----:R-:W-:Y:S05]  /*57c0*/  ENDCOLLECTIVE ;  /* 0x000000000000791b */ /* 0x003fea0003800000 */
.L_x_3293:
[----:B------:R-:W-:-:S05]  /*57d0*/  FADD.FTZ R106, R99, R106 ;  /* 0x0000006a636a7221 */ /* 0x000fca0000010000 */
[----:B------:R-:W-:Y:S01]  /*57e0*/  MOV R179, R106 ;  /* 0x0000006a00b37202 */ /* 0x000fe20000000f00 */
[----:B------:R-:W-:Y:S01]  /*57f0*/  HFMA2 R180, -RZ, RZ, 0, 4.76837158203125e-07 ;  /* 0x00000008ffb47431 */ /* 0x000fe200000001ff */
[----:B------:R-:W-:-:S07]  /*5800*/  MOV R108, R177 ;  /* 0x000000b1006c7202 */ /* 0x000fce0000000f00 */
[----:B------:R-:W-:Y:S05]  /*5810*/  WARPSYNC.COLLECTIVE R178, `(.L_x_3294) ;  /* 0x00000000b2087348 */ /* 0x000fea0003c00000 */
[----:B------:R0:W1:Y:S02]  /*5820*/  SHFL.BFLY P3, R177, R179, R180, R181 ;  /* 0x0c0000b4b3b17389 */ /* 0x00006400000600b5 */
[----:B01----:R-:W-:Y:S05]  /*5830*/  ENDCOLLECTIVE ;  /* 0x000000000000791b */ /* 0x003fea0003800000 */
.L_x_3294:
[----:B------:R-:W-:Y:S01]  /*5840*/  FADD.FTZ R108, R103, R108 ;  /* 0x0000006c676c7221 */ /* 0x000fe20000010000 */
[----:B------:R-:W-:-:S04]  /*5850*/  MOV R103, R171 ;  /* 0x000000ab00677202 */ /* 0x000fc80000000f00 */
[----:B------:R-:W-:Y:S02]  /*5860*/  MOV R179, R108 ;  /* 0x0000006c00b37202 */ /* 0x000fe40000000f00 */
[----:B------:R-:W-:-:S07]  /*5870*/  MOV R3, R177 ;  /* 0x000000b100037202 */ /* 0x000fce0000000f00 */
[----:B------:R-:W-:Y:S05]  /*5880*/  WARPSYNC.COLLECTIVE R178, `(.L_x_3295) ;  /* 0x00000000b2087348 */ /* 0x000fea0003c00000 */
[----:B------:R0:W1:Y:S02]  /*5890*/  SHFL.BFLY P3, R177, R179, R180, R181 ;  /* 0x0c0000b4b3b17389 */ /* 0x00006400000600b5 */
[----:B01----:R-:W-:Y:S05]  /*58a0*/  ENDCOLLECTIVE ;  /* 0x000000000000791b */ /* 0x003fea0003800000 */
.L_x_3295:
        /* <DEDUP_REMOVED lines=9> */
.L_x_3296:
        /* <DEDUP_REMOVED lines=8> */
.L_x_3297:
[----:B------:R-:W-:Y:S05]  /*59c0*/  BRA `(.L_x_3298) ;  /* 0xffffffb800f07947 */ /* 0x000fea000383ffff */
.L_x_3299:
        /* <DEDUP_REMOVED lines=11> */
.L_x_5009:


//--------------------- .text._ZN10layer_norm31ln_parallel_residual_bwd_kernelINS_13Kernel_traitsIf6__halffS2_fjLj768ELj1ELj4ELj1ELj16ENS_18Kernel_traits_baseILj768EfS2_fS2_fjLj128EEEEELb1ELb0ELb0EEEvNS_9BwdParamsE --------------------------
	.section	.text._ZN10layer_norm31ln_parallel_residual_bwd_kernelINS_13Kernel_traitsIf6__halffS2_fjLj768ELj1ELj4ELj1ELj16ENS_18Kernel_traits_baseILj768EfS2_fS2_fjLj128EEEEELb1ELb0ELb0EEEvNS_9BwdParamsE,"ax",@progbits
	.align	128
        .global         _ZN10layer_norm31ln_parallel_residual_bwd_kernelINS_13Kernel_traitsIf6__halffS2_fjLj768ELj1ELj4ELj1ELj16ENS_18Kernel_traits_baseILj768EfS2_fS2_fjLj128EEEEELb1ELb0ELb0EEEvNS_9BwdParamsE
        .type           _ZN10layer_norm31ln_parallel_residual_bwd_kernelINS_13Kernel_traitsIf6__halffS2_fjLj768ELj1ELj4ELj1ELj16ENS_18Kernel_traits_baseILj768EfS2_fS2_fjLj128EEEEELb1ELb0ELb0EEEvNS_9BwdParamsE,@function
        .size           _ZN10layer_norm31ln_parallel_residual_bwd_kernelINS_13Kernel_traitsIf6__halffS2_fjLj768ELj1ELj4ELj1ELj16ENS_18Kernel_traits_baseILj768EfS2_fS2_fjLj128EEEEELb1ELb0ELb0EEEvNS_9BwdParamsE,(.L_x_5010 - _ZN10layer_norm31ln_parallel_residual_bwd_kernelINS_13Kernel_traitsIf6__halffS2_fjLj768ELj1ELj4ELj1ELj16ENS_18Kernel_traits_baseILj768EfS2_fS2_fjLj128EEEEELb1ELb0ELb0EEEvNS_9BwdParamsE)
        .other          _ZN10layer_norm31ln_parallel_residual_bwd_kernelINS_13Kernel_traitsIf6__halffS2_fjLj768ELj1ELj4ELj1ELj16ENS_18Kernel_traits_baseILj768EfS2_fS2_fjLj128EEEEELb1ELb0ELb0EEEvNS_9BwdParamsE,@"STO_CUDA_ENTRY STV_DEFAULT"
_ZN10layer_norm31ln_parallel_residual_bwd_kernelINS_13Kernel_traitsIf6__halffS2_fjLj768ELj1ELj4ELj1ELj16ENS_18Kernel_traits_baseILj768EfS2_fS2_fjLj128EEEEELb1ELb0ELb0EEEvNS_9BwdParamsE:
.text._ZN10layer_norm31ln_parallel_residual_bwd_kernelINS_13Kernel_traitsIf6__halffS2_fjLj768ELj1ELj4ELj1ELj16ENS_18Kernel_traits_baseILj768EfS2_fS2_fjLj128EEEEELb1ELb0ELb0EEEvNS_9BwdParamsE:
        /* <DEDUP_REMOVED lines=167> */
.L_x_3338:
        /* <DEDUP_REMOVED lines=23> */
[----:B0-----:R-:W2:Y:S04]  /*0be0*/  LDL R22, [R1+0x4] ;  /* 0x0000040001167983 */ /* 0x001ea80000100800 */
[----:B------:R-:W3:Y:S03]  /*0bf0*/  LDL R6, [R1] ;  /* 0x0000000001067983 */ /* 0x000ee60000100800 */
        /* <DEDUP_REMOVED lines=31> */
[--C-:B--2---:R-:W-:Y:S02]  /*0df0*/  HADD2.F32 R17, -RZ, R168.reuse.H0_H0 ;  /* 0x200000a8ff117230 */ /* 0x104fe40000004100 */
[----:B------:R-:W-:Y:S02]  /*0e00*/  HADD2.F32 R168, -RZ, R168.H1_H1 ;  /* 0x300000a8ffa87230 */ /* 0x000fe40000004100 */
[C---:B---3--:R-:W-:Y:S01]  /*0e10*/  FADD.FTZ R0, -R220.reuse, R176 ;  /* 0x000000b0dc007221 */ /* 0x048fe20000010100 */
[----:B0-----:R-:W-:Y:S02]  /*0e20*/  FADD.FTZ R8, -R220, R177 ;  /* 0x000000b1dc087221 */ /* 0x001fe40000010100 */
[----:B------:R-:W-:Y:S01]  /*0e30*/  FMUL.FTZ R9, R22, R168 ;  /* 0x000000a816097220 */ /* 0x000fe20000410000 */
[C---:B-----5:R-:W-:Y:S01]  /*0e40*/  FMUL.FTZ R0, R7.reuse, R0 ;  /* 0x0000000007007220 */ /* 0x060fe20000410000 */
[----:B------:R-:W-:Y:S01]  /*0e50*/  FMUL.FTZ R8, R7, R8 ;  /* 0x0000000807087220 */ /* 0x000fe20000410000 */
[----:B----4-:R-:W-:-:S02]  /*0e60*/  HADD2.F32 R11, -RZ, R164.H0_H0 ;  /* 0x200000a4ff0b7230 */ /* 0x010fc40000004100 */
[----:B------:R-:W-:Y:S02]  /*0e70*/  HADD2.F32 R164, -RZ, R164.H1_H1 ;  /* 0x300000a4ffa47230 */ /* 0x000fe40000004100 */
[-C--:B------:R-:W-:Y:S01]  /*0e80*/  FMUL.FTZ R6, R6, R17.reuse ;  /* 0x0000001106067220 */ /* 0x080fe20000410000 */
[----:B------:R-:W-:Y:S01]  /*0e90*/  FADD.FTZ R116, R116, R17 ;  /* 0x0000001174747221 */ /* 0x000fe20000010000 */
[----:B------:R-:W-:Y:S01]  /*0ea0*/  FFMA.FTZ R96, R0, R17, R96 ;  /* 0x0000001100607223 */ /* 0x000fe20000010060 */
[--C-:B------:R-:W-:Y:S02]  /*0eb0*/  HADD2.F32 R17, -RZ, R169.reuse.H0_H0 ;  /* 0x200000a9ff117230 */ /* 0x100fe40000004100 */
[----:B------:R-:W-:Y:S01]  /*0ec0*/  FADD.FTZ R77, R77, R164 ;  /* 0x000000a44d4d7221 */ /* 0x000fe20000010000 */
[-C--:B------:R-:W-:Y:S01]  /*0ed0*/  FFMA.FTZ R57, R8, R164.reuse, R57 ;  /* 0x000000a408397223 */ /* 0x080fe20000010039 */
[----:B------:R-:W-:Y:S01]  /*0ee0*/  FFMA.FTZ R9, R23, R164, R9 ;  /* 0x000000a417097223 */ /* 0x000fe20000010009 */
[----:B------:R-:W-:-:S02]  /*0ef0*/  HADD2.F32 R164, -RZ, R169.H1_H1 ;  /* 0x300000a9ffa47230 */ /* 0x000fc40000004100 */
[----:B------:R-:W2:Y:S01]  /*0f00*/  LDL R169, [R1+0x18] ;  /* 0x0000180001a97983 */ /* 0x000ea20000100800 */
[----:B------:R-:W-:Y:S01]  /*0f10*/  FADD.FTZ R117, R117, R168 ;  /* 0x000000a875757221 */ /* 0x000fe20000010000 */
[----:B------:R-:W-:Y:S02]  /*0f20*/  FFMA.FTZ R97, R8, R168, R97 ;  /* 0x000000a808617223 */ /* 0x000fe40000010061 */
[----:B------:R-:W3:Y:S01]  /*0f30*/  LDL R168, [R1+0x1c] ;  /* 0x00001c0001a87983 */ /* 0x000ee20000100800 */
[----:B------:R-:W-:Y:S01]  /*0f40*/  FADD.FTZ R10, -R220, R178 ;  /* 0x000000b2dc0a7221 */ /* 0x000fe20000010100 */
[----:B------:R-:W-:Y:S01]  /*0f50*/  FADD.FTZ R76, R76, R11 ;  /* 0x0000000b4c4c7221 */ /* 0x000fe20000010000 */
[-C--:B------:R-:W-:Y:S01]  /*0f60*/  FFMA.FTZ R56, R0, R11.reuse, R56 ;  /* 0x0000000b00387223 */ /* 0x080fe20000010038 */
[----:B------:R-:W-:Y:S01]  /*0f70*/  FFMA.FTZ R6, R16, R11, R6 ;  /* 0x0000000b10067223 */ /* 0x000fe20000010006 */
[----:B------:R-:W-:Y:S02]  /*0f80*/  HADD2.F32 R11, -RZ, R165.H0_H0 ;  /* 0x200000a5ff0b7230 */ /* 0x000fe40000004100 */
[----:B------:R-:W-:Y:S01]  /*0f90*/  FMUL.FTZ R10, R7, R10 ;  /* 0x0000000a070a7220 */ /* 0x000fe20000410000 */
[----:B------:R-:W-:-:S02]  /*0fa0*/  FMUL.FTZ R16, R190, R17 ;  /* 0x00000011be107220 */ /* 0x000fc40000410000 */
[----:B------:R-:W-:Y:S01]  /*0fb0*/  FADD.FTZ R78, R78, R11 ;  /* 0x0000000b4e4e7221 */ /* 0x000fe20000010000 */
[-C--:B------:R-:W-:Y:S01]  /*0fc0*/  FFMA.FTZ R58, R10, R11.reuse, R58 ;  /* 0x0000000b0a3a7223 */ /* 0x080fe2000001003a */
[----:B------:R-:W-:Y:S01]  /*0fd0*/  FFMA.FTZ R11, R191, R11, R16 ;  /* 0x0000000bbf0b7223 */ /* 0x000fe20000010010 */
[----:B------:R-:W-:Y:S01]  /*0fe0*/  FADD.FTZ R16, -R220, R179 ;  /* 0x000000b3dc107221 */ /* 0x000fe20000010100 */
[----:B------:R-:W-:Y:S01]  /*0ff0*/  FADD.FTZ R118, R118, R17 ;  /* 0x0000001176767221 */ /* 0x000fe20000010000 */
[----:B------:R-:W-:Y:S01]  /*1000*/  FFMA.FTZ R98, R10, R17, R98 ;  /* 0x000000110a627223 */ /* 0x000fe20000010062 */
[----:B------:R-:W-:Y:S02]  /*1010*/  HADD2.F32 R22, -RZ, R165.H1_H1 ;  /* 0x300000a5ff167230 */ /* 0x000fe40000004100 */
[----:B------:R-:W-:Y:S01]  /*1020*/  FMUL.FTZ R16, R7, R16 ;  /* 0x0000001007107220 */ /* 0x000fe20000410000 */
[----:B------:R-:W-:Y:S02]  /*1030*/  FMUL.FTZ R17, R198, R164 ;  /* 0x000000a4c6117220 */ /* 0x000fe40000410000 */
[----:B------:R-:W-:Y:S01]  /*1040*/  FADD.FTZ R79, R79, R22 ;  /* 0x000000164f4f7221 */ /* 0x000fe20000010000 */
[-C--:B------:R-:W-:Y:S01]  /*1050*/  FFMA.FTZ R59, R16, R22.reuse, R59 ;  /* 0x00000016103b7223 */ /* 0x080fe2000001003b */
[----:B------:R-:W-:Y:S01]  /*1060*/  FFMA.FTZ R17, R199, R22, R17 ;  /* 0x00000016c7117223 */ /* 0x000fe20000010011 */
[----:B------:R-:W-:Y:S01]  /*1070*/  FADD.FTZ R22, -R220, R172 ;  /* 0x000000acdc167221 */ /* 0x000fe20000010100 */
[----:B------:R-:W-:-:S03]  /*1080*/  HADD2.F32 R165, -RZ, R170.H0_H0 ;  /* 0x200000aaffa57230 */ /* 0x000fc60000004100 */
[----:B------:R-:W-:Y:S01]  /*1090*/  FMUL.FTZ R22, R7, R22 ;  /* 0x0000001607167220 */ /* 0x000fe20000410000 */
[----:B------:R-:W-:Y:S01]  /*10a0*/  FADD.FTZ R119, R119, R164 ;  /* 0x000000a477777221 */ /* 0x000fe20000010000 */
[----:B------:R-:W-:Y:S01]  /*10b0*/  FFMA.FTZ R99, R16, R164, R99 ;  /* 0x000000a410637223 */ /* 0x000fe20000010063 */
[----:B------:R-:W-:Y:S02]  /*10c0*/  HADD2.F32 R23, -RZ, R166.H0_H0 ;  /* 0x200000a6ff177230 */ /* 0x000fe40000004100 */
[-C--:B------:R-:W-:Y:S01]  /*10d0*/  FMUL.FTZ R164, R248, R165.reuse ;  /* 0x000000a5f8a47220 */ /* 0x080fe20000410000 */
[----:B------:R-:W-:Y:S01]  /*10e0*/  FADD.FTZ R120, R120, R165 ;  /* 0x000000a578787221 */ /* 0x000fe20000010000 */
[----:B------:R-:W-:Y:S01]  /*10f0*/  FFMA.FTZ R100, R22, R165, R100 ;  /* 0x000000a516647223 */ /* 0x000fe20000010064 */
[----:B------:R-:W-:Y:S01]  /*1100*/  FADD.FTZ R174, -R220, R174 ;  /* 0x000000aedcae7221 */ /* 0x000fe20000010100 */
[----:B------:R-:W-:Y:S02]  /*1110*/  HADD2.F32 R165, -RZ, R171.H0_H0 ;  /* 0x200000abffa57230 */ /* 0x000fe40000004100 */
[----:B------:R-:W-:Y:S01]  /*1120*/  FADD.FTZ R80, R80, R23 ;  /* 0x0000001750507221 */ /* 0x000fe20000010000 */
[----:B------:R-:W-:Y:S01]  /*1130*/  FFMA.FTZ R60, R22, R23, R60 ;  /* 0x00000017163c7223 */ /* 0x000fe2000001003c */
[----:B------:R-:W-:-:S02]  /*1140*/  HADD2.F32 R199, -RZ, R167.H0_H0 ;  /* 0x200000a7ffc77230 */ /* 0x000fc40000004100 */
[----:B------:R-:W-:Y:S01]  /*1150*/  FFMA.FTZ R23, R206, R23, R164 ;  /* 0x00000017ce177223 */ /* 0x000fe200000100a4 */
[----:B------:R-:W-:Y:S01]  /*1160*/  FMUL.FTZ R198, R7, R174 ;  /* 0x000000ae07c67220 */ /* 0x000fe20000410000 */
[----:B------:R-:W-:Y:S02]  /*1170*/  HADD2.F32 R170, -RZ, R170.H1_H1 ;  /* 0x300000aaffaa7230 */ /* 0x000fe40000004100 */
[----:B------:R-:W-:Y:S01]  /*1180*/  FMUL.FTZ R164, R250, R165 ;  /* 0x000000a5faa47220 */ /* 0x000fe20000410000 */
        /* <DEDUP_REMOVED lines=8> */
[----:B------:R-:W-:Y:S01]  /*1210*/  FFMA.FTZ R191, R207, R166, R191 ;  /* 0x000000a6cfbf7223 */ /* 0x000fe200000100bf */
[----:B------:R-:W-:-:S04]  /*1220*/  FFMA.FTZ R165, R0, R6, RZ ;  /* 0x0000000600a57223 */ /* 0x000fc800000100ff */
[----:B------:R-:W-:Y:S01]  /*1230*/  FFMA.FTZ R165, R8, R9, R165 ;  /* 0x0000000908a57223 */ /* 0x000fe200000100a5 */
[----:B------:R-:W-:-:S03]  /*1240*/  FADD.FTZ R190, -R220, R173 ;  /* 0x000000addcbe7221 */ /* 0x000fc60000010100 */
[----:B------:R-:W-:Y:S01]  /*1250*/  FFMA.FTZ R165, R10, R11, R165 ;  /* 0x0000000b0aa57223 */ /* 0x000fe200000100a5 */
[----:B------:R-:W-:-:S03]  /*1260*/  FMUL.FTZ R190, R7, R190 ;  /* 0x000000be07be7220 */ /* 0x000fc60000410000 */
[----:B------:R-:W-:Y:S01]  /*1270*/  FFMA.FTZ R165, R16, R17, R165 ;  /* 0x0000001110a57223 */ /* 0x000fe200000100a5 */
[----:B------:R-:W-:Y:S01]  /*1280*/  FADD.FTZ R81, R81, R166 ;  /* 0x000000a651517221 */ /* 0x000fe20000010000 */
[----:B------:R-:W-:Y:S02]  /*1290*/  FFMA.FTZ R61, R190, R166, R61 ;  /* 0x000000a6be3d7223 */ /* 0x000fe4000001003d */
[----:B------:R-:W-:Y:S01]  /*12a0*/  FFMA.FTZ R165, R22, R23, R165 ;  /* 0x0000001716a57223 */ /* 0x000fe200000100a5 */
[----:B------:R-:W-:-:S03]  /*12b0*/  HADD2.F32 R166, -RZ, R167.H1_H1 ;  /* 0x300000a7ffa67230 */ /* 0x000fc60000004100 */
[C---:B------:R-:W-:Y:S01]  /*12c0*/  FFMA.FTZ R165, R190.reuse, R191, R165 ;  /* 0x000000bfbea57223 */ /* 0x040fe200000100a5 */
[----:B------:R-:W-:Y:S01]  /*12d0*/  FADD.FTZ R121, R121, R170 ;  /* 0x000000aa79797221 */ /* 0x000fe20000010000 */
[----:B------:R-:W-:Y:S01]  /*12e0*/  FFMA.FTZ R101, R190, R170, R101 ;  /* 0x000000aabe657223 */ /* 0x000fe20000010065 */
[----:B------:R-:W-:Y:S01]  /*12f0*/  FADD.FTZ R83, R83, R166 ;  /* 0x000000a653537221 */ /* 0x000fe20000010000 */
[----:B------:R-:W-:Y:S01]  /*1300*/  FFMA.FTZ R63, R206, R166, R63 ;  /* 0x000000a6ce3f7223 */ /* 0x000fe2000001003f */
[----:B------:R-:W-:Y:S01]  /*1310*/  IADD3 R222, PT, PT, R2, 0x20, RZ ;  /* 0x0000002002de7810 */ /* 0x000fe20007ffe0ff */
[----:B--2---:R-:W-:Y:S01]  /*1320*/  FFMA.FTZ R199, R169, R199, R164 ;  /* 0x000000c7a9c77223 */ /* 0x004fe200000100a4 */
[----:B------:R-:W-:-:S05]  /*1330*/  HADD2.F32 R164, -RZ, R171.H1_H1 ;  /* 0x300000abffa47230 */ /* 0x000fca0000004100 */
[-C--:B------:R-:W-:Y:S01]  /*1340*/  FMUL.FTZ R207, R251, R164.reuse ;  /* 0x000000a4fbcf7220 */ /* 0x080fe20000410000 */
[----:B------:R-:W-:Y:S01]  /*1350*/  FADD.FTZ R123, R123, R164 ;  /* 0x000000a47b7b7221 */ /* 0x000fe20000010000 */
[----:B------:R-:W-:Y:S01]  /*1360*/  FFMA.FTZ R103, R206, R164, R103 ;  /* 0x000000a4ce677223 */ /* 0x000fe20000010067 */
[----:B------:R-:W-:-:S04]  /*1370*/  FADD.FTZ R164, RZ, R6 ;  /* 0x00000006ffa47221 */ /* 0x000fc80000010000 */
[----:B------:R-:W-:-:S04]  /*1380*/  FADD.FTZ R164, R164, R9 ;  /* 0x00000009a4a47221 */ /* 0x000fc80000010000 */
[----:B------:R-:W-:-:S04]  /*1390*/  FADD.FTZ R164, R164, R11 ;  /* 0x0000000ba4a47221 */ /* 0x000fc80000010000 */
[----:B------:R-:W-:-:S04]  /*13a0*/  FADD.FTZ R164, R164, R17 ;  /* 0x00000011a4a47221 */ /* 0x000fc80000010000 */
[----:B------:R-:W-:-:S04]  /*13b0*/  FADD.FTZ R164, R164, R23 ;  /* 0x00000017a4a47221 */ /* 0x000fc80000010000 */
[----:B------:R-:W-:Y:S01]  /*13c0*/  FADD.FTZ R164, R164, R191 ;  /* 0x000000bfa4a47221 */ /* 0x000fe20000010000 */
[----:B---3--:R-:W-:Y:S01]  /*13d0*/  FFMA.FTZ R207, R168, R166, R207 ;  /* 0x000000a6a8cf7223 */ /* 0x008fe200000100cf */
[----:B------:R-:W-:Y:S02]  /*13e0*/  FFMA.FTZ R165, R198, R199, R165 ;  /* 0x000000c7c6a57223 */ /* 0x000fe400000100a5 */
[----:B------:R-:W-:Y:S02]  /*13f0*/  FADD.FTZ R164, R164, R199 ;  /* 0x000000c7a4a47221 */ /* 0x000fe40000010000 */
[----:B------:R-:W-:Y:S02]  /*1400*/  FFMA.FTZ R223, R206, R207, R165 ;  /* 0x000000cfcedf7223 */ /* 0x000fe400000100a5 */
[----:B------:R-:W-:-:S07]  /*1410*/  FADD.FTZ R221, R164, R207 ;  /* 0x000000cfa4dd7221 */ /* 0x000fce0000010000 */
.L_x_3302:
[----:B------:R-:W-:Y:S05]  /*1420*/  BSYNC.RECONVERGENT B0 ;  /* 0x0000000000007941 */ /* 0x000fea0003800200 */
.L_x_3301:
        /* <DEDUP_REMOVED lines=8> */
[----:B--2---:R-:W-:-:S05]  /*14b0*/  IMAD.WIDE.U32 R4, R222, 0x20, R4 ;  /* 0x00000020de047825 */ /* 0x004fca00078e0004 */
[----:B------:R-:W2:Y:S01]  /*14c0*/  LDG.E.128 R176, desc[UR8][R4.64] ;  /* 0x0000000804b07981 */ /* 0x000ea2000c1e1d00 */
[----:B---3--:R-:W-:-:S03]  /*14d0*/  IMAD.WIDE.U32 R164, R222, 0x10, R164 ;  /* 0x00000010dea47825 */ /* 0x008fc600078e00a4 */
[----:B------:R1:W3:Y:S04]  /*14e0*/  LDG.E.128 R172, desc[UR8][R4.64+0x10] ;  /* 0x0000100804ac7981 */ /* 0x0002e8000c1e1d00 */
        /* <DEDUP_REMOVED lines=15> */
[--C-:B----4-:R-:W-:Y:S02]  /*15e0*/  HADD2.F32 R12, -RZ, R168.reuse.H0_H0 ;  /* 0x200000a8ff0c7230 */ /* 0x110fe40000004100 */
[----:B------:R-:W-:Y:S02]  /*15f0*/  HADD2.F32 R168, -RZ, R168.H1_H1 ;  /* 0x300000a8ffa87230 */ /* 0x000fe40000004100 */
[----:B--2---:R-:W-:Y:S01]  /*1600*/  FADD.FTZ R176, -R220, R176 ;  /* 0x000000b0dcb07221 */ /* 0x004fe20000010100 */
[----:B------:R-:W-:-:S02]  /*1610*/  FMUL.FTZ R13, R236, R12 ;  /* 0x0000000cec0d7220 */ /* 0x000fc40000410000 */
[----:B------:R-:W-:Y:S01]  /*1620*/  FMUL.FTZ R14, R237, R168 ;  /* 0x000000a8ed0e7220 */ /* 0x000fe20000410000 */
[----:B0----5:R-:W-:Y:S01]  /*1630*/  FMUL.FTZ R5, R7, R176 ;  /* 0x000000b007057220 */ /* 0x021fe20000410000 */
[--C-:B---3--:R-:W-:Y:S02]  /*1640*/  HADD2.F32 R4, -RZ, R164.reuse.H0_H0 ;  /* 0x200000a4ff047230 */ /* 0x108fe40000004100 */
[----:B------:R-:W-:-:S03]  /*1650*/  HADD2.F32 R164, -RZ, R164.H1_H1 ;  /* 0x300000a4ffa47230 */ /* 0x000fc60000004100 */
[----:B------:R-:W-:Y:S01]  /*1660*/  FADD.FTZ R44, R44, R4 ;  /* 0x000000042c2c7221 */ /* 0x000fe20000010000 */
[-C--:B------:R-:W-:Y:S01]  /*1670*/  FFMA.FTZ R40, R5, R4.reuse, R40 ;  /* 0x0000000405287223 */ /* 0x080fe20000010028 */
[----:B------:R-:W-:Y:S01]  /*1680*/  FFMA.FTZ R4, R244, R4, R13 ;  /* 0x00000004f4047223 */ /* 0x000fe2000001000d */
[----:B------:R-:W-:Y:S01]  /*1690*/  FFMA.FTZ R13, R245, R164, R14 ;  /* 0x000000a4f50d7223 */ /* 0x000fe2000001000e */
[----:B------:R-:W-:Y:S01]  /*16a0*/  FADD.FTZ R14, -R220, R178 ;  /* 0x000000b2dc0e7221 */ /* 0x000fe20000010100 */
[----:B------:R-:W-:Y:S01]  /*16b0*/  FADD.FTZ R36, R36, R12 ;  /* 0x0000000c24247221 */ /* 0x000fe20000010000 */
[----:B------:R-:W-:Y:S01]  /*16c0*/  FFMA.FTZ R32, R5, R12, R32 ;  /* 0x0000000c05207223 */ /* 0x000fe20000010020 */
[----:B------:R-:W-:Y:S01]  /*16d0*/  FADD.FTZ R12, -R220, R177 ;  /* 0x000000b1dc0c7221 */ /* 0x000fe20000010100 */
[----:B------:R-:W-:Y:S02]  /*16e0*/  HADD2.F32 R18, -RZ, R169.H0_H0 ;  /* 0x200000a9ff127230 */ /* 0x000fe40000004100 */
[C---:B------:R-:W-:Y:S01]  /*16f0*/  FMUL.FTZ R14, R7.reuse, R14 ;  /* 0x0000000e070e7220 */ /* 0x040fe20000410000 */
[----:B------:R-:W-:-:S02]  /*1700*/  FMUL.FTZ R12, R7, R12 ;  /* 0x0000000c070c7220 */ /* 0x000fc40000410000 */
[-C--:B------:R-:W-:Y:S01]  /*1710*/  FMUL.FTZ R19, R238, R18.reuse ;  /* 0x00000012ee137220 */ /* 0x080fe20000410000 */
[----:B------:R-:W-:Y:S01]  /*1720*/  FADD.FTZ R38, R38, R18 ;  /* 0x0000001226267221 */ /* 0x000fe20000010000 */
[----:B------:R-:W-:Y:S01]  /*1730*/  FFMA.FTZ R34, R14, R18, R34 ;  /* 0x000000120e227223 */ /* 0x000fe20000010022 */
[----:B------:R-:W-:Y:S01]  /*1740*/  FADD.FTZ R18, -R220, R179 ;  /* 0x000000b3dc127221 */ /* 0x000fe20000010100 */
[----:B------:R-:W-:Y:S01]  /*1750*/  FADD.FTZ R45, R45, R164 ;  /* 0x000000a42d2d7221 */ /* 0x000fe20000010000 */
[----:B------:R-:W-:Y:S01]  /*1760*/  FFMA.FTZ R41, R12, R164, R41 ;  /* 0x000000a40c297223 */ /* 0x000fe20000010029 */
[----:B------:R-:W-:Y:S02]  /*1770*/  HADD2.F32 R164, -RZ, R169.H1_H1 ;  /* 0x300000a9ffa47230 */ /* 0x000fe40000004100 */
[----:B------:R-:W-:Y:S01]  /*1780*/  FMUL.FTZ R18, R7, R18 ;  /* 0x0000001207127220 */ /* 0x000fe20000410000 */
[----:B------:R-:W-:Y:S02]  /*1790*/  FADD.FTZ R172, -R220, R172 ;  /* 0x000000acdcac7221 */ /* 0x000fe40000010100 */
[-C--:B------:R-:W-:Y:S01]  /*17a0*/  FMUL.FTZ R176, R239, R164.reuse ;  /* 0x000000a4efb07220 */ /* 0x080fe20000410000 */
[----:B------:R-:W-:Y:S01]  /*17b0*/  FADD.FTZ R39, R39, R164 ;  /* 0x000000a427277221 */ /* 0x000fe20000010000 */
[----:B------:R-:W-:Y:S01]  /*17c0*/  FFMA.FTZ R35, R18, R164, R35 ;  /* 0x000000a412237223 */ /* 0x000fe20000010023 */
[----:B------:R-:W-:-:S02]  /*17d0*/  HADD2.F32 R164, -RZ, R170.H0_H0 ;  /* 0x200000aaffa47230 */ /* 0x000fc40000004100 */
[----:B------:R-:W-:Y:S01]  /*17e0*/  FMUL.FTZ R184, R7, R172 ;  /* 0x000000ac07b87220 */ /* 0x000fe20000410000 */
[----:B------:R-:W-:Y:S02]  /*17f0*/  HADD2.F32 R170, -RZ, R170.H1_H1 ;  /* 0x300000aaffaa7230 */ /* 0x000fe40000004100 */
[----:B------:R-:W-:Y:S01]  /*1800*/  FADD.FTZ R37, R37, R168 ;  /* 0x000000a825257221 */ /* 0x000fe20000010000 */
[----:B------:R-:W-:Y:S01]  /*1810*/  FFMA.FTZ R33, R12, R168, R33 ;  /* 0x000000a80c217223 */ /* 0x000fe20000010021 */
[--C-:B------:R-:W-:Y:S02]  /*1820*/  HADD2.F32 R15, -RZ, R165.reuse.H0_H0 ;  /* 0x200000a5ff0f7230 */ /* 0x100fe40000004100 */
[----:B------:R-:W-:Y:S01]  /*1830*/  FADD.FTZ R152, R152, R164 ;  /* 0x000000a498987221 */ /* 0x000fe20000010000 */
[----:B------:R-:W-:Y:S02]  /*1840*/  HADD2.F32 R168, -RZ, R165.H1_H1 ;  /* 0x300000a5ffa87230 */ /* 0x000fe40000004100 */
[----:B------:R-:W-:Y:S01]  /*1850*/  FMUL.FTZ R165, R232, R164 ;  /* 0x000000a4e8a57220 */ /* 0x000fe20000410000 */
[----:B------:R-:W-:-:S02]  /*1860*/  HADD2.F32 R185, -RZ, R166.H0_H0 ;  /* 0x200000a6ffb97230 */ /* 0x000fc40000004100 */
[----:B------:R-:W-:Y:S01]  /*1870*/  FFMA.FTZ R124, R184, R164, R124 ;  /* 0x000000a4b87c7223 */ /* 0x000fe2000001007c */
[----:B------:R-:W-:Y:S02]  /*1880*/  HADD2.F32 R166, -RZ, R166.H1_H1 ;  /* 0x300000a6ffa67230 */ /* 0x000fe40000004100 */
[----:B------:R-:W-:Y:S01]  /*1890*/  FMUL.FTZ R164, R233, R170 ;  /* 0x000000aae9a47220 */ /* 0x000fe20000410000 */
[C---:B------:R-:W-:Y:S01]  /*18a0*/  FADD.FTZ R174, -R220.reuse, R174 ;  /* 0x000000aedcae7221 */ /* 0x040fe20000010100 */
[----:B------:R-:W-:Y:S02]  /*18b0*/  FADD.FTZ R192, -R220, R173 ;  /* 0x000000addcc07221 */ /* 0x000fe40000010100 */
[----:B------:R-:W-:Y:S01]  /*18c0*/  FFMA.FTZ R193, R241, R166, R164 ;  /* 0x000000a6f1c17223 */ /* 0x000fe200000100a4 */
[--C-:B------:R-:W-:Y:S02]  /*18d0*/  HADD2.F32 R164, -RZ, R171.reuse.H0_H0 ;  /* 0x200000abffa47230 */ /* 0x100fe40000004100 */
[C---:B------:R-:W-:Y:S01]  /*18e0*/  FMUL.FTZ R200, R7.reuse, R174 ;  /* 0x000000ae07c87220 */ /* 0x040fe20000410000 */
[----:B------:R-:W-:Y:S01]  /*18f0*/  FMUL.FTZ R192, R7, R192 ;  /* 0x000000c007c07220 */ /* 0x000fe20000410000 */
[----:B------:R-:W-:-:S02]  /*1900*/  HADD2.F32 R171, -RZ, R171.H1_H1 ;  /* 0x300000abffab7230 */ /* 0x000fc40000004100 */
[----:B------:R-:W-:Y:S01]  /*1910*/  FADD.FTZ R64, R64, R185 ;  /* 0x000000b940407221 */ /* 0x000fe20000010000 */
[-C--:B------:R-:W-:Y:S01]  /*1920*/  FFMA.FTZ R84, R184, R185.reuse, R84 ;  /* 0x000000b9b8547223 */ /* 0x080fe20000010054 */
[----:B------:R-:W-:Y:S01]  /*1930*/  FADD.FTZ R208, -R220, R175 ;  /* 0x000000afdcd07221 */ /* 0x000fe20000010100 */
[----:B------:R-:W-:Y:S01]  /*1940*/  FFMA.FTZ R185, R240, R185, R165 ;  /* 0x000000b9f0b97223 */ /* 0x000fe200000100a5 */
[-C--:B------:R-:W-:Y:S01]  /*1950*/  FMUL.FTZ R165, R234, R164.reuse ;  /* 0x000000a4eaa57220 */ /* 0x080fe20000410000 */
[----:B------:R-:W-:Y:S01]  /*1960*/  FADD.FTZ R154, R154, R164 ;  /* 0x000000a49a9a7221 */ /* 0x000fe20000010000 */
[----:B------:R-:W-:Y:S01]  /*1970*/  FFMA.FTZ R126, R200, R164, R126 ;  /* 0x000000a4c87e7223 */ /* 0x000fe2000001007e */
[----:B------:R-:W-:Y:S01]  /*1980*/  FADD.FTZ R65, R65, R166 ;  /* 0x000000a641417221 */ /* 0x000fe20000010000 */
[----:B------:R-:W-:Y:S01]  /*1990*/  FFMA.FTZ R85, R192, R166, R85 ;  /* 0x000000a6c0557223 */ /* 0x000fe20000010055 */
[----:B------:R-:W-:Y:S02]  /*19a0*/  HADD2.F32 R164, -RZ, R167.H1_H1 ;  /* 0x300000a7ffa47230 */ /* 0x000fe40000004100 */
[----:B------:R-:W-:Y:S01]  /*19b0*/  FMUL.FTZ R208, R7, R208 ;  /* 0x000000d007d07220 */ /* 0x000fe20000410000 */
[----:B------:R-:W-:Y:S01]  /*19c0*/  FMUL.FTZ R166, R235, R171 ;  /* 0x000000abeba67220 */ /* 0x000fe20000410000 */
[----:B------:R-:W-:Y:S01]  /*19d0*/  FFMA.FTZ R223, R5, R4, R223 ;  /* 0x0000000405df7223 */ /* 0x000fe200000100df */
[----:B------:R-:W-:Y:S01]  /*19e0*/  FADD.FTZ R67, R67, R164 ;  /* 0x000000a443437221 */ /* 0x000fe20000010000 */
[-C--:B------:R-:W-:Y:S01]  /*19f0*/  FFMA.FTZ R87, R208, R164.reuse, R87 ;  /* 0x000000a4d0577223 */ /* 0x080fe20000010057 */
[----:B------:R-:W-:Y:S01]  /*1a00*/  FFMA.FTZ R209, R243, R164, R166 ;  /* 0x000000a4f3d17223 */ /* 0x000fe200000100a6 */
[----:B------:R-:W-:Y:S01]  /*1a10*/  FADD.FTZ R164, R221, R4 ;  /* 0x00000004dda47221 */ /* 0x000fe20000010000 */
[----:B------:R-:W-:Y:S01]  /*1a20*/  FADD.FTZ R46, R46, R15 ;  /* 0x0000000f2e2e7221 */ /* 0x000fe20000010000 */
[-C--:B------:R-:W-:Y:S01]  /*1a30*/  FFMA.FTZ R42, R14, R15.reuse, R42 ;  /* 0x0000000f0e2a7223 */ /* 0x080fe2000001002a */
[----:B------:R-:W-:Y:S01]  /*1a40*/  FFMA.FTZ R15, R246, R15, R19 ;  /* 0x0000000ff60f7223 */ /* 0x000fe20000010013 */
[----:B------:R-:W-:Y:S01]  /*1a50*/  FADD.FTZ R164, R164, R13 ;  /* 0x0000000da4a47221 */ /* 0x000fe20000010000 */
[----:B------:R-:W-:Y:S01]  /*1a60*/  FFMA.FTZ R223, R12, R13, R223 ;  /* 0x0000000d0cdf7223 */ /* 0x000fe200000100df */
[----:B------:R-:W-:-:S02]  /*1a70*/  FFMA.FTZ R19, R247, R168, R176 ;  /* 0x000000a8f7137223 */ /* 0x000fc400000100b0 */
[----:B------:R-:W-:Y:S01]  /*1a80*/  FADD.FTZ R164, R164, R15 ;  /* 0x0000000fa4a47221 */ /* 0x000fe20000010000 */
[----:B------:R-:W-:Y:S01]  /*1a90*/  FFMA.FTZ R223, R14, R15, R223 ;  /* 0x0000000f0edf7223 */ /* 0x000fe200000100df */
[----:B------:R-:W-:Y:S02]  /*1aa0*/  HADD2.F32 R201, -RZ, R167.H0_H0 ;  /* 0x200000a7ffc97230 */ /* 0x000fe40000004100 */
[----:B------:R-:W-:Y:S01]  /*1ab0*/  FADD.FTZ R164, R164, R19 ;  /* 0x00000013a4a47221 */ /* 0x000fe20000010000 */
[----:B------:R-:W-:-:S03]  /*1ac0*/  FFMA.FTZ R223, R18, R19, R223 ;  /* 0x0000001312df7223 */ /* 0x000fc600000100df */
        /* <DEDUP_REMOVED lines=17> */
.L_x_3304:
[----:B------:R-:W-:Y:S05]  /*1be0*/  BSYNC.RECONVERGENT B0 ;  /* 0x0000000000007941 */ /* 0x000fea0003800200 */
.L_x_3303:
[----:B------:R-:W-:Y:S04]  /*1bf0*/  BSSY.RECONVERGENT B0, `(.L_x_3305) ;  /* 0x000007a000007945 */ /* 0x000fe80003800200 */
[----:B------:R-:W-:Y:S05]  /*1c00*/  @!P5 BRA `(.L_x_3306) ;  /* 0x0000000400e0d947 */ /* 0x000fea0003800000 */
[----:B0-----:R-:W0:Y:S08]  /*1c10*/  LDC.64 R20, c[0x0][0x3a8] ;  /* 0x0000ea00ff147b82 */ /* 0x001e300000000a00 */
[----:B------:R-:W1:Y:S08]  /*1c20*/  LDC.64 R164, c[0x0][0x430] ;  /* 0x00010c00ffa47b82 */ /* 0x000e700000000a00 */
[----:B------:R-:W2:Y:S01]  /*1c30*/  LDC.64 R168, c[0x0][0x428] ;  /* 0x00010a00ffa87b82 */ /* 0x000ea20000000a00 */
[----:B0-----:R-:W-:Y:S01]  /*1c40*/  IMAD.WIDE.U32 R20, R222, 0x20, R20 ;  /* 0x00000020de147825 */ /* 0x001fe200078e0014 */
[----:B------:R-:W-:-:S06]  /*1c50*/  ISETP.NE.U32.AND P0, PT, RZ, UR10, PT ;  /* 0x0000000aff007c0c */ /* 0x000fcc000bf05070 */
[----:B------:R-:W0:Y:S01]  /*1c60*/  LDC.64 R186, c[0x0][0x3b0] ;  /* 0x0000ec00ffba7b82 */ /* 0x000e220000000a00 */
[----:B------:R-:W3:Y:S01]  /*1c70*/  LDG.E.128 R172, desc[UR8][R20.64] ;  /* 0x0000000814ac7981 */ /* 0x000ee2000c1e1d00 */
[----:B-1----:R-:W-:-:S03]  /*1c80*/  IMAD.WIDE.U32 R164, R222, 0x10, R164 ;  /* 0x00000010dea47825 */ /* 0x002fc600078e00a4 */
[----:B------:R1:W4:Y:S04]  /*1c90*/  LDG.E.128 R176, desc[UR8][R20.64+0x10] ;  /* 0x0000100814b07981 */ /* 0x000328000c1e1d00 */
[----:B------:R-:W4:Y:S01]  /*1ca0*/  LDG.E.128 R164, desc[UR8][R164.64] ;  /* 0x00000008a4a47981 */ /* 0x000f22000c1e1d00 */
[----:B--2---:R-:W-:Y:S01]  /*1cb0*/  IMAD.WIDE.U32 R168, R222, 0x10, R168 ;  /* 0x00000010dea87825 */ /* 0x004fe200078e00a8 */
[----:B------:R-:W-:Y:S02]  /*1cc0*/  ISETP.NE.AND.EX P2, PT, RZ, UR11, PT, P0 ;  /* 0x0000000bff007c0c */ /* 0x000fe4000bf45300 */
[----:B------:R-:W-:-:S03]  /*1cd0*/  ISETP.NE.U32.AND P0, PT, RZ, UR24, PT ;  /* 0x00000018ff007c0c */ /* 0x000fc6000bf05070 */
[----:B------:R-:W2:Y:S01]  /*1ce0*/  LDG.E.128 R168, desc[UR8][R168.64] ;  /* 0x00000008a8a87981 */ /* 0x000ea2000c1e1d00 */
[----:B------:R-:W-:-:S07]  /*1cf0*/  ISETP.NE.AND.EX P0, PT, RZ, UR25, PT, P0 ;  /* 0x00000019ff007c0c */ /* 0x000fce000bf05300 */
[----:B-1----:R-:W1:Y:S08]  /*1d00*/  @P2 LDC.64 R20, c[0x0][0x3b8] ;  /* 0x0000ee00ff142b82 */ /* 0x002e700000000a00 */
[----:B------:R-:W0:Y:S01]  /*1d10*/  @P0 LDC.64 R182, c[0x0][0x438] ;  /* 0x00010e00ffb60b82 */ /* 0x000e220000000a00 */
[----:B-1----:R-:W-:-:S05]  /*1d20*/  @P2 IMAD.WIDE.U32 R20, R222, 0x8, R20 ;  /* 0x00000008de142825 */ /* 0x002fca00078e0014 */
[----:B------:R0:W5:Y:S02]  /*1d30*/  @P2 LDG.E.64 R180, desc[UR8][R20.64] ;  /* 0x0000000814b42981 */ /* 0x000164000c1e1b00 */
[----:B0-----:R-:W-:-:S04]  /*1d40*/  @P0 IMAD.WIDE.U32 R20, R222, 0x20, R182 ;  /* 0x00000020de140825 */ /* 0x001fc800078e00b6 */
[----:B------:R-:W-:Y:S01]  /*1d50*/  IMAD.WIDE.U32 R182, R222, 0x8, R186 ;  /* 0x00000008deb67825 */ /* 0x000fe200078e00ba */
[----:B------:R-:W5:Y:S04]  /*1d60*/  @P0 LDG.E.128 R156, desc[UR8][R20.64] ;  /* 0x00000008149c0981 */ /* 0x000f68000c1e1d00 */
[----:B------:R0:W5:Y:S04]  /*1d70*/  @P0 LDG.E.128 R160, desc[UR8][R20.64+0x10] ;  /* 0x0000100814a00981 */ /* 0x000168000c1e1d00 */
[----:B------:R-:W5:Y:S01]  /*1d80*/  LDG.E.64 R182, desc[UR8][R182.64] ;  /* 0x00000008b6b67981 */ /* 0x000f62000c1e1b00 */
[C---:B---3--:R-:W-:Y:S01]  /*1d90*/  FADD.FTZ R173, -R220.reuse, R173 ;  /* 0x000000addcad7221 */ /* 0x048fe20000010100 */
[----:B0-----:R-:W-:-:S03]  /*1da0*/  FADD.FTZ R20, -R220, R172 ;  /* 0x000000acdc147221 */ /* 0x001fc60000010100 */
[C---:B-----5:R-:W-:Y:S01]  /*1db0*/  FMUL.FTZ R186, R7.reuse, R173 ;  /* 0x000000ad07ba7220 */ /* 0x060fe20000410000 */
[--C-:B----4-:R-:W-:Y:S02]  /*1dc0*/  HADD2.F32 R187, -RZ, R164.reuse.H0_H0 ;  /* 0x200000a4ffbb7230 */ /* 0x110fe40000004100 */
[----:B------:R-:W-:Y:S02]  /*1dd0*/  HADD2.F32 R164, -RZ, R164.H1_H1 ;  /* 0x300000a4ffa47230 */ /* 0x000fe40000004100 */
[----:B------:R-:W-:Y:S01]  /*1de0*/  FADD.FTZ R175, -R220, R175 ;  /* 0x000000afdcaf7221 */ /* 0x000fe20000010100 */
[----:B------:R-:W-:Y:S01]  /*1df0*/  FMUL.FTZ R20, R7, R20 ;  /* 0x0000001407147220 */ /* 0x000fe20000410000 */
[----:B------:R-:W-:Y:S02]  /*1e00*/  HADD2.F32 R173, -RZ, R165.H0_H0 ;  /* 0x200000a5ffad7230 */ /* 0x000fe40000004100 */
[----:B------:R-:W-:Y:S01]  /*1e10*/  FMUL.FTZ R172, R217, R164 ;  /* 0x000000a4d9ac7220 */ /* 0x000fe20000410000 */
[----:B--2---:R-:W-:-:S02]  /*1e20*/  HADD2.F32 R21, -RZ, R168.H0_H0 ;  /* 0x200000a8ff157230 */ /* 0x004fc40000004100 */
[----:B------:R-:W-:Y:S01]  /*1e30*/  FADD.FTZ R129, R129, R164 ;  /* 0x000000a481817221 */ /* 0x000fe20000010000 */
[----:B------:R-:W-:Y:S01]  /*1e40*/  FFMA.FTZ R109, R186, R164, R109 ;  /* 0x000000a4ba6d7223 */ /* 0x000fe2000001006d */
[----:B------:R-:W-:Y:S02]  /*1e50*/  HADD2.F32 R168, -RZ, R168.H1_H1 ;  /* 0x300000a8ffa87230 */ /* 0x000fe40000004100 */
[----:B------:R-:W-:Y:S02]  /*1e60*/  HADD2.F32 R164, -RZ, R165.H1_H1 ;  /* 0x300000a5ffa47230 */ /* 0x000fe40000004100 */
[----:B------:R-:W-:Y:S01]  /*1e70*/  FMUL.FTZ R194, R7, R175 ;  /* 0x000000af07c27220 */ /* 0x000fe20000410000 */
[--C-:B------:R-:W-:Y:S02]  /*1e80*/  HADD2.F32 R165, -RZ, R166.reuse.H0_H0 ;  /* 0x200000a6ffa57230 */ /* 0x100fe40000004100 */
[----:B------:R-:W-:Y:S02]  /*1e90*/  HADD2.F32 R166, -RZ, R166.H1_H1 ;  /* 0x300000a6ffa67230 */ /* 0x000fe40000004100 */
[-C--:B------:R-:W-:Y:S01]  /*1ea0*/  FMUL.FTZ R189, R216, R187.reuse ;  /* 0x000000bbd8bd7220 */ /* 0x080fe20000410000 */
[----:B------:R-:W-:Y:S01]  /*1eb0*/  FADD.FTZ R128, R128, R187 ;  /* 0x000000bb80807221 */ /* 0x000fe20000010000 */
[----:B------:R-:W-:Y:S01]  /*1ec0*/  FFMA.FTZ R108, R20, R187, R108 ;  /* 0x000000bb146c7223 */ /* 0x000fe2000001006c */
[----:B------:R-:W-:Y:S01]  /*1ed0*/  FFMA.FTZ R187, R229, R168, R172 ;  /* 0x000000a8e5bb7223 */ /* 0x000fe200000100ac */
[----:B------:R-:W-:-:S02]  /*1ee0*/  HADD2.F32 R197, -RZ, R170.H0_H0 ;  /* 0x200000aaffc57230 */ /* 0x000fc40000004100 */
[----:B------:R-:W-:Y:S01]  /*1ef0*/  FADD.FTZ R174, -R220, R174 ;  /* 0x000000aedcae7221 */ /* 0x000fe20000010100 */
[-C--:B------:R-:W-:Y:S01]  /*1f00*/  FMUL.FTZ R172, R219, R164.reuse ;  /* 0x000000a4dbac7220 */ /* 0x080fe20000410000 */
[----:B------:R-:W-:Y:S01]  /*1f10*/  FADD.FTZ R131, R131, R164 ;  /* 0x000000a483837221 */ /* 0x000fe20000010000 */
[----:B------:R-:W-:Y:S01]  /*1f20*/  FFMA.FTZ R111, R194, R164, R111 ;  /* 0x000000a4c26f7223 */ /* 0x000fe2000001006f */
[----:B------:R-:W-:Y:S02]  /*1f30*/  HADD2.F32 R170, -RZ, R170.H1_H1 ;  /* 0x300000aaffaa7230 */ /* 0x000fe40000004100 */
[----:B------:R-:W-:Y:S01]  /*1f40*/  FADD.FTZ R88, R88, R21 ;  /* 0x0000001558587221 */ /* 0x000fe20000010000 */
[-C--:B------:R-:W-:Y:S01]  /*1f50*/  FFMA.FTZ R68, R20, R21.reuse, R68 ;  /* 0x0000001514447223 */ /* 0x080fe20000010044 */
[----:B------:R-:W-:Y:S01]  /*1f60*/  FMUL.FTZ R164, R213, R166 ;  /* 0x000000a6d5a47220 */ /* 0x000fe20000410000 */
[----:B------:R-:W-:Y:S01]  /*1f70*/  FFMA.FTZ R21, R228, R21, R189 ;  /* 0x00000015e4157223 */ /* 0x000fe200000100bd */
[----:B------:R-:W-:Y:S01]  /*1f80*/  FADD.FTZ R179, -R220, R179 ;  /* 0x000000b3dcb37221 */ /* 0x000fe20000010100 */
[----:B------:R-:W-:-:S02]  /*1f90*/  HADD2.F32 R189, -RZ, R169.H0_H0 ;  /* 0x200000a9ffbd7230 */ /* 0x000fc40000004100 */
[----:B------:R-:W-:Y:S01]  /*1fa0*/  FADD.FTZ R89, R89, R168 ;  /* 0x000000a859597221 */ /* 0x000fe20000010000 */
[----:B------:R-:W-:Y:S01]  /*1fb0*/  FFMA.FTZ R69, R186, R168, R69 ;  /* 0x000000a8ba457223 */ /* 0x000fe20000010045 */
[----:B------:R-:W-:Y:S01]  /*1fc0*/  FMUL.FTZ R188, R7, R174 ;  /* 0x000000ae07bc7220 */ /* 0x000fe20000410000 */
[----:B------:R-:W-:Y:S01]  /*1fd0*/  FMUL.FTZ R195, R218, R173 ;  /* 0x000000addac37220 */ /* 0x000fe20000410000 */
[----:B------:R-:W-:Y:S02]  /*1fe0*/  HADD2.F32 R168, -RZ, R169.H1_H1 ;  /* 0x300000a9ffa87230 */ /* 0x000fe40000004100 */
[----:B------:R-:W-:Y:S01]  /*1ff0*/  FFMA.FTZ R203, R225, R170, R164 ;  /* 0x000000aae1cb7223 */ /* 0x000fe200000100a4 */
[----:B------:R-:W-:Y:S02]  /*2000*/  HADD2.F32 R164, -RZ, R167.H1_H1 ;  /* 0x300000a7ffa47230 */ /* 0x000fe40000004100 */
[----:B------:R-:W-:Y:S01]  /*2010*/  FMUL.FTZ R210, R7, R179 ;  /* 0x000000b307d27220 */ /* 0x000fe20000410000 */
        /* <DEDUP_REMOVED lines=21> */
[----:B------:R-:W-:Y:S01]  /*2170*/  FADD.FTZ R178, -R220, R178 ;  /* 0x000000b2dcb27221 */ /* 0x000fe20000010100 */
[----:B------:R-:W-:Y:S01]  /*2180*/  FADD.FTZ R92, R92, R197 ;  /* 0x000000c55c5c7221 */ /* 0x000fe20000010000 */
[----:B------:R-:W-:Y:S01]  /*2190*/  FFMA.FTZ R72, R196, R197, R72 ;  /* 0x000000c5c4487223 */ /* 0x000fe20000010048 */
[----:B------:R-:W-:-:S02]  /*21a0*/  HADD2.F32 R165, -RZ, R167.H0_H0 ;  /* 0x200000a7ffa57230 */ /* 0x000fc40000004100 */
[----:B------:R-:W-:Y:S01]  /*21b0*/  FFMA.FTZ R197, R224, R197, R169 ;  /* 0x000000c5e0c57223 */ /* 0x000fe200000100a9 */
[----:B------:R-:W-:Y:S01]  /*21c0*/  FADD.FTZ R164, R164, R195 ;  /* 0x000000c3a4a47221 */ /* 0x000fe20000010000 */
[----:B------:R-:W-:Y:S01]  /*21d0*/  FFMA.FTZ R223, R194, R195, R223 ;  /* 0x000000c3c2df7223 */ /* 0x000fe200000100df */
[C---:B------:R-:W-:Y:S01]  /*21e0*/  FMUL.FTZ R202, R7.reuse, R177 ;  /* 0x000000b107ca7220 */ /* 0x040fe20000410000 */
[--C-:B------:R-:W-:Y:S02]  /*21f0*/  HADD2.F32 R205, -RZ, R171.reuse.H0_H0 ;  /* 0x200000abffcd7230 */ /* 0x100fe40000004100 */
        /* <DEDUP_REMOVED lines=12> */
[----:B------:R-:W-:Y:S02]  /*22c0*/  FFMA.FTZ R211, R227, R166, R168 ;  /* 0x000000a6e3d37223 */ /* 0x000fe400000100a8 */
        /* <DEDUP_REMOVED lines=12> */
.L_x_3306:
[----:B------:R-:W-:Y:S05]  /*2390*/  BSYNC.RECONVERGENT B0 ;  /* 0x0000000000007941 */ /* 0x000fea0003800200 */
.L_x_3305:
        /* <DEDUP_REMOVED lines=23> */
.L_x_3360:
        /* <DEDUP_REMOVED lines=35> */
[----:B------:R-:W-:Y:S01]  /*2740*/  F2FP.F16.F32.PACK_AB R167, R167, R164 ;  /* 0x000000a4a7a7723e */ /* 0x000fe200000000ff */
        /* <DEDUP_REMOVED lines=12> */
[----:B------:R-:W-:Y:S01]  /*2810*/  F2FP.F16.F32.PACK_AB R166, R165, R164 ;  /* 0x000000a4a5a6723e */ /* 0x000fe200000000ff */
        /* <DEDUP_REMOVED lines=14> */
[----:B------:R-:W-:Y:S01]  /*2900*/  F2FP.F16.F32.PACK_AB R165, R165, R164 ;  /* 0x000000a4a5a5723e */ /* 0x000fe200000000ff */
[----:B------:R-:W-:Y:S01]  /*2910*/  FFMA.FTZ R164, R8, R171, R173 ;  /* 0x000000ab08a47223 */ /* 0x000fe200000100ad */
[----:B------:R-:W-:-:S03]  /*2920*/  FSEL R168, R168, RZ, P0 ;  /* 0x000000ffa8a87208 */ /* 0x000fc60000000000 */
[----:B------:R-:W-:-:S04]  /*2930*/  FADD.FTZ R164, R9, -R164 ;  /* 0x800000a409a47221 */ /* 0x000fc80000010000 */
[----:B------:R-:W-:-:S04]  /*2940*/  FMUL.FTZ R164, R7, R164 ;  /* 0x000000a407a47220 */ /* 0x000fc80000410000 */
[----:B------:R-:W-:-:S05]  /*2950*/  FMUL.FTZ R164, R164, UR13 ;  /* 0x0000000da4a47c20 */ /* 0x000fca0008410000 */
[----:B------:R-:W-:-:S04]  /*2960*/  FSEL R164, R164, RZ, P2 ;  /* 0x000000ffa4a47208 */ /* 0x000fc80001000000 */
[----:B------:R-:W-:Y:S01]  /*2970*/  F2FP.F16.F32.PACK_AB R164, R164, R168 ;  /* 0x000000a8a4a4723e */ /* 0x000fe200000000ff */
[----:B------:R-:W-:Y:S06]  /*2980*/  BRA `(.L_x_3313) ;  /* 0x0000001c007c7947 */ /* 0x000fec0003800000 */
.L_x_3312:
        /* <DEDUP_REMOVED lines=14> */
[----:B------:R-:W-:Y:S01]  /*2a70*/  LOP3.LUT P6, RZ, R29, 0xff, RZ, 0xc0, !PT ;  /* 0x000000ff1dff7812 */ /* 0x000fe200078cc0ff */
[----:B------:R-:W-:Y:S01]  /*2a80*/  FMUL.FTZ R105, R149, UR13 ;  /* 0x0000000d95697c20 */ /* 0x000fe20008410000 */
        /* <DEDUP_REMOVED lines=13> */
[----:B------:R-:W-:Y:S01]  /*2b60*/  F2FP.F16.F32.PACK_AB R166, R105, R104 ;  /* 0x0000006869a6723e */ /* 0x000fe200000000ff */
[--C-:B------:R-:W-:Y:S01]  /*2b70*/  FFMA.FTZ R105, R0, R171, R173.reuse ;  /* 0x000000ab00697223 */ /* 0x100fe200000100ad */
[----:B------:R-:W-:Y:S01]  /*2b80*/  F2FP.F16.F32.PACK_AB R167, R106, R167 ;  /* 0x000000a76aa7723e */ /* 0x000fe200000000ff */
        /* <DEDUP_REMOVED lines=22> */
.L_x_3311:
        /* <DEDUP_REMOVED lines=22> */
[----:B------:R-:W-:Y:S01]  /*2e50*/  F2FP.F16.F32.PACK_AB R167, R165, R164 ;  /* 0x000000a4a5a7723e */ /* 0x000fe200000000ff */
        /* <DEDUP_REMOVED lines=11> */
[----:B------:R-:W-:Y:S01]  /*2f10*/  F2FP.F16.F32.PACK_AB R166, R165, R164 ;  /* 0x000000a4a5a6723e */ /* 0x000fe200000000ff */
        /* <DEDUP_REMOVED lines=15> */
[----:B------:R-:W-:Y:S01]  /*3010*/  F2FP.F16.F32.PACK_AB R165, R164, R165 ;  /* 0x000000a5a4a5723e */ /* 0x000fe200000000ff */
[----:B------:R-:W-:Y:S01]  /*3020*/  FFMA.FTZ R164, R8, R171, R173 ;  /* 0x000000ab08a47223 */ /* 0x000fe200000100ad */
[----:B------:R-:W-:-:S03]  /*3030*/  FSEL R168, R168, RZ, P0 ;  /* 0x000000ffa8a87208 */ /* 0x000fc60000000000 */
[----:B------:R-:W-:-:S04]  /*3040*/  FADD.FTZ R164, R9, -R164 ;  /* 0x800000a409a47221 */ /* 0x000fc80000010000 */
[----:B------:R-:W-:-:S04]  /*3050*/  FFMA.FTZ R164, R7, R164, R141 ;  /* 0x000000a407a47223 */ /* 0x000fc8000001008d */
[----:B------:R-:W-:-:S05]  /*3060*/  FMUL.FTZ R164, R164, UR13 ;  /* 0x0000000da4a47c20 */ /* 0x000fca0008410000 */
[----:B------:R-:W-:-:S04]  /*3070*/  FSEL R164, R164, RZ, P2 ;  /* 0x000000ffa4a47208 */ /* 0x000fc80001000000 */
[----:B------:R-:W-:Y:S01]  /*3080*/  F2FP.F16.F32.PACK_AB R164, R164, R168 ;  /* 0x000000a8a4a4723e */ /* 0x000fe200000000ff */
[----:B------:R-:W-:Y:S06]  /*3090*/  BRA `(.L_x_3313) ;  /* 0x0000001400b87947 */ /* 0x000fec0003800000 */
.L_x_3314:
        /* <DEDUP_REMOVED lines=9> */
[----:B------:R-:W-:Y:S01]  /*3130*/  FFMA.FTZ R104, R22, R171, R173 ;  /* 0x000000ab16687223 */ /* 0x000fe200000100ad */
[C---:B------:R-:W-:Y:S01]  /*3140*/  FFMA.FTZ R151, R7.reuse, R148, R147 ;  /* 0x0000009407977223 */ /* 0x040fe20000010093 */
[----:B------:R-:W-:Y:S01]  /*3150*/  FFMA.FTZ R149, R7, R106, R145 ;  /* 0x0000006a07957223 */ /* 0x000fe20000010091 */
[----:B------:R-:W-:Y:S01]  /*3160*/  FMUL.FTZ R167, R150, UR13 ;  /* 0x0000000d96a77c20 */ /* 0x000fe20008410000 */
[----:B------:R-:W-:Y:S01]  /*3170*/  FADD.FTZ R105, R23, -R104 ;  /* 0x8000006817697221 */ /* 0x000fe20000010000 */
[----:B------:R-:W-:Y:S01]  /*3180*/  LOP3.LUT P6, RZ, R29, 0xff, RZ, 0xc0, !PT ;  /* 0x000000ff1dff7812 */ /* 0x000fe200078cc0ff */
[----:B------:R-:W-:Y:S01]  /*3190*/  FMUL.FTZ R106, R151, UR13 ;  /* 0x0000000d976a7c20 */ /* 0x000fe20008410000 */
[----:B------:R-:W-:Y:S01]  /*31a0*/  ISETP.GE.U32.AND.EX P0, PT, R29, 0x1000000, PT, P0 ;  /* 0x010000001d00780c */ /* 0x000fe20003f06100 */
[----:B------:R-:W-:Y:S01]  /*31b0*/  FFMA.FTZ R148, R7, R105, R144 ;  /* 0x0000006907947223 */ /* 0x000fe20000010090 */
[----:B------:R-:W-:Y:S01]  /*31c0*/  FSEL R167, R167, RZ, P2 ;  /* 0x000000ffa7a77208 */ /* 0x000fe20001000000 */
[----:B------:R-:W-:Y:S01]  /*31d0*/  FMUL.FTZ R105, R149, UR13 ;  /* 0x0000000d95697c20 */ /* 0x000fe20008410000 */
[----:B------:R-:W-:Y:S01]  /*31e0*/  LOP3.LUT P2, RZ, R29, 0xff00, RZ, 0xc0, !PT ;  /* 0x0000ff001dff7812 */ /* 0x000fe2000784c0ff */
[----:B------:R-:W-:Y:S01]  /*31f0*/  FMUL.FTZ R104, R148, UR13 ;  /* 0x0000000d94687c20 */ /* 0x000fe20008410000 */
[----:B------:R-:W-:Y:S01]  /*3200*/  FSEL R106, R106, RZ, P0 ;  /* 0x000000ff6a6a7208 */ /* 0x000fe20000000000 */
[-CC-:B------:R-:W-:Y:S01]  /*3210*/  FFMA.FTZ R164, R10, R171.reuse, R173.reuse ;  /* 0x000000ab0aa47223 */ /* 0x180fe200000100ad */
[----:B------:R-:W-:Y:S01]  /*3220*/  FSEL R105, R105, RZ, P2 ;  /* 0x000000ff69697208 */ /* 0x000fe20001000000 */
[--C-:B------:R-:W-:Y:S01]  /*3230*/  FFMA.FTZ R168, R16, R171, R173.reuse ;  /* 0x000000ab10a87223 */ /* 0x100fe200000100ad */
[----:B------:R-:W-:Y:S01]  /*3240*/  FSEL R104, R104, RZ, P6 ;  /* 0x000000ff68687208 */ /* 0x000fe20003000000 */
[----:B------:R-:W-:Y:S01]  /*3250*/  FADD.FTZ R107, R11, -R164 ;  /* 0x800000a40b6b7221 */ /* 0x000fe20000010000 */
[----:B------:R-:W-:Y:S01]  /*3260*/  F2FP.F16.F32.PACK_AB R167, R106, R167 ;  /* 0x000000a76aa7723e */ /* 0x000fe200000000ff */
[-CC-:B------:R-:W-:Y:S01]  /*3270*/  FFMA.FTZ R106, R8, R171.reuse, R173.reuse ;  /* 0x000000ab086a7223 */ /* 0x180fe200000100ad */
[----:B------:R-:W-:Y:S01]  /*3280*/  F2FP.F16.F32.PACK_AB R166, R105, R104 ;  /* 0x0000006869a6723e */ /* 0x000fe200000000ff */
[----:B------:R-:W-:Y:S01]  /*3290*/  FFMA.FTZ R105, R0, R171, R173 ;  /* 0x000000ab00697223 */ /* 0x000fe200000100ad */
[----:B------:R-:W-:Y:S01]  /*32a0*/  FADD.FTZ R168, R17, -R168 ;  /* 0x800000a811a87221 */ /* 0x000fe20000010000 */
[----:B------:R-:W-:Y:S01]  /*32b0*/  FADD.FTZ R106, R9, -R106 ;  /* 0x8000006a096a7221 */ /* 0x000fe20000010000 */
[----:B------:R-:W-:Y:S01]  /*32c0*/  LOP3.LUT P6, RZ, R28, 0xff, RZ, 0xc0, !PT ;  /* 0x000000ff1cff7812 */ /* 0x000fe200078cc0ff */
[----:B------:R-:W-:Y:S01]  /*32d0*/  FADD.FTZ R105, R6, -R105 ;  /* 0x8000006906697221 */ /* 0x000fe20000010000 */
[----:B------:R-:W-:-:S02]  /*32e0*/  LOP3.LUT P0, RZ, R28, 0xff00, RZ, 0xc0, !PT ;  /* 0x0000ff001cff7812 */ /* 0x000fc4000780c0ff */
[----:B------:R-:W-:Y:S01]  /*32f0*/  LOP3.LUT P2, RZ, R28, 0xff0000, RZ, 0xc0, !PT ;  /* 0x00ff00001cff7812 */ /* 0x000fe2000784c0ff */
        /* <DEDUP_REMOVED lines=16> */
.L_x_3310:
        /* <DEDUP_REMOVED lines=30> */
[----:B------:R-:W-:Y:S01]  /*35e0*/  F2FP.F16.F32.PACK_AB R139, R136, R139 ;  /* 0x0000008b888b723e */ /* 0x000fe200000000ff */
[--C-:B------:R-:W-:Y:S01]  /*35f0*/  FFMA.FTZ R136, R22, R171, R173.reuse ;  /* 0x000000ab16887223 */ /* 0x100fe200000100ad */
[----:B------:R-:W-:Y:S01]  /*3600*/  F2FP.F16.F32.PACK_AB R167, R138, R167 ;  /* 0x000000a78aa7723e */ /* 0x000fe200000000ff */
        /* <DEDUP_REMOVED lines=18> */
[----:B------:R-:W-:-:S02]  /*3730*/  F2FP.F16.F32.PACK_AB R138, R137, R138 ;  /* 0x0000008a898a723e */ /* 0x000fc400000000ff */
[----:B------:R-:W-:Y:S01]  /*3740*/  FMUL.FTZ R136, R7, R136 ;  /* 0x0000008807887220 */ /* 0x000fe20000410000 */
[----:B------:R-:W-:Y:S01]  /*3750*/  FADD.FTZ R164, R17, -R164 ;  /* 0x800000a411a47221 */ /* 0x000fe20000010000 */
[----:B------:R-:W-:Y:S02]  /*3760*/  LOP3.LUT P6, RZ, R28, 0xff0000, RZ, 0xc0, !PT ;  /* 0x00ff00001cff7812 */ /* 0x000fe400078cc0ff */
[----:B------:R-:W-:Y:S01]  /*3770*/  FMUL.FTZ R137, R136, UR13 ;  /* 0x0000000d88897c20 */ /* 0x000fe20008410000 */
[----:B------:R-:W-:Y:S01]  /*3780*/  FMUL.FTZ R164, R7, R164 ;  /* 0x000000a407a47220 */ /* 0x000fe20000410000 */
[----:B------:R-:W-:Y:S02]  /*3790*/  F2FP.F16.F32.PACK_AB R166, R165, R166 ;  /* 0x000000a6a5a6723e */ /* 0x000fe400000000ff */
[----:B------:R-:W-:Y:S01]  /*37a0*/  LOP3.LUT P0, RZ, R30, 0xff000000, RZ, 0xc0, !PT ;  /* 0xff0000001eff7812 */ /* 0x000fe2000780c0ff */
[----:B------:R-:W-:Y:S01]  /*37b0*/  FMUL.FTZ R136, R164, UR13 ;  /* 0x0000000da4887c20 */ /* 0x000fe20008410000 */
[----:B------:R-:W-:-:S02]  /*37c0*/  FSEL R165, R137, RZ, P6 ;  /* 0x000000ff89a57208 */ /* 0x000fc40003000000 */
[----:B------:R-:W-:Y:S02]  /*37d0*/  LOP3.LUT P6, RZ, R28, 0xff000000, RZ, 0xc0, !PT ;  /* 0xff0000001cff7812 */ /* 0x000fe400078cc0ff */
[C---:B------:R-:W-:Y:S02]  /*37e0*/  FSEL R164, R136.reuse, RZ, P0 ;  /* 0x000000ff88a47208 */ /* 0x040fe40000000000 */
[----:B------:R-:W-:Y:S02]  /*37f0*/  FSEL R136, R136, RZ, P6 ;  /* 0x000000ff88887208 */ /* 0x000fe40003000000 */
[----:B------:R-:W-:Y:S02]  /*3800*/  LOP3.LUT P2, RZ, R30, 0xff0000, RZ, 0xc0, !PT ;  /* 0x00ff00001eff7812 */ /* 0x000fe4000784c0ff */
[----:B------:R-:W-:Y:S01]  /*3810*/  F2FP.F16.F32.PACK_AB R165, R136, R165 ;  /* 0x000000a588a5723e */ /* 0x000fe200000000ff */
[----:B------:R-:W-:Y:S01]  /*3820*/  FFMA.FTZ R136, R8, R171, R173 ;  /* 0x000000ab08887223 */ /* 0x000fe200000100ad */
[----:B------:R-:W-:-:S02]  /*3830*/  FSEL R137, R137, RZ, P2 ;  /* 0x000000ff89897208 */ /* 0x000fc40001000000 */
[----:B------:R-:W-:Y:S01]  /*3840*/  LOP3.LUT P6, RZ, R28, 0xff00, RZ, 0xc0, !PT ;  /* 0x0000ff001cff7812 */ /* 0x000fe200078cc0ff */
[----:B------:R-:W-:Y:S01]  /*3850*/  FADD.FTZ R136, R9, -R136 ;  /* 0x8000008809887221 */ /* 0x000fe20000010000 */
[----:B------:R-:W-:Y:S02]  /*3860*/  F2FP.F16.F32.PACK_AB R137, R164, R137 ;  /* 0x00000089a489723e */ /* 0x000fe400000000ff */
        /* <DEDUP_REMOVED lines=9> */
[----:B------:R-:W-:Y:S02]  /*3900*/  F2FP.F16.F32.PACK_AB R136, R136, R169 ;  /* 0x000000a98888723e */ /* 0x000fe400000000ff */
[----:B------:R-:W-:Y:S01]  /*3910*/  F2FP.F16.F32.PACK_AB R164, R164, R168 ;  /* 0x000000a8a4a4723e */ /* 0x000fe200000000ff */
[----:B------:R-:W-:Y:S06]  /*3920*/  BRA `(.L_x_3313) ;  /* 0x0000000c00947947 */ /* 0x000fec0003800000 */
.L_x_3316:
[----:B------:R-:W-:Y:S01]  /*3930*/  FFMA.FTZ R104, R198, R171, R173 ;  /* 0x000000abc6687223 */ /* 0x000fe200000100ad */
[----:B------:R-:W-:Y:S02]  /*3940*/  LOP3.LUT P0, RZ, R29, 0xff0000, RZ, 0xc0, !PT ;  /* 0x00ff00001dff7812 */ /* 0x000fe4000780c0ff */
[----:B------:R-:W-:Y:S01]  /*3950*/  LOP3.LUT P6, RZ, R31, 0xff0000, RZ, 0xc0, !PT ;  /* 0x00ff00001fff7812 */ /* 0x000fe200078cc0ff */
[----:B------:R-:W-:Y:S01]  /*3960*/  FADD.FTZ R104, R199, -R104 ;  /* 0x80000068c7687221 */ /* 0x000fe20000010000 */
[----:B------:R-:W-:-:S03]  /*3970*/  ISETP.GE.U32.AND P2, PT, R30, RZ, PT ;  /* 0x000000ff1e00720c */ /* 0x000fc60003f46070 */
[----:B-----5:R-:W-:Y:S01]  /*3980*/  FMUL.FTZ R150, R7, R104 ;  /* 0x0000006807967220 */ /* 0x020fe20000410000 */
[----:B------:R-:W-:Y:S01]  /*3990*/  FFMA.FTZ R104, R206, R171, R173 ;  /* 0x000000abce687223 */ /* 0x000fe200000100ad */
[----:B------:R-:W-:-:S03]  /*39a0*/  ISETP.GE.U32.AND.EX P2, PT, R31, 0x1000000, PT, P2 ;  /* 0x010000001f00780c */ /* 0x000fc60003f46120 */
[----:B------:R-:W-:Y:S01]  /*39b0*/  FADD.FTZ R106, R207, -R104 ;  /* 0x80000068cf6a7221 */ /* 0x000fe20000010000 */
[----:B------:R-:W-:-:S03]  /*39c0*/  FMUL.FTZ R104, R150, UR13 ;  /* 0x0000000d96687c20 */ /* 0x000fc60008410000 */
[----:B------:R-:W-:Y:S02]  /*39d0*/  FMUL.FTZ R151, R7, R106 ;  /* 0x0000006a07977220 */ /* 0x000fe40000410000 */
[----:B------:R-:W-:Y:S02]  /*39e0*/  FSEL R167, R104, RZ, P0 ;  /* 0x000000ff68a77208 */ /* 0x000fe40000000000 */
[----:B------:R-:W-:Y:S01]  /*39f0*/  ISETP.GE.U32.AND P0, PT, R28, RZ, PT ;  /* 0x000000ff1c00720c */ /* 0x000fe20003f06070 */
[----:B------:R-:W-:Y:S01]  /*3a00*/  FMUL.FTZ R105, R151, UR13 ;  /* 0x0000000d97697c20 */ /* 0x000fe20008410000 */
[----:B------:R-:W-:Y:S02]  /*3a10*/  FSEL R139, R104, RZ, P6 ;  /* 0x000000ff688b7208 */ /* 0x000fe40003000000 */
[----:B------:R-:W-:Y:S02]  /*3a20*/  ISETP.GE.U32.AND.EX P0, PT, R29, 0x1000000, PT, P0 ;  /* 0x010000001d00780c */ /* 0x000fe40003f06100 */
[----:B------:R-:W-:-:S02]  /*3a30*/  FSEL R106, R105, RZ, P2 ;  /* 0x000000ff696a7208 */ /* 0x000fc40001000000 */
[----:B------:R-:W-:Y:S02]  /*3a40*/  FSEL R104, R105, RZ, P0 ;  /* 0x000000ff69687208 */ /* 0x000fe40000000000 */
[----:B------:R-:W-:Y:S01]  /*3a50*/  F2FP.F16.F32.PACK_AB R139, R106, R139 ;  /* 0x0000008b6a8b723e */ /* 0x000fe200000000ff */
[--C-:B------:R-:W-:Y:S01]  /*3a60*/  FFMA.FTZ R106, R190, R171, R173.reuse ;  /* 0x000000abbe6a7223 */ /* 0x100fe200000100ad */
[----:B------:R-:W-:Y:S01]  /*3a70*/  F2FP.F16.F32.PACK_AB R167, R104, R167 ;  /* 0x000000a768a7723e */ /* 0x000fe200000000ff */
[-CC-:B------:R-:W-:Y:S01]  /*3a80*/  FFMA.FTZ R104, R22, R171.reuse, R173.reuse ;  /* 0x000000ab16687223 */ /* 0x180fe200000100ad */
[----:B------:R-:W-:Y:S01]  /*3a90*/  LOP3.LUT P6, RZ, R29, 0xff, RZ, 0xc0, !PT ;  /* 0x000000ff1dff7812 */ /* 0x000fe200078cc0ff */
[----:B------:R-:W-:Y:S01]  /*3aa0*/  FADD.FTZ R106, R191, -R106 ;  /* 0x8000006abf6a7221 */ /* 0x000fe20000010000 */
[----:B------:R-:W-:Y:S01]  /*3ab0*/  LOP3.LUT P2, RZ, R31, 0xff, RZ, 0xc0, !PT ;  /* 0x000000ff1fff7812 */ /* 0x000fe2000784c0ff */
[----:B------:R-:W-:Y:S01]  /*3ac0*/  FADD.FTZ R104, R23, -R104 ;  /* 0x8000006817687221 */ /* 0x000fe20000010000 */
[----:B------:R-:W-:Y:S01]  /*3ad0*/  LOP3.LUT P0, RZ, R31, 0xff00, RZ, 0xc0, !PT ;  /* 0x0000ff001fff7812 */ /* 0x000fe2000780c0ff */
[C---:B------:R-:W-:Y:S01]  /*3ae0*/  FMUL.FTZ R149, R7.reuse, R106 ;  /* 0x0000006a07957220 */ /* 0x040fe20000410000 */
[----:B------:R-:W-:Y:S01]  /*3af0*/  FFMA.FTZ R106, R16, R171, R173 ;  /* 0x000000ab106a7223 */ /* 0x000fe200000100ad */
[----:B------:R-:W-:-:S02]  /*3b00*/  FMUL.FTZ R148, R7, R104 ;  /* 0x0000006807947220 */ /* 0x000fc40000410000 */
[----:B------:R-:W-:Y:S01]  /*3b10*/  FMUL.FTZ R105, R149, UR13 ;  /* 0x0000000d95697c20 */ /* 0x000fe20008410000 */
[----:B------:R-:W-:Y:S01]  /*3b20*/  FADD.FTZ R136, R17, -R106 ;  /* 0x8000006a11887221 */ /* 0x000fe20000010000 */
[----:B------:R-:W-:-:S03]  /*3b30*/  FMUL.FTZ R104, R148, UR13 ;  /* 0x0000000d94687c20 */ /* 0x000fc60008410000 */
[----:B------:R-:W-:Y:S02]  /*3b40*/  FSEL R107, R105, RZ, P0 ;  /* 0x000000ff696b7208 */ /* 0x000fe40000000000 */
[C---:B------:R-:W-:Y:S02]  /*3b50*/  FSEL R166, R104.reuse, RZ, P6 ;  /* 0x000000ff68a67208 */ /* 0x040fe40003000000 */
[----:B------:R-:W-:Y:S01]  /*3b60*/  FSEL R138, R104, RZ, P2 ;  /* 0x000000ff688a7208 */ /* 0x000fe20001000000 */
[----:B------:R-:W-:Y:S01]  /*3b70*/  FFMA.FTZ R104, R10, R171, R173 ;  /* 0x000000ab0a687223 */ /* 0x000fe200000100ad */
[----:B------:R-:W-:Y:S02]  /*3b80*/  LOP3.LUT P6, RZ, R29, 0xff00, RZ, 0xc0, !PT ;  /* 0x0000ff001dff7812 */ /* 0x000fe400078cc0ff */
[----:B------:R-:W-:Y:S01]  /*3b90*/  F2FP.F16.F32.PACK_AB R138, R107, R138 ;  /* 0x0000008a6b8a723e */ /* 0x000fe200000000ff */
[----:B------:R-:W-:Y:S01]  /*3ba0*/  FADD.FTZ R104, R11, -R104 ;  /* 0x800000680b687221 */ /* 0x000fe20000010000 */
[----:B------:R-:W-:Y:S01]  /*3bb0*/  FSEL R105, R105, RZ, P6 ;  /* 0x000000ff69697208 */ /* 0x000fe20003000000 */
[C---:B------:R-:W-:Y:S01]  /*3bc0*/  FMUL.FTZ R107, R7.reuse, R136 ;  /* 0x00000088076b7220 */ /* 0x040fe20000410000 */
[----:B------:R-:W-:Y:S01]  /*3bd0*/  LOP3.LUT P6, RZ, R28, 0xff0000, RZ, 0xc0, !PT ;  /* 0x00ff00001cff7812 */ /* 0x000fe200078cc0ff */
[----:B------:R-:W-:Y:S01]  /*3be0*/  FMUL.FTZ R106, R7, R104 ;  /* 0x00000068076a7220 */ /* 0x000fe20000410000 */
[----:B------:R-:W-:Y:S01]  /*3bf0*/  F2FP.F16.F32.PACK_AB R166, R105, R166 ;  /* 0x000000a669a6723e */ /* 0x000fe200000000ff */
[----:B------:R-:W-:Y:S01]  /*3c00*/  FMUL.FTZ R105, R107, UR13 ;  /* 0x0000000d6b697c20 */ /* 0x000fe20008410000 */
[----:B------:R-:W-:Y:S01]  /*3c10*/  LOP3.LUT P2, RZ, R30, 0xff0000, RZ, 0xc0, !PT ;  /* 0x00ff00001eff7812 */ /* 0x000fe2000784c0ff */
[----:B------:R-:W-:Y:S01]  /*3c20*/  FMUL.FTZ R104, R106, UR13 ;  /* 0x0000000d6a687c20 */ /* 0x000fe20008410000 */
[----:B------:R-:W-:-:S04]  /*3c30*/  LOP3.LUT P0, RZ, R30, 0xff000000, RZ, 0xc0, !PT ;  /* 0xff0000001eff7812 */ /* 0x000fc8000780c0ff */
[----:B------:R-:W-:Y:S02]  /*3c40*/  FSEL R165, R104, RZ, P6 ;  /* 0x000000ff68a57208 */ /* 0x000fe40003000000 */
[----:B------:R-:W-:Y:S02]  /*3c50*/  LOP3.LUT P6, RZ, R28, 0xff000000, RZ, 0xc0, !PT ;  /* 0xff0000001cff7812 */ /* 0x000fe400078cc0ff */
[----:B------:R-:W-:Y:S02]  /*3c60*/  FSEL R137, R104, RZ, P2 ;  /* 0x000000ff68897208 */ /* 0x000fe40001000000 */
[C---:B------:R-:W-:Y:S02]  /*3c70*/  FSEL R104, R105.reuse, RZ, P6 ;  /* 0x000000ff69687208 */ /* 0x040fe40003000000 */
[----:B------:R-:W-:Y:S01]  /*3c80*/  FSEL R136, R105, RZ, P0 ;  /* 0x000000ff69887208 */ /* 0x000fe20000000000 */
[--C-:B------:R-:W-:Y:S01]  /*3c90*/  FFMA.FTZ R105, R0, R171, R173.reuse ;  /* 0x000000ab00697223 */ /* 0x100fe200000100ad */
        /* <DEDUP_REMOVED lines=20> */
.L_x_3315:
        /* <DEDUP_REMOVED lines=49> */
[----:B------:R-:W-:Y:S01]  /*40f0*/  FFMA.FTZ R136, R7, R136, R142 ;  /* 0x0000008807887223 */ /* 0x000fe2000001008e */
[----:B------:R-:W-:Y:S01]  /*4100*/  FADD.FTZ R164, R17, -R164 ;  /* 0x800000a411a47221 */ /* 0x000fe20000010000 */
[----:B------:R-:W-:Y:S02]  /*4110*/  LOP3.LUT P6, RZ, R28, 0xff0000, RZ, 0xc0, !PT ;  /* 0x00ff00001cff7812 */ /* 0x000fe400078cc0ff */
[----:B------:R-:W-:Y:S01]  /*4120*/  FMUL.FTZ R137, R136, UR13 ;  /* 0x0000000d88897c20 */ /* 0x000fe20008410000 */
[----:B------:R-:W-:Y:S01]  /*4130*/  FFMA.FTZ R164, R7, R164, R143 ;  /* 0x000000a407a47223 */ /* 0x000fe2000001008f */
        /* <DEDUP_REMOVED lines=26> */
.L_x_3317:
[----:B------:R-:W-:Y:S01]  /*42e0*/  FFMA.FTZ R104, R198, R171, R173 ;  /* 0x000000abc6687223 */ /* 0x000fe200000100ad */
[----:B------:R-:W-:Y:S02]  /*42f0*/  LOP3.LUT P0, RZ, R29, 0xff0000, RZ, 0xc0, !PT ;  /* 0x00ff00001dff7812 */ /* 0x000fe4000780c0ff */
[----:B------:R-:W-:Y:S01]  /*4300*/  LOP3.LUT P6, RZ, R31, 0xff0000, RZ, 0xc0, !PT ;  /* 0x00ff00001fff7812 */ /* 0x000fe200078cc0ff */
[----:B------:R-:W-:Y:S01]  /*4310*/  FADD.FTZ R104, R199, -R104 ;  /* 0x80000068c7687221 */ /* 0x000fe20000010000 */
[----:B------:R-:W-:-:S03]  /*4320*/  ISETP.GE.U32.AND P2, PT, R30, RZ, PT ;  /* 0x000000ff1e00720c */ /* 0x000fc60003f46070 */
[----:B-----5:R-:W-:Y:S01]  /*4330*/  FFMA.FTZ R150, R7, R104, R146 ;  /* 0x0000006807967223 */ /* 0x020fe20000010092 */
[----:B------:R-:W-:Y:S01]  /*4340*/  FFMA.FTZ R104, R206, R171, R173 ;  /* 0x000000abce687223 */ /* 0x000fe200000100ad */
[----:B------:R-:W-:-:S03]  /*4350*/  ISETP.GE.U32.AND.EX P2, PT, R31, 0x1000000, PT, P2 ;  /* 0x010000001f00780c */ /* 0x000fc60003f46120 */
[----:B------:R-:W-:Y:S01]  /*4360*/  FADD.FTZ R106, R207, -R104 ;  /* 0x80000068cf6a7221 */ /* 0x000fe20000010000 */
[----:B------:R-:W-:-:S03]  /*4370*/  FMUL.FTZ R104, R150, UR13 ;  /* 0x0000000d96687c20 */ /* 0x000fc60008410000 */
[----:B------:R-:W-:Y:S02]  /*4380*/  FFMA.FTZ R151, R7, R106, R147 ;  /* 0x0000006a07977223 */ /* 0x000fe40000010093 */
        /* <DEDUP_REMOVED lines=10> */
[-C--:B------:R-:W-:Y:S01]  /*4430*/  FFMA.FTZ R104, R22, R171.reuse, R173 ;  /* 0x000000ab16687223 */ /* 0x080fe200000100ad */
[----:B------:R-:W-:Y:S01]  /*4440*/  LOP3.LUT P6, RZ, R29, 0xff, RZ, 0xc0, !PT ;  /* 0x000000ff1dff7812 */ /* 0x000fe200078cc0ff */
[----:B------:R-:W-:Y:S01]  /*4450*/  FADD.FTZ R106, R191, -R106 ;  /* 0x8000006abf6a7221 */ /* 0x000fe20000010000 */
[----:B------:R-:W-:Y:S01]  /*4460*/  LOP3.LUT P2, RZ, R31, 0xff, RZ, 0xc0, !PT ;  /* 0x000000ff1fff7812 */ /* 0x000fe2000784c0ff */
[----:B------:R-:W-:Y:S01]  /*4470*/  FADD.FTZ R104, R23, -R104 ;  /* 0x8000006817687221 */ /* 0x000fe20000010000 */
[----:B------:R-:W-:Y:S01]  /*4480*/  LOP3.LUT P0, RZ, R31, 0xff00, RZ, 0xc0, !PT ;  /* 0x0000ff001fff7812 */ /* 0x000fe2000780c0ff */
[C---:B------:R-:W-:Y:S01]  /*4490*/  FFMA.FTZ R149, R7.reuse, R106, R145 ;  /* 0x0000006a07957223 */ /* 0x040fe20000010091 */
[----:B------:R-:W-:Y:S01]  /*44a0*/  FFMA.FTZ R106, R16, R171, R173 ;  /* 0x000000ab106a7223 */ /* 0x000fe200000100ad */
[----:B------:R-:W-:-:S02]  /*44b0*/  FFMA.FTZ R148, R7, R104, R144 ;  /* 0x0000006807947223 */ /* 0x000fc40000010090 */
        /* <DEDUP_REMOVED lines=11> */
[C---:B------:R-:W-:Y:S01]  /*4570*/  FFMA.FTZ R107, R7.reuse, R136, R143 ;  /* 0x00000088076b7223 */ /* 0x040fe2000001008f */
[----:B------:R-:W-:Y:S01]  /*4580*/  LOP3.LUT P6, RZ, R28, 0xff0000, RZ, 0xc0, !PT ;  /* 0x00ff00001cff7812 */ /* 0x000fe200078cc0ff */
[----:B------:R-:W-:Y:S01]  /*4590*/  FFMA.FTZ R106, R7, R104, R142 ;  /* 0x00000068076a7223 */ /* 0x000fe2000001008e */
        /* <DEDUP_REMOVED lines=13> */
[----:B------:R-:W-:Y:S01]  /*4670*/  F2FP.F16.F32.PACK_AB R137, R136, R137 ;  /* 0x000000898889723e */ /* 0x000fe200000000ff */
[----:B------:R-:W-:Y:S01]  /*4680*/  FADD.FTZ R169, R6, -R105 ;  /* 0x8000006906a97221 */ /* 0x000fe20000010000 */
[----:B------:R-:W-:Y:S01]  /*4690*/  LOP3.LUT P6, RZ, R28, 0xff00, RZ, 0xc0, !PT ;  /* 0x0000ff001cff7812 */ /* 0x000fe200078cc0ff */
[----:B------:R-:W-:Y:S01]  /*46a0*/  FADD.FTZ R104, R9, -R104 ;  /* 0x8000006809687221 */ /* 0x000fe20000010000 */
[----:B------:R-:W-:-:S02]  /*46b0*/  LOP3.LUT P2, RZ, R30, 0xff, RZ, 0xc0, !PT ;  /* 0x000000ff1eff7812 */ /* 0x000fc4000784c0ff */
[----:B------:R-:W-:Y:S01]  /*46c0*/  LOP3.LUT P0, RZ, R30, 0xff00, RZ, 0xc0, !PT ;  /* 0x0000ff001eff7812 */ /* 0x000fe2000780c0ff */
[C---:B------:R-:W-:Y:S01]  /*46d0*/  FFMA.FTZ R105, R7.reuse, R104, R141 ;  /* 0x0000006807697223 */ /* 0x040fe2000001008d */
[----:B------:R-:W-:-:S03]  /*46e0*/  FFMA.FTZ R104, R7, R169, R140 ;  /* 0x000000a907687223 */ /* 0x000fc6000001008c */
        /* <DEDUP_REMOVED lines=8> */
[----:B------:R-:W-:-:S07]  /*4770*/  F2FP.F16.F32.PACK_AB R164, R164, R168 ;  /* 0x000000a8a4a4723e */ /* 0x000fce00000000ff */
.L_x_3313:
        /* <DEDUP_REMOVED lines=15> */
.L_x_3309:
[----:B------:R-:W-:Y:S05]  /*4870*/  BSYNC.RECONVERGENT B0 ;  /* 0x0000000000007941 */ /* 0x000fea0003800200 */
.L_x_3308:
        /* <DEDUP_REMOVED lines=25> */
[----:B-1----:R-:W-:Y:S02]  /*4a10*/  FSEL R139, R105, RZ, P6 ;  /* 0x000000ff698b7208 */ /* 0x002fe40003000000 */
[----:B------:R-:W-:Y:S02]  /*4a20*/  FSEL R104, R106, RZ, P2 ;  /* 0x000000ff6a687208 */ /* 0x000fe40001000000 */
[----:B------:R-:W-:Y:S02]  /*4a30*/  ISETP.GE.U32.AND P2, PT, R24, RZ, PT ;  /* 0x000000ff1800720c */ /* 0x000fe40003f46070 */
[----:B------:R-:W-:Y:S01]  /*4a40*/  F2FP.F16.F32.PACK_AB R139, R104, R139 ;  /* 0x0000008b688b723e */ /* 0x000fe200000000ff */
[----:B------:R-:W-:Y:S01]  /*4a50*/  FFMA.FTZ R104, R184, R171, R173 ;  /* 0x000000abb8687223 */ /* 0x000fe200000100ad */
[C---:B------:R-:W-:Y:S02]  /*4a60*/  LOP3.LUT P6, RZ, R25.reuse, 0xff0000, RZ, 0xc0, !PT ;  /* 0x00ff000019ff7812 */ /* 0x040fe400078cc0ff */
[----:B------:R-:W-:Y:S01]  /*4a70*/  ISETP.GE.U32.AND.EX P2, PT, R25, 0x1000000, PT, P2 ;  /* 0x010000001900780c */ /* 0x000fe20003f46120 */
[----:B------:R-:W-:Y:S01]  /*4a80*/  FADD.FTZ R104, R185, -R104 ;  /* 0x80000068b9687221 */ /* 0x000fe20000010000 */
[----:B------:R-:W-:-:S02]  /*4a90*/  FSEL R167, R105, RZ, P6 ;  /* 0x000000ff69a77208 */ /* 0x000fc40003000000 */
[----:B------:R-:W-:Y:S01]  /*4aa0*/  FSEL R106, R106, RZ, P2 ;  /* 0x000000ff6a6a7208 */ /* 0x000fe20001000000 */
[----:B------:R-:W-:Y:S01]  /*4ab0*/  FFMA.FTZ R148, R7, R104, R48 ;  /* 0x0000006807947223 */ /* 0x000fe20000010030 */
[----:B------:R-:W-:Y:S01]  /*4ac0*/  FFMA.FTZ R104, R192, R171, R173 ;  /* 0x000000abc0687223 */ /* 0x000fe200000100ad */
[----:B------:R-:W-:Y:S02]  /*4ad0*/  LOP3.LUT P6, RZ, R25, 0xff, RZ, 0xc0, !PT ;  /* 0x000000ff19ff7812 */ /* 0x000fe400078cc0ff */
[----:B------:R-:W-:Y:S01]  /*4ae0*/  F2FP.F16.F32.PACK_AB R167, R106, R167 ;  /* 0x000000a76aa7723e */ /* 0x000fe200000000ff */
[----:B------:R-:W-:Y:S01]  /*4af0*/  FADD.FTZ R106, R193, -R104 ;  /* 0x80000068c16a7221 */ /* 0x000fe20000010000 */
[----:B------:R-:W-:Y:S01]  /*4b00*/  FMUL.FTZ R104, R148, UR13 ;  /* 0x0000000d94687c20 */ /* 0x000fe20008410000 */
[----:B------:R-:W-:Y:S02]  /*4b10*/  LOP3.LUT P2, RZ, R27, 0xff, RZ, 0xc0, !PT ;  /* 0x000000ff1bff7812 */ /* 0x000fe4000784c0ff */
[----:B------:R-:W-:Y:S01]  /*4b20*/  FFMA.FTZ R149, R7, R106, R49 ;  /* 0x0000006a07957223 */ /* 0x000fe20000010031 */
[----:B------:R-:W-:Y:S01]  /*4b30*/  FFMA.FTZ R106, R18, R171, R173 ;  /* 0x000000ab126a7223 */ /* 0x000fe200000100ad */
[----:B------:R-:W-:-:S02]  /*4b40*/  FSEL R166, R104, RZ, P6 ;  /* 0x000000ff68a67208 */ /* 0x000fc40003000000 */
[----:B------:R-:W-:Y:S01]  /*4b50*/  FSEL R138, R104, RZ, P2 ;  /* 0x000000ff688a7208 */ /* 0x000fe20001000000 */
[----:B------:R-:W-:Y:S01]  /*4b60*/  FMUL.FTZ R104, R149, UR13 ;  /* 0x0000000d95687c20 */ /* 0x000fe20008410000 */
[----:B------:R-:W-:Y:S01]  /*4b70*/  LOP3.LUT P6, RZ, R27, 0xff00, RZ, 0xc0, !PT ;  /* 0x0000ff001bff7812 */ /* 0x000fe200078cc0ff */
[----:B------:R-:W-:Y:S01]  /*4b80*/  FADD.FTZ R136, R19, -R106 ;  /* 0x8000006a13887221 */ /* 0x000fe20000010000 */
[----:B------:R-:W-:Y:S02]  /*4b90*/  LOP3.LUT P2, RZ, R25, 0xff00, RZ, 0xc0, !PT ;  /* 0x0000ff0019ff7812 */ /* 0x000fe4000784c0ff */
[C---:B------:R-:W-:Y:S02]  /*4ba0*/  FSEL R107, R104.reuse, RZ, P6 ;  /* 0x000000ff686b7208 */ /* 0x040fe40003000000 */
[----:B------:R-:W-:Y:S01]  /*4bb0*/  FSEL R105, R104, RZ, P2 ;  /* 0x000000ff68697208 */ /* 0x000fe20001000000 */
[----:B------:R-:W-:Y:S01]  /*4bc0*/  FFMA.FTZ R104, R14, R171, R173 ;  /* 0x000000ab0e687223 */ /* 0x000fe200000100ad */
[----:B------:R-:W-:Y:S01]  /*4bd0*/  F2FP.F16.F32.PACK_AB R138, R107, R138 ;  /* 0x0000008a6b8a723e */ /* 0x000fe200000000ff */
[----:B------:R-:W-:Y:S01]  /*4be0*/  FFMA.FTZ R107, R7, R136, R55 ;  /* 0x00000088076b7223 */ /* 0x000fe20000010037 */
[----:B------:R-:W-:Y:S01]  /*4bf0*/  F2FP.F16.F32.PACK_AB R166, R105, R166 ;  /* 0x000000a669a6723e */ /* 0x000fe200000000ff */
[----:B------:R-:W-:Y:S01]  /*4c00*/  FADD.FTZ R104, R15, -R104 ;  /* 0x800000680f687221 */ /* 0x000fe20000010000 */
[----:B------:R-:W-:-:S02]  /*4c10*/  LOP3.LUT P2, RZ, R26, 0xff0000, RZ, 0xc0, !PT ;  /* 0x00ff00001aff7812 */ /* 0x000fc4000784c0ff */
[----:B------:R-:W-:Y:S01]  /*4c20*/  LOP3.LUT P6, RZ, R26, 0xff000000, RZ, 0xc0, !PT ;  /* 0xff0000001aff7812 */ /* 0x000fe200078cc0ff */
[----:B------:R-:W-:Y:S01]  /*4c30*/  FFMA.FTZ R106, R7, R104, R54 ;  /* 0x00000068076a7223 */ /* 0x000fe20000010036 */
[----:B------:R-:W-:-:S03]  /*4c40*/  FMUL.FTZ R104, R107, UR13 ;  /* 0x0000000d6b687c20 */ /* 0x000fc60008410000 */
[----:B------:R-:W-:Y:S02]  /*4c50*/  FMUL.FTZ R105, R106, UR13 ;  /* 0x0000000d6a697c20 */ /* 0x000fe40008410000 */
[----:B------:R-:W-:Y:S02]  /*4c60*/  FSEL R136, R104, RZ, P6 ;  /* 0x000000ff68887208 */ /* 0x000fe40003000000 */
[C---:B------:R-:W-:Y:S02]  /*4c70*/  LOP3.LUT P6, RZ, R24.reuse, 0xff000000, RZ, 0xc0, !PT ;  /* 0xff00000018ff7812 */ /* 0x040fe400078cc0ff */
[C---:B------:R-:W-:Y:S02]  /*4c80*/  FSEL R137, R105.reuse, RZ, P2 ;  /* 0x000000ff69897208 */ /* 0x040fe40001000000 */
        /* <DEDUP_REMOVED lines=19> */
[----:B------:R-:W-:Y:S02]  /*4dc0*/  F2FP.F16.F32.PACK_AB R136, R136, R169 ;  /* 0x000000a98888723e */ /* 0x000fe400000000ff */
[----:B------:R-:W-:Y:S01]  /*4dd0*/  F2FP.F16.F32.PACK_AB R164, R164, R168 ;  /* 0x000000a8a4a4723e */ /* 0x000fe200000000ff */
[----:B------:R-:W-:Y:S06]  /*4de0*/  BRA `(.L_x_3323) ;  /* 0x0000001c001c7947 */ /* 0x000fec0003800000 */
.L_x_3322:
        /* <DEDUP_REMOVED lines=25> */
[--C-:B------:R-:W-:Y:S01]  /*4f80*/  FFMA.FTZ R136, R184, R171, R173.reuse ;  /* 0x000000abb8887223 */ /* 0x100fe200000100ad */
[----:B------:R-:W-:Y:S01]  /*4f90*/  F2FP.F16.F32.PACK_AB R167, R138, R167 ;  /* 0x000000a78aa7723e */ /* 0x000fe200000000ff */
        /* <DEDUP_REMOVED lines=17> */
[----:B------:R-:W-:Y:S01]  /*50b0*/  F2FP.F16.F32.PACK_AB R166, R137, R166 ;  /* 0x000000a689a6723e */ /* 0x000fe200000000ff */
[----:B------:R-:W-:Y:S01]  /*50c0*/  FFMA.FTZ R137, R7, R164, R54 ;  /* 0x000000a407897223 */ /* 0x000fe20000010036 */
[----:B------:R-:W-:Y:S01]  /*50d0*/  FADD.FTZ R136, R19, -R136 ;  /* 0x8000008813887221 */ /* 0x000fe20000010000 */
[----:B------:R-:W-:Y:S02]  /*50e0*/  LOP3.LUT P2, RZ, R26, 0xff0000, RZ, 0xc0, !PT ;  /* 0x00ff00001aff7812 */ /* 0x000fe4000784c0ff */
[----:B------:R-:W-:Y:S01]  /*50f0*/  FMUL.FTZ R137, R137, UR13 ;  /* 0x0000000d89897c20 */ /* 0x000fe20008410000 */
[----:B------:R-:W-:Y:S01]  /*5100*/  FFMA.FTZ R136, R7, R136, R55 ;  /* 0x0000008807887223 */ /* 0x000fe20000010037 */
[----:B------:R-:W-:-:S03]  /*5110*/  F2FP.F16.F32.PACK_AB R138, R165, R138 ;  /* 0x0000008aa58a723e */ /* 0x000fc600000000ff */
        /* <DEDUP_REMOVED lines=8> */
[----:B------:R-:W-:Y:S01]  /*51a0*/  F2FP.F16.F32.PACK_AB R165, R136, R165 ;  /* 0x000000a588a5723e */ /* 0x000fe200000000ff */
[----:B------:R-:W-:Y:S01]  /*51b0*/  FFMA.FTZ R136, R12, R171, R173 ;  /* 0x000000ab0c887223 */ /* 0x000fe200000100ad */
[----:B------:R-:W-:Y:S02]  /*51c0*/  LOP3.LUT P6, RZ, R26, 0xff00, RZ, 0xc0, !PT ;  /* 0x0000ff001aff7812 */ /* 0x000fe400078cc0ff */
[----:B------:R-:W-:Y:S01]  /*51d0*/  F2FP.F16.F32.PACK_AB R137, R164, R137 ;  /* 0x00000089a489723e */ /* 0x000fe200000000ff */
        /* <DEDUP_REMOVED lines=12> */
.L_x_3321:
[----:B-1----:R-:W1:Y:S02]  /*52a0*/  LDC.64 R136, c[0x0][0x478] ;  /* 0x00011e00ff887b82 */ /* 0x002e640000000a00 */
        /* <DEDUP_REMOVED lines=14> */
[----:B------:R-:W-:-:S04]  /*5390*/  FMUL.FTZ R104, R150, UR13 ;  /* 0x0000000d96687c20 */ /* 0x000fc80008410000 */
[----:B------:R-:W-:Y:S02]  /*53a0*/  FSEL R106, R105, RZ, P2 ;  /* 0x000000ff696a7208 */ /* 0x000fe40001000000 */
[----:B------:R-:W-:Y:S02]  /*53b0*/  ISETP.GE.U32.AND P2, PT, R24, RZ, PT ;  /* 0x000000ff1800720c */ /* 0x000fe40003f46070 */
[----:B------:R-:W-:Y:S02]  /*53c0*/  FSEL R139, R104, RZ, P6 ;  /* 0x000000ff688b7208 */ /* 0x000fe40003000000 */
[C---:B------:R-:W-:Y:S02]  /*53d0*/  LOP3.LUT P6, RZ, R25.reuse, 0xff0000, RZ, 0xc0, !PT ;  /* 0x00ff000019ff7812 */ /* 0x040fe400078cc0ff */
[----:B------:R-:W-:Y:S02]  /*53e0*/  ISETP.GE.U32.AND.EX P2, PT, R25, 0x1000000, PT, P2 ;  /* 0x010000001900780c */ /* 0x000fe40003f46120 */
        /* <DEDUP_REMOVED lines=9> */
[----:B------:R-:W-:Y:S02]  /*5480*/  LOP3.LUT P2, RZ, R27, 0xff, RZ, 0xc0, !PT ;  /* 0x000000ff1bff7812 */ /* 0x000fe4000784c0ff */
[----:B------:R-:W-:Y:S01]  /*5490*/  FADD.FTZ R106, R193, -R104 ;  /* 0x80000068c16a7221 */ /* 0x000fe20000010000 */
[----:B------:R-:W-:-:S03]  /*54a0*/  FMUL.FTZ R104, R148, UR13 ;  /* 0x0000000d94687c20 */ /* 0x000fc60008410000 */
[----:B------:R-:W-:Y:S01]  /*54b0*/  FMUL.FTZ R149, R7, R106 ;  /* 0x0000006a07957220 */ /* 0x000fe20000410000 */
[----:B------:R-:W-:Y:S01]  /*54c0*/  FFMA.FTZ R106, R18, R171, R173 ;  /* 0x000000ab126a7223 */ /* 0x000fe200000100ad */
[C---:B------:R-:W-:Y:S02]  /*54d0*/  FSEL R166, R104.reuse, RZ, P6 ;  /* 0x000000ff68a67208 */ /* 0x040fe40003000000 */
[----:B------:R-:W-:Y:S01]  /*54e0*/  FSEL R138, R104, RZ, P2 ;  /* 0x000000ff688a7208 */ /* 0x000fe20001000000 */
[----:B------:R-:W-:Y:S01]  /*54f0*/  FMUL.FTZ R104, R149, UR13 ;  /* 0x0000000d95687c20 */ /* 0x000fe20008410000 */
[----:B------:R-:W-:Y:S01]  /*5500*/  LOP3.LUT P6, RZ, R27, 0xff00, RZ, 0xc0, !PT ;  /* 0x0000ff001bff7812 */ /* 0x000fe200078cc0ff */
[----:B------:R-:W-:Y:S01]  /*5510*/  FADD.FTZ R136, R19, -R106 ;  /* 0x8000006a13887221 */ /* 0x000fe20000010000 */
[----:B------:R-:W-:Y:S02]  /*5520*/  LOP3.LUT P2, RZ, R25, 0xff00, RZ, 0xc0, !PT ;  /* 0x0000ff0019ff7812 */ /* 0x000fe4000784c0ff */
[----:B------:R-:W-:-:S02]  /*5530*/  FSEL R107, R104, RZ, P6 ;  /* 0x000000ff686b7208 */ /* 0x000fc40003000000 */
[----:B------:R-:W-:Y:S01]  /*5540*/  FSEL R105, R104, RZ, P2 ;  /* 0x000000ff68697208 */ /* 0x000fe20001000000 */
[----:B------:R-:W-:Y:S01]  /*5550*/  FFMA.FTZ R104, R14, R171, R173 ;  /* 0x000000ab0e687223 */ /* 0x000fe200000100ad */
[----:B------:R-:W-:Y:S01]  /*5560*/  F2FP.F16.F32.PACK_AB R138, R107, R138 ;  /* 0x0000008a6b8a723e */ /* 0x000fe200000000ff */
[----:B------:R-:W-:Y:S01]  /*5570*/  FMUL.FTZ R107, R7, R136 ;  /* 0x00000088076b7220 */ /* 0x000fe20000410000 */
[----:B------:R-:W-:Y:S01]  /*5580*/  F2FP.F16.F32.PACK_AB R166, R105, R166 ;  /* 0x000000a669a6723e */ /* 0x000fe200000000ff */
[----:B------:R-:W-:Y:S01]  /*5590*/  FADD.FTZ R104, R15, -R104 ;  /* 0x800000680f687221 */ /* 0x000fe20000010000 */
[C---:B------:R-:W-:Y:S02]  /*55a0*/  LOP3.LUT P2, RZ, R26.reuse, 0xff0000, RZ, 0xc0, !PT ;  /* 0x00ff00001aff7812 */ /* 0x040fe4000784c0ff */
[----:B------:R-:W-:Y:S01]  /*55b0*/  LOP3.LUT P6, RZ, R26, 0xff000000, RZ, 0xc0, !PT ;  /* 0xff0000001aff7812 */ /* 0x000fe200078cc0ff */
[----:B------:R-:W-:Y:S01]  /*55c0*/  FMUL.FTZ R106, R7, R104 ;  /* 0x00000068076a7220 */ /* 0x000fe20000410000 */
        /* <DEDUP_REMOVED lines=14> */
[----:B------:R-:W-:Y:S01]  /*56b0*/  FADD.FTZ R104, R4, -R169 ;  /* 0x800000a904687221 */ /* 0x000fe20000010000 */
[----:B------:R-:W-:Y:S02]  /*56c0*/  LOP3.LUT P6, RZ, R26, 0xff00, RZ, 0xc0, !PT ;  /* 0x0000ff001aff7812 */ /* 0x000fe400078cc0ff */
[----:B------:R-:W-:Y:S01]  /*56d0*/  FMUL.FTZ R136, R105, UR13 ;  /* 0x0000000d69887c20 */ /* 0x000fe20008410000 */
[----:B------:R-:W-:-:S04]  /*56e0*/  FMUL.FTZ R104, R7, R104 ;  /* 0x0000006807687220 */ /* 0x000fc80000410000 */
[----:B------:R-:W-:Y:S01]  /*56f0*/  FSEL R164, R136, RZ, P2 ;  /* 0x000000ff88a47208 */ /* 0x000fe20001000000 */
[----:B------:R-:W-:Y:S01]  /*5700*/  FMUL.FTZ R168, R104, UR13 ;  /* 0x0000000d68a87c20 */ /* 0x000fe20008410000 */
        /* <DEDUP_REMOVED lines=8> */
.L_x_3324:
        /* <DEDUP_REMOVED lines=45> */
[----:B------:R-:W-:Y:S01]  /*5a60*/  FMUL.FTZ R137, R7, R164 ;  /* 0x000000a407897220 */ /* 0x000fe20000410000 */
[----:B------:R-:W-:Y:S01]  /*5a70*/  FADD.FTZ R136, R19, -R136 ;  /* 0x8000008813887221 */ /* 0x000fe20000010000 */
[----:B------:R-:W-:Y:S02]  /*5a80*/  LOP3.LUT P2, RZ, R26, 0xff0000, RZ, 0xc0, !PT ;  /* 0x00ff00001aff7812 */ /* 0x000fe4000784c0ff */
[----:B------:R-:W-:Y:S01]  /*5a90*/  FMUL.FTZ R137, R137, UR13 ;  /* 0x0000000d89897c20 */ /* 0x000fe20008410000 */
[----:B------:R-:W-:Y:S01]  /*5aa0*/  FMUL.FTZ R136, R7, R136 ;  /* 0x0000008807887220 */ /* 0x000fe20000410000 */
        /* <DEDUP_REMOVED lines=25> */
.L_x_3320:
        /* <DEDUP_REMOVED lines=13> */
[-CC-:B------:R-:W-:Y:S01]  /*5d10*/  FFMA.FTZ R106, R192, R171.reuse, R173.reuse ;  /* 0x000000abc06a7223 */ /* 0x180fe200000100ad */
[----:B------:R-:W-:Y:S01]  /*5d20*/  ISETP.GE.U32.AND.EX P2, PT, R25, 0x1000000, PT, P2 ;  /* 0x010000001900780c */ /* 0x000fe20003f46120 */
[C---:B-----5:R-:W-:Y:S01]  /*5d30*/  FFMA.FTZ R150, R7.reuse, R104, R50 ;  /* 0x0000006807967223 */ /* 0x060fe20000010032 */
[-C--:B------:R-:W-:Y:S01]  /*5d40*/  FFMA.FTZ R104, R184, R171.reuse, R173 ;  /* 0x000000abb8687223 */ /* 0x080fe200000100ad */
[----:B------:R-:W-:Y:S01]  /*5d50*/  FFMA.FTZ R151, R7, R148, R51 ;  /* 0x0000009407977223 */ /* 0x000fe20000010033 */
[----:B------:R-:W-:Y:S01]  /*5d60*/  FADD.FTZ R106, R193, -R106 ;  /* 0x8000006ac16a7221 */ /* 0x000fe20000010000 */
[----:B------:R-:W-:Y:S01]  /*5d70*/  FMUL.FTZ R167, R150, UR13 ;  /* 0x0000000d96a77c20 */ /* 0x000fe20008410000 */
[----:B------:R-:W-:Y:S01]  /*5d80*/  FADD.FTZ R104, R185, -R104 ;  /* 0x80000068b9687221 */ /* 0x000fe20000010000 */
[----:B------:R-:W-:Y:S01]  /*5d90*/  FMUL.FTZ R105, R151, UR13 ;  /* 0x0000000d97697c20 */ /* 0x000fe20008410000 */
[----:B------:R-:W-:Y:S01]  /*5da0*/  LOP3.LUT P6, RZ, R25, 0xff0000, RZ, 0xc0, !PT ;  /* 0x00ff000019ff7812 */ /* 0x000fe200078cc0ff */
[C---:B------:R-:W-:Y:S01]  /*5db0*/  FFMA.FTZ R149, R7.reuse, R106, R49 ;  /* 0x0000006a07957223 */ /* 0x040fe20000010031 */
[----:B------:R-:W-:Y:S01]  /*5dc0*/  FFMA.FTZ R148, R7, R104, R48 ;  /* 0x0000006807947223 */ /* 0x000fe20000010030 */
[----:B------:R-:W-:Y:S01]  /*5dd0*/  FFMA.FTZ R170, R18, R171, R173 ;  /* 0x000000ab12aa7223 */ /* 0x000fe200000100ad */
[----:B------:R-:W-:Y:S01]  /*5de0*/  FSEL R106, R105, RZ, P2 ;  /* 0x000000ff696a7208 */ /* 0x000fe20001000000 */
[----:B------:R-:W-:Y:S01]  /*5df0*/  FMUL.FTZ R105, R149, UR13 ;  /* 0x0000000d95697c20 */ /* 0x000fe20008410000 */
[----:B------:R-:W-:Y:S01]  /*5e00*/  FSEL R167, R167, RZ, P6 ;  /* 0x000000ffa7a77208 */ /* 0x000fe20003000000 */
        /* <DEDUP_REMOVED lines=8> */
[----:B------:R-:W-:Y:S01]  /*5e90*/  F2FP.F16.F32.PACK_AB R167, R106, R167 ;  /* 0x000000a76aa7723e */ /* 0x000fe200000000ff */
[-CC-:B------:R-:W-:Y:S01]  /*5ea0*/  FFMA.FTZ R106, R14, R171.reuse, R173.reuse ;  /* 0x000000ab0e6a7223 */ /* 0x180fe200000100ad */
[----:B------:R-:W-:Y:S01]  /*5eb0*/  F2FP.F16.F32.PACK_AB R166, R105, R104 ;  /* 0x0000006869a6723e */ /* 0x000fe200000000ff */
        /* <DEDUP_REMOVED lines=21> */
.L_x_3326:
        /* <DEDUP_REMOVED lines=30> */
[----:B------:R-:W-:Y:S01]  /*61f0*/  F2FP.F16.F32.PACK_AB R166, R165, R164 ;  /* 0x000000a4a5a6723e */ /* 0x000fe200000000ff */
        /* <DEDUP_REMOVED lines=23> */
.L_x_3325:
        /* <DEDUP_REMOVED lines=12> */
[C---:B-----5:R-:W-:Y:S01]  /*6430*/  FMUL.FTZ R150, R7.reuse, R104 ;  /* 0x0000006807967220 */ /* 0x060fe20000410000 */
[-CC-:B------:R-:W-:Y:S01]  /*6440*/  FFMA.FTZ R104, R184, R171.reuse, R173.reuse ;  /* 0x000000abb8687223 */ /* 0x180fe200000100ad */
[----:B------:R-:W-:Y:S01]  /*6450*/  FMUL.FTZ R151, R7, R148 ;  /* 0x0000009407977220 */ /* 0x000fe20000410000 */
[----:B------:R-:W-:Y:S01]  /*6460*/  FADD.FTZ R106, R193, -R106 ;  /* 0x8000006ac16a7221 */ /* 0x000fe20000010000 */
[----:B------:R-:W-:Y:S01]  /*6470*/  FMUL.FTZ R167, R150, UR13 ;  /* 0x0000000d96a77c20 */ /* 0x000fe20008410000 */
[----:B------:R-:W-:Y:S01]  /*6480*/  FADD.FTZ R104, R185, -R104 ;  /* 0x80000068b9687221 */ /* 0x000fe20000010000 */
[----:B------:R-:W-:Y:S01]  /*6490*/  FMUL.FTZ R105, R151, UR13 ;  /* 0x0000000d97697c20 */ /* 0x000fe20008410000 */
[----:B------:R-:W-:Y:S01]  /*64a0*/  LOP3.LUT P6, RZ, R25, 0xff0000, RZ, 0xc0, !PT ;  /* 0x00ff000019ff7812 */ /* 0x000fe200078cc0ff */
[C---:B------:R-:W-:Y:S01]  /*64b0*/  FMUL.FTZ R149, R7.reuse, R106 ;  /* 0x0000006a07957220 */ /* 0x040fe20000410000 */
[----:B------:R-:W-:Y:S01]  /*64c0*/  FMUL.FTZ R148, R7, R104 ;  /* 0x0000006807947220 */ /* 0x000fe20000410000 */
        /* <DEDUP_REMOVED lines=36> */
.L_x_3327:
        /* <DEDUP_REMOVED lines=52> */
[----:B------:R-:W-:-:S07]  /*6a50*/  F2FP.F16.F32.PACK_AB R164, R164, R168 ;  /* 0x000000a8a4a4723e */ /* 0x000fce00000000ff */
.L_x_3323:
        /* <DEDUP_REMOVED lines=11> */
.L_x_3319:
[----:B------:R-:W-:Y:S05]  /*6b10*/  BSYNC.RECONVERGENT B0 ;  /* 0x0000000000007941 */ /* 0x000fea0003800200 */
.L_x_3318:
        /* <DEDUP_REMOVED lines=17> */
[----:B------:R-:W-:Y:S01]  /*6c30*/  FADD.FTZ R105, R189, -R136 ;  /* 0x80000088bd697221 */ /* 0x000fe20000010000 */
[-CC-:B------:R-:W-:Y:S01]  /*6c40*/  FFMA.FTZ R148, R196, R171.reuse, R173.reuse ;  /* 0x000000abc4947223 */ /* 0x180fe200000100ad */
[----:B------:R-:W-:Y:S01]  /*6c50*/  FADD.FTZ R136, R187, -R106 ;  /* 0x8000006abb887221 */ /* 0x000fe20000010000 */
[-CC-:B------:R-:W-:Y:S01]  /*6c60*/  FFMA.FTZ R150, R202, R171.reuse, R173.reuse ;  /* 0x000000abca967223 */ /* 0x180fe200000100ad */
[-CC-:B------:R-:W-:Y:S01]  /*6c70*/  FFMA.FTZ R138, R194, R171.reuse, R173.reuse ;  /* 0x000000abc28a7223 */ /* 0x180fe200000100ad */
[----:B------:R-:W-:Y:S01]  /*6c80*/  FFMA.FTZ R104, R20, R171, R173 ;  /* 0x000000ab14687223 */ /* 0x000fe200000100ad */
[----:B-----5:R-:W-:Y:S01]  /*6c90*/  FFMA.FTZ R151, R7, R166, R163 ;  /* 0x000000a607977223 */ /* 0x020fe200000100a3 */
[----:B------:R-:W-:Y:S01]  /*6ca0*/  FADD.FTZ R139, R205, -R164 ;  /* 0x800000a4cd8b7221 */ /* 0x000fe20000010000 */
[----:B------:R-:W-:Y:S01]  /*6cb0*/  ISETP.GE.U32.AND P2, PT, R182, RZ, PT ;  /* 0x000000ffb600720c */ /* 0x000fe20003f46070 */
[----:B------:R-:W-:Y:S01]  /*6cc0*/  FFMA.FTZ R106, R7, R105, R158 ;  /* 0x00000069076a7223 */ /* 0x000fe2000001009e */
[----:B------:R-:W-:Y:S01]  /*6cd0*/  FADD.FTZ R107, R197, -R148 ;  /* 0x80000094c56b7221 */ /* 0x000fe20000010000 */
[----:B------:R-:W-:Y:S01]  /*6ce0*/  FFMA.FTZ R105, R7, R136, R157 ;  /* 0x0000008807697223 */ /* 0x000fe2000001009d */
[----:B------:R-:W-:Y:S01]  /*6cf0*/  FADD.FTZ R164, R203, -R150 ;  /* 0x80000096cba47221 */ /* 0x000fe20000010000 */
[----:B------:R-:W-:Y:S01]  /*6d00*/  FADD.FTZ R138, R195, -R138 ;  /* 0x8000008ac38a7221 */ /* 0x000fe20000010000 */
[----:B------:R-:W-:Y:S01]  /*6d10*/  FADD.FTZ R137, R21, -R104 ;  /* 0x8000006815897221 */ /* 0x000fe20000010000 */
[----:B------:R-:W-:Y:S01]  /*6d20*/  FMUL.FTZ R136, R151, UR13 ;  /* 0x0000000d97887c20 */ /* 0x000fe20008410000 */
[----:B------:R-:W-:Y:S01]  /*6d30*/  FFMA.FTZ R150, R7, R139, R162 ;  /* 0x0000008b07967223 */ /* 0x000fe200000100a2 */
[----:B------:R-:W-:Y:S01]  /*6d40*/  ISETP.GE.U32.AND.EX P2, PT, R183, 0x1000000, PT, P2 ;  /* 0x01000000b700780c */ /* 0x000fe20003f46120 */
        /* <DEDUP_REMOVED lines=15> */
[----:B------:R-:W-:Y:S01]  /*6e40*/  F2FP.F16.F32.PACK_AB R139, R136, R139 ;  /* 0x0000008b888b723e */ /* 0x000fe200000000ff */
        /* <DEDUP_REMOVED lines=19> */
[----:B------:R-:W-:-:S02]  /*6f80*/  F2FP.F16.F32.PACK_AB R138, R137, R138 ;  /* 0x0000008a898a723e */ /* 0x000fc400000000ff */
[----:B------:R-:W-:Y:S01]  /*6f90*/  F2FP.F16.F32.PACK_AB R165, R136, R165 ;  /* 0x000000a588a5723e */ /* 0x000fe200000000ff */
[----:B------:R-:W-:Y:S01]  /*6fa0*/  FMUL.FTZ R136, R105, UR13 ;  /* 0x0000000d69887c20 */ /* 0x000fe20008410000 */
[----:B------:R-:W-:Y:S01]  /*6fb0*/  FSEL R137, R7, RZ, P5 ;  /* 0x000000ff07897208 */ /* 0x000fe20002800000 */
[----:B------:R-:W-:Y:S01]  /*6fc0*/  FMUL.FTZ R7, R104, UR13 ;  /* 0x0000000d68077c20 */ /* 0x000fe20008410000 */
[----:B------:R-:W-:Y:S02]  /*6fd0*/  LOP3.LUT P6, RZ, R182, 0xff00, RZ, 0xc0, !PT ;  /* 0x0000ff00b6ff7812 */ /* 0x000fe400078cc0ff */
[----:B------:R-:W-:Y:S02]  /*6fe0*/  F2FP.F16.F32.PACK_AB R137, R164, R137 ;  /* 0x00000089a489723e */ /* 0x000fe400000000ff */
[C---:B------:R-:W-:Y:S02]  /*6ff0*/  LOP3.LUT P2, RZ, R180.reuse, 0xff00, RZ, 0xc0, !PT ;  /* 0x0000ff00b4ff7812 */ /* 0x040fe4000784c0ff */
[----:B------:R-:W-:-:S02]  /*7000*/  LOP3.LUT P5, RZ, R180, 0xff, RZ, 0xc0, !PT ;  /* 0x000000ffb4ff7812 */ /* 0x000fc400078ac0ff */
        /* <DEDUP_REMOVED lines=8> */
.L_x_3332:
        /* <DEDUP_REMOVED lines=43> */
[----:B------:R-:W-:-:S02]  /*7340*/  F2FP.F16.F32.PACK_AB R166, R137, R166 ;  /* 0x000000a689a6723e */ /* 0x000fc400000000ff */
[----:B------:R-:W-:Y:S01]  /*7350*/  LOP3.LUT P5, RZ, R180, 0xff0000, RZ, 0xc0, !PT ;  /* 0x00ff0000b4ff7812 */ /* 0x000fe200078ac0ff */
[----:B------:R-:W-:Y:S01]  /*7360*/  FMUL.FTZ R137, R136, UR13 ;  /* 0x0000000d88897c20 */ /* 0x000fe20008410000 */
[----:B------:R-:W-:Y:S01]  /*7370*/  FMUL.FTZ R136, R164, UR13 ;  /* 0x0000000da4887c20 */ /* 0x000fe20008410000 */
[----:B------:R-:W-:Y:S02]  /*7380*/  LOP3.LUT P2, RZ, R180, 0xff000000, RZ, 0xc0, !PT ;  /* 0xff000000b4ff7812 */ /* 0x000fe4000784c0ff */
[----:B------:R-:W-:Y:S02]  /*7390*/  F2FP.F16.F32.PACK_AB R138, R165, R138 ;  /* 0x0000008aa58a723e */ /* 0x000fe400000000ff */
[C---:B------:R-:W-:Y:S02]  /*73a0*/  FSEL R165, R137.reuse, RZ, P6 ;  /* 0x000000ff89a57208 */ /* 0x040fe40003000000 */
[----:B------:R-:W-:Y:S02]  /*73b0*/  LOP3.LUT P6, RZ, R182, 0xff000000, RZ, 0xc0, !PT ;  /* 0xff000000b6ff7812 */ /* 0x000fe400078cc0ff */
[----:B------:R-:W-:-:S02]  /*73c0*/  FSEL R137, R137, RZ, P5 ;  /* 0x000000ff89897208 */ /* 0x000fc40002800000 */
        /* <DEDUP_REMOVED lines=23> */
.L_x_3331:
        /* <DEDUP_REMOVED lines=12> */
[----:B------:R-:W-:Y:S01]  /*7600*/  FADD.FTZ R136, R187, -R106 ;  /* 0x8000006abb887221 */ /* 0x000fe20000010000 */
[-CC-:B------:R-:W-:Y:S01]  /*7610*/  FFMA.FTZ R150, R202, R171.reuse, R173.reuse ;  /* 0x000000abca967223 */ /* 0x180fe200000100ad */
[-CC-:B------:R-:W-:Y:S01]  /*7620*/  FFMA.FTZ R148, R194, R171.reuse, R173.reuse ;  /* 0x000000abc2947223 */ /* 0x180fe200000100ad */
[----:B------:R-:W-:Y:S01]  /*7630*/  FFMA.FTZ R104, R20, R171, R173 ;  /* 0x000000ab14687223 */ /* 0x000fe200000100ad */
[----:B-----5:R-:W-:Y:S01]  /*7640*/  FMUL.FTZ R151, R7, R172 ;  /* 0x000000ac07977220 */ /* 0x020fe20000410000 */
[----:B------:R-:W-:Y:S01]  /*7650*/  FADD.FTZ R170, R205, -R164 ;  /* 0x800000a4cdaa7221 */ /* 0x000fe20000010000 */
[----:B------:R-:W-:Y:S01]  /*7660*/  ISETP.GE.U32.AND P2, PT, R182, RZ, PT ;  /* 0x000000ffb600720c */ /* 0x000fe20003f46070 */
[----:B------:R-:W-:Y:S01]  /*7670*/  FMUL.FTZ R105, R7, R136 ;  /* 0x0000008807697220 */ /* 0x000fe20000410000 */
[----:B------:R-:W-:Y:S01]  /*7680*/  FADD.FTZ R168, R203, -R150 ;  /* 0x80000096cba87221 */ /* 0x000fe20000010000 */
        /* <DEDUP_REMOVED lines=58> */
.L_x_3334:
        /* <DEDUP_REMOVED lines=72> */
[----:B------:R-:W-:-:S02]  /*7eb0*/  F2FP.F16.F32.PACK_AB R136, R169, R168 ;  /* 0x000000a8a988723e */ /* 0x000fc400000000ff */
[----:B------:R-:W-:Y:S01]  /*7ec0*/  F2FP.F16.F32.PACK_AB R164, R164, R7 ;  /* 0x00000007a4a4723e */ /* 0x000fe200000000ff */
[----:B------:R-:W-:Y:S06]  /*7ed0*/  BRA `(.L_x_3333) ;  /* 0x0000000c00887947 */ /* 0x000fec0003800000 */
.L_x_3330:
        /* <DEDUP_REMOVED lines=17> */
[----:B------:R-:W-:Y:S01]  /*7ff0*/  FFMA.FTZ R164, R202, R171, R173 ;  /* 0x000000abcaa47223 */ /* 0x000fe200000100ad */
        /* <DEDUP_REMOVED lines=9> */
[----:B------:R-:W-:Y:S01]  /*8090*/  ISETP.GE.U32.AND P2, PT, R182, RZ, PT ;  /* 0x000000ffb600720c */ /* 0x000fe20003f46070 */
        /* <DEDUP_REMOVED lines=17> */
[----:B------:R-:W-:Y:S01]  /*81b0*/  F2FP.F16.F32.PACK_AB R167, R166, R165 ;  /* 0x000000a5a6a7723e */ /* 0x000fe200000000ff */
[----:B------:R-:W-:Y:S01]  /*81c0*/  FMUL.FTZ R165, R106, UR13 ;  /* 0x0000000d6aa57c20 */ /* 0x000fe20008410000 */
[----:B------:R-:W-:Y:S01]  /*81d0*/  F2FP.F16.F32.PACK_AB R166, R164, R7 ;  /* 0x00000007a4a6723e */ /* 0x000fe200000000ff */
        /* <DEDUP_REMOVED lines=11> */
[----:B------:R-:W-:Y:S01]  /*8290*/  F2FP.F16.F32.PACK_AB R164, R7, R164 ;  /* 0x000000a407a4723e */ /* 0x000fe200000000ff */
[----:B------:R-:W-:Y:S06]  /*82a0*/  BRA `(.L_x_3333) ;  /* 0x0000000800947947 */ /* 0x000fec0003800000 */
.L_x_3336:
        /* <DEDUP_REMOVED lines=46> */
[----:B------:R-:W-:-:S04]  /*8590*/  FFMA.FTZ R164, R186, R171, R173 ;  /* 0x000000abbaa47223 */ /* 0x000fc800000100ad */
[----:B------:R-:W-:-:S04]  /*85a0*/  FADD.FTZ R164, R187, -R164 ;  /* 0x800000a4bba47221 */ /* 0x000fc80000010000 */
[----:B------:R-:W-:-:S04]  /*85b0*/  FFMA.FTZ R164, R7, R164, R157 ;  /* 0x000000a407a47223 */ /* 0x000fc8000001009d */
[----:B------:R-:W-:-:S05]  /*85c0*/  FMUL.FTZ R164, R164, UR13 ;  /* 0x0000000da4a47c20 */ /* 0x000fca0008410000 */
[----:B------:R-:W-:Y:S02]  /*85d0*/  FSEL R7, R164, RZ, P5 ;  /* 0x000000ffa4077208 */ /* 0x000fe40002800000 */
[----:B------:R-:W-:-:S04]  /*85e0*/  FSEL R164, R169, RZ, P2 ;  /* 0x000000ffa9a47208 */ /* 0x000fc80001000000 */
[----:B------:R-:W-:Y:S01]  /*85f0*/  F2FP.F16.F32.PACK_AB R164, R7, R164 ;  /* 0x000000a407a4723e */ /* 0x000fe200000000ff */
[----:B------:R-:W-:Y:S06]  /*8600*/  BRA `(.L_x_3333) ;  /* 0x0000000400bc7947 */ /* 0x000fec0003800000 */
.L_x_3335:
        /* <DEDUP_REMOVED lines=58> */
.L_x_3337:
        /* <DEDUP_REMOVED lines=48> */
[----:B------:R-:W-:-:S04]  /*8cb0*/  FMUL.FTZ R164, R7, R164 ;  /* 0x000000a407a47220 */ /* 0x000fc80000410000 */
[----:B------:R-:W-:-:S05]  /*8cc0*/  FMUL.FTZ R164, R164, UR13 ;  /* 0x0000000da4a47c20 */ /* 0x000fca0008410000 */
[----:B------:R-:W-:Y:S02]  /*8cd0*/  FSEL R7, R164, RZ, P5 ;  /* 0x000000ffa4077208 */ /* 0x000fe40002800000 */
[----:B------:R-:W-:-:S04]  /*8ce0*/  FSEL R164, R168, RZ, P2 ;  /* 0x000000ffa8a47208 */ /* 0x000fc80001000000 */
[----:B------:R-:W-:-:S07]  /*8cf0*/  F2FP.F16.F32.PACK_AB R164, R7, R164 ;  /* 0x000000a407a4723e */ /* 0x000fce00000000ff */
.L_x_3333:
        /* <DEDUP_REMOVED lines=10> */
.L_x_3329:
[----:B------:R-:W-:Y:S05]  /*8da0*/  BSYNC.RECONVERGENT B0 ;  /* 0x0000000000007941 */ /* 0x000fea0003800200 */
.L_x_3328:
[----:B-1-34-:R-:W1:Y:S02]  /*8db0*/  LDC.64 R164, c[0x0][0x380] ;  /* 0x0000e000ffa47b82 */ /* 0x01ae640000000a00 */
[----:B-1----:R-:W-:-:S04]  /*8dc0*/  LEA R3, R164, R3, 0x2 ;  /* 0x00000003a4037211 */ /* 0x002fc800078e10ff */
[----:B------:R-:W-:-:S13]  /*8dd0*/  ISETP.GE.AND P0, PT, R3, R165, PT ;  /* 0x000000a50300720c */ /* 0x000fda0003f06270 */
[----:B------:R-:W-:Y:S05]  /*8de0*/  @!P0 BRA `(.L_x_3338) ;  /* 0xffffff7c00208947 */ /* 0x000fea000383ffff */
.L_x_3300:
        /* <DEDUP_REMOVED lines=276> */
.L_x_3340:
[----:B------:R-:W-:Y:S05]  /*9f30*/  BSYNC.RECONVERGENT B0 ;  /* 0x0000000000007941 */ /* 0x000fea0003800200 */
.L_x_3339:
        /* <DEDUP_REMOVED lines=23> */
.L_x_3342:
[----:B------:R-:W-:Y:S05]  /*a0b0*/  BSYNC.RECONVERGENT B0 ;  /* 0x0000000000007941 */ /* 0x000fea0003800200 */
.L_x_3341:
        /* <DEDUP_REMOVED lines=23> */
.L_x_3344:
[----:B------:R-:W-:Y:S05]  /*a230*/  BSYNC.RECONVERGENT B0 ;  /* 0x0000000000007941 */ /* 0x000fea0003800200 */
.L_x_3343:
        /* <DEDUP_REMOVED lines=23> */
.L_x_3346:
[----:B------:R-:W-:Y:S05]  /*a3b0*/  BSYNC.RECONVERGENT B0 ;  /* 0x0000000000007941 */ /* 0x000fea0003800200 */
.L_x_3345:
        /* <DEDUP_REMOVED lines=23> */
.L_x_3348:
[----:B------:R-:W-:Y:S05]  /*a530*/  BSYNC.RECONVERGENT B0 ;  /* 0x0000000000007941 */ /* 0x000fea0003800200 */
.L_x_3347:
        /* <DEDUP_REMOVED lines=8> */
.L_x_3307:
        /* <DEDUP_REMOVED lines=8> */
.L_x_3350:
[----:B------:R-:W-:Y:S05]  /*a640*/  BSYNC B0 ;  /* 0x0000000000007941 */ /* 0x000fea0003800000 */
.L_x_3349:
        /* <DEDUP_REMOVED lines=8> */
.L_x_3351:
[----:B------:R-:W-:Y:S01]  /*a6d0*/  MOV R167, R221 ;  /* 0x000000dd00a77202 */ /* 0x000fe20000000f00 */
[----:B------:R-:W-:Y:S02]  /*a6e0*/  HFMA2 R166, -RZ, RZ, 0, 1.1920928955078125e-07 ;  /* 0x00000002ffa67431 */ /* 0x000fe400000001ff */
[----:B------:R-:W-:-:S07]  /*a6f0*/  FADD.FTZ R223, R168, R223 ;  /* 0x000000dfa8df7221 */ /* 0x000fce0000010000 */
[----:B------:R-:W-:Y:S05]  /*a700*/  WARPSYNC.COLLECTIVE R164, `(.L_x_3352) ;  /* 0x00000000a4087348 */ /* 0x000fea0003c00000 */
[----:B------:R0:W1:Y:S02]  /*a710*/  SHFL.BFLY P0, R168, R167, R166, R165 ;  /* 0x0c0000a6a7a87389 */ /* 0x00006400000000a5 */
[----:B01----:R-:W-:Y:S05]  /*a720*/  ENDCOLLECTIVE ;  /* 0x000000000000791b */ /* 0x003fea0003800000 */
.L_x_3352:
[----:B------:R-:W-:Y:S01]  /*a730*/  MOV R167, R223 ;  /* 0x000000df00a77202 */ /* 0x000fe20000000f00 */
[----:B------:R-:W-:-:S07]  /*a740*/  FADD.FTZ R221, R221, R168 ;  /* 0x000000a8dddd7221 */ /* 0x000fce0000010000 */
[----:B------:R-:W-:Y:S05]  /*a750*/  WARPSYNC.COLLECTIVE R164, `(.L_x_3353) ;  /* 0x00000000a4087348 */ /* 0x000fea0003c00000 */
[----:B------:R0:W1:Y:S02]  /*a760*/  SHFL.BFLY P0, R168, R167, R166, R165 ;  /* 0x0c0000a6a7a87389 */ /* 0x00006400000000a5 */
[----:B01----:R-:W-:Y:S05]  /*a770*/  ENDCOLLECTIVE ;  /* 0x000000000000791b */ /* 0x003fea0003800000 */
.L_x_3353:
[----:B------:R-:W-:Y:S01]  /*a780*/  MOV R167, R221 ;  /* 0x000000dd00a77202 */ /* 0x000fe20000000f00 */
[----:B------:R-:W-:Y:S02]  /*a790*/  HFMA2 R166, -RZ, RZ, 0, 2.384185791015625e-07 ;  /* 0x00000004ffa67431 */ /* 0x000fe400000001ff */
[----:B------:R-:W-:-:S07]  /*a7a0*/  FADD.FTZ R223, R223, R168 ;  /* 0x000000a8dfdf7221 */ /* 0x000fce0000010000 */
[----:B------:R-:W-:Y:S05]  /*a7b0*/  WARPSYNC.COLLECTIVE R164, `(.L_x_3354) ;  /* 0x00000000a4087348 */ /* 0x000fea0003c00000 */
[----:B------:R0:W1:Y:S02]  /*a7c0*/  SHFL.BFLY P0, R168, R167, R166, R165 ;  /* 0x0c0000a6a7a87389 */ /* 0x00006400000000a5 */
[----:B01----:R-:W-:Y:S05]  /*a7d0*/  ENDCOLLECTIVE ;  /* 0x000000000000791b */ /* 0x003fea0003800000 */
.L_x_3354:
[----:B------:R-:W-:Y:S01]  /*a7e0*/  MOV R167, R223 ;  /* 0x000000df00a77202 */ /* 0x000fe20000000f00 */
[----:B------:R-:W-:-:S07]  /*a7f0*/  FADD.FTZ R221, R221, R168 ;  /* 0x000000a8dddd7221 */ /* 0x000fce0000010000 */
[----:B------:R-:W-:Y:S05]  /*a800*/  WARPSYNC.COLLECTIVE R164, `(.L_x_3355) ;  /* 0x00000000a4087348 */ /* 0x000fea0003c00000 */
[----:B------:R0:W1:Y:S02]  /*a810*/  SHFL.BFLY P0, R168, R167, R166, R165 ;  /* 0x0c0000a6a7a87389 */ /* 0x00006400000000a5 */
[----:B01----:R-:W-:Y:S05]  /*a820*/  ENDCOLLECTIVE ;  /* 0x000000000000791b */ /* 0x003fea0003800000 */
.L_x_3355:
[----:B------:R-:W-:Y:S01]  /*a830*/  MOV R167, R221 ;  /* 0x000000dd00a77202 */ /* 0x000fe20000000f00 */
[----:B------:R-:W-:Y:S02]  /*a840*/  HFMA2 R166, -RZ, RZ, 0, 4.76837158203125e-07 ;  /* 0x00000008ffa67431 */ /* 0x000fe400000001ff */
[----:B------:R-:W-:-:S07]  /*a850*/  FADD.FTZ R223, R223, R168 ;  /* 0x000000a8dfdf7221 */ /* 0x000fce0000010000 */
[----:B------:R-:W-:Y:S05]  /*a860*/  WARPSYNC.COLLECTIVE R164, `(.L_x_3356) ;  /* 0x00000000a4087348 */ /* 0x000fea0003c00000 */
[----:B------:R0:W1:Y:S02]  /*a870*/  SHFL.BFLY P0, R168, R167, R166, R165 ;  /* 0x0c0000a6a7a87389 */ /* 0x00006400000000a5 */
[----:B01----:R-:W-:Y:S05]  /*a880*/  ENDCOLLECTIVE ;  /* 0x000000000000791b */ /* 0x003fea0003800000 */
.L_x_3356:
[----:B------:R-:W-:Y:S01]  /*a890*/  MOV R167, R223 ;  /* 0x000000df00a77202 */ /* 0x000fe20000000f00 */
[----:B------:R-:W-:-:S07]  /*a8a0*/  FADD.FTZ R221, R221, R168 ;  /* 0x000000a8dddd7221 */ /* 0x000fce0000010000 */
[----:B------:R-:W-:Y:S05]  /*a8b0*/  WARPSYNC.COLLECTIVE R164, `(.L_x_3357) ;  /* 0x00000000a4087348 */ /* 0x000fea0003c00000 */
[----:B------:R0:W1:Y:S02]  /*a8c0*/  SHFL.BFLY P0, R168, R167, R166, R165 ;  /* 0x0c0000a6a7a87389 */ /* 0x00006400000000a5 */
[----:B01----:R-:W-:Y:S05]  /*a8d0*/  ENDCOLLECTIVE ;  /* 0x000000000000791b */ /* 0x003fea0003800000 */
.L_x_3357:
[----:B------:R-:W-:Y:S01]  /*a8e0*/  MOV R167, R221 ;  /* 0x000000dd00a77202 */ /* 0x000fe20000000f00 */
[----:B------:R-:W-:Y:S02]  /*a8f0*/  HFMA2 R166, -RZ, RZ, 0, 9.5367431640625e-07 ;  /* 0x00000010ffa67431 */ /* 0x000fe400000001ff */
[----:B------:R-:W-:-:S07]  /*a900*/  FADD.FTZ R223, R223, R168 ;  /* 0x000000a8dfdf7221 */ /* 0x000fce0000010000 */
[----:B------:R-:W-:Y:S05]  /*a910*/  WARPSYNC.COLLECTIVE R164, `(.L_x_3358) ;  /* 0x00000000a4087348 */ /* 0x000fea0003c00000 */
[----:B------:R0:W1:Y:S02]  /*a920*/  SHFL.BFLY P0, R168, R167, R166, R165 ;  /* 0x0c0000a6a7a87389 */ /* 0x00006400000000a5 */
[----:B01----:R-:W-:Y:S05]  /*a930*/  ENDCOLLECTIVE ;  /* 0x000000000000791b */ /* 0x003fea0003800000 */
.L_x_3358:
[----:B------:R-:W-:Y:S02]  /*a940*/  MOV R167, R223 ;  /* 0x000000df00a77202 */ /* 0x000fe40000000f00 */
[----:B------:R-:W-:-:S07]  /*a950*/  MOV R169, R168 ;  /* 0x000000a800a97202 */ /* 0x000fce0000000f00 */
[----:B------:R-:W-:Y:S05]  /*a960*/  WARPSYNC.COLLECTIVE R164, `(.L_x_3359) ;  /* 0x00000000a4087348 */ /* 0x000fea0003c00000 */
[----:B------:R0:W1:Y:S02]  /*a970*/  SHFL.BFLY P0, R168, R167, R166, R165 ;  /* 0x0c0000a6a7a87389 */ /* 0x00006400000000a5 */
[----:B01----:R-:W-:Y:S05]  /*a980*/  ENDCOLLECTIVE ;  /* 0x000000000000791b */ /* 0x003fea0003800000 */
.L_x_3359:
[----:B------:R-:W-:Y:S05]  /*a990*/  BRA `(.L_x_3360) ;  /* 0xffffff7800dc7947 */ /* 0x000fea000383ffff */
.L_x_3361:
        /* <DEDUP_REMOVED lines=14> */
.L_x_5010:


//--------------------- .text._ZN10layer_norm31ln_parallel_residual_bwd_kernelINS_13Kernel_traitsIf6__halffS2_fjLj768ELj1ELj4ELj1ELj16ENS_18Kernel_traits_baseILj768EfS2_fS2_fjLj128EEEEELb1ELb0ELb1EEEvNS_9BwdParamsE --------------------------
	.section	.text._ZN10layer_norm31ln_parallel_residual_bwd_kernelINS_13Kernel_traitsIf6__halffS2_fjLj768ELj1ELj4ELj1ELj16ENS_18Kernel_traits_baseILj768EfS2_fS2_fjLj128EEEEELb1ELb0ELb1EEEvNS_9BwdParamsE,"ax",@progbits
	.align	128
        .global         _ZN10layer_norm31ln_parallel_residual_bwd_kernelINS_13Kernel_traitsIf6__halffS2_fjLj768ELj1ELj4ELj1ELj16ENS_18Kernel_traits_baseILj768EfS2_fS2_fjLj128EEEEELb1ELb0ELb1EEEvNS_9BwdParamsE
        .type           _ZN10layer_norm31ln_parallel_residual_bwd_kernelINS_13Kernel_traitsIf6__halffS2_fjLj768ELj1ELj4ELj1ELj16ENS_18Kernel_traits_baseILj768EfS2_fS2_fjLj128EEEEELb1ELb0ELb1EEEvNS_9BwdParamsE,@function
        .size           _ZN10layer_norm31ln_parallel_residual_bwd_kernelINS_13Kernel_traitsIf6__halffS2_fjLj768ELj1ELj4ELj1ELj16ENS_18Kernel_traits_baseILj768EfS2_fS2_fjLj128EEEEELb1ELb0ELb1EEEvNS_9BwdParamsE,(.L_x_5011 - _ZN10layer_norm31ln_parallel_residual_bwd_kernelINS_13Kernel_traitsIf6__halffS2_fjLj768ELj1ELj4ELj1ELj16ENS_18Kernel_traits_baseILj768EfS2_fS2_fjLj128EEEEELb1ELb0ELb1EEEvNS_9BwdParamsE)
        .other          _ZN10layer_norm31ln_parallel_residual_bwd_kernelINS_13Kernel_traitsIf6__halffS2_fjLj768ELj1ELj4ELj1ELj16ENS_18Kernel_traits_baseILj768EfS2_fS2_fjLj128EEEEELb1ELb0ELb1EEEvNS_9BwdParamsE,@"STO_CUDA_ENTRY STV_DEFAULT"
_ZN10layer_norm31ln_parallel_residual_bwd_kernelINS_13Kernel_traitsIf6__halffS2_fjLj768ELj1ELj4ELj1ELj16ENS_18Kernel_traits_baseILj768EfS2_fS2_fjLj128EEEEELb1ELb0ELb1EEEvNS_9BwdParamsE:
.text._ZN10layer_norm31ln_parallel_residual_bwd_kernelINS_13Kernel_traitsIf6__halffS2_fjLj768ELj1ELj4ELj1ELj16ENS_18Kernel_traits_baseILj768EfS2_fS2_fjLj128EEEEELb1ELb0ELb1EEEvNS_9BwdParamsE:
        /* <DEDUP_REMOVED lines=98> */
[----:B------:R-:W-:-:S02]  /*0620*/  MOV R212, RZ ;  /* 0x000000ff00d47202 */ /* 0x000fc40000000f00 */
        /* <DEDUP_REMOVED lines=11> */
[----:B0-----:R-:W-:Y:S02]  /*06e0*/  CS2R R2, SRZ ;  /* 0x0000000000027805 */ /* 0x001fe4000001ff00 */
        /* <DEDUP_REMOVED lines=25> */
.L_x_3390:
        /* <DEDUP_REMOVED lines=19> */
[C---:B------:R-:W-:Y:S01]  /*09b0*/  IMAD.WIDE.U32 R120, R215.reuse, 0x10, R150 ;  /* 0x00000010d7787825 */ /* 0x040fe200078e0096 */
[----:B------:R-:W4:Y:S03]  /*09c0*/  LDG.E.128 R116, desc[UR10][R128.64] ;  /* 0x0000000a80747981 */ /* 0x000f26000c1e1d00 */
[----:B------:R-:W-:Y:S02]  /*09d0*/  IMAD.WIDE R126, R0, 0x4, R126 ;  /* 0x00000004007e7825 */ /* 0x000fe400078e027e */
[----:B------:R-:W3:Y:S04]  /*09e0*/  LDG.E.128 R120, desc[UR10][R120.64] ;  /* 0x0000000a78787981 */ /* 0x000ee8000c1e1d00 */
[----:B------:R-:W3:Y:S01]  /*09f0*/  LDG.E R214, desc[UR10][R126.64] ;  /* 0x0000000a7ed67981 */ /* 0x000ee2000c1e1900 */
[----:B0-----:R-:W-:-:S03]  /*0a00*/  IMAD.WIDE.U32 R124, R215, 0x10, R156 ;  /* 0x00000010d77c7825 */ /* 0x001fc600078e009c */
[----:B------:R-:W3:Y:S04]  /*0a10*/  LDG.E.128 R128, desc[UR10][R128.64+0x10] ;  /* 0x0000100a80807981 */ /* 0x000ee8000c1e1d00 */
[----:B------:R-:W3:Y:S01]  /*0a20*/  LDG.E.128 R124, desc[UR10][R124.64] ;  /* 0x0000000a7c7c7981 */ /* 0x000ee2000c1e1d00 */
[----:B------:R-:W-:-:S05]  /*0a30*/  IADD3 R213, PT, PT, R215, 0x20, RZ ;  /* 0x00000020d7d57810 */ /* 0x000fca0007ffe0ff */
[----:B------:R-:W-:-:S04]  /*0a40*/  IMAD.WIDE.U32 R144, R213, 0x20, R160 ;  /* 0x00000020d5907825 */ /* 0x000fc800078e00a0 */
[----:B------:R-:W-:Y:S01]  /*0a50*/  IMAD.WIDE.U32 R136, R213, 0x10, R150 ;  /* 0x00000010d5887825 */ /* 0x000fe200078e0096 */
[----:B------:R-:W3:Y:S05]  /*0a60*/  LDG.E.128 R132, desc[UR10][R144.64] ;  /* 0x0000000a90847981 */ /* 0x000eea000c1e1d00 */
[----:B------:R-:W3:Y:S01]  /*0a70*/  LDG.E.128 R136, desc[UR10][R136.64] ;  /* 0x0000000a88887981 */ /* 0x000ee2000c1e1d00 */
[----:B------:R-:W-:Y:S02]  /*0a80*/  ISETP.NE.AND.EX P0, PT, RZ, UR15, PT, P0 ;  /* 0x0000000fff007c0c */ /* 0x000fe4000bf05300 */
[----:B-1----:R-:W-:Y:S02]  /*0a90*/  ISETP.NE.U32.AND P1, PT, R192, RZ, PT ;  /* 0x000000ffc000720c */ /* 0x002fe40003f25070 */
[----:B------:R-:W-:-:S02]  /*0aa0*/  IADD3 R216, PT, PT, R215, 0x40, RZ ;  /* 0x00000040d7d87810 */ /* 0x000fc40007ffe0ff */
[----:B------:R-:W-:Y:S01]  /*0ab0*/  ISETP.NE.AND P3, PT, RZ, UR7, PT ;  /* 0x00000007ff007c0c */ /* 0x000fe2000bf65270 */
[----:B------:R-:W-:Y:S01]  /*0ac0*/  IMAD.WIDE.U32 R140, R213, 0x10, R156 ;  /* 0x00000010d58c7825 */ /* 0x000fe200078e009c */
[----:B------:R-:W3:Y:S05]  /*0ad0*/  LDG.E.128 R144, desc[UR10][R144.64+0x10] ;  /* 0x0000100a90907981 */ /* 0x000eea000c1e1d00 */
[----:B------:R-:W0:Y:S01]  /*0ae0*/  @P0 LDC.64 R196, c[0x0][0x3b8] ;  /* 0x0000ee00ffc40b82 */ /* 0x000e220000000a00 */
[----:B------:R-:W-:Y:S01]  /*0af0*/  ISETP.NE.AND.EX P1, PT, R193, RZ, PT, P1 ;  /* 0x000000ffc100720c */ /* 0x000fe20003f25310 */
[----:B------:R-:W3:Y:S06]  /*0b00*/  LDG.E.128 R140, desc[UR10][R140.64] ;  /* 0x0000000a8c8c7981 */ /* 0x000eec000c1e1d00 */
[----:B------:R-:W1:Y:S08]  /*0b10*/  @P0 LDC.64 R148, c[0x0][0x3b8] ;  /* 0x0000ee00ff940b82 */ /* 0x000e700000000a00 */
[----:B------:R-:W1:Y:S01]  /*0b20*/  @P1 LDC.64 R194, c[0x0][0x438] ;  /* 0x00010e00ffc21b82 */ /* 0x000e620000000a00 */
[----:B0-----:R-:W-:-:S07]  /*0b30*/  @P0 IMAD.WIDE.U32 R196, R216, 0x8, R196 ;  /* 0x00000008d8c40825 */ /* 0x001fce00078e00c4 */
[----:B------:R-:W0:Y:S01]  /*0b40*/  @P0 LDC.64 R162, c[0x0][0x3b8] ;  /* 0x0000ee00ffa20b82 */ /* 0x000e220000000a00 */
[----:B-----5:R1:W5:Y:S07]  /*0b50*/  @P0 LDG.E.64 R188, desc[UR10][R196.64] ;  /* 0x0000000ac4bc0981 */ /* 0x02036e000c1e1b00 */
[----:B-1----:R-:W1:Y:S01]  /*0b60*/  @P1 LDC.64 R196, c[0x0][0x438] ;  /* 0x00010e00ffc41b82 */ /* 0x002e620000000a00 */
[----:B------:R-:W-:-:S05]  /*0b70*/  @P1 IMAD.WIDE.U32 R194, R213, 0x20, R194 ;  /* 0x00000020d5c21825 */ /* 0x000fca00078e00c2 */
[----:B------:R-:W5:Y:S04]  /*0b80*/  @P1 LDG.E.128 R88, desc[UR10][R194.64] ;  /* 0x0000000ac2581981 */ /* 0x000f68000c1e1d00 */
[----:B------:R1:W5:Y:S02]  /*0b90*/  @P1 LDG.E.128 R92, desc[UR10][R194.64+0x10] ;  /* 0x0000100ac25c1981 */ /* 0x000364000c1e1d00 */
[----:B-1----:R-:W-:-:S05]  /*0ba0*/  @P1 IMAD.WIDE.U32 R194, R216, 0x20, R196 ;  /* 0x00000020d8c21825 */ /* 0x002fca00078e00c4 */
[----:B------:R-:W5:Y:S04]  /*0bb0*/  @P1 LDG.E.128 R96, desc[UR10][R194.64] ;  /* 0x0000000ac2601981 */ /* 0x000f68000c1e1d00 */
[----:B------:R-:W5:Y:S01]  /*0bc0*/  @P1 LDG.E.128 R100, desc[UR10][R194.64+0x10] ;  /* 0x0000100ac2641981 */ /* 0x000f62000c1e1d00 */
[----:B------:R-:W-:-:S04]  /*0bd0*/  @P0 IMAD.WIDE.U32 R148, R215, 0x8, R148 ;  /* 0x00000008d7940825 */ /* 0x000fc800078e0094 */
[----:B0-----:R-:W-:Y:S01]  /*0be0*/  @P0 IMAD.WIDE.U32 R162, R213, 0x8, R162 ;  /* 0x00000008d5a20825 */ /* 0x001fe200078e00a2 */
[----:B------:R0:W5:Y:S03]  /*0bf0*/  @P0 LDG.E.64 R184, desc[UR10][R148.64] ;  /* 0x0000000a94b80981 */ /* 0x000166000c1e1b00 */
[C---:B------:R-:W-:Y:S01]  /*0c00*/  IMAD.WIDE.U32 R160, R216.reuse, 0x20, R160 ;  /* 0x00000020d8a07825 */ /* 0x040fe200078e00a0 */
[----:B------:R1:W5:Y:S03]  /*0c10*/  @P0 LDG.E.64 R186, desc[UR10][R162.64] ;  /* 0x0000000aa2ba0981 */ /* 0x000366000c1e1b00 */
[C---:B------:R-:W-:Y:S01]  /*0c20*/  IMAD.WIDE.U32 R156, R216.reuse, 0x10, R156 ;  /* 0x00000010d89c7825 */ /* 0x040fe200078e009c */
[----:B------:R-:W3:Y:S03]  /*0c30*/  LDG.E.128 R152, desc[UR10][R160.64] ;  /* 0x0000000aa0987981 */ /* 0x000ee6000c1e1d00 */
[----:B0-----:R-:W-:-:S02]  /*0c40*/  IMAD.WIDE.U32 R148, R216, 0x10, R150 ;  /* 0x00000010d8947825 */ /* 0x001fc400078e0096 */
[----:B------:R-:W3:Y:S01]  /*0c50*/  LDG.E.128 R156, desc[UR10][R156.64] ;  /* 0x0000000a9c9c7981 */ /* 0x000ee2000c1e1d00 */
[----:B-1----:R-:W0:Y:S03]  /*0c60*/  @P1 LDC.64 R162, c[0x0][0x438] ;  /* 0x00010e00ffa21b82 */ /* 0x002e260000000a00 */
[----:B------:R-:W3:Y:S01]  /*0c70*/  LDG.E.128 R148, desc[UR10][R148.64] ;  /* 0x0000000a94947981 */ /* 0x000ee2000c1e1d00 */
[----:B0-----:R-:W-:-:S05]  /*0c80*/  @P1 IMAD.WIDE.U32 R162, R215, 0x20, R162 ;  /* 0x00000020d7a21825 */ /* 0x001fca00078e00a2 */
[----:B------:R-:W5:Y:S04]  /*0c90*/  @P1 LDG.E.128 R80, desc[UR10][R162.64] ;  /* 0x0000000aa2501981 */ /* 0x000f68000c1e1d00 */
[----:B------:R0:W5:Y:S04]  /*0ca0*/  @P1 LDG.E.128 R84, desc[UR10][R162.64+0x10] ;  /* 0x0000100aa2541981 */ /* 0x000168000c1e1d00 */
[----:B------:R-:W3:Y:S01]  /*0cb0*/  LDG.E.128 R160, desc[UR10][R160.64+0x10] ;  /* 0x0000100aa0a07981 */ /* 0x000ee2000c1e1d00 */
[----:B--2---:R-:W-:-:S05]  /*0cc0*/  FSEL R197, R217, RZ, !P3 ;  /* 0x000000ffd9c57208 */ /* 0x004fca0005800000 */
[----:B----4-:R-:W-:Y:S01]  /*0cd0*/  FADD.FTZ R217, -R197, R116 ;  /* 0x00000074c5d97221 */ /* 0x010fe20000010100 */
[----:B---3--:R-:W-:-:S03]  /*0ce0*/  HADD2.F32 R219, -RZ, R120.H0_H0 ;  /* 0x20000078ffdb7230 */ /* 0x008fc60000004100 */
[----:B------:R-:W-:Y:S02]  /*0cf0*/  FMUL.FTZ R116, R214, R217 ;  /* 0x000000d9d6747220 */ /* 0x000fe40000410000 */
[----:B------:R-:W-:Y:S02]  /*0d00*/  FADD.FTZ R234, R219, R234 ;  /* 0x000000eadbea7221 */ /* 0x000fe40000010000 */
[-C--:B------:R-:W-:Y:S01]  /*0d10*/  FFMA.FTZ R4, R116, R219.reuse, R4 ;  /* 0x000000db74047223 */ /* 0x080fe20000010004 */
[----:B------:R-:W-:Y:S01]  /*0d20*/  FMUL.FTZ R219, R52, R219 ;  /* 0x000000db34db7220 */ /* 0x000fe20000410000 */
[C---:B------:R-:W-:Y:S01]  /*0d30*/  FADD.FTZ R195, -R197.reuse, R118 ;  /* 0x00000076c5c37221 */ /* 0x040fe20000010100 */
[----:B------:R-:W-:Y:S02]  /*0d40*/  HADD2.F32 R217, -RZ, R124.H0_H0 ;  /* 0x2000007cffd97230 */ /* 0x000fe40000004100 */
[----:B------:R-:W-:Y:S01]  /*0d50*/  FADD.FTZ R117, -R197, R117 ;  /* 0x00000075c5757221 */ /* 0x000fe20000010100 */
[----:B------:R-:W-:-:S02]  /*0d60*/  HADD2.F32 R120, -RZ, R120.H1_H1 ;  /* 0x30000078ff787230 */ /* 0x000fc40000004100 */
[----:B------:R-:W-:Y:S01]  /*0d70*/  FMUL.FTZ R195, R214, R195 ;  /* 0x000000c3d6c37220 */ /* 0x000fe20000410000 */
[----:B------:R-:W-:Y:S01]  /*0d80*/  FFMA.FTZ R194, R76, R217, R219 ;  /* 0x000000d94cc27223 */ /* 0x000fe200000100db */
[----:B------:R-:W-:Y:S02]  /*0d90*/  HADD2.F32 R219, -RZ, R121.H0_H0 ;  /* 0x20000079ffdb7230 */ /* 0x000fe40000004100 */
[----:B------:R-:W-:Y:S01]  /*0da0*/  FMUL.FTZ R117, R214, R117 ;  /* 0x00000075d6757220 */ /* 0x000fe20000410000 */
[----:B------:R-:W-:Y:S02]  /*0db0*/  HADD2.F32 R124, -RZ, R124.H1_H1 ;  /* 0x3000007cff7c7230 */ /* 0x000fe40000004100 */
[----:B------:R-:W-:Y:S01]  /*0dc0*/  FADD.FTZ R170, R217, R170 ;  /* 0x000000aad9aa7221 */ /* 0x000fe20000010000 */
[----:B------:R-:W-:Y:S01]  /*0dd0*/  FFMA.FTZ R22, R116, R217, R22 ;  /* 0x000000d974167223 */ /* 0x000fe20000010016 */
[----:B------:R-:W-:Y:S01]  /*0de0*/  FMUL.FTZ R196, R53, R120 ;  /* 0x0000007835c47220 */ /* 0x000fe20000410000 */
[----:B------:R-:W-:Y:S01]  /*0df0*/  FADD.FTZ R236, R219, R236 ;  /* 0x000000ecdbec7221 */ /* 0x000fe20000010000 */
[----:B------:R-:W-:-:S02]  /*0e00*/  HADD2.F32 R217, -RZ, R125.H0_H0 ;  /* 0x2000007dffd97230 */ /* 0x000fc40000004100 */
[-C--:B------:R-:W-:Y:S01]  /*0e10*/  FFMA.FTZ R2, R195, R219.reuse, R2 ;  /* 0x000000dbc3027223 */ /* 0x080fe20000010002 */
[----:B------:R-:W-:Y:S01]  /*0e20*/  FMUL.FTZ R219, R54, R219 ;  /* 0x000000db36db7220 */ /* 0x000fe20000410000 */
[----:B------:R-:W-:Y:S01]  /*0e30*/  FADD.FTZ R235, R120, R235 ;  /* 0x000000eb78eb7221 */ /* 0x000fe20000010000 */
[----:B------:R-:W-:Y:S01]  /*0e40*/  FFMA.FTZ R3, R117, R120, R3 ;  /* 0x0000007875037223 */ /* 0x000fe20000010003 */
[----:B------:R-:W-:Y:S01]  /*0e50*/  FADD.FTZ R119, -R197, R119 ;  /* 0x00000077c5777221 */ /* 0x000fe20000010100 */
[----:B------:R-:W-:Y:S01]  /*0e60*/  FADD.FTZ R169, R124, R169 ;  /* 0x000000a97ca97221 */ /* 0x000fe20000010000 */
[-C--:B------:R-:W-:Y:S01]  /*0e70*/  FFMA.FTZ R21, R117, R124.reuse, R21 ;  /* 0x0000007c75157223 */ /* 0x080fe20000010015 */
[----:B------:R-:W-:Y:S02]  /*0e80*/  HADD2.F32 R120, -RZ, R121.H1_H1 ;  /* 0x30000079ff787230 */ /* 0x000fe40000004100 */
[----:B------:R-:W-:Y:S01]  /*0e90*/  FFMA.FTZ R124, R77, R124, R196 ;  /* 0x0000007c4d7c7223 */ /* 0x000fe200000100c4 */
[----:B------:R-:W-:Y:S01]  /*0ea0*/  FFMA.FTZ R196, R78, R217, R219 ;  /* 0x000000d94ec47223 */ /* 0x000fe200000100db */
[----:B------:R-:W-:Y:S01]  /*0eb0*/  FMUL.FTZ R218, R214, R119 ;  /* 0x00000077d6da7220 */ /* 0x000fe20000410000 */
[----:B------:R-:W-:Y:S01]  /*0ec0*/  FADD.FTZ R219, -R197, R128 ;  /* 0x00000080c5db7221 */ /* 0x000fe20000010100 */
[----:B------:R-:W-:-:S02]  /*0ed0*/  HADD2.F32 R118, -RZ, R125.H1_H1 ;  /* 0x3000007dff767230 */ /* 0x000fc40000004100 */
[----:B------:R-:W-:Y:S01]  /*0ee0*/  FADD.FTZ R129, -R197, R129 ;  /* 0x00000081c5817221 */ /* 0x000fe20000010100 */
[--C-:B------:R-:W-:Y:S02]  /*0ef0*/  HADD2.F32 R121, -RZ, R122.reuse.H0_H0 ;  /* 0x2000007aff797230 */ /* 0x100fe40000004100 */
[-C--:B------:R-:W-:Y:S01]  /*0f00*/  FMUL.FTZ R220, R55, R120.reuse ;  /* 0x0000007837dc7220 */ /* 0x080fe20000410000 */
[----:B------:R-:W-:Y:S02]  /*0f10*/  HADD2.F32 R122, -RZ, R122.H1_H1 ;  /* 0x3000007aff7a7230 */ /* 0x000fe40000004100 */
[----:B------:R-:W-:Y:S01]  /*0f20*/  FADD.FTZ R131, -R197, R131 ;  /* 0x00000083c5837221 */ /* 0x000fe20000010100 */
[----:B------:R-:W-:Y:S01]  /*0f30*/  FADD.FTZ R237, R120, R237 ;  /* 0x000000ed78ed7221 */ /* 0x000fe20000010000 */
[----:B------:R-:W-:Y:S01]  /*0f40*/  FFMA.FTZ R229, R218, R120, R229 ;  /* 0x00000078dae57223 */ /* 0x000fe200000100e5 */
[----:B------:R-:W-:Y:S01]  /*0f50*/  FMUL.FTZ R219, R214, R219 ;  /* 0x000000dbd6db7220 */ /* 0x000fe20000410000 */
[----:B------:R-:W-:Y:S01]  /*0f60*/  FADD.FTZ R168, R217, R168 ;  /* 0x000000a8d9a87221 */ /* 0x000fe20000010000 */
[----:B------:R-:W-:Y:S01]  /*0f70*/  FFMA.FTZ R20, R195, R217, R20 ;  /* 0x000000d9c3147223 */ /* 0x000fe20000010014 */
[----:B------:R-:W-:-:S02]  /*0f80*/  HADD2.F32 R119, -RZ, R126.H0_H0 ;  /* 0x2000007eff777230 */ /* 0x000fc40000004100 */
[----:B------:R-:W-:Y:S01]  /*0f90*/  FMUL.FTZ R222, R214, R129 ;  /* 0x00000081d6de7220 */ /* 0x000fe20000410000 */
[--C-:B------:R-:W-:Y:S02]  /*0fa0*/  HADD2.F32 R120, -RZ, R123.reuse.H1_H1 ;  /* 0x3000007bff787230 */ /* 0x100fe40000004100 */
[----:B------:R-:W-:Y:S01]  /*0fb0*/  FADD.FTZ R167, R118, R167 ;  /* 0x000000a776a77221 */ /* 0x000fe20000010000 */
[-C--:B------:R-:W-:Y:S01]  /*0fc0*/  FFMA.FTZ R19, R218, R118.reuse, R19 ;  /* 0x00000076da137223 */ /* 0x080fe20000010013 */
[----:B------:R-:W-:Y:S01]  /*0fd0*/  FFMA.FTZ R217, R79, R118, R220 ;  /* 0x000000764fd97223 */ /* 0x000fe200000100dc */
[----:B------:R-:W-:Y:S02]  /*0fe0*/  HADD2.F32 R126, -RZ, R126.H1_H1 ;  /* 0x3000007eff7e7230 */ /* 0x000fe40000004100 */
[----:B------:R-:W-:Y:S01]  /*0ff0*/  FADD.FTZ R223, -R197, R130 ;  /* 0x00000082c5df7221 */ /* 0x000fe20000010100 */
[----:B------:R-:W-:Y:S01]  /*1000*/  FMUL.FTZ R226, R214, R131 ;  /* 0x00000083d6e27220 */ /* 0x000fe20000410000 */
[-C--:B------:R-:W-:Y:S01]  /*1010*/  FMUL.FTZ R125, R48, R121.reuse ;  /* 0x00000079307d7220 */ /* 0x080fe20000410000 */
[-C--:B------:R-:W-:Y:S01]  /*1020*/  FMUL.FTZ R118, R49, R122.reuse ;  /* 0x0000007a31767220 */ /* 0x080fe20000410000 */
[----:B------:R-:W-:Y:S01]  /*1030*/  FADD.FTZ R238, R121, R238 ;  /* 0x000000ee79ee7221 */ /* 0x000fe20000010000 */
[----:B------:R-:W-:Y:S01]  /*1040*/  FFMA.FTZ R230, R219, R121, R230 ;  /* 0x00000079dbe67223 */ /* 0x000fe200000100e6 */
[----:B------:R-:W-:Y:S01]  /*1050*/  FADD.FTZ R239, R122, R239 ;  /* 0x000000ef7aef7221 */ /* 0x000fe20000010000 */
[----:B------:R-:W-:Y:S01]  /*1060*/  FFMA.FTZ R231, R222, R122, R231 ;  /* 0x0000007adee77223 */ /* 0x000fe200000100e7 */
[----:B------:R-:W-:-:S02]  /*1070*/  HADD2.F32 R121, -RZ, R123.H0_H0 ;  /* 0x2000007bff797230 */ /* 0x000fc40000004100 */
[----:B------:R-:W-:Y:S01]  /*1080*/  FMUL.FTZ R223, R214, R223 ;  /* 0x000000dfd6df7220 */ /* 0x000fe20000410000 */
[-C--:B------:R-:W-:Y:S01]  /*1090*/  FMUL.FTZ R122, R51, R120.reuse ;  /* 0x00000078337a7220 */ /* 0x080fe20000410000 */
[----:B------:R-:W-:Y:S01]  /*10a0*/  FADD.FTZ R241, R120, R241 ;  /* 0x000000f178f17221 */ /* 0x000fe20000010000 */
[----:B------:R-:W-:Y:S01]  /*10b0*/  FFMA.FTZ R233, R226, R120, R233 ;  /* 0x00000078e2e97223 */ /* 0x000fe200000100e9 */
[----:B------:R-:W-:Y:S01]  /*10c0*/  FADD.FTZ R166, R119, R166 ;  /* 0x000000a677a67221 */ /* 0x000fe20000010000 */
[-C--:B------:R-:W-:Y:S01]  /*10d0*/  FFMA.FTZ R18, R219, R119.reuse, R18 ;  /* 0x00000077db127223 */ /* 0x080fe20000010012 */
[----:B------:R-:W-:Y:S01]  /*10e0*/  FFMA.FTZ R128, R72, R119, R125 ;  /* 0x0000007748807223 */ /* 0x000fe2000001007d */
[----:B------:R-:W-:Y:S01]  /*10f0*/  FFMA.FTZ R129, R73, R126, R118 ;  /* 0x0000007e49817223 */ /* 0x000fe20000010076 */
[----:B------:R-:W2:Y:S01]  /*1100*/  LDL.LU R120, [R1+0xc] ;  /* 0x00000c0001787983 */ /* 0x000ea20000300800 */
[--C-:B------:R-:W-:Y:S02]  /*1110*/  HADD2.F32 R119, -RZ, R127.reuse.H0_H0 ;  /* 0x2000007fff777230 */ /* 0x100fe40000004100 */
[----:B------:R-:W-:-:S02]  /*1120*/  HADD2.F32 R118, -RZ, R127.H1_H1 ;  /* 0x3000007fff767230 */ /* 0x000fc40000004100 */
[----:B------:R-:W-:Y:S01]  /*1130*/  FADD.FTZ R127, -R197, R133 ;  /* 0x00000085c57f7221 */ /* 0x000fe20000010100 */
[-C--:B------:R-:W-:Y:S01]  /*1140*/  FMUL.FTZ R125, R50, R121.reuse ;  /* 0x00000079327d7220 */ /* 0x080fe20000410000 */
[----:B------:R-:W-:Y:S01]  /*1150*/  FADD.FTZ R240, R121, R240 ;  /* 0x000000f079f07221 */ /* 0x000fe20000010000 */
[----:B------:R-:W-:Y:S01]  /*1160*/  FFMA.FTZ R232, R223, R121, R232 ;  /* 0x00000079dfe87223 */ /* 0x000fe200000100e8 */
[--C-:B------:R-:W-:Y:S02]  /*1170*/  HADD2.F32 R121, -RZ, R136.reuse.H0_H0 ;  /* 0x20000088ff797230 */ /* 0x100fe40000004100 */
[----:B------:R-:W-:Y:S01]  /*1180*/  FMUL.FTZ R127, R214, R127 ;  /* 0x0000007fd67f7220 */ /* 0x000fe20000410000 */
[----:B------:R-:W-:Y:S02]  /*1190*/  HADD2.F32 R136, -RZ, R136.H1_H1 ;  /* 0x30000088ff887230 */ /* 0x000fe40000004100 */
[----:B------:R-:W-:Y:S01]  /*11a0*/  FADD.FTZ R31, R118, R31 ;  /* 0x0000001f761f7221 */ /* 0x000fe20000010000 */
[-C--:B------:R-:W-:Y:S01]  /*11b0*/  FFMA.FTZ R15, R226, R118.reuse, R15 ;  /* 0x00000076e20f7223 */ /* 0x080fe2000001000f */
[----:B------:R-:W-:Y:S01]  /*11c0*/  FFMA.FTZ R131, R75, R118, R122 ;  /* 0x000000764b837223 */ /* 0x000fe2000001007a */
[-C--:B------:R-:W-:Y:S01]  /*11d0*/  FMUL.FTZ R118, R45, R136.reuse ;  /* 0x000000882d767220 */ /* 0x080fe20000410000 */
[----:B------:R-:W-:Y:S01]  /*11e0*/  FADD.FTZ R251, R136, R251 ;  /* 0x000000fb88fb7221 */ /* 0x000fe20000010000 */
[----:B------:R-:W-:-:S02]  /*11f0*/  FFMA.FTZ R243, R127, R136, R243 ;  /* 0x000000887ff37223 */ /* 0x000fc400000100f3 */
[----:B------:R-:W3:Y:S01]  /*1200*/  LDL.LU R136, [R1+0x10] ;  /* 0x0000100001887983 */ /* 0x000ee20000300800 */
[----:B------:R-:W-:Y:S01]  /*1210*/  FFMA.FTZ R130, R74, R119, R125 ;  /* 0x000000774a827223 */ /* 0x000fe2000001007d */
[----:B------:R-:W-:Y:S01]  /*1220*/  FADD.FTZ R125, -R197, R132 ;  /* 0x00000084c57d7221 */ /* 0x000fe20000010100 */
[----:B------:R-:W-:-:S03]  /*1230*/  FADD.FTZ R164, R119, R164 ;  /* 0x000000a477a47221 */ /* 0x000fc60000010000 */
[----:B------:R-:W-:Y:S01]  /*1240*/  FMUL.FTZ R125, R214, R125 ;  /* 0x0000007dd67d7220 */ /* 0x000fe20000410000 */
[----:B------:R-:W-:Y:S01]  /*1250*/  FFMA.FTZ R16, R223, R119, R16 ;  /* 0x00000077df107223 */ /* 0x000fe20000010010 */
[--C-:B------:R-:W-:Y:S02]  /*1260*/  HADD2.F32 R132, -RZ, R140.reuse.H1_H1 ;  /* 0x3000008cff847230 */ /* 0x100fe40000004100 */
[----:B------:R-:W-:Y:S01]  /*1270*/  FADD.FTZ R250, R121, R250 ;  /* 0x000000fa79fa7221 */ /* 0x000fe20000010000 */
[----:B------:R-:W-:Y:S02]  /*1280*/  HADD2.F32 R119, -RZ, R140.H0_H0 ;  /* 0x2000008cff777230 */ /* 0x000fe40000004100 */
[-C--:B------:R-:W-:Y:S01]  /*1290*/  FFMA.FTZ R242, R125, R121.reuse, R242 ;  /* 0x000000797df27223 */ /* 0x080fe200000100f2 */
[----:B------:R-:W-:Y:S01]  /*12a0*/  FMUL.FTZ R121, R44, R121 ;  /* 0x000000792c797220 */ /* 0x000fe20000410000 */
[----:B------:R-:W-:Y:S01]  /*12b0*/  FADD.FTZ R165, R126, R165 ;  /* 0x000000a57ea57221 */ /* 0x000fe20000010000 */
[----:B------:R-:W-:Y:S01]  /*12c0*/  FFMA.FTZ R17, R222, R126, R17 ;  /* 0x0000007ede117223 */ /* 0x000fe20000010011 */
[----:B------:R-:W-:Y:S01]  /*12d0*/  FADD.FTZ R29, R132, R29 ;  /* 0x0000001d841d7221 */ /* 0x000fe20000010000 */
[-C--:B------:R-:W-:Y:S01]  /*12e0*/  FFMA.FTZ R13, R127, R132.reuse, R13 ;  /* 0x000000847f0d7223 */ /* 0x080fe2000001000d */
[----:B------:R-:W-:Y:S01]  /*12f0*/  FADD.FTZ R30, R119, R30 ;  /* 0x0000001e771e7221 */ /* 0x000fe20000010000 */
[-C--:B------:R-:W-:Y:S01]  /*1300*/  FFMA.FTZ R14, R125, R119.reuse, R14 ;  /* 0x000000777d0e7223 */ /* 0x080fe2000001000e */
[----:B------:R-:W-:Y:S01]  /*1310*/  FFMA.FTZ R126, R68, R119, R121 ;  /* 0x00000077447e7223 */ /* 0x000fe20000010079 */
[----:B------:R-:W-:Y:S01]  /*1320*/  FFMA.FTZ R132, R69, R132, R118 ;  /* 0x0000008445847223 */ /* 0x000fe20000010076 */
[----:B------:R-:W-:Y:S01]  /*1330*/  FADD.FTZ R119, -R197, R134 ;  /* 0x00000086c5777221 */ /* 0x000fe20000010100 */
[----:B------:R-:W-:-:S02]  /*1340*/  HADD2.F32 R118, -RZ, R137.H1_H1 ;  /* 0x30000089ff767230 */ /* 0x000fc40000004100 */
[----:B------:R-:W-:Y:S02]  /*1350*/  HADD2.F32 R121, -RZ, R137.H0_H0 ;  /* 0x20000089ff797230 */ /* 0x000fe40000004100 */
[----:B------:R-:W-:Y:S01]  /*1360*/  FMUL.FTZ R134, R214, R119 ;  /* 0x00000077d6867220 */ /* 0x000fe20000410000 */
[----:B------:R-:W-:Y:S01]  /*1370*/  FADD.FTZ R221, R118, R221 ;  /* 0x000000dd76dd7221 */ /* 0x000fe20000010000 */
[----:B------:R-:W-:Y:S02]  /*1380*/  HADD2.F32 R133, -RZ, R141.H0_H0 ;  /* 0x2000008dff857230 */ /* 0x000fe40000004100 */
[----:B------:R-:W-:Y:S01]  /*1390*/  FADD.FTZ R252, R121, R252 ;  /* 0x000000fc79fc7221 */ /* 0x000fe20000010000 */
[-C--:B------:R-:W-:Y:S01]  /*13a0*/  FFMA.FTZ R244, R134, R121.reuse, R244 ;  /* 0x0000007986f47223 */ /* 0x080fe200000100f4 */
[----:B------:R-:W-:Y:S01]  /*13b0*/  FMUL.FTZ R121, R46, R121 ;  /* 0x000000792e797220 */ /* 0x000fe20000410000 */
[----:B------:R1:W-:Y:S01]  /*13c0*/  STL [R1], R221 ;  /* 0x000000dd01007387 */ /* 0x0003e20000100800 */
[----:B------:R-:W-:Y:S01]  /*13d0*/  FADD.FTZ R28, R133, R28 ;  /* 0x0000001c851c7221 */ /* 0x000fe20000010000 */
[-C--:B------:R-:W-:Y:S01]  /*13e0*/  FFMA.FTZ R12, R134, R133.reuse, R12 ;  /* 0x00000085860c7223 */ /* 0x080fe2000001000c */
[----:B------:R-:W-:Y:S01]  /*13f0*/  FFMA.FTZ R133, R70, R133, R121 ;  /* 0x0000008546857223 */ /* 0x000fe20000010079 */
[----:B------:R-:W-:-:S02]  /*1400*/  HADD2.F32 R121, -RZ, R138.H0_H0 ;  /* 0x2000008aff797230 */ /* 0x000fc40000004100 */
[----:B-1----:R-:W-:Y:S01]  /*1410*/  FADD.FTZ R221, -R197, R144 ;  /* 0x00000090c5dd7221 */ /* 0x002fe20000010100 */
[----:B------:R-:W-:-:S03]  /*1420*/  HADD2.F32 R138, -RZ, R138.H1_H1 ;  /* 0x3000008aff8a7230 */ /* 0x000fc60000004100 */
[----:B------:R-:W-:Y:S01]  /*1430*/  FMUL.FTZ R221, R214, R221 ;  /* 0x000000ddd6dd7220 */ /* 0x000fe20000410000 */
[-C--:B------:R-:W-:Y:S01]  /*1440*/  FMUL.FTZ R123, R40, R121.reuse ;  /* 0x00000079287b7220 */ /* 0x080fe20000410000 */
[----:B------:R-:W-:Y:S02]  /*1450*/  FADD.FTZ R224, R121, R224 ;  /* 0x000000e079e07221 */ /* 0x000fe40000010000 */
[----:B------:R-:W-:Y:S01]  /*1460*/  FFMA.FTZ R246, R221, R121, R246 ;  /* 0x00000079ddf67223 */ /* 0x000fe200000100f6 */
[----:B------:R-:W-:Y:S02]  /*1470*/  HADD2.F32 R121, -RZ, R139.H0_H0 ;  /* 0x2000008bff797230 */ /* 0x000fe40000004100 */
[----:B------:R-:W-:Y:S01]  /*1480*/  FADD.FTZ R225, R138, R225 ;  /* 0x000000e18ae17221 */ /* 0x000fe20000010000 */
[----:B------:R-:W-:Y:S01]  /*1490*/  HADD2.F32 R119, -RZ, R142.H0_H0 ;  /* 0x2000008eff777230 */ /* 0x000fe20000004100 */
[----:B------:R-:W-:Y:S04]  /*14a0*/  STL [R1+0x4], R224 ;  /* 0x000004e001007387 */ /* 0x000fe80000100800 */
[----:B------:R1:W-:Y:S01]  /*14b0*/  STL [R1+0x8], R225 ;  /* 0x000008e101007387 */ /* 0x0003e20000100800 */
[----:B------:R-:W-:Y:S01]  /*14c0*/  FADD.FTZ R26, R119, R26 ;  /* 0x0000001a771a7221 */ /* 0x000fe20000010000 */
[-C--:B------:R-:W-:Y:S01]  /*14d0*/  FFMA.FTZ R10, R221, R119.reuse, R10 ;  /* 0x00000077dd0a7223 */ /* 0x080fe2000001000a */
[----:B------:R-:W-:Y:S01]  /*14e0*/  FFMA.FTZ R144, R64, R119, R123 ;  /* 0x0000007740907223 */ /* 0x000fe2000001007b */
[----:B------:R-:W-:-:S02]  /*14f0*/  HADD2.F32 R119, -RZ, R143.H0_H0 ;  /* 0x2000008fff777230 */ /* 0x000fc40000004100 */
[C---:B------:R-:W-:Y:S01]  /*1500*/  FADD.FTZ R135, -R197.reuse, R135 ;  /* 0x00000087c5877221 */ /* 0x040fe20000010100 */
[----:B------:R-:W-:Y:S01]  /*1510*/  FMUL.FTZ R123, R42, R121 ;  /* 0x000000792a7b7220 */ /* 0x000fe20000410000 */
[----:B-1----:R-:W-:-:S04]  /*1520*/  FADD.FTZ R225, -R197, R146 ;  /* 0x00000092c5e17221 */ /* 0x002fc80000010100 */
[C---:B------:R-:W-:Y:S01]  /*1530*/  FMUL.FTZ R225, R214.reuse, R225 ;  /* 0x000000e1d6e17220 */ /* 0x040fe20000410000 */
[----:B------:R-:W-:Y:S01]  /*1540*/  FMUL.FTZ R135, R214, R135 ;  /* 0x00000087d6877220 */ /* 0x000fe20000410000 */
[----:B------:R-:W-:Y:S01]  /*1550*/  FADD.FTZ R24, R119, R24 ;  /* 0x0000001877187221 */ /* 0x000fe20000010000 */
[-C--:B------:R-:W-:Y:S01]  /*1560*/  FFMA.FTZ R146, R66, R119.reuse, R123 ;  /* 0x0000007742927223 */ /* 0x080fe2000001007b */
[----:B------:R-:W-:Y:S01]  /*1570*/  FFMA.FTZ R8, R225, R119, R8 ;  /* 0x00000077e1087223 */ /* 0x000fe20000010008 */
[----:B------:R-:W-:Y:S01]  /*1580*/  FADD.FTZ R119, -R197, R152 ;  /* 0x00000098c5777221 */ /* 0x000fe20000010100 */
[----:B------:R-:W-:Y:S02]  /*1590*/  HADD2.F32 R220, -RZ, R141.H1_H1 ;  /* 0x3000008dffdc7230 */ /* 0x000fe40000004100 */
[----:B------:R-:W-:Y:S01]  /*15a0*/  FFMA.FTZ R248, R225, R121, R248 ;  /* 0x00000079e1f87223 */ /* 0x000fe200000100f8 */
[-C--:B------:R-:W-:Y:S01]  /*15b0*/  FFMA.FTZ R245, R135, R118.reuse, R245 ;  /* 0x0000007687f57223 */ /* 0x080fe200000100f5 */
[----:B------:R-:W-:Y:S01]  /*15c0*/  FMUL.FTZ R118, R47, R118 ;  /* 0x000000762f767220 */ /* 0x000fe20000410000 */
[----:B------:R-:W-:-:S02]  /*15d0*/  HADD2.F32 R137, -RZ, R156.H0_H0 ;  /* 0x2000009cff897230 */ /* 0x000fc40000004100 */
[----:B------:R-:W-:Y:S01]  /*15e0*/  FADD.FTZ R27, R220, R27 ;  /* 0x0000001bdc1b7221 */ /* 0x000fe20000010000 */
[-C--:B------:R-:W-:Y:S01]  /*15f0*/  FFMA.FTZ R11, R135, R220.reuse, R11 ;  /* 0x000000dc870b7223 */ /* 0x080fe2000001000b */
[----:B------:R-:W-:Y:S01]  /*1600*/  FFMA.FTZ R220, R71, R220, R118 ;  /* 0x000000dc47dc7223 */ /* 0x000fe20000010076 */
[----:B------:R-:W-:Y:S01]  /*1610*/  FADD.FTZ R145, -R197, R145 ;  /* 0x00000091c5917221 */ /* 0x000fe20000010100 */
[----:B------:R-:W-:Y:S02]  /*1620*/  HADD2.F32 R142, -RZ, R142.H1_H1 ;  /* 0x3000008eff8e7230 */ /* 0x000fe40000004100 */
[----:B------:R-:W-:Y:S01]  /*1630*/  FMUL.FTZ R118, R41, R138 ;  /* 0x0000008a29767220 */ /* 0x000fe20000410000 */
[----:B------:R-:W-:Y:S01]  /*1640*/  FADD.FTZ R147, -R197, R147 ;  /* 0x00000093c5937221 */ /* 0x000fe20000010100 */
[----:B------:R-:W-:Y:S01]  /*1650*/  FMUL.FTZ R224, R214, R145 ;  /* 0x00000091d6e07220 */ /* 0x000fe20000410000 */
[----:B------:R-:W-:Y:S01]  /*1660*/  FADD.FTZ R183, R137, R183 ;  /* 0x000000b789b77221 */ /* 0x000fe20000010000 */
[----:B------:R-:W-:Y:S01]  /*1670*/  FFMA.FTZ R145, R65, R142, R118 ;  /* 0x0000008e41917223 */ /* 0x000fe20000010076 */
[----:B------:R-:W-:-:S02]  /*1680*/  HADD2.F32 R118, -RZ, R143.H1_H1 ;  /* 0x3000008fff767230 */ /* 0x000fc40000004100 */
[----:B------:R-:W-:Y:S01]  /*1690*/  FMUL.FTZ R228, R214, R147 ;  /* 0x00000093d6e47220 */ /* 0x000fe20000410000 */
[C---:B------:R-:W-:Y:S01]  /*16a0*/  FADD.FTZ R153, -R197.reuse, R153 ;  /* 0x00000099c5997221 */ /* 0x040fe20000010100 */
[----:B------:R-:W-:Y:S01]  /*16b0*/  FFMA.FTZ R247, R224, R138, R247 ;  /* 0x0000008ae0f77223 */ /* 0x000fe200000100f7 */
[--C-:B------:R-:W-:Y:S02]  /*16c0*/  HADD2.F32 R141, -RZ, R157.reuse.H0_H0 ;  /* 0x2000009dff8d7230 */ /* 0x100fe40000004100 */
        /* <DEDUP_REMOVED lines=8> */
[----:B------:R-:W-:Y:S02]  /*1750*/  FMUL.FTZ R142, R214, R155 ;  /* 0x0000009bd68e7220 */ /* 0x000fe40000410000 */
[----:B------:R-:W-:Y:S02]  /*1760*/  FADD.FTZ R207, R143, R207 ;  /* 0x000000cf8fcf7221 */ /* 0x000fe40000010000 */
[----:B------:R-:W-:Y:S01]  /*1770*/  FFMA.FTZ R206, R142, R143, R206 ;  /* 0x0000008f8ece7223 */ /* 0x000fe200000100ce */
[--C-:B------:R-:W-:Y:S02]  /*1780*/  HADD2.F32 R147, -RZ, R158.reuse.H0_H0 ;  /* 0x2000009eff937230 */ /* 0x100fe40000004100 */
[C---:B------:R-:W-:Y:S01]  /*1790*/  FADD.FTZ R153, -R197.reuse, R161 ;  /* 0x000000a1c5997221 */ /* 0x040fe20000010100 */
[----:B------:R-:W-:Y:S02]  /*17a0*/  HADD2.F32 R152, -RZ, R158.H1_H1 ;  /* 0x3000009eff987230 */ /* 0x000fe40000004100 */
[----:B0-----:R-:W-:Y:S01]  /*17b0*/  FADD.FTZ R162, -R197, R162 ;  /* 0x000000a2c5a27221 */ /* 0x001fe20000010100 */
[----:B------:R-:W-:Y:S01]  /*17c0*/  FADD.FTZ R209, R147, R209 ;  /* 0x000000d193d17221 */ /* 0x000fe20000010000 */
[----:B------:R-:W-:Y:S01]  /*17d0*/  FMUL.FTZ R153, R214, R153 ;  /* 0x00000099d6997220 */ /* 0x000fe20000410000 */
[----:B------:R-:W-:Y:S01]  /*17e0*/  FADD.FTZ R163, -R197, R163 ;  /* 0x000000a3c5a37221 */ /* 0x000fe20000010100 */
[----:B------:R-:W-:-:S02]  /*17f0*/  HADD2.F32 R155, -RZ, R151.H1_H1 ;  /* 0x30000097ff9b7230 */ /* 0x000fc40000004100 */
[----:B------:R-:W-:Y:S01]  /*1800*/  FADD.FTZ R6, R152, R6 ;  /* 0x0000000698067221 */ /* 0x000fe20000010000 */
[----:B------:R-:W-:Y:S01]  /*1810*/  FFMA.FTZ R173, R153, R152, R173 ;  /* 0x0000009899ad7223 */ /* 0x000fe200000100ad */
[----:B--2---:R-:W-:-:S05]  /*1820*/  FADD.FTZ R120, R121, R120 ;  /* 0x0000007879787221 */ /* 0x004fca0000010000 */
[----:B------:R0:W-:Y:S02]  /*1830*/  STL [R1+0xc], R120 ;  /* 0x00000c7801007387 */ /* 0x0001e40000100800 */
[----:B0-----:R-:W-:-:S05]  /*1840*/  HADD2.F32 R120, -RZ, R139.H1_H1 ;  /* 0x3000008bff787230 */ /* 0x001fca0000004100 */
[----:B---3--:R-:W-:Y:S01]  /*1850*/  FADD.FTZ R136, R120, R136 ;  /* 0x0000008878887221 */ /* 0x008fe20000010000 */
[----:B------:R-:W-:-:S04]  /*1860*/  HADD2.F32 R121, -RZ, R148.H0_H0 ;  /* 0x20000094ff797230 */ /* 0x000fc80000004100 */
[----:B------:R0:W-:Y:S01]  /*1870*/  STL [R1+0x10], R136 ;  /* 0x0000108801007387 */ /* 0x0001e20000100800 */
[----:B------:R-:W-:Y:S01]  /*1880*/  FADD.FTZ R180, R121, R180 ;  /* 0x000000b479b47221 */ /* 0x000fe20000010000 */
[----:B0-----:R-:W-:Y:S01]  /*1890*/  FMUL.FTZ R136, R214, R119 ;  /* 0x00000077d6887220 */ /* 0x001fe20000410000 */
[----:B------:R-:W-:-:S03]  /*18a0*/  FADD.FTZ R119, -R197, R154 ;  /* 0x0000009ac5777221 */ /* 0x000fc60000010100 */
[-C--:B------:R-:W-:Y:S01]  /*18b0*/  FFMA.FTZ R181, R136, R121.reuse, R181 ;  /* 0x0000007988b57223 */ /* 0x080fe200000100b5 */
[----:B------:R-:W-:Y:S01]  /*18c0*/  FMUL.FTZ R121, R36, R121 ;  /* 0x0000007924797220 */ /* 0x000fe20000410000 */
[-C--:B------:R-:W-:Y:S01]  /*18d0*/  FFMA.FTZ R182, R136, R137.reuse, R182 ;  /* 0x0000008988b67223 */ /* 0x080fe200000100b6 */
[----:B------:R-:W-:Y:S02]  /*18e0*/  FMUL.FTZ R122, R43, R120 ;  /* 0x000000782b7a7220 */ /* 0x000fe40000410000 */
[----:B------:R-:W-:Y:S01]  /*18f0*/  FFMA.FTZ R137, R60, R137, R121 ;  /* 0x000000893c897223 */ /* 0x000fe20000010079 */
[----:B------:R-:W-:Y:S02]  /*1900*/  HADD2.F32 R121, -RZ, R149.H0_H0 ;  /* 0x20000095ff797230 */ /* 0x000fe40000004100 */
[----:B------:R-:W-:Y:S01]  /*1910*/  FMUL.FTZ R140, R214, R119 ;  /* 0x00000077d68c7220 */ /* 0x000fe20000410000 */
[----:B------:R-:W-:Y:S02]  /*1920*/  HADD2.F32 R148, -RZ, R148.H1_H1 ;  /* 0x30000094ff947230 */ /* 0x000fe40000004100 */
[----:B------:R-:W-:Y:S01]  /*1930*/  FFMA.FTZ R227, R67, R118, R122 ;  /* 0x0000007643e37223 */ /* 0x000fe2000001007a */
[----:B------:R-:W-:-:S02]  /*1940*/  HADD2.F32 R139, -RZ, R156.H1_H1 ;  /* 0x3000009cff8b7230 */ /* 0x000fc40000004100 */
[----:B------:R-:W-:Y:S01]  /*1950*/  FADD.FTZ R200, R121, R200 ;  /* 0x000000c879c87221 */ /* 0x000fe20000010000 */
[-C--:B------:R-:W-:Y:S01]  /*1960*/  FFMA.FTZ R201, R140, R121.reuse, R201 ;  /* 0x000000798cc97223 */ /* 0x080fe200000100c9 */
[----:B------:R-:W-:Y:S01]  /*1970*/  FMUL.FTZ R118, R37, R148 ;  /* 0x0000009425767220 */ /* 0x000fe20000410000 */
[----:B------:R-:W-:Y:S01]  /*1980*/  FMUL.FTZ R121, R38, R121 ;  /* 0x0000007926797220 */ /* 0x000fe20000410000 */
[----:B------:R-:W-:Y:S02]  /*1990*/  HADD2.F32 R149, -RZ, R149.H1_H1 ;  /* 0x30000095ff957230 */ /* 0x000fe40000004100 */
[----:B------:R-:W-:Y:S01]  /*19a0*/  FADD.FTZ R191, R139, R191 ;  /* 0x000000bf8bbf7221 */ /* 0x000fe20000010000 */
[-C--:B------:R-:W-:Y:S01]  /*19b0*/  FFMA.FTZ R190, R138, R139.reuse, R190 ;  /* 0x0000008b8abe7223 */ /* 0x080fe200000100be */
[----:B------:R-:W-:Y:S01]  /*19c0*/  FFMA.FTZ R139, R61, R139, R118 ;  /* 0x0000008b3d8b7223 */ /* 0x000fe20000010076 */
[-C--:B------:R-:W-:Y:S01]  /*19d0*/  FFMA.FTZ R203, R140, R141.reuse, R203 ;  /* 0x0000008d8ccb7223 */ /* 0x080fe200000100cb */
[----:B------:R-:W-:Y:S01]  /*19e0*/  FFMA.FTZ R249, R228, R120, R249 ;  /* 0x00000078e4f97223 */ /* 0x000fe200000100f9 */
[----:B------:R-:W-:Y:S01]  /*19f0*/  FFMA.FTZ R141, R62, R141, R121 ;  /* 0x0000008d3e8d7223 */ /* 0x000fe20000010079 */
[----:B------:R-:W-:Y:S01]  /*1a00*/  FMUL.FTZ R118, R39, R149 ;  /* 0x0000009527767220 */ /* 0x000fe20000410000 */
[----:B------:R-:W0:Y:S01]  /*1a10*/  LDC.64 R120, c[0x0][0x3b0] ;  /* 0x0000ec00ff787b82 */ /* 0x000e220000000a00 */
[----:B------:R-:W-:-:S02]  /*1a20*/  FADD.FTZ R119, -R197, R160 ;  /* 0x000000a0c5777221 */ /* 0x000fc40000010100 */
        /* <DEDUP_REMOVED lines=8> */
[CC--:B------:R-:W-:Y:S01]  /*1ab0*/  FFMA.FTZ R208, R148.reuse, R147.reuse, R208 ;  /* 0x0000009394d07223 */ /* 0x0c0fe200000100d0 */
[----:B------:R-:W-:Y:S01]  /*1ac0*/  FFMA.FTZ R211, R148, R118, R211 ;  /* 0x0000007694d37223 */ /* 0x000fe200000100d3 */
[----:B------:R-:W-:Y:S01]  /*1ad0*/  FFMA.FTZ R147, R56, R147, R119 ;  /* 0x0000009338937223 */ /* 0x000fe20000010077 */
[----:B------:R-:W-:Y:S01]  /*1ae0*/  FMUL.FTZ R118, R33, R150 ;  /* 0x0000009621767220 */ /* 0x000fe20000410000 */
[----:B------:R-:W-:-:S02]  /*1af0*/  HADD2.F32 R119, -RZ, R151.H0_H0 ;  /* 0x20000097ff777230 */ /* 0x000fc40000004100 */
[----:B------:R-:W-:Y:S01]  /*1b00*/  FADD.FTZ R202, R149, R202 ;  /* 0x000000ca95ca7221 */ /* 0x000fe20000010000 */
[----:B------:R-:W-:Y:S01]  /*1b10*/  FFMA.FTZ R205, R142, R149, R205 ;  /* 0x000000958ecd7223 */ /* 0x000fe200000100cd */
[----:B------:R-:W-:Y:S01]  /*1b20*/  FADD.FTZ R171, R150, R171 ;  /* 0x000000ab96ab7221 */ /* 0x000fe20000010000 */
[----:B------:R-:W-:Y:S01]  /*1b30*/  FFMA.FTZ R5, R153, R150, R5 ;  /* 0x0000009699057223 */ /* 0x000fe20000010005 */
[--C-:B------:R-:W-:Y:S02]  /*1b40*/  HADD2.F32 R149, -RZ, R159.reuse.H0_H0 ;  /* 0x2000009fff957230 */ /* 0x100fe40000004100 */
[----:B------:R-:W-:Y:S01]  /*1b50*/  FFMA.FTZ R152, R57, R152, R118 ;  /* 0x0000009839987223 */ /* 0x000fe20000010076 */
[----:B------:R-:W-:Y:S02]  /*1b60*/  HADD2.F32 R154, -RZ, R159.H1_H1 ;  /* 0x3000009fff9a7230 */ /* 0x000fe40000004100 */
        /* <DEDUP_REMOVED lines=90> */
.L_x_3402:
        /* <DEDUP_REMOVED lines=22> */
[C---:B------:R-:W-:Y:S01]  /*2270*/  FMUL.FTZ R157, R214.reuse, R157 ;  /* 0x0000009dd69d7220 */ /* 0x040fe20000410000 */
[C---:B------:R-:W-:Y:S01]  /*2280*/  FMUL.FTZ R223, R214.reuse, R223 ;  /* 0x000000dfd6df7220 */ /* 0x040fe20000410000 */
[----:B------:R-:W-:Y:S01]  /*2290*/  FMUL.FTZ R131, R214, R131 ;  /* 0x00000083d6837220 */ /* 0x000fe20000410000 */
[----:B------:R-:W-:Y:S01]  /*22a0*/  LOP3.LUT P5, RZ, R119, 0xff0000, RZ, 0xc0, !PT ;  /* 0x00ff000077ff7812 */ /* 0x000fe200078ac0ff */
[----:B------:R-:W-:Y:S01]  /*22b0*/  FMUL.FTZ R128, R157, UR6 ;  /* 0x000000069d807c20 */ /* 0x000fe20008410000 */
[----:B------:R-:W-:Y:S01]  /*22c0*/  FMUL.FTZ R130, R223, UR6 ;  /* 0x00000006df827c20 */ /* 0x000fe20008410000 */
[----:B------:R-:W-:Y:S01]  /*22d0*/  FMUL.FTZ R131, R131, UR6 ;  /* 0x0000000683837c20 */ /* 0x000fe20008410000 */
[----:B------:R-:W-:Y:S01]  /*22e0*/  LOP3.LUT P4, RZ, R119, 0xff, RZ, 0xc0, !PT ;  /* 0x000000ff77ff7812 */ /* 0x000fe2000788c0ff */
[----:B------:R-:W-:Y:S01]  /*22f0*/  FADD.FTZ R129, R129, -R222 ;  /* 0x800000de81817221 */ /* 0x000fe20000010000 */
[----:B------:R-:W-:Y:S01]  /*2300*/  ISETP.GE.U32.AND.EX P2, PT, R119, 0x1000000, PT, P2 ;  /* 0x010000007700780c */ /* 0x000fe20003f46120 */
        /* <DEDUP_REMOVED lines=9> */
[C---:B------:R-:W-:Y:S01]  /*23a0*/  LOP3.LUT P6, RZ, R118.reuse, 0xff0000, RZ, 0xc0, !PT ;  /* 0x00ff000076ff7812 */ /* 0x040fe200078cc0ff */
[----:B------:R-:W-:Y:S01]  /*23b0*/  FADD.FTZ R217, R217, -R218 ;  /* 0x800000dad9d97221 */ /* 0x000fe20000010000 */
[----:B------:R-:W-:Y:S01]  /*23c0*/  LOP3.LUT P2, RZ, R118, 0xff000000, RZ, 0xc0, !PT ;  /* 0xff00000076ff7812 */ /* 0x000fe2000784c0ff */
[----:B------:R-:W-:Y:S01]  /*23d0*/  FMUL.FTZ R195, R214, R195 ;  /* 0x000000c3d6c37220 */ /* 0x000fe20000410000 */
[----:B------:R-:W-:Y:S01]  /*23e0*/  LOP3.LUT P5, RZ, R118, 0xff, RZ, 0xc0, !PT ;  /* 0x000000ff76ff7812 */ /* 0x000fe200078ac0ff */
[----:B------:R-:W-:Y:S01]  /*23f0*/  FMUL.FTZ R217, R214, R217 ;  /* 0x000000d9d6d97220 */ /* 0x000fe20000410000 */
[----:B------:R-:W-:Y:S01]  /*2400*/  LOP3.LUT P4, RZ, R118, 0xff00, RZ, 0xc0, !PT ;  /* 0x0000ff0076ff7812 */ /* 0x000fe2000788c0ff */
[----:B------:R-:W-:Y:S01]  /*2410*/  FMUL.FTZ R118, R214, R129 ;  /* 0x00000081d6767220 */ /* 0x000fe20000410000 */
[----:B------:R-:W-:Y:S01]  /*2420*/  FFMA.FTZ R129, R116, R155, R156 ;  /* 0x0000009b74817223 */ /* 0x000fe2000001009c */
[----:B------:R-:W-:Y:S01]  /*2430*/  FMUL.FTZ R117, R214, R117 ;  /* 0x00000075d6757220 */ /* 0x000fe20000410000 */
[----:B------:R-:W-:Y:S01]  /*2440*/  FMUL.FTZ R195, R195, UR6 ;  /* 0x00000006c3c37c20 */ /* 0x000fe20008410000 */
[----:B------:R-:W-:Y:S01]  /*2450*/  FMUL.FTZ R118, R118, UR6 ;  /* 0x0000000676767c20 */ /* 0x000fe20008410000 */
[----:B------:R-:W-:Y:S01]  /*2460*/  FADD.FTZ R129, R194, -R129 ;  /* 0x80000081c2817221 */ /* 0x000fe20000010000 */
[----:B------:R-:W-:Y:S01]  /*2470*/  FMUL.FTZ R217, R217, UR6 ;  /* 0x00000006d9d97c20 */ /* 0x000fe20008410000 */
[----:B------:R-:W-:Y:S01]  /*2480*/  FMUL.FTZ R117, R117, UR6 ;  /* 0x0000000675757c20 */ /* 0x000fe20008410000 */
[----:B------:R-:W-:Y:S01]  /*2490*/  FSEL R195, R195, RZ, P6 ;  /* 0x000000ffc3c37208 */ /* 0x000fe20003000000 */
[----:B------:R-:W-:Y:S01]  /*24a0*/  FMUL.FTZ R129, R214, R129 ;  /* 0x00000081d6817220 */ /* 0x000fe20000410000 */
[----:B------:R-:W-:-:S02]  /*24b0*/  FSEL R131, R118, RZ, P3 ;  /* 0x000000ff76837208 */ /* 0x000fc40001800000 */
[----:B------:R-:W-:Y:S01]  /*24c0*/  FSEL R124, R217, RZ, P2 ;  /* 0x000000ffd97c7208 */ /* 0x000fe20001000000 */
[----:B------:R-:W-:Y:S01]  /*24d0*/  FMUL.FTZ R129, R129, UR6 ;  /* 0x0000000681817c20 */ /* 0x000fe20008410000 */
[----:B------:R-:W-:Y:S02]  /*24e0*/  F2FP.F16.F32.PACK_AB R119, R119, R130 ;  /* 0x000000827777723e */ /* 0x000fe400000000ff */
[----:B------:R-:W-:Y:S02]  /*24f0*/  F2FP.F16.F32.PACK_AB R118, R131, R128 ;  /* 0x000000808376723e */ /* 0x000fe400000000ff */
[----:B------:R-:W-:Y:S02]  /*2500*/  FSEL R116, R129, RZ, P5 ;  /* 0x000000ff81747208 */ /* 0x000fe40002800000 */
[----:B------:R-:W-:Y:S02]  /*2510*/  FSEL R129, R117, RZ, P4 ;  /* 0x000000ff75817208 */ /* 0x000fe40002000000 */
[----:B------:R-:W-:-:S02]  /*2520*/  F2FP.F16.F32.PACK_AB R117, R124, R195 ;  /* 0x000000c37c75723e */ /* 0x000fc400000000ff */
[----:B------:R-:W-:Y:S01]  /*2530*/  F2FP.F16.F32.PACK_AB R116, R129, R116 ;  /* 0x000000748174723e */ /* 0x000fe200000000ff */
[----:B------:R-:W-:Y:S06]  /*2540*/  BRA `(.L_x_3369) ;  /* 0x0000001c007c7947 */ /* 0x000fec0003800000 */
.L_x_3368:
        /* <DEDUP_REMOVED lines=21> */
[C---:B------:R-:W-:Y:S01]  /*26a0*/  LOP3.LUT P5, RZ, R118.reuse, 0xff, RZ, 0xc0, !PT ;  /* 0x000000ff76ff7812 */ /* 0x040fe200078ac0ff */
[-CC-:B------:R-:W-:Y:S01]  /*26b0*/  FFMA.FTZ R195, R195, R155.reuse, R156.reuse ;  /* 0x0000009bc3c37223 */ /* 0x180fe2000001009c */
[----:B------:R-:W-:Y:S01]  /*26c0*/  LOP3.LUT P3, RZ, R118, 0xff00, RZ, 0xc0, !PT ;  /* 0x0000ff0076ff7812 */ /* 0x000fe2000786c0ff */
[----:B------:R-:W-:Y:S01]  /*26d0*/  FFMA.FTZ R218, R218, R155, R156 ;  /* 0x0000009bdada7223 */ /* 0x000fe2000001009c */
[----:B------:R-:W-:Y:S01]  /*26e0*/  LOP3.LUT P2, RZ, R118, 0xff0000, RZ, 0xc0, !PT ;  /* 0x00ff000076ff7812 */ /* 0x000fe2000784c0ff */
[----:B------:R-:W-:Y:S01]  /*26f0*/  FADD.FTZ R111, R194, -R111 ;  /* 0x8000006fc26f7221 */ /* 0x000fe20000010000 */
[----:B------:R-:W-:Y:S01]  /*2700*/  LOP3.LUT P4, RZ, R118, 0xff000000, RZ, 0xc0, !PT ;  /* 0xff00000076ff7812 */ /* 0x000fe2000788c0ff */
[----:B------:R-:W-:Y:S01]  /*2710*/  FADD.FTZ R117, R124, -R117 ;  /* 0x800000757c757221 */ /* 0x000fe20000010000 */
[----:B------:R-:W-:Y:S01]  /*2720*/  FSEL R118, R105, RZ, P6 ;  /* 0x000000ff69767208 */ /* 0x000fe20003000000 */
[----:B------:R-:W-:Y:S01]  /*2730*/  FADD.FTZ R105, R129, -R222 ;  /* 0x800000de81697221 */ /* 0x000fe20000010000 */
[----:B------:R-:W-:Y:S01]  /*2740*/  LOP3.LUT P6, RZ, R119, 0xff00, RZ, 0xc0, !PT ;  /* 0x0000ff0077ff7812 */ /* 0x000fe200078cc0ff */
[----:B------:R-:W-:Y:S01]  /*2750*/  FADD.FTZ R195, R196, -R195 ;  /* 0x800000c3c4c37221 */ /* 0x000fe20000010000 */
[----:B------:R-:W-:Y:S01]  /*2760*/  FADD.FTZ R217, R217, -R218 ;  /* 0x800000dad9d97221 */ /* 0x000fe20000010000 */
[----:B------:R-:W-:Y:S01]  /*2770*/  FMUL.FTZ R105, R214, R105 ;  /* 0x00000069d6697220 */ /* 0x000fe20000410000 */
[----:B------:R-:W-:Y:S01]  /*2780*/  F2FP.F16.F32.PACK_AB R119, R108, R109 ;  /* 0x0000006d6c77723e */ /* 0x000fe200000000ff */
[C---:B------:R-:W-:Y:S01]  /*2790*/  FMUL.FTZ R108, R214.reuse, R111 ;  /* 0x0000006fd66c7220 */ /* 0x040fe20000410000 */
[C---:B------:R-:W-:Y:S01]  /*27a0*/  FMUL.FTZ R111, R214.reuse, R217 ;  /* 0x000000d9d66f7220 */ /* 0x040fe20000410000 */
[----:B------:R-:W-:Y:S01]  /*27b0*/  FMUL.FTZ R110, R105, UR6 ;  /* 0x00000006696e7c20 */ /* 0x000fe20008410000 */
[----:B------:R-:W-:Y:S01]  /*27c0*/  FMUL.FTZ R109, R214, R117 ;  /* 0x00000075d66d7220 */ /* 0x000fe20000410000 */
[----:B------:R-:W-:Y:S01]  /*27d0*/  FMUL.FTZ R116, R108, UR6 ;  /* 0x000000066c747c20 */ /* 0x000fe20008410000 */
[----:B------:R-:W-:-:S02]  /*27e0*/  FMUL.FTZ R128, R111, UR6 ;  /* 0x000000066f807c20 */ /* 0x000fc40008410000 */
[----:B------:R-:W-:Y:S01]  /*27f0*/  FSEL R129, R110, RZ, P6 ;  /* 0x000000ff6e817208 */ /* 0x000fe20003000000 */
[----:B------:R-:W-:Y:S01]  /*2800*/  FMUL.FTZ R110, R214, R195 ;  /* 0x000000c3d66e7220 */ /* 0x000fe20000410000 */
[----:B------:R-:W-:Y:S01]  /*2810*/  FMUL.FTZ R117, R109, UR6 ;  /* 0x000000066d757c20 */ /* 0x000fe20008410000 */
[----:B------:R-:W-:Y:S02]  /*2820*/  FSEL R116, R116, RZ, P5 ;  /* 0x000000ff74747208 */ /* 0x000fe40002800000 */
[----:B------:R-:W-:Y:S01]  /*2830*/  FMUL.FTZ R124, R110, UR6 ;  /* 0x000000066e7c7c20 */ /* 0x000fe20008410000 */
[----:B------:R-:W-:Y:S02]  /*2840*/  F2FP.F16.F32.PACK_AB R118, R129, R118 ;  /* 0x000000768176723e */ /* 0x000fe400000000ff */
[----:B------:R-:W-:Y:S02]  /*2850*/  FSEL R131, R128, RZ, P4 ;  /* 0x000000ff80837208 */ /* 0x000fe40002000000 */
[----:B------:R-:W-:-:S02]  /*2860*/  FSEL R124, R124, RZ, P2 ;  /* 0x000000ff7c7c7208 */ /* 0x000fc40001000000 */
[----:B------:R-:W-:Y:S02]  /*2870*/  FSEL R129, R117, RZ, P3 ;  /* 0x000000ff75817208 */ /* 0x000fe40001800000 */
[----:B------:R-:W-:Y:S02]  /*2880*/  F2FP.F16.F32.PACK_AB R117, R131, R124 ;  /* 0x0000007c8375723e */ /* 0x000fe400000000ff */
[----:B------:R-:W-:Y:S01]  /*2890*/  F2FP.F16.F32.PACK_AB R116, R129, R116 ;  /* 0x000000748174723e */ /* 0x000fe200000000ff */
[----:B------:R-:W-:Y:S06]  /*28a0*/  BRA `(.L_x_3369) ;  /* 0x0000001800a47947 */ /* 0x000fec0003800000 */
.L_x_3367:
        /* <DEDUP_REMOVED lines=14> */
[C---:B-----5:R-:W-:Y:S01]  /*2990*/  FFMA.FTZ R130, R214.reuse, R130, R87 ;  /* 0x00000082d6827223 */ /* 0x060fe20000010057 */
[----:B------:R-:W-:Y:S01]  /*29a0*/  FFMA.FTZ R128, R214, R223, R86 ;  /* 0x000000dfd6807223 */ /* 0x000fe20000010056 */
[----:B------:R-:W-:Y:S01]  /*29b0*/  FADD.FTZ R124, R124, -R117 ;  /* 0x800000757c7c7221 */ /* 0x000fe20000010000 */
[C---:B------:R-:W-:Y:S01]  /*29c0*/  FFMA.FTZ R157, R214.reuse, R157, R84 ;  /* 0x0000009dd69d7223 */ /* 0x040fe20000010054 */
[----:B------:R-:W-:Y:S01]  /*29d0*/  FFMA.FTZ R117, R214, R222, R85 ;  /* 0x000000ded6757223 */ /* 0x000fe20000010055 */
[----:B------:R-:W-:Y:S01]  /*29e0*/  FMUL.FTZ R131, R130, UR6 ;  /* 0x0000000682837c20 */ /* 0x000fe20008410000 */
[----:B------:R-:W-:Y:S01]  /*29f0*/  ISETP.GE.U32.AND P2, PT, R118, RZ, PT ;  /* 0x000000ff7600720c */ /* 0x000fe20003f46070 */
[----:B------:R-:W-:Y:S01]  /*2a00*/  FMUL.FTZ R130, R128, UR6 ;  /* 0x0000000680827c20 */ /* 0x000fe20008410000 */
[----:B------:R-:W-:Y:S01]  /*2a10*/  FMUL.FTZ R128, R157, UR6 ;  /* 0x000000069d807c20 */ /* 0x000fe20008410000 */
[----:B------:R-:W-:Y:S01]  /*2a20*/  FMUL.FTZ R117, R117, UR6 ;  /* 0x0000000675757c20 */ /* 0x000fe20008410000 */
[----:B------:R-:W-:Y:S01]  /*2a30*/  LOP3.LUT P4, RZ, R119, 0xff, RZ, 0xc0, !PT ;  /* 0x000000ff77ff7812 */ /* 0x000fe2000788c0ff */
[-CC-:B------:R-:W-:Y:S01]  /*2a40*/  FFMA.FTZ R195, R195, R155.reuse, R156.reuse ;  /* 0x0000009bc3c37223 */ /* 0x180fe2000001009c */
[C---:B------:R-:W-:Y:S01]  /*2a50*/  LOP3.LUT P3, RZ, R119.reuse, 0xff00, RZ, 0xc0, !PT ;  /* 0x0000ff0077ff7812 */ /* 0x040fe2000786c0ff */
[-CC-:B------:R-:W-:Y:S01]  /*2a60*/  FFMA.FTZ R218, R218, R155.reuse, R156.reuse ;  /* 0x0000009bdada7223 */ /* 0x180fe2000001009c */
[----:B------:R-:W-:Y:S01]  /*2a70*/  FFMA.FTZ R129, R116, R155, R156 ;  /* 0x0000009b74817223 */ /* 0x000fe2000001009c */
[C---:B------:R-:W-:Y:S01]  /*2a80*/  LOP3.LUT P5, RZ, R119.reuse, 0xff0000, RZ, 0xc0, !PT ;  /* 0x00ff000077ff7812 */ /* 0x040fe200078ac0ff */
[----:B------:R-:W-:Y:S01]  /*2a90*/  FADD.FTZ R195, R196, -R195 ;  /* 0x800000c3c4c37221 */ /* 0x000fe20000010000 */
[----:B------:R-:W-:Y:S01]  /*2aa0*/  ISETP.GE.U32.AND.EX P2, PT, R119, 0x1000000, PT, P2 ;  /* 0x010000007700780c */ /* 0x000fe20003f46120 */
[----:B------:R-:W-:Y:S01]  /*2ab0*/  FADD.FTZ R218, R217, -R218 ;  /* 0x800000dad9da7221 */ /* 0x000fe20000010000 */
[----:B------:R-:W-:Y:S01]  /*2ac0*/  FSEL R128, R128, RZ, P4 ;  /* 0x000000ff80807208 */ /* 0x000fe20002000000 */
[----:B------:R-:W-:Y:S01]  /*2ad0*/  FADD.FTZ R129, R194, -R129 ;  /* 0x80000081c2817221 */ /* 0x000fe20000010000 */
[----:B------:R-:W-:Y:S01]  /*2ae0*/  FSEL R117, R117, RZ, P3 ;  /* 0x000000ff75757208 */ /* 0x000fe20001800000 */
[C---:B------:R-:W-:Y:S01]  /*2af0*/  FFMA.FTZ R124, R214.reuse, R124, R81 ;  /* 0x0000007cd67c7223 */ /* 0x040fe20000010051 */
[----:B------:R-:W-:Y:S01]  /*2b00*/  FSEL R119, R131, RZ, P2 ;  /* 0x000000ff83777208 */ /* 0x000fe20001000000 */
[----:B------:R-:W-:Y:S01]  /*2b10*/  FFMA.FTZ R116, R214, R129, R80 ;  /* 0x00000081d6747223 */ /* 0x000fe20000010050 */
[----:B------:R-:W-:Y:S01]  /*2b20*/  FSEL R130, R130, RZ, P5 ;  /* 0x000000ff82827208 */ /* 0x000fe20002800000 */
[----:B------:R-:W-:Y:S01]  /*2b30*/  FMUL.FTZ R124, R124, UR6 ;  /* 0x000000067c7c7c20 */ /* 0x000fe20008410000 */
[----:B------:R-:W-:Y:S01]  /*2b40*/  LOP3.LUT P6, RZ, R118, 0xff0000, RZ, 0xc0, !PT ;  /* 0x00ff000076ff7812 */ /* 0x000fe200078cc0ff */
[----:B------:R-:W-:Y:S01]  /*2b50*/  FMUL.FTZ R116, R116, UR6 ;  /* 0x0000000674747c20 */ /* 0x000fe20008410000 */
[----:B------:R-:W-:-:S02]  /*2b60*/  LOP3.LUT P2, RZ, R118, 0xff000000, RZ, 0xc0, !PT ;  /* 0xff00000076ff7812 */ /* 0x000fc4000784c0ff */
[C---:B------:R-:W-:Y:S02]  /*2b70*/  LOP3.LUT P5, RZ, R118.reuse, 0xff, RZ, 0xc0, !PT ;  /* 0x000000ff76ff7812 */ /* 0x040fe400078ac0ff */
[----:B------:R-:W-:Y:S02]  /*2b80*/  LOP3.LUT P4, RZ, R118, 0xff00, RZ, 0xc0, !PT ;  /* 0x0000ff0076ff7812 */ /* 0x000fe4000788c0ff */
[----:B------:R-:W-:Y:S01]  /*2b90*/  F2FP.F16.F32.PACK_AB R118, R117, R128 ;  /* 0x000000807576723e */ /* 0x000fe200000000ff */
[C---:B------:R-:W-:Y:S01]  /*2ba0*/  FFMA.FTZ R117, R214.reuse, R195, R82 ;  /* 0x000000c3d6757223 */ /* 0x040fe20000010052 */
[----:B------:R-:W-:Y:S01]  /*2bb0*/  FFMA.FTZ R128, R214, R218, R83 ;  /* 0x000000dad6807223 */ /* 0x000fe20000010053 */
[----:B------:R-:W-:Y:S02]  /*2bc0*/  FSEL R116, R116, RZ, P5 ;  /* 0x000000ff74747208 */ /* 0x000fe40002800000 */
[----:B------:R-:W-:Y:S01]  /*2bd0*/  FMUL.FTZ R117, R117, UR6 ;  /* 0x0000000675757c20 */ /* 0x000fe20008410000 */
[----:B------:R-:W-:Y:S01]  /*2be0*/  FMUL.FTZ R128, R128, UR6 ;  /* 0x0000000680807c20 */ /* 0x000fe20008410000 */
[----:B------:R-:W-:-:S02]  /*2bf0*/  FSEL R129, R124, RZ, P4 ;  /* 0x000000ff7c817208 */ /* 0x000fc40002000000 */
[----:B------:R-:W-:Y:S02]  /*2c00*/  F2FP.F16.F32.PACK_AB R119, R119, R130 ;  /* 0x000000827777723e */ /* 0x000fe400000000ff */
[----:B------:R-:W-:Y:S02]  /*2c10*/  FSEL R117, R117, RZ, P6 ;  /* 0x000000ff75757208 */ /* 0x000fe40003000000 */
[----:B------:R-:W-:Y:S02]  /*2c20*/  FSEL R128, R128, RZ, P2 ;  /* 0x000000ff80807208 */ /* 0x000fe40001000000 */
[----:B------:R-:W-:Y:S02]  /*2c30*/  F2FP.F16.F32.PACK_AB R116, R129, R116 ;  /* 0x000000748174723e */ /* 0x000fe400000000ff */
[----:B------:R-:W-:Y:S01]  /*2c40*/  F2FP.F16.F32.PACK_AB R117, R128, R117 ;  /* 0x000000758075723e */ /* 0x000fe200000000ff */
[----:B------:R-:W-:Y:S06]  /*2c50*/  BRA `(.L_x_3369) ;  /* 0x0000001400b87947 */ /* 0x000fec0003800000 */
.L_x_3370:
        /* <DEDUP_REMOVED lines=14> */
[C---:B------:R-:W-:Y:S01]  /*2d40*/  ISETP.GE.U32.AND.EX P2, PT, R119.reuse, 0x1000000, PT, P2 ;  /* 0x010000007700780c */ /* 0x040fe20003f46120 */
[----:B------:R-:W-:Y:S01]  /*2d50*/  FMUL.FTZ R105, R104, UR6 ;  /* 0x0000000668697c20 */ /* 0x000fe20008410000 */
[----:B------:R-:W-:Y:S01]  /*2d60*/  LOP3.LUT P6, RZ, R119, 0xff, RZ, 0xc0, !PT ;  /* 0x000000ff77ff7812 */ /* 0x000fe200078cc0ff */
[----:B------:R-:W-:Y:S01]  /*2d70*/  FADD.FTZ R222, R129, -R222 ;  /* 0x800000de81de7221 */ /* 0x000fe20000010000 */
        /* <DEDUP_REMOVED lines=13> */
[----:B------:R-:W-:Y:S01]  /*2e50*/  FFMA.FTZ R105, R214, R222, R85 ;  /* 0x000000ded6697223 */ /* 0x000fe20000010055 */
[----:B------:R-:W-:Y:S01]  /*2e60*/  LOP3.LUT P6, RZ, R119, 0xff00, RZ, 0xc0, !PT ;  /* 0x0000ff0077ff7812 */ /* 0x000fe200078cc0ff */
[----:B------:R-:W-:Y:S01]  /*2e70*/  FADD.FTZ R195, R196, -R195 ;  /* 0x800000c3c4c37221 */ /* 0x000fe20000010000 */
[----:B------:R-:W-:Y:S01]  /*2e80*/  FADD.FTZ R218, R217, -R218 ;  /* 0x800000dad9da7221 */ /* 0x000fe20000010000 */
[----:B------:R-:W-:Y:S01]  /*2e90*/  FMUL.FTZ R110, R105, UR6 ;  /* 0x00000006696e7c20 */ /* 0x000fe20008410000 */
[----:B------:R-:W-:Y:S01]  /*2ea0*/  F2FP.F16.F32.PACK_AB R119, R108, R109 ;  /* 0x0000006d6c77723e */ /* 0x000fe200000000ff */
[C---:B------:R-:W-:Y:S01]  /*2eb0*/  FFMA.FTZ R108, R214.reuse, R111, R80 ;  /* 0x0000006fd66c7223 */ /* 0x040fe20000010050 */
[C---:B------:R-:W-:Y:S01]  /*2ec0*/  FFMA.FTZ R111, R214.reuse, R218, R83 ;  /* 0x000000dad66f7223 */ /* 0x040fe20000010053 */
[----:B------:R-:W-:Y:S01]  /*2ed0*/  FFMA.FTZ R109, R214, R124, R81 ;  /* 0x0000007cd66d7223 */ /* 0x000fe20000010051 */
[----:B------:R-:W-:Y:S01]  /*2ee0*/  FSEL R117, R110, RZ, P6 ;  /* 0x000000ff6e757208 */ /* 0x000fe20003000000 */
[----:B------:R-:W-:Y:S01]  /*2ef0*/  FFMA.FTZ R110, R214, R195, R82 ;  /* 0x000000c3d66e7223 */ /* 0x000fe20000010052 */
[----:B------:R-:W-:Y:S01]  /*2f00*/  FMUL.FTZ R116, R108, UR6 ;  /* 0x000000066c747c20 */ /* 0x000fe20008410000 */
[----:B------:R-:W-:Y:S01]  /*2f10*/  FMUL.FTZ R128, R111, UR6 ;  /* 0x000000066f807c20 */ /* 0x000fe20008410000 */
[----:B------:R-:W-:Y:S01]  /*2f20*/  F2FP.F16.F32.PACK_AB R118, R117, R118 ;  /* 0x000000767576723e */ /* 0x000fe200000000ff */
[----:B------:R-:W-:Y:S01]  /*2f30*/  FMUL.FTZ R124, R110, UR6 ;  /* 0x000000066e7c7c20 */ /* 0x000fe20008410000 */
        /* <DEDUP_REMOVED lines=8> */
.L_x_3366:
        /* <DEDUP_REMOVED lines=10> */
[C---:B-----5:R-:W-:Y:S01]  /*3060*/  LOP3.LUT P3, RZ, R119.reuse, 0xff0000, RZ, 0xc0, !PT ;  /* 0x00ff000077ff7812 */ /* 0x060fe2000786c0ff */
[-CC-:B------:R-:W-:Y:S01]  /*3070*/  FFMA.FTZ R226, R226, R155.reuse, R156.reuse ;  /* 0x0000009be2e27223 */ /* 0x180fe2000001009c */
[----:B------:R-:W-:Y:S01]  /*3080*/  FADD.FTZ R223, R130, -R223 ;  /* 0x800000df82df7221 */ /* 0x000fe20000010000 */
[----:B------:R-:W-:Y:S01]  /*3090*/  ISETP.GE.U32.AND P2, PT, R118, RZ, PT ;  /* 0x000000ff7600720c */ /* 0x000fe20003f46070 */
[----:B------:R-:W-:Y:S01]  /*30a0*/  FFMA.FTZ R222, R222, R155, R156 ;  /* 0x0000009bdede7223 */ /* 0x000fe2000001009c */
[----:B------:R-:W-:Y:S01]  /*30b0*/  FADD.FTZ R219, R128, -R219 ;  /* 0x800000db80db7221 */ /* 0x000fe20000010000 */
[C---:B------:R-:W-:Y:S01]  /*30c0*/  FMUL.FTZ R223, R214.reuse, R223 ;  /* 0x000000dfd6df7220 */ /* 0x040fe20000410000 */
[----:B------:R-:W-:Y:S01]  /*30d0*/  ISETP.GE.U32.AND.EX P4, PT, R119, 0x1000000, PT, P2 ;  /* 0x010000007700780c */ /* 0x000fe20003f86120 */
[----:B------:R-:W-:Y:S01]  /*30e0*/  FADD.FTZ R131, R131, -R226 ;  /* 0x800000e283837221 */ /* 0x000fe20000010000 */
[----:B------:R-:W-:Y:S01]  /*30f0*/  LOP3.LUT P5, RZ, R119, 0xff, RZ, 0xc0, !PT ;  /* 0x000000ff77ff7812 */ /* 0x000fe200078ac0ff */
[----:B------:R-:W-:Y:S01]  /*3100*/  FMUL.FTZ R223, R223, UR6 ;  /* 0x00000006dfdf7c20 */ /* 0x000fe20008410000 */
[----:B------:R-:W-:Y:S01]  /*3110*/  FFMA.FTZ R195, R195, R155, R156 ;  /* 0x0000009bc3c37223 */ /* 0x000fe2000001009c */
[----:B------:R-:W-:Y:S01]  /*3120*/  FMUL.FTZ R131, R214, R131 ;  /* 0x00000083d6837220 */ /* 0x000fe20000410000 */
[----:B------:R-:W-:Y:S01]  /*3130*/  ISETP.GE.U32.AND P2, PT, R184, RZ, PT ;  /* 0x000000ffb800720c */ /* 0x000fe20003f46070 */
[----:B------:R-:W-:Y:S01]  /*3140*/  FMUL.FTZ R219, R214, R219 ;  /* 0x000000dbd6db7220 */ /* 0x000fe20000410000 */
[----:B------:R-:W-:Y:S01]  /*3150*/  FSEL R128, R223, RZ, P3 ;  /* 0x000000ffdf807208 */ /* 0x000fe20001800000 */
[----:B------:R-:W-:Y:S01]  /*3160*/  FMUL.FTZ R131, R131, UR6 ;  /* 0x0000000683837c20 */ /* 0x000fe20008410000 */
[----:B------:R-:W-:Y:S01]  /*3170*/  LOP3.LUT P3, RZ, R119, 0xff00, RZ, 0xc0, !PT ;  /* 0x0000ff0077ff7812 */ /* 0x000fe2000786c0ff */
[----:B------:R-:W-:Y:S01]  /*3180*/  FADD.FTZ R119, R129, -R222 ;  /* 0x800000de81777221 */ /* 0x000fe20000010000 */
[----:B------:R-:W-:Y:S01]  /*3190*/  FADD.FTZ R195, R196, -R195 ;  /* 0x800000c3c4c37221 */ /* 0x000fe20000010000 */
[----:B------:R-:W-:Y:S01]  /*31a0*/  ISETP.GE.U32.AND.EX P2, PT, R185, 0x1000000, PT, P2 ;  /* 0x01000000b900780c */ /* 0x000fe20003f46120 */
[--C-:B------:R-:W-:Y:S01]  /*31b0*/  FFMA.FTZ R218, R218, R155, R156.reuse ;  /* 0x0000009bdada7223 */ /* 0x100fe2000001009c */
[C---:B------:R-:W-:Y:S01]  /*31c0*/  FMUL.FTZ R119, R214.reuse, R119 ;  /* 0x00000077d6777220 */ /* 0x040fe20000410000 */
[----:B------:R-:W-:Y:S01]  /*31d0*/  FSEL R113, R131, RZ, P4 ;  /* 0x000000ff83717208 */ /* 0x000fe20002000000 */
[----:B------:R-:W-:Y:S01]  /*31e0*/  FMUL.FTZ R219, R219, UR6 ;  /* 0x00000006dbdb7c20 */ /* 0x000fe20008410000 */
[----:B------:R-:W-:Y:S01]  /*31f0*/  LOP3.LUT P6, RZ, R185, 0xff0000, RZ, 0xc0, !PT ;  /* 0x00ff0000b9ff7812 */ /* 0x000fe200078cc0ff */
[----:B------:R-:W-:Y:S01]  /*3200*/  FMUL.FTZ R119, R119, UR6 ;  /* 0x0000000677777c20 */ /* 0x000fe20008410000 */
[----:B------:R-:W-:Y:S01]  /*3210*/  LOP3.LUT P4, RZ, R185, 0xff, RZ, 0xc0, !PT ;  /* 0x000000ffb9ff7812 */ /* 0x000fe2000788c0ff */
[----:B------:R-:W-:Y:S01]  /*3220*/  FMUL.FTZ R195, R214, R195 ;  /* 0x000000c3d6c37220 */ /* 0x000fe20000410000 */
[----:B------:R-:W-:Y:S01]  /*3230*/  FSEL R130, R131, RZ, P2 ;  /* 0x000000ff83827208 */ /* 0x000fe20001000000 */
[-C--:B------:R-:W-:Y:S01]  /*3240*/  FFMA.FTZ R129, R117, R155.reuse, R156 ;  /* 0x0000009b75817223 */ /* 0x080fe2000001009c */
[----:B------:R-:W-:Y:S01]  /*3250*/  FSEL R157, R119, RZ, P3 ;  /* 0x000000ff779d7208 */ /* 0x000fe20001800000 */
[----:B------:R-:W-:Y:S01]  /*3260*/  FADD.FTZ R217, R217, -R218 ;  /* 0x800000dad9d97221 */ /* 0x000fe20000010000 */
[----:B------:R-:W-:Y:S01]  /*3270*/  LOP3.LUT P3, RZ, R185, 0xff00, RZ, 0xc0, !PT ;  /* 0x0000ff00b9ff7812 */ /* 0x000fe2000786c0ff */
[----:B------:R-:W-:Y:S01]  /*3280*/  FFMA.FTZ R131, R116, R155, R156 ;  /* 0x0000009b74837223 */ /* 0x000fe2000001009c */
[----:B------:R-:W-:Y:S01]  /*3290*/  FSEL R115, R223, RZ, P6 ;  /* 0x000000ffdf737208 */ /* 0x000fe20003000000 */
[----:B------:R-:W-:Y:S01]  /*32a0*/  FMUL.FTZ R195, R195, UR6 ;  /* 0x00000006c3c37c20 */ /* 0x000fe20008410000 */
[----:B------:R-:W-:Y:S01]  /*32b0*/  FSEL R114, R219, RZ, P4 ;  /* 0x000000ffdb727208 */ /* 0x000fe20002000000 */
[----:B------:R-:W-:Y:S01]  /*32c0*/  FADD.FTZ R129, R124, -R129 ;  /* 0x800000817c817221 */ /* 0x000fe20000010000 */
[----:B------:R-:W-:Y:S01]  /*32d0*/  FSEL R117, R119, RZ, P3 ;  /* 0x000000ff77757208 */ /* 0x000fe20001800000 */
[----:B------:R-:W-:Y:S01]  /*32e0*/  FMUL.FTZ R217, R214, R217 ;  /* 0x000000d9d6d97220 */ /* 0x000fe20000410000 */
[----:B------:R-:W-:Y:S01]  /*32f0*/  LOP3.LUT P6, RZ, R118, 0xff0000, RZ, 0xc0, !PT ;  /* 0x00ff000076ff7812 */ /* 0x000fe200078cc0ff */
[----:B------:R-:W-:Y:S01]  /*3300*/  FADD.FTZ R131, R194, -R131 ;  /* 0x80000083c2837221 */ /* 0x000fe20000010000 */
[----:B------:R-:W-:Y:S01]  /*3310*/  F2FP.F16.F32.PACK_AB R114, R117, R114 ;  /* 0x000000727572723e */ /* 0x000fe200000000ff */
[----:B------:R-:W-:Y:S01]  /*3320*/  FMUL.FTZ R217, R217, UR6 ;  /* 0x00000006d9d97c20 */ /* 0x000fe20008410000 */
[----:B------:R-:W-:Y:S01]  /*3330*/  FSEL R112, R219, RZ, P5 ;  /* 0x000000ffdb707208 */ /* 0x000fe20002800000 */
[C---:B------:R-:W-:Y:S01]  /*3340*/  FMUL.FTZ R129, R214.reuse, R129 ;  /* 0x00000081d6817220 */ /* 0x040fe20000410000 */
[----:B------:R-:W-:Y:S01]  /*3350*/  FSEL R117, R195, RZ, P6 ;  /* 0x000000ffc3757208 */ /* 0x000fe20003000000 */
[----:B------:R-:W-:Y:S01]  /*3360*/  FMUL.FTZ R131, R214, R131 ;  /* 0x00000083d6837220 */ /* 0x000fe20000410000 */
[----:B------:R-:W-:Y:S01]  /*3370*/  LOP3.LUT P2, RZ, R118, 0xff000000, RZ, 0xc0, !PT ;  /* 0xff00000076ff7812 */ /* 0x000fe2000784c0ff */
[----:B------:R-:W-:Y:S01]  /*3380*/  FMUL.FTZ R129, R129, UR6 ;  /* 0x0000000681817c20 */ /* 0x000fe20008410000 */
[C---:B------:R-:W-:Y:S01]  /*3390*/  LOP3.LUT P3, RZ, R184.reuse, 0xff0000, RZ, 0xc0, !PT ;  /* 0x00ff0000b8ff7812 */ /* 0x040fe2000786c0ff */
        /* <DEDUP_REMOVED lines=9> */
[C---:B------:R-:W-:Y:S02]  /*3430*/  LOP3.LUT P3, RZ, R184.reuse, 0xff00, RZ, 0xc0, !PT ;  /* 0x0000ff00b8ff7812 */ /* 0x040fe4000786c0ff */
[----:B------:R-:W-:Y:S02]  /*3440*/  LOP3.LUT P2, RZ, R184, 0xff, RZ, 0xc0, !PT ;  /* 0x000000ffb8ff7812 */ /* 0x000fe4000784c0ff */
[----:B------:R-:W-:Y:S02]  /*3450*/  F2FP.F16.F32.PACK_AB R113, R112, R113 ;  /* 0x000000717071723e */ /* 0x000fe400000000ff */
[----:B------:R-:W-:Y:S02]  /*3460*/  F2FP.F16.F32.PACK_AB R117, R116, R117 ;  /* 0x000000757475723e */ /* 0x000fe400000000ff */
        /* <DEDUP_REMOVED lines=8> */
.L_x_3372:
        /* <DEDUP_REMOVED lines=8> */
[C---:B------:R-:W-:Y:S01]  /*3570*/  FMUL.FTZ R107, R214.reuse, R107 ;  /* 0x0000006bd66b7220 */ /* 0x040fe20000410000 */
[----:B------:R-:W-:Y:S01]  /*3580*/  ISETP.GE.U32.AND.EX P3, PT, R185, 0x1000000, PT, P3 ;  /* 0x01000000b900780c */ /* 0x000fe20003f66130 */
[----:B------:R-:W-:Y:S01]  /*3590*/  FMUL.FTZ R106, R214, R223 ;  /* 0x000000dfd66a7220 */ /* 0x000fe20000410000 */
[-CC-:B------:R-:W-:Y:S01]  /*35a0*/  FFMA.FTZ R219, R219, R155.reuse, R156.reuse ;  /* 0x0000009bdbdb7223 */ /* 0x180fe2000001009c */
[----:B------:R-:W-:Y:S01]  /*35b0*/  FMUL.FTZ R105, R107, UR6 ;  /* 0x000000066b697c20 */ /* 0x000fe20008410000 */
[----:B------:R-:W-:Y:S01]  /*35c0*/  LOP3.LUT P5, RZ, R119, 0xff0000, RZ, 0xc0, !PT ;  /* 0x00ff000077ff7812 */ /* 0x000fe200078ac0ff */
[----:B------:R-:W-:Y:S01]  /*35d0*/  FMUL.FTZ R115, R106, UR6 ;  /* 0x000000066a737c20 */ /* 0x000fe20008410000 */
[----:B------:R-:W-:Y:S01]  /*35e0*/  FADD.FTZ R219, R128, -R219 ;  /* 0x800000db80db7221 */ /* 0x000fe20000010000 */
[----:B------:R-:W-:Y:S01]  /*35f0*/  LOP3.LUT P4, RZ, R185, 0xff0000, RZ, 0xc0, !PT ;  /* 0x00ff0000b9ff7812 */ /* 0x000fe2000788c0ff */
[-CC-:B------:R-:W-:Y:S01]  /*3600*/  FFMA.FTZ R195, R195, R155.reuse, R156.reuse ;  /* 0x0000009bc3c37223 */ /* 0x180fe2000001009c */
        /* <DEDUP_REMOVED lines=9> */
[----:B------:R-:W-:Y:S01]  /*36a0*/  FADD.FTZ R195, R196, -R195 ;  /* 0x800000c3c4c37221 */ /* 0x000fe20000010000 */
[----:B------:R-:W-:Y:S01]  /*36b0*/  FFMA.FTZ R218, R218, R155, R156 ;  /* 0x0000009bdada7223 */ /* 0x000fe2000001009c */
[----:B------:R-:W-:Y:S01]  /*36c0*/  FMUL.FTZ R116, R105, UR6 ;  /* 0x0000000669747c20 */ /* 0x000fe20008410000 */
[----:B------:R-:W-:Y:S01]  /*36d0*/  FMUL.FTZ R114, R104, UR6 ;  /* 0x0000000668727c20 */ /* 0x000fe20008410000 */
[----:B------:R-:W-:Y:S01]  /*36e0*/  LOP3.LUT P6, RZ, R119, 0xff, RZ, 0xc0, !PT ;  /* 0x000000ff77ff7812 */ /* 0x000fe200078cc0ff */
[----:B------:R-:W-:Y:S01]  /*36f0*/  FADD.FTZ R217, R217, -R218 ;  /* 0x800000dad9d97221 */ /* 0x000fe20000010000 */
[----:B------:R-:W-:Y:S01]  /*3700*/  F2FP.F16.F32.PACK_AB R115, R110, R115 ;  /* 0x000000736e73723e */ /* 0x000fe200000000ff */
[----:B------:R-:W-:Y:S01]  /*3710*/  FMUL.FTZ R110, R214, R195 ;  /* 0x000000c3d66e7220 */ /* 0x000fe20000410000 */
[----:B------:R-:W-:Y:S01]  /*3720*/  FSEL R129, R116, RZ, P4 ;  /* 0x000000ff74817208 */ /* 0x000fe20002000000 */
[----:B------:R-:W-:Y:S01]  /*3730*/  FFMA.FTZ R109, R117, R155, R156 ;  /* 0x0000009b756d7223 */ /* 0x000fe2000001009c */
[C---:B------:R-:W-:Y:S01]  /*3740*/  LOP3.LUT P5, RZ, R185.reuse, 0xff, RZ, 0xc0, !PT ;  /* 0x000000ffb9ff7812 */ /* 0x040fe200078ac0ff */
[----:B------:R-:W-:Y:S01]  /*3750*/  FADD.FTZ R117, R194, -R113 ;  /* 0x80000071c2757221 */ /* 0x000fe20000010000 */
[----:B------:R-:W-:Y:S01]  /*3760*/  LOP3.LUT P4, RZ, R185, 0xff00, RZ, 0xc0, !PT ;  /* 0x0000ff00b9ff7812 */ /* 0x000fe2000788c0ff */
[----:B------:R-:W-:Y:S01]  /*3770*/  FADD.FTZ R109, R124, -R109 ;  /* 0x8000006d7c6d7221 */ /* 0x000fe20000010000 */
[----:B------:R-:W-:-:S02]  /*3780*/  FSEL R108, R114, RZ, P6 ;  /* 0x000000ff726c7208 */ /* 0x000fc40003000000 */
[----:B------:R-:W-:Y:S01]  /*3790*/  F2FP.F16.F32.PACK_AB R119, R112, R111 ;  /* 0x0000006f7077723e */ /* 0x000fe200000000ff */
[----:B------:R-:W-:Y:S01]  /*37a0*/  FMUL.FTZ R112, R110, UR6 ;  /* 0x000000066e707c20 */ /* 0x000fe20008410000 */
[----:B------:R-:W-:Y:S01]  /*37b0*/  FSEL R114, R114, RZ, P5 ;  /* 0x000000ff72727208 */ /* 0x000fe20002800000 */
[----:B------:R-:W-:Y:S01]  /*37c0*/  FMUL.FTZ R111, R214, R217 ;  /* 0x000000d9d66f7220 */ /* 0x000fe20000410000 */
[----:B------:R-:W-:Y:S01]  /*37d0*/  FSEL R113, R116, RZ, P4 ;  /* 0x000000ff74717208 */ /* 0x000fe20002000000 */
[----:B------:R-:W-:Y:S01]  /*37e0*/  FMUL.FTZ R109, R214, R109 ;  /* 0x0000006dd66d7220 */ /* 0x000fe20000410000 */
[----:B------:R-:W-:Y:S01]  /*37f0*/  LOP3.LUT P4, RZ, R184, 0xff0000, RZ, 0xc0, !PT ;  /* 0x00ff0000b8ff7812 */ /* 0x000fe2000788c0ff */
[----:B------:R-:W-:Y:S01]  /*3800*/  FMUL.FTZ R116, R111, UR6 ;  /* 0x000000066f747c20 */ /* 0x000fe20008410000 */
[----:B------:R-:W-:Y:S02]  /*3810*/  F2FP.F16.F32.PACK_AB R114, R113, R114 ;  /* 0x000000727172723e */ /* 0x000fe400000000ff */
[----:B------:R-:W-:-:S02]  /*3820*/  FSEL R113, R112, RZ, P4 ;  /* 0x000000ff70717208 */ /* 0x000fc40002000000 */
[----:B------:R-:W-:Y:S02]  /*3830*/  LOP3.LUT P4, RZ, R184, 0xff000000, RZ, 0xc0, !PT ;  /* 0xff000000b8ff7812 */ /* 0x000fe4000788c0ff */
[C---:B------:R-:W-:Y:S02]  /*3840*/  LOP3.LUT P2, RZ, R118.reuse, 0xff0000, RZ, 0xc0, !PT ;  /* 0x00ff000076ff7812 */ /* 0x040fe4000784c0ff */
[C---:B------:R-:W-:Y:S02]  /*3850*/  LOP3.LUT P3, RZ, R118.reuse, 0xff000000, RZ, 0xc0, !PT ;  /* 0xff00000076ff7812 */ /* 0x040fe4000786c0ff */
[C---:B------:R-:W-:Y:S02]  /*3860*/  LOP3.LUT P6, RZ, R118.reuse, 0xff00, RZ, 0xc0, !PT ;  /* 0x0000ff0076ff7812 */ /* 0x040fe400078cc0ff */
[----:B------:R-:W-:Y:S02]  /*3870*/  LOP3.LUT P5, RZ, R118, 0xff, RZ, 0xc0, !PT ;  /* 0x000000ff76ff7812 */ /* 0x000fe400078ac0ff */
[----:B------:R-:W-:-:S02]  /*3880*/  F2FP.F16.F32.PACK_AB R118, R129, R108 ;  /* 0x0000006c8176723e */ /* 0x000fc400000000ff */
[----:B------:R-:W-:Y:S02]  /*3890*/  FSEL R108, R116, RZ, P4 ;  /* 0x000000ff746c7208 */ /* 0x000fe40002000000 */
[----:B------:R-:W-:Y:S02]  /*38a0*/  FSEL R112, R112, RZ, P2 ;  /* 0x000000ff70707208 */ /* 0x000fe40001000000 */
[----:B------:R-:W-:Y:S01]  /*38b0*/  F2FP.F16.F32.PACK_AB R113, R108, R113 ;  /* 0x000000716c71723e */ /* 0x000fe200000000ff */
[----:B------:R-:W-:Y:S01]  /*38c0*/  FMUL.FTZ R108, R214, R117 ;  /* 0x00000075d66c7220 */ /* 0x000fe20000410000 */
[----:B------:R-:W-:Y:S01]  /*38d0*/  FSEL R129, R116, RZ, P3 ;  /* 0x000000ff74817208 */ /* 0x000fe20001800000 */
[----:B------:R-:W-:Y:S01]  /*38e0*/  FMUL.FTZ R116, R109, UR6 ;  /* 0x000000066d747c20 */ /* 0x000fe20008410000 */
[----:B------:R-:W-:Y:S02]  /*38f0*/  LOP3.LUT P3, RZ, R184, 0xff00, RZ, 0xc0, !PT ;  /* 0x0000ff00b8ff7812 */ /* 0x000fe4000786c0ff */
[----:B------:R-:W-:Y:S01]  /*3900*/  F2FP.F16.F32.PACK_AB R117, R129, R112 ;  /* 0x000000708175723e */ /* 0x000fe200000000ff */
[----:B------:R-:W-:Y:S01]  /*3910*/  FMUL.FTZ R112, R108, UR6 ;  /* 0x000000066c707c20 */ /* 0x000fe20008410000 */
[----:B------:R-:W-:-:S02]  /*3920*/  LOP3.LUT P2, RZ, R184, 0xff, RZ, 0xc0, !PT ;  /* 0x000000ffb8ff7812 */ /* 0x000fc4000784c0ff */
[C---:B------:R-:W-:Y:S02]  /*3930*/  FSEL R129, R116.reuse, RZ, P6 ;  /* 0x000000ff74817208 */ /* 0x040fe40003000000 */
[----:B------:R-:W-:Y:S02]  /*3940*/  FSEL R131, R116, RZ, P3 ;  /* 0x000000ff74837208 */ /* 0x000fe40001800000 */
[C---:B------:R-:W-:Y:S02]  /*3950*/  FSEL R124, R112.reuse, RZ, P2 ;  /* 0x000000ff707c7208 */ /* 0x040fe40001000000 */
[----:B------:R-:W-:Y:S02]  /*3960*/  FSEL R116, R112, RZ, P5 ;  /* 0x000000ff70747208 */ /* 0x000fe40002800000 */
[----:B------:R-:W-:Y:S02]  /*3970*/  F2FP.F16.F32.PACK_AB R112, R131, R124 ;  /* 0x0000007c8370723e */ /* 0x000fe400000000ff */
[----:B------:R-:W-:Y:S01]  /*3980*/  F2FP.F16.F32.PACK_AB R116, R129, R116 ;  /* 0x000000748174723e */ /* 0x000fe200000000ff */
[----:B------:R-:W-:Y:S06]  /*3990*/  BRA `(.L_x_3369) ;  /* 0x0000000800687947 */ /* 0x000fec0003800000 */
.L_x_3371:
        /* <DEDUP_REMOVED lines=19> */
[----:B------:R-:W-:Y:S01]  /*3ad0*/  FFMA.FTZ R195, R195, R155, R156 ;  /* 0x0000009bc3c37223 */ /* 0x000fe2000001009c */
[----:B------:R-:W-:Y:S01]  /*3ae0*/  FMUL.FTZ R226, R226, UR6 ;  /* 0x00000006e2e27c20 */ /* 0x000fe20008410000 */
[----:B------:R-:W-:Y:S01]  /*3af0*/  FMUL.FTZ R222, R222, UR6 ;  /* 0x00000006dede7c20 */ /* 0x000fe20008410000 */
[----:B------:R-:W-:Y:S01]  /*3b00*/  FSEL R128, R223, RZ, P3 ;  /* 0x000000ffdf807208 */ /* 0x000fe20001800000 */
[----:B------:R-:W-:Y:S01]  /*3b10*/  FFMA.FTZ R219, R214, R219, R84 ;  /* 0x000000dbd6db7223 */ /* 0x000fe20000010054 */
[C---:B------:R-:W-:Y:S01]  /*3b20*/  ISETP.GE.U32.AND.EX P4, PT, R119.reuse, 0x1000000, PT, P2 ;  /* 0x010000007700780c */ /* 0x040fe20003f86120 */
[----:B------:R-:W-:Y:S01]  /*3b30*/  FADD.FTZ R195, R196, -R195 ;  /* 0x800000c3c4c37221 */ /* 0x000fe20000010000 */
[----:B------:R-:W-:Y:S01]  /*3b40*/  LOP3.LUT P3, RZ, R119, 0xff00, RZ, 0xc0, !PT ;  /* 0x0000ff0077ff7812 */ /* 0x000fe2000786c0ff */
[-CC-:B------:R-:W-:Y:S01]  /*3b50*/  FFMA.FTZ R218, R218, R155.reuse, R156.reuse ;  /* 0x0000009bdada7223 */ /* 0x180fe2000001009c */
[----:B------:R-:W-:Y:S01]  /*3b60*/  FSEL R113, R226, RZ, P4 ;  /* 0x000000ffe2717208 */ /* 0x000fe20002000000 */
[----:B------:R-:W-:Y:S01]  /*3b70*/  FMUL.FTZ R219, R219, UR6 ;  /* 0x00000006dbdb7c20 */ /* 0x000fe20008410000 */
[----:B------:R-:W-:Y:S01]  /*3b80*/  FFMA.FTZ R117, R117, R155, R156 ;  /* 0x0000009b75757223 */ /* 0x000fe2000001009c */
[----:B------:R-:W-:Y:S01]  /*3b90*/  FSEL R131, R222, RZ, P3 ;  /* 0x000000ffde837208 */ /* 0x000fe20001800000 */
[----:B------:R-:W-:Y:S01]  /*3ba0*/  FFMA.FTZ R195, R214, R195, R82 ;  /* 0x000000c3d6c37223 */ /* 0x000fe20000010052 */
[----:B------:R-:W-:Y:S01]  /*3bb0*/  LOP3.LUT P6, RZ, R185, 0xff0000, RZ, 0xc0, !PT ;  /* 0x00ff0000b9ff7812 */ /* 0x000fe200078cc0ff */
[----:B------:R-:W-:Y:S01]  /*3bc0*/  FADD.FTZ R218, R217, -R218 ;  /* 0x800000dad9da7221 */ /* 0x000fe20000010000 */
[C---:B------:R-:W-:Y:S01]  /*3bd0*/  LOP3.LUT P4, RZ, R185.reuse, 0xff, RZ, 0xc0, !PT ;  /* 0x000000ffb9ff7812 */ /* 0x040fe2000788c0ff */
[----:B------:R-:W-:Y:S01]  /*3be0*/  FADD.FTZ R124, R124, -R117 ;  /* 0x800000757c7c7221 */ /* 0x000fe20000010000 */
[----:B------:R-:W-:Y:S01]  /*3bf0*/  LOP3.LUT P3, RZ, R185, 0xff00, RZ, 0xc0, !PT ;  /* 0x0000ff00b9ff7812 */ /* 0x000fe2000786c0ff */
[----:B------:R-:W-:Y:S01]  /*3c00*/  FFMA.FTZ R129, R116, R155, R156 ;  /* 0x0000009b74817223 */ /* 0x000fe2000001009c */
[----:B------:R-:W-:Y:S01]  /*3c10*/  ISETP.GE.U32.AND P2, PT, R184, RZ, PT ;  /* 0x000000ffb800720c */ /* 0x000fe20003f46070 */
[----:B------:R-:W-:Y:S01]  /*3c20*/  FMUL.FTZ R195, R195, UR6 ;  /* 0x00000006c3c37c20 */ /* 0x000fe20008410000 */
[----:B------:R-:W-:Y:S01]  /*3c30*/  FSEL R115, R223, RZ, P6 ;  /* 0x000000ffdf737208 */ /* 0x000fe20003000000 */
[----:B------:R-:W-:Y:S01]  /*3c40*/  FFMA.FTZ R218, R214, R218, R83 ;  /* 0x000000dad6da7223 */ /* 0x000fe20000010053 */
[----:B------:R-:W-:Y:S01]  /*3c50*/  FSEL R114, R219, RZ, P4 ;  /* 0x000000ffdb727208 */ /* 0x000fe20002000000 */
[----:B------:R-:W-:Y:S01]  /*3c60*/  FADD.FTZ R129, R194, -R129 ;  /* 0x80000081c2817221 */ /* 0x000fe20000010000 */
[----:B------:R-:W-:Y:S01]  /*3c70*/  FSEL R117, R222, RZ, P3 ;  /* 0x000000ffde757208 */ /* 0x000fe20001800000 */
[----:B------:R-:W-:Y:S01]  /*3c80*/  FMUL.FTZ R218, R218, UR6 ;  /* 0x00000006dada7c20 */ /* 0x000fe20008410000 */
[----:B------:R-:W-:Y:S01]  /*3c90*/  LOP3.LUT P5, RZ, R119, 0xff, RZ, 0xc0, !PT ;  /* 0x000000ff77ff7812 */ /* 0x000fe200078ac0ff */
[----:B------:R-:W-:Y:S01]  /*3ca0*/  FFMA.FTZ R129, R214, R129, R80 ;  /* 0x00000081d6817223 */ /* 0x000fe20000010050 */
[----:B------:R-:W-:Y:S01]  /*3cb0*/  LOP3.LUT P6, RZ, R118, 0xff0000, RZ, 0xc0, !PT ;  /* 0x00ff000076ff7812 */ /* 0x000fe200078cc0ff */
[----:B------:R-:W-:Y:S01]  /*3cc0*/  FFMA.FTZ R124, R214, R124, R81 ;  /* 0x0000007cd67c7223 */ /* 0x000fe20000010051 */
[----:B------:R-:W-:Y:S01]  /*3cd0*/  ISETP.GE.U32.AND.EX P2, PT, R185, 0x1000000, PT, P2 ;  /* 0x01000000b900780c */ /* 0x000fe20003f46120 */
[----:B------:R-:W-:Y:S01]  /*3ce0*/  FMUL.FTZ R116, R129, UR6 ;  /* 0x0000000681747c20 */ /* 0x000fe20008410000 */
[----:B------:R-:W-:Y:S01]  /*3cf0*/  F2FP.F16.F32.PACK_AB R114, R117, R114 ;  /* 0x000000727572723e */ /* 0x000fe200000000ff */
[----:B------:R-:W-:Y:S01]  /*3d00*/  FMUL.FTZ R124, R124, UR6 ;  /* 0x000000067c7c7c20 */ /* 0x000fe20008410000 */
[----:B------:R-:W-:-:S02]  /*3d10*/  FSEL R112, R219, RZ, P5 ;  /* 0x000000ffdb707208 */ /* 0x000fc40002800000 */
[----:B------:R-:W-:Y:S02]  /*3d20*/  FSEL R117, R195, RZ, P6 ;  /* 0x000000ffc3757208 */ /* 0x000fe40003000000 */
[----:B------:R-:W-:Y:S02]  /*3d30*/  FSEL R130, R226, RZ, P2 ;  /* 0x000000ffe2827208 */ /* 0x000fe40001000000 */
[----:B------:R-:W-:Y:S02]  /*3d40*/  LOP3.LUT P6, RZ, R184, 0xff000000, RZ, 0xc0, !PT ;  /* 0xff000000b8ff7812 */ /* 0x000fe400078cc0ff */
[----:B------:R-:W-:Y:S02]  /*3d50*/  LOP3.LUT P2, RZ, R118, 0xff000000, RZ, 0xc0, !PT ;  /* 0xff00000076ff7812 */ /* 0x000fe4000784c0ff */
        /* <DEDUP_REMOVED lines=8> */
[C---:B------:R-:W-:Y:S02]  /*3de0*/  LOP3.LUT P2, RZ, R184.reuse, 0xff, RZ, 0xc0, !PT ;  /* 0x000000ffb8ff7812 */ /* 0x040fe4000784c0ff */
[----:B------:R-:W-:Y:S02]  /*3df0*/  LOP3.LUT P3, RZ, R184, 0xff00, RZ, 0xc0, !PT ;  /* 0x0000ff00b8ff7812 */ /* 0x000fe4000786c0ff */
[----:B------:R-:W-:Y:S02]  /*3e00*/  F2FP.F16.F32.PACK_AB R113, R112, R113 ;  /* 0x000000717071723e */ /* 0x000fe400000000ff */
[----:B------:R-:W-:Y:S02]  /*3e10*/  FSEL R112, R116, RZ, P2 ;  /* 0x000000ff74707208 */ /* 0x000fe40001000000 */
[C---:B------:R-:W-:Y:S02]  /*3e20*/  FSEL R131, R124.reuse, RZ, P5 ;  /* 0x000000ff7c837208 */ /* 0x040fe40002800000 */
[----:B------:R-:W-:-:S02]  /*3e30*/  FSEL R129, R124, RZ, P3 ;  /* 0x000000ff7c817208 */ /* 0x000fc40001800000 */
[----:B------:R-:W-:Y:S02]  /*3e40*/  FSEL R116, R116, RZ, P4 ;  /* 0x000000ff74747208 */ /* 0x000fe40002000000 */
[----:B------:R-:W-:Y:S02]  /*3e50*/  F2FP.F16.F32.PACK_AB R115, R130, R115 ;  /* 0x000000738273723e */ /* 0x000fe400000000ff */
[----:B------:R-:W-:Y:S02]  /*3e60*/  F2FP.F16.F32.PACK_AB R117, R218, R117 ;  /* 0x00000075da75723e */ /* 0x000fe400000000ff */
[----:B------:R-:W-:Y:S02]  /*3e70*/  F2FP.F16.F32.PACK_AB R112, R129, R112 ;  /* 0x000000708170723e */ /* 0x000fe400000000ff */
[----:B------:R-:W-:Y:S01]  /*3e80*/  F2FP.F16.F32.PACK_AB R116, R131, R116 ;  /* 0x000000748374723e */ /* 0x000fe200000000ff */
[----:B------:R-:W-:Y:S06]  /*3e90*/  BRA `(.L_x_3369) ;  /* 0x0000000400287947 */ /* 0x000fec0003800000 */
.L_x_3373:
        /* <DEDUP_REMOVED lines=14> */
[----:B------:R-:W-:Y:S01]  /*3f80*/  FMUL.FTZ R115, R106, UR6 ;  /* 0x000000066a737c20 */ /* 0x000fe20008410000 */
[----:B------:R-:W-:Y:S01]  /*3f90*/  LOP3.LUT P5, RZ, R119, 0xff0000, RZ, 0xc0, !PT ;  /* 0x00ff000077ff7812 */ /* 0x000fe200078ac0ff */
[----:B------:R-:W-:Y:S01]  /*3fa0*/  FADD.FTZ R219, R128, -R219 ;  /* 0x800000db80db7221 */ /* 0x000fe20000010000 */
[----:B------:R-:W-:Y:S01]  /*3fb0*/  FSEL R112, R105, RZ, P2 ;  /* 0x000000ff69707208 */ /* 0x000fe20001000000 */
[-CC-:B------:R-:W-:Y:S01]  /*3fc0*/  FFMA.FTZ R195, R195, R155.reuse, R156.reuse ;  /* 0x0000009bc3c37223 */ /* 0x180fe2000001009c */
[----:B------:R-:W-:Y:S01]  /*3fd0*/  FSEL R110, R105, RZ, P3 ;  /* 0x000000ff696e7208 */ /* 0x000fe20001800000 */
[----:B------:R-:W-:Y:S01]  /*3fe0*/  FFMA.FTZ R105, R214, R222, R85 ;  /* 0x000000ded6697223 */ /* 0x000fe20000010055 */
[----:B------:R-:W-:Y:S01]  /*3ff0*/  LOP3.LUT P4, RZ, R185, 0xff0000, RZ, 0xc0, !PT ;  /* 0x00ff0000b9ff7812 */ /* 0x000fe2000788c0ff */
[----:B------:R-:W-:Y:S01]  /*4000*/  FFMA.FTZ R113, R116, R155, R156 ;  /* 0x0000009b74717223 */ /* 0x000fe2000001009c */
[C---:B------:R-:W-:Y:S01]  /*4010*/  FSEL R111, R115.reuse, RZ, P5 ;  /* 0x000000ff736f7208 */ /* 0x040fe20002800000 */
[----:B------:R-:W-:Y:S01]  /*4020*/  FFMA.FTZ R104, R214, R219, R84 ;  /* 0x000000dbd6687223 */ /* 0x000fe20000010054 */
[----:B------:R-:W-:Y:S01]  /*4030*/  FSEL R115, R115, RZ, P4 ;  /* 0x000000ff73737208 */ /* 0x000fe20002000000 */
[----:B------:R-:W-:Y:S01]  /*4040*/  FMUL.FTZ R116, R105, UR6 ;  /* 0x0000000669747c20 */ /* 0x000fe20008410000 */
[C---:B------:R-:W-:Y:S01]  /*4050*/  LOP3.LUT P4, RZ, R119.reuse, 0xff00, RZ, 0xc0, !PT ;  /* 0x0000ff0077ff7812 */ /* 0x040fe2000788c0ff */
[----:B------:R-:W-:Y:S01]  /*4060*/  FADD.FTZ R195, R196, -R195 ;  /* 0x800000c3c4c37221 */ /* 0x000fe20000010000 */
[-CC-:B------:R-:W-:Y:S01]  /*4070*/  FFMA.FTZ R218, R218, R155.reuse, R156.reuse ;  /* 0x0000009bdada7223 */ /* 0x180fe2000001009c */
[----:B------:R-:W-:Y:S01]  /*4080*/  FMUL.FTZ R114, R104, UR6 ;  /* 0x0000000668727c20 */ /* 0x000fe20008410000 */
[----:B------:R-:W-:Y:S01]  /*4090*/  LOP3.LUT P6, RZ, R119, 0xff, RZ, 0xc0, !PT ;  /* 0x000000ff77ff7812 */ /* 0x000fe200078cc0ff */
[----:B------:R-:W-:Y:S01]  /*40a0*/  FFMA.FTZ R109, R117, R155, R156 ;  /* 0x0000009b756d7223 */ /* 0x000fe2000001009c */
[----:B------:R-:W-:Y:S01]  /*40b0*/  F2FP.F16.F32.PACK_AB R115, R110, R115 ;  /* 0x000000736e73723e */ /* 0x000fe200000000ff */
[----:B------:R-:W-:Y:S01]  /*40c0*/  FFMA.FTZ R110, R214, R195, R82 ;  /* 0x000000c3d66e7223 */ /* 0x000fe20000010052 */
[----:B------:R-:W-:Y:S01]  /*40d0*/  FSEL R129, R116, RZ, P4 ;  /* 0x000000ff74817208 */ /* 0x000fe20002000000 */
[----:B------:R-:W-:Y:S01]  /*40e0*/  FADD.FTZ R218, R217, -R218 ;  /* 0x800000dad9da7221 */ /* 0x000fe20000010000 */
        /* <DEDUP_REMOVED lines=8> */
[----:B------:R-:W-:Y:S01]  /*4170*/  FFMA.FTZ R111, R214, R218, R83 ;  /* 0x000000dad66f7223 */ /* 0x000fe20000010053 */
[----:B------:R-:W-:Y:S01]  /*4180*/  FSEL R113, R116, RZ, P4 ;  /* 0x000000ff74717208 */ /* 0x000fe20002000000 */
[----:B------:R-:W-:Y:S01]  /*4190*/  FFMA.FTZ R109, R214, R109, R81 ;  /* 0x0000006dd66d7223 */ /* 0x000fe20000010051 */
        /* <DEDUP_REMOVED lines=13> */
[----:B------:R-:W-:Y:S01]  /*4270*/  FFMA.FTZ R108, R214, R117, R80 ;  /* 0x00000075d66c7223 */ /* 0x000fe20000010050 */
        /* <DEDUP_REMOVED lines=11> */
[----:B------:R-:W-:-:S07]  /*4330*/  F2FP.F16.F32.PACK_AB R116, R129, R116 ;  /* 0x000000748174723e */ /* 0x000fce00000000ff */
.L_x_3369:
        /* <DEDUP_REMOVED lines=23> */
[----:B------:R-:W-:Y:S01]  /*44b0*/  FFMA.FTZ R106, R214, R225, R94 ;  /* 0x000000e1d66a7223 */ /* 0x000fe2000001005e */
[-CC-:B------:R-:W-:Y:S01]  /*44c0*/  FFMA.FTZ R134, R134, R155.reuse, R156.reuse ;  /* 0x0000009b86867223 */ /* 0x180fe2000001009c */
[----:B------:R-:W-:Y:S01]  /*44d0*/  FFMA.FTZ R224, R224, R155, R156 ;  /* 0x0000009be0e07223 */ /* 0x000fe2000001009c */
[----:B------:R-:W-:Y:S01]  /*44e0*/  FFMA.FTZ R107, R214, R228, R95 ;  /* 0x000000e4d66b7223 */ /* 0x000fe2000001005f */
[----:B------:R-:W-:Y:S01]  /*44f0*/  FMUL.FTZ R104, R106, UR6 ;  /* 0x000000066a687c20 */ /* 0x000fe20008410000 */
[----:B------:R-:W-:Y:S01]  /*4500*/  ISETP.GE.U32.AND P3, PT, R122, RZ, PT ;  /* 0x000000ff7a00720c */ /* 0x000fe20003f66070 */
[----:B------:R-:W-:Y:S01]  /*4510*/  FADD.FTZ R133, R133, -R134 ;  /* 0x8000008685857221 */ /* 0x000fe20000010000 */
        /* <DEDUP_REMOVED lines=15> */
[-CC-:B------:R-:W-:Y:S01]  /*4610*/  FFMA.FTZ R127, R127, R155.reuse, R156.reuse ;  /* 0x0000009b7f7f7223 */ /* 0x180fe2000001009c */
        /* <DEDUP_REMOVED lines=17> */
[----:B------:R-:W-:Y:S01]  /*4730*/  F2FP.F16.F32.PACK_AB R115, R116, R115 ;  /* 0x000000737473723e */ /* 0x000fe200000000ff */
[----:B------:R-:W-:Y:S01]  /*4740*/  FMUL.FTZ R116, R111, UR6 ;  /* 0x000000066f747c20 */ /* 0x000fe20008410000 */
[----:B------:R-:W-:Y:S01]  /*4750*/  F2FP.F16.F32.PACK_AB R114, R109, R114 ;  /* 0x000000726d72723e */ /* 0x000fe200000000ff */
[----:B------:R-:W-:Y:S01]  /*4760*/  FFMA.FTZ R109, R214, R127, R89 ;  /* 0x0000007fd66d7223 */ /* 0x000fe20000010059 */
[----:B------:R-:W-:Y:S01]  /*4770*/  FSEL R124, R108, RZ, P6 ;  /* 0x000000ff6c7c7208 */ /* 0x000fe20003000000 */
[----:B------:R-:W-:Y:S01]  /*4780*/  FFMA.FTZ R108, R214, R125, R88 ;  /* 0x0000007dd66c7223 */ /* 0x000fe20000010058 */
        /* <DEDUP_REMOVED lines=21> */
.L_x_3376:
        /* <DEDUP_REMOVED lines=8> */
[----:B------:R-:W-:Y:S01]  /*4960*/  FFMA.FTZ R228, R214, R228, R95 ;  /* 0x000000e4d6e47223 */ /* 0x000fe2000001005f */
        /* <DEDUP_REMOVED lines=9> */
[----:B0-----:R-:W-:Y:S01]  /*4a00*/  FSEL R112, R228, RZ, P5 ;  /* 0x000000ffe4707208 */ /* 0x001fe20002800000 */
[----:B------:R-:W-:Y:S01]  /*4a10*/  FMUL.FTZ R221, R221, UR6 ;  /* 0x00000006dddd7c20 */ /* 0x000fe20008410000 */
[C---:B------:R-:W-:Y:S01]  /*4a20*/  LOP3.LUT P4, RZ, R123.reuse, 0xff0000, RZ, 0xc0, !PT ;  /* 0x00ff00007bff7812 */ /* 0x040fe2000788c0ff */
[C---:B------:R-:W-:Y:S01]  /*4a30*/  FFMA.FTZ R224, R214.reuse, R224, R93 ;  /* 0x000000e0d6e07223 */ /* 0x040fe2000001005d */
[----:B------:R-:W-:Y:S01]  /*4a40*/  LOP3.LUT P5, RZ, R123, 0xff, RZ, 0xc0, !PT ;  /* 0x000000ff7bff7812 */ /* 0x000fe200078ac0ff */
[----:B------:R-:W-:Y:S01]  /*4a50*/  FFMA.FTZ R133, R214, R133, R90 ;  /* 0x00000085d6857223 */ /* 0x000fe2000001005a */
[----:B------:R-:W-:Y:S01]  /*4a60*/  ISETP.GE.U32.AND.EX P3, PT, R187, 0x1000000, PT, P3 ;  /* 0x01000000bb00780c */ /* 0x000fe20003f66130 */
[-CC-:B------:R-:W-:Y:S01]  /*4a70*/  FFMA.FTZ R135, R135, R155.reuse, R156.reuse ;  /* 0x0000009b87877223 */ /* 0x180fe2000001009c */
[----:B------:R-:W-:Y:S01]  /*4a80*/  FSEL R119, R225, RZ, P4 ;  /* 0x000000ffe1777208 */ /* 0x000fe20002000000 */
[----:B------:R-:W-:Y:S01]  /*4a90*/  FMUL.FTZ R224, R224, UR6 ;  /* 0x00000006e0e07c20 */ /* 0x000fe20008410000 */
[----:B------:R-:W-:Y:S01]  /*4aa0*/  FSEL R228, R228, RZ, P3 ;  /* 0x000000ffe4e47208 */ /* 0x000fe20001800000 */
[----:B------:R-:W-:Y:S01]  /*4ab0*/  FMUL.FTZ R133, R133, UR6 ;  /* 0x0000000685857c20 */ /* 0x000fe20008410000 */
[----:B------:R-:W-:Y:S01]  /*4ac0*/  FSEL R118, R221, RZ, P5 ;  /* 0x000000ffdd767208 */ /* 0x000fe20002800000 */
[-CC-:B------:R-:W-:Y:S01]  /*4ad0*/  FFMA.FTZ R127, R127, R155.reuse, R156.reuse ;  /* 0x0000009b7f7f7223 */ /* 0x180fe2000001009c */
[C---:B------:R-:W-:Y:S01]  /*4ae0*/  LOP3.LUT P4, RZ, R187.reuse, 0xff, RZ, 0xc0, !PT ;  /* 0x000000ffbbff7812 */ /* 0x040fe2000788c0ff */
[----:B------:R-:W-:Y:S01]  /*4af0*/  FADD.FTZ R135, R220, -R135 ;  /* 0x80000087dc877221 */ /* 0x000fe20000010000 */
[----:B------:R-:W-:Y:S01]  /*4b00*/  LOP3.LUT P3, RZ, R187, 0xff00, RZ, 0xc0, !PT ;  /* 0x0000ff00bbff7812 */ /* 0x000fe2000786c0ff */
[----:B------:R-:W-:Y:S01]  /*4b10*/  FFMA.FTZ R125, R125, R155, R156 ;  /* 0x0000009b7d7d7223 */ /* 0x000fe2000001009c */
        /* <DEDUP_REMOVED lines=16> */
[----:B------:R-:W-:-:S02]  /*4c20*/  F2FP.F16.F32.PACK_AB R114, R113, R114 ;  /* 0x000000727172723e */ /* 0x000fc400000000ff */
[----:B------:R-:W-:Y:S02]  /*4c30*/  FSEL R113, R133, RZ, P5 ;  /* 0x000000ff85717208 */ /* 0x000fe40002800000 */
[----:B------:R-:W-:Y:S02]  /*4c40*/  LOP3.LUT P4, RZ, R122, 0xff000000, RZ, 0xc0, !PT ;  /* 0xff0000007aff7812 */ /* 0x000fe4000788c0ff */
        /* <DEDUP_REMOVED lines=8> */
[----:B------:R-:W-:Y:S02]  /*4cd0*/  F2FP.F16.F32.PACK_AB R118, R123, R118 ;  /* 0x000000767b76723e */ /* 0x000fe400000000ff */
        /* <DEDUP_REMOVED lines=11> */
.L_x_3375:
        /* <DEDUP_REMOVED lines=76> */
.L_x_3378:
        /* <DEDUP_REMOVED lines=17> */
[----:B0-----:R-:W-:Y:S01]  /*5360*/  FSEL R112, R227, RZ, P5 ;  /* 0x000000ffe3707208 */ /* 0x001fe20002800000 */
[-C--:B------:R-:W-:Y:S01]  /*5370*/  FFMA.FTZ R135, R135, R155.reuse, R156 ;  /* 0x0000009b87877223 */ /* 0x080fe2000001009c */
[----:B------:R-:W-:Y:S01]  /*5380*/  LOP3.LUT P5, RZ, R123, 0xff, RZ, 0xc0, !PT ;  /* 0x000000ff7bff7812 */ /* 0x000fe200078ac0ff */
[----:B------:R-:W-:Y:S01]  /*5390*/  FADD.FTZ R145, R145, -R224 ;  /* 0x800000e091917221 */ /* 0x000fe20000010000 */
[----:B------:R-:W-:Y:S01]  /*53a0*/  FMUL.FTZ R225, R225, UR6 ;  /* 0x00000006e1e17c20 */ /* 0x000fe20008410000 */
[----:B------:R-:W-:Y:S01]  /*53b0*/  ISETP.GE.U32.AND P3, PT, R186, RZ, PT ;  /* 0x000000ffba00720c */ /* 0x000fe20003f66070 */
[----:B------:R-:W-:Y:S01]  /*53c0*/  FMUL.FTZ R133, R133, UR6 ;  /* 0x0000000685857c20 */ /* 0x000fe20008410000 */
[----:B------:R-:W-:Y:S01]  /*53d0*/  FSEL R118, R221, RZ, P5 ;  /* 0x000000ffdd767208 */ /* 0x000fe20002800000 */
[--C-:B------:R-:W-:Y:S01]  /*53e0*/  FFMA.FTZ R127, R127, R155, R156.reuse ;  /* 0x0000009b7f7f7223 */ /* 0x100fe2000001009c */
[----:B------:R-:W-:Y:S01]  /*53f0*/  LOP3.LUT P4, RZ, R123, 0xff0000, RZ, 0xc0, !PT ;  /* 0x00ff00007bff7812 */ /* 0x000fe2000788c0ff */
[----:B------:R-:W-:Y:S01]  /*5400*/  FADD.FTZ R135, R220, -R135 ;  /* 0x80000087dc877221 */ /* 0x000fe20000010000 */
[----:B------:R-:W-:Y:S01]  /*5410*/  LOP3.LUT P5, RZ, R122, 0xff0000, RZ, 0xc0, !PT ;  /* 0x00ff00007aff7812 */ /* 0x000fe200078ac0ff */
[----:B------:R-:W-:Y:S01]  /*5420*/  FMUL.FTZ R145, R214, R145 ;  /* 0x00000091d6917220 */ /* 0x000fe20000410000 */
[----:B------:R-:W-:Y:S01]  /*5430*/  LOP3.LUT P6, RZ, R187, 0xff0000, RZ, 0xc0, !PT ;  /* 0x00ff0000bbff7812 */ /* 0x000fe200078cc0ff */
        /* <DEDUP_REMOVED lines=44> */
.L_x_3374:
        /* <DEDUP_REMOVED lines=13> */
[----:B------:R-:W-:Y:S01]  /*57d0*/  FADD.FTZ R133, R133, -R134 ;  /* 0x8000008685857221 */ /* 0x000fe20000010000 */
[-CC-:B------:R-:W-:Y:S01]  /*57e0*/  FFMA.FTZ R224, R224, R155.reuse, R156.reuse ;  /* 0x0000009be0e07223 */ /* 0x180fe2000001009c */
[----:B------:R-:W-:Y:S01]  /*57f0*/  ISETP.GE.U32.AND P3, PT, R122, RZ, PT ;  /* 0x000000ff7a00720c */ /* 0x000fe20003f66070 */
[-CC-:B------:R-:W-:Y:S01]  /*5800*/  FFMA.FTZ R127, R127, R155.reuse, R156.reuse ;  /* 0x0000009b7f7f7223 */ /* 0x180fe2000001009c */
[----:B------:R-:W-:Y:S01]  /*5810*/  FFMA.FTZ R135, R135, R155, R156 ;  /* 0x0000009b87877223 */ /* 0x000fe2000001009c */
[----:B------:R-:W-:Y:S01]  /*5820*/  FMUL.FTZ R105, R106, UR6 ;  /* 0x000000066a697c20 */ /* 0x000fe20008410000 */
[----:B------:R-:W-:Y:S01]  /*5830*/  FMUL.FTZ R104, R108, UR6 ;  /* 0x000000066c687c20 */ /* 0x000fe20008410000 */
[----:B------:R-:W-:Y:S01]  /*5840*/  LOP3.LUT P5, RZ, R123, 0xff0000, RZ, 0xc0, !PT ;  /* 0x00ff00007bff7812 */ /* 0x000fe200078ac0ff */
[----:B------:R-:W-:Y:S01]  /*5850*/  FMUL.FTZ R109, R107, UR6 ;  /* 0x000000066b6d7c20 */ /* 0x000fe20008410000 */
[----:B------:R-:W-:Y:S01]  /*5860*/  LOP3.LUT P4, RZ, R122, 0xff, RZ, 0xc0, !PT ;  /* 0x000000ff7aff7812 */ /* 0x000fe2000788c0ff */
[----:B------:R-:W-:Y:S01]  /*5870*/  FADD.FTZ R221, R144, -R221 ;  /* 0x800000dd90dd7221 */ /* 0x000fe20000010000 */
[----:B------:R-:W-:Y:S01]  /*5880*/  FADD.FTZ R224, R145, -R224 ;  /* 0x800000e091e07221 */ /* 0x000fe20000010000 */
[----:B------:R-:W-:Y:S01]  /*5890*/  ISETP.GE.U32.AND.EX P3, PT, R123, 0x1000000, PT, P3 ;  /* 0x010000007b00780c */ /* 0x000fe20003f66130 */
[----:B------:R-:W-:Y:S01]  /*58a0*/  FFMA.FTZ R110, R214, R133, R90 ;  /* 0x00000085d66e7223 */ /* 0x000fe2000001005a */
[----:B------:R-:W-:Y:S01]  /*58b0*/  FADD.FTZ R127, R132, -R127 ;  /* 0x8000007f847f7221 */ /* 0x000fe20000010000 */
[----:B------:R-:W-:Y:S01]  /*58c0*/  FADD.FTZ R220, R220, -R135 ;  /* 0x80000087dcdc7221 */ /* 0x000fe20000010000 */
[----:B------:R-:W-:Y:S01]  /*58d0*/  FSEL R126, R105, RZ, P5 ;  /* 0x000000ff697e7208 */ /* 0x000fe20002800000 */
[----:B------:R-:W-:Y:S01]  /*58e0*/  FFMA.FTZ R105, R214, R224, R93 ;  /* 0x000000e0d6697223 */ /* 0x000fe2000001005d */
[----:B0-----:R-:W-:Y:S01]  /*58f0*/  FSEL R116, R104, RZ, P4 ;  /* 0x000000ff68747208 */ /* 0x001fe20002000000 */
        /* <DEDUP_REMOVED lines=24> */
.L_x_3380:
        /* <DEDUP_REMOVED lines=54> */
.L_x_3379:
        /* <DEDUP_REMOVED lines=17> */
[-CC-:B------:R-:W-:Y:S01]  /*5ef0*/  FFMA.FTZ R127, R127, R155.reuse, R156.reuse ;  /* 0x0000009b7f7f7223 */ /* 0x180fe2000001009c */
[----:B------:R-:W-:Y:S01]  /*5f00*/  FFMA.FTZ R135, R135, R155, R156 ;  /* 0x0000009b87877223 */ /* 0x000fe2000001009c */
[----:B------:R-:W-:Y:S01]  /*5f10*/  FMUL.FTZ R104, R108, UR6 ;  /* 0x000000066c687c20 */ /* 0x000fe20008410000 */
[----:B------:R-:W-:Y:S01]  /*5f20*/  LOP3.LUT P4, RZ, R122, 0xff, RZ, 0xc0, !PT ;  /* 0x000000ff7aff7812 */ /* 0x000fe2000788c0ff */
[----:B------:R-:W-:Y:S01]  /*5f30*/  FMUL.FTZ R109, R106, UR6 ;  /* 0x000000066a6d7c20 */ /* 0x000fe20008410000 */
[----:B0-----:R-:W-:Y:S01]  /*5f40*/  FSEL R129, R110, RZ, P3 ;  /* 0x000000ff6e817208 */ /* 0x001fe20001800000 */
[----:B------:R-:W-:Y:S01]  /*5f50*/  FADD.FTZ R221, R144, -R221 ;  /* 0x800000dd90dd7221 */ /* 0x000fe20000010000 */
        /* <DEDUP_REMOVED lines=31> */
.L_x_3381:
        /* <DEDUP_REMOVED lines=53> */
.L_x_3377:
        /* <DEDUP_REMOVED lines=57> */
[----:B------:R-:W-:Y:S01]  /*6830*/  F2FP.F16.F32.PACK_AB R119, R116, R119 ;  /* 0x000000777477723e */ /* 0x000fe200000000ff */
[----:B------:R-:W-:Y:S01]  /*6840*/  FMUL.FTZ R116, R111, UR6 ;  /* 0x000000066f747c20 */ /* 0x000fe20008410000 */
[----:B------:R-:W-:Y:S02]  /*6850*/  LOP3.LUT P1, RZ, R120, 0xff0000, RZ, 0xc0, !PT ;  /* 0x00ff000078ff7812 */ /* 0x000fe4000782c0ff */
[----:B------:R-:W-:Y:S01]  /*6860*/  FSEL R118, R108, RZ, P5 ;  /* 0x000000ff6c767208 */ /* 0x000fe20002800000 */
        /* <DEDUP_REMOVED lines=26> */
.L_x_3384:
        /* <DEDUP_REMOVED lines=75> */
.L_x_3383:
        /* <DEDUP_REMOVED lines=46> */
[----:B------:R-:W-:Y:S01]  /*71a0*/  F2FP.F16.F32.PACK_AB R119, R116, R119 ;  /* 0x000000777477723e */ /* 0x000fe200000000ff */
[----:B------:R-:W-:Y:S01]  /*71b0*/  FMUL.FTZ R116, R111, UR6 ;  /* 0x000000066f747c20 */ /* 0x000fe20008410000 */
[----:B------:R-:W-:Y:S02]  /*71c0*/  LOP3.LUT P1, RZ, R120, 0xff0000, RZ, 0xc0, !PT ;  /* 0x00ff000078ff7812 */ /* 0x000fe4000782c0ff */
[----:B------:R-:W-:Y:S01]  /*71d0*/  FSEL R118, R108, RZ, P5 ;  /* 0x000000ff6c767208 */ /* 0x000fe20002800000 */
[----:B------:R-:W-:Y:S01]  /*71e0*/  FMUL.FTZ R108, R214, R137 ;  /* 0x00000089d66c7220 */ /* 0x000fe20000410000 */
        /* <DEDUP_REMOVED lines=25> */
.L_x_3386:
        /* <DEDUP_REMOVED lines=75> */
.L_x_3382:
        /* <DEDUP_REMOVED lines=56> */
.L_x_3388:
        /* <DEDUP_REMOVED lines=54> */
.L_x_3387:
        /* <DEDUP_REMOVED lines=55> */
.L_x_3389:
        /* <DEDUP_REMOVED lines=53> */
.L_x_3385:
        /* <DEDUP_REMOVED lines=14> */
.L_x_3364:
        /* <DEDUP_REMOVED lines=91> */
[----:B-1----:R-:W-:-:S07]  /*8c60*/  MOV R83, R178 ;  /* 0x000000b200537202 */ /* 0x002fce0000000f00 */
.L_x_3363:
[----:B------:R-:W-:Y:S05]  /*8c70*/  BSYNC B0 ;  /* 0x0000000000007941 */ /* 0x000fea0003800000 */
.L_x_3362:
        /* <DEDUP_REMOVED lines=112> */
[----:B------:R-:W-:Y:S01]  /*9380*/  LDS R20, [R2+0x2e00] ;  /* 0x002e000002147984 */ /* 0x000fe20000000800 */
        /* <DEDUP_REMOVED lines=75> */
[----:B-1----:R-:W0:Y:S01]  /*9840*/  LDC R7, c[0x0][0x388] ;  /* 0x0000e200ff077b82 */ /* 0x002e220000000800 */
        /* <DEDUP_REMOVED lines=86> */
.L_x_3365:
        /* <DEDUP_REMOVED lines=8> */
.L_x_3392:
[----:B------:R-:W-:Y:S05]  /*9e30*/  BSYNC B2 ;  /* 0x0000000000027941 */ /* 0x000fea0003800000 */
.L_x_3391:
        /* <DEDUP_REMOVED lines=8> */
.L_x_3393:
[----:B------:R-:W-:Y:S01]  /*9ec0*/  MOV R157, R155 ;  /* 0x0000009b009d7202 */ /* 0x000fe20000000f00 */
[----:B------:R-:W-:Y:S02]  /*9ed0*/  HFMA2 R158, -RZ, RZ, 0, 1.1920928955078125e-07 ;  /* 0x00000002ff9e7431 */ /* 0x000fe400000001ff */
[----:B------:R-:W-:-:S07]  /*9ee0*/  FADD.FTZ R156, R156, R162 ;  /* 0x000000a29c9c7221 */ /* 0x000fce0000010000 */
[----:B------:R-:W-:Y:S05]  /*9ef0*/  WARPSYNC.COLLECTIVE R160, `(.L_x_3394) ;  /* 0x00000000a0087348 */ /* 0x000fea0003c00000 */
[----:B------:R0:W1:Y:S02]  /*9f00*/  SHFL.BFLY P4, R162, R157, R158, R159 ;  /* 0x0c00009e9da27389 */ /* 0x000064000008009f */
[----:B01----:R-:W-:Y:S05]  /*9f10*/  ENDCOLLECTIVE ;  /* 0x000000000000791b */ /* 0x003fea0003800000 */
.L_x_3394:
[----:B------:R-:W-:Y:S01]  /*9f20*/  MOV R157, R156 ;  /* 0x0000009c009d7202 */ /* 0x000fe20000000f00 */
[----:B------:R-:W-:-:S07]  /*9f30*/  FADD.FTZ R155, R155, R162 ;  /* 0x000000a29b9b7221 */ /* 0x000fce0000010000 */
[----:B------:R-:W-:Y:S05]  /*9f40*/  WARPSYNC.COLLECTIVE R160, `(.L_x_3395) ;  /* 0x00000000a0087348 */ /* 0x000fea0003c00000 */
[----:B------:R0:W1:Y:S02]  /*9f50*/  SHFL.BFLY P4, R162, R157, R158, R159 ;  /* 0x0c00009e9da27389 */ /* 0x000064000008009f */
[----:B01----:R-:W-:Y:S05]  /*9f60*/  ENDCOLLECTIVE ;  /* 0x000000000000791b */ /* 0x003fea0003800000 */
.L_x_3395:
[----:B------:R-:W-:Y:S01]  /*9f70*/  MOV R157, R155 ;  /* 0x0000009b009d7202 */ /* 0x000fe20000000f00 */
[----:B------:R-:W-:Y:S02]  /*9f80*/  HFMA2 R158, -RZ, RZ, 0, 2.384185791015625e-07 ;  /* 0x00000004ff9e7431 */ /* 0x000fe400000001ff */
[----:B------:R-:W-:-:S07]  /*9f90*/  FADD.FTZ R156, R156, R162 ;  /* 0x000000a29c9c7221 */ /* 0x000fce0000010000 */
[----:B------:R-:W-:Y:S05]  /*9fa0*/  WARPSYNC.COLLECTIVE R160, `(.L_x_3396) ;  /* 0x00000000a0087348 */ /* 0x000fea0003c00000 */
[----:B------:R0:W1:Y:S02]  /*9fb0*/  SHFL.BFLY P4, R162, R157, R158, R159 ;  /* 0x0c00009e9da27389 */ /* 0x000064000008009f */
[----:B01----:R-:W-:Y:S05]  /*9fc0*/  ENDCOLLECTIVE ;  /* 0x000000000000791b */ /* 0x003fea0003800000 */
.L_x_3396:
[----:B------:R-:W-:Y:S01]  /*9fd0*/  MOV R157, R156 ;  /* 0x0000009c009d7202 */ /* 0x000fe20000000f00 */
[----:B------:R-:W-:-:S07]  /*9fe0*/  FADD.FTZ R155, R155, R162 ;  /* 0x000000a29b9b7221 */ /* 0x000fce0000010000 */
[----:B------:R-:W-:Y:S05]  /*9ff0*/  WARPSYNC.COLLECTIVE R160, `(.L_x_3397) ;  /* 0x00000000a0087348 */ /* 0x000fea0003c00000 */
[----:B------:R0:W1:Y:S02]  /*a000*/  SHFL.BFLY P4, R162, R157, R158, R159 ;  /* 0x0c00009e9da27389 */ /* 0x000064000008009f */
[----:B01----:R-:W-:Y:S05]  /*a010*/  ENDCOLLECTIVE ;  /* 0x000000000000791b */ /* 0x003fea0003800000 */
.L_x_3397:
[----:B------:R-:W-:Y:S01]  /*a020*/  MOV R157, R155 ;  /* 0x0000009b009d7202 */ /* 0x000fe20000000f00 */
[----:B------:R-:W-:Y:S02]  /*a030*/  HFMA2 R158, -RZ, RZ, 0, 4.76837158203125e-07 ;  /* 0x00000008ff9e7431 */ /* 0x000fe400000001ff */
[----:B------:R-:W-:-:S07]  /*a040*/  FADD.FTZ R156, R156, R162 ;  /* 0x000000a29c9c7221 */ /* 0x000fce0000010000 */
[----:B------:R-:W-:Y:S05]  /*a050*/  WARPSYNC.COLLECTIVE R160, `(.L_x_3398) ;  /* 0x00000000a0087348 */ /* 0x000fea0003c00000 */
[----:B------:R0:W1:Y:S02]  /*a060*/  SHFL.BFLY P4, R162, R157, R158, R159 ;  /* 0x0c00009e9da27389 */ /* 0x000064000008009f */
[----:B01----:R-:W-:Y:S05]  /*a070*/  ENDCOLLECTIVE ;  /* 0x000000000000791b */ /* 0x003fea0003800000 */
.L_x_3398:
[----:B------:R-:W-:Y:S01]  /*a080*/  MOV R157, R156 ;  /* 0x0000009c009d7202 */ /* 0x000fe20000000f00 */
[----:B------:R-:W-:-:S07]  /*a090*/  FADD.FTZ R155, R155, R162 ;  /* 0x000000a29b9b7221 */ /* 0x000fce0000010000 */
[----:B------:R-:W-:Y:S05]  /*a0a0*/  WARPSYNC.COLLECTIVE R160, `(.L_x_3399) ;  /* 0x00000000a0087348 */ /* 0x000fea0003c00000 */
[----:B------:R0:W1:Y:S02]  /*a0b0*/  SHFL.BFLY P4, R162, R157, R158, R159 ;  /* 0x0c00009e9da27389 */ /* 0x000064000008009f */
[----:B01----:R-:W-:Y:S05]  /*a0c0*/  ENDCOLLECTIVE ;  /* 0x000000000000791b */ /* 0x003fea0003800000 */
.L_x_3399:
[----:B------:R-:W-:Y:S01]  /*a0d0*/  MOV R157, R155 ;  /* 0x0000009b009d7202 */ /* 0x000fe20000000f00 */
[----:B------:R-:W-:Y:S02]  /*a0e0*/  HFMA2 R158, -RZ, RZ, 0, 9.5367431640625e-07 ;  /* 0x00000010ff9e7431 */ /* 0x000fe400000001ff */
[----:B------:R-:W-:-:S07]  /*a0f0*/  FADD.FTZ R156, R156, R162 ;  /* 0x000000a29c9c7221 */ /* 0x000fce0000010000 */
[----:B------:R-:W-:Y:S05]  /*a100*/  WARPSYNC.COLLECTIVE R160, `(.L_x_3400) ;  /* 0x00000000a0087348 */ /* 0x000fea0003c00000 */
[----:B------:R0:W1:Y:S02]  /*a110*/  SHFL.BFLY P4, R162, R157, R158, R159 ;  /* 0x0c00009e9da27389 */ /* 0x000064000008009f */
[----:B01----:R-:W-:Y:S05]  /*a120*/  ENDCOLLECTIVE ;  /* 0x000000000000791b */ /* 0x003fea0003800000 */
.L_x_3400:
[----:B------:R-:W-:Y:S02]  /*a130*/  MOV R157, R156 ;  /* 0x0000009c009d7202 */ /* 0x000fe40000000f00 */
[----:B------:R-:W-:-:S07]  /*a140*/  MOV R161, R162 ;  /* 0x000000a200a17202 */ /* 0x000fce0000000f00 */
[----:B------:R-:W-:Y:S05]  /*a150*/  WARPSYNC.COLLECTIVE R160, `(.L_x_3401) ;  /* 0x00000000a0087348 */ /* 0x000fea0003c00000 */
[----:B------:R0:W1:Y:S02]  /*a160*/  SHFL.BFLY P4, R162, R157, R158, R159 ;  /* 0x0c00009e9da27389 */ /* 0x000064000008009f */
[----:B01----:R-:W-:Y:S05]  /*a170*/  ENDCOLLECTIVE ;  /* 0x000000000000791b */ /* 0x003fea0003800000 */
.L_x_3401:
[----:B------:R-:W-:Y:S01]  /*a180*/  MOV R157, R162 ;  /* 0x000000a2009d7202 */ /* 0x000fe20000000f00 */
[----:B------:R-:W-:Y:S06]  /*a190*/  BRA `(.L_x_3402) ;  /* 0xffffff7c00dc7947 */ /* 0x000fec000383ffff */
.L_x_3403:
        /* <DEDUP_REMOVED lines=14> */
.L_x_5011:


//--------------------- .text._ZN10layer_norm22ln_bwd_finalize_kernelINS_22Kernel_traits_finalizeILj768Ef6__halffS2_fjLb0ELj1024ELj4ENS_18Kernel_traits_baseILj768EfS2_fS2_fjLj1024EEEEELb0ELb0EEEvNS_9BwdParamsE --------------------------
	.section	.text._ZN10layer_norm22ln_bwd_finalize_kernelINS_22Kernel_traits_finalizeILj768Ef6__halffS2_fjLb0ELj1024ELj4ENS_18Kernel_traits_baseILj768EfS2_fS2_fjLj1024EEEEELb0ELb0EEEvNS_9BwdParamsE,"ax",@progbits
	.align	128
        .global         _ZN10layer_norm22ln_bwd_finalize_kernelINS_22Kernel_traits_finalizeILj768Ef6__halffS2_fjLb0ELj1024ELj4ENS_18Kernel_traits_baseILj768EfS2_fS2_fjLj1024EEEEELb0ELb0EEEvNS_9BwdParamsE
        .type           _ZN10layer_norm22ln_bwd_finalize_kernelINS_22Kernel_traits_finalizeILj768Ef6__halffS2_fjLb0ELj1024ELj4ENS_18Kernel_traits_baseILj768EfS2_fS2_fjLj1024EEEEELb0ELb0EEEvNS_9BwdParamsE,@function
        .size           _ZN10layer_norm22ln_bwd_finalize_kernelINS_22Kernel_traits_finalizeILj768Ef6__halffS2_fjLb0ELj1024ELj4ENS_18Kernel_traits_baseILj768EfS2_fS2_fjLj1024EEEEELb0ELb0EEEvNS_9BwdParamsE,(.L_x_5012 - _ZN10layer_norm22ln_bwd_finalize_kernelINS_22Kernel_traits_finalizeILj768Ef6__halffS2_fjLb0ELj1024ELj4ENS_18Kernel_traits_baseILj768EfS2_fS2_fjLj1024EEEEELb0ELb0EEEvNS_9BwdParamsE)
        .other          _ZN10layer_norm22ln_bwd_finalize_kernelINS_22Kernel_traits_finalizeILj768Ef6__halffS2_fjLb0ELj1024ELj4ENS_18Kernel_traits_baseILj768EfS2_fS2_fjLj1024EEEEELb0ELb0EEEvNS_9BwdParamsE,@"STO_CUDA_ENTRY STV_DEFAULT"
_ZN10layer_norm22ln_bwd_finalize_kernelINS_22Kernel_traits_finalizeILj768Ef6__halffS2_fjLb0ELj1024ELj4ENS_18Kernel_traits_baseILj768EfS2_fS2_fjLj1024EEEEELb0ELb0EEEvNS_9BwdParamsE:
.text._ZN10layer_norm22ln_bwd_finalize_kernelINS_22Kernel_traits_finalizeILj768Ef6__halffS2_fjLb0ELj1024ELj4ENS_18Kernel_traits_baseILj768EfS2_fS2_fjLj1024EEEEELb0ELb0EEEvNS_9BwdParamsE:
        /* <DEDUP_REMOVED lines=82> */
.L_x_3408:
        /* <DEDUP_REMOVED lines=118> */
.L_x_3407:
[----:B------:R-:W-:Y:S05]  /*0c80*/  BSYNC.RECONVERGENT B1 ;  /* 0x0000000000017941 */ /* 0x000fea0003800200 */
.L_x_3406:
        /* <DEDUP_REMOVED lines=75> */
.L_x_3410:
[----:B------:R-:W-:Y:S05]  /*1140*/  BSYNC.RECONVERGENT B1 ;  /* 0x0000000000017941 */ /* 0x000fea0003800200 */
.L_x_3409:
        /* <DEDUP_REMOVED lines=37> */
.L_x_3412:
[----:B------:R-:W-:Y:S05]  /*13a0*/  BSYNC.RECONVERGENT B1 ;  /* 0x0000000000017941 */ /* 0x000fea0003800200 */
.L_x_3411:
[----:B------:R-:W-:Y:S05]  /*13b0*/  @!P1 BRA `(.L_x_3405) ;  /* 0x0000000000409947 */ /* 0x000fea0003800000 */
[----:B------:R-:W0:Y:S01]  /*13c0*/  LDC.64 R6, c[0x0][0x440] ;  /* 0x00011000ff067b82 */ /* 0x000e220000000a00 */
[----:B------:R-:W-:Y:S01]  /*13d0*/  IMAD R59, R2, R56, R59 ;  /* 0x00000038023b7224 */ /* 0x000fe200078e023b */
[----:B------:R-:W-:Y:S02]  /*13e0*/  LOP3.LUT R8, R8, 0x1f, RZ, 0xc0, !PT ;  /* 0x0000001f08087812 */ /* 0x000fe400078ec0ff */
[----:B------:R-:W-:Y:S02]  /*13f0*/  IADD3 R9, PT, PT, -R9, RZ, RZ ;  /* 0x000000ff09097210 */ /* 0x000fe40007ffe1ff */
[----:B------:R-:W-:Y:S02]  /*1400*/  IADD3 R59, PT, PT, R8, R59, RZ ;  /* 0x0000003b083b7210 */ /* 0x000fe40007ffe0ff */
[----:B------:R-:W1:Y:S05]  /*1410*/  LDC.64 R10, c[0x0][0x448] ;  /* 0x00011200ff0a7b82 */ /* 0x000e6a0000000a00 */
.L_x_3413:
        /* <DEDUP_REMOVED lines=10> */
.L_x_3405:
[----:B------:R-:W-:Y:S05]  /*14c0*/  BSYNC.RECONVERGENT B0 ;  /* 0x0000000000007941 */ /* 0x000fea0003800200 */
.L_x_3404:
        /* <DEDUP_REMOVED lines=57> */
.L_x_3414:
        /* <DEDUP_REMOVED lines=10> */
.L_x_5012:


//--------------------- .text._ZN10layer_norm40ln_parallel_residual_bwd_finalize_kernelINS_22Kernel_traits_finalizeILj768Ef6__halffS2_fjLb0ELj1024ELj4ENS_18Kernel_traits_baseILj768EfS2_fS2_fjLj1024EEEEELb0EEEvNS_9BwdParamsE --------------------------
	.section	.text._ZN10layer_norm40ln_parallel_residual_bwd_finalize_kernelINS_22Kernel_traits_finalizeILj768Ef6__halffS2_fjLb0ELj1024ELj4ENS_18Kernel_traits_baseILj768EfS2_fS2_fjLj1024EEEEELb0EEEvNS_9BwdParamsE,"ax",@progbits
	.align	128
        .global         _ZN10layer_norm40ln_parallel_residual_bwd_finalize_kernelINS_22Kernel_traits_finalizeILj768Ef6__halffS2_fjLb0ELj1024ELj4ENS_18Kernel_traits_baseILj768EfS2_fS2_fjLj1024EEEEELb0EEEvNS_9BwdParamsE
        .type           _ZN10layer_norm40ln_parallel_residual_bwd_finalize_kernelINS_22Kernel_traits_finalizeILj768Ef6__halffS2_fjLb0ELj1024ELj4ENS_18Kernel_traits_baseILj768EfS2_fS2_fjLj1024EEEEELb0EEEvNS_9BwdParamsE,@function
        .size           _ZN10layer_norm40ln_parallel_residual_bwd_finalize_kernelINS_22Kernel_traits_finalizeILj768Ef6__halffS2_fjLb0ELj1024ELj4ENS_18Kernel_traits_baseILj768EfS2_fS2_fjLj1024EEEEELb0EEEvNS_9BwdParamsE,(.L_x_5013 - _ZN10layer_norm40ln_parallel_residual_bwd_finalize_kernelINS_22Kernel_traits_finalizeILj768Ef6__halffS2_fjLb0ELj1024ELj4ENS_18Kernel_traits_baseILj768EfS2_fS2_fjLj1024EEEEELb0EEEvNS_9BwdParamsE)
        .other          _ZN10layer_norm40ln_parallel_residual_bwd_finalize_kernelINS_22Kernel_traits_finalizeILj768Ef6__halffS2_fjLb0ELj1024ELj4ENS_18Kernel_traits_baseILj768EfS2_fS2_fjLj1024EEEEELb0EEEvNS_9BwdParamsE,@"STO_CUDA_ENTRY STV_DEFAULT"
_ZN10layer_norm40ln_parallel_residual_bwd_finalize_kernelINS_22Kernel_traits_finalizeILj768Ef6__halffS2_fjLb0ELj1024ELj4ENS_18Kernel_traits_baseILj768EfS2_fS2_fjLj1024EEEEELb0EEEvNS_9BwdParamsE:
.text._ZN10layer_norm40ln_parallel_residual_bwd_finalize_kernelINS_22Kernel_traits_finalizeILj768Ef6__halffS2_fjLb0ELj1024ELj4ENS_18Kernel_traits_baseILj768EfS2_fS2_fjLj1024EEEEELb0EEEvNS_9BwdParamsE:
        /* <DEDUP_REMOVED lines=60> */
.L_x_3419:
        /* <DEDUP_REMOVED lines=112> */
.L_x_3418:
[----:B------:R-:W-:Y:S05]  /*0ac0*/  BSYNC.RECONVERGENT B1 ;  /* 0x0000000000017941 */ /* 0x000fea0003800200 */
.L_x_3417:
        /* <DEDUP_REMOVED lines=65> */
.L_x_3421:
[----:B------:R-:W-:Y:S05]  /*0ee0*/  BSYNC.RECONVERGENT B1 ;  /* 0x0000000000017941 */ /* 0x000fea0003800200 */
.L_x_3420:
        /* <DEDUP_REMOVED lines=36> */
.L_x_3423:
[----:B------:R-:W-:Y:S05]  /*1130*/  BSYNC.RECONVERGENT B1 ;  /* 0x0000000000017941 */ /* 0x000fea0003800200 */
.L_x_3422:
        /* <DEDUP_REMOVED lines=18> */
.L_x_3416:
[----:B------:R-:W-:Y:S05]  /*1260*/  BSYNC.RECONVERGENT B0 ;  /* 0x0000000000007941 */ /* 0x000fea0003800200 */
.L_x_3415:
        /* <DEDUP_REMOVED lines=90> */
.L_x_3424:
        /* <DEDUP_REMOVED lines=15> */
.L_x_5013:


//--------------------- .text._ZN10layer_norm31ln_parallel_residual_bwd_kernelINS_13Kernel_traitsIf6__halffS2_fjLj768ELj1ELj4ELj1ELj16ENS_18Kernel_traits_baseILj768EfS2_fS2_fjLj128EEEEELb1ELb1ELb0EEEvNS_9BwdParamsE --------------------------
	.section	.text._ZN10layer_norm31ln_parallel_residual_bwd_kernelINS_13Kernel_traitsIf6__halffS2_fjLj768ELj1ELj4ELj1ELj16ENS_18Kernel_traits_baseILj768EfS2_fS2_fjLj128EEEEELb1ELb1ELb0EEEvNS_9BwdParamsE,"ax",@progbits
	.align	128
        .global         _ZN10layer_norm31ln_parallel_residual_bwd_kernelINS_13Kernel_traitsIf6__halffS2_fjLj768ELj1ELj4ELj1ELj16ENS_18Kernel_traits_baseILj768EfS2_fS2_fjLj128EEEEELb1ELb1ELb0EEEvNS_9BwdParamsE
        .type           _ZN10layer_norm31ln_parallel_residual_bwd_kernelINS_13Kernel_traitsIf6__halffS2_fjLj768ELj1ELj4ELj1ELj16ENS_18Kernel_traits_baseILj768EfS2_fS2_fjLj128EEEEELb1ELb1ELb0EEEvNS_9BwdParamsE,@function
        .size           _ZN10layer_norm31ln_parallel_residual_bwd_kernelINS_13Kernel_traitsIf6__halffS2_fjLj768ELj1ELj4ELj1ELj16ENS_18Kernel_traits_baseILj768EfS2_fS2_fjLj128EEEEELb1ELb1ELb0EEEvNS_9BwdParamsE,(.L_x_5014 - _ZN10layer_norm31ln_parallel_residual_bwd_kernelINS_13Kernel_traitsIf6__halffS2_fjLj768ELj1ELj4ELj1ELj16ENS_18Kernel_traits_baseILj768EfS2_fS2_fjLj128EEEEELb1ELb1ELb0EEEvNS_9BwdParamsE)
        .other          _ZN10layer_norm31ln_parallel_residual_bwd_kernelINS_13Kernel_traitsIf6__halffS2_fjLj768ELj1ELj4ELj1ELj16ENS_18Kernel_traits_baseILj768EfS2_fS2_fjLj128EEEEELb1ELb1ELb0EEEvNS_9BwdParamsE,@"STO_CUDA_ENTRY STV_DEFAULT"
_ZN10layer_norm31ln_parallel_residual_bwd_kernelINS_13Kernel_traitsIf6__halffS2_fjLj768ELj1ELj4ELj1ELj16ENS_18Kernel_traits_baseILj768EfS2_fS2_fjLj128EEEEELb1ELb1ELb0EEEvNS_9BwdParamsE:
.text._ZN10layer_norm31ln_parallel_residual_bwd_kernelINS_13Kernel_traitsIf6__halffS2_fjLj768ELj1ELj4ELj1ELj16ENS_18Kernel_traits_baseILj768EfS2_fS2_fjLj128EEEEELb1ELb1ELb0EEEvNS_9BwdParamsE:
        /* <DEDUP_REMOVED lines=93> */
.L_x_3463:
        /* <DEDUP_REMOVED lines=36> */
[----:B------:R0:W5:Y:S01]  /*0810*/  @P2 LDG.E.64 R172, desc[UR8][R138.64] ;  /* 0x000000088aac2981 */ /* 0x000162000c1e1b00 */
[----:B-1----:R-:W-:-:S05]  /*0820*/  @P0 IMAD.WIDE.U32 R134, R132, 0x20, R134 ;  /* 0x0000002084860825 */ /* 0x002fca00078e0086 */
[----:B------:R-:W5:Y:S04]  /*0830*/  @P0 LDG.E.128 R8, desc[UR8][R134.64] ;  /* 0x0000000886080981 */ /* 0x000f68000c1e1d00 */
[----:B------:R1:W5:Y:S01]  /*0840*/  @P0 LDG.E.128 R4, desc[UR8][R134.64+0x10] ;  /* 0x0000100886040981 */ /* 0x000362000c1e1d00 */
[C---:B---3--:R-:W-:Y:S01]  /*0850*/  FADD.FTZ R140, -R187.reuse, R113 ;  /* 0x00000071bb8c7221 */ /* 0x048fe20000010100 */
[C---:B------:R-:W-:Y:S01]  /*0860*/  FADD.FTZ R112, -R187.reuse, R112 ;  /* 0x00000070bb707221 */ /* 0x040fe20000010100 */
[C---:B------:R-:W-:Y:S01]  /*0870*/  FADD.FTZ R114, -R187.reuse, R114 ;  /* 0x00000072bb727221 */ /* 0x040fe20000010100 */
[----:B------:R-:W-:Y:S01]  /*0880*/  FADD.FTZ R142, -R187, R115 ;  /* 0x00000073bb8e7221 */ /* 0x000fe20000010100 */
[--C-:B----4-:R-:W-:Y:S02]  /*0890*/  HADD2.F32 R113, -RZ, R116.reuse.H0_H0 ;  /* 0x20000074ff717230 */ /* 0x110fe40000004100 */
[----:B-----5:R-:W-:Y:S01]  /*08a0*/  FMUL.FTZ R3, R133, R112 ;  /* 0x0000007085037220 */ /* 0x020fe20000410000 */
[----:B------:R-:W-:-:S02]  /*08b0*/  HADD2.F32 R116, -RZ, R116.H1_H1 ;  /* 0x30000074ff747230 */ /* 0x000fc40000004100 */
[-C--:B0-----:R-:W-:Y:S01]  /*08c0*/  FMUL.FTZ R138, R80, R113.reuse ;  /* 0x00000071508a7220 */ /* 0x081fe20000410000 */
[--C-:B------:R-:W-:Y:S02]  /*08d0*/  HADD2.F32 R115, -RZ, R117.reuse.H0_H0 ;  /* 0x20000075ff737230 */ /* 0x100fe40000004100 */
[----:B-1----:R-:W-:Y:S01]  /*08e0*/  FMUL.FTZ R135, R133, R114 ;  /* 0x0000007285877220 */ /* 0x002fe20000410000 */
[----:B------:R-:W-:Y:S01]  /*08f0*/  FADD.FTZ R32, R32, R113 ;  /* 0x0000007120207221 */ /* 0x000fe20000010000 */
[----:B------:R-:W-:Y:S01]  /*0900*/  FFMA.FTZ R56, R3, R113, R56 ;  /* 0x0000007103387223 */ /* 0x000fe20000010038 */
[----:B------:R-:W-:Y:S01]  /*0910*/  FMUL.FTZ R137, R81, R116 ;  /* 0x0000007451897220 */ /* 0x000fe20000410000 */
[----:B------:R-:W-:Y:S01]  /*0920*/  FADD.FTZ R112, RZ, R138 ;  /* 0x0000008aff707221 */ /* 0x000fe20000010000 */
[----:B------:R-:W-:Y:S01]  /*0930*/  FMUL.FTZ R134, R133, R140 ;  /* 0x0000008c85867220 */ /* 0x000fe20000410000 */
[----:B------:R-:W-:Y:S01]  /*0940*/  FFMA.FTZ R113, R3, R138, RZ ;  /* 0x0000008a03717223 */ /* 0x000fe200000100ff */
[----:B------:R-:W-:Y:S01]  /*0950*/  FADD.FTZ R34, R34, R115 ;  /* 0x0000007322227221 */ /* 0x000fe20000010000 */
[-C--:B------:R-:W-:Y:S01]  /*0960*/  FFMA.FTZ R58, R135, R115.reuse, R58 ;  /* 0x00000073873a7223 */ /* 0x080fe2000001003a */
[----:B------:R-:W-:Y:S01]  /*0970*/  FMUL.FTZ R140, R82, R115 ;  /* 0x00000073528c7220 */ /* 0x000fe20000410000 */
[----:B------:R-:W-:-:S02]  /*0980*/  HADD2.F32 R144, -RZ, R117.H1_H1 ;  /* 0x30000075ff907230 */ /* 0x000fc40000004100 */
        /* <DEDUP_REMOVED lines=13> */
[C---:B------:R-:W-:Y:S01]  /*0a60*/  FFMA.FTZ R112, R136.reuse, R139, R113 ;  /* 0x0000008b88707223 */ /* 0x040fe20000010071 */
        /* <DEDUP_REMOVED lines=31> */
.L_x_3427:
[----:B------:R-:W-:Y:S05]  /*0c60*/  BSYNC.RECONVERGENT B0 ;  /* 0x0000000000007941 */ /* 0x000fea0003800200 */
.L_x_3426:
        /* <DEDUP_REMOVED lines=31> */
[-C--:B0-----:R-:W-:Y:S01]  /*0e60*/  FMUL.FTZ R154, R72, R113.reuse ;  /* 0x00000071489a7220 */ /* 0x081fe20000410000 */
[--C-:B------:R-:W-:Y:S02]  /*0e70*/  HADD2.F32 R115, -RZ, R117.reuse.H0_H0 ;  /* 0x20000075ff737230 */ /* 0x100fe40000004100 */
[----:B-1----:R-:W-:Y:S01]  /*0e80*/  FMUL.FTZ R151, R133, R114 ;  /* 0x0000007285977220 */ /* 0x002fe20000410000 */
[----:B------:R-:W-:Y:S01]  /*0e90*/  FADD.FTZ R24, R24, R113 ;  /* 0x0000007118187221 */ /* 0x000fe20000010000 */
[----:B------:R-:W-:Y:S01]  /*0ea0*/  FFMA.FTZ R48, R149, R113, R48 ;  /* 0x0000007195307223 */ /* 0x000fe20000010030 */
[----:B------:R-:W-:Y:S01]  /*0eb0*/  FMUL.FTZ R153, R73, R116 ;  /* 0x0000007449997220 */ /* 0x000fe20000410000 */
[----:B------:R-:W-:Y:S01]  /*0ec0*/  FADD.FTZ R112, R189, R154 ;  /* 0x0000009abd707221 */ /* 0x000fe20000010000 */
[----:B------:R-:W-:Y:S01]  /*0ed0*/  FMUL.FTZ R150, R133, R156 ;  /* 0x0000009c85967220 */ /* 0x000fe20000410000 */
        /* <DEDUP_REMOVED lines=28> */
[----:B------:R-:W-:Y:S01]  /*10a0*/  FADD.FTZ R21, R21, R162 ;  /* 0x000000a215157221 */ /* 0x000fe20000010000 */
[----:B------:R-:W-:Y:S01]  /*10b0*/  FFMA.FTZ R45, R160, R162, R45 ;  /* 0x000000a2a02d7223 */ /* 0x000fe2000001002d */
        /* <DEDUP_REMOVED lines=19> */
.L_x_3429:
[----:B------:R-:W-:Y:S05]  /*11f0*/  BSYNC.RECONVERGENT B0 ;  /* 0x0000000000007941 */ /* 0x000fea0003800200 */
.L_x_3428:
        /* <DEDUP_REMOVED lines=48> */
[----:B------:R-:W-:Y:S01]  /*1500*/  FADD.FTZ R182, -R187, R117 ;  /* 0x00000075bbb67221 */ /* 0x000fe20000010100 */
[--C-:B------:R-:W-:Y:S02]  /*1510*/  HADD2.F32 R117, -RZ, R122.reuse.H0_H0 ;  /* 0x2000007aff757230 */ /* 0x100fe40000004100 */
        /* <DEDUP_REMOVED lines=9> */
[----:B------:R-:W-:-:S02]  /*15b0*/  HADD2.F32 R119, -RZ, R123.H0_H0 ;  /* 0x2000007bff777230 */ /* 0x000fc40000004100 */
[----:B------:R-:W-:Y:S01]  /*15c0*/  FADD.FTZ R118, -R187, R118 ;  /* 0x00000076bb767221 */ /* 0x000fe20000010100 */
        /* <DEDUP_REMOVED lines=26> */
.L_x_3431:
[----:B------:R-:W-:Y:S05]  /*1770*/  BSYNC.RECONVERGENT B0 ;  /* 0x0000000000007941 */ /* 0x000fea0003800200 */
.L_x_3430:
        /* <DEDUP_REMOVED lines=23> */
.L_x_3475:
        /* <DEDUP_REMOVED lines=72> */
.L_x_3437:
        /* <DEDUP_REMOVED lines=54> */
.L_x_3436:
        /* <DEDUP_REMOVED lines=59> */
.L_x_3439:
        /* <DEDUP_REMOVED lines=54> */
.L_x_3435:
        /* <DEDUP_REMOVED lines=83> */
.L_x_3441:
        /* <DEDUP_REMOVED lines=75> */
.L_x_3440:
        /* <DEDUP_REMOVED lines=80> */
.L_x_3442:
        /* <DEDUP_REMOVED lines=74> */
.L_x_3438:
        /* <DEDUP_REMOVED lines=15> */
.L_x_3434:
[----:B------:R-:W-:Y:S05]  /*3c50*/  BSYNC.RECONVERGENT B0 ;  /* 0x0000000000007941 */ /* 0x000fea0003800200 */
.L_x_3433:
        /* <DEDUP_REMOVED lines=42> */
[----:B------:R-:W-:Y:S02]  /*3f00*/  LOP3.LUT P6, RZ, R171, 0xff, RZ, 0xc0, !PT ;  /* 0x000000ffabff7812 */ /* 0x000fe400078cc0ff */
[----:B------:R-:W-:Y:S01]  /*3f10*/  FFMA.FTZ R105, R133, R102, R89 ;  /* 0x0000006685697223 */ /* 0x000fe20000010059 */
[----:B------:R-:W-:Y:S01]  /*3f20*/  F2FP.F16.F32.PACK_AB R111, R108, R111 ;  /* 0x0000006f6c6f723e */ /* 0x000fe200000000ff */
        /* <DEDUP_REMOVED lines=42> */
.L_x_3447:
        /* <DEDUP_REMOVED lines=23> */
[----:B------:R-:W-:Y:S01]  /*4340*/  F2FP.F16.F32.PACK_AB R115, R110, R115 ;  /* 0x000000736e73723e */ /* 0x000fe200000000ff */
[----:B------:R-:W-:Y:S01]  /*4350*/  FADD.FTZ R110, R159, -R108 ;  /* 0x8000006c9f6e7221 */ /* 0x000fe20000010000 */
[----:B------:R-:W-:Y:S01]  /*4360*/  FMUL.FTZ R108, R109, UR13 ;  /* 0x0000000d6d6c7c20 */ /* 0x000fe20008410000 */
[----:B------:R-:W-:Y:S01]  /*4370*/  FFMA.FTZ R109, R151, R116, R117 ;  /* 0x00000074976d7223 */ /* 0x000fe20000010075 */
[----:B------:R-:W-:Y:S01]  /*4380*/  LOP3.LUT P6, RZ, R171, 0xff, RZ, 0xc0, !PT ;  /* 0x000000ffabff7812 */ /* 0x000fe200078cc0ff */
[C---:B------:R-:W-:Y:S01]  /*4390*/  FFMA.FTZ R110, R133.reuse, R110, R89 ;  /* 0x0000006e856e7223 */ /* 0x040fe20000010059 */
[----:B------:R-:W-:Y:S01]  /*43a0*/  F2FP.F16.F32.PACK_AB R111, R112, R111 ;  /* 0x0000006f706f723e */ /* 0x000fe200000000ff */
        /* <DEDUP_REMOVED lines=45> */
.L_x_3446:
        /* <DEDUP_REMOVED lines=33> */
[----:B------:R-:W-:Y:S01]  /*4890*/  F2FP.F16.F32.PACK_AB R115, R100, R115 ;  /* 0x000000736473723e */ /* 0x000fe200000000ff */
[----:B------:R-:W-:Y:S01]  /*48a0*/  FMUL.FTZ R100, R104, UR13 ;  /* 0x0000000d68647c20 */ /* 0x000fe20008410000 */
[----:B------:R-:W-:-:S02]  /*48b0*/  LOP3.LUT P6, RZ, R171, 0xff, RZ, 0xc0, !PT ;  /* 0x000000ffabff7812 */ /* 0x000fc400078cc0ff */
[----:B------:R-:W-:Y:S01]  /*48c0*/  F2FP.F16.F32.PACK_AB R111, R102, R111 ;  /* 0x0000006f666f723e */ /* 0x000fe200000000ff */
        /* <DEDUP_REMOVED lines=42> */
.L_x_3449:
        /* <DEDUP_REMOVED lines=75> */
.L_x_3445:
        /* <DEDUP_REMOVED lines=61> */
.L_x_3451:
        /* <DEDUP_REMOVED lines=54> */
.L_x_3450:
        /* <DEDUP_REMOVED lines=58> */
.L_x_3452:
        /* <DEDUP_REMOVED lines=53> */
.L_x_3448:
        /* <DEDUP_REMOVED lines=11> */
.L_x_3444:
[----:B------:R-:W-:Y:S05]  /*5ef0*/  BSYNC.RECONVERGENT B0 ;  /* 0x0000000000007941 */ /* 0x000fea0003800200 */
.L_x_3443:
        /* <DEDUP_REMOVED lines=87> */
.L_x_3457:
        /* <DEDUP_REMOVED lines=75> */
.L_x_3456:
        /* <DEDUP_REMOVED lines=79> */
.L_x_3459:
        /* <DEDUP_REMOVED lines=75> */
.L_x_3455:
        /* <DEDUP_REMOVED lines=61> */
.L_x_3461:
        /* <DEDUP_REMOVED lines=54> */
.L_x_3460:
        /* <DEDUP_REMOVED lines=58> */
.L_x_3462:
        /* <DEDUP_REMOVED lines=53> */
.L_x_3458:
        /* <DEDUP_REMOVED lines=10> */
.L_x_3454:
[----:B------:R-:W-:Y:S05]  /*8180*/  BSYNC.RECONVERGENT B0 ;  /* 0x0000000000007941 */ /* 0x000fea0003800200 */
.L_x_3453:
[----:B-1-34-:R-:W1:Y:S02]  /*8190*/  LDC.64 R112, c[0x0][0x380] ;  /* 0x0000e000ff707b82 */ /* 0x01ae640000000a00 */
[----:B-1----:R-:W-:-:S04]  /*81a0*/  LEA R131, R112, R131, 0x2 ;  /* 0x0000008370837211 */ /* 0x002fc800078e10ff */
[----:B------:R-:W-:-:S13]  /*81b0*/  ISETP.GE.AND P0, PT, R131, R113, PT ;  /* 0x000000718300720c */ /* 0x000fda0003f06270 */
[----:B------:R-:W-:Y:S05]  /*81c0*/  @!P0 BRA `(.L_x_3463) ;  /* 0xffffff8400008947 */ /* 0x000fea000383ffff */
.L_x_3425:
        /* <DEDUP_REMOVED lines=198> */
.L_x_3432:
        /* <DEDUP_REMOVED lines=8> */
.L_x_3465:
[----:B------:R-:W-:Y:S05]  /*8eb0*/  BSYNC B0 ;  /* 0x0000000000007941 */ /* 0x000fea0003800000 */
.L_x_3464:
        /* <DEDUP_REMOVED lines=8> */
.L_x_3466:
[----:B------:R-:W-:-:S05]  /*8f40*/  FADD.FTZ R112, R112, R189 ;  /* 0x000000bd70707221 */ /* 0x000fca0000010000 */
[----:B------:R-:W-:Y:S01]  /*8f50*/  MOV R123, R112 ;  /* 0x00000070007b7202 */ /* 0x000fe20000000f00 */
[----:B------:R-:W-:Y:S01]  /*8f60*/  HFMA2 R122, -RZ, RZ, 0, 1.1920928955078125e-07 ;  /* 0x00000002ff7a7431 */ /* 0x000fe200000001ff */
[----:B------:R-:W-:-:S07]  /*8f70*/  MOV R113, R121 ;  /* 0x0000007900717202 */ /* 0x000fce0000000f00 */
[----:B------:R-:W-:Y:S05]  /*8f80*/  WARPSYNC.COLLECTIVE R120, `(.L_x_3467) ;  /* 0x0000000078087348 */ /* 0x000fea0003c00000 */
[----:B------:R0:W1:Y:S02]  /*8f90*/  SHFL.BFLY P0, R121, R123, R122, R187 ;  /* 0x0c00007a7b797389 */ /* 0x00006400000000bb */
[----:B01----:R-:W-:Y:S05]  /*8fa0*/  ENDCOLLECTIVE ;  /* 0x000000000000791b */ /* 0x003fea0003800000 */
.L_x_3467:
[----:B------:R-:W-:-:S05]  /*8fb0*/  FADD.FTZ R113, R113, R190 ;  /* 0x000000be71717221 */ /* 0x000fca0000010000 */
[----:B------:R-:W-:Y:S02]  /*8fc0*/  MOV R123, R113 ;  /* 0x00000071007b7202 */ /* 0x000fe40000000f00 */
[----:B------:R-:W-:-:S07]  /*8fd0*/  MOV R115, R121 ;  /* 0x0000007900737202 */ /* 0x000fce0000000f00 */
[----:B------:R-:W-:Y:S05]  /*8fe0*/  WARPSYNC.COLLECTIVE R120, `(.L_x_3468) ;  /* 0x0000000078087348 */ /* 0x000fea0003c00000 */
[----:B------:R0:W1:Y:S02]  /*8ff0*/  SHFL.BFLY P0, R121, R123, R122, R187 ;  /* 0x0c00007a7b797389 */ /* 0x00006400000000bb */
[----:B01----:R-:W-:Y:S05]  /*9000*/  ENDCOLLECTIVE ;  /* 0x000000000000791b */ /* 0x003fea0003800000 */
.L_x_3468:
[----:B------:R-:W-:-:S05]  /*9010*/  FADD.FTZ R115, R112, R115 ;  /* 0x0000007370737221 */ /* 0x000fca0000010000 */
[----:B------:R-:W-:Y:S01]  /*9020*/  MOV R123, R115 ;  /* 0x00000073007b7202 */ /* 0x000fe20000000f00 */
[----:B------:R-:W-:Y:S01]  /*9030*/  HFMA2 R122, -RZ, RZ, 0, 2.384185791015625e-07 ;  /* 0x00000004ff7a7431 */ /* 0x000fe200000001ff */
[----:B------:R-:W-:-:S07]  /*9040*/  MOV R114, R121 ;  /* 0x0000007900727202 */ /* 0x000fce0000000f00 */
[----:B------:R-:W-:Y:S05]  /*9050*/  WARPSYNC.COLLECTIVE R120, `(.L_x_3469) ;  /* 0x0000000078087348 */ /* 0x000fea0003c00000 */
[----:B------:R0:W1:Y:S02]  /*9060*/  SHFL.BFLY P0, R121, R123, R122, R187 ;  /* 0x0c00007a7b797389 */ /* 0x00006400000000bb */
[----:B01----:R-:W-:Y:S05]  /*9070*/  ENDCOLLECTIVE ;  /* 0x000000000000791b */ /* 0x003fea0003800000 */
.L_x_3469:
[----:B------:R-:W-:-:S05]  /*9080*/  FADD.FTZ R114, R113, R114 ;  /* 0x0000007271727221 */ /* 0x000fca0000010000 */
[----:B------:R-:W-:Y:S02]  /*9090*/  MOV R123, R114 ;  /* 0x00000072007b7202 */ /* 0x000fe40000000f00 */
[----:B------:R-:W-:-:S07]  /*90a0*/  MOV R116, R121 ;  /* 0x0000007900747202 */ /* 0x000fce0000000f00 */
[----:B------:R-:W-:Y:S05]  /*90b0*/  WARPSYNC.COLLECTIVE R120, `(.L_x_3470) ;  /* 0x0000000078087348 */ /* 0x000fea0003c00000 */
[----:B------:R0:W1:Y:S02]  /*90c0*/  SHFL.BFLY P0, R121, R123, R122, R187 ;  /* 0x0c00007a7b797389 */ /* 0x00006400000000bb */
[----:B01----:R-:W-:Y:S05]  /*90d0*/  ENDCOLLECTIVE ;  /* 0x000000000000791b */ /* 0x003fea0003800000 */
.L_x_3470:
[----:B------:R-:W-:-:S05]  /*90e0*/  FADD.FTZ R116, R115, R116 ;  /* 0x0000007473747221 */ /* 0x000fca0000010000 */
[----:B------:R-:W-:Y:S01]  /*90f0*/  MOV R123, R116 ;  /* 0x00000074007b7202 */ /* 0x000fe20000000f00 */
[----:B------:R-:W-:Y:S01]  /*9100*/  HFMA2 R122, -RZ, RZ, 0, 4.76837158203125e-07 ;  /* 0x00000008ff7a7431 */ /* 0x000fe200000001ff */
[----:B------:R-:W-:-:S07]  /*9110*/  MOV R117, R121 ;  /* 0x0000007900757202 */ /* 0x000fce0000000f00 */
[----:B------:R-:W-:Y:S05]  /*9120*/  WARPSYNC.COLLECTIVE R120, `(.L_x_3471) ;  /* 0x0000000078087348 */ /* 0x000fea0003c00000 */
[----:B------:R0:W1:Y:S02]  /*9130*/  SHFL.BFLY P0, R121, R123, R122, R187 ;  /* 0x0c00007a7b797389 */ /* 0x00006400000000bb */
[----:B01----:R-:W-:Y:S05]  /*9140*/  ENDCOLLECTIVE ;  /* 0x000000000000791b */ /* 0x003fea0003800000 */
.L_x_3471:
[----:B------:R-:W-:-:S05]  /*9150*/  FADD.FTZ R117, R114, R117 ;  /* 0x0000007572757221 */ /* 0x000fca0000010000 */
[----:B------:R-:W-:Y:S02]  /*9160*/  MOV R123, R117 ;  /* 0x00000075007b7202 */ /* 0x000fe40000000f00 */
[----:B------:R-:W-:-:S07]  /*9170*/  MOV R119, R121 ;  /* 0x0000007900777202 */ /* 0x000fce0000000f00 */
[----:B------:R-:W-:Y:S05]  /*9180*/  WARPSYNC.COLLECTIVE R120, `(.L_x_3472) ;  /* 0x0000000078087348 */ /* 0x000fea0003c00000 */
[----:B------:R0:W1:Y:S02]  /*9190*/  SHFL.BFLY P0, R121, R123, R122, R187 ;  /* 0x0c00007a7b797389 */ /* 0x00006400000000bb */
[----:B01----:R-:W-:Y:S05]  /*91a0*/  ENDCOLLECTIVE ;  /* 0x000000000000791b */ /* 0x003fea0003800000 */
.L_x_3472:
[----:B------:R-:W-:-:S05]  /*91b0*/  FADD.FTZ R119, R116, R119 ;  /* 0x0000007774777221 */ /* 0x000fca0000010000 */
[----:B------:R-:W-:Y:S01]  /*91c0*/  MOV R123, R119 ;  /* 0x00000077007b7202 */ /* 0x000fe20000000f00 */
[----:B------:R-:W-:Y:S01]  /*91d0*/  HFMA2 R122, -RZ, RZ, 0, 9.5367431640625e-07 ;  /* 0x00000010ff7a7431 */ /* 0x000fe200000001ff */
[----:B------:R-:W-:-:S07]  /*91e0*/  MOV R118, R121 ;  /* 0x0000007900767202 */ /* 0x000fce0000000f00 */
[----:B------:R-:W-:Y:S05]  /*91f0*/  WARPSYNC.COLLECTIVE R120, `(.L_x_3473) ;  /* 0x0000000078087348 */ /* 0x000fea0003c00000 */
[----:B------:R0:W1:Y:S02]  /*9200*/  SHFL.BFLY P0, R121, R123, R122, R187 ;  /* 0x0c00007a7b797389 */ /* 0x00006400000000bb */
[----:B01----:R-:W-:Y:S05]  /*9210*/  ENDCOLLECTIVE ;  /* 0x000000000000791b */ /* 0x003fea0003800000 */
.L_x_3473:
[----:B------:R-:W-:-:S05]  /*9220*/  FADD.FTZ R118, R117, R118 ;  /* 0x0000007675767221 */ /* 0x000fca0000010000 */
[----:B------:R-:W-:Y:S02]  /*9230*/  MOV R123, R118 ;  /* 0x00000076007b7202 */ /* 0x000fe40000000f00 */
[----:B------:R-:W-:-:S07]  /*9240*/  MOV R112, R121 ;  /* 0x0000007900707202 */ /* 0x000fce0000000f00 */
[----:B------:R-:W-:Y:S05]  /*9250*/  WARPSYNC.COLLECTIVE R120, `(.L_x_3474) ;  /* 0x0000000078087348 */ /* 0x000fea0003c00000 */
[----:B------:R0:W1:Y:S02]  /*9260*/  SHFL.BFLY P0, R121, R123, R122, R187 ;  /* 0x0c00007a7b797389 */ /* 0x00006400000000bb */
[----:B01----:R-:W-:Y:S05]  /*9270*/  ENDCOLLECTIVE ;  /* 0x000000000000791b */ /* 0x003fea0003800000 */
.L_x_3474:
[----:B------:R-:W-:Y:S01]  /*9280*/  MOV R113, R121 ;  /* 0x0000007900717202 */ /* 0x000fe20000000f00 */
[----:B------:R-:W-:Y:S06]  /*9290*/  BRA `(.L_x_3475) ;  /* 0xffffff8400947947 */ /* 0x000fec000383ffff */
.L_x_3476:
        /* <DEDUP_REMOVED lines=14> */
.L_x_5014:


//--------------------- .text._ZN10layer_norm22ln_bwd_finalize_kernelINS_22Kernel_traits_finalizeILj768Ef6__halffS2_fjLb0ELj1024ELj4ENS_18Kernel_traits_baseILj768EfS2_fS2_fjLj1024EEEEELb0ELb1EEEvNS_9BwdParamsE --------------------------
	.section	.text._ZN10layer_norm22ln_bwd_finalize_kernelINS_22Kernel_traits_finalizeILj768Ef6__halffS2_fjLb0ELj1024ELj4ENS_18Kernel_traits_baseILj768EfS2_fS2_fjLj1024EEEEELb0ELb1EEEvNS_9BwdParamsE,"ax",@progbits
	.align	128
        .global         _ZN10layer_norm22ln_bwd_finalize_kernelINS_22Kernel_traits_finalizeILj768Ef6__halffS2_fjLb0ELj1024ELj4ENS_18Kernel_traits_baseILj768EfS2_fS2_fjLj1024EEEEELb0ELb1EEEvNS_9BwdParamsE
        .type           _ZN10layer_norm22ln_bwd_finalize_kernelINS_22Kernel_traits_finalizeILj768Ef6__halffS2_fjLb0ELj1024ELj4ENS_18Kernel_traits_baseILj768EfS2_fS2_fjLj1024EEEEELb0ELb1EEEvNS_9BwdParamsE,@function
        .size           _ZN10layer_norm22ln_bwd_finalize_kernelINS_22Kernel_traits_finalizeILj768Ef6__halffS2_fjLb0ELj1024ELj4ENS_18Kernel_traits_baseILj768EfS2_fS2_fjLj1024EEEEELb0ELb1EEEvNS_9BwdParamsE,(.L_x_5015 - _ZN10layer_norm22ln_bwd_finalize_kernelINS_22Kernel_traits_finalizeILj768Ef6__halffS2_fjLb0ELj1024ELj4ENS_18Kernel_traits_baseILj768EfS2_fS2_fjLj1024EEEEELb0ELb1EEEvNS_9BwdParamsE)
        .other          _ZN10layer_norm22ln_bwd_finalize_kernelINS_22Kernel_traits_finalizeILj768Ef6__halffS2_fjLb0ELj1024ELj4ENS_18Kernel_traits_baseILj768EfS2_fS2_fjLj1024EEEEELb0ELb1EEEvNS_9BwdParamsE,@"STO_CUDA_ENTRY STV_DEFAULT"
_ZN10layer_norm22ln_bwd_finalize_kernelINS_22Kernel_traits_finalizeILj768Ef6__halffS2_fjLb0ELj1024ELj4ENS_18Kernel_traits_baseILj768EfS2_fS2_fjLj1024EEEEELb0ELb1EEEvNS_9BwdParamsE:
.text._ZN10layer_norm22ln_bwd_finalize_kernelINS_22Kernel_traits_finalizeILj768Ef6__halffS2_fjLb0ELj1024ELj4ENS_18Kernel_traits_baseILj768EfS2_fS2_fjLj1024EEEEELb0ELb1EEEvNS_9BwdParamsE:
        /* <DEDUP_REMOVED lines=81> */
.L_x_3481:
        /* <DEDUP_REMOVED lines=118> */
.L_x_3480:
[----:B------:R-:W-:Y:S05]  /*0c70*/  BSYNC.RECONVERGENT B1 ;  /* 0x0000000000017941 */ /* 0x000fea0003800200 */
.L_x_3479:
        /* <DEDUP_REMOVED lines=77> */
.L_x_3483:
[----:B------:R-:W-:Y:S05]  /*1150*/  BSYNC.RECONVERGENT B1 ;  /* 0x0000000000017941 */ /* 0x000fea0003800200 */
.L_x_3482:
        /* <DEDUP_REMOVED lines=38> */
.L_x_3485:
[----:B------:R-:W-:Y:S05]  /*13c0*/  BSYNC.RECONVERGENT B1 ;  /* 0x0000000000017941 */ /* 0x000fea0003800200 */
.L_x_3484:
        /* <DEDUP_REMOVED lines=8> */
.L_x_3486:
        /* <DEDUP_REMOVED lines=10> */
.L_x_3478:
[----:B------:R-:W-:Y:S05]  /*14f0*/  BSYNC.RECONVERGENT B0 ;  /* 0x0000000000007941 */ /* 0x000fea0003800200 */
.L_x_3477:
        /* <DEDUP_REMOVED lines=55> */
.L_x_3487:
        /* <DEDUP_REMOVED lines=9> */
.L_x_5015:


//--------------------- .text._ZN10layer_norm40ln_parallel_residual_bwd_finalize_kernelINS_22Kernel_traits_finalizeILj768Ef6__halffS2_fjLb0ELj1024ELj4ENS_18Kernel_traits_baseILj768EfS2_fS2_fjLj1024EEEEELb1EEEvNS_9BwdParamsE --------------------------
	.section	.text._ZN10layer_norm40ln_parallel_residual_bwd_finalize_kernelINS_22Kernel_traits_finalizeILj768Ef6__halffS2_fjLb0ELj1024ELj4ENS_18Kernel_traits_baseILj768EfS2_fS2_fjLj1024EEEEELb1EEEvNS_9BwdParamsE,"ax",@progbits
	.align	128
        .global         _ZN10layer_norm40ln_parallel_residual_bwd_finalize_kernelINS_22Kernel_traits_finalizeILj768Ef6__halffS2_fjLb0ELj1024ELj4ENS_18Kernel_traits_baseILj768EfS2_fS2_fjLj1024EEEEELb1EEEvNS_9BwdParamsE
        .type           _ZN10layer_norm40ln_parallel_residual_bwd_finalize_kernelINS_22Kernel_traits_finalizeILj768Ef6__halffS2_fjLb0ELj1024ELj4ENS_18Kernel_traits_baseILj768EfS2_fS2_fjLj1024EEEEELb1EEEvNS_9BwdParamsE,@function
        .size           _ZN10layer_norm40ln_parallel_residual_bwd_finalize_kernelINS_22Kernel_traits_finalizeILj768Ef6__halffS2_fjLb0ELj1024ELj4ENS_18Kernel_traits_baseILj768EfS2_fS2_fjLj1024EEEEELb1EEEvNS_9BwdParamsE,(.L_x_5016 - _ZN10layer_norm40ln_parallel_residual_bwd_finalize_kernelINS_22Kernel_traits_finalizeILj768Ef6__halffS2_fjLb0ELj1024ELj4ENS_18Kernel_traits_baseILj768EfS2_fS2_fjLj1024EEEEELb1EEEvNS_9BwdParamsE)
        .other          _ZN10layer_norm40ln_parallel_residual_bwd_finalize_kernelINS_22Kernel_traits_finalizeILj768Ef6__halffS2_fjLb0ELj1024ELj4ENS_18Kernel_traits_baseILj768EfS2_fS2_fjLj1024EEEEELb1EEEvNS_9BwdParamsE,@"STO_CUDA_ENTRY STV_DEFAULT"
_ZN10layer_norm40ln_parallel_residual_bwd_finalize_kernelINS_22Kernel_traits_finalizeILj768Ef6__halffS2_fjLb0ELj1024ELj4ENS_18Kernel_traits_baseILj768EfS2_fS2_fjLj1024EEEEELb1EEEvNS_9BwdParamsE:
.text._ZN10layer_norm40ln_parallel_residual_bwd_finalize_kernelINS_22Kernel_traits_finalizeILj768Ef6__halffS2_fjLb0ELj1024ELj4ENS_18Kernel_traits_baseILj768EfS2_fS2_fjLj1024EEEEELb1EEEvNS_9BwdParamsE:
        /* <DEDUP_REMOVED lines=60> */
.L_x_3492:
        /* <DEDUP_REMOVED lines=112> */
.L_x_3491:
[----:B------:R-:W-:Y:S05]  /*0ac0*/  BSYNC.RECONVERGENT B1 ;  /* 0x0000000000017941 */ /* 0x000fea0003800200 */
.L_x_3490:
        /* <DEDUP_REMOVED lines=66> */
.L_x_3494:
[----:B------:R-:W-:Y:S05]  /*0ef0*/  BSYNC.RECONVERGENT B1 ;  /* 0x0000000000017941 */ /* 0x000fea0003800200 */
.L_x_3493:
        /* <DEDUP_REMOVED lines=37> */
.L_x_3496:
[----:B------:R-:W-:Y:S05]  /*1150*/  BSYNC.RECONVERGENT B1 ;  /* 0x0000000000017941 */ /* 0x000fea0003800200 */
.L_x_3495:
        /* <DEDUP_REMOVED lines=19> */
.L_x_3489:
[----:B------:R-:W-:Y:S05]  /*1290*/  BSYNC.RECONVERGENT B0 ;  /* 0x0000000000007941 */ /* 0x000fea0003800200 */
.L_x_3488:
        /* <DEDUP_REMOVED lines=88> */
.L_x_3497:
        /* <DEDUP_REMOVED lines=14> */
.L_x_5016:


//--------------------- .text._ZN10layer_norm31ln_parallel_residual_bwd_kernelINS_13Kernel_traitsIf6__halffS2_fjLj768ELj1ELj4ELj1ELj16ENS_18Kernel_traits_baseILj768EfS2_fS2_fjLj128EEEEELb1ELb1ELb1EEEvNS_9BwdParamsE --------------------------
	.section	.text._ZN10layer_norm31ln_parallel_residual_bwd_kernelINS_13Kernel_traitsIf6__halffS2_fjLj768ELj1ELj4ELj1ELj16ENS_18Kernel_traits_baseILj768EfS2_fS2_fjLj128EEEEELb1ELb1ELb1EEEvNS_9BwdParamsE,"ax",@progbits
	.align	128
        .global         _ZN10layer_norm31ln_parallel_residual_bwd_kernelINS_13Kernel_traitsIf6__halffS2_fjLj768ELj1ELj4ELj1ELj16ENS_18Kernel_traits_baseILj768EfS2_fS2_fjLj128EEEEELb1ELb1ELb1EEEvNS_9BwdParamsE
        .type           _ZN10layer_norm31ln_parallel_residual_bwd_kernelINS_13Kernel_traitsIf6__halffS2_fjLj768ELj1ELj4ELj1ELj16ENS_18Kernel_traits_baseILj768EfS2_fS2_fjLj128EEEEELb1ELb1ELb1EEEvNS_9BwdParamsE,@function
        .size           _ZN10layer_norm31ln_parallel_residual_bwd_kernelINS_13Kernel_traitsIf6__halffS2_fjLj768ELj1ELj4ELj1ELj16ENS_18Kernel_traits_baseILj768EfS2_fS2_fjLj128EEEEELb1ELb1ELb1EEEvNS_9BwdParamsE,(.L_x_5017 - _ZN10layer_norm31ln_parallel_residual_bwd_kernelINS_13Kernel_traitsIf6__halffS2_fjLj768ELj1ELj4ELj1ELj16ENS_18Kernel_traits_baseILj768EfS2_fS2_fjLj128EEEEELb1ELb1ELb1EEEvNS_9BwdParamsE)
        .other          _ZN10layer_norm31ln_parallel_residual_bwd_kernelINS_13Kernel_traitsIf6__halffS2_fjLj768ELj1ELj4ELj1ELj16ENS_18Kernel_traits_baseILj768EfS2_fS2_fjLj128EEEEELb1ELb1ELb1EEEvNS_9BwdParamsE,@"STO_CUDA_ENTRY STV_DEFAULT"
_ZN10layer_norm31ln_parallel_residual_bwd_kernelINS_13Kernel_traitsIf6__halffS2_fjLj768ELj1ELj4ELj1ELj16ENS_18Kernel_traits_baseILj768EfS2_fS2_fjLj128EEEEELb1ELb1ELb1EEEvNS_9BwdParamsE:
.text._ZN10layer_norm31ln_parallel_residual_bwd_kernelINS_13Kernel_traitsIf6__halffS2_fjLj768ELj1ELj4ELj1ELj16ENS_18Kernel_traits_baseILj768EfS2_fS2_fjLj128EEEEELb1ELb1ELb1EEEvNS_9BwdParamsE:
        /* <DEDUP_REMOVED lines=76> */
.L_x_3526:
        /* <DEDUP_REMOVED lines=12> */
[--C-:B-1----:R-:W-:Y:S01]  /*0580*/  IMAD.WIDE.U32 R96, R165, 0x20, R106.reuse ;  /* 0x00000020a5607825 */ /* 0x102fe200078e006a */
[----:B------:R-:W0:Y:S03]  /*0590*/  LDC.64 R108, c[0x0][0x438] ;  /* 0x00010e00ff6c7b82 */ /* 0x000e260000000a00 */
[----:B------:R-:W-:Y:S01]  /*05a0*/  IMAD.WIDE.U32 R104, R163, 0x20, R106 ;  /* 0x00000020a3687825 */ /* 0x000fe200078e006a */
[----:B------:R-:W4:Y:S03]  /*05b0*/  LDG.E.128 R64, desc[UR10][R96.64] ;  /* 0x0000000a60407981 */ /* 0x000f26000c1e1d00 */
[----:B--2---:R-:W-:Y:S01]  /*05c0*/  IMAD.WIDE.U32 R68, R165, 0x10, R98 ;  /* 0x00000010a5447825 */ /* 0x004fe200078e0062 */
[----:B------:R-:W2:Y:S01]  /*05d0*/  LDG.E.128 R72, desc[UR10][R96.64+0x10] ;  /* 0x0000100a60487981 */ /* 0x000ea2000c1e1d00 */
[----:B------:R-:W1:Y:S02]  /*05e0*/  LDC.64 R176, c[0x0][0x3b0] ;  /* 0x0000ec00ffb07b82 */ /* 0x000e640000000a00 */
[----:B------:R-:W-:Y:S01]  /*05f0*/  IMAD.WIDE.U32 R106, R161, 0x20, R106 ;  /* 0x00000020a16a7825 */ /* 0x000fe200078e006a */
[----:B------:R-:W2:Y:S03]  /*0600*/  LDG.E.128 R76, desc[UR10][R104.64] ;  /* 0x0000000a684c7981 */ /* 0x000ea6000c1e1d00 */
[----:B---3--:R-:W-:Y:S01]  /*0610*/  IMAD.WIDE R102, R157, 0x4, R102 ;  /* 0x000000049d667825 */ /* 0x008fe200078e0266 */
[----:B------:R-:W3:Y:S04]  /*0620*/  LDG.E.128 R68, desc[UR10][R68.64] ;  /* 0x0000000a44447981 */ /* 0x000ee8000c1e1d00 */
[----:B------:R-:W3:Y:S01]  /*0630*/  LDG.E.128 R84, desc[UR10][R104.64+0x10] ;  /* 0x0000100a68547981 */ /* 0x000ee2000c1e1d00 */
[----:B------:R-:W-:-:S03]  /*0640*/  IMAD.WIDE.U32 R80, R163, 0x10, R98 ;  /* 0x00000010a3507825 */ /* 0x000fc600078e0062 */
[----:B------:R-:W3:Y:S04]  /*0650*/  LDG.E.128 R88, desc[UR10][R106.64] ;  /* 0x0000000a6a587981 */ /* 0x000ee8000c1e1d00 */
[----:B------:R0:W3:Y:S01]  /*0660*/  LDG.E.128 R92, desc[UR10][R106.64+0x10] ;  /* 0x0000100a6a5c7981 */ /* 0x0000e2000c1e1d00 */
[----:B------:R-:W-:-:S03]  /*0670*/  IMAD.WIDE.U32 R98, R161, 0x10, R98 ;  /* 0x00000010a1627825 */ /* 0x000fc600078e0062 */
[----:B------:R1:W3:Y:S04]  /*0680*/  LDG.E R160, desc[UR10][R102.64] ;  /* 0x0000000a66a07981 */ /* 0x0002e8000c1e1900 */
[----:B------:R-:W3:Y:S04]  /*0690*/  LDG.E.128 R96, desc[UR10][R98.64] ;  /* 0x0000000a62607981 */ /* 0x000ee8000c1e1d00 */
[----:B------:R-:W3:Y:S01]  /*06a0*/  LDG.E.128 R80, desc[UR10][R80.64] ;  /* 0x0000000a50507981 */ /* 0x000ee2000c1e1d00 */
[----:B0-----:R-:W-:-:S04]  /*06b0*/  ISETP.NE.U32.AND P1, PT, R108, RZ, PT ;  /* 0x000000ff6c00720c */ /* 0x001fc80003f25070 */
[----:B------:R-:W-:-:S13]  /*06c0*/  ISETP.NE.AND.EX P1, PT, R109, RZ, PT, P1 ;  /* 0x000000ff6d00720c */ /* 0x000fda0003f25310 */
[----:B------:R-:W1:Y:S01]  /*06d0*/  @P1 LDC.64 R106, c[0x0][0x438] ;  /* 0x00010e00ff6a1b82 */ /* 0x000e620000000a00 */
[----:B------:R-:W-:-:S07]  /*06e0*/  ISETP.NE.U32.AND P0, PT, RZ, UR14, PT ;  /* 0x0000000eff007c0c */ /* 0x000fce000bf05070 */
[----:B------:R-:W0:Y:S08]  /*06f0*/  @P1 LDC.64 R168, c[0x0][0x438] ;  /* 0x00010e00ffa81b82 */ /* 0x000e300000000a00 */
[----:B------:R-:W0:Y:S01]  /*0700*/  @P1 LDC.64 R174, c[0x0][0x438] ;  /* 0x00010e00ffae1b82 */ /* 0x000e220000000a00 */
[----:B-1----:R-:W-:-:S04]  /*0710*/  @P1 IMAD.WIDE.U32 R102, R165, 0x20, R106 ;  /* 0x00000020a5661825 */ /* 0x002fc800078e006a */
[----:B------:R-:W-:Y:S01]  /*0720*/  IMAD.WIDE.U32 R106, R165, 0x8, R176 ;  /* 0x00000008a56a7825 */ /* 0x000fe200078e00b0 */
[----:B------:R-:W-:Y:S01]  /*0730*/  ISETP.NE.AND.EX P0, PT, RZ, UR15, PT, P0 ;  /* 0x0000000fff007c0c */ /* 0x000fe2000bf05300 */
[----:B-----5:R-:W5:Y:S04]  /*0740*/  @P1 LDG.E.128 R28, desc[UR10][R102.64] ;  /* 0x0000000a661c1981 */ /* 0x020f68000c1e1d00 */
[----:B------:R-:W5:Y:S01]  /*0750*/  LDG.E.64 R106, desc[UR10][R106.64] ;  /* 0x0000000a6a6a7981 */ /* 0x000f62000c1e1b00 */
[----:B------:R-:W-:Y:S01]  /*0760*/  ISETP.NE.AND P3, PT, RZ, UR7, PT ;  /* 0x00000007ff007c0c */ /* 0x000fe2000bf65270 */
[C---:B0-----:R-:W-:Y:S02]  /*0770*/  @P1 IMAD.WIDE.U32 R168, R163.reuse, 0x20, R168 ;  /* 0x00000020a3a81825 */ /* 0x041fe400078e00a8 */
[----:B------:R-:W5:Y:S04]  /*0780*/  @P1 LDG.E.128 R32, desc[UR10][R102.64+0x10] ;  /* 0x0000100a66201981 */ /* 0x000f68000c1e1d00 */
[----:B------:R-:W0:Y:S01]  /*0790*/  @P0 LDC.64 R104, c[0x0][0x3b8] ;  /* 0x0000ee00ff680b82 */ /* 0x000e220000000a00 */
[----:B------:R-:W-:Y:S01]  /*07a0*/  IMAD.WIDE.U32 R170, R163, 0x8, R176 ;  /* 0x00000008a3aa7825 */ /* 0x000fe200078e00b0 */
[----:B------:R-:W5:Y:S06]  /*07b0*/  @P1 LDG.E.128 R36, desc[UR10][R168.64] ;  /* 0x0000000aa8241981 */ /* 0x000f6c000c1e1d00 */
[----:B------:R-:W1:Y:S08]  /*07c0*/  @P0 LDC.64 R178, c[0x0][0x3b8] ;  /* 0x0000ee00ffb20b82 */ /* 0x000e700000000a00 */
[----:B------:R-:W1:Y:S01]  /*07d0*/  @P0 LDC.64 R172, c[0x0][0x3b8] ;  /* 0x0000ee00ffac0b82 */ /* 0x000e620000000a00 */
[C---:B------:R-:W-:Y:S01]  /*07e0*/  @P1 IMAD.WIDE.U32 R174, R161.reuse, 0x20, R174 ;  /* 0x00000020a1ae1825 */ /* 0x040fe200078e00ae */
[----:B------:R4:W5:Y:S03]  /*07f0*/  @P1 LDG.E.128 R40, desc[UR10][R168.64+0x10] ;  /* 0x0000100aa8281981 */ /* 0x000966000c1e1d00 */
[----:B------:R-:W-:Y:S01]  /*0800*/  IMAD.WIDE.U32 R176, R161, 0x8, R176 ;  /* 0x00000008a1b07825 */ /* 0x000fe200078e00b0 */
[----:B------:R-:W5:Y:S03]  /*0810*/  @P1 LDG.E.128 R44, desc[UR10][R174.64] ;  /* 0x0000000aae2c1981 */ /* 0x000f66000c1e1d00 */
[----:B0-----:R-:W-:Y:S01]  /*0820*/  @P0 IMAD.WIDE.U32 R104, R165, 0x8, R104 ;  /* 0x00000008a5680825 */ /* 0x001fe200078e0068 */
[----:B------:R-:W5:Y:S04]  /*0830*/  @P1 LDG.E.128 R48, desc[UR10][R174.64+0x10] ;  /* 0x0000100aae301981 */ /* 0x000f68000c1e1d00 */
[----:B------:R-:W5:Y:S01]  /*0840*/  @P0 LDG.E.64 R166, desc[UR10][R104.64] ;  /* 0x0000000a68a60981 */ /* 0x000f62000c1e1b00 */
[----:B-1----:R-:W-:-:S03]  /*0850*/  @P0 IMAD.WIDE.U32 R178, R161, 0x8, R178 ;  /* 0x00000008a1b20825 */ /* 0x002fc600078e00b2 */
[----:B------:R-:W5:Y:S04]  /*0860*/  LDG.E.64 R102, desc[UR10][R176.64] ;  /* 0x0000000ab0667981 */ /* 0x000f68000c1e1b00 */
[----:B------:R0:W5:Y:S01]  /*0870*/  @P0 LDG.E.64 R2, desc[UR10][R178.64] ;  /* 0x0000000ab2020981 */ /* 0x000162000c1e1b00 */
[----:B------:R-:W-:-:S03]  /*0880*/  @P0 IMAD.WIDE.U32 R172, R163, 0x8, R172 ;  /* 0x00000008a3ac0825 */ /* 0x000fc600078e00ac */
[----:B------:R-:W5:Y:S04]  /*0890*/  LDG.E.64 R104, desc[UR10][R170.64] ;  /* 0x0000000aaa687981 */ /* 0x000f68000c1e1b00 */
[----:B------:R1:W5:Y:S01]  /*08a0*/  @P0 LDG.E.64 R100, desc[UR10][R172.64] ;  /* 0x0000000aac640981 */ /* 0x000362000c1e1b00 */
[----:B------:R-:W-:Y:S01]  /*08b0*/  UMOV UR4, 0xffffffff ;  /* 0xffffffff00047882 */ /* 0x000fe20000000000 */
[----:B------:R-:W-:-:S04]  /*08c0*/  ISETP.NE.U32.AND P2, PT, RZ, UR14, PT ;  /* 0x0000000eff007c0c */ /* 0x000fc8000bf45070 */
[----:B------:R-:W-:Y:S02]  /*08d0*/  ISETP.NE.AND.EX P2, PT, RZ, UR15, PT, P2 ;  /* 0x0000000fff007c0c */ /* 0x000fe4000bf45320 */
[----:B----4-:R-:W-:-:S05]  /*08e0*/  FSEL R0, R0, RZ, !P3 ;  /* 0x000000ff00007208 */ /* 0x010fca0005800000 */
[C---:B------:R-:W-:Y:S01]  /*08f0*/  FADD.FTZ R169, -R0.reuse, R64 ;  /* 0x0000004000a97221 */ /* 0x040fe20000010100 */
[C---:B0-----:R-:W-:Y:S01]  /*0900*/  FADD.FTZ R179, -R0.reuse, R67 ;  /* 0x0000004300b37221 */ /* 0x041fe20000010100 */
[C---:B------:R-:W-:Y:S01]  /*0910*/  FADD.FTZ R65, -R0.reuse, R65 ;  /* 0x0000004100417221 */ /* 0x040fe20000010100 */
[C---:B-1----:R-:W-:Y:S01]  /*0920*/  FADD.FTZ R173, -R0.reuse, R66 ;  /* 0x0000004200ad7221 */ /* 0x042fe20000010100 */
[C---:B--2---:R-:W-:Y:S01]  /*0930*/  FADD.FTZ R171, -R0.reuse, R72 ;  /* 0x0000004800ab7221 */ /* 0x044fe20000010100 */
[C---:B------:R-:W-:Y:S01]  /*0940*/  FADD.FTZ R175, -R0.reuse, R73 ;  /* 0x0000004900af7221 */ /* 0x040fe20000010100 */
[C---:B------:R-:W-:Y:S01]  /*0950*/  FADD.FTZ R177, -R0.reuse, R74 ;  /* 0x0000004a00b17221 */ /* 0x040fe20000010100 */
[C---:B------:R-:W-:Y:S01]  /*0960*/  FADD.FTZ R181, -R0.reuse, R75 ;  /* 0x0000004b00b57221 */ /* 0x040fe20000010100 */
[C---:B------:R-:W-:Y:S01]  /*0970*/  FADD.FTZ R183, -R0.reuse, R76 ;  /* 0x0000004c00b77221 */ /* 0x040fe20000010100 */
[C---:B------:R-:W-:Y:S01]  /*0980*/  FADD.FTZ R77, -R0.reuse, R77 ;  /* 0x0000004d004d7221 */ /* 0x040fe20000010100 */
[C---:B------:R-:W-:Y:S01]  /*0990*/  FADD.FTZ R185, -R0.reuse, R78 ;  /* 0x0000004e00b97221 */ /* 0x040fe20000010100 */
[----:B------:R-:W-:Y:S01]  /*09a0*/  FADD.FTZ R79, -R0, R79 ;  /* 0x0000004f004f7221 */ /* 0x000fe20000010100 */
[----:B---3--:R-:W-:-:S02]  /*09b0*/  HADD2.F32 R67, -RZ, R68.H0_H0 ;  /* 0x20000044ff437230 */ /* 0x008fc40000004100 */
        /* <DEDUP_REMOVED lines=13> */
[----:B------:R-:W-:-:S02]  /*0a90*/  HADD2.F32 R162, -RZ, R68.H1_H1 ;  /* 0x30000044ffa27230 */ /* 0x000fc40000004100 */
[----:B------:R-:W-:Y:S01]  /*0aa0*/  FADD.FTZ R158, R67, R158 ;  /* 0x0000009e439e7221 */ /* 0x000fe20000010000 */
[-C--:B------:R-:W-:Y:S01]  /*0ab0*/  FFMA.FTZ R159, R0, R67.reuse, R159 ;  /* 0x00000043009f7223 */ /* 0x080fe2000001009f */
[----:B------:R-:W-:Y:S01]  /*0ac0*/  FMUL.FTZ R67, R24, R67 ;  /* 0x0000004318437220 */ /* 0x000fe20000410000 */
[----:B------:R-:W-:Y:S02]  /*0ad0*/  HADD2.F32 R164, -RZ, R69.H0_H0 ;  /* 0x20000045ffa47230 */ /* 0x000fe40000004100 */
[----:B------:R-:W-:Y:S01]  /*0ae0*/  FMUL.FTZ R64, R160, R65 ;  /* 0x00000041a0407220 */ /* 0x000fe20000410000 */
[--C-:B------:R-:W-:Y:S02]  /*0af0*/  HADD2.F32 R174, -RZ, R71.reuse.H0_H0 ;  /* 0x20000047ffae7230 */ /* 0x100fe40000004100 */
[----:B------:R-:W-:Y:S01]  /*0b00*/  FFMA.FTZ R89, R0, R67, RZ ;  /* 0x0000004300597223 */ /* 0x000fe200000100ff */
[----:B------:R-:W-:Y:S02]  /*0b10*/  HADD2.F32 R176, -RZ, R71.H1_H1 ;  /* 0x30000047ffb07230 */ /* 0x000fe40000004100 */
[----:B------:R-:W-:Y:S01]  /*0b20*/  FMUL.FTZ R71, R25, R162 ;  /* 0x000000a219477220 */ /* 0x000fe20000410000 */
[----:B------:R-:W-:-:S02]  /*0b30*/  HADD2.F32 R192, -RZ, R96.H0_H0 ;  /* 0x20000060ffc07230 */ /* 0x000fc40000004100 */
[----:B------:R-:W-:Y:S02]  /*0b40*/  HADD2.F32 R194, -RZ, R96.H1_H1 ;  /* 0x30000060ffc27230 */ /* 0x000fe40000004100 */
[----:B------:R-:W-:Y:S01]  /*0b50*/  FADD.FTZ R96, RZ, R67 ;  /* 0x00000043ff607221 */ /* 0x000fe20000010000 */
[----:B------:R-:W-:Y:S02]  /*0b60*/  HADD2.F32 R168, -RZ, R69.H1_H1 ;  /* 0x30000045ffa87230 */ /* 0x000fe40000004100 */
[----:B------:R-:W-:Y:S01]  /*0b70*/  FMUL.FTZ R65, R160, R173 ;  /* 0x000000ada0417220 */ /* 0x000fe20000410000 */
        /* <DEDUP_REMOVED lines=36> */
[----:B------:R-:W-:Y:S01]  /*0dc0*/  FADD.FTZ R153, R164, R153 ;  /* 0x00000099a4997221 */ /* 0x000fe20000010000 */
[----:B------:R-:W-:Y:S01]  /*0dd0*/  FFMA.FTZ R152, R65, R164, R152 ;  /* 0x000000a441987223 */ /* 0x000fe20000010098 */
[----:B------:R-:W-:Y:S01]  /*0de0*/  FADD.FTZ R124, R80, R124 ;  /* 0x0000007c507c7221 */ /* 0x000fe20000010000 */
[-C--:B------:R-:W-:Y:S01]  /*0df0*/  FFMA.FTZ R144, R77, R80.reuse, R144 ;  /* 0x000000504d907223 */ /* 0x080fe20000010090 */
        /* <DEDUP_REMOVED lines=20> */
[----:B------:R-:W-:-:S02]  /*0f40*/  HADD2.F32 R186, -RZ, R82.H1_H1 ;  /* 0x30000052ffba7230 */ /* 0x000fc40000004100 */
[----:B------:R-:W-:Y:S01]  /*0f50*/  FADD.FTZ R180, R192, R117 ;  /* 0x00000075c0b47221 */ /* 0x000fe20000010000 */
[----:B------:R-:W-:Y:S01]  /*0f60*/  FADD.FTZ R127, R174, R127 ;  /* 0x0000007fae7f7221 */ /* 0x000fe20000010000 */
[----:B------:R-:W-:Y:S01]  /*0f70*/  FFMA.FTZ R147, R86, R174, R147 ;  /* 0x000000ae56937223 */ /* 0x000fe20000010093 */
[----:B------:R-:W-:Y:S01]  /*0f80*/  FMUL.FTZ R82, R160, R187 ;  /* 0x000000bba0527220 */ /* 0x000fe20000410000 */
[----:B------:R-:W-:Y:S01]  /*0f90*/  FMUL.FTZ R85, R12, R184 ;  /* 0x000000b80c557220 */ /* 0x000fe20000410000 */
[----:B------:R-:W-:Y:S01]  /*0fa0*/  FMUL.FTZ R96, R160, R195 ;  /* 0x000000c3a0607220 */ /* 0x000fe20000410000 */
[----:B------:R-:W-:Y:S01]  /*0fb0*/  FFMA.FTZ R117, R79, R84, R172 ;  /* 0x000000544f757223 */ /* 0x000fe200000100ac */
[----:B------:R-:W-:Y:S01]  /*0fc0*/  FADD.FTZ R174, R84, R179 ;  /* 0x000000b354ae7221 */ /* 0x000fe20000010000 */
[----:B------:R-:W-:Y:S01]  /*0fd0*/  FADD.FTZ R125, R178, R125 ;  /* 0x0000007db27d7221 */ /* 0x000fe20000010000 */
[----:B------:R-:W-:Y:S01]  /*0fe0*/  FFMA.FTZ R145, R76, R178, R145 ;  /* 0x000000b24c917223 */ /* 0x000fe20000010091 */
[C---:B------:R-:W-:Y:S01]  /*0ff0*/  FMUL.FTZ R89, R160.reuse, R189 ;  /* 0x000000bda0597220 */ /* 0x040fe20000410000 */
[----:B------:R-:W-:Y:S01]  /*1000*/  FMUL.FTZ R92, R13, R186 ;  /* 0x000000ba0d5c7220 */ /* 0x000fe20000410000 */
[----:B------:R-:W-:Y:S01]  /*1010*/  FMUL.FTZ R169, R160, R197 ;  /* 0x000000c5a0a97220 */ /* 0x000fe20000410000 */
[----:B------:R-:W-:Y:S01]  /*1020*/  FFMA.FTZ R178, R96, R192, R137 ;  /* 0x000000c060b27223 */ /* 0x000fe20000010089 */
[----:B------:R-:W-:Y:S01]  /*1030*/  FFMA.FTZ R172, R82, R85, R117 ;  /* 0x0000005552ac7223 */ /* 0x000fe20000010075 */
[----:B------:R-:W-:Y:S01]  /*1040*/  FADD.FTZ R137, R85, R174 ;  /* 0x000000ae55897221 */ /* 0x000fe20000010000 */
[----:B------:R-:W-:-:S02]  /*1050*/  HADD2.F32 R90, -RZ, R97.H0_H0 ;  /* 0x20000061ff5a7230 */ /* 0x000fc40000004100 */
[----:B------:R-:W-:Y:S01]  /*1060*/  FADD.FTZ R122, R182, R122 ;  /* 0x0000007ab67a7221 */ /* 0x000fe20000010000 */
[--C-:B------:R-:W-:Y:S02]  /*1070*/  HADD2.F32 R70, -RZ, R98.reuse.H0_H0 ;  /* 0x20000062ff467230 */ /* 0x100fe40000004100 */
[----:B------:R-:W-:Y:S01]  /*1080*/  FFMA.FTZ R142, R79, R182, R142 ;  /* 0x000000b64f8e7223 */ /* 0x000fe2000001008e */
[----:B------:R-:W-:Y:S02]  /*1090*/  HADD2.F32 R69, -RZ, R98.H1_H1 ;  /* 0x30000062ff457230 */ /* 0x000fe40000004100 */
        /* <DEDUP_REMOVED lines=10> */
[C---:B------:R-:W-:Y:S01]  /*1140*/  FMUL.FTZ R175, R160.reuse, R193 ;  /* 0x000000c1a0af7220 */ /* 0x040fe20000410000 */
[----:B------:R-:W-:Y:S01]  /*1150*/  FMUL.FTZ R168, R15, R190 ;  /* 0x000000be0fa87220 */ /* 0x000fe20000410000 */
[----:B------:R-:W-:Y:S01]  /*1160*/  FMUL.FTZ R162, R160, R199 ;  /* 0x000000c7a0a27220 */ /* 0x000fe20000410000 */
[----:B------:R-:W-:Y:S01]  /*1170*/  FADD.FTZ R185, R90, R115 ;  /* 0x000000735ab97221 */ /* 0x000fe20000010000 */
[----:B------:R-:W-:Y:S01]  /*1180*/  FFMA.FTZ R116, R98, R173, R117 ;  /* 0x000000ad62747223 */ /* 0x000fe20000010075 */
[----:B------:R-:W-:Y:S01]  /*1190*/  FADD.FTZ R115, R173, R136 ;  /* 0x00000088ad737221 */ /* 0x000fe20000010000 */
[----:B------:R-:W-:-:S02]  /*11a0*/  HADD2.F32 R97, -RZ, R97.H1_H1 ;  /* 0x30000061ff617230 */ /* 0x000fc40000004100 */
[----:B------:R-:W-:Y:S01]  /*11b0*/  FMUL.FTZ R179, R8, R192 ;  /* 0x000000c008b37220 */ /* 0x000fe20000410000 */
[-C--:B------:R-:W-:Y:S01]  /*11c0*/  FFMA.FTZ R135, R162, R90.reuse, R135 ;  /* 0x0000005aa2877223 */ /* 0x080fe20000010087 */
[----:B------:R-:W-:Y:S01]  /*11d0*/  FMUL.FTZ R181, R10, R90 ;  /* 0x0000005a0ab57220 */ /* 0x000fe20000410000 */
[----:B------:R-:W-:Y:S01]  /*11e0*/  FFMA.FTZ R117, R175, R168, R116 ;  /* 0x000000a8af757223 */ /* 0x000fe20000010074 */
[----:B------:R-:W-:Y:S01]  /*11f0*/  FADD.FTZ R90, R168, R115 ;  /* 0x00000073a85a7221 */ /* 0x000fe20000010000 */
[----:B------:R-:W-:Y:S01]  /*1200*/  FADD.FTZ R120, R186, R120 ;  /* 0x00000078ba787221 */ /* 0x000fe20000010000 */
[----:B------:R-:W-:Y:S01]  /*1210*/  FFMA.FTZ R140, R89, R186, R140 ;  /* 0x000000ba598c7223 */ /* 0x000fe2000001008c */
[----:B------:R-:W-:Y:S01]  /*1220*/  FADD.FTZ R186, R97, R114 ;  /* 0x0000007261ba7221 */ /* 0x000fe20000010000 */
[----:B------:R-:W-:Y:S01]  /*1230*/  FMUL.FTZ R172, R9, R194 ;  /* 0x000000c209ac7220 */ /* 0x000fe20000410000 */
[----:B------:R-:W-:Y:S01]  /*1240*/  FFMA.FTZ R114, R96, R179, R117 ;  /* 0x000000b360727223 */ /* 0x000fe20000010075 */
[----:B------:R-:W-:Y:S01]  /*1250*/  FADD.FTZ R115, R179, R90 ;  /* 0x0000005ab3737221 */ /* 0x000fe20000010000 */
[C---:B------:R-:W-:Y:S01]  /*1260*/  FMUL.FTZ R171, R160.reuse, R201 ;  /* 0x000000c9a0ab7220 */ /* 0x040fe20000410000 */
[----:B------:R-:W-:Y:S01]  /*1270*/  FMUL.FTZ R164, R160, R203 ;  /* 0x000000cba0a47220 */ /* 0x000fe20000410000 */
[----:B------:R-:W-:Y:S01]  /*1280*/  FADD.FTZ R187, R70, R113 ;  /* 0x0000007146bb7221 */ /* 0x000fe20000010000 */
[----:B------:R-:W-:Y:S01]  /*1290*/  FFMA.FTZ R113, R169, R172, R114 ;  /* 0x000000aca9717223 */ /* 0x000fe20000010072 */
[----:B------:R-:W-:Y:S01]  /*12a0*/  FADD.FTZ R114, R115, R172 ;  /* 0x000000ac73727221 */ /* 0x000fe20000010000 */
[-C--:B------:R-:W-:Y:S01]  /*12b0*/  FFMA.FTZ R134, R171, R97.reuse, R134 ;  /* 0x00000061ab867223 */ /* 0x080fe20000010086 */
[----:B------:R-:W-:Y:S01]  /*12c0*/  FMUL.FTZ R90, R11, R97 ;  /* 0x000000610b5a7220 */ /* 0x000fe20000410000 */
        /* <DEDUP_REMOVED lines=10> */
[----:B------:R-:W-:Y:S01]  /*1370*/  FMUL.FTZ R170, R160, R207 ;  /* 0x000000cfa0aa7220 */ /* 0x000fe20000410000 */
[----:B------:R-:W-:Y:S01]  /*1380*/  FADD.FTZ R188, R69, R112 ;  /* 0x0000007045bc7221 */ /* 0x000fe20000010000 */
[-C--:B------:R-:W-:Y:S01]  /*1390*/  FFMA.FTZ R132, R177, R69.reuse, R132 ;  /* 0x00000045b1847223 */ /* 0x080fe20000010084 */
[----:B------:R-:W-:Y:S01]  /*13a0*/  FMUL.FTZ R174, R5, R69 ;  /* 0x0000004505ae7220 */ /* 0x000fe20000410000 */
[----:B------:R-:W-:Y:S01]  /*13b0*/  FFMA.FTZ R112, R164, R97, R115 ;  /* 0x00000061a4707223 */ /* 0x000fe20000010073 */
[----:B------:R-:W-:Y:S01]  /*13c0*/  FADD.FTZ R69, R70, R97 ;  /* 0x0000006146457221 */ /* 0x000fe20000010000 */
        /* <DEDUP_REMOVED lines=42> */
[----:B------:R0:W1:Y:S01]  /*1670*/  SHFL.BFLY PT, R70, R69, 0x10, 0x1f ;  /* 0x0e001f0045467f89 */ /* 0x00006200000e0000 */
[----:B------:R-:W-:Y:S02]  /*1680*/  MOV R114, R186 ;  /* 0x000000ba00727202 */ /* 0x000fe40000000f00 */
[----:B------:R-:W-:Y:S01]  /*1690*/  MOV R111, R189 ;  /* 0x000000bd006f7202 */ /* 0x000fe20000000f00 */
[----:B------:R0:W2:Y:S06]  /*16a0*/  SHFL.BFLY PT, R191, R68, 0x10, 0x1f ;  /* 0x0e001f0044bf7f89 */ /* 0x0000ac00000e0000 */
.L_x_3538:
        /* <DEDUP_REMOVED lines=68> */
.L_x_3504:
        /* <DEDUP_REMOVED lines=54> */
.L_x_3503:
        /* <DEDUP_REMOVED lines=10> */
[----:B0-----:R-:W-:Y:S01]  /*1ef0*/  FADD.FTZ R69, R94, -R91 ;  /* 0x8000005b5e457221 */ /* 0x001fe20000010000 */
[----:B------:R-:W-:Y:S01]  /*1f00*/  FADD.FTZ R93, R93, -R86 ;  /* 0x800000565d5d7221 */ /* 0x000fe20000010000 */
[----:B------:R-:W-:Y:S01]  /*1f10*/  FFMA.FTZ R86, R64, R99, R178 ;  /* 0x0000006340567223 */ /* 0x000fe200000100b2 */
[C---:B------:R-:W-:Y:S01]  /*1f20*/  FFMA.FTZ R64, R160.reuse, R87, R32 ;  /* 0x00000057a0407223 */ /* 0x040fe20000010020 */
[----:B------:R-:W-:Y:S01]  /*1f30*/  FFMA.FTZ R69, R160, R69, R35 ;  /* 0x00000045a0457223 */ /* 0x000fe20000010023 */
[----:B------:R-:W-:Y:S01]  /*1f40*/  LOP3.LUT P4, RZ, R107, 0xff, RZ, 0xc0, !PT ;  /* 0x000000ff6bff7812 */ /* 0x000fe2000788c0ff */
[-CC-:B------:R-:W-:Y:S01]  /*1f50*/  FFMA.FTZ R65, R65, R99.reuse, R178.reuse ;  /* 0x0000006341417223 */ /* 0x180fe200000100b2 */
[----:B------:R-:W-:Y:S01]  /*1f60*/  FMUL.FTZ R64, R64, UR6 ;  /* 0x0000000640407c20 */ /* 0x000fe20008410000 */
[----:B------:R-:W-:Y:S01]  /*1f70*/  FMUL.FTZ R69, R69, UR6 ;  /* 0x0000000645457c20 */ /* 0x000fe20008410000 */
[----:B------:R-:W-:Y:S01]  /*1f80*/  ISETP.GE.U32.AND.EX P2, PT, R107, 0x1000000, PT, P2 ;  /* 0x010000006b00780c */ /* 0x000fe20003f46120 */
        /* <DEDUP_REMOVED lines=39> */
.L_x_3506:
        /* <DEDUP_REMOVED lines=54> */
.L_x_3502:
        /* <DEDUP_REMOVED lines=17> */
[----:B-----5:R-:W-:Y:S01]  /*2670*/  LOP3.LUT P3, RZ, R107, 0xff0000, RZ, 0xc0, !PT ;  /* 0x00ff00006bff7812 */ /* 0x020fe2000786c0ff */
[C---:B------:R-:W-:Y:S01]  /*2680*/  FMUL.FTZ R91, R160.reuse, R91 ;  /* 0x0000005ba05b7220 */ /* 0x040fe20000410000 */
[----:B------:R-:W-:Y:S01]  /*2690*/  FMUL.FTZ R75, R160, R75 ;  /* 0x0000004ba04b7220 */ /* 0x000fe20000410000 */
[----:B------:R-:W-:Y:S01]  /*26a0*/  FMUL.FTZ R93, R93, UR6 ;  /* 0x000000065d5d7c20 */ /* 0x000fe20008410000 */
[-CC-:B------:R-:W-:Y:S01]  /*26b0*/  FFMA.FTZ R65, R65, R99.reuse, R178.reuse ;  /* 0x0000006341417223 */ /* 0x180fe200000100b2 */
[----:B------:R-:W-:Y:S01]  /*26c0*/  ISETP.GE.U32.AND P2, PT, R106, RZ, PT ;  /* 0x000000ff6a00720c */ /* 0x000fe20003f46070 */
[--C-:B------:R-:W-:Y:S01]  /*26d0*/  FFMA.FTZ R66, R66, R99, R178.reuse ;  /* 0x0000006342427223 */ /* 0x100fe200000100b2 */
[----:B------:R-:W-:Y:S01]  /*26e0*/  FMUL.FTZ R91, R91, UR6 ;  /* 0x000000065b5b7c20 */ /* 0x000fe20008410000 */
[----:B------:R-:W-:Y:S01]  /*26f0*/  FMUL.FTZ R87, R160, R87 ;  /* 0x00000057a0577220 */ /* 0x000fe20000410000 */
[----:B------:R-:W-:Y:S01]  /*2700*/  FSEL R70, R93, RZ, P3 ;  /* 0x000000ff5d467208 */ /* 0x000fe20001800000 */
[----:B------:R-:W-:Y:S01]  /*2710*/  FMUL.FTZ R75, R75, UR6 ;  /* 0x000000064b4b7c20 */ /* 0x000fe20008410000 */
[-C--:B------:R-:W-:Y:S01]  /*2720*/  FFMA.FTZ R0, R0, R99.reuse, R178 ;  /* 0x0000006300007223 */ /* 0x080fe200000100b2 */
[C---:B------:R-:W-:Y:S01]  /*2730*/  ISETP.GE.U32.AND.EX P5, PT, R107.reuse, 0x1000000, PT, P2 ;  /* 0x010000006b00780c */ /* 0x040fe20003fa6120 */
[----:B------:R-:W-:Y:S01]  /*2740*/  FADD.FTZ R61, R72, -R65 ;  /* 0x80000041483d7221 */ /* 0x000fe20000010000 */
[----:B------:R-:W-:Y:S01]  /*2750*/  LOP3.LUT P3, RZ, R107, 0xff00, RZ, 0xc0, !PT ;  /* 0x0000ff006bff7812 */ /* 0x000fe2000786c0ff */
[----:B------:R-:W-:Y:S01]  /*2760*/  FADD.FTZ R73, R73, -R66 ;  /* 0x8000004249497221 */ /* 0x000fe20000010000 */
[----:B------:R-:W-:Y:S01]  /*2770*/  ISETP.GE.U32.AND P2, PT, R166, RZ, PT ;  /* 0x000000ffa600720c */ /* 0x000fe20003f46070 */
[----:B------:R-:W-:Y:S01]  /*2780*/  FFMA.FTZ R64, R64, R99, R178 ;  /* 0x0000006340407223 */ /* 0x000fe200000100b2 */
[----:B------:R-:W-:Y:S01]  /*2790*/  FMUL.FTZ R87, R87, UR6 ;  /* 0x0000000657577c20 */ /* 0x000fe20008410000 */
[----:B------:R-:W-:Y:S01]  /*27a0*/  FADD.FTZ R65, R67, -R0 ;  /* 0x8000000043417221 */ /* 0x000fe20000010000 */
[----:B------:R-:W-:Y:S01]  /*27b0*/  LOP3.LUT P6, RZ, R167, 0xff0000, RZ, 0xc0, !PT ;  /* 0x00ff0000a7ff7812 */ /* 0x000fe200078cc0ff */
[C---:B------:R-:W-:Y:S01]  /*27c0*/  FMUL.FTZ R0, R160.reuse, R61 ;  /* 0x0000003da0007220 */ /* 0x040fe20000410000 */
[----:B------:R-:W-:Y:S01]  /*27d0*/  LOP3.LUT P4, RZ, R107, 0xff, RZ, 0xc0, !PT ;  /* 0x000000ff6bff7812 */ /* 0x000fe2000788c0ff */
[----:B------:R-:W-:Y:S01]  /*27e0*/  FMUL.FTZ R73, R160, R73 ;  /* 0x00000049a0497220 */ /* 0x000fe20000410000 */
[----:B------:R-:W-:Y:S01]  /*27f0*/  FSEL R109, R91, RZ, P5 ;  /* 0x000000ff5b6d7208 */ /* 0x000fe20002800000 */
[----:B------:R-:W-:Y:S01]  /*2800*/  FADD.FTZ R71, R71, -R64 ;  /* 0x8000004047477221 */ /* 0x000fe20000010000 */
[----:B0-----:R-:W-:Y:S01]  /*2810*/  FSEL R69, R75, RZ, P3 ;  /* 0x000000ff4b457208 */ /* 0x001fe20001800000 */
[----:B------:R-:W-:Y:S01]  /*2820*/  FMUL.FTZ R0, R0, UR6 ;  /* 0x0000000600007c20 */ /* 0x000fe20008410000 */
[----:B------:R-:W-:Y:S01]  /*2830*/  LOP3.LUT P5, RZ, R167, 0xff, RZ, 0xc0, !PT ;  /* 0x000000ffa7ff7812 */ /* 0x000fe200078ac0ff */
[----:B------:R-:W-:Y:S01]  /*2840*/  FMUL.FTZ R73, R73, UR6 ;  /* 0x0000000649497c20 */ /* 0x000fe20008410000 */
        /* <DEDUP_REMOVED lines=9> */
[----:B------:R-:W-:Y:S02]  /*28e0*/  FSEL R60, R91, RZ, P2 ;  /* 0x000000ff5b3c7208 */ /* 0x000fe40001000000 */
[----:B------:R-:W-:Y:S02]  /*28f0*/  FSEL R62, R87, RZ, P5 ;  /* 0x000000ff573e7208 */ /* 0x000fe40002800000 */
[----:B------:R-:W-:Y:S02]  /*2900*/  FSEL R61, R75, RZ, P3 ;  /* 0x000000ff4b3d7208 */ /* 0x000fe40001800000 */
[----:B------:R-:W-:Y:S02]  /*2910*/  LOP3.LUT P2, RZ, R106, 0xff000000, RZ, 0xc0, !PT ;  /* 0xff0000006aff7812 */ /* 0x000fe4000784c0ff */
[----:B------:R-:W-:Y:S02]  /*2920*/  LOP3.LUT P3, RZ, R166, 0xff0000, RZ, 0xc0, !PT ;  /* 0x00ff0000a6ff7812 */ /* 0x000fe4000786c0ff */
[----:B------:R-:W-:-:S02]  /*2930*/  F2FP.F16.F32.PACK_AB R66, R69, R68 ;  /* 0x000000444542723e */ /* 0x000fc400000000ff */
[----:B------:R-:W-:Y:S02]  /*2940*/  F2FP.F16.F32.PACK_AB R62, R61, R62 ;  /* 0x0000003e3d3e723e */ /* 0x000fe400000000ff */
[----:B------:R-:W-:Y:S02]  /*2950*/  FSEL R68, R0, RZ, P6 ;  /* 0x000000ff00447208 */ /* 0x000fe40003000000 */
[----:B------:R-:W-:Y:S02]  /*2960*/  LOP3.LUT P6, RZ, R166, 0xff000000, RZ, 0xc0, !PT ;  /* 0xff000000a6ff7812 */ /* 0x000fe400078cc0ff */
[----:B------:R-:W-:Y:S02]  /*2970*/  FSEL R61, R0, RZ, P3 ;  /* 0x000000ff003d7208 */ /* 0x000fe40001800000 */
[----:B------:R-:W-:Y:S02]  /*2980*/  FSEL R75, R73, RZ, P2 ;  /* 0x000000ff494b7208 */ /* 0x000fe40001000000 */
[----:B------:R-:W-:-:S02]  /*2990*/  LOP3.LUT P4, RZ, R106, 0xff00, RZ, 0xc0, !PT ;  /* 0x0000ff006aff7812 */ /* 0x000fc4000788c0ff */
[----:B------:R-:W-:Y:S02]  /*29a0*/  LOP3.LUT P5, RZ, R106, 0xff, RZ, 0xc0, !PT ;  /* 0x000000ff6aff7812 */ /* 0x000fe400078ac0ff */
[C---:B------:R-:W-:Y:S02]  /*29b0*/  LOP3.LUT P3, RZ, R166.reuse, 0xff00, RZ, 0xc0, !PT ;  /* 0x0000ff00a6ff7812 */ /* 0x040fe4000786c0ff */
[----:B------:R-:W-:Y:S02]  /*29c0*/  LOP3.LUT P2, RZ, R166, 0xff, RZ, 0xc0, !PT ;  /* 0x000000ffa6ff7812 */ /* 0x000fe4000784c0ff */
        /* <DEDUP_REMOVED lines=12> */
.L_x_3508:
        /* <DEDUP_REMOVED lines=16> */
[-CC-:B------:R-:W-:Y:S01]  /*2b90*/  FFMA.FTZ R65, R65, R99.reuse, R178.reuse ;  /* 0x0000006341417223 */ /* 0x180fe200000100b2 */
[----:B0-----:R-:W-:Y:S01]  /*2ba0*/  FSEL R68, R53, RZ, P6 ;  /* 0x000000ff35447208 */ /* 0x001fe20003000000 */
[--C-:B------:R-:W-:Y:S01]  /*2bb0*/  FFMA.FTZ R66, R66, R99, R178.reuse ;  /* 0x0000006342427223 */ /* 0x100fe200000100b2 */
[----:B------:R-:W-:Y:S01]  /*2bc0*/  LOP3.LUT P6, RZ, R167, 0xff, RZ, 0xc0, !PT ;  /* 0x000000ffa7ff7812 */ /* 0x000fe200078cc0ff */
[----:B------:R-:W-:Y:S01]  /*2bd0*/  FMUL.FTZ R57, R55, UR6 ;  /* 0x0000000637397c20 */ /* 0x000fe20008410000 */
[----:B------:R-:W-:Y:S01]  /*2be0*/  FSEL R63, R53, RZ, P4 ;  /* 0x000000ff353f7208 */ /* 0x000fe20002000000 */
[----:B------:R-:W-:Y:S01]  /*2bf0*/  FMUL.FTZ R53, R160, R75 ;  /* 0x0000004ba0357220 */ /* 0x000fe20000410000 */
[----:B------:R-:W-:Y:S01]  /*2c00*/  ISETP.GE.U32.AND P2, PT, R106, RZ, PT ;  /* 0x000000ff6a00720c */ /* 0x000fe20003f46070 */
[----:B------:R-:W-:Y:S01]  /*2c10*/  FADD.FTZ R65, R72, -R65 ;  /* 0x8000004148417221 */ /* 0x000fe20000010000 */
[----:B------:R-:W-:Y:S01]  /*2c20*/  ISETP.GE.U32.AND P3, PT, R166, RZ, PT ;  /* 0x000000ffa600720c */ /* 0x000fe20003f66070 */
[-C--:B------:R-:W-:Y:S01]  /*2c30*/  FFMA.FTZ R64, R64, R99.reuse, R178 ;  /* 0x0000006340407223 */ /* 0x080fe200000100b2 */
[C---:B------:R-:W-:Y:S01]  /*2c40*/  FSEL R60, R56.reuse, RZ, P5 ;  /* 0x000000ff383c7208 */ /* 0x040fe20002800000 */
[----:B------:R-:W-:Y:S01]  /*2c50*/  FADD.FTZ R59, R73, -R66 ;  /* 0x80000042493b7221 */ /* 0x000fe20000010000 */
[----:B------:R-:W-:Y:S01]  /*2c60*/  FSEL R62, R56, RZ, P6 ;  /* 0x000000ff383e7208 */ /* 0x000fe20003000000 */
[----:B------:R-:W-:Y:S01]  /*2c70*/  FMUL.FTZ R56, R53, UR6 ;  /* 0x0000000635387c20 */ /* 0x000fe20008410000 */
[C---:B------:R-:W-:Y:S01]  /*2c80*/  LOP3.LUT P4, RZ, R107.reuse, 0xff00, RZ, 0xc0, !PT ;  /* 0x0000ff006bff7812 */ /* 0x040fe2000788c0ff */
[----:B------:R-:W-:Y:S01]  /*2c90*/  FFMA.FTZ R0, R0, R99, R178 ;  /* 0x0000006300007223 */ /* 0x000fe200000100b2 */
[----:B------:R-:W-:Y:S01]  /*2ca0*/  ISETP.GE.U32.AND.EX P2, PT, R107, 0x1000000, PT, P2 ;  /* 0x010000006b00780c */ /* 0x000fe20003f46120 */
[C---:B------:R-:W-:Y:S01]  /*2cb0*/  FMUL.FTZ R58, R160.reuse, R65 ;  /* 0x00000041a03a7220 */ /* 0x040fe20000410000 */
[----:B------:R-:W-:Y:S01]  /*2cc0*/  ISETP.GE.U32.AND.EX P3, PT, R167, 0x1000000, PT, P3 ;  /* 0x01000000a700780c */ /* 0x000fe20003f66130 */
[----:B------:R-:W-:Y:S01]  /*2cd0*/  FMUL.FTZ R59, R160, R59 ;  /* 0x0000003ba03b7220 */ /* 0x000fe20000410000 */
[----:B------:R-:W-:Y:S01]  /*2ce0*/  FSEL R69, R56, RZ, P4 ;  /* 0x000000ff38457208 */ /* 0x000fe20002000000 */
[----:B------:R-:W-:Y:S01]  /*2cf0*/  FADD.FTZ R61, R67, -R0 ;  /* 0x80000000433d7221 */ /* 0x000fe20000010000 */
[C---:B------:R-:W-:Y:S01]  /*2d00*/  FSEL R87, R57.reuse, RZ, P2 ;  /* 0x000000ff39577208 */ /* 0x040fe20001000000 */
[----:B------:R-:W-:Y:S01]  /*2d10*/  FMUL.FTZ R0, R58, UR6 ;  /* 0x000000063a007c20 */ /* 0x000fe20008410000 */
[----:B------:R-:W-:Y:S01]  /*2d20*/  FSEL R70, R57, RZ, P3 ;  /* 0x000000ff39467208 */ /* 0x000fe20001800000 */
[----:B------:R-:W-:Y:S01]  /*2d30*/  FADD.FTZ R57, R71, -R64 ;  /* 0x8000004047397221 */ /* 0x000fe20000010000 */
[----:B------:R-:W-:Y:S01]  /*2d40*/  LOP3.LUT P4, RZ, R167, 0xff00, RZ, 0xc0, !PT ;  /* 0x0000ff00a7ff7812 */ /* 0x000fe2000788c0ff */
[----:B------:R-:W-:Y:S01]  /*2d50*/  FMUL.FTZ R64, R59, UR6 ;  /* 0x000000063b407c20 */ /* 0x000fe20008410000 */
[----:B------:R-:W-:Y:S01]  /*2d60*/  LOP3.LUT P2, RZ, R106, 0xff0000, RZ, 0xc0, !PT ;  /* 0x00ff00006aff7812 */ /* 0x000fe2000784c0ff */
[----:B------:R-:W-:Y:S01]  /*2d70*/  FMUL.FTZ R57, R160, R57 ;  /* 0x00000039a0397220 */ /* 0x000fe20000410000 */
[----:B------:R-:W-:Y:S01]  /*2d80*/  FSEL R65, R56, RZ, P4 ;  /* 0x000000ff38417208 */ /* 0x000fe20002000000 */
[----:B------:R-:W-:Y:S01]  /*2d90*/  FMUL.FTZ R56, R160, R61 ;  /* 0x0000003da0387220 */ /* 0x000fe20000410000 */
[----:B------:R-:W-:-:S02]  /*2da0*/  LOP3.LUT P4, RZ, R166, 0xff0000, RZ, 0xc0, !PT ;  /* 0x00ff0000a6ff7812 */ /* 0x000fc4000788c0ff */
[----:B------:R-:W-:Y:S02]  /*2db0*/  LOP3.LUT P3, RZ, R106, 0xff000000, RZ, 0xc0, !PT ;  /* 0xff0000006aff7812 */ /* 0x000fe4000786c0ff */
[----:B------:R-:W-:Y:S02]  /*2dc0*/  F2FP.F16.F32.PACK_AB R62, R65, R62 ;  /* 0x0000003e413e723e */ /* 0x000fe400000000ff */
[----:B------:R-:W-:Y:S01]  /*2dd0*/  F2FP.F16.F32.PACK_AB R66, R69, R60 ;  /* 0x0000003c4542723e */ /* 0x000fe200000000ff */
[----:B------:R-:W-:Y:S01]  /*2de0*/  FMUL.FTZ R60, R57, UR6 ;  /* 0x00000006393c7c20 */ /* 0x000fe20008410000 */
        /* <DEDUP_REMOVED lines=21> */
.L_x_3507:
        /* <DEDUP_REMOVED lines=27> */
[-CC-:B------:R-:W-:Y:S01]  /*30f0*/  FFMA.FTZ R0, R0, R99.reuse, R178.reuse ;  /* 0x0000006300007223 */ /* 0x180fe200000100b2 */
[----:B------:R-:W-:Y:S01]  /*3100*/  FADD.FTZ R61, R72, -R65 ;  /* 0x80000041483d7221 */ /* 0x000fe20000010000 */
[----:B------:R-:W-:Y:S01]  /*3110*/  FFMA.FTZ R64, R64, R99, R178 ;  /* 0x0000006340407223 */ /* 0x000fe200000100b2 */
[----:B------:R-:W-:Y:S01]  /*3120*/  ISETP.GE.U32.AND P2, PT, R166, RZ, PT ;  /* 0x000000ffa600720c */ /* 0x000fe20003f46070 */
[----:B------:R-:W-:Y:S01]  /*3130*/  FADD.FTZ R73, R73, -R66 ;  /* 0x8000004249497221 */ /* 0x000fe20000010000 */
[----:B------:R-:W-:Y:S01]  /*3140*/  FSEL R109, R91, RZ, P5 ;  /* 0x000000ff5b6d7208 */ /* 0x000fe20002800000 */
[----:B------:R-:W-:Y:S01]  /*3150*/  FMUL.FTZ R87, R87, UR6 ;  /* 0x0000000657577c20 */ /* 0x000fe20008410000 */
[----:B0-----:R-:W-:Y:S01]  /*3160*/  FSEL R69, R75, RZ, P3 ;  /* 0x000000ff4b457208 */ /* 0x001fe20001800000 */
[----:B------:R-:W-:Y:S01]  /*3170*/  FADD.FTZ R65, R67, -R0 ;  /* 0x8000000043417221 */ /* 0x000fe20000010000 */
[C---:B------:R-:W-:Y:S01]  /*3180*/  LOP3.LUT P5, RZ, R167.reuse, 0xff, RZ, 0xc0, !PT ;  /* 0x000000ffa7ff7812 */ /* 0x040fe200078ac0ff */
[C---:B------:R-:W-:Y:S01]  /*3190*/  FFMA.FTZ R0, R160.reuse, R61, R30 ;  /* 0x0000003da0007223 */ /* 0x040fe2000001001e */
[----:B------:R-:W-:Y:S01]  /*31a0*/  LOP3.LUT P3, RZ, R167, 0xff00, RZ, 0xc0, !PT ;  /* 0x0000ff00a7ff7812 */ /* 0x000fe2000786c0ff */
[----:B------:R-:W-:Y:S01]  /*31b0*/  FADD.FTZ R64, R71, -R64 ;  /* 0x8000004047407221 */ /* 0x000fe20000010000 */
[----:B------:R-:W-:Y:S01]  /*31c0*/  LOP3.LUT P6, RZ, R167, 0xff0000, RZ, 0xc0, !PT ;  /* 0x00ff0000a7ff7812 */ /* 0x000fe200078cc0ff */
[----:B------:R-:W-:Y:S01]  /*31d0*/  FFMA.FTZ R73, R160, R73, R31 ;  /* 0x00000049a0497223 */ /* 0x000fe2000001001f */
[----:B------:R-:W-:Y:S01]  /*31e0*/  LOP3.LUT P4, RZ, R107, 0xff, RZ, 0xc0, !PT ;  /* 0x000000ff6bff7812 */ /* 0x000fe2000788c0ff */
[----:B------:R-:W-:Y:S01]  /*31f0*/  FMUL.FTZ R0, R0, UR6 ;  /* 0x0000000600007c20 */ /* 0x000fe20008410000 */
[----:B------:R-:W-:Y:S01]  /*3200*/  ISETP.GE.U32.AND.EX P2, PT, R167, 0x1000000, PT, P2 ;  /* 0x01000000a700780c */ /* 0x000fe20003f46120 */
[C---:B------:R-:W-:Y:S01]  /*3210*/  FFMA.FTZ R64, R160.reuse, R64, R29 ;  /* 0x00000040a0407223 */ /* 0x040fe2000001001d */
        /* <DEDUP_REMOVED lines=12> */
[----:B------:R-:W-:Y:S02]  /*32e0*/  F2FP.F16.F32.PACK_AB R62, R61, R62 ;  /* 0x0000003e3d3e723e */ /* 0x000fe400000000ff */
[----:B------:R-:W-:Y:S02]  /*32f0*/  F2FP.F16.F32.PACK_AB R66, R69, R68 ;  /* 0x000000444542723e */ /* 0x000fe400000000ff */
        /* <DEDUP_REMOVED lines=20> */
.L_x_3509:
        /* <DEDUP_REMOVED lines=17> */
[----:B0-----:R-:W-:Y:S01]  /*3550*/  FSEL R68, R53, RZ, P6 ;  /* 0x000000ff35447208 */ /* 0x001fe20003000000 */
[----:B------:R-:W-:Y:S01]  /*3560*/  FMUL.FTZ R56, R52, UR6 ;  /* 0x0000000634387c20 */ /* 0x000fe20008410000 */
[----:B------:R-:W-:Y:S01]  /*3570*/  ISETP.GE.U32.AND.EX P2, PT, R107, 0x1000000, PT, P2 ;  /* 0x010000006b00780c */ /* 0x000fe20003f46120 */
[-CC-:B------:R-:W-:Y:S01]  /*3580*/  FFMA.FTZ R65, R65, R99.reuse, R178.reuse ;  /* 0x0000006341417223 */ /* 0x180fe200000100b2 */
[----:B------:R-:W-:Y:S01]  /*3590*/  ISETP.GE.U32.AND.EX P3, PT, R167, 0x1000000, PT, P3 ;  /* 0x01000000a700780c */ /* 0x000fe20003f66130 */
[-CC-:B------:R-:W-:Y:S01]  /*35a0*/  FFMA.FTZ R66, R66, R99.reuse, R178.reuse ;  /* 0x0000006342427223 */ /* 0x180fe200000100b2 */
[----:B------:R-:W-:Y:S01]  /*35b0*/  LOP3.LUT P5, RZ, R107, 0xff, RZ, 0xc0, !PT ;  /* 0x000000ff6bff7812 */ /* 0x000fe200078ac0ff */
[----:B------:R-:W-:Y:S01]  /*35c0*/  FFMA.FTZ R64, R64, R99, R178 ;  /* 0x0000006340407223 */ /* 0x000fe200000100b2 */
[----:B------:R-:W-:Y:S01]  /*35d0*/  LOP3.LUT P6, RZ, R167, 0xff, RZ, 0xc0, !PT ;  /* 0x000000ffa7ff7812 */ /* 0x000fe200078cc0ff */
[----:B------:R-:W-:Y:S01]  /*35e0*/  FADD.FTZ R65, R72, -R65 ;  /* 0x8000004148417221 */ /* 0x000fe20000010000 */
[----:B------:R-:W-:Y:S01]  /*35f0*/  FSEL R63, R53, RZ, P4 ;  /* 0x000000ff353f7208 */ /* 0x000fe20002000000 */
[----:B------:R-:W-:Y:S01]  /*3600*/  FFMA.FTZ R53, R160, R75, R33 ;  /* 0x0000004ba0357223 */ /* 0x000fe20000010021 */
[----:B------:R-:W-:Y:S01]  /*3610*/  FSEL R69, R57, RZ, P2 ;  /* 0x000000ff39457208 */ /* 0x000fe20001000000 */
        /* <DEDUP_REMOVED lines=8> */
[C---:B------:R-:W-:Y:S01]  /*36a0*/  FFMA.FTZ R58, R160.reuse, R65, R30 ;  /* 0x00000041a03a7223 */ /* 0x040fe2000001001e */
[----:B------:R-:W-:Y:S01]  /*36b0*/  FFMA.FTZ R59, R160, R59, R31 ;  /* 0x0000003ba03b7223 */ /* 0x000fe2000001001f */
[----:B------:R-:W-:Y:S01]  /*36c0*/  FADD.FTZ R61, R67, -R0 ;  /* 0x80000000433d7221 */ /* 0x000fe20000010000 */
[----:B------:R-:W-:Y:S01]  /*36d0*/  FSEL R60, R56, RZ, P4 ;  /* 0x000000ff383c7208 */ /* 0x000fe20002000000 */
[----:B------:R-:W-:Y:S01]  /*36e0*/  FMUL.FTZ R0, R58, UR6 ;  /* 0x000000063a007c20 */ /* 0x000fe20008410000 */
[----:B------:R-:W-:-:S02]  /*36f0*/  LOP3.LUT P4, RZ, R167, 0xff00, RZ, 0xc0, !PT ;  /* 0x0000ff00a7ff7812 */ /* 0x000fc4000788c0ff */
[----:B------:R-:W-:Y:S01]  /*3700*/  F2FP.F16.F32.PACK_AB R66, R60, R57 ;  /* 0x000000393c42723e */ /* 0x000fe200000000ff */
[----:B------:R-:W-:Y:S01]  /*3710*/  FFMA.FTZ R57, R160, R64, R29 ;  /* 0x00000040a0397223 */ /* 0x000fe2000001001d */
[----:B------:R-:W-:Y:S01]  /*3720*/  FSEL R65, R56, RZ, P4 ;  /* 0x000000ff38417208 */ /* 0x000fe20002000000 */
[----:B------:R-:W-:Y:S01]  /*3730*/  FMUL.FTZ R64, R59, UR6 ;  /* 0x000000063b407c20 */ /* 0x000fe20008410000 */
[----:B------:R-:W-:Y:S01]  /*3740*/  LOP3.LUT P2, RZ, R106, 0xff0000, RZ, 0xc0, !PT ;  /* 0x00ff00006aff7812 */ /* 0x000fe2000784c0ff */
[----:B------:R-:W-:Y:S01]  /*3750*/  FFMA.FTZ R56, R160, R61, R28 ;  /* 0x0000003da0387223 */ /* 0x000fe2000001001c */
[----:B------:R-:W-:Y:S01]  /*3760*/  LOP3.LUT P4, RZ, R166, 0xff0000, RZ, 0xc0, !PT ;  /* 0x00ff0000a6ff7812 */ /* 0x000fe2000788c0ff */
[----:B------:R-:W-:Y:S01]  /*3770*/  FMUL.FTZ R60, R57, UR6 ;  /* 0x00000006393c7c20 */ /* 0x000fe20008410000 */
[----:B------:R-:W-:Y:S02]  /*3780*/  LOP3.LUT P3, RZ, R106, 0xff000000, RZ, 0xc0, !PT ;  /* 0xff0000006aff7812 */ /* 0x000fe4000786c0ff */
[----:B------:R-:W-:-:S02]  /*3790*/  F2FP.F16.F32.PACK_AB R62, R65, R62 ;  /* 0x0000003e413e723e */ /* 0x000fc400000000ff */
[----:B------:R-:W-:Y:S02]  /*37a0*/  F2FP.F16.F32.PACK_AB R67, R69, R68 ;  /* 0x000000444543723e */ /* 0x000fe400000000ff */
        /* <DEDUP_REMOVED lines=18> */
[----:B------:R-:W-:-:S07]  /*38d0*/  F2FP.F16.F32.PACK_AB R64, R69, R64 ;  /* 0x000000404540723e */ /* 0x000fce00000000ff */
.L_x_3505:
        /* <DEDUP_REMOVED lines=90> */
.L_x_3512:
        /* <DEDUP_REMOVED lines=75> */
.L_x_3511:
        /* <DEDUP_REMOVED lines=76> */
.L_x_3514:
        /* <DEDUP_REMOVED lines=75> */
.L_x_3510:
        /* <DEDUP_REMOVED lines=56> */
.L_x_3516:
        /* <DEDUP_REMOVED lines=54> */
.L_x_3515:
        /* <DEDUP_REMOVED lines=55> */
.L_x_3517:
        /* <DEDUP_REMOVED lines=53> */
.L_x_3513:
        /* <DEDUP_REMOVED lines=87> */
.L_x_3520:
        /* <DEDUP_REMOVED lines=75> */
.L_x_3519:
        /* <DEDUP_REMOVED lines=76> */
.L_x_3522:
        /* <DEDUP_REMOVED lines=75> */
.L_x_3518:
        /* <DEDUP_REMOVED lines=10> */
[----:B0-----:R-:W-:Y:S01]  /*6e70*/  FFMA.FTZ R55, R160, R95, R51 ;  /* 0x0000005fa0377223 */ /* 0x001fe20000010033 */
[----:B------:R-:W-:Y:S01]  /*6e80*/  FFMA.FTZ R164, R164, R99, R178 ;  /* 0x00000063a4a47223 */ /* 0x000fe200000100b2 */
        /* <DEDUP_REMOVED lines=44> */
.L_x_3524:
        /* <DEDUP_REMOVED lines=54> */
.L_x_3523:
        /* <DEDUP_REMOVED lines=9> */
[----:B0-----:R-:W-:Y:S01]  /*7540*/  FMUL.FTZ R55, R160, R95 ;  /* 0x0000005fa0377220 */ /* 0x001fe20000410000 */
[----:B------:R-:W-:Y:S01]  /*7550*/  FFMA.FTZ R164, R164, R99, R178 ;  /* 0x00000063a4a47223 */ /* 0x000fe200000100b2 */
        /* <DEDUP_REMOVED lines=44> */
.L_x_3525:
        /* <DEDUP_REMOVED lines=53> */
.L_x_3521:
        /* <DEDUP_REMOVED lines=14> */
.L_x_3500:
        /* <DEDUP_REMOVED lines=48> */
.L_x_3499:
[----:B------:R-:W-:Y:S05]  /*7f50*/  BSYNC B0 ;  /* 0x0000000000007941 */ /* 0x000fea0003800000 */
.L_x_3498:
[----:B0-----:R-:W0:Y:S01]  /*7f60*/  S2R R54, SR_TID.X ;  /* 0x0000000000367919 */ /* 0x001e220000002100 */
        /* <DEDUP_REMOVED lines=145> */
.L_x_3501:
        /* <DEDUP_REMOVED lines=8> */
.L_x_3528:
[----:B------:R-:W-:Y:S05]  /*8900*/  BSYNC B2 ;  /* 0x0000000000027941 */ /* 0x000fea0003800000 */
.L_x_3527:
        /* <DEDUP_REMOVED lines=9> */
.L_x_3529:
[----:B------:R-:W-:Y:S01]  /*89a0*/  MOV R117, R180 ;  /* 0x000000b400757202 */ /* 0x000fe20000000f00 */
[----:B------:R-:W-:Y:S01]  /*89b0*/  FADD.FTZ R68, R69, R68 ;  /* 0x0000004445447221 */ /* 0x000fe20000010000 */
[----:B------:R-:W-:Y:S02]  /*89c0*/  MOV R136, R182 ;  /* 0x000000b600887202 */ /* 0x000fe40000000f00 */
        /* <DEDUP_REMOVED lines=8> */
.L_x_3530:
[----:B------:R-:W-:-:S05]  /*8a50*/  FADD.FTZ R70, R111, R70 ;  /* 0x000000466f467221 */ /* 0x000fca0000010000 */
[----:B------:R-:W-:Y:S02]  /*8a60*/  MOV R193, R70 ;  /* 0x0000004600c17202 */ /* 0x000fe40000000f00 */
[----:B------:R-:W-:-:S07]  /*8a70*/  MOV R99, R191 ;  /* 0x000000bf00637202 */ /* 0x000fce0000000f00 */
[----:B------:R-:W-:Y:S05]  /*8a80*/  WARPSYNC.COLLECTIVE R190, `(.L_x_3531) ;  /* 0x00000000be087348 */ /* 0x000fea0003c00000 */
[----:B------:R0:W1:Y:S02]  /*8a90*/  SHFL.BFLY P4, R191, R193, R192, R195 ;  /* 0x0c0000c0c1bf7389 */ /* 0x00006400000800c3 */
[----:B01----:R-:W-:Y:S05]  /*8aa0*/  ENDCOLLECTIVE ;  /* 0x000000000000791b */ /* 0x003fea0003800000 */
.L_x_3531:
[----:B------:R-:W-:-:S05]  /*8ab0*/  FADD.FTZ R99, R68, R99 ;  /* 0x0000006344637221 */ /* 0x000fca0000010000 */
[----:B------:R-:W-:Y:S01]  /*8ac0*/  MOV R193, R99 ;  /* 0x0000006300c17202 */ /* 0x000fe20000000f00 */
[----:B------:R-:W-:Y:S01]  /*8ad0*/  HFMA2 R192, -RZ, RZ, 0, 2.384185791015625e-07 ;  /* 0x00000004ffc07431 */ /* 0x000fe200000001ff */
[----:B------:R-:W-:-:S07]  /*8ae0*/  MOV R113, R191 ;  /* 0x000000bf00717202 */ /* 0x000fce0000000f00 */
[----:B------:R-:W-:Y:S05]  /*8af0*/  WARPSYNC.COLLECTIVE R190, `(.L_x_3532) ;  /* 0x00000000be087348 */ /* 0x000fea0003c00000 */
[----:B------:R0:W1:Y:S02]  /*8b00*/  SHFL.BFLY P4, R191, R193, R192, R195 ;  /* 0x0c0000c0c1bf7389 */ /* 0x00006400000800c3 */
[----:B01----:R-:W-:Y:S05]  /*8b10*/  ENDCOLLECTIVE ;  /* 0x000000000000791b */ /* 0x003fea0003800000 */
.L_x_3532:
[----:B------:R-:W-:-:S05]  /*8b20*/  FADD.FTZ R113, R70, R113 ;  /* 0x0000007146717221 */ /* 0x000fca0000010000 */
[----:B------:R-:W-:Y:S02]  /*8b30*/  MOV R193, R113 ;  /* 0x0000007100c17202 */ /* 0x000fe40000000f00 */
[----:B------:R-:W-:-:S07]  /*8b40*/  MOV R112, R191 ;  /* 0x000000bf00707202 */ /* 0x000fce0000000f00 */
[----:B------:R-:W-:Y:S05]  /*8b50*/  WARPSYNC.COLLECTIVE R190, `(.L_x_3533) ;  /* 0x00000000be087348 */ /* 0x000fea0003c00000 */
[----:B------:R0:W1:Y:S02]  /*8b60*/  SHFL.BFLY P4, R191, R193, R192, R195 ;  /* 0x0c0000c0c1bf7389 */ /* 0x00006400000800c3 */
[----:B01----:R-:W-:Y:S05]  /*8b70*/  ENDCOLLECTIVE ;  /* 0x000000000000791b */ /* 0x003fea0003800000 */
.L_x_3533:
[----:B------:R-:W-:-:S05]  /*8b80*/  FADD.FTZ R112, R99, R112 ;  /* 0x0000007063707221 */ /* 0x000fca0000010000 */
[----:B------:R-:W-:Y:S01]  /*8b90*/  MOV R193, R112 ;  /* 0x0000007000c17202 */ /* 0x000fe20000000f00 */
[----:B------:R-:W-:Y:S01]  /*8ba0*/  HFMA2 R192, -RZ, RZ, 0, 4.76837158203125e-07 ;  /* 0x00000008ffc07431 */ /* 0x000fe200000001ff */
[----:B------:R-:W-:-:S07]  /*8bb0*/  MOV R114, R191 ;  /* 0x000000bf00727202 */ /* 0x000fce0000000f00 */
[----:B------:R-:W-:Y:S05]  /*8bc0*/  WARPSYNC.COLLECTIVE R190, `(.L_x_3534) ;  /* 0x00000000be087348 */ /* 0x000fea0003c00000 */
[----:B------:R0:W1:Y:S02]  /*8bd0*/  SHFL.BFLY P4, R191, R193, R192, R195 ;  /* 0x0c0000c0c1bf7389 */ /* 0x00006400000800c3 */
[----:B01----:R-:W-:Y:S05]  /*8be0*/  ENDCOLLECTIVE ;  /* 0x000000000000791b */ /* 0x003fea0003800000 */
.L_x_3534:
[----:B------:R-:W-:Y:S01]  /*8bf0*/  FADD.FTZ R114, R113, R114 ;  /* 0x0000007271727221 */ /* 0x000fe20000010000 */
[----:B------:R-:W-:-:S04]  /*8c00*/  MOV R113, R187 ;  /* 0x000000bb00717202 */ /* 0x000fc80000000f00 */
[----:B------:R-:W-:Y:S02]  /*8c10*/  MOV R193, R114 ;  /* 0x0000007200c17202 */ /* 0x000fe40000000f00 */
[----:B------:R-:W-:-:S07]  /*8c20*/  MOV R69, R191 ;  /* 0x000000bf00457202 */ /* 0x000fce0000000f00 */
[----:B------:R-:W-:Y:S05]  /*8c30*/  WARPSYNC.COLLECTIVE R190, `(.L_x_3535) ;  /* 0x00000000be087348 */ /* 0x000fea0003c00000 */
[----:B------:R0:W1:Y:S02]  /*8c40*/  SHFL.BFLY P4, R191, R193, R192, R195 ;  /* 0x0c0000c0c1bf7389 */ /* 0x00006400000800c3 */
[----:B01----:R-:W-:Y:S05]  /*8c50*/  ENDCOLLECTIVE ;  /* 0x000000000000791b */ /* 0x003fea0003800000 */
.L_x_3535:
        /* <DEDUP_REMOVED lines=8> */
.L_x_3536:
        /* <DEDUP_REMOVED lines=8> */
.L_x_3537:
[----:B------:R-:W-:Y:S05]  /*8d60*/  BRA `(.L_x_3538) ;  /* 0xffffff8800507947 */ /* 0x000fea000383ffff */
.L_x_3539:
        /* <DEDUP_REMOVED lines=9> */
.L_x_5017:


//--------------------- .text._ZN10layer_norm31ln_parallel_residual_bwd_kernelINS_13Kernel_traitsI6__halfffffjLj768ELj1ELj4ELj1ELj16ENS_18Kernel_traits_baseILj768ES2_ffffjLj128EEEEELb0ELb0ELb0EEEvNS_9BwdParamsE --------------------------
	.section	.text._ZN10layer_norm31ln_parallel_residual_bwd_kernelINS_13Kernel_traitsI6__halfffffjLj768ELj1ELj4ELj1ELj16ENS_18Kernel_traits_baseILj768ES2_ffffjLj128EEEEELb0ELb0ELb0EEEvNS_9BwdParamsE,"ax",@progbits
	.align	128
        .global         _ZN10layer_norm31ln_parallel_residual_bwd_kernelINS_13Kernel_traitsI6__halfffffjLj768ELj1ELj4ELj1ELj16ENS_18Kernel_traits_baseILj768ES2_ffffjLj128EEEEELb0ELb0ELb0EEEvNS_9BwdParamsE
        .type           _ZN10layer_norm31ln_parallel_residual_bwd_kernelINS_13Kernel_traitsI6__halfffffjLj768ELj1ELj4ELj1ELj16ENS_18Kernel_traits_baseILj768ES2_ffffjLj128EEEEELb0ELb0ELb0EEEvNS_9BwdParamsE,@function
        .size           _ZN10layer_norm31ln_parallel_residual_bwd_kernelINS_13Kernel_traitsI6__halfffffjLj768ELj1ELj4ELj1ELj16ENS_18Kernel_traits_baseILj768ES2_ffffjLj128EEEEELb0ELb0ELb0EEEvNS_9BwdParamsE,(.L_x_5018 - _ZN10layer_norm31ln_parallel_residual_bwd_kernelINS_13Kernel_traitsI6__halfffffjLj768ELj1ELj4ELj1ELj16ENS_18Kernel_traits_baseILj768ES2_ffffjLj128EEEEELb0ELb0ELb0EEEvNS_9BwdParamsE)
        .other          _ZN10layer_norm31ln_parallel_residual_bwd_kernelINS_13Kernel_traitsI6__halfffffjLj768ELj1ELj4ELj1ELj16ENS_18Kernel_traits_baseILj768ES2_ffffjLj128EEEEELb0ELb0ELb0EEEvNS_9BwdParamsE,@"STO_CUDA_ENTRY STV_DEFAULT"
_ZN10layer_norm31ln_parallel_residual_bwd_kernelINS_13Kernel_traitsI6__halfffffjLj768ELj1ELj4ELj1ELj16ENS_18Kernel_traits_baseILj768ES2_ffffjLj128EEEEELb0ELb0ELb0EEEvNS_9BwdParamsE:
.text._ZN10layer_norm31ln_parallel_residual_bwd_kernelINS_13Kernel_traitsI6__halfffffjLj768ELj1ELj4ELj1ELj16ENS_18Kernel_traits_baseILj768ES2_ffffjLj128EEEEELb0ELb0ELb0EEEvNS_9BwdParamsE:
        /* <DEDUP_REMOVED lines=26> */
[C---:B------:R-:W-:Y:S02]  /*01a0*/  ISETP.GE.U32.AND P2, PT, R17.reuse, 0x60, PT ;  /* 0x000000601100780c */ /* 0x040fe40003f46070 */
[----:B------:R-:W-:-:S02]  /*01b0*/  ISETP.GE.U32.AND P3, PT, R17, 0x80, PT ;  /* 0x000000801100780c */ /* 0x000fc40003f66070 */
[C---:B------:R-:W-:Y:S01]  /*01c0*/  ISETP.GE.U32.AND P4, PT, R17.reuse, 0xa0, PT ;  /* 0x000000a01100780c */ /* 0x040fe20003f86070 */
[----:B------:R-:W0:Y:S01]  /*01d0*/  LDC.64 R38, c[0x0][0x3d0] ;  /* 0x0000f400ff267b82 */ /* 0x000e220000000a00 */
[----:B------:R-:W-:-:S03]  /*01e0*/  ISETP.GE.U32.AND P5, PT, R17, 0xc0, PT ;  /* 0x000000c01100780c */ /* 0x000fc60003fa6070 */
[----:B--2---:R-:W-:-:S04]  /*01f0*/  @P0 IMAD.WIDE.U32 R10, R53, 0x8, R10 ;  /* 0x00000008350a0825 */ /* 0x004fc800078e000a */
[----:B------:R-:W2:Y:S01]  /*0200*/  LDC.64 R44, c[0x0][0x3d8] ;  /* 0x0000f600ff2c7b82 */ /* 0x000ea20000000a00 */
[C---:B---3--:R-:W-:Y:S01]  /*0210*/  @P0 IMAD.WIDE.U32 R14, R53.reuse, 0x8, R14 ;  /* 0x00000008350e0825 */ /* 0x048fe200078e000e */
[----:B------:R-:W-:Y:S01]  /*0220*/  @P0 LOP3.LUT R53, R53, 0x20, RZ, 0xfc, !PT ;  /* 0x0000002035350812 */ /* 0x000fe200078efcff */
[----:B------:R-:W5:Y:S04]  /*0230*/  @P0 LDG.E.64 R12, desc[UR10][R10.64] ;  /* 0x0000000a0a0c0981 */ /* 0x000f68000c1e1b00 */
[C---:B----4-:R-:W-:Y:S01]  /*0240*/  @P1 IMAD.WIDE.U32 R30, R53.reuse, 0x8, R28 ;  /* 0x00000008351e1825 */ /* 0x050fe200078e001c */
[----:B------:R-:W3:Y:S01]  /*0250*/  LDC.64 R46, c[0x0][0x3d0] ;  /* 0x0000f400ff2e7b82 */ /* 0x000ee20000000a00 */
[----:B------:R4:W5:Y:S02]  /*0260*/  @P0 LDG.E.64 R20, desc[UR10][R14.64] ;  /* 0x0000000a0e140981 */ /* 0x000964000c1e1b00 */
[C---:B-1----:R-:W-:Y:S01]  /*0270*/  @P1 IMAD.WIDE.U32 R32, R53.reuse, 0x8, R32 ;  /* 0x0000000835201825 */ /* 0x042fe200078e0020 */
[----:B------:R-:W-:Y:S01]  /*0280*/  @P1 IADD3 R53, PT, PT, R53, 0x20, RZ ;  /* 0x0000002035351810 */ /* 0x000fe20007ffe0ff */
[----:B------:R-:W5:Y:S03]  /*0290*/  @P1 LDG.E.64 R22, desc[UR10][R30.64] ;  /* 0x0000000a1e161981 */ /* 0x000f66000c1e1b00 */
[----:B------:R-:W1:Y:S01]  /*02a0*/  LDC.64 R48, c[0x0][0x3d8] ;  /* 0x0000f600ff307b82 */ /* 0x000e620000000a00 */
[C---:B0-----:R-:W-:Y:S01]  /*02b0*/  @P2 IMAD.WIDE.U32 R34, R53.reuse, 0x8, R34 ;  /* 0x0000000835222825 */ /* 0x041fe200078e0022 */
[----:B------:R0:W5:Y:S03]  /*02c0*/  @P1 LDG.E.64 R24, desc[UR10][R32.64] ;  /* 0x0000000a20181981 */ /* 0x000166000c1e1b00 */
[C---:B------:R-:W-:Y:S01]  /*02d0*/  @P2 IMAD.WIDE.U32 R36, R53.reuse, 0x8, R36 ;  /* 0x0000000835242825 */ /* 0x040fe200078e0024 */
[----:B------:R-:W-:Y:S01]  /*02e0*/  @P2 IADD3 R53, PT, PT, R53, 0x20, RZ ;  /* 0x0000002035352810 */ /* 0x000fe20007ffe0ff */
[----:B------:R0:W5:Y:S01]  /*02f0*/  @P2 LDG.E.64 R26, desc[UR10][R34.64] ;  /* 0x0000000a221a2981 */ /* 0x000162000c1e1b00 */
[----:B------:R-:W0:Y:S03]  /*0300*/  LDC.64 R50, c[0x0][0x3d8] ;  /* 0x0000f600ff327b82 */ /* 0x000e260000000a00 */
[----:B------:R-:W-:-:S05]  /*0310*/  @P3 IMAD.WIDE.U32 R38, R53, 0x8, R38 ;  /* 0x0000000835263825 */ /* 0x000fca00078e0026 */
[----:B------:R-:W1:Y:S01]  /*0320*/  S2UR UR4, SR_CTAID.X ;  /* 0x00000000000479c3 */ /* 0x000e620000002500 */
[C---:B--2---:R-:W-:Y:S01]  /*0330*/  @P3 IMAD.WIDE.U32 R44, R53.reuse, 0x8, R44 ;  /* 0x00000008352c3825 */ /* 0x044fe200078e002c */
[----:B------:R-:W-:Y:S01]  /*0340*/  @P3 IADD3 R53, PT, PT, R53, 0x20, RZ ;  /* 0x0000002035353810 */ /* 0x000fe20007ffe0ff */
[----:B------:R-:W5:Y:S04]  /*0350*/  @P2 LDG.E.64 R40, desc[UR10][R36.64] ;  /* 0x0000000a24282981 */ /* 0x000f68000c1e1b00 */
[C---:B---3--:R-:W-:Y:S01]  /*0360*/  @P4 IMAD.WIDE.U32 R46, R53.reuse, 0x8, R46 ;  /* 0x00000008352e4825 */ /* 0x048fe200078e002e */
[----:B------:R-:W2:Y:S01]  /*0370*/  LDC.64 R28, c[0x0][0x3d0] ;  /* 0x0000f400ff1c7b82 */ /* 0x000ea20000000a00 */
[----:B----4-:R-:W-:Y:S01]  /*0380*/  SHF.R.U32.HI R14, RZ, 0x5, R18 ;  /* 0x00000005ff0e7819 */ /* 0x010fe20000011612 */
[----:B------:R-:W5:Y:S01]  /*0390*/  @P3 LDG.E.64 R42, desc[UR10][R38.64] ;  /* 0x0000000a262a3981 */ /* 0x000f62000c1e1b00 */
[C---:B-1----:R-:W-:Y:S01]  /*03a0*/  @P4 IMAD.WIDE.U32 R48, R53.reuse, 0x8, R48 ;  /* 0x0000000835304825 */ /* 0x042fe200078e0030 */
[----:B------:R-:W-:Y:S01]  /*03b0*/  @P4 IADD3 R53, PT, PT, R53, 0x20, RZ ;  /* 0x0000002035354810 */ /* 0x000fe20007ffe0ff */
[----:B------:R-:W-:-:S04]  /*03c0*/  USHF.L.U32 UR4, UR4, 0x2, URZ ;  /* 0x0000000204047899 */ /* 0x000fc800080006ff */
[C---:B0-----:R-:W-:Y:S01]  /*03d0*/  @P5 IMAD.WIDE.U32 R10, R53.reuse, 0x8, R50 ;  /* 0x00000008350a5825 */ /* 0x041fe200078e0032 */
[----:B------:R0:W5:Y:S04]  /*03e0*/  @P3 LDG.E.64 R128, desc[UR10][R44.64] ;  /* 0x0000000a2c803981 */ /* 0x000168000c1e1b00 */
[----:B------:R-:W5:Y:S01]  /*03f0*/  @P5 LDG.E.64 R2, desc[UR10][R10.64] ;  /* 0x0000000a0a025981 */ /* 0x000f62000c1e1b00 */
[----:B------:R-:W-:Y:S02]  /*0400*/  LOP3.LUT R14, R14, UR4, RZ, 0xfc, !PT ;  /* 0x000000040e0e7c12 */ /* 0x000fe4000f8efcff */
[----:B------:R-:W-:Y:S02]  /*0410*/  CS2R R32, SRZ ;  /* 0x0000000000207805 */ /* 0x000fe4000001ff00 */
[----:B------:R-:W-:Y:S01]  /*0420*/  CS2R R34, SRZ ;  /* 0x0000000000227805 */ /* 0x000fe2000001ff00 */
[----:B------:R1:W5:Y:S01]  /*0430*/  @P4 LDG.E.64 R4, desc[UR10][R46.64] ;  /* 0x0000000a2e044981 */ /* 0x000362000c1e1b00 */
[----:B------:R-:W-:Y:S01]  /*0440*/  ISETP.GE.AND P1, PT, R14, UR5, PT ;  /* 0x000000050e007c0c */ /* 0x000fe2000bf26270 */
[----:B--2---:R-:W-:Y:S01]  /*0450*/  @P5 IMAD.WIDE.U32 R28, R53, 0x8, R28 ;  /* 0x00000008351c5825 */ /* 0x004fe200078e001c */
[----:B0-----:R-:W-:Y:S01]  /*0460*/  CS2R R44, SRZ ;  /* 0x00000000002c7805 */ /* 0x001fe2000001ff00 */
[----:B------:R0:W5:Y:S01]  /*0470*/  @P4 LDG.E.64 R8, desc[UR10][R48.64] ;  /* 0x0000000a30084981 */ /* 0x000162000c1e1b00 */
[----:B------:R-:W-:-:S02]  /*0480*/  CS2R R50, SRZ ;  /* 0x0000000000327805 */ /* 0x000fc4000001ff00 */
[----:B------:R-:W-:Y:S02]  /*0490*/  CS2R R52, SRZ ;  /* 0x0000000000347805 */ /* 0x000fe4000001ff00 */
[----:B------:R-:W-:Y:S01]  /*04a0*/  CS2R R54, SRZ ;  /* 0x0000000000367805 */ /* 0x000fe2000001ff00 */
[----:B------:R2:W5:Y:S01]  /*04b0*/  @P5 LDG.E.64 R6, desc[UR10][R28.64] ;  /* 0x0000000a1c065981 */ /* 0x000562000c1e1b00 */
[----:B------:R-:W-:Y:S02]  /*04c0*/  CS2R R56, SRZ ;  /* 0x0000000000387805 */ /* 0x000fe4000001ff00 */
[----:B-1----:R-:W-:Y:S02]  /*04d0*/  CS2R R46, SRZ ;  /* 0x00000000002e7805 */ /* 0x002fe4000001ff00 */
        /* <DEDUP_REMOVED lines=30> */
[----:B--2---:R-:W-:Y:S02]  /*06c0*/  CS2R R28, SRZ ;  /* 0x00000000001c7805 */ /* 0x004fe4000001ff00 */
        /* <DEDUP_REMOVED lines=9> */
[----:B------:R-:W-:Y:S06]  /*0760*/  @P1 BRA `(.L_x_3540) ;  /* 0x0000006400641947 */ /* 0x000fec0003800000 */
[----:B------:R-:W0:Y:S01]  /*0770*/  LDCU.U8 UR4, c[0x0][0x410] ;  /* 0x00008200ff0477ac */ /* 0x000e220008000000 */
[--C-:B-----5:R-:W-:Y:S02]  /*0780*/  SHF.R.U64 R0, R12, 0x10, R13.reuse ;  /* 0x000000100c007819 */ /* 0x120fe4000000120d */
[----:B------:R-:W-:Y:S02]  /*0790*/  CS2R R44, SRZ ;  /* 0x00000000002c7805 */ /* 0x000fe4000001ff00 */
[----:B------:R-:W-:Y:S02]  /*07a0*/  MOV R202, R13 ;  /* 0x0000000d00ca7202 */ /* 0x000fe40000000f00 */
[----:B------:R-:W-:Y:S02]  /*07b0*/  CS2R R46, SRZ ;  /* 0x00000000002e7805 */ /* 0x000fe4000001ff00 */
[----:B------:R-:W-:Y:S02]  /*07c0*/  SHF.R.U32.HI R11, RZ, 0x10, R13 ;  /* 0x00000010ff0b7819 */ /* 0x000fe4000001160d */
[----:B------:R-:W-:-:S02]  /*07d0*/  CS2R R32, SRZ ;  /* 0x0000000000207805 */ /* 0x000fc4000001ff00 */
[----:B------:R-:W-:Y:S02]  /*07e0*/  MOV R217, R4 ;  /* 0x0000000400d97202 */ /* 0x000fe40000000f00 */
[----:B------:R-:W-:Y:S02]  /*07f0*/  CS2R R34, SRZ ;  /* 0x0000000000227805 */ /* 0x000fe4000001ff00 */
[----:B------:R-:W-:Y:S02]  /*0800*/  MOV R198, R12 ;  /* 0x0000000c00c67202 */ /* 0x000fe40000000f00 */
[----:B------:R-:W-:Y:S02]  /*0810*/  CS2R R48, SRZ ;  /* 0x0000000000307805 */ /* 0x000fe4000001ff00 */
[----:B------:R-:W-:Y:S02]  /*0820*/  MOV R203, R20 ;  /* 0x0000001400cb7202 */ /* 0x000fe40000000f00 */
[----:B------:R-:W-:-:S02]  /*0830*/  CS2R R50, SRZ ;  /* 0x0000000000327805 */ /* 0x000fc4000001ff00 */
[----:B------:R-:W-:Y:S02]  /*0840*/  SHF.R.U64 R10, R20, 0x10, R21 ;  /* 0x00000010140a7819 */ /* 0x000fe40000001215 */
[----:B------:R-:W-:Y:S02]  /*0850*/  CS2R R52, SRZ ;  /* 0x0000000000347805 */ /* 0x000fe4000001ff00 */
[----:B------:R-:W-:Y:S02]  /*0860*/  MOV R205, R22 ;  /* 0x0000001600cd7202 */ /* 0x000fe40000000f00 */
[----:B------:R-:W-:Y:S02]  /*0870*/  CS2R R54, SRZ ;  /* 0x0000000000367805 */ /* 0x000fe4000001ff00 */
[----:B------:R-:W-:Y:S01]  /*0880*/  SHF.R.U64 R13, R22, 0x10, R23 ;  /* 0x00000010160d7819 */ /* 0x000fe20000001217 */
[----:B0-----:R-:W-:Y:S01]  /*0890*/  UISETP.NE.AND UP0, UPT, UR4, URZ, UPT ;  /* 0x000000ff0400728c */ /* 0x001fe2000bf05270 */
[----:B------:R-:W-:-:S02]  /*08a0*/  SHF.R.U64 R4, R4, 0x10, R5 ;  /* 0x0000001004047819 */ /* 0x000fc40000001205 */
[----:B------:R-:W-:Y:S02]  /*08b0*/  CS2R R56, SRZ ;  /* 0x0000000000387805 */ /* 0x000fe4000001ff00 */
[----:B------:R-:W-:Y:S02]  /*08c0*/  MOV R218, R5 ;  /* 0x0000000500da7202 */ /* 0x000fe40000000f00 */
[----:B------:R-:W-:Y:S02]  /*08d0*/  CS2R R58, SRZ ;  /* 0x00000000003a7805 */ /* 0x000fe4000001ff00 */
[----:B------:R-:W-:Y:S02]  /*08e0*/  SHF.R.U32.HI R28, RZ, 0x10, R5 ;  /* 0x00000010ff1c7819 */ /* 0x000fe40000011605 */
[----:B------:R-:W-:Y:S02]  /*08f0*/  CS2R R60, SRZ ;  /* 0x00000000003c7805 */ /* 0x000fe4000001ff00 */
[----:B------:R-:W-:-:S02]  /*0900*/  MOV R221, R6 ;  /* 0x0000000600dd7202 */ /* 0x000fc40000000f00 */
[----:B------:R-:W-:Y:S02]  /*0910*/  CS2R R62, SRZ ;  /* 0x00000000003e7805 */ /* 0x000fe4000001ff00 */
[----:B------:R-:W-:Y:S02]  /*0920*/  MOV R223, R2 ;  /* 0x0000000200df7202 */ /* 0x000fe40000000f00 */
[----:B------:R-:W-:Y:S02]  /*0930*/  CS2R R64, SRZ ;  /* 0x0000000000407805 */ /* 0x000fe4000001ff00 */
[----:B------:R-:W-:Y:S02]  /*0940*/  MOV R204, R21 ;  /* 0x0000001500cc7202 */ /* 0x000fe40000000f00 */
[----:B------:R-:W-:Y:S02]  /*0950*/  CS2R R66, SRZ ;  /* 0x0000000000427805 */ /* 0x000fe4000001ff00 */
[----:B------:R-:W-:-:S02]  /*0960*/  SHF.R.U32.HI R12, RZ, 0x10, R21 ;  /* 0x00000010ff0c7819 */ /* 0x000fc40000011615 */
[----:B------:R-:W-:Y:S02]  /*0970*/  CS2R R36, SRZ ;  /* 0x0000000000247805 */ /* 0x000fe4000001ff00 */
[----:B------:R-:W-:Y:S02]  /*0980*/  MOV R206, R23 ;  /* 0x0000001700ce7202 */ /* 0x000fe40000000f00 */
[----:B------:R-:W-:Y:S02]  /*0990*/  CS2R R38, SRZ ;  /* 0x0000000000267805 */ /* 0x000fe4000001ff00 */
[----:B------:R-:W-:Y:S02]  /*09a0*/  SHF.R.U32.HI R18, RZ, 0x10, R23 ;  /* 0x00000010ff127819 */ /* 0x000fe40000011617 */
[----:B------:R-:W-:Y:S02]  /*09b0*/  CS2R R68, SRZ ;  /* 0x0000000000447805 */ /* 0x000fe4000001ff00 */
[----:B------:R-:W-:-:S02]  /*09c0*/  MOV R207, R24 ;  /* 0x0000001800cf7202 */ /* 0x000fc40000000f00 */
[----:B------:R-:W-:Y:S02]  /*09d0*/  CS2R R70, SRZ ;  /* 0x0000000000467805 */ /* 0x000fe4000001ff00 */
[--C-:B------:R-:W-:Y:S02]  /*09e0*/  SHF.R.U64 R15, R24, 0x10, R25.reuse ;  /* 0x00000010180f7819 */ /* 0x100fe40000001219 */
[----:B------:R-:W-:Y:S02]  /*09f0*/  CS2R R72, SRZ ;  /* 0x0000000000487805 */ /* 0x000fe4000001ff00 */
[----:B------:R-:W-:Y:S02]  /*0a00*/  MOV R208, R25 ;  /* 0x0000001900d07202 */ /* 0x000fe40000000f00 */
[----:B------:R-:W-:Y:S02]  /*0a10*/  CS2R R74, SRZ ;  /* 0x00000000004a7805 */ /* 0x000fe4000001ff00 */
[----:B------:R-:W-:-:S02]  /*0a20*/  SHF.R.U32.HI R19, RZ, 0x10, R25 ;  /* 0x00000010ff137819 */ /* 0x000fc40000011619 */
[----:B------:R-:W-:Y:S02]  /*0a30*/  CS2R R76, SRZ ;  /* 0x00000000004c7805 */ /* 0x000fe4000001ff00 */
[----:B------:R-:W-:Y:S02]  /*0a40*/  MOV R209, R26 ;  /* 0x0000001a00d17202 */ /* 0x000fe40000000f00 */
[----:B------:R-:W-:Y:S02]  /*0a50*/  CS2R R78, SRZ ;  /* 0x00000000004e7805 */ /* 0x000fe4000001ff00 */
[----:B------:R-:W-:Y:S02]  /*0a60*/  SHF.R.U64 R20, R26, 0x10, R27 ;  /* 0x000000101a147819 */ /* 0x000fe4000000121b */
[----:B------:R-:W-:Y:S02]  /*0a70*/  CS2R R80, SRZ ;  /* 0x0000000000507805 */ /* 0x000fe4000001ff00 */
[----:B------:R-:W-:-:S02]  /*0a80*/  MOV R210, R27 ;  /* 0x0000001b00d27202 */ /* 0x000fc40000000f00 */
[----:B------:R-:W-:Y:S02]  /*0a90*/  CS2R R82, SRZ ;  /* 0x0000000000527805 */ /* 0x000fe4000001ff00 */
[----:B------:R-:W-:Y:S02]  /*0aa0*/  SHF.R.U32.HI R22, RZ, 0x10, R27 ;  /* 0x00000010ff167819 */ /* 0x000fe4000001161b */
[----:B------:R-:W-:Y:S02]  /*0ab0*/  CS2R R84, SRZ ;  /* 0x0000000000547805 */ /* 0x000fe4000001ff00 */
[----:B------:R-:W-:Y:S02]  /*0ac0*/  MOV R219, R8 ;  /* 0x0000000800db7202 */ /* 0x000fe40000000f00 */
[----:B------:R-:W-:Y:S02]  /*0ad0*/  CS2R R86, SRZ ;  /* 0x0000000000567805 */ /* 0x000fe4000001ff00 */
[----:B------:R-:W-:-:S02]  /*0ae0*/  SHF.R.U64 R5, R8, 0x10, R9 ;  /* 0x0000001008057819 */ /* 0x000fc40000001209 */
[----:B------:R-:W-:Y:S02]  /*0af0*/  CS2R R108, SRZ ;  /* 0x00000000006c7805 */ /* 0x000fe4000001ff00 */
[----:B------:R-:W-:Y:S02]  /*0b00*/  SHF.R.U64 R6, R6, 0x10, R7 ;  /* 0x0000001006067819 */ /* 0x000fe40000001207 */
[----:B------:R-:W-:Y:S02]  /*0b10*/  CS2R R110, SRZ ;  /* 0x00000000006e7805 */ /* 0x000fe4000001ff00 */
[----:B------:R-:W-:Y:S02]  /*0b20*/  MOV R222, R7 ;  /* 0x0000000700de7202 */ /* 0x000fe40000000f00 */
[----:B------:R-:W-:Y:S02]  /*0b30*/  CS2R R88, SRZ ;  /* 0x0000000000587805 */ /* 0x000fe4000001ff00 */
[----:B------:R-:W-:-:S02]  /*0b40*/  SHF.R.U64 R2, R2, 0x10, R3 ;  /* 0x0000001002027819 */ /* 0x000fc40000001203 */
[----:B------:R-:W-:Y:S02]  /*0b50*/  CS2R R90, SRZ ;  /* 0x00000000005a7805 */ /* 0x000fe4000001ff00 */
[----:B------:R-:W-:Y:S02]  /*0b60*/  MOV R224, R3 ;  /* 0x0000000300e07202 */ /* 0x000fe40000000f00 */
[----:B------:R-:W-:Y:S02]  /*0b70*/  CS2R R92, SRZ ;  /* 0x00000000005c7805 */ /* 0x000fe4000001ff00 */
[----:B------:R-:W-:Y:S02]  /*0b80*/  MOV R211, R40 ;  /* 0x0000002800d37202 */ /* 0x000fe40000000f00 */
[----:B------:R-:W-:Y:S02]  /*0b90*/  CS2R R94, SRZ ;  /* 0x00000000005e7805 */ /* 0x000fe4000001ff00 */
        /* <DEDUP_REMOVED lines=24> */
[----:B------:R-:W-:-:S02]  /*0d20*/  SHF.R.U32.HI R8, RZ, 0x10, R9 ;  /* 0x00000010ff087819 */ /* 0x000fc40000011609 */
[----:B------:R-:W-:Y:S02]  /*0d30*/  CS2R R122, SRZ ;  /* 0x00000000007a7805 */ /* 0x000fe4000001ff00 */
[----:B------:R-:W-:Y:S02]  /*0d40*/  SHF.R.U32.HI R7, RZ, 0x10, R7 ;  /* 0x00000010ff077819 */ /* 0x000fe40000011607 */
[----:B------:R-:W-:Y:S02]  /*0d50*/  CS2R R124, SRZ ;  /* 0x00000000007c7805 */ /* 0x000fe4000001ff00 */
[----:B------:R-:W-:Y:S02]  /*0d60*/  SHF.R.U32.HI R3, RZ, 0x10, R3 ;  /* 0x00000010ff037819 */ /* 0x000fe40000011603 */
[----:B------:R-:W-:Y:S02]  /*0d70*/  CS2R R126, SRZ ;  /* 0x00000000007e7805 */ /* 0x000fe4000001ff00 */
[----:B------:R-:W-:-:S02]  /*0d80*/  PRMT R218, R218, 0x5410, R28 ;  /* 0x00005410dada7816 */ /* 0x000fc4000000001c */
[----:B------:R-:W-:Y:S02]  /*0d90*/  CS2R R28, SRZ ;  /* 0x00000000001c7805 */ /* 0x000fe4000001ff00 */
        /* <DEDUP_REMOVED lines=23> */
[----:B------:R-:W-:-:S13]  /*0f10*/  PLOP3.LUT P1, PT, PT, PT, UP0, 0x80, 0x8 ;  /* 0x000000000008781c */ /* 0x000fda0003f2f008 */
.L_x_3614:
        /* <DEDUP_REMOVED lines=8> */
[C---:B------:R-:W-:Y:S01]  /*0fa0*/  ISETP.GE.U32.AND P6, PT, R17.reuse, 0x60, PT ;  /* 0x000000601100780c */ /* 0x040fe20003fc6070 */
[----:B------:R-:W-:Y:S01]  /*0fb0*/  HFMA2 R199, -RZ, RZ, 0, 0 ;  /* 0x00000000ffc77431 */ /* 0x000fe200000001ff */
[C---:B------:R-:W-:Y:S01]  /*0fc0*/  ISETP.GE.U32.AND P4, PT, R17.reuse, 0x80, PT ;  /* 0x000000801100780c */ /* 0x040fe20003f86070 */
[----:B------:R-:W-:Y:S01]  /*0fd0*/  IMAD R13, R14, R19, RZ ;  /* 0x000000130e0d7224 */ /* 0x000fe200078e02ff */
[C---:B------:R-:W-:Y:S02]  /*0fe0*/  ISETP.GE.U32.AND P5, PT, R17.reuse, 0x40, PT ;  /* 0x000000401100780c */ /* 0x040fe40003fa6070 */
[----:B------:R-:W-:Y:S02]  /*0ff0*/  ISETP.GE.U32.AND P2, PT, R17, 0xa0, PT ;  /* 0x000000a01100780c */ /* 0x000fe40003f46070 */
[----:B------:R-:W-:-:S02]  /*1000*/  SHF.R.S32.HI R160, RZ, 0x1f, R13 ;  /* 0x0000001fffa07819 */ /* 0x000fc4000001140d */
[----:B------:R-:W-:Y:S02]  /*1010*/  ISETP.GE.U32.AND P3, PT, R17, 0xc0, PT ;  /* 0x000000c01100780c */ /* 0x000fe40003f66070 */
[----:B------:R-:W-:Y:S02]  /*1020*/  LEA.HI R13, R160, R13, RZ, 0x2 ;  /* 0x0000000da00d7211 */ /* 0x000fe400078f10ff */
[----:B------:R-:W-:Y:S02]  /*1030*/  P2R R196, PR, RZ, 0x40 ;  /* 0x00000040ffc47803 */ /* 0x000fe40000000000 */
[----:B------:R-:W-:Y:S02]  /*1040*/  LEA.HI.SX32 R13, R13, R16, 0x1e ;  /* 0x000000100d0d7211 */ /* 0x000fe400078ff2ff */
[----:B------:R-:W-:Y:S02]  /*1050*/  P2R R195, PR, RZ, 0x10 ;  /* 0x00000010ffc37803 */ /* 0x000fe40000000000 */
[----:B------:R-:W-:-:S02]  /*1060*/  MOV R200, RZ ;  /* 0x000000ff00c87202 */ /* 0x000fc40000000f00 */
        /* <DEDUP_REMOVED lines=14> */
[--C-:B------:R-:W-:Y:S02]  /*1150*/  HADD2.F32 R181, -RZ, R203.reuse.H0_H0 ;  /* 0x200000cbffb57230 */ /* 0x100fe40000004100 */
[----:B------:R-:W-:Y:S02]  /*1160*/  HADD2.F32 R11, -RZ, R198.H0_H0 ;  /* 0x200000c6ff0b7230 */ /* 0x000fe40000004100 */
[----:B------:R-:W-:Y:S02]  /*1170*/  HADD2.F32 R170, -RZ, R203.H1_H1 ;  /* 0x300000cbffaa7230 */ /* 0x000fe40000004100 */
[----:B------:R-:W-:Y:S02]  /*1180*/  HADD2.F32 R194, -RZ, R204.H1_H1 ;  /* 0x300000ccffc27230 */ /* 0x000fe40000004100 */
[----:B------:R-:W-:-:S04]  /*1190*/  HADD2.F32 R18, -RZ, R198.H1_H1 ;  /* 0x300000c6ff127230 */ /* 0x000fc80000004100 */
[----:B------:R-:W0:Y:S01]  /*11a0*/  @P0 LDC.64 R200, c[0x0][0x438] ;  /* 0x00010e00ffc80b82 */ /* 0x000e220000000a00 */
[----:B------:R-:W-:Y:S02]  /*11b0*/  HADD2.F32 R182, -RZ, R202.H1_H1 ;  /* 0x300000caffb67230 */ /* 0x000fe40000004100 */
[----:B0-----:R-:W-:-:S05]  /*11c0*/  @P0 IMAD.WIDE.U32 R200, R13, 0x10, R200 ;  /* 0x000000100dc80825 */ /* 0x001fca00078e00c8 */
[----:B------:R0:W5:Y:S02]  /*11d0*/  @P0 LDG.E.128 R128, desc[UR10][R200.64] ;  /* 0x0000000ac8800981 */ /* 0x000164000c1e1d00 */
[----:B0-----:R-:W-:Y:S01]  /*11e0*/  IADD3 R201, PT, PT, R13, 0x20, RZ ;  /* 0x000000200dc97810 */ /* 0x001fe20007ffe0ff */
[----:B---3--:R-:W-:Y:S01]  /*11f0*/  FMUL.FTZ R181, R156, R181 ;  /* 0x000000b59cb57220 */ /* 0x008fe20000410000 */
[----:B------:R-:W-:Y:S01]  /*1200*/  FMUL.FTZ R170, R157, R170 ;  /* 0x000000aa9daa7220 */ /* 0x000fe20000410000 */
[----:B------:R-:W-:Y:S02]  /*1210*/  FMUL.FTZ R194, R159, R194 ;  /* 0x000000c29fc27220 */ /* 0x000fe40000410000 */
[----:B----4-:R-:W-:Y:S01]  /*1220*/  FFMA.FTZ R12, R160, R11, R181 ;  /* 0x0000000ba00c7223 */ /* 0x010fe200000100b5 */
[----:B------:R-:W-:Y:S02]  /*1230*/  HADD2.F32 R11, -RZ, R204.H0_H0 ;  /* 0x200000ccff0b7230 */ /* 0x000fe40000004100 */
[----:B------:R-:W-:-:S03]  /*1240*/  HADD2.F32 R181, -RZ, R202.H0_H0 ;  /* 0x200000caffb57230 */ /* 0x000fc60000004100 */
[----:B------:R-:W-:Y:S01]  /*1250*/  FMUL.FTZ R193, R158, R11 ;  /* 0x0000000b9ec17220 */ /* 0x000fe20000410000 */
[----:B------:R-:W-:Y:S01]  /*1260*/  FFMA.FTZ R11, R161, R18, R170 ;  /* 0x00000012a10b7223 */ /* 0x000fe200000100aa */
[----:B--2---:R-:W-:Y:S01]  /*1270*/  FADD.FTZ R164, -R197, R164 ;  /* 0x000000a4c5a47221 */ /* 0x004fe20000010100 */
[----:B------:R-:W-:Y:S01]  /*1280*/  FFMA.FTZ R18, R163, R182, R194 ;  /* 0x000000b6a3127223 */ /* 0x000fe200000100c2 */
[----:B------:R-:W-:Y:S01]  /*1290*/  FADD.FTZ R182, -R197, R165 ;  /* 0x000000a5c5b67221 */ /* 0x000fe20000010100 */
[----:B------:R-:W-:Y:S01]  /*12a0*/  FFMA.FTZ R170, R162, R181, R193 ;  /* 0x000000b5a2aa7223 */ /* 0x000fe200000100c1 */
[C---:B-----5:R-:W-:Y:S02]  /*12b0*/  FMUL.FTZ R181, R15.reuse, R164 ;  /* 0x000000a40fb57220 */ /* 0x060fe40000410000 */
[----:B------:R-:W-:Y:S01]  /*12c0*/  FMUL.FTZ R182, R15, R182 ;  /* 0x000000b60fb67220 */ /* 0x000fe20000410000 */
[----:B------:R-:W-:Y:S01]  /*12d0*/  FADD.FTZ R104, R104, R156 ;  /* 0x0000009c68687221 */ /* 0x000fe20000010000 */
[----:B------:R-:W-:Y:S01]  /*12e0*/  FFMA.FTZ R84, R156, R181, R84 ;  /* 0x000000b59c547223 */ /* 0x000fe20000010054 */
[----:B------:R-:W-:Y:S01]  /*12f0*/  FADD.FTZ R105, R105, R157 ;  /* 0x0000009d69697221 */ /* 0x000fe20000010000 */
[----:B------:R-:W-:Y:S01]  /*1300*/  FFMA.FTZ R85, R157, R182, R85 ;  /* 0x000000b69d557223 */ /* 0x000fe20000010055 */
[----:B------:R-:W-:Y:S01]  /*1310*/  FADD.FTZ R156, RZ, R12 ;  /* 0x0000000cff9c7221 */ /* 0x000fe20000010000 */
[----:B------:R-:W-:Y:S01]  /*1320*/  FADD.FTZ R166, -R197, R166 ;  /* 0x000000a6c5a67221 */ /* 0x000fe20000010100 */
[----:B------:R-:W-:Y:S01]  /*1330*/  FFMA.FTZ R157, R181, R12, RZ ;  /* 0x0000000cb59d7223 */ /* 0x000fe200000100ff */
[----:B------:R-:W-:Y:S01]  /*1340*/  FADD.FTZ R65, R65, R161 ;  /* 0x000000a141417221 */ /* 0x000fe20000010000 */
[----:B------:R-:W-:Y:S01]  /*1350*/  FFMA.FTZ R45, R161, R182, R45 ;  /* 0x000000b6a12d7223 */ /* 0x000fe2000001002d */
[----:B------:R-:W-:Y:S01]  /*1360*/  FADD.FTZ R161, R156, R11 ;  /* 0x0000000b9ca17221 */ /* 0x000fe20000010000 */
[----:B------:R-:W-:Y:S01]  /*1370*/  FADD.FTZ R194, -R197, R167 ;  /* 0x000000a7c5c27221 */ /* 0x000fe20000010100 */
[----:B------:R-:W-:Y:S01]  /*1380*/  FMUL.FTZ R193, R15, R166 ;  /* 0x000000a60fc17220 */ /* 0x000fe20000410000 */
[----:B------:R-:W-:Y:S01]  /*1390*/  FFMA.FTZ R156, R182, R11, R157 ;  /* 0x0000000bb69c7223 */ /* 0x000fe2000001009d */
[----:B------:R-:W-:Y:S01]  /*13a0*/  FADD.FTZ R161, R161, R170 ;  /* 0x000000aaa1a17221 */ /* 0x000fe20000010000 */
[----:B------:R-:W-:-:S02]  /*13b0*/  FMUL.FTZ R194, R15, R194 ;  /* 0x000000c20fc27220 */ /* 0x000fc40000410000 */
[----:B------:R-:W-:Y:S01]  /*13c0*/  FFMA.FTZ R157, R193, R170, R156 ;  /* 0x000000aac19d7223 */ /* 0x000fe2000001009c */
[----:B------:R-:W-:Y:S01]  /*13d0*/  FADD.FTZ R64, R64, R160 ;  /* 0x000000a040407221 */ /* 0x000fe20000010000 */
[----:B------:R-:W-:Y:S01]  /*13e0*/  FFMA.FTZ R44, R160, R181, R44 ;  /* 0x000000b5a02c7223 */ /* 0x000fe2000001002c */
[----:B------:R-:W-:Y:S01]  /*13f0*/  FADD.FTZ R66, R66, R162 ;  /* 0x000000a242427221 */ /* 0x000fe20000010000 */
[-C--:B------:R-:W-:Y:S01]  /*1400*/  FFMA.FTZ R46, R162, R193.reuse, R46 ;  /* 0x000000c1a22e7223 */ /* 0x080fe2000001002e */
[----:B------:R-:W-:Y:S01]  /*1410*/  FADD.FTZ R106, R106, R158 ;  /* 0x0000009e6a6a7221 */ /* 0x000fe20000010000 */
[----:B------:R-:W-:Y:S01]  /*1420*/  FFMA.FTZ R86, R158, R193, R86 ;  /* 0x000000c19e567223 */ /* 0x000fe20000010056 */
[----:B------:R-:W-:Y:S01]  /*1430*/  FADD.FTZ R67, R67, R163 ;  /* 0x000000a343437221 */ /* 0x000fe20000010000 */
[-C--:B------:R-:W-:Y:S01]  /*1440*/  FFMA.FTZ R47, R163, R194.reuse, R47 ;  /* 0x000000c2a32f7223 */ /* 0x080fe2000001002f */
[----:B------:R-:W-:Y:S01]  /*1450*/  FADD.FTZ R107, R107, R159 ;  /* 0x0000009f6b6b7221 */ /* 0x000fe20000010000 */
[----:B------:R-:W-:Y:S01]  /*1460*/  FFMA.FTZ R87, R159, R194, R87 ;  /* 0x000000c29f577223 */ /* 0x000fe20000010057 */
[----:B------:R-:W-:Y:S01]  /*1470*/  FADD.FTZ R199, R161, R18 ;  /* 0x00000012a1c77221 */ /* 0x000fe20000010000 */
[----:B------:R-:W-:-:S07]  /*1480*/  FFMA.FTZ R200, R194, R18, R157 ;  /* 0x00000012c2c87223 */ /* 0x000fce000001009d */
.L_x_3542:
[----:B------:R-:W-:Y:S05]  /*1490*/  BSYNC.RECONVERGENT B0 ;  /* 0x0000000000007941 */ /* 0x000fea0003800200 */
.L_x_3541:
        /* <DEDUP_REMOVED lines=16> */
[----:B------:R-:W-:Y:S02]  /*15a0*/  HADD2.F32 R192, -RZ, R207.H1_H1 ;  /* 0x300000cfffc07230 */ /* 0x000fe40000004100 */
[----:B------:R-:W-:Y:S02]  /*15b0*/  HADD2.F32 R180, -RZ, R205.H1_H1 ;  /* 0x300000cdffb47230 */ /* 0x000fe40000004100 */
[----:B0-----:R-:W-:-:S05]  /*15c0*/  @P0 IMAD.WIDE.U32 R20, R201, 0x10, R20 ;  /* 0x00000010c9140825 */ /* 0x001fca00078e0014 */
[----:B------:R0:W5:Y:S01]  /*15d0*/  @P0 LDG.E.128 R40, desc[UR10][R20.64] ;  /* 0x0000000a14280981 */ /* 0x000162000c1e1d00 */
[----:B------:R-:W-:Y:S02]  /*15e0*/  HADD2.F32 R228, -RZ, R208.H1_H1 ;  /* 0x300000d0ffe47230 */ /* 0x000fe40000004100 */
[----:B------:R-:W-:Y:S01]  /*15f0*/  HADD2.F32 R226, -RZ, R206.H1_H1 ;  /* 0x300000ceffe27230 */ /* 0x000fe20000004100 */
[----:B------:R-:W-:Y:S01]  /*1600*/  IADD3 R201, PT, PT, R201, 0x20, RZ ;  /* 0x00000020c9c97810 */ /* 0x000fe20007ffe0ff */
[----:B---3--:R-:W-:Y:S01]  /*1610*/  FMUL.FTZ R179, R156, R179 ;  /* 0x000000b39cb37220 */ /* 0x008fe20000410000 */
[----:B------:R-:W-:-:S03]  /*1620*/  FMUL.FTZ R192, R157, R192 ;  /* 0x000000c09dc07220 */ /* 0x000fc60000410000 */
[----:B----4-:R-:W-:Y:S01]  /*1630*/  FFMA.FTZ R10, R160, R9, R179 ;  /* 0x00000009a00a7223 */ /* 0x010fe200000100b3 */
[----:B------:R-:W-:Y:S02]  /*1640*/  HADD2.F32 R9, -RZ, R208.H0_H0 ;  /* 0x200000d0ff097230 */ /* 0x000fe40000004100 */
[----:B------:R-:W-:-:S03]  /*1650*/  HADD2.F32 R179, -RZ, R206.H0_H0 ;  /* 0x200000ceffb37230 */ /* 0x000fc60000004100 */
[----:B0-----:R-:W-:Y:S01]  /*1660*/  FMUL.FTZ R21, R158, R9 ;  /* 0x000000099e157220 */ /* 0x001fe20000410000 */
[----:B------:R-:W-:Y:S01]  /*1670*/  FFMA.FTZ R9, R161, R180, R192 ;  /* 0x000000b4a1097223 */ /* 0x000fe200000100c0 */
[C---:B--2---:R-:W-:Y:S01]  /*1680*/  FADD.FTZ R164, -R197.reuse, R164 ;  /* 0x000000a4c5a47221 */ /* 0x044fe20000010100 */
[----:B------:R-:W-:Y:S01]  /*1690*/  FADD.FTZ R180, -R197, R165 ;  /* 0x000000a5c5b47221 */ /* 0x000fe20000010100 */
[----:B------:R-:W-:Y:S02]  /*16a0*/  FFMA.FTZ R20, R162, R179, R21 ;  /* 0x000000b3a2147223 */ /* 0x000fe40000010015 */
[C---:B-----5:R-:W-:Y:S01]  /*16b0*/  FMUL.FTZ R179, R15.reuse, R164 ;  /* 0x000000a40fb37220 */ /* 0x060fe20000410000 */
[----:B------:R-:W-:Y:S01]  /*16c0*/  FMUL.FTZ R180, R15, R180 ;  /* 0x000000b40fb47220 */ /* 0x000fe20000410000 */
[----:B------:R-:W-:Y:S01]  /*16d0*/  FADD.FTZ R28, R28, R156 ;  /* 0x0000009c1c1c7221 */ /* 0x000fe20000010000 */
[----:B------:R-:W-:Y:S01]  /*16e0*/  FADD.FTZ R166, -R197, R166 ;  /* 0x000000a6c5a67221 */ /* 0x000fe20000010100 */
[----:B------:R-:W-:Y:S01]  /*16f0*/  FFMA.FTZ R108, R156, R179, R108 ;  /* 0x000000b39c6c7223 */ /* 0x000fe2000001006c */
        /* <DEDUP_REMOVED lines=8> */
[----:B------:R-:W-:Y:S01]  /*1780*/  FMUL.FTZ R228, R159, R228 ;  /* 0x000000e49fe47220 */ /* 0x000fe20000410000 */
[----:B------:R-:W-:Y:S01]  /*1790*/  FADD.FTZ R192, -R197, R167 ;  /* 0x000000a7c5c07221 */ /* 0x000fe20000010100 */
        /* <DEDUP_REMOVED lines=17> */
.L_x_3544:
[----:B------:R-:W-:Y:S05]  /*18b0*/  BSYNC.RECONVERGENT B0 ;  /* 0x0000000000007941 */ /* 0x000fea0003800200 */
.L_x_3543:
        /* <DEDUP_REMOVED lines=65> */
.L_x_3546:
[----:B------:R-:W-:Y:S05]  /*1cd0*/  BSYNC.RECONVERGENT B0 ;  /* 0x0000000000007941 */ /* 0x000fea0003800200 */
.L_x_3545:
        /* <DEDUP_REMOVED lines=65> */
.L_x_3548:
[----:B------:R-:W-:Y:S05]  /*20f0*/  BSYNC.RECONVERGENT B0 ;  /* 0x0000000000007941 */ /* 0x000fea0003800200 */
.L_x_3547:
        /* <DEDUP_REMOVED lines=65> */
.L_x_3550:
[----:B------:R-:W-:Y:S05]  /*2510*/  BSYNC.RECONVERGENT B0 ;  /* 0x0000000000007941 */ /* 0x000fea0003800200 */
.L_x_3549:
        /* <DEDUP_REMOVED lines=16> */
[----:B------:R-:W-:Y:S02]  /*2620*/  HADD2.F32 R178, -RZ, R223.H1_H1 ;  /* 0x300000dfffb27230 */ /* 0x000fe40000004100 */
[----:B------:R-:W-:Y:S02]  /*2630*/  HADD2.F32 R0, -RZ, R221.H1_H1 ;  /* 0x300000ddff007230 */ /* 0x000fe40000004100 */
[----:B------:R-:W-:Y:S02]  /*2640*/  HADD2.F32 R226, -RZ, R224.H1_H1 ;  /* 0x300000e0ffe27230 */ /* 0x000fe40000004100 */
[----:B------:R-:W-:Y:S02]  /*2650*/  HADD2.F32 R190, -RZ, R222.H1_H1 ;  /* 0x300000deffbe7230 */ /* 0x000fe40000004100 */
[----:B0-----:R-:W-:-:S05]  /*2660*/  @P0 IMAD.WIDE.U32 R168, R201, 0x10, R168 ;  /* 0x00000010c9a80825 */ /* 0x001fca00078e00a8 */
[----:B------:R0:W5:Y:S01]  /*2670*/  @P0 LDG.E.128 R144, desc[UR10][R168.64] ;  /* 0x0000000aa8900981 */ /* 0x000162000c1e1d00 */
[----:B---3--:R-:W-:Y:S01]  /*2680*/  FMUL.FTZ R189, R156, R189 ;  /* 0x000000bd9cbd7220 */ /* 0x008fe20000410000 */
[----:B------:R-:W-:-:S03]  /*2690*/  FMUL.FTZ R178, R157, R178 ;  /* 0x000000b29db27220 */ /* 0x000fc60000410000 */
[----:B----4-:R-:W-:Y:S01]  /*26a0*/  FFMA.FTZ R2, R160, R177, R189 ;  /* 0x000000b1a0027223 */ /* 0x010fe200000100bd */
[----:B------:R-:W-:Y:S02]  /*26b0*/  HADD2.F32 R189, -RZ, R224.H0_H0 ;  /* 0x200000e0ffbd7230 */ /* 0x000fe40000004100 */
[----:B------:R-:W-:Y:S01]  /*26c0*/  FFMA.FTZ R0, R161, R0, R178 ;  /* 0x00000000a1007223 */ /* 0x000fe200000100b2 */
[----:B------:R-:W-:Y:S02]  /*26d0*/  HADD2.F32 R177, -RZ, R222.H0_H0 ;  /* 0x200000deffb17230 */ /* 0x000fe40000004100 */
[----:B------:R-:W-:Y:S01]  /*26e0*/  FMUL.FTZ R189, R158, R189 ;  /* 0x000000bd9ebd7220 */ /* 0x000fe20000410000 */
[C---:B--2---:R-:W-:Y:S01]  /*26f0*/  FADD.FTZ R178, -R197.reuse, R165 ;  /* 0x000000a5c5b27221 */ /* 0x044fe20000010100 */
[----:B------:R-:W-:Y:S02]  /*2700*/  FADD.FTZ R164, -R197, R164 ;  /* 0x000000a4c5a47221 */ /* 0x000fe40000010100 */
[----:B0-----:R-:W-:Y:S01]  /*2710*/  FFMA.FTZ R168, R162, R177, R189 ;  /* 0x000000b1a2a87223 */ /* 0x001fe200000100bd */
[C---:B-----5:R-:W-:Y:S01]  /*2720*/  FMUL.FTZ R178, R15.reuse, R178 ;  /* 0x000000b20fb27220 */ /* 0x060fe20000410000 */
[----:B------:R-:W-:Y:S01]  /*2730*/  FMUL.FTZ R177, R15, R164 ;  /* 0x000000a40fb17220 */ /* 0x000fe20000410000 */
[----:B------:R-:W-:Y:S01]  /*2740*/  FMUL.FTZ R226, R159, R226 ;  /* 0x000000e29fe27220 */ /* 0x000fe20000410000 */
[----:B------:R-:W-:Y:S01]  /*2750*/  FADD.FTZ R166, -R197, R166 ;  /* 0x000000a6c5a67221 */ /* 0x000fe20000010100 */
[----:B------:R-:W-:Y:S01]  /*2760*/  FADD.FTZ R125, R125, R157 ;  /* 0x0000009d7d7d7221 */ /* 0x000fe20000010000 */
[----:B------:R-:W-:Y:S01]  /*2770*/  FFMA.FTZ R101, R157, R178, R101 ;  /* 0x000000b29d657223 */ /* 0x000fe20000010065 */
[----:B------:R-:W-:Y:S01]  /*2780*/  FADD.FTZ R199, R199, R2 ;  /* 0x00000002c7c77221 */ /* 0x000fe20000010000 */
        /* <DEDUP_REMOVED lines=25> */
.L_x_3552:
[----:B------:R-:W-:Y:S05]  /*2920*/  BSYNC.RECONVERGENT B0 ;  /* 0x0000000000007941 */ /* 0x000fea0003800200 */
.L_x_3551:
        /* <DEDUP_REMOVED lines=23> */
.L_x_3636:
        /* <DEDUP_REMOVED lines=26> */
[C---:B-----5:R-:W-:Y:S01]  /*2c40*/  FMUL.FTZ R157, R15.reuse, R158 ;  /* 0x0000009e0f9d7220 */ /* 0x060fe20000410000 */
[C---:B------:R-:W-:Y:S01]  /*2c50*/  FMUL.FTZ R156, R15.reuse, R156 ;  /* 0x0000009c0f9c7220 */ /* 0x040fe20000410000 */
[C---:B------:R-:W-:Y:S01]  /*2c60*/  FMUL.FTZ R158, R15.reuse, R160 ;  /* 0x000000a00f9e7220 */ /* 0x040fe20000410000 */
[----:B------:R-:W-:Y:S01]  /*2c70*/  FMUL.FTZ R159, R15, R162 ;  /* 0x000000a20f9f7220 */ /* 0x000fe20000410000 */
[----:B------:R-:W-:Y:S06]  /*2c80*/  BRA `(.L_x_3559) ;  /* 0x0000000800207947 */ /* 0x000fec0003800000 */
.L_x_3558:
        /* <DEDUP_REMOVED lines=11> */
[----:B------:R-:W-:-:S02]  /*2d40*/  FMUL.FTZ R159, R15, R150 ;  /* 0x000000960f9f7220 */ /* 0x000fc40000410000 */
[----:B------:R-:W-:Y:S02]  /*2d50*/  MOV R148, R156 ;  /* 0x0000009c00947202 */ /* 0x000fe40000000f00 */
[----:B------:R-:W-:Y:S02]  /*2d60*/  MOV R149, R157 ;  /* 0x0000009d00957202 */ /* 0x000fe40000000f00 */
[----:B------:R-:W-:Y:S02]  /*2d70*/  MOV R150, R158 ;  /* 0x0000009e00967202 */ /* 0x000fe40000000f00 */
[----:B------:R-:W-:Y:S01]  /*2d80*/  MOV R151, R159 ;  /* 0x0000009f00977202 */ /* 0x000fe20000000f00 */
[----:B------:R-:W-:Y:S06]  /*2d90*/  BRA `(.L_x_3559) ;  /* 0x0000000400dc7947 */ /* 0x000fec0003800000 */
.L_x_3557:
        /* <DEDUP_REMOVED lines=20> */
.L_x_3560:
        /* <DEDUP_REMOVED lines=14> */
[-C--:B------:R-:W-:Y:S02]  /*2fc0*/  MOV R150, R158.reuse ;  /* 0x0000009e00967202 */ /* 0x080fe40000000f00 */
[-C--:B------:R-:W-:Y:S02]  /*2fd0*/  MOV R151, R159.reuse ;  /* 0x0000009f00977202 */ /* 0x080fe40000000f00 */
[----:B------:R-:W-:Y:S02]  /*2fe0*/  MOV R155, R159 ;  /* 0x0000009f009b7202 */ /* 0x000fe40000000f00 */
[----:B------:R-:W-:-:S02]  /*2ff0*/  MOV R154, R158 ;  /* 0x0000009e009a7202 */ /* 0x000fc40000000f00 */
[----:B------:R-:W-:Y:S02]  /*3000*/  MOV R153, R157 ;  /* 0x0000009d00997202 */ /* 0x000fe40000000f00 */
[----:B------:R-:W-:Y:S01]  /*3010*/  MOV R152, R156 ;  /* 0x0000009c00987202 */ /* 0x000fe20000000f00 */
[----:B------:R-:W-:Y:S06]  /*3020*/  BRA `(.L_x_3559) ;  /* 0x0000000400387947 */ /* 0x000fec0003800000 */
.L_x_3556:
        /* <DEDUP_REMOVED lines=19> */
[----:B------:R-:W-:Y:S01]  /*3160*/  FFMA.FTZ R159, R15, R160, R131 ;  /* 0x000000a00f9f7223 */ /* 0x000fe20000010083 */
[----:B------:R-:W-:Y:S06]  /*3170*/  BRA `(.L_x_3559) ;  /* 0x0000000000e47947 */ /* 0x000fec0003800000 */
.L_x_3562:
        /* <DEDUP_REMOVED lines=11> */
[----:B------:R-:W-:-:S02]  /*3230*/  FFMA.FTZ R159, R15, R150, R131 ;  /* 0x000000960f9f7223 */ /* 0x000fc40000010083 */
[----:B------:R-:W-:Y:S02]  /*3240*/  MOV R148, R156 ;  /* 0x0000009c00947202 */ /* 0x000fe40000000f00 */
[----:B------:R-:W-:Y:S02]  /*3250*/  MOV R149, R157 ;  /* 0x0000009d00957202 */ /* 0x000fe40000000f00 */
[----:B------:R-:W-:Y:S02]  /*3260*/  MOV R150, R158 ;  /* 0x0000009e00967202 */ /* 0x000fe40000000f00 */
[----:B------:R-:W-:Y:S01]  /*3270*/  MOV R151, R159 ;  /* 0x0000009f00977202 */ /* 0x000fe20000000f00 */
[----:B------:R-:W-:Y:S06]  /*3280*/  BRA `(.L_x_3559) ;  /* 0x0000000000a07947 */ /* 0x000fec0003800000 */
.L_x_3561:
        /* <DEDUP_REMOVED lines=20> */
.L_x_3563:
        /* <DEDUP_REMOVED lines=14> */
[-C--:B------:R-:W-:Y:S02]  /*34b0*/  MOV R150, R158.reuse ;  /* 0x0000009e00967202 */ /* 0x080fe40000000f00 */
[-C--:B------:R-:W-:Y:S02]  /*34c0*/  MOV R151, R159.reuse ;  /* 0x0000009f00977202 */ /* 0x080fe40000000f00 */
[----:B------:R-:W-:Y:S02]  /*34d0*/  MOV R155, R159 ;  /* 0x0000009f009b7202 */ /* 0x000fe40000000f00 */
[----:B------:R-:W-:-:S02]  /*34e0*/  MOV R154, R158 ;  /* 0x0000009e009a7202 */ /* 0x000fc40000000f00 */
[----:B------:R-:W-:Y:S02]  /*34f0*/  MOV R153, R157 ;  /* 0x0000009d00997202 */ /* 0x000fe40000000f00 */
[----:B------:R-:W-:-:S07]  /*3500*/  MOV R152, R156 ;  /* 0x0000009c00987202 */ /* 0x000fce0000000f00 */
.L_x_3559:
[----:B------:R-:W-:Y:S01]  /*3510*/  ISETP.NE.U32.AND P4, PT, RZ, UR4, PT ;  /* 0x00000004ff007c0c */ /* 0x000fe2000bf85070 */
[----:B0-----:R-:W0:Y:S03]  /*3520*/  LDC.64 R162, c[0x0][0x468] ;  /* 0x00011a00ffa27b82 */ /* 0x001e260000000a00 */
[----:B------:R-:W-:-:S13]  /*3530*/  ISETP.NE.AND.EX P4, PT, RZ, UR5, PT, P4 ;  /* 0x00000005ff007c0c */ /* 0x000fda000bf85340 */
[----:B------:R-:W1:Y:S01]  /*3540*/  @P4 LDC.64 R160, c[0x0][0x478] ;  /* 0x00011e00ffa04b82 */ /* 0x000e620000000a00 */
[----:B0-----:R-:W-:-:S04]  /*3550*/  IMAD.WIDE.U32 R162, R13, 0x10, R162 ;  /* 0x000000100da27825 */ /* 0x001fc800078e00a2 */
[----:B-1----:R-:W-:-:S05]  /*3560*/  @P4 IMAD.WIDE.U32 R164, R13, 0x10, R160 ;  /* 0x000000100da44825 */ /* 0x002fca00078e00a0 */
[----:B------:R1:W-:Y:S01]  /*3570*/  @P4 STG.E.128 desc[UR10][R164.64], R152 ;  /* 0x00000098a4004986 */ /* 0x0003e2000c101d0a */
[----:B------:R-:W-:-:S03]  /*3580*/  ISETP.NE.U32.AND P4, PT, RZ, UR6, PT ;  /* 0x00000006ff007c0c */ /* 0x000fc6000bf85070 */
[----:B------:R1:W-:Y:S01]  /*3590*/  STG.E.128 desc[UR10][R162.64], R156 ;  /* 0x0000009ca2007986 */ /* 0x0003e2000c101d0a */
[----:B------:R-:W-:-:S13]  /*35a0*/  ISETP.NE.AND.EX P4, PT, RZ, UR7, PT, P4 ;  /* 0x00000007ff007c0c */ /* 0x000fda000bf85340 */
[----:B------:R-:W0:Y:S02]  /*35b0*/  @P4 LDC.64 R160, c[0x0][0x470] ;  /* 0x00011c00ffa04b82 */ /* 0x000e240000000a00 */
[C---:B0-----:R-:W-:Y:S01]  /*35c0*/  @P4 IMAD.WIDE.U32 R160, R13.reuse, 0x10, R160 ;  /* 0x000000100da04825 */ /* 0x041fe200078e00a0 */
[----:B------:R-:W-:-:S04]  /*35d0*/  IADD3 R13, PT, PT, R13, 0x20, RZ ;  /* 0x000000200d0d7810 */ /* 0x000fc80007ffe0ff */
[----:B------:R1:W-:Y:S03]  /*35e0*/  @P4 STG.E.128 desc[UR10][R160.64], R148 ;  /* 0x00000094a0004986 */ /* 0x0003e6000c101d0a */
.L_x_3555:
[----:B------:R-:W-:Y:S05]  /*35f0*/  BSYNC.RECONVERGENT B0 ;  /* 0x0000000000007941 */ /* 0x000fea0003800200 */
.L_x_3554:
        /* <DEDUP_REMOVED lines=34> */
.L_x_3568:
        /* <DEDUP_REMOVED lines=17> */
.L_x_3567:
[----:B-1----:R-:W1:Y:S02]  /*3930*/  LDC.64 R156, c[0x0][0x470] ;  /* 0x00011c00ff9c7b82 */ /* 0x002e640000000a00 */
[----:B-1----:R-:W-:-:S04]  /*3940*/  ISETP.NE.U32.AND P5, PT, R156, RZ, PT ;  /* 0x000000ff9c00720c */ /* 0x002fc80003fa5070 */
[----:B------:R-:W-:-:S13]  /*3950*/  ISETP.NE.AND.EX P5, PT, R157, RZ, PT, P5 ;  /* 0x000000ff9d00720c */ /* 0x000fda0003fa5350 */
        /* <DEDUP_REMOVED lines=18> */
.L_x_3570:
        /* <DEDUP_REMOVED lines=13> */
.L_x_3566:
        /* <DEDUP_REMOVED lines=29> */
.L_x_3572:
        /* <DEDUP_REMOVED lines=17> */
.L_x_3571:
        /* <DEDUP_REMOVED lines=21> */
.L_x_3573:
        /* <DEDUP_REMOVED lines=8> */
[C---:B-----5:R-:W-:Y:S01]  /*4000*/  FMUL.FTZ R157, R15.reuse, R158 ;  /* 0x0000009e0f9d7220 */ /* 0x060fe20000410000 */
[C---:B------:R-:W-:Y:S01]  /*4010*/  FMUL.FTZ R156, R15.reuse, R156 ;  /* 0x0000009c0f9c7220 */ /* 0x040fe20000410000 */
[C---:B------:R-:W-:Y:S01]  /*4020*/  FMUL.FTZ R158, R15.reuse, R160 ;  /* 0x000000a00f9e7220 */ /* 0x040fe20000410000 */
[----:B------:R-:W-:-:S07]  /*4030*/  FMUL.FTZ R159, R15, R162 ;  /* 0x000000a20f9f7220 */ /* 0x000fce0000410000 */
.L_x_3569:
[----:B------:R-:W1:Y:S08]  /*4040*/  @P4 LDC.64 R160, c[0x0][0x478] ;  /* 0x00011e00ffa04b82 */ /* 0x000e700000000a00 */
[----:B0-----:R-:W0:Y:S01]  /*4050*/  LDC.64 R162, c[0x0][0x468] ;  /* 0x00011a00ffa27b82 */ /* 0x001e220000000a00 */
[----:B-1----:R-:W-:-:S07]  /*4060*/  @P4 IMAD.WIDE.U32 R164, R13, 0x10, R160 ;  /* 0x000000100da44825 */ /* 0x002fce00078e00a0 */
[----:B------:R-:W1:Y:S01]  /*4070*/  @P5 LDC.64 R160, c[0x0][0x470] ;  /* 0x00011c00ffa05b82 */ /* 0x000e620000000a00 */
[----:B------:R2:W-:Y:S01]  /*4080*/  @P4 STG.E.128 desc[UR10][R164.64], R152 ;  /* 0x00000098a4004986 */ /* 0x0005e2000c101d0a */
[----:B0-----:R-:W-:-:S05]  /*4090*/  IMAD.WIDE.U32 R162, R13, 0x10, R162 ;  /* 0x000000100da27825 */ /* 0x001fca00078e00a2 */
[----:B------:R2:W-:Y:S01]  /*40a0*/  STG.E.128 desc[UR10][R162.64], R156 ;  /* 0x0000009ca2007986 */ /* 0x0005e2000c101d0a */
[C---:B-1----:R-:W-:Y:S01]  /*40b0*/  @P5 IMAD.WIDE.U32 R160, R13.reuse, 0x10, R160 ;  /* 0x000000100da05825 */ /* 0x042fe200078e00a0 */
[----:B------:R-:W-:-:S04]  /*40c0*/  IADD3 R13, PT, PT, R13, 0x20, RZ ;  /* 0x000000200d0d7810 */ /* 0x000fc80007ffe0ff */
[----:B------:R2:W-:Y:S03]  /*40d0*/  @P5 STG.E.128 desc[UR10][R160.64], R148 ;  /* 0x00000094a0005986 */ /* 0x0005e6000c101d0a */
.L_x_3565:
[----:B------:R-:W-:Y:S05]  /*40e0*/  BSYNC.RECONVERGENT B0 ;  /* 0x0000000000007941 */ /* 0x000fea0003800200 */
.L_x_3564:
[----:B------:R-:W-:Y:S01]  /*40f0*/  ISETP.NE.AND P4, PT, R196, RZ, PT ;  /* 0x000000ffc400720c */ /* 0x000fe20003f85270 */
[----:B------:R-:W-:-:S12]  /*4100*/  BSSY.RECONVERGENT B0, `(.L_x_3574) ;  /* 0x00000ae000007945 */ /* 0x000fd80003800200 */
        /* <DEDUP_REMOVED lines=33> */
.L_x_3578:
        /* <DEDUP_REMOVED lines=17> */
.L_x_3577:
[----:B-12---:R-:W1:Y:S02]  /*4430*/  LDC.64 R156, c[0x0][0x470] ;  /* 0x00011c00ff9c7b82 */ /* 0x006e640000000a00 */
        /* <DEDUP_REMOVED lines=20> */
.L_x_3580:
        /* <DEDUP_REMOVED lines=13> */
.L_x_3576:
        /* <DEDUP_REMOVED lines=29> */
.L_x_3582:
        /* <DEDUP_REMOVED lines=17> */
.L_x_3581:
        /* <DEDUP_REMOVED lines=21> */
.L_x_3583:
        /* <DEDUP_REMOVED lines=12> */
.L_x_3579:
[----:B0-----:R-:W0:Y:S08]  /*4b40*/  @P4 LDC.64 R162, c[0x0][0x478] ;  /* 0x00011e00ffa24b82 */ /* 0x001e300000000a00 */
        /* <DEDUP_REMOVED lines=9> */
.L_x_3575:
[----:B------:R-:W-:Y:S05]  /*4be0*/  BSYNC.RECONVERGENT B0 ;  /* 0x0000000000007941 */ /* 0x000fea0003800200 */
.L_x_3574:
        /* <DEDUP_REMOVED lines=14> */
[-CC-:B-123--:R-:W-:Y:S01]  /*4cd0*/  FFMA.FTZ R149, R173, R166.reuse, R167.reuse ;  /* 0x000000a6ad957223 */ /* 0x18efe200000100a7 */
        /* <DEDUP_REMOVED lines=20> */
.L_x_3588:
        /* <DEDUP_REMOVED lines=17> */
.L_x_3587:
[----:B-123--:R-:W1:Y:S02]  /*4f30*/  LDC.64 R156, c[0x0][0x470] ;  /* 0x00011c00ff9c7b82 */ /* 0x00ee640000000a00 */
        /* <DEDUP_REMOVED lines=20> */
.L_x_3590:
        /* <DEDUP_REMOVED lines=13> */
.L_x_3586:
[----:B-123--:R-:W1:Y:S02]  /*5150*/  LDC.64 R156, c[0x0][0x478] ;  /* 0x00011e00ff9c7b82 */ /* 0x00ee640000000a00 */
        /* <DEDUP_REMOVED lines=28> */
.L_x_3592:
        /* <DEDUP_REMOVED lines=17> */
.L_x_3591:
        /* <DEDUP_REMOVED lines=21> */
.L_x_3593:
        /* <DEDUP_REMOVED lines=12> */
.L_x_3589:
        /* <DEDUP_REMOVED lines=10> */
.L_x_3585:
[----:B------:R-:W-:Y:S05]  /*56e0*/  BSYNC.RECONVERGENT B0 ;  /* 0x0000000000007941 */ /* 0x000fea0003800200 */
.L_x_3584:
        /* <DEDUP_REMOVED lines=13> */
[-CC-:B-1234-:R-:W-:Y:S01]  /*57c0*/  FFMA.FTZ R149, R171, R166.reuse, R167.reuse ;  /* 0x000000a6ab957223 */ /* 0x19efe200000100a7 */
        /* <DEDUP_REMOVED lines=20> */
.L_x_3598:
        /* <DEDUP_REMOVED lines=17> */
.L_x_3597:
[----:B-1234-:R-:W1:Y:S02]  /*5a20*/  LDC.64 R156, c[0x0][0x470] ;  /* 0x00011c00ff9c7b82 */ /* 0x01ee640000000a00 */
        /* <DEDUP_REMOVED lines=20> */
.L_x_3600:
        /* <DEDUP_REMOVED lines=13> */
.L_x_3596:
[----:B-1234-:R-:W1:Y:S02]  /*5c40*/  LDC.64 R156, c[0x0][0x478] ;  /* 0x00011e00ff9c7b82 */ /* 0x01ee640000000a00 */
        /* <DEDUP_REMOVED lines=28> */
.L_x_3602:
        /* <DEDUP_REMOVED lines=17> */
.L_x_3601:
        /* <DEDUP_REMOVED lines=21> */
.L_x_3603:
        /* <DEDUP_REMOVED lines=12> */
.L_x_3599:
        /* <DEDUP_REMOVED lines=10> */
.L_x_3595:
[----:B------:R-:W-:Y:S05]  /*61d0*/  BSYNC.RECONVERGENT B0 ;  /* 0x0000000000007941 */ /* 0x000fea0003800200 */
.L_x_3594:
        /* <DEDUP_REMOVED lines=34> */
.L_x_3608:
        /* <DEDUP_REMOVED lines=17> */
.L_x_3607:
        /* <DEDUP_REMOVED lines=21> */
.L_x_3610:
        /* <DEDUP_REMOVED lines=13> */
.L_x_3606:
        /* <DEDUP_REMOVED lines=29> */
.L_x_3612:
        /* <DEDUP_REMOVED lines=17> */
.L_x_3611:
        /* <DEDUP_REMOVED lines=21> */
.L_x_3613:
        /* <DEDUP_REMOVED lines=8> */
[C---:B-----5:R-:W-:Y:S01]  /*6be0*/  FMUL.FTZ R159, R15.reuse, R162 ;  /* 0x000000a20f9f7220 */ /* 0x060fe20000410000 */
[C---:B------:R-:W-:Y:S01]  /*6bf0*/  FMUL.FTZ R156, R15.reuse, R156 ;  /* 0x0000009c0f9c7220 */ /* 0x040fe20000410000 */
[C---:B------:R-:W-:Y:S01]  /*6c00*/  FMUL.FTZ R157, R15.reuse, R158 ;  /* 0x0000009e0f9d7220 */ /* 0x040fe20000410000 */
[----:B------:R-:W-:-:S07]  /*6c10*/  FMUL.FTZ R158, R15, R160 ;  /* 0x000000a00f9e7220 */ /* 0x000fce0000410000 */
.L_x_3609:
[----:B------:R-:W1:Y:S08]  /*6c20*/  @P2 LDC.64 R164, c[0x0][0x478] ;  /* 0x00011e00ffa42b82 */ /* 0x000e700000000a00 */
[----:B------:R-:W2:Y:S08]  /*6c30*/  LDC.64 R160, c[0x0][0x468] ;  /* 0x00011a00ffa07b82 */ /* 0x000eb00000000a00 */
[----:B0-----:R-:W0:Y:S01]  /*6c40*/  @P3 LDC.64 R162, c[0x0][0x470] ;  /* 0x00011c00ffa23b82 */ /* 0x001e220000000a00 */
[----:B-1----:R-:W-:-:S05]  /*6c50*/  @P2 IMAD.WIDE.U32 R164, R13, 0x10, R164 ;  /* 0x000000100da42825 */ /* 0x002fca00078e00a4 */
[----:B------:R1:W-:Y:S01]  /*6c60*/  @P2 STG.E.128 desc[UR10][R164.64], R152 ;  /* 0x00000098a4002986 */ /* 0x0003e2000c101d0a */
[----:B--2---:R-:W-:-:S05]  /*6c70*/  IMAD.WIDE.U32 R160, R13, 0x10, R160 ;  /* 0x000000100da07825 */ /* 0x004fca00078e00a0 */
[----:B------:R1:W-:Y:S01]  /*6c80*/  STG.E.128 desc[UR10][R160.64], R156 ;  /* 0x0000009ca0007986 */ /* 0x0003e2000c101d0a */
[----:B0-----:R-:W-:-:S05]  /*6c90*/  @P3 IMAD.WIDE.U32 R162, R13, 0x10, R162 ;  /* 0x000000100da23825 */ /* 0x001fca00078e00a2 */
[----:B------:R1:W-:Y:S02]  /*6ca0*/  @P3 STG.E.128 desc[UR10][R162.64], R148 ;  /* 0x00000094a2003986 */ /* 0x0003e4000c101d0a */
.L_x_3605:
[----:B------:R-:W-:Y:S05]  /*6cb0*/  BSYNC.RECONVERGENT B0 ;  /* 0x0000000000007941 */ /* 0x000fea0003800200 */
.L_x_3604:
[----:B-1234-:R-:W1:Y:S02]  /*6cc0*/  LDC.64 R156, c[0x0][0x380] ;  /* 0x0000e000ff9c7b82 */ /* 0x01ee640000000a00 */
[----:B-1----:R-:W-:-:S04]  /*6cd0*/  LEA R14, R156, R14, 0x2 ;  /* 0x0000000e9c0e7211 */ /* 0x002fc800078e10ff */
[----:B------:R-:W-:-:S13]  /*6ce0*/  ISETP.GE.AND P2, PT, R14, R157, PT ;  /* 0x0000009d0e00720c */ /* 0x000fda0003f46270 */
[----:B------:R-:W-:Y:S05]  /*6cf0*/  @!P2 BRA `(.L_x_3614) ;  /* 0xffffffa00088a947 */ /* 0x000fea000383ffff */
.L_x_3540:
[----:B-----5:R-:W1:Y:S01]  /*6d00*/  S2R R8, SR_TID.X ;  /* 0x0000000000087919 */ /* 0x020e620000002100 */
        /* <DEDUP_REMOVED lines=14> */
[-C--:B------:R-:W-:Y:S02]  /*6df0*/  LEA R7, R0, R3.reuse, 0x4 ;  /* 0x0000000300077211 */ /* 0x080fe400078e20ff */
[----:B------:R-:W-:Y:S02]  /*6e00*/  LEA R0, R8, R3, 0x2 ;  /* 0x0000000308007211 */ /* 0x000fe400078e10ff */
[----:B------:R-:W-:Y:S01]  /*6e10*/  IADD3 R8, P6, PT, R5, R8, RZ ;  /* 0x0000000805087210 */ /* 0x000fe20007fde0ff */
[----:B------:R-:W-:Y:S01]  /*6e20*/  STS.128 [R7], R64 ;  /* 0x0000004007007388 */ /* 0x000fe20000000c00 */
        /* <DEDUP_REMOVED lines=9> */
[----:B------:R-:W-:Y:S04]  /*6ec0*/  STS.128 [R7+0x800], R76 ;  /* 0x0008004c07007388 */ /* 0x000fe80000000c00 */
[----:B------:R1:W-:Y:S01]  /*6ed0*/  STS.128 [R7+0xa00], R80 ;  /* 0x000a005007007388 */ /* 0x0003e20000000c00 */
[----:B------:R-:W-:Y:S01]  /*6ee0*/  BAR.SYNC.DEFER_BLOCKING 0x0 ;  /* 0x0000000000007b1d */ /* 0x000fe20000010000 */
[----:B-1----:R-:W-:-:S04]  /*6ef0*/  IADD3.X R81, PT, PT, RZ, RZ, RZ, P6, !PT ;  /* 0x000000ffff517210 */ /* 0x002fc800037fe4ff */
[C---:B------:R-:W-:Y:S02]  /*6f00*/  SHF.L.U64.HI R81, R8.reuse, 0x2, R81 ;  /* 0x0000000208517819 */ /* 0x040fe40000010251 */
[----:B------:R-:W-:-:S04]  /*6f10*/  SHF.L.U32 R8, R8, 0x2, RZ ;  /* 0x0000000208087819 */ /* 0x000fc800000006ff */
[C---:B----4-:R-:W-:Y:S01]  /*6f20*/  IADD3 R2, P6, PT, R8.reuse, UR18, RZ ;  /* 0x0000001208027c10 */ /* 0x050fe2000ffde0ff */
[----:B------:R-:W1:Y:S03]  /*6f30*/  LDS R9, [R0] ;  /* 0x0000000000097984 */ /* 0x000e660000000800 */
[----:B------:R-:W-:Y:S01]  /*6f40*/  IADD3.X R3, PT, PT, R81, UR19, RZ, P6, !PT ;  /* 0x0000001351037c10 */ /* 0x000fe2000b7fe4ff */
[----:B------:R-:W2:Y:S01]  /*6f50*/  LDS R16, [R0+0xc00] ;  /* 0x000c000000107984 */ /* 0x000ea20000000800 */
[----:B------:R-:W-:-:S03]  /*6f60*/  IADD3 R4, P6, PT, R8, UR16, RZ ;  /* 0x0000001008047c10 */ /* 0x000fc6000ffde0ff */
[----:B------:R-:W3:Y:S01]  /*6f70*/  LDS R10, [R0+0x200] ;  /* 0x00020000000a7984 */ /* 0x000ee20000000800 */
[C---:B------:R-:W-:Y:S02]  /*6f80*/  IADD3.X R5, PT, PT, R81.reuse, UR17, RZ, P6, !PT ;  /* 0x0000001151057c10 */ /* 0x040fe4000b7fe4ff */
[C---:B0-----:R-:W-:Y:S01]  /*6f90*/  IADD3 R6, P6, PT, R8.reuse, UR22, RZ ;  /* 0x0000001608067c10 */ /* 0x041fe2000ffde0ff */
[----:B------:R-:W0:Y:S03]  /*6fa0*/  LDS R15, [R0+0xe00] ;  /* 0x000e0000000f7984 */ /* 0x000e260000000800 */
[----:B------:R-:W-:Y:S01]  /*6fb0*/  IADD3.X R83, PT, PT, R81, UR23, RZ, P6, !PT ;  /* 0x0000001751537c10 */ /* 0x000fe2000b7fe4ff */
[----:B------:R-:W4:Y:S01]  /*6fc0*/  LDS R11, [R0+0x400] ;  /* 0x00040000000b7984 */ /* 0x000f220000000800 */
[----:B------:R-:W-:-:S03]  /*6fd0*/  IADD3 R8, P6, PT, R8, UR20, RZ ;  /* 0x0000001408087c10 */ /* 0x000fc6000ffde0ff */
[----:B------:R-:W4:Y:S01]  /*6fe0*/  LDS R18, [R0+0x1000] ;  /* 0x0010000000127984 */ /* 0x000f220000000800 */
[----:B------:R-:W-:-:S03]  /*6ff0*/  IADD3.X R81, PT, PT, R81, UR21, RZ, P6, !PT ;  /* 0x0000001551517c10 */ /* 0x000fc6000b7fe4ff */
        /* <DEDUP_REMOVED lines=227> */
.L_x_3616:
[----:B------:R-:W-:Y:S05]  /*7e30*/  BSYNC.RECONVERGENT B0 ;  /* 0x0000000000007941 */ /* 0x000fea0003800200 */
.L_x_3615:
        /* <DEDUP_REMOVED lines=23> */
.L_x_3618:
[----:B------:R-:W-:Y:S05]  /*7fb0*/  BSYNC.RECONVERGENT B0 ;  /* 0x0000000000007941 */ /* 0x000fea0003800200 */
.L_x_3617:
        /* <DEDUP_REMOVED lines=23> */
.L_x_3620:
[----:B------:R-:W-:Y:S05]  /*8130*/  BSYNC.RECONVERGENT B0 ;  /* 0x0000000000007941 */ /* 0x000fea0003800200 */
.L_x_3619:
        /* <DEDUP_REMOVED lines=23> */
.L_x_3622:
[----:B------:R-:W-:Y:S05]  /*82b0*/  BSYNC.RECONVERGENT B0 ;  /* 0x0000000000007941 */ /* 0x000fea0003800200 */
.L_x_3621:
        /* <DEDUP_REMOVED lines=23> */
.L_x_3624:
[----:B------:R-:W-:Y:S05]  /*8430*/  BSYNC.RECONVERGENT B0 ;  /* 0x0000000000007941 */ /* 0x000fea0003800200 */
.L_x_3623:
        /* <DEDUP_REMOVED lines=8> */
.L_x_3553:
        /* <DEDUP_REMOVED lines=8> */
.L_x_3626:
[----:B------:R-:W-:Y:S05]  /*8540*/  BSYNC B0 ;  /* 0x0000000000007941 */ /* 0x000fea0003800000 */
.L_x_3625:
        /* <DEDUP_REMOVED lines=8> */
.L_x_3627:
[----:B------:R-:W-:-:S05]  /*85d0*/  FADD.FTZ R156, R156, R199 ;  /* 0x000000c79c9c7221 */ /* 0x000fca0000010000 */
[----:B------:R-:W-:Y:S01]  /*85e0*/  MOV R167, R156 ;  /* 0x0000009c00a77202 */ /* 0x000fe20000000f00 */
[----:B------:R-:W-:Y:S01]  /*85f0*/  HFMA2 R166, -RZ, RZ, 0, 1.1920928955078125e-07 ;  /* 0x00000002ffa67431 */ /* 0x000fe200000001ff */
[----:B------:R-:W-:-:S07]  /*8600*/  MOV R157, R165 ;  /* 0x000000a5009d7202 */ /* 0x000fce0000000f00 */
[----:B------:R-:W-:Y:S05]  /*8610*/  WARPSYNC.COLLECTIVE R164, `(.L_x_3628) ;  /* 0x00000000a4087348 */ /* 0x000fea0003c00000 */
[----:B------:R0:W1:Y:S02]  /*8620*/  SHFL.BFLY P4, R165, R167, R166, R197 ;  /* 0x0c0000a6a7a57389 */ /* 0x00006400000800c5 */
[----:B01----:R-:W-:Y:S05]  /*8630*/  ENDCOLLECTIVE ;  /* 0x000000000000791b */ /* 0x003fea0003800000 */
.L_x_3628:
[----:B------:R-:W-:-:S05]  /*8640*/  FADD.FTZ R157, R157, R200 ;  /* 0x000000c89d9d7221 */ /* 0x000fca0000010000 */
[----:B------:R-:W-:Y:S02]  /*8650*/  MOV R167, R157 ;  /* 0x0000009d00a77202 */ /* 0x000fe40000000f00 */
[----:B------:R-:W-:-:S07]  /*8660*/  MOV R159, R165 ;  /* 0x000000a5009f7202 */ /* 0x000fce0000000f00 */
[----:B------:R-:W-:Y:S05]  /*8670*/  WARPSYNC.COLLECTIVE R164, `(.L_x_3629) ;  /* 0x00000000a4087348 */ /* 0x000fea0003c00000 */
[----:B------:R0:W1:Y:S02]  /*8680*/  SHFL.BFLY P4, R165, R167, R166, R197 ;  /* 0x0c0000a6a7a57389 */ /* 0x00006400000800c5 */
[----:B01----:R-:W-:Y:S05]  /*8690*/  ENDCOLLECTIVE ;  /* 0x000000000000791b */ /* 0x003fea0003800000 */
.L_x_3629:
[----:B------:R-:W-:-:S05]  /*86a0*/  FADD.FTZ R159, R156, R159 ;  /* 0x0000009f9c9f7221 */ /* 0x000fca0000010000 */
[----:B------:R-:W-:Y:S01]  /*86b0*/  MOV R167, R159 ;  /* 0x0000009f00a77202 */ /* 0x000fe20000000f00 */
[----:B------:R-:W-:Y:S01]  /*86c0*/  HFMA2 R166, -RZ, RZ, 0, 2.384185791015625e-07 ;  /* 0x00000004ffa67431 */ /* 0x000fe200000001ff */
[----:B------:R-:W-:-:S07]  /*86d0*/  MOV R158, R165 ;  /* 0x000000a5009e7202 */ /* 0x000fce0000000f00 */
[----:B------:R-:W-:Y:S05]  /*86e0*/  WARPSYNC.COLLECTIVE R164, `(.L_x_3630) ;  /* 0x00000000a4087348 */ /* 0x000fea0003c00000 */
[----:B------:R0:W1:Y:S02]  /*86f0*/  SHFL.BFLY P4, R165, R167, R166, R197 ;  /* 0x0c0000a6a7a57389 */ /* 0x00006400000800c5 */
[----:B01----:R-:W-:Y:S05]  /*8700*/  ENDCOLLECTIVE ;  /* 0x000000000000791b */ /* 0x003fea0003800000 */
.L_x_3630:
[----:B------:R-:W-:-:S05]  /*8710*/  FADD.FTZ R158, R157, R158 ;  /* 0x0000009e9d9e7221 */ /* 0x000fca0000010000 */
[----:B------:R-:W-:Y:S02]  /*8720*/  MOV R167, R158 ;  /* 0x0000009e00a77202 */ /* 0x000fe40000000f00 */
[----:B------:R-:W-:-:S07]  /*8730*/  MOV R160, R165 ;  /* 0x000000a500a07202 */ /* 0x000fce0000000f00 */
[----:B------:R-:W-:Y:S05]  /*8740*/  WARPSYNC.COLLECTIVE R164, `(.L_x_3631) ;  /* 0x00000000a4087348 */ /* 0x000fea0003c00000 */
[----:B------:R0:W1:Y:S02]  /*8750*/  SHFL.BFLY P4, R165, R167, R166, R197 ;  /* 0x0c0000a6a7a57389 */ /* 0x00006400000800c5 */
[----:B01----:R-:W-:Y:S05]  /*8760*/  ENDCOLLECTIVE ;  /* 0x000000000000791b */ /* 0x003fea0003800000 */
.L_x_3631:
[----:B------:R-:W-:-:S05]  /*8770*/  FADD.FTZ R160, R159, R160 ;  /* 0x000000a09fa07221 */ /* 0x000fca0000010000 */
[----:B------:R-:W-:Y:S01]  /*8780*/  MOV R167, R160 ;  /* 0x000000a000a77202 */ /* 0x000fe20000000f00 */
[----:B------:R-:W-:Y:S01]  /*8790*/  HFMA2 R166, -RZ, RZ, 0, 4.76837158203125e-07 ;  /* 0x00000008ffa67431 */ /* 0x000fe200000001ff */
[----:B------:R-:W-:-:S07]  /*87a0*/  MOV R161, R165 ;  /* 0x000000a500a17202 */ /* 0x000fce0000000f00 */
[----:B------:R-:W-:Y:S05]  /*87b0*/  WARPSYNC.COLLECTIVE R164, `(.L_x_3632) ;  /* 0x00000000a4087348 */ /* 0x000fea0003c00000 */
[----:B------:R0:W1:Y:S02]  /*87c0*/  SHFL.BFLY P4, R165, R167, R166, R197 ;  /* 0x0c0000a6a7a57389 */ /* 0x00006400000800c5 */
[----:B01----:R-:W-:Y:S05]  /*87d0*/  ENDCOLLECTIVE ;  /* 0x000000000000791b */ /* 0x003fea0003800000 */
.L_x_3632:
[----:B------:R-:W-:-:S05]  /*87e0*/  FADD.FTZ R161, R158, R161 ;  /* 0x000000a19ea17221 */ /* 0x000fca0000010000 */
[----:B------:R-:W-:Y:S02]  /*87f0*/  MOV R167, R161 ;  /* 0x000000a100a77202 */ /* 0x000fe40000000f00 */
[----:B------:R-:W-:-:S07]  /*8800*/  MOV R163, R165 ;  /* 0x000000a500a37202 */ /* 0x000fce0000000f00 */
[----:B------:R-:W-:Y:S05]  /*8810*/  WARPSYNC.COLLECTIVE R164, `(.L_x_3633) ;  /* 0x00000000a4087348 */ /* 0x000fea0003c00000 */
[----:B------:R0:W1:Y:S02]  /*8820*/  SHFL.BFLY P4, R165, R167, R166, R197 ;  /* 0x0c0000a6a7a57389 */ /* 0x00006400000800c5 */
[----:B01----:R-:W-:Y:S05]  /*8830*/  ENDCOLLECTIVE ;  /* 0x000000000000791b */ /* 0x003fea0003800000 */
.L_x_3633:
[----:B------:R-:W-:-:S05]  /*8840*/  FADD.FTZ R163, R160, R163 ;  /* 0x000000a3a0a37221 */ /* 0x000fca0000010000 */
[----:B------:R-:W-:Y:S01]  /*8850*/  MOV R167, R163 ;  /* 0x000000a300a77202 */ /* 0x000fe20000000f00 */
[----:B------:R-:W-:Y:S01]  /*8860*/  HFMA2 R166, -RZ, RZ, 0, 9.5367431640625e-07 ;  /* 0x00000010ffa67431 */ /* 0x000fe200000001ff */
[----:B------:R-:W-:-:S07]  /*8870*/  MOV R162, R165 ;  /* 0x000000a500a27202 */ /* 0x000fce0000000f00 */
[----:B------:R-:W-:Y:S05]  /*8880*/  WARPSYNC.COLLECTIVE R164, `(.L_x_3634) ;  /* 0x00000000a4087348 */ /* 0x000fea0003c00000 */
[----:B------:R0:W1:Y:S02]  /*8890*/  SHFL.BFLY P4, R165, R167, R166, R197 ;  /* 0x0c0000a6a7a57389 */ /* 0x00006400000800c5 */
[----:B01----:R-:W-:Y:S05]  /*88a0*/  ENDCOLLECTIVE ;  /* 0x000000000000791b */ /* 0x003fea0003800000 */
.L_x_3634:
[----:B------:R-:W-:-:S05]  /*88b0*/  FADD.FTZ R162, R161, R162 ;  /* 0x000000a2a1a27221 */ /* 0x000fca0000010000 */
[----:B------:R-:W-:Y:S02]  /*88c0*/  MOV R167, R162 ;  /* 0x000000a200a77202 */ /* 0x000fe40000000f00 */
[----:B------:R-:W-:-:S07]  /*88d0*/  MOV R156, R165 ;  /* 0x000000a5009c7202 */ /* 0x000fce0000000f00 */
[----:B------:R-:W-:Y:S05]  /*88e0*/  WARPSYNC.COLLECTIVE R164, `(.L_x_3635) ;  /* 0x00000000a4087348 */ /* 0x000fea0003c00000 */
[----:B------:R0:W1:Y:S02]  /*88f0*/  SHFL.BFLY P4, R165, R167, R166, R197 ;  /* 0x0c0000a6a7a57389 */ /* 0x00006400000800c5 */
[----:B01----:R-:W-:Y:S05]  /*8900*/  ENDCOLLECTIVE ;  /* 0x000000000000791b */ /* 0x003fea0003800000 */
.L_x_3635:
[----:B------:R-:W-:Y:S01]  /*8910*/  MOV R157, R165 ;  /* 0x000000a5009d7202 */ /* 0x000fe20000000f00 */
[----:B------:R-:W-:Y:S06]  /*8920*/  BRA `(.L_x_3636) ;  /* 0xffffffa0005c7947 */ /* 0x000fec000383ffff */
.L_x_3637:
        /* <DEDUP_REMOVED lines=13> */
.L_x_5018:


//--------------------- .text._ZN10layer_norm31ln_parallel_residual_bwd_kernelINS_13Kernel_traitsI6__halfffffjLj768ELj1ELj4ELj1ELj16ENS_18Kernel_traits_baseILj768ES2_ffffjLj128EEEEELb0ELb0ELb1EEEvNS_9BwdParamsE --------------------------
	.section	.text._ZN10layer_norm31ln_parallel_residual_bwd_kernelINS_13Kernel_traitsI6__halfffffjLj768ELj1ELj4ELj1ELj16ENS_18Kernel_traits_baseILj768ES2_ffffjLj128EEEEELb0ELb0ELb1EEEvNS_9BwdParamsE,"ax",@progbits
	.align	128
        .global         _ZN10layer_norm31ln_parallel_residual_bwd_kernelINS_13Kernel_traitsI6__halfffffjLj768ELj1ELj4ELj1ELj16ENS_18Kernel_traits_baseILj768ES2_ffffjLj128EEEEELb0ELb0ELb1EEEvNS_9BwdParamsE
        .type           _ZN10layer_norm31ln_parallel_residual_bwd_kernelINS_13Kernel_traitsI6__halfffffjLj768ELj1ELj4ELj1ELj16ENS_18Kernel_traits_baseILj768ES2_ffffjLj128EEEEELb0ELb0ELb1EEEvNS_9BwdParamsE,@function
        .size           _ZN10layer_norm31ln_parallel_residual_bwd_kernelINS_13Kernel_traitsI6__halfffffjLj768ELj1ELj4ELj1ELj16ENS_18Kernel_traits_baseILj768ES2_ffffjLj128EEEEELb0ELb0ELb1EEEvNS_9BwdParamsE,(.L_x_5019 - _ZN10layer_norm31ln_parallel_residual_bwd_kernelINS_13Kernel_traitsI6__halfffffjLj768ELj1ELj4ELj1ELj16ENS_18Kernel_traits_baseILj768ES2_ffffjLj128EEEEELb0ELb0ELb1EEEvNS_9BwdParamsE)
        .other          _ZN10layer_norm31ln_parallel_residual_bwd_kernelINS_13Kernel_traitsI6__halfffffjLj768ELj1ELj4ELj1ELj16ENS_18Kernel_traits_baseILj768ES2_ffffjLj128EEEEELb0ELb0ELb1EEEvNS_9BwdParamsE,@"STO_CUDA_ENTRY STV_DEFAULT"
_ZN10layer_norm31ln_parallel_residual_bwd_kernelINS_13Kernel_traitsI6__halfffffjLj768ELj1ELj4ELj1ELj16ENS_18Kernel_traits_baseILj768ES2_ffffjLj128EEEEELb0ELb0ELb1EEEvNS_9BwdParamsE:
.text._ZN10layer_norm31ln_parallel_residual_bwd_kernelINS_13Kernel_traitsI6__halfffffjLj768ELj1ELj4ELj1ELj16ENS_18Kernel_traits_baseILj768ES2_ffffjLj128EEEEELb0ELb0ELb1EEEvNS_9BwdParamsE:
        /* <DEDUP_REMOVED lines=37> */
[----:B------:R-:W-:Y:S02]  /*0250*/  LOP3.LUT R216, R0, UR4, RZ, 0xfc, !PT ;  /* 0x0000000400d87c12 */ /* 0x000fe4000f8efcff */
[----:B------:R-:W-:Y:S02]  /*0260*/  CS2R R42, SRZ ;  /* 0x00000000002a7805 */ /* 0x000fe4000001ff00 */
[----:B------:R-:W-:Y:S02]  /*0270*/  CS2R R40, SRZ ;  /* 0x0000000000287805 */ /* 0x000fe4000001ff00 */
[----:B------:R-:W-:Y:S02]  /*0280*/  CS2R R46, SRZ ;  /* 0x00000000002e7805 */ /* 0x000fe4000001ff00 */
[----:B--2---:R-:W-:Y:S02]  /*0290*/  ISETP.GE.AND P0, PT, R216, UR5, PT ;  /* 0x00000005d8007c0c */ /* 0x004fe4000bf06270 */
        /* <DEDUP_REMOVED lines=21> */
[----:B-1-34-:R-:W-:Y:S06]  /*03f0*/  @P0 BRA `(.L_x_3639) ;  /* 0x0000005c00a40947 */ /* 0x01afec0003800000 */
[----:B------:R-:W0:Y:S01]  /*0400*/  LDC.64 R4, c[0x0][0x3d8] ;  /* 0x0000f600ff047b82 */ /* 0x000e220000000a00 */
[----:B------:R-:W-:Y:S01]  /*0410*/  LOP3.LUT R218, R218, 0x1f, RZ, 0xc0, !PT ;  /* 0x0000001fdada7812 */ /* 0x000fe200078ec0ff */
[----:B------:R-:W1:Y:S06]  /*0420*/  LDCU.64 UR4, c[0x0][0x438] ;  /* 0x00008700ff0477ac */ /* 0x000e6c0008000a00 */
[----:B------:R-:W2:Y:S01]  /*0430*/  LDC.64 R2, c[0x0][0x3d0] ;  /* 0x0000f400ff027b82 */ /* 0x000ea20000000a00 */
[----:B0-----:R-:W-:-:S05]  /*0440*/  IMAD.WIDE.U32 R4, R218, 0x8, R4 ;  /* 0x00000008da047825 */ /* 0x001fca00078e0004 */
[----:B------:R-:W3:Y:S01]  /*0450*/  LDG.E.64 R178, desc[UR10][R4.64+0x500] ;  /* 0x0005000a04b27981 */ /* 0x000ee2000c1e1b00 */
[----:B--2---:R-:W-:-:S03]  /*0460*/  IMAD.WIDE.U32 R2, R218, 0x8, R2 ;  /* 0x00000008da027825 */ /* 0x004fc600078e0002 */
[----:B------:R-:W2:Y:S04]  /*0470*/  LDG.E.64 R174, desc[UR10][R4.64+0x400] ;  /* 0x0004000a04ae7981 */ /* 0x000ea8000c1e1b00 */
[----:B------:R-:W4:Y:S04]  /*0480*/  LDG.E.64 R170, desc[UR10][R4.64+0x300] ;  /* 0x0003000a04aa7981 */ /* 0x000f28000c1e1b00 */
[----:B------:R-:W5:Y:S04]  /*0490*/  LDG.E.64 R196, desc[UR10][R4.64+0x200] ;  /* 0x0002000a04c47981 */ /* 0x000f68000c1e1b00 */
[----:B------:R-:W5:Y:S04]  /*04a0*/  LDG.E.64 R204, desc[UR10][R4.64+0x100] ;  /* 0x0001000a04cc7981 */ /* 0x000f68000c1e1b00 */
[----:B------:R0:W5:Y:S04]  /*04b0*/  LDG.E.64 R212, desc[UR10][R4.64] ;  /* 0x0000000a04d47981 */ /* 0x000168000c1e1b00 */
[----:B------:R-:W5:Y:S04]  /*04c0*/  LDG.E.64 R6, desc[UR10][R2.64+0x500] ;  /* 0x0005000a02067981 */ /* 0x000f68000c1e1b00 */
[----:B------:R-:W5:Y:S04]  /*04d0*/  LDG.E.64 R8, desc[UR10][R2.64+0x400] ;  /* 0x0004000a02087981 */ /* 0x000f68000c1e1b00 */
[----:B------:R-:W5:Y:S04]  /*04e0*/  LDG.E.64 R10, desc[UR10][R2.64+0x300] ;  /* 0x0003000a020a7981 */ /* 0x000f68000c1e1b00 */
[----:B------:R-:W5:Y:S04]  /*04f0*/  LDG.E.64 R12, desc[UR10][R2.64+0x200] ;  /* 0x0002000a020c7981 */ /* 0x000f68000c1e1b00 */
[----:B------:R-:W5:Y:S04]  /*0500*/  LDG.E.64 R14, desc[UR10][R2.64+0x100] ;  /* 0x0001000a020e7981 */ /* 0x000f68000c1e1b00 */
[----:B------:R0:W5:Y:S01]  /*0510*/  LDG.E.64 R16, desc[UR10][R2.64] ;  /* 0x0000000a02107981 */ /* 0x000162000c1e1b00 */
[----:B-1----:R-:W-:Y:S01]  /*0520*/  UISETP.NE.U32.AND UP0, UPT, UR4, URZ, UPT ;  /* 0x000000ff0400728c */ /* 0x002fe2000bf05070 */
[----:B------:R-:W-:Y:S01]  /*0530*/  HFMA2 R0, -RZ, RZ, 0, 0 ;  /* 0x00000000ff007431 */ /* 0x000fe200000001ff */
[----:B------:R-:W1:Y:S01]  /*0540*/  LDCU.U8 UR4, c[0x0][0x410] ;  /* 0x00008200ff0477ac */ /* 0x000e620008000000 */
[----:B------:R-:W-:Y:S01]  /*0550*/  BSSY B1, `(.L_x_3640) ;  /* 0x0000573000017945 */ /* 0x000fe20003800000 */
[----:B0-----:R-:W-:-:S02]  /*0560*/  CS2R R4, SRZ ;  /* 0x0000000000047805 */ /* 0x001fc4000001ff00 */
[----:B------:R-:W-:Y:S01]  /*0570*/  CS2R R162, SRZ ;  /* 0x0000000000a27805 */ /* 0x000fe2000001ff00 */
[----:B------:R-:W-:Y:S01]  /*0580*/  UISETP.NE.AND.EX UP0, UPT, UR5, URZ, UPT, UP0 ;  /* 0x000000ff0500728c */ /* 0x000fe2000bf05300 */
        /* <DEDUP_REMOVED lines=41> */
[----:B------:R-:W-:-:S02]  /*0820*/  PLOP3.LUT P3, PT, PT, PT, UP1, 0x80, 0x8 ;  /* 0x000000000008781c */ /* 0x000fc40003f6f018 */
[----:B------:R-:W-:Y:S01]  /*0830*/  PLOP3.LUT P2, PT, PT, PT, UP0, 0x80, 0x8 ;  /* 0x000000000008781c */ /* 0x000fe20003f4f008 */
[----:B---3--:R-:W-:Y:S01]  /*0840*/  HADD2.F32 R193, -RZ, R178.H0_H0 ;  /* 0x200000b2ffc17230 */ /* 0x008fe20000004100 */
[--C-:B------:R-:W-:Y:S01]  /*0850*/  SHF.R.U64 R178, R178, 0x10, R179.reuse ;  /* 0x00000010b2b27819 */ /* 0x100fe200000012b3 */
[----:B------:R-:W-:Y:S01]  /*0860*/  HADD2.F32 R191, -RZ, R179.H0_H0 ;  /* 0x200000b3ffbf7230 */ /* 0x000fe20000004100 */
[----:B------:R-:W-:Y:S01]  /*0870*/  SHF.R.U32.HI R176, RZ, 0x10, R179 ;  /* 0x00000010ffb07819 */ /* 0x000fe200000116b3 */
[----:B--2---:R-:W-:Y:S01]  /*0880*/  HADD2.F32 R189, -RZ, R174.H0_H0 ;  /* 0x200000aeffbd7230 */ /* 0x004fe20000004100 */
[--C-:B------:R-:W-:Y:S01]  /*0890*/  SHF.R.U64 R174, R174, 0x10, R175.reuse ;  /* 0x00000010aeae7819 */ /* 0x100fe200000012af */
[----:B------:R-:W-:Y:S01]  /*08a0*/  HADD2.F32 R187, -RZ, R175.H0_H0 ;  /* 0x200000afffbb7230 */ /* 0x000fe20000004100 */
[----:B------:R-:W-:Y:S01]  /*08b0*/  SHF.R.U32.HI R172, RZ, 0x10, R175 ;  /* 0x00000010ffac7819 */ /* 0x000fe200000116af */
[----:B----4-:R-:W-:Y:S01]  /*08c0*/  HADD2.F32 R185, -RZ, R170.H0_H0 ;  /* 0x200000aaffb97230 */ /* 0x010fe20000004100 */
[--C-:B------:R-:W-:Y:S01]  /*08d0*/  SHF.R.U64 R170, R170, 0x10, R171.reuse ;  /* 0x00000010aaaa7819 */ /* 0x100fe200000012ab */
[----:B------:R-:W-:Y:S01]  /*08e0*/  HADD2.F32 R183, -RZ, R171.H0_H0 ;  /* 0x200000abffb77230 */ /* 0x000fe20000004100 */
[----:B------:R-:W-:Y:S01]  /*08f0*/  SHF.R.U32.HI R168, RZ, 0x10, R171 ;  /* 0x00000010ffa87819 */ /* 0x000fe200000116ab */
[----:B-----5:R-:W-:Y:S01]  /*0900*/  HADD2.F32 R199, -RZ, R196.H0_H0 ;  /* 0x200000c4ffc77230 */ /* 0x020fe20000004100 */
[--C-:B------:R-:W-:Y:S01]  /*0910*/  SHF.R.U64 R196, R196, 0x10, R197.reuse ;  /* 0x00000010c4c47819 */ /* 0x100fe200000012c5 */
[----:B------:R-:W-:Y:S01]  /*0920*/  HADD2.F32 R195, -RZ, R197.H0_H0 ;  /* 0x200000c5ffc37230 */ /* 0x000fe20000004100 */
[----:B------:R-:W-:Y:S01]  /*0930*/  SHF.R.U32.HI R192, RZ, 0x10, R197 ;  /* 0x00000010ffc07819 */ /* 0x000fe200000116c5 */
[----:B------:R-:W-:Y:S01]  /*0940*/  HADD2.F32 R207, -RZ, R204.H0_H0 ;  /* 0x200000ccffcf7230 */ /* 0x000fe20000004100 */
        /* <DEDUP_REMOVED lines=30> */
[----:B------:R-:W-:-:S02]  /*0b30*/  SHF.R.U32.HI R210, RZ, 0x10, R17 ;  /* 0x00000010ffd27819 */ /* 0x000fc40000011611 */
[----:B------:R-:W-:Y:S02]  /*0b40*/  CS2R R12, SRZ ;  /* 0x00000000000c7805 */ /* 0x000fe4000001ff00 */
[----:B------:R-:W-:Y:S02]  /*0b50*/  CS2R R10, SRZ ;  /* 0x00000000000a7805 */ /* 0x000fe4000001ff00 */
[----:B------:R-:W-:Y:S02]  /*0b60*/  CS2R R8, SRZ ;  /* 0x0000000000087805 */ /* 0x000fe4000001ff00 */
[----:B------:R-:W-:Y:S02]  /*0b70*/  CS2R R6, SRZ ;  /* 0x0000000000067805 */ /* 0x000fe4000001ff00 */
[----:B------:R-:W-:Y:S02]  /*0b80*/  CS2R R14, SRZ ;  /* 0x00000000000e7805 */ /* 0x000fe4000001ff00 */
[----:B------:R-:W-:Y:S01]  /*0b90*/  CS2R R16, SRZ ;  /* 0x0000000000107805 */ /* 0x000fe2000001ff00 */
[----:B------:R-:W-:-:S02]  /*0ba0*/  HADD2.F32 R178, -RZ, R178.H0_H0 ;  /* 0x200000b2ffb27230 */ /* 0x000fc40000004100 */
[----:B------:R-:W-:Y:S02]  /*0bb0*/  HADD2.F32 R176, -RZ, R176.H0_H0 ;  /* 0x200000b0ffb07230 */ /* 0x000fe40000004100 */
[----:B------:R-:W-:Y:S02]  /*0bc0*/  HADD2.F32 R174, -RZ, R174.H0_H0 ;  /* 0x200000aeffae7230 */ /* 0x000fe40000004100 */
[----:B------:R-:W-:Y:S02]  /*0bd0*/  HADD2.F32 R172, -RZ, R172.H0_H0 ;  /* 0x200000acffac7230 */ /* 0x000fe40000004100 */
[----:B------:R-:W-:Y:S02]  /*0be0*/  HADD2.F32 R170, -RZ, R170.H0_H0 ;  /* 0x200000aaffaa7230 */ /* 0x000fe40000004100 */
[----:B------:R-:W-:Y:S02]  /*0bf0*/  HADD2.F32 R168, -RZ, R168.H0_H0 ;  /* 0x200000a8ffa87230 */ /* 0x000fe40000004100 */
        /* <DEDUP_REMOVED lines=17> */
[----:B------:R-:W-:-:S07]  /*0d10*/  HADD2.F32 R210, -RZ, R210.H0_H0 ;  /* 0x200000d2ffd27230 */ /* 0x000fce0000004100 */
.L_x_3690:
        /* <DEDUP_REMOVED lines=8> */
[----:B0-----:R-:W-:-:S07]  /*0da0*/  IMAD.WIDE R82, R216, 0x4, R82 ;  /* 0x00000004d8527825 */ /* 0x001fce00078e0252 */
[----:B------:R-:W0:Y:S01]  /*0db0*/  LDC.64 R118, c[0x0][0x428] ;  /* 0x00010a00ff767b82 */ /* 0x000e220000000a00 */
[C---:B------:R-:W-:Y:S01]  /*0dc0*/  IADD3 R221, PT, PT, R222.reuse, 0x20, RZ ;  /* 0x00000020dedd7810 */ /* 0x040fe20007ffe0ff */
[--C-:B-1----:R-:W-:Y:S01]  /*0dd0*/  IMAD.WIDE.U32 R84, R222, 0x10, R250.reuse ;  /* 0x00000010de547825 */ /* 0x102fe200078e00fa */
[----:B------:R-:W4:Y:S03]  /*0de0*/  LDG.E R224, desc[UR10][R82.64] ;  /* 0x0000000a52e07981 */ /* 0x000f26000c1e1900 */
[----:B------:R-:W-:Y:S02]  /*0df0*/  IMAD.WIDE.U32 R96, R221, 0x10, R250 ;  /* 0x00000010dd607825 */ /* 0x000fe400078e00fa */
[----:B------:R-:W4:Y:S02]  /*0e00*/  LDG.E.128 R84, desc[UR10][R84.64] ;  /* 0x0000000a54547981 */ /* 0x000f24000c1e1d00 */
[----:B--2---:R-:W-:-:S02]  /*0e10*/  IMAD.WIDE R80, R216, 0x4, R80 ;  /* 0x00000004d8507825 */ /* 0x004fc400078e0250 */
[----:B------:R-:W2:Y:S02]  /*0e20*/  LDG.E.128 R96, desc[UR10][R96.64] ;  /* 0x0000000a60607981 */ /* 0x000ea4000c1e1d00 */
[C---:B---3--:R-:W-:Y:S02]  /*0e30*/  IMAD.WIDE.U32 R92, R222.reuse, 0x10, R116 ;  /* 0x00000010de5c7825 */ /* 0x048fe400078e0074 */
[----:B------:R1:W3:Y:S04]  /*0e40*/  LDG.E R219, desc[UR10][R80.64] ;  /* 0x0000000a50db7981 */ /* 0x0002e8000c1e1900 */
[----:B------:R-:W3:Y:S01]  /*0e50*/  LDG.E.128 R92, desc[UR10][R92.64] ;  /* 0x0000000a5c5c7981 */ /* 0x000ee2000c1e1d00 */
[----:B0-----:R-:W-:-:S04]  /*0e60*/  IMAD.WIDE.U32 R88, R222, 0x10, R118 ;  /* 0x00000010de587825 */ /* 0x001fc800078e0076 */
[C---:B------:R-:W-:Y:S02]  /*0e70*/  IMAD.WIDE.U32 R104, R221.reuse, 0x10, R116 ;  /* 0x00000010dd687825 */ /* 0x040fe400078e0074 */
[----:B------:R-:W3:Y:S02]  /*0e80*/  LDG.E.128 R88, desc[UR10][R88.64] ;  /* 0x0000000a58587981 */ /* 0x000ee4000c1e1d00 */
[----:B------:R-:W-:Y:S02]  /*0e90*/  IMAD.WIDE.U32 R100, R221, 0x10, R118 ;  /* 0x00000010dd647825 */ /* 0x000fe400078e0076 */
[----:B------:R-:W3:Y:S01]  /*0ea0*/  LDG.E.128 R104, desc[UR10][R104.64] ;  /* 0x0000000a68687981 */ /* 0x000ee2000c1e1d00 */
[----:B------:R-:W-:-:S03]  /*0eb0*/  IADD3 R220, PT, PT, R222, 0x40, RZ ;  /* 0x00000040dedc7810 */ /* 0x000fc60007ffe0ff */
[----:B------:R-:W3:Y:S02]  /*0ec0*/  LDG.E.128 R100, desc[UR10][R100.64] ;  /* 0x0000000a64647981 */ /* 0x000ee4000c1e1d00 */
[----:B-1----:R-:W-:-:S04]  /*0ed0*/  IMAD.WIDE.U32 R80, R220, 0x10, R116 ;  /* 0x00000010dc507825 */ /* 0x002fc800078e0074 */
[C---:B------:R-:W-:Y:S02]  /*0ee0*/  IMAD.WIDE.U32 R112, R220.reuse, 0x10, R118 ;  /* 0x00000010dc707825 */ /* 0x040fe400078e0076 */
[----:B------:R-:W3:Y:S02]  /*0ef0*/  LDG.E.128 R80, desc[UR10][R80.64] ;  /* 0x0000000a50507981 */ /* 0x000ee4000c1e1d00 */
[----:B------:R-:W-:Y:S02]  /*0f00*/  IMAD.WIDE.U32 R108, R220, 0x10, R250 ;  /* 0x00000010dc6c7825 */ /* 0x000fe400078e00fa */
[----:B------:R-:W3:Y:S04]  /*0f10*/  LDG.E.128 R112, desc[UR10][R112.64] ;  /* 0x0000000a70707981 */ /* 0x000ee8000c1e1d00 */
[----:B------:R-:W3:Y:S01]  /*0f20*/  LDG.E.128 R108, desc[UR10][R108.64] ;  /* 0x0000000a6c6c7981 */ /* 0x000ee2000c1e1d00 */
[----:B------:R-:W-:-:S02]  /*0f30*/  IADD3 R223, PT, PT, R222, 0x60, RZ ;  /* 0x00000060dedf7810 */ /* 0x000fc40007ffe0ff */
[C---:B------:R-:W-:Y:S02]  /*0f40*/  IADD3 R227, PT, PT, R222.reuse, 0x80, RZ ;  /* 0x00000080dee37810 */ /* 0x040fe40007ffe0ff */
[----:B------:R-:W-:Y:S02]  /*0f50*/  IADD3 R231, PT, PT, R222, 0xa0, RZ ;  /* 0x000000a0dee77810 */ /* 0x000fe40007ffe0ff */
[----:B----4-:R-:W-:-:S05]  /*0f60*/  FSEL R224, R224, RZ, !P3 ;  /* 0x000000ffe0e07208 */ /* 0x010fca0005800000 */
[C---:B------:R-:W-:Y:S01]  /*0f70*/  FADD.FTZ R228, -R224.reuse, R85 ;  /* 0x00000055e0e47221 */ /* 0x040fe20000010100 */
[C---:B------:R-:W-:Y:S01]  /*0f80*/  FADD.FTZ R234, -R224.reuse, R87 ;  /* 0x00000057e0ea7221 */ /* 0x040fe20000010100 */
[C---:B------:R-:W-:Y:S01]  /*0f90*/  FADD.FTZ R84, -R224.reuse, R84 ;  /* 0x00000054e0547221 */ /* 0x040fe20000010100 */
[C---:B--2---:R-:W-:Y:S01]  /*0fa0*/  FADD.FTZ R96, -R224.reuse, R96 ;  /* 0x00000060e0607221 */ /* 0x044fe20000010100 */
[C---:B---3--:R-:W-:Y:S01]  /*0fb0*/  FMUL.FTZ R225, R219.reuse, R228 ;  /* 0x000000e4dbe17220 */ /* 0x048fe20000410000 */
[C---:B------:R-:W-:Y:S01]  /*0fc0*/  FMUL.FTZ R228, R219.reuse, R234 ;  /* 0x000000eadbe47220 */ /* 0x040fe20000410000 */
[C---:B------:R-:W-:Y:S01]  /*0fd0*/  FMUL.FTZ R226, R219.reuse, R84 ;  /* 0x00000054dbe27220 */ /* 0x040fe20000410000 */
[----:B------:R-:W-:Y:S01]  /*0fe0*/  FADD.FTZ R234, -R224, R97 ;  /* 0x00000061e0ea7221 */ /* 0x000fe20000010100 */
[----:B------:R-:W-:Y:S01]  /*0ff0*/  FMUL.FTZ R236, R219, R96 ;  /* 0x00000060dbec7220 */ /* 0x000fe20000410000 */
[----:B------:R-:W-:Y:S01]  /*1000*/  FMUL.FTZ R84, R215, R92 ;  /* 0x0000005cd7547220 */ /* 0x000fe20000410000 */
[----:B------:R-:W0:Y:S01]  /*1010*/  @P2 LDC.64 R96, c[0x0][0x438] ;  /* 0x00010e00ff602b82 */ /* 0x000e220000000a00 */
[----:B------:R-:W-:-:S02]  /*1020*/  FMUL.FTZ R85, R212, R93 ;  /* 0x0000005dd4557220 */ /* 0x000fc40000410000 */
[----:B------:R-:W-:Y:S01]  /*1030*/  FFMA.FTZ R229, R217, R88, R84 ;  /* 0x00000058d9e57223 */ /* 0x000fe20000010054 */
[----:B------:R-:W-:Y:S01]  /*1040*/  FMUL.FTZ R84, R211, R94 ;  /* 0x0000005ed3547220 */ /* 0x000fe20000410000 */
[----:B------:R-:W-:-:S03]  /*1050*/  FADD.FTZ R86, -R224, R86 ;  /* 0x00000056e0567221 */ /* 0x000fc60000010100 */
[----:B------:R-:W-:Y:S01]  /*1060*/  FFMA.FTZ R233, R213, R90, R84 ;  /* 0x0000005ad5e97223 */ /* 0x000fe20000010054 */
[----:B------:R-:W-:Y:S01]  /*1070*/  FMUL.FTZ R84, R207, R104 ;  /* 0x00000068cf547220 */ /* 0x000fe20000410000 */
[C---:B------:R-:W-:Y:S01]  /*1080*/  FADD.FTZ R167, R88.reuse, R167 ;  /* 0x000000a758a77221 */ /* 0x040fe20000010000 */
[----:B------:R-:W-:Y:S01]  /*1090*/  FFMA.FTZ R169, R88, R226, R169 ;  /* 0x000000e258a97223 */ /* 0x000fe200000100a9 */
[C---:B------:R-:W-:Y:S01]  /*10a0*/  FADD.FTZ R164, R89.reuse, R164 ;  /* 0x000000a459a47221 */ /* 0x040fe20000010000 */
[----:B------:R-:W-:Y:S01]  /*10b0*/  FFMA.FTZ R166, R89, R225, R166 ;  /* 0x000000e159a67223 */ /* 0x000fe200000100a6 */
[----:B------:R-:W-:Y:S01]  /*10c0*/  FFMA.FTZ R232, R214, R89, R85 ;  /* 0x00000059d6e87223 */ /* 0x000fe20000010055 */
[----:B------:R-:W-:Y:S01]  /*10d0*/  FFMA.FTZ R237, R209, R100, R84 ;  /* 0x00000064d1ed7223 */ /* 0x000fe20000010054 */
[----:B------:R-:W-:-:S04]  /*10e0*/  IMAD.WIDE.U32 R84, R223, 0x10, R250 ;  /* 0x00000010df547825 */ /* 0x000fc800078e00fa */
[----:B------:R-:W-:Y:S01]  /*10f0*/  FMUL.FTZ R230, R219, R86 ;  /* 0x00000056dbe67220 */ /* 0x000fe20000410000 */
[----:B------:R-:W-:Y:S01]  /*1100*/  FMUL.FTZ R235, R208, R95 ;  /* 0x0000005fd0eb7220 */ /* 0x000fe20000410000 */
[----:B------:R-:W-:-:S04]  /*1110*/  IMAD.WIDE.U32 R88, R223, 0x10, R116 ;  /* 0x00000010df587825 */ /* 0x000fc800078e0074 */
[C---:B------:R-:W-:Y:S01]  /*1120*/  FADD.FTZ R163, R92.reuse, R163 ;  /* 0x000000a35ca37221 */ /* 0x040fe20000010000 */
[----:B------:R-:W-:Y:S01]  /*1130*/  FFMA.FTZ R165, R92, R226, R165 ;  /* 0x000000e25ca57223 */ /* 0x000fe200000100a5 */
[C---:B------:R-:W-:Y:S01]  /*1140*/  FADD.FTZ R160, R93.reuse, R160 ;  /* 0x000000a05da07221 */ /* 0x040fe20000010000 */
[----:B------:R-:W-:Y:S01]  /*1150*/  FFMA.FTZ R162, R93, R225, R162 ;  /* 0x000000e15da27223 */ /* 0x000fe200000100a2 */
[----:B------:R-:W-:-:S04]  /*1160*/  IMAD.WIDE.U32 R92, R223, 0x10, R118 ;  /* 0x00000010df5c7825 */ /* 0x000fc800078e0076 */
[C---:B------:R-:W-:Y:S01]  /*1170*/  FADD.FTZ R159, R90.reuse, R159 ;  /* 0x0000009f5a9f7221 */ /* 0x040fe20000010000 */
[----:B------:R-:W-:Y:S01]  /*1180*/  FFMA.FTZ R161, R90, R230, R161 ;  /* 0x000000e65aa17223 */ /* 0x000fe200000100a1 */
[C---:B------:R-:W-:Y:S01]  /*1190*/  FADD.FTZ R156, R91.reuse, R156 ;  /* 0x0000009c5b9c7221 */ /* 0x040fe20000010000 */
[----:B------:R-:W-:Y:S01]  /*11a0*/  FFMA.FTZ R158, R91, R228, R158 ;  /* 0x000000e45b9e7223 */ /* 0x000fe2000001009e */
[----:B------:R-:W-:Y:S01]  /*11b0*/  FFMA.FTZ R235, R210, R91, R235 ;  /* 0x0000005bd2eb7223 */ /* 0x000fe200000100eb */
[----:B------:R-:W2:Y:S01]  /*11c0*/  LDG.E.128 R84, desc[UR10][R84.64] ;  /* 0x0000000a54547981 */ /* 0x000ea2000c1e1d00 */
[----:B------:R-:W-:-:S03]  /*11d0*/  FADD.FTZ R155, R94, R155 ;  /* 0x0000009b5e9b7221 */ /* 0x000fc60000010000 */
[----:B------:R-:W3:Y:S01]  /*11e0*/  LDG.E.128 R88, desc[UR10][R88.64] ;  /* 0x0000000a58587981 */ /* 0x000ee2000c1e1d00 */
[----:B------:R-:W-:Y:S01]  /*11f0*/  FFMA.FTZ R157, R94, R230, R157 ;  /* 0x000000e65e9d7223 */ /* 0x000fe2000001009d */
[C---:B------:R-:W-:Y:S01]  /*1200*/  FADD.FTZ R152, R95.reuse, R152 ;  /* 0x000000985f987221 */ /* 0x040fe20000010000 */
[----:B------:R-:W-:Y:S01]  /*1210*/  FFMA.FTZ R154, R95, R228, R154 ;  /* 0x000000e45f9a7223 */ /* 0x000fe2000001009a */
[----:B0-----:R-:W-:-:S04]  /*1220*/  @P2 IMAD.WIDE.U32 R246, R222, 0x10, R96 ;  /* 0x00000010def62825 */ /* 0x001fc800078e0060 */
[----:B------:R-:W-:Y:S01]  /*1230*/  FADD.FTZ R98, -R224, R98 ;  /* 0x00000062e0627221 */ /* 0x000fe20000010100 */
[----:B------:R-:W4:Y:S01]  /*1240*/  LDG.E.128 R92, desc[UR10][R92.64] ;  /* 0x0000000a5c5c7981 */ /* 0x000f22000c1e1d00 */
[----:B------:R-:W-:Y:S01]  /*1250*/  FMUL.FTZ R96, R199, R80 ;  /* 0x00000050c7607220 */ /* 0x000fe20000410000 */
[----:B------:R-:W-:Y:S01]  /*1260*/  FMUL.FTZ R239, R204, R105 ;  /* 0x00000069ccef7220 */ /* 0x000fe20000410000 */
[C---:B------:R-:W-:Y:S01]  /*1270*/  FMUL.FTZ R238, R219.reuse, R98 ;  /* 0x00000062dbee7220 */ /* 0x040fe20000410000 */
[----:B------:R-:W-:Y:S01]  /*1280*/  FMUL.FTZ R234, R219, R234 ;  /* 0x000000eadbea7220 */ /* 0x000fe20000410000 */
[----:B------:R-:W-:Y:S01]  /*1290*/  FFMA.FTZ R243, R201, R112, R96 ;  /* 0x00000070c9f37223 */ /* 0x000fe20000010060 */
[----:B------:R-:W-:Y:S01]  /*12a0*/  FMUL.FTZ R98, R203, R106 ;  /* 0x0000006acb627220 */ /* 0x000fe20000410000 */
[----:B------:R-:W-:-:S04]  /*12b0*/  IMAD.WIDE.U32 R96, R227, 0x10, R250 ;  /* 0x00000010e3607825 */ /* 0x000fc800078e00fa */
[C---:B------:R-:W-:Y:S01]  /*12c0*/  FADD.FTZ R242, -R224.reuse, R99 ;  /* 0x00000063e0f27221 */ /* 0x040fe20000010100 */
[----:B------:R-:W-:Y:S01]  /*12d0*/  FADD.FTZ R108, -R224, R108 ;  /* 0x0000006ce06c7221 */ /* 0x000fe20000010100 */
        /* <DEDUP_REMOVED lines=9> */
[----:B------:R-:W4:Y:S01]  /*1370*/  LDG.E.128 R96, desc[UR10][R96.64] ;  /* 0x0000000a60607981 */ /* 0x000f22000c1e1d00 */
[C---:B------:R-:W-:Y:S01]  /*1380*/  FADD.FTZ R147, R104.reuse, R147 ;  /* 0x0000009368937221 */ /* 0x040fe20000010000 */
[----:B------:R-:W-:Y:S01]  /*1390*/  FFMA.FTZ R149, R104, R236, R149 ;  /* 0x000000ec68957223 */ /* 0x000fe20000010095 */
[C---:B------:R-:W-:Y:S01]  /*13a0*/  FADD.FTZ R144, R105.reuse, R144 ;  /* 0x0000009069907221 */ /* 0x040fe20000010000 */
[----:B------:R-:W-:Y:S01]  /*13b0*/  FFMA.FTZ R146, R105, R234, R146 ;  /* 0x000000ea69927223 */ /* 0x000fe20000010092 */
[----:B------:R-:W-:Y:S01]  /*13c0*/  FMUL.FTZ R240, R219, R108 ;  /* 0x0000006cdbf07220 */ /* 0x000fe20000410000 */
[----:B------:R-:W-:-:S04]  /*13d0*/  IMAD.WIDE.U32 R104, R227, 0x10, R118 ;  /* 0x00000010e3687825 */ /* 0x000fc800078e0076 */
[C---:B------:R-:W-:Y:S01]  /*13e0*/  FADD.FTZ R143, R102.reuse, R143 ;  /* 0x0000008f668f7221 */ /* 0x040fe20000010000 */
[----:B------:R-:W-:Y:S01]  /*13f0*/  FFMA.FTZ R145, R102, R238, R145 ;  /* 0x000000ee66917223 */ /* 0x000fe20000010091 */
[C---:B------:R-:W-:Y:S01]  /*1400*/  FADD.FTZ R140, R103.reuse, R140 ;  /* 0x0000008c678c7221 */ /* 0x040fe20000010000 */
[----:B------:R-:W-:Y:S01]  /*1410*/  FFMA.FTZ R142, R103, R242, R142 ;  /* 0x000000f2678e7223 */ /* 0x000fe2000001008e */
[----:B------:R-:W-:Y:S01]  /*1420*/  FFMA.FTZ R245, R202, R103, R245 ;  /* 0x00000067caf57223 */ /* 0x000fe200000100f5 */
[----:B------:R-:W-:Y:S01]  /*1430*/  FADD.FTZ R244, -R224, R109 ;  /* 0x0000006de0f47221 */ /* 0x000fe20000010100 */
[C---:B------:R-:W-:Y:S01]  /*1440*/  FADD.FTZ R131, R80.reuse, R131 ;  /* 0x0000008350837221 */ /* 0x040fe20000010000 */
[----:B------:R-:W-:Y:S01]  /*1450*/  FFMA.FTZ R133, R80, R240, R133 ;  /* 0x000000f050857223 */ /* 0x000fe20000010085 */
[----:B------:R-:W4:Y:S01]  /*1460*/  LDG.E.128 R100, desc[UR10][R100.64] ;  /* 0x0000000a64647981 */ /* 0x000f22000c1e1d00 */
[----:B------:R-:W-:Y:S01]  /*1470*/  FMUL.FTZ R80, R195, R82 ;  /* 0x00000052c3507220 */ /* 0x000fe20000410000 */
[C---:B------:R-:W-:Y:S01]  /*1480*/  FADD.FTZ R139, R106.reuse, R139 ;  /* 0x0000008b6a8b7221 */ /* 0x040fe20000010000 */
[----:B------:R-:W-:Y:S01]  /*1490*/  FFMA.FTZ R141, R106, R238, R141 ;  /* 0x000000ee6a8d7223 */ /* 0x000fe2000001008d */
[C---:B------:R-:W-:Y:S01]  /*14a0*/  FADD.FTZ R136, R107.reuse, R136 ;  /* 0x000000886b887221 */ /* 0x040fe20000010000 */
[----:B------:R-:W-:Y:S01]  /*14b0*/  FFMA.FTZ R138, R107, R242, R138 ;  /* 0x000000f26b8a7223 */ /* 0x000fe2000001008a */
[----:B-----5:R0:W5:Y:S01]  /*14c0*/  @P2 LDG.E.128 R48, desc[UR10][R246.64] ;  /* 0x0000000af6302981 */ /* 0x020162000c1e1d00 */
[----:B------:R-:W-:Y:S01]  /*14d0*/  FMUL.FTZ R244, R219, R244 ;  /* 0x000000f4dbf47220 */ /* 0x000fe20000410000 */
[----:B------:R-:W-:-:S02]  /*14e0*/  FFMA.FTZ R249, R197, R114, R80 ;  /* 0x00000072c5f97223 */ /* 0x000fc40000010050 */
[----:B------:R-:W4:Y:S01]  /*14f0*/  LDG.E.128 R104, desc[UR10][R104.64] ;  /* 0x0000000a68687981 */ /* 0x000f22000c1e1d00 */
[C---:B------:R-:W-:Y:S01]  /*1500*/  FADD.FTZ R110, -R224.reuse, R110 ;  /* 0x0000006ee06e7221 */ /* 0x040fe20000010100 */
[----:B------:R-:W-:Y:S01]  /*1510*/  FADD.FTZ R80, -R224, R111 ;  /* 0x0000006fe0507221 */ /* 0x000fe20000010100 */
[----:B0-----:R-:W-:Y:S01]  /*1520*/  FMUL.FTZ R247, R196, R81 ;  /* 0x00000051c4f77220 */ /* 0x001fe20000410000 */
[C---:B------:R-:W-:Y:S01]  /*1530*/  FADD.FTZ R135, R112.reuse, R135 ;  /* 0x0000008770877221 */ /* 0x040fe20000010000 */
[----:B------:R-:W-:Y:S01]  /*1540*/  FFMA.FTZ R137, R112, R240, R137 ;  /* 0x000000f070897223 */ /* 0x000fe20000010089 */
[C---:B------:R-:W-:Y:S01]  /*1550*/  FADD.FTZ R132, R113.reuse, R132 ;  /* 0x0000008471847221 */ /* 0x040fe20000010000 */
[----:B------:R-:W-:Y:S01]  /*1560*/  FFMA.FTZ R134, R113, R244, R134 ;  /* 0x000000f471867223 */ /* 0x000fe20000010086 */
[----:B------:R-:W-:Y:S01]  /*1570*/  FFMA.FTZ R247, R198, R113, R247 ;  /* 0x00000071c6f77223 */ /* 0x000fe200000100f7 */
[----:B------:R-:W-:-:S04]  /*1580*/  IMAD.WIDE.U32 R108, R231, 0x10, R250 ;  /* 0x00000010e76c7825 */ /* 0x000fc800078e00fa */
[----:B------:R-:W-:Y:S01]  /*1590*/  FMUL.FTZ R111, R192, R83 ;  /* 0x00000053c06f7220 */ /* 0x000fe20000410000 */
[C---:B------:R-:W-:Y:S01]  /*15a0*/  FMUL.FTZ R246, R219.reuse, R110 ;  /* 0x0000006edbf67220 */ /* 0x040fe20000410000 */
[----:B------:R-:W-:Y:S01]  /*15b0*/  FMUL.FTZ R250, R219, R80 ;  /* 0x00000050dbfa7220 */ /* 0x000fe20000410000 */
[----:B------:R-:W-:-:S04]  /*15c0*/  IMAD.WIDE.U32 R112, R231, 0x10, R116 ;  /* 0x00000010e7707825 */ /* 0x000fc800078e0074 */
[----:B------:R-:W-:Y:S01]  /*15d0*/  FFMA.FTZ R252, R194, R115, R111 ;  /* 0x00000073c2fc7223 */ /* 0x000fe2000001006f */
[C---:B------:R-:W-:Y:S01]  /*15e0*/  FADD.FTZ R127, R114.reuse, R127 ;  /* 0x0000007f727f7221 */ /* 0x040fe20000010000 */
[----:B------:R-:W-:Y:S01]  /*15f0*/  FFMA.FTZ R129, R114, R246, R129 ;  /* 0x000000f672817223 */ /* 0x000fe20000010081 */
[----:B------:R-:W-:-:S04]  /*1600*/  IMAD.WIDE.U32 R118, R231, 0x10, R118 ;  /* 0x00000010e7767825 */ /* 0x000fc800078e0076 */
[C---:B------:R-:W-:Y:S01]  /*1610*/  FADD.FTZ R124, R115.reuse, R124 ;  /* 0x0000007c737c7221 */ /* 0x040fe20000010000 */
[----:B------:R-:W-:Y:S01]  /*1620*/  FFMA.FTZ R126, R115, R250, R126 ;  /* 0x000000fa737e7223 */ /* 0x000fe2000001007e */
[----:B------:R-:W4:Y:S04]  /*1630*/  LDG.E.128 R108, desc[UR10][R108.64] ;  /* 0x0000000a6c6c7981 */ /* 0x000f28000c1e1d00 */
[----:B------:R-:W4:Y:S04]  /*1640*/  LDG.E.128 R112, desc[UR10][R112.64] ;  /* 0x0000000a70707981 */ /* 0x000f28000c1e1d00 */
[----:B------:R-:W4:Y:S01]  /*1650*/  LDG.E.128 R116, desc[UR10][R118.64] ;  /* 0x0000000a76747981 */ /* 0x000f22000c1e1d00 */
[C---:B------:R-:W-:Y:S01]  /*1660*/  FADD.FTZ R128, R81.reuse, R128 ;  /* 0x0000008051807221 */ /* 0x040fe20000010000 */
[----:B------:R-:W-:-:S02]  /*1670*/  FFMA.FTZ R130, R81, R244, R130 ;  /* 0x000000f451827223 */ /* 0x000fc40000010082 */
[----:B------:R-:W0:Y:S02]  /*1680*/  @P2 LDC.64 R80, c[0x0][0x438] ;  /* 0x00010e00ff502b82 */ /* 0x000e240000000a00 */
[----:B0-----:R-:W-:-:S05]  /*1690*/  @P2 IMAD.WIDE.U32 R80, R221, 0x10, R80 ;  /* 0x00000010dd502825 */ /* 0x001fca00078e0050 */
[----:B------:R0:W5:Y:S02]  /*16a0*/  @P2 LDG.E.128 R52, desc[UR10][R80.64] ;  /* 0x0000000a50342981 */ /* 0x000164000c1e1d00 */
[----:B0-----:R-:W0:Y:S02]  /*16b0*/  @P2 LDC.64 R80, c[0x0][0x438] ;  /* 0x00010e00ff502b82 */ /* 0x001e240000000a00 */
        /* <DEDUP_REMOVED lines=8> */
[----:B0-----:R-:W0:Y:S01]  /*1740*/  @P2 LDC.64 R80, c[0x0][0x438] ;  /* 0x00010e00ff502b82 */ /* 0x001e220000000a00 */
[C---:B------:R-:W-:Y:S01]  /*1750*/  FADD.FTZ R123, R82.reuse, R123 ;  /* 0x0000007b527b7221 */ /* 0x040fe20000010000 */
[----:B------:R-:W-:Y:S01]  /*1760*/  FFMA.FTZ R125, R82, R246, R125 ;  /* 0x000000f6527d7223 */ /* 0x000fe2000001007d */
[----:B0-----:R-:W-:-:S05]  /*1770*/  @P2 IMAD.WIDE.U32 R80, R231, 0x10, R80 ;  /* 0x00000010e7502825 */ /* 0x001fca00078e0050 */
[----:B------:R0:W5:Y:S01]  /*1780*/  @P2 LDG.E.128 R68, desc[UR10][R80.64] ;  /* 0x0000000a50442981 */ /* 0x000162000c1e1d00 */
[----:B--2---:R-:W-:Y:S01]  /*1790*/  FADD.FTZ R84, -R224, R84 ;  /* 0x00000054e0547221 */ /* 0x004fe20000010100 */
[----:B---3--:R-:W-:-:S03]  /*17a0*/  FMUL.FTZ R82, R185, R88 ;  /* 0x00000058b9527220 */ /* 0x008fc60000410000 */
[----:B------:R-:W-:Y:S01]  /*17b0*/  FMUL.FTZ R248, R219, R84 ;  /* 0x00000054dbf87220 */ /* 0x000fe20000410000 */
[----:B------:R-:W-:Y:S01]  /*17c0*/  FADD.FTZ R15, R88, R15 ;  /* 0x0000000f580f7221 */ /* 0x000fe20000010000 */
[----:B----4-:R-:W-:Y:S01]  /*17d0*/  FFMA.FTZ R251, R173, R92, R82 ;  /* 0x0000005cadfb7223 */ /* 0x010fe20000010052 */
[----:B------:R-:W-:Y:S01]  /*17e0*/  FADD.FTZ R82, -R224, R85 ;  /* 0x00000055e0527221 */ /* 0x000fe20000010100 */
[----:B------:R-:W-:Y:S01]  /*17f0*/  FFMA.FTZ R13, R88, R248, R13 ;  /* 0x000000f8580d7223 */ /* 0x000fe2000001000d */
[----:B------:R-:W-:Y:S01]  /*1800*/  FADD.FTZ R86, -R224, R86 ;  /* 0x00000056e0567221 */ /* 0x000fe20000010100 */
[----:B0-----:R-:W-:Y:S01]  /*1810*/  FMUL.FTZ R80, R183, R90 ;  /* 0x0000005ab7507220 */ /* 0x001fe20000410000 */
[----:B------:R-:W-:Y:S01]  /*1820*/  FMUL.FTZ R88, R219, R82 ;  /* 0x00000052db587220 */ /* 0x000fe20000410000 */
[----:B------:R-:W-:Y:S01]  /*1830*/  FMUL.FTZ R81, R170, R89 ;  /* 0x00000059aa517220 */ /* 0x000fe20000410000 */
[----:B------:R-:W-:Y:S01]  /*1840*/  FADD.FTZ R12, R89, R12 ;  /* 0x0000000c590c7221 */ /* 0x000fe20000010000 */
[----:B------:R-:W-:Y:S01]  /*1850*/  FMUL.FTZ R86, R219, R86 ;  /* 0x00000056db567220 */ /* 0x000fe20000410000 */
[----:B------:R-:W-:Y:S01]  /*1860*/  FFMA.FTZ R10, R89, R88, R10 ;  /* 0x00000058590a7223 */ /* 0x000fe2000001000a */
[----:B------:R-:W-:Y:S01]  /*1870*/  FFMA.FTZ R89, R171, R94, R80 ;  /* 0x0000005eab597223 */ /* 0x000fe20000010050 */
[----:B------:R-:W-:Y:S01]  /*1880*/  FADD.FTZ R80, -R224, R87 ;  /* 0x00000057e0507221 */ /* 0x000fe20000010100 */
[C---:B------:R-:W-:Y:S01]  /*1890*/  FADD.FTZ R17, R90.reuse, R17 ;  /* 0x000000115a117221 */ /* 0x040fe20000010000 */
[----:B------:R-:W-:Y:S01]  /*18a0*/  FFMA.FTZ R11, R90, R86, R11 ;  /* 0x000000565a0b7223 */ /* 0x000fe2000001000b */
[----:B------:R-:W-:Y:S01]  /*18b0*/  FADD.FTZ R96, -R224, R96 ;  /* 0x00000060e0607221 */ /* 0x000fe20000010100 */
[----:B------:R-:W-:Y:S01]  /*18c0*/  FMUL.FTZ R90, R219, R80 ;  /* 0x00000050db5a7220 */ /* 0x000fe20000410000 */
[----:B------:R-:W-:Y:S01]  /*18d0*/  FADD.FTZ R34, R93, R34 ;  /* 0x000000225d227221 */ /* 0x000fe20000010000 */
[----:B------:R-:W-:Y:S01]  /*18e0*/  FADD.FTZ R32, R95, R32 ;  /* 0x000000205f207221 */ /* 0x000fe20000010000 */
[----:B------:R-:W-:Y:S01]  /*18f0*/  FMUL.FTZ R87, R219, R96 ;  /* 0x00000060db577220 */ /* 0x000fe20000410000 */
[----:B------:R-:W-:Y:S01]  /*1900*/  FFMA.FTZ R46, R93, R88, R46 ;  /* 0x000000585d2e7223 */ /* 0x000fe2000001002e */
[----:B------:R-:W-:Y:S01]  /*1910*/  FFMA.FTZ R93, R188, R93, R81 ;  /* 0x0000005dbc5d7223 */ /* 0x000fe20000010051 */
[----:B------:R-:W-:Y:S01]  /*1920*/  FMUL.FTZ R81, R168, R91 ;  /* 0x0000005ba8517220 */ /* 0x000fe20000410000 */
[----:B------:R-:W-:Y:S01]  /*1930*/  FFMA.FTZ R44, R95, R90, R44 ;  /* 0x0000005a5f2c7223 */ /* 0x000fe2000001002c */
[----:B------:R-:W-:Y:S01]  /*1940*/  FADD.FTZ R14, R91, R14 ;  /* 0x0000000e5b0e7221 */ /* 0x000fe20000010000 */
[----:B------:R-:W-:Y:S01]  /*1950*/  FADD.FTZ R35, R94, R35 ;  /* 0x000000235e237221 */ /* 0x000fe20000010000 */
[C---:B------:R-:W-:Y:S01]  /*1960*/  FADD.FTZ R37, R92.reuse, R37 ;  /* 0x000000255c257221 */ /* 0x040fe20000010000 */
[----:B------:R-:W-:Y:S01]  /*1970*/  FFMA.FTZ R121, R92, R248, R121 ;  /* 0x000000f85c797223 */ /* 0x000fe20000010079 */
[----:B------:R-:W-:Y:S01]  /*1980*/  FADD.FTZ R19, R100, R19 ;  /* 0x0000001364137221 */ /* 0x000fe20000010000 */
[----:B------:R-:W-:Y:S01]  /*1990*/  FMUL.FTZ R80, R189, R100 ;  /* 0x00000064bd507220 */ /* 0x000fe20000410000 */
[----:B------:R-:W-:Y:S01]  /*19a0*/  FFMA.FTZ R95, R190, R95, R81 ;  /* 0x0000005fbe5f7223 */ /* 0x000fe20000010051 */
[----:B------:R-:W-:Y:S01]  /*19b0*/  FFMA.FTZ R8, R91, R90, R8 ;  /* 0x0000005a5b087223 */ /* 0x000fe20000010008 */
[----:B------:R-:W-:Y:S01]  /*19c0*/  FFMA.FTZ R47, R94, R86, R47 ;  /* 0x000000565e2f7223 */ /* 0x000fe2000001002f */
[C---:B------:R-:W-:Y:S01]  /*19d0*/  FADD.FTZ R33, R104.reuse, R33 ;  /* 0x0000002168217221 */ /* 0x040fe20000010000 */
[----:B------:R-:W-:Y:S01]  /*19e0*/  FFMA.FTZ R45, R104, R87, R45 ;  /* 0x00000057682d7223 */ /* 0x000fe2000001002d */
[----:B------:R-:W-:Y:S01]  /*19f0*/  FFMA.FTZ R104, R177, R104, R80 ;  /* 0x00000068b1687223 */ /* 0x000fe20000010050 */
[----:B------:R-:W-:Y:S01]  /*1a00*/  FADD.FTZ R80, -R224, R97 ;  /* 0x00000061e0507221 */ /* 0x000fe20000010100 */
[----:B------:R-:W-:Y:S01]  /*1a10*/  FMUL.FTZ R81, R174, R101 ;  /* 0x00000065ae517220 */ /* 0x000fe20000410000 */
[C---:B------:R-:W-:Y:S01]  /*1a20*/  FADD.FTZ R96, -R224.reuse, R99 ;  /* 0x00000063e0607221 */ /* 0x040fe20000010100 */
[----:B------:R-:W-:Y:S01]  /*1a30*/  FADD.FTZ R94, -R224, R98 ;  /* 0x00000062e05e7221 */ /* 0x000fe20000010100 */
[----:B------:R-:W-:Y:S01]  /*1a40*/  FMUL.FTZ R91, R219, R80 ;  /* 0x00000050db5b7220 */ /* 0x000fe20000410000 */
[----:B------:R-:W-:Y:S01]  /*1a50*/  FMUL.FTZ R80, R187, R102 ;  /* 0x00000066bb507220 */ /* 0x000fe20000410000 */
[----:B------:R-:W-:Y:S01]  /*1a60*/  FFMA.FTZ R9, R100, R87, R9 ;  /* 0x0000005764097223 */ /* 0x000fe20000010009 */
[----:B------:R-:W-:Y:S01]  /*1a70*/  FFMA.FTZ R92, R184, R105, R81 ;  /* 0x00000069b85c7223 */ /* 0x000fe20000010051 */
[C---:B------:R-:W-:Y:S01]  /*1a80*/  FMUL.FTZ R96, R219.reuse, R96 ;  /* 0x00000060db607220 */ /* 0x040fe20000410000 */
[----:B------:R-:W-:Y:S01]  /*1a90*/  FMUL.FTZ R94, R219, R94 ;  /* 0x0000005edb5e7220 */ /* 0x000fe20000410000 */
[----:B------:R-:W-:Y:S01]  /*1aa0*/  FFMA.FTZ R97, R175, R106, R80 ;  /* 0x0000006aaf617223 */ /* 0x000fe20000010050 */
[----:B------:R-:W-:Y:S01]  /*1ab0*/  FMUL.FTZ R81, R172, R103 ;  /* 0x00000067ac517220 */ /* 0x000fe20000410000 */
[C---:B------:R-:W-:Y:S01]  /*1ac0*/  FADD.FTZ R28, R107.reuse, R28 ;  /* 0x0000001c6b1c7221 */ /* 0x040fe20000010000 */
[----:B------:R-:W-:Y:S01]  /*1ad0*/  FFMA.FTZ R40, R107, R96, R40 ;  /* 0x000000606b287223 */ /* 0x000fe20000010028 */
[C---:B------:R-:W-:Y:S01]  /*1ae0*/  FADD.FTZ R16, R101.reuse, R16 ;  /* 0x0000001065107221 */ /* 0x040fe20000010000 */
[----:B------:R-:W-:Y:S01]  /*1af0*/  FFMA.FTZ R6, R101, R91, R6 ;  /* 0x0000005b65067223 */ /* 0x000fe20000010006 */
[----:B------:R-:W-:Y:S01]  /*1b00*/  FADD.FTZ R21, R102, R21 ;  /* 0x0000001566157221 */ /* 0x000fe20000010000 */
[C---:B------:R-:W-:Y:S01]  /*1b10*/  FADD.FTZ R120, R83.reuse, R120 ;  /* 0x0000007853787221 */ /* 0x040fe20000010000 */
[----:B------:R-:W-:Y:S01]  /*1b20*/  FFMA.FTZ R122, R83, R250, R122 ;  /* 0x000000fa537a7223 */ /* 0x000fe2000001007a */
[----:B------:R-:W0:Y:S01]  /*1b30*/  LDC.64 R84, c[0x0][0x438] ;  /* 0x00010e00ff547b82 */ /* 0x000e220000000a00 */
[C---:B------:R-:W-:Y:S01]  /*1b40*/  FADD.FTZ R100, -R224.reuse, R109 ;  /* 0x0000006de0647221 */ /* 0x040fe20000010100 */
[----:B------:R-:W-:Y:S01]  /*1b50*/  FADD.FTZ R110, -R224, R110 ;  /* 0x0000006ee06e7221 */ /* 0x000fe20000010100 */
[----:B------:R-:W-:Y:S01]  /*1b60*/  FMUL.FTZ R80, R193, R112 ;  /* 0x00000070c1507220 */ /* 0x000fe20000410000 */
[----:B------:R-:W-:Y:S01]  /*1b70*/  FFMA.FTZ R7, R102, R94, R7 ;  /* 0x0000005e66077223 */ /* 0x000fe20000010007 */
[----:B------:R-:W-:Y:S01]  /*1b80*/  FFMA.FTZ R107, R186, R107, R81 ;  /* 0x0000006bba6b7223 */ /* 0x000fe20000010051 */
[----:B------:R-:W-:Y:S01]  /*1b90*/  FMUL.FTZ R100, R219, R100 ;  /* 0x00000064db647220 */ /* 0x000fe20000410000 */
[----:B------:R-:W-:Y:S01]  /*1ba0*/  FADD.FTZ R102, -R224, R111 ;  /* 0x0000006fe0667221 */ /* 0x000fe20000010100 */
[----:B------:R-:W-:Y:S01]  /*1bb0*/  FFMA.FTZ R99, R181, R116, R80 ;  /* 0x00000074b5637223 */ /* 0x000fe20000010050 */
[----:B------:R-:W-:Y:S01]  /*1bc0*/  FMUL.FTZ R81, R178, R113 ;  /* 0x00000071b2517220 */ /* 0x000fe20000410000 */
[----:B------:R-:W-:Y:S01]  /*1bd0*/  FMUL.FTZ R101, R219, R110 ;  /* 0x0000006edb657220 */ /* 0x000fe20000410000 */
[----:B------:R-:W-:Y:S01]  /*1be0*/  FMUL.FTZ R80, R191, R114 ;  /* 0x00000072bf507220 */ /* 0x000fe20000410000 */
[C---:B------:R-:W-:Y:S01]  /*1bf0*/  FADD.FTZ R26, R117.reuse, R26 ;  /* 0x0000001a751a7221 */ /* 0x040fe20000010000 */
[----:B------:R-:W-:Y:S01]  /*1c00*/  FFMA.FTZ R38, R117, R100, R38 ;  /* 0x0000006475267223 */ /* 0x000fe20000010026 */
[----:B------:R-:W-:Y:S01]  /*1c10*/  FFMA.FTZ R117, R180, R117, R81 ;  /* 0x00000075b4757223 */ /* 0x000fe20000010051 */
[C---:B------:R-:W-:Y:S01]  /*1c20*/  FADD.FTZ R27, R118.reuse, R27 ;  /* 0x0000001b761b7221 */ /* 0x040fe20000010000 */
[----:B------:R-:W-:Y:S01]  /*1c30*/  FFMA.FTZ R39, R118, R101, R39 ;  /* 0x0000006576277223 */ /* 0x000fe20000010027 */
[----:B------:R-:W-:Y:S01]  /*1c40*/  FMUL.FTZ R102, R219, R102 ;  /* 0x00000066db667220 */ /* 0x000fe20000410000 */
[----:B------:R-:W-:Y:S01]  /*1c50*/  FFMA.FTZ R118, R179, R118, R80 ;  /* 0x00000076b3767223 */ /* 0x000fe20000010050 */
[----:B------:R-:W-:Y:S01]  /*1c60*/  FMUL.FTZ R81, R176, R115 ;  /* 0x00000073b0517220 */ /* 0x000fe20000410000 */
[----:B------:R-:W-:Y:S01]  /*1c70*/  FFMA.FTZ R80, R226, R229, RZ ;  /* 0x000000e5e2507223 */ /* 0x000fe200000100ff */
[----:B------:R-:W-:Y:S01]  /*1c80*/  FADD.FTZ R83, RZ, R229 ;  /* 0x000000e5ff537221 */ /* 0x000fe20000010000 */
[C---:B------:R-:W-:Y:S01]  /*1c90*/  FADD.FTZ R24, R119.reuse, R24 ;  /* 0x0000001877187221 */ /* 0x040fe20000010000 */
[----:B------:R-:W-:Y:S01]  /*1ca0*/  FFMA.FTZ R36, R119, R102, R36 ;  /* 0x0000006677247223 */ /* 0x000fe20000010024 */
        /* <DEDUP_REMOVED lines=38> */
[----:B------:R-:W-:Y:S02]  /*1f10*/  FMUL.FTZ R98, R219, R98 ;  /* 0x00000062db627220 */ /* 0x000fe40000410000 */
[----:B------:R-:W-:Y:S01]  /*1f20*/  FFMA.FTZ R81, R96, R107, R81 ;  /* 0x0000006b60517223 */ /* 0x000fe20000010051 */
[----:B------:R-:W-:-:S03]  /*1f30*/  FADD.FTZ R80, R107, R80 ;  /* 0x000000506b507221 */ /* 0x000fc60000010000 */
[----:B------:R-:W-:Y:S01]  /*1f40*/  FFMA.FTZ R81, R98, R99, R81 ;  /* 0x0000006362517223 */ /* 0x000fe20000010051 */
[----:B------:R-:W-:Y:S01]  /*1f50*/  FADD.FTZ R80, R99, R80 ;  /* 0x0000005063507221 */ /* 0x000fe20000010000 */
[----:B------:R-:W-:Y:S02]  /*1f60*/  UISETP.NE.AND UP0, UPT, UR14, URZ, UPT ;  /* 0x000000ff0e00728c */ /* 0x000fe4000bf05270 */
[----:B------:R-:W-:Y:S01]  /*1f70*/  FFMA.FTZ R82, R100, R117, R81 ;  /* 0x0000007564527223 */ /* 0x000fe20000010051 */
[----:B------:R-:W-:Y:S01]  /*1f80*/  FADD.FTZ R81, R80, R117 ;  /* 0x0000007550517221 */ /* 0x000fe20000010000 */
[----:B------:R-:W-:Y:S01]  /*1f90*/  UMOV UR4, 0xffffffff ;  /* 0xffffffff00047882 */ /* 0x000fe20000000000 */
[----:B0-----:R-:W-:Y:S01]  /*1fa0*/  ISETP.NE.U32.AND P0, PT, R84, RZ, PT ;  /* 0x000000ff5400720c */ /* 0x001fe20003f05070 */
[----:B------:R-:W-:Y:S01]  /*1fb0*/  FFMA.FTZ R83, R101, R118, R82 ;  /* 0x0000007665537223 */ /* 0x000fe20000010052 */
[----:B------:R-:W-:Y:S01]  /*1fc0*/  FADD.FTZ R80, R81, R118 ;  /* 0x0000007651507221 */ /* 0x000fe20000010000 */
[----:B------:R-:W-:Y:S01]  /*1fd0*/  PLOP3.LUT P3, PT, PT, PT, UP0, 0x80, 0x8 ;  /* 0x000000000008781c */ /* 0x000fe20003f6f008 */
[C---:B------:R-:W-:Y:S01]  /*1fe0*/  FADD.FTZ R30, R105.reuse, R30 ;  /* 0x0000001e691e7221 */ /* 0x040fe20000010000 */
[----:B------:R-:W-:Y:S01]  /*1ff0*/  FFMA.FTZ R42, R105, R91, R42 ;  /* 0x0000005b692a7223 */ /* 0x000fe2000001002a */
[C---:B------:R-:W-:Y:S01]  /*2000*/  FADD.FTZ R31, R106.reuse, R31 ;  /* 0x0000001f6a1f7221 */ /* 0x040fe20000010000 */
[----:B------:R-:W-:Y:S01]  /*2010*/  FFMA.FTZ R43, R106, R94, R43 ;  /* 0x0000005e6a2b7223 */ /* 0x000fe2000001002b */
[C---:B------:R-:W-:Y:S01]  /*2020*/  FADD.FTZ R18, R103.reuse, R18 ;  /* 0x0000001267127221 */ /* 0x040fe20000010000 */
[----:B------:R-:W-:Y:S01]  /*2030*/  FFMA.FTZ R4, R103, R96, R4 ;  /* 0x0000006067047223 */ /* 0x000fe20000010004 */
[C---:B------:R-:W-:Y:S01]  /*2040*/  FADD.FTZ R29, R116.reuse, R29 ;  /* 0x0000001d741d7221 */ /* 0x040fe20000010000 */
[-C--:B------:R-:W-:Y:S01]  /*2050*/  FFMA.FTZ R41, R116, R98.reuse, R41 ;  /* 0x0000006274297223 */ /* 0x080fe20000010029 */
[C---:B------:R-:W-:Y:S01]  /*2060*/  FADD.FTZ R23, R112.reuse, R23 ;  /* 0x0000001770177221 */ /* 0x040fe20000010000 */
[----:B------:R-:W-:Y:S01]  /*2070*/  FFMA.FTZ R5, R112, R98, R5 ;  /* 0x0000006270057223 */ /* 0x000fe20000010005 */
[C---:B------:R-:W-:Y:S01]  /*2080*/  FADD.FTZ R20, R113.reuse, R20 ;  /* 0x0000001471147221 */ /* 0x040fe20000010000 */
[----:B------:R-:W-:Y:S01]  /*2090*/  FFMA.FTZ R2, R113, R100, R2 ;  /* 0x0000006471027223 */ /* 0x000fe20000010002 */
[C---:B------:R-:W-:Y:S01]  /*20a0*/  FADD.FTZ R25, R114.reuse, R25 ;  /* 0x0000001972197221 */ /* 0x040fe20000010000 */
[----:B------:R-:W-:Y:S01]  /*20b0*/  FFMA.FTZ R3, R114, R101, R3 ;  /* 0x0000006572037223 */ /* 0x000fe20000010003 */
[C---:B------:R-:W-:Y:S01]  /*20c0*/  FADD.FTZ R22, R115.reuse, R22 ;  /* 0x0000001673167221 */ /* 0x040fe20000010000 */
[----:B------:R-:W-:Y:S01]  /*20d0*/  FFMA.FTZ R0, R115, R102, R0 ;  /* 0x0000006673007223 */ /* 0x000fe20000010000 */
[----:B------:R-:W-:Y:S01]  /*20e0*/  ISETP.NE.AND.EX P0, PT, R85, RZ, PT, P0 ;  /* 0x000000ff5500720c */ /* 0x000fe20003f05300 */
        /* <DEDUP_REMOVED lines=21> */
.L_x_3702:
        /* <DEDUP_REMOVED lines=22> */
[C---:B0-----:R-:W-:Y:S01]  /*23a0*/  FMUL.FTZ R80, R219.reuse, R226 ;  /* 0x000000e2db507220 */ /* 0x041fe20000410000 */
[C---:B------:R-:W-:Y:S01]  /*23b0*/  FMUL.FTZ R81, R219.reuse, R232 ;  /* 0x000000e8db517220 */ /* 0x040fe20000410000 */
[C---:B------:R-:W-:Y:S01]  /*23c0*/  FMUL.FTZ R82, R219.reuse, R230 ;  /* 0x000000e6db527220 */ /* 0x040fe20000410000 */
[----:B------:R-:W-:Y:S01]  /*23d0*/  FMUL.FTZ R83, R219, R228 ;  /* 0x000000e4db537220 */ /* 0x000fe20000410000 */
[----:B------:R-:W-:Y:S06]  /*23e0*/  BRA `(.L_x_3645) ;  /* 0x0000000800207947 */ /* 0x000fec0003800000 */
.L_x_3644:
        /* <DEDUP_REMOVED lines=17> */
.L_x_3643:
        /* <DEDUP_REMOVED lines=20> */
.L_x_3646:
        /* <DEDUP_REMOVED lines=21> */
.L_x_3642:
        /* <DEDUP_REMOVED lines=16> */
[C---:B0----5:R-:W-:Y:S01]  /*2890*/  FFMA.FTZ R80, R219.reuse, R226, R48 ;  /* 0x000000e2db507223 */ /* 0x061fe20000010030 */
[C---:B------:R-:W-:Y:S01]  /*28a0*/  FFMA.FTZ R81, R219.reuse, R232, R49 ;  /* 0x000000e8db517223 */ /* 0x040fe20000010031 */
[C---:B------:R-:W-:Y:S01]  /*28b0*/  FFMA.FTZ R82, R219.reuse, R233, R50 ;  /* 0x000000e9db527223 */ /* 0x040fe20000010032 */
[----:B------:R-:W-:Y:S01]  /*28c0*/  FFMA.FTZ R83, R219, R228, R51 ;  /* 0x000000e4db537223 */ /* 0x000fe20000010033 */
[----:B------:R-:W-:Y:S06]  /*28d0*/  BRA `(.L_x_3645) ;  /* 0x0000000000e47947 */ /* 0x000fec0003800000 */
.L_x_3648:
        /* <DEDUP_REMOVED lines=17> */
.L_x_3647:
        /* <DEDUP_REMOVED lines=20> */
.L_x_3649:
        /* <DEDUP_REMOVED lines=20> */
.L_x_3645:
        /* <DEDUP_REMOVED lines=9> */
[----:B-1----:R-:W-:-:S04]  /*2d00*/  @P0 IMAD.WIDE.U32 R114, R222, 0x10, R112 ;  /* 0x00000010de720825 */ /* 0x002fc800078e0070 */
[C---:B0-----:R-:W-:Y:S01]  /*2d10*/  IMAD.WIDE.U32 R112, R222.reuse, 0x10, R108 ;  /* 0x00000010de707825 */ /* 0x041fe200078e006c */
[----:B------:R0:W-:Y:S03]  /*2d20*/  @P0 STG.E.128 desc[UR10][R114.64], R76 ;  /* 0x0000004c72000986 */ /* 0x0001e6000c101d0a */
[----:B--2---:R-:W-:Y:S01]  /*2d30*/  @P1 IMAD.WIDE.U32 R110, R222, 0x10, R110 ;  /* 0x00000010de6e1825 */ /* 0x004fe200078e006e */
        /* <DEDUP_REMOVED lines=26> */
.L_x_3652:
        /* <DEDUP_REMOVED lines=17> */
.L_x_3651:
        /* <DEDUP_REMOVED lines=18> */
.L_x_3654:
        /* <DEDUP_REMOVED lines=13> */
.L_x_3650:
        /* <DEDUP_REMOVED lines=23> */
.L_x_3656:
        /* <DEDUP_REMOVED lines=17> */
.L_x_3655:
        /* <DEDUP_REMOVED lines=18> */
.L_x_3657:
        /* <DEDUP_REMOVED lines=11> */
[----:B------:R-:W-:-:S07]  /*3630*/  FMUL.FTZ R83, R219, R242 ;  /* 0x000000f2db537220 */ /* 0x000fce0000410000 */
.L_x_3653:
        /* <DEDUP_REMOVED lines=32> */
.L_x_3660:
        /* <DEDUP_REMOVED lines=17> */
.L_x_3659:
        /* <DEDUP_REMOVED lines=18> */
.L_x_3662:
        /* <DEDUP_REMOVED lines=13> */
.L_x_3658:
        /* <DEDUP_REMOVED lines=10> */
[C---:B------:R-:W-:Y:S01]  /*3be0*/  FMUL.FTZ R80, R219.reuse, R240 ;  /* 0x000000f0db507220 */ /* 0x040fe20000410000 */
        /* <DEDUP_REMOVED lines=12> */
.L_x_3664:
        /* <DEDUP_REMOVED lines=17> */
.L_x_3663:
        /* <DEDUP_REMOVED lines=18> */
.L_x_3665:
        /* <DEDUP_REMOVED lines=11> */
[----:B------:R-:W-:-:S07]  /*3f90*/  FMUL.FTZ R83, R219, R252 ;  /* 0x000000fcdb537220 */ /* 0x000fce0000410000 */
.L_x_3661:
        /* <DEDUP_REMOVED lines=32> */
.L_x_3668:
        /* <DEDUP_REMOVED lines=17> */
.L_x_3667:
        /* <DEDUP_REMOVED lines=18> */
.L_x_3670:
        /* <DEDUP_REMOVED lines=13> */
.L_x_3666:
        /* <DEDUP_REMOVED lines=23> */
.L_x_3672:
        /* <DEDUP_REMOVED lines=17> */
.L_x_3671:
        /* <DEDUP_REMOVED lines=18> */
.L_x_3673:
        /* <DEDUP_REMOVED lines=12> */
.L_x_3669:
        /* <DEDUP_REMOVED lines=32> */
.L_x_3676:
        /* <DEDUP_REMOVED lines=17> */
.L_x_3675:
        /* <DEDUP_REMOVED lines=18> */
.L_x_3678:
        /* <DEDUP_REMOVED lines=13> */
.L_x_3674:
[----:B------:R-:W-:Y:S05]  /*4e00*/  @!P0 BRA `(.L_x_3679) ;  /* 0x00000000009c8947 */ /* 0x000fea0003800000 */
[----:B------:R-:W-:Y:S05]  /*4e10*/  @!P1 BRA `(.L_x_3680) ;  /* 0x0000000000549947 */ /* 0x000fea0003800000 */
        /* <DEDUP_REMOVED lines=21> */
.L_x_3680:
        /* <DEDUP_REMOVED lines=17> */
.L_x_3679:
        /* <DEDUP_REMOVED lines=18> */
.L_x_3681:
        /* <DEDUP_REMOVED lines=11> */
[----:B------:R-:W-:-:S07]  /*5250*/  FMUL.FTZ R83, R219, R96 ;  /* 0x00000060db537220 */ /* 0x000fce0000410000 */
.L_x_3677:
        /* <DEDUP_REMOVED lines=32> */
.L_x_3684:
        /* <DEDUP_REMOVED lines=17> */
.L_x_3683:
        /* <DEDUP_REMOVED lines=18> */
.L_x_3686:
        /* <DEDUP_REMOVED lines=13> */
.L_x_3682:
        /* <DEDUP_REMOVED lines=23> */
.L_x_3688:
        /* <DEDUP_REMOVED lines=17> */
.L_x_3687:
        /* <DEDUP_REMOVED lines=18> */
.L_x_3689:
        /* <DEDUP_REMOVED lines=11> */
[----:B------:R-:W-:-:S07]  /*5bb0*/  FMUL.FTZ R83, R219, R102 ;  /* 0x00000066db537220 */ /* 0x000fce0000410000 */
.L_x_3685:
        /* <DEDUP_REMOVED lines=13> */
.L_x_3640:
        /* <DEDUP_REMOVED lines=96> */
.L_x_3639:
[----:B------:R-:W-:Y:S05]  /*6290*/  BSYNC B0 ;  /* 0x0000000000007941 */ /* 0x000fea0003800000 */
.L_x_3638:
        /* <DEDUP_REMOVED lines=106> */
[----:B------:R-:W-:Y:S01]  /*6940*/  LDS R26, [R2+0x2800] ;  /* 0x00280000021a7984 */ /* 0x000fe20000000800 */
[----:B0-----:R-:W-:-:S03]  /*6950*/  FADD.FTZ R11, R48, R11 ;  /* 0x0000000b300b7221 */ /* 0x001fc60000010000 */
        /* <DEDUP_REMOVED lines=13> */
[----:B------:R-:W-:Y:S04]  /*6a30*/  STS.128 [R20], R92 ;  /* 0x0000005c14007388 */ /* 0x000fe80000000c00 */
        /* <DEDUP_REMOVED lines=88> */
[----:B0-----:R-:W-:-:S03]  /*6fc0*/  FADD.FTZ R11, R48, R11 ;  /* 0x0000000b300b7221 */ /* 0x001fc60000010000 */
[----:B------:R-:W0:Y:S01]  /*6fd0*/  LDS R49, [R2+0x1e00] ;  /* 0x001e000002317984 */ /* 0x000e220000000800 */
[----:B-----5:R-:W-:Y:S01]  /*6fe0*/  FADD.FTZ R53, R11, R4 ;  /* 0x000000040b357221 */ /* 0x020fe20000010000 */
[----:B------:R-:W-:Y:S02]  /*6ff0*/  IADD3.X R11, PT, PT, RZ, RZ, RZ, P0, !PT ;  /* 0x000000ffff0b7210 */ /* 0x000fe400007fe4ff */
[----:B------:R-:W5:Y:S01]  /*7000*/  LDS R41, [R2+0x1400] ;  /* 0x0014000002297984 */ /* 0x000f620000000800 */
[----:B------:R-:W-:Y:S01]  /*7010*/  FADD.FTZ R5, R50, R5 ;  /* 0x0000000532057221 */ /* 0x000fe20000010000 */
[C---:B------:R-:W-:Y:S02]  /*7020*/  SHF.L.U64.HI R11, R10.reuse, 0x2, R11 ;  /* 0x000000020a0b7819 */ /* 0x040fe4000001020b */
[----:B------:R-:W5:Y:S01]  /*7030*/  LDS R15, [R2+0xa00] ;  /* 0x000a0000020f7984 */ /* 0x000f620000000800 */
[----:B------:R-:W-:Y:S01]  /*7040*/  SHF.L.U32 R10, R10, 0x2, RZ ;  /* 0x000000020a0a7819 */ /* 0x000fe200000006ff */
[----:B------:R-:W-:-:S02]  /*7050*/  FADD.FTZ R55, R5, R6 ;  /* 0x0000000605377221 */ /* 0x000fc40000010000 */
[----:B------:R-:W5:Y:S01]  /*7060*/  LDS R67, [R2+0x2a00] ;  /* 0x002a000002437984 */ /* 0x000f620000000800 */
[C---:B------:R-:W-:Y:S01]  /*7070*/  IADD3 R4, P0, PT, R10.reuse, UR18, RZ ;  /* 0x000000120a047c10 */ /* 0x040fe2000ff1e0ff */
[----:B------:R-:W-:Y:S01]  /*7080*/  FADD.FTZ R12, RZ, R12 ;  /* 0x0000000cff0c7221 */ /* 0x000fe20000010000 */
[C---:B------:R-:W-:Y:S01]  /*7090*/  IADD3 R6, P1, PT, R10.reuse, UR16, RZ ;  /* 0x000000100a067c10 */ /* 0x040fe2000ff3e0ff */
[----:B------:R-:W5:Y:S01]  /*70a0*/  LDS R51, [R2+0x2000] ;  /* 0x0020000002337984 */ /* 0x000f620000000800 */
[----:B------:R-:W-:Y:S01]  /*70b0*/  IADD3 R8, P2, PT, R10, UR22, RZ ;  /* 0x000000160a087c10 */ /* 0x000fe2000ff5e0ff */
[----:B------:R-:W-:Y:S01]  /*70c0*/  FADD.FTZ R12, R12, R33 ;  /* 0x000000210c0c7221 */ /* 0x000fe20000010000 */
[----:B------:R-:W-:Y:S01]  /*70d0*/  IADD3 R10, P3, PT, R10, UR20, RZ ;  /* 0x000000140a0a7c10 */ /* 0x000fe2000ff7e0ff */
[----:B------:R-:W5:Y:S01]  /*70e0*/  LDS R16, [R2+0x1600] ;  /* 0x0016000002107984 */ /* 0x000f620000000800 */
[C---:B------:R-:W-:Y:S01]  /*70f0*/  IADD3.X R5, PT, PT, R11.reuse, UR19, RZ, P0, !PT ;  /* 0x000000130b057c10 */ /* 0x040fe200087fe4ff */
[----:B------:R-:W-:Y:S01]  /*7100*/  FADD.FTZ R0, RZ, R0 ;  /* 0x00000000ff007221 */ /* 0x000fe20000010000 */
[C---:B------:R-:W-:Y:S01]  /*7110*/  IADD3.X R7, PT, PT, R11.reuse, UR17, RZ, P1, !PT ;  /* 0x000000110b077c10 */ /* 0x040fe20008ffe4ff */
[----:B------:R-:W5:Y:S01]  /*7120*/  LDS R69, [R2+0x2c00] ;  /* 0x002c000002457984 */ /* 0x000f620000000800 */
[C---:B------:R-:W-:Y:S01]  /*7130*/  IADD3.X R9, PT, PT, R11.reuse, UR23, RZ, P2, !PT ;  /* 0x000000170b097c10 */ /* 0x040fe200097fe4ff */
[----:B-1----:R-:W-:Y:S01]  /*7140*/  FADD.FTZ R12, R12, R47 ;  /* 0x0000002f0c0c7221 */ /* 0x002fe20000010000 */
[----:B------:R-:W-:Y:S01]  /*7150*/  IADD3.X R11, PT, PT, R11, UR21, RZ, P3, !PT ;  /* 0x000000150b0b7c10 */ /* 0x000fe20009ffe4ff */
[----:B------:R-:W1:Y:S01]  /*7160*/  LDS R18, [R2+0x2200] ;  /* 0x0022000002127984 */ /* 0x000e620000000800 */
[----:B--2---:R-:W-:-:S03]  /*7170*/  FADD.FTZ R0, R0, R39 ;  /* 0x0000002700007221 */ /* 0x004fc60000010000 */
[----:B------:R-:W2:Y:S01]  /*7180*/  LDS R20, [R2+0x2e00] ;  /* 0x002e000002147984 */ /* 0x000ea20000000800 */
[----:B---3--:R-:W-:-:S03]  /*7190*/  FADD.FTZ R14, RZ, R14 ;  /* 0x0000000eff0e7221 */ /* 0x008fc60000010000 */
[----:B------:R-:W-:Y:S01]  /*71a0*/  STG.E desc[UR10][R4.64], R27 ;  /* 0x0000001b04007986 */ /* 0x000fe2000c10190a */
[----:B----4-:R-:W-:-:S03]  /*71b0*/  FADD.FTZ R65, R12, R65 ;  /* 0x000000410c417221 */ /* 0x010fc60000010000 */
[----:B------:R-:W-:Y:S01]  /*71c0*/  STG.E desc[UR10][R6.64], R3 ;  /* 0x0000000306007986 */ /* 0x000fe2000c10190a */
[----:B0-----:R-:W-:-:S03]  /*71d0*/  FADD.FTZ R0, R0, R49 ;  /* 0x0000003100007221 */ /* 0x001fc60000010000 */
        /* <DEDUP_REMOVED lines=31> */
.L_x_3641:
        /* <DEDUP_REMOVED lines=8> */
.L_x_3692:
[----:B------:R-:W-:Y:S05]  /*7450*/  BSYNC B2 ;  /* 0x0000000000027941 */ /* 0x000fea0003800000 */
.L_x_3691:
        /* <DEDUP_REMOVED lines=8> */
.L_x_3693:
[----:B------:R-:W-:-:S05]  /*74e0*/  FADD.FTZ R81, R80, R81 ;  /* 0x0000005150517221 */ /* 0x000fca0000010000 */
[----:B------:R-:W-:Y:S01]  /*74f0*/  MOV R112, R81 ;  /* 0x0000005100707202 */ /* 0x000fe20000000f00 */
[----:B------:R-:W-:Y:S01]  /*7500*/  HFMA2 R111, -RZ, RZ, 0, 1.1920928955078125e-07 ;  /* 0x00000002ff6f7431 */ /* 0x000fe200000001ff */
[----:B------:R-:W-:-:S07]  /*7510*/  MOV R82, R110 ;  /* 0x0000006e00527202 */ /* 0x000fce0000000f00 */
[----:B------:R-:W-:Y:S05]  /*7520*/  WARPSYNC.COLLECTIVE R109, `(.L_x_3694) ;  /* 0x000000006d087348 */ /* 0x000fea0003c00000 */
[----:B------:R0:W1:Y:S02]  /*7530*/  SHFL.BFLY P1, R110, R112, R111, R114 ;  /* 0x0c00006f706e7389 */ /* 0x0000640000020072 */
[----:B01----:R-:W-:Y:S05]  /*7540*/  ENDCOLLECTIVE ;  /* 0x000000000000791b */ /* 0x003fea0003800000 */
.L_x_3694:
[----:B------:R-:W-:-:S05]  /*7550*/  FADD.FTZ R82, R83, R82 ;  /* 0x0000005253527221 */ /* 0x000fca0000010000 */
[----:B------:R-:W-:Y:S02]  /*7560*/  MOV R112, R82 ;  /* 0x0000005200707202 */ /* 0x000fe40000000f00 */
[----:B------:R-:W-:-:S07]  /*7570*/  MOV R106, R110 ;  /* 0x0000006e006a7202 */ /* 0x000fce0000000f00 */
[----:B------:R-:W-:Y:S05]  /*7580*/  WARPSYNC.COLLECTIVE R109, `(.L_x_3695) ;  /* 0x000000006d087348 */ /* 0x000fea0003c00000 */
[----:B------:R0:W1:Y:S02]  /*7590*/  SHFL.BFLY P1, R110, R112, R111, R114 ;  /* 0x0c00006f706e7389 */ /* 0x0000640000020072 */
[----:B01----:R-:W-:Y:S05]  /*75a0*/  ENDCOLLECTIVE ;  /* 0x000000000000791b */ /* 0x003fea0003800000 */
.L_x_3695:
[----:B------:R-:W-:-:S05]  /*75b0*/  FADD.FTZ R106, R81, R106 ;  /* 0x0000006a516a7221 */ /* 0x000fca0000010000 */
[----:B------:R-:W-:Y:S01]  /*75c0*/  MOV R112, R106 ;  /* 0x0000006a00707202 */ /* 0x000fe20000000f00 */
[----:B------:R-:W-:Y:S01]  /*75d0*/  HFMA2 R111, -RZ, RZ, 0, 2.384185791015625e-07 ;  /* 0x00000004ff6f7431 */ /* 0x000fe200000001ff */
[----:B------:R-:W-:-:S07]  /*75e0*/  MOV R103, R110 ;  /* 0x0000006e00677202 */ /* 0x000fce0000000f00 */
[----:B------:R-:W-:Y:S05]  /*75f0*/  WARPSYNC.COLLECTIVE R109, `(.L_x_3696) ;  /* 0x000000006d087348 */ /* 0x000fea0003c00000 */
[----:B------:R0:W1:Y:S02]  /*7600*/  SHFL.BFLY P1, R110, R112, R111, R114 ;  /* 0x0c00006f706e7389 */ /* 0x0000640000020072 */
[----:B01----:R-:W-:Y:S05]  /*7610*/  ENDCOLLECTIVE ;  /* 0x000000000000791b */ /* 0x003fea0003800000 */
.L_x_3696:
[----:B------:R-:W-:-:S05]  /*7620*/  FADD.FTZ R103, R82, R103 ;  /* 0x0000006752677221 */ /* 0x000fca0000010000 */
[----:B------:R-:W-:Y:S02]  /*7630*/  MOV R112, R103 ;  /* 0x0000006700707202 */ /* 0x000fe40000000f00 */
[----:B------:R-:W-:-:S07]  /*7640*/  MOV R105, R110 ;  /* 0x0000006e00697202 */ /* 0x000fce0000000f00 */
[----:B------:R-:W-:Y:S05]  /*7650*/  WARPSYNC.COLLECTIVE R109, `(.L_x_3697) ;  /* 0x000000006d087348 */ /* 0x000fea0003c00000 */
[----:B------:R0:W1:Y:S02]  /*7660*/  SHFL.BFLY P1, R110, R112, R111, R114 ;  /* 0x0c00006f706e7389 */ /* 0x0000640000020072 */
[----:B01----:R-:W-:Y:S05]  /*7670*/  ENDCOLLECTIVE ;  /* 0x000000000000791b */ /* 0x003fea0003800000 */
.L_x_3697:
[----:B------:R-:W-:-:S05]  /*7680*/  FADD.FTZ R105, R106, R105 ;  /* 0x000000696a697221 */ /* 0x000fca0000010000 */
[----:B------:R-:W-:Y:S01]  /*7690*/  MOV R112, R105 ;  /* 0x0000006900707202 */ /* 0x000fe20000000f00 */
[----:B------:R-:W-:Y:S01]  /*76a0*/  HFMA2 R111, -RZ, RZ, 0, 4.76837158203125e-07 ;  /* 0x00000008ff6f7431 */ /* 0x000fe200000001ff */
[----:B------:R-:W-:-:S07]  /*76b0*/  MOV R108, R110 ;  /* 0x0000006e006c7202 */ /* 0x000fce0000000f00 */
[----:B------:R-:W-:Y:S05]  /*76c0*/  WARPSYNC.COLLECTIVE R109, `(.L_x_3698) ;  /* 0x000000006d087348 */ /* 0x000fea0003c00000 */
[----:B------:R0:W1:Y:S02]  /*76d0*/  SHFL.BFLY P1, R110, R112, R111, R114 ;  /* 0x0c00006f706e7389 */ /* 0x0000640000020072 */
[----:B01----:R-:W-:Y:S05]  /*76e0*/  ENDCOLLECTIVE ;  /* 0x000000000000791b */ /* 0x003fea0003800000 */
.L_x_3698:
[----:B------:R-:W-:-:S05]  /*76f0*/  FADD.FTZ R108, R103, R108 ;  /* 0x0000006c676c7221 */ /* 0x000fca0000010000 */
[----:B------:R-:W-:Y:S02]  /*7700*/  MOV R112, R108 ;  /* 0x0000006c00707202 */ /* 0x000fe40000000f00 */
[----:B------:R-:W-:-:S07]  /*7710*/  MOV R80, R110 ;  /* 0x0000006e00507202 */ /* 0x000fce0000000f00 */
[----:B------:R-:W-:Y:S05]  /*7720*/  WARPSYNC.COLLECTIVE R109, `(.L_x_3699) ;  /* 0x000000006d087348 */ /* 0x000fea0003c00000 */
[----:B------:R0:W1:Y:S02]  /*7730*/  SHFL.BFLY P1, R110, R112, R111, R114 ;  /* 0x0c00006f706e7389 */ /* 0x0000640000020072 */
[----:B01----:R-:W-:Y:S05]  /*7740*/  ENDCOLLECTIVE ;  /* 0x000000000000791b */ /* 0x003fea0003800000 */
.L_x_3699:
[----:B------:R-:W-:-:S05]  /*7750*/  FADD.FTZ R80, R105, R80 ;  /* 0x0000005069507221 */ /* 0x000fca0000010000 */
[----:B------:R-:W-:Y:S01]  /*7760*/  MOV R112, R80 ;  /* 0x0000005000707202 */ /* 0x000fe20000000f00 */
[----:B------:R-:W-:Y:S01]  /*7770*/  HFMA2 R111, -RZ, RZ, 0, 9.5367431640625e-07 ;  /* 0x00000010ff6f7431 */ /* 0x000fe200000001ff */
[----:B------:R-:W-:-:S07]  /*7780*/  MOV R83, R110 ;  /* 0x0000006e00537202 */ /* 0x000fce0000000f00 */
[----:B------:R-:W-:Y:S05]  /*7790*/  WARPSYNC.COLLECTIVE R109, `(.L_x_3700) ;  /* 0x000000006d087348 */ /* 0x000fea0003c00000 */
[----:B------:R0:W1:Y:S02]  /*77a0*/  SHFL.BFLY P1, R110, R112, R111, R114 ;  /* 0x0c00006f706e7389 */ /* 0x0000640000020072 */
[----:B01----:R-:W-:Y:S05]  /*77b0*/  ENDCOLLECTIVE ;  /* 0x000000000000791b */ /* 0x003fea0003800000 */
.L_x_3700:
[----:B------:R-:W-:-:S05]  /*77c0*/  FADD.FTZ R81, R108, R83 ;  /* 0x000000536c517221 */ /* 0x000fca0000010000 */
[----:B------:R-:W-:Y:S02]  /*77d0*/  MOV R112, R81 ;  /* 0x0000005100707202 */ /* 0x000fe40000000f00 */
[----:B------:R-:W-:-:S07]  /*77e0*/  MOV R83, R110 ;  /* 0x0000006e00537202 */ /* 0x000fce0000000f00 */
[----:B------:R-:W-:Y:S05]  /*77f0*/  WARPSYNC.COLLECTIVE R109, `(.L_x_3701) ;  /* 0x000000006d087348 */ /* 0x000fea0003c00000 */
[----:B------:R0:W1:Y:S02]  /*7800*/  SHFL.BFLY P1, R110, R112, R111, R114 ;  /* 0x0c00006f706e7389 */ /* 0x0000640000020072 */
[----:B01----:R-:W-:Y:S05]  /*7810*/  ENDCOLLECTIVE ;  /* 0x000000000000791b */ /* 0x003fea0003800000 */
.L_x_3701:
[----:B------:R-:W-:Y:S01]  /*7820*/  MOV R82, R110 ;  /* 0x0000006e00527202 */ /* 0x000fe20000000f00 */
[----:B------:R-:W-:Y:S06]  /*7830*/  BRA `(.L_x_3702) ;  /* 0xffffffa800807947 */ /* 0x000fec000383ffff */
.L_x_3703:
        /* <DEDUP_REMOVED lines=12> */
.L_x_5019:


//--------------------- .text._ZN10layer_norm31ln_parallel_residual_bwd_kernelINS_13Kernel_traitsI6__halfffffjLj768ELj1ELj4ELj1ELj16ENS_18Kernel_traits_baseILj768ES2_ffffjLj128EEEEELb0ELb1ELb0EEEvNS_9BwdParamsE --------------------------
	.section	.text._ZN10layer_norm31ln_parallel_residual_bwd_kernelINS_13Kernel_traitsI6__halfffffjLj768ELj1ELj4ELj1ELj16ENS_18Kernel_traits_baseILj768ES2_ffffjLj128EEEEELb0ELb1ELb0EEEvNS_9BwdParamsE,"ax",@progbits
	.align	128
        .global         _ZN10layer_norm31ln_parallel_residual_bwd_kernelINS_13Kernel_traitsI6__halfffffjLj768ELj1ELj4ELj1ELj16ENS_18Kernel_traits_baseILj768ES2_ffffjLj128EEEEELb0ELb1ELb0EEEvNS_9BwdParamsE
        .type           _ZN10layer_norm31ln_parallel_residual_bwd_kernelINS_13Kernel_traitsI6__halfffffjLj768ELj1ELj4ELj1ELj16ENS_18Kernel_traits_baseILj768ES2_ffffjLj128EEEEELb0ELb1ELb0EEEvNS_9BwdParamsE,@function
        .size           _ZN10layer_norm31ln_parallel_residual_bwd_kernelINS_13Kernel_traitsI6__halfffffjLj768ELj1ELj4ELj1ELj16ENS_18Kernel_traits_baseILj768ES2_ffffjLj128EEEEELb0ELb1ELb0EEEvNS_9BwdParamsE,(.L_x_5020 - _ZN10layer_norm31ln_parallel_residual_bwd_kernelINS_13Kernel_traitsI6__halfffffjLj768ELj1ELj4ELj1ELj16ENS_18Kernel_traits_baseILj768ES2_ffffjLj128EEEEELb0ELb1ELb0EEEvNS_9BwdParamsE)
        .other          _ZN10layer_norm31ln_parallel_residual_bwd_kernelINS_13Kernel_traitsI6__halfffffjLj768ELj1ELj4ELj1ELj16ENS_18Kernel_traits_baseILj768ES2_ffffjLj128EEEEELb0ELb1ELb0EEEvNS_9BwdParamsE,@"STO_CUDA_ENTRY STV_DEFAULT"
_ZN10layer_norm31ln_parallel_residual_bwd_kernelINS_13Kernel_traitsI6__halfffffjLj768ELj1ELj4ELj1ELj16ENS_18Kernel_traits_baseILj768ES2_ffffjLj128EEEEELb0ELb1ELb0EEEvNS_9BwdParamsE:
.text._ZN10layer_norm31ln_parallel_residual_bwd_kernelINS_13Kernel_traitsI6__halfffffjLj768ELj1ELj4ELj1ELj16ENS_18Kernel_traits_baseILj768ES2_ffffjLj128EEEEELb0ELb1ELb0EEEvNS_9BwdParamsE:
        /* <DEDUP_REMOVED lines=20> */
[C---:B------:R-:W-:Y:S02]  /*0140*/  ISETP.GE.U32.AND P2, PT, R2.reuse, 0x60, PT ;  /* 0x000000600200780c */ /* 0x040fe40003f46070 */
[----:B------:R-:W-:-:S02]  /*0150*/  ISETP.GE.U32.AND P3, PT, R2, 0x80, PT ;  /* 0x000000800200780c */ /* 0x000fc40003f66070 */
[C---:B------:R-:W-:Y:S02]  /*0160*/  ISETP.GE.U32.AND P4, PT, R2.reuse, 0xa0, PT ;  /* 0x000000a00200780c */ /* 0x040fe40003f86070 */
[----:B------:R-:W-:-:S03]  /*0170*/  ISETP.GE.U32.AND P5, PT, R2, 0xc0, PT ;  /* 0x000000c00200780c */ /* 0x000fc60003fa6070 */
[----:B------:R-:W2:Y:S08]  /*0180*/  @P0 LDC.64 R6, c[0x0][0x3d0] ;  /* 0x0000f400ff060b82 */ /* 0x000eb00000000a00 */
[----:B------:R-:W3:Y:S08]  /*0190*/  @P1 LDC.64 R18, c[0x0][0x3d0] ;  /* 0x0000f400ff121b82 */ /* 0x000ef00000000a00 */
[----:B------:R-:W4:Y:S08]  /*01a0*/  @P2 LDC.64 R24, c[0x0][0x3d0] ;  /* 0x0000f400ff182b82 */ /* 0x000f300000000a00 */
[----:B------:R-:W1:Y:S01]  /*01b0*/  @P3 LDC.64 R26, c[0x0][0x3d0] ;  /* 0x0000f400ff1a3b82 */ /* 0x000e620000000a00 */
[C---:B--2---:R-:W-:Y:S01]  /*01c0*/  @P0 IMAD.WIDE.U32 R6, R3.reuse, 0x8, R6 ;  /* 0x0000000803060825 */ /* 0x044fe200078e0006 */
[----:B------:R-:W-:-:S06]  /*01d0*/  @P0 LOP3.LUT R3, R3, 0x20, RZ, 0xfc, !PT ;  /* 0x0000002003030812 */ /* 0x000fcc00078efcff */
[----:B------:R-:W2:Y:S01]  /*01e0*/  S2UR UR4, SR_CTAID.X ;  /* 0x00000000000479c3 */ /* 0x000ea20000002500 */
[C---:B---3--:R-:W-:Y:S01]  /*01f0*/  @P1 IMAD.WIDE.U32 R22, R3.reuse, 0x8, R18 ;  /* 0x0000000803161825 */ /* 0x048fe200078e0012 */
[----:B------:R-:W-:Y:S01]  /*0200*/  @P1 IADD3 R3, PT, PT, R3, 0x20, RZ ;  /* 0x0000002003031810 */ /* 0x000fe20007ffe0ff */
[----:B------:R-:W5:Y:S04]  /*0210*/  @P0 LDG.E.64 R8, desc[UR10][R6.64] ;  /* 0x0000000a06080981 */ /* 0x000f68000c1e1b00 */
[----:B------:R-:W5:Y:S01]  /*0220*/  @P1 LDG.E.64 R10, desc[UR10][R22.64] ;  /* 0x0000000a160a1981 */ /* 0x000f62000c1e1b00 */
[----:B------:R-:W3:Y:S01]  /*0230*/  @P4 LDC.64 R28, c[0x0][0x3d0] ;  /* 0x0000f400ff1c4b82 */ /* 0x000ee20000000a00 */
[C---:B----4-:R-:W-:Y:S01]  /*0240*/  @P2 IMAD.WIDE.U32 R24, R3.reuse, 0x8, R24 ;  /* 0x0000000803182825 */ /* 0x050fe200078e0018 */
[----:B------:R-:W-:-:S02]  /*0250*/  @P2 IADD3 R3, PT, PT, R3, 0x20, RZ ;  /* 0x0000002003032810 */ /* 0x000fc40007ffe0ff */
[----:B------:R-:W-:Y:S02]  /*0260*/  SHF.R.U32.HI R5, RZ, 0x5, R56 ;  /* 0x00000005ff057819 */ /* 0x000fe40000011638 */
[----:B------:R-:W-:Y:S01]  /*0270*/  CS2R R48, SRZ ;  /* 0x0000000000307805 */ /* 0x000fe2000001ff00 */
[----:B------:R4:W5:Y:S01]  /*0280*/  @P2 LDG.E.64 R12, desc[UR10][R24.64] ;  /* 0x0000000a180c2981 */ /* 0x000962000c1e1b00 */
[----:B------:R-:W0:Y:S01]  /*0290*/  @P5 LDC.64 R30, c[0x0][0x3d0] ;  /* 0x0000f400ff1e5b82 */ /* 0x000e220000000a00 */
[C---:B-1----:R-:W-:Y:S01]  /*02a0*/  @P3 IMAD.WIDE.U32 R26, R3.reuse, 0x8, R26 ;  /* 0x00000008031a3825 */ /* 0x042fe200078e001a */
[----:B------:R-:W-:Y:S01]  /*02b0*/  @P3 IADD3 R3, PT, PT, R3, 0x20, RZ ;  /* 0x0000002003033810 */ /* 0x000fe20007ffe0ff */
[----:B--2---:R-:W-:-:S03]  /*02c0*/  USHF.L.U32 UR4, UR4, 0x2, URZ ;  /* 0x0000000204047899 */ /* 0x004fc600080006ff */
[----:B------:R1:W5:Y:S01]  /*02d0*/  @P3 LDG.E.64 R14, desc[UR10][R26.64] ;  /* 0x0000000a1a0e3981 */ /* 0x000362000c1e1b00 */
[C---:B---3--:R-:W-:Y:S01]  /*02e0*/  @P4 IMAD.WIDE.U32 R28, R3.reuse, 0x8, R28 ;  /* 0x00000008031c4825 */ /* 0x048fe200078e001c */
[----:B------:R-:W-:Y:S02]  /*02f0*/  @P4 IADD3 R3, PT, PT, R3, 0x20, RZ ;  /* 0x0000002003034810 */ /* 0x000fe40007ffe0ff */
[----:B------:R-:W-:Y:S02]  /*0300*/  LOP3.LUT R5, R5, UR4, RZ, 0xfc, !PT ;  /* 0x0000000405057c12 */ /* 0x000fe4000f8efcff */
[----:B----4-:R-:W-:Y:S01]  /*0310*/  CS2R R24, SRZ ;  /* 0x0000000000187805 */ /* 0x010fe2000001ff00 */
[----:B------:R2:W5:Y:S01]  /*0320*/  @P4 LDG.E.64 R16, desc[UR10][R28.64] ;  /* 0x0000000a1c104981 */ /* 0x000562000c1e1b00 */
[----:B0-----:R-:W-:-:S05]  /*0330*/  @P5 IMAD.WIDE.U32 R18, R3, 0x8, R30 ;  /* 0x0000000803125825 */ /* 0x001fca00078e001e */
[----:B------:R0:W5:Y:S01]  /*0340*/  @P5 LDG.E.64 R20, desc[UR10][R18.64] ;  /* 0x0000000a12145981 */ /* 0x000162000c1e1b00 */
[----:B------:R-:W-:Y:S02]  /*0350*/  ISETP.GE.AND P0, PT, R5, UR5, PT ;  /* 0x0000000505007c0c */ /* 0x000fe4000bf06270 */
[----:B-1----:R-:W-:Y:S02]  /*0360*/  CS2R R26, SRZ ;  /* 0x00000000001a7805 */ /* 0x002fe4000001ff00 */
[----:B------:R-:W-:Y:S02]  /*0370*/  CS2R R50, SRZ ;  /* 0x0000000000327805 */ /* 0x000fe4000001ff00 */
[----:B--2---:R-:W-:Y:S02]  /*0380*/  CS2R R28, SRZ ;  /* 0x00000000001c7805 */ /* 0x004fe4000001ff00 */
        /* <DEDUP_REMOVED lines=19> */
[----:B0-----:R-:W-:Y:S06]  /*04c0*/  @P0 BRA `(.L_x_3704) ;  /* 0x0000006800ac0947 */ /* 0x001fec0003800000 */
[----:B------:R-:W0:Y:S01]  /*04d0*/  LDCU.64 UR4, c[0x0][0x438] ;  /* 0x00008700ff0477ac */ /* 0x000e220008000a00 */
[----:B-----5:R-:W-:Y:S02]  /*04e0*/  MOV R161, R8 ;  /* 0x0000000800a17202 */ /* 0x020fe40000000f00 */
[----:B------:R-:W-:Y:S02]  /*04f0*/  CS2R R24, SRZ ;  /* 0x0000000000187805 */ /* 0x000fe4000001ff00 */
[----:B------:R-:W-:Y:S02]  /*0500*/  SHF.R.U64 R0, R8, 0x10, R9 ;  /* 0x0000001008007819 */ /* 0x000fe40000001209 */
[----:B------:R-:W-:Y:S02]  /*0510*/  CS2R R26, SRZ ;  /* 0x00000000001a7805 */ /* 0x000fe4000001ff00 */
[----:B------:R-:W-:Y:S02]  /*0520*/  MOV R160, R9 ;  /* 0x0000000900a07202 */ /* 0x000fe40000000f00 */
[----:B------:R-:W-:-:S02]  /*0530*/  CS2R R48, SRZ ;  /* 0x0000000000307805 */ /* 0x000fc4000001ff00 */
[----:B------:R-:W-:Y:S02]  /*0540*/  SHF.R.U32.HI R3, RZ, 0x10, R9 ;  /* 0x00000010ff037819 */ /* 0x000fe40000011609 */
[----:B------:R-:W-:Y:S02]  /*0550*/  CS2R R50, SRZ ;  /* 0x0000000000327805 */ /* 0x000fe4000001ff00 */
[----:B------:R-:W-:Y:S02]  /*0560*/  MOV R159, R10 ;  /* 0x0000000a009f7202 */ /* 0x000fe40000000f00 */
[----:B------:R-:W-:Y:S02]  /*0570*/  CS2R R28, SRZ ;  /* 0x00000000001c7805 */ /* 0x000fe4000001ff00 */
[----:B------:R-:W-:Y:S02]  /*0580*/  SHF.R.U64 R6, R10, 0x10, R11 ;  /* 0x000000100a067819 */ /* 0x000fe4000000120b */
[----:B------:R-:W-:-:S02]  /*0590*/  CS2R R30, SRZ ;  /* 0x00000000001e7805 */ /* 0x000fc4000001ff00 */
[----:B------:R-:W-:Y:S02]  /*05a0*/  MOV R158, R11 ;  /* 0x0000000b009e7202 */ /* 0x000fe40000000f00 */
[----:B------:R-:W-:Y:S02]  /*05b0*/  CS2R R32, SRZ ;  /* 0x0000000000207805 */ /* 0x000fe4000001ff00 */
[----:B------:R-:W-:Y:S02]  /*05c0*/  SHF.R.U32.HI R7, RZ, 0x10, R11 ;  /* 0x00000010ff077819 */ /* 0x000fe4000001160b */
[----:B------:R-:W-:Y:S02]  /*05d0*/  CS2R R34, SRZ ;  /* 0x0000000000227805 */ /* 0x000fe4000001ff00 */
[----:B------:R-:W-:Y:S01]  /*05e0*/  MOV R157, R12 ;  /* 0x0000000c009d7202 */ /* 0x000fe20000000f00 */
[----:B0-----:R-:W-:Y:S01]  /*05f0*/  UISETP.NE.U32.AND UP0, UPT, UR4, URZ, UPT ;  /* 0x000000ff0400728c */ /* 0x001fe2000bf05070 */
[----:B------:R-:W-:Y:S01]  /*0600*/  SHF.R.U64 R8, R12, 0x10, R13 ;  /* 0x000000100c087819 */ /* 0x000fe2000000120d */
[----:B------:R-:W0:Y:S01]  /*0610*/  LDCU.U8 UR4, c[0x0][0x410] ;  /* 0x00008200ff0477ac */ /* 0x000e220008000000 */
[----:B------:R-:W-:-:S02]  /*0620*/  MOV R156, R13 ;  /* 0x0000000d009c7202 */ /* 0x000fc40000000f00 */
[----:B------:R-:W-:Y:S02]  /*0630*/  CS2R R36, SRZ ;  /* 0x0000000000247805 */ /* 0x000fe4000001ff00 */
[----:B------:R-:W-:Y:S01]  /*0640*/  SHF.R.U32.HI R9, RZ, 0x10, R13 ;  /* 0x00000010ff097819 */ /* 0x000fe2000001160d */
[----:B------:R-:W-:Y:S01]  /*0650*/  UISETP.NE.AND.EX UP0, UPT, UR5, URZ, UPT, UP0 ;  /* 0x000000ff0500728c */ /* 0x000fe2000bf05300 */
        /* <DEDUP_REMOVED lines=8> */
[----:B------:R-:W-:Y:S02]  /*06e0*/  MOV R153, R16 ;  /* 0x0000001000997202 */ /* 0x000fe40000000f00 */
[----:B------:R-:W-:-:S02]  /*06f0*/  CS2R R46, SRZ ;  /* 0x00000000002e7805 */ /* 0x000fc4000001ff00 */
[--C-:B------:R-:W-:Y:S02]  /*0700*/  SHF.R.U64 R12, R16, 0x10, R17.reuse ;  /* 0x00000010100c7819 */ /* 0x100fe40000001211 */
[----:B------:R-:W-:Y:S02]  /*0710*/  CS2R R68, SRZ ;  /* 0x0000000000447805 */ /* 0x000fe4000001ff00 */
[----:B------:R-:W-:Y:S01]  /*0720*/  MOV R152, R17 ;  /* 0x0000001100987202 */ /* 0x000fe20000000f00 */
[----:B0-----:R-:W-:Y:S01]  /*0730*/  UISETP.NE.AND UP1, UPT, UR4, URZ, UPT ;  /* 0x000000ff0400728c */ /* 0x001fe2000bf25270 */
        /* <DEDUP_REMOVED lines=10> */
[----:B------:R-:W-:Y:S02]  /*07e0*/  PLOP3.LUT P1, PT, PT, PT, UP1, 0x80, 0x8 ;  /* 0x000000000008781c */ /* 0x000fe40003f2f018 */
[----:B------:R-:W-:Y:S02]  /*07f0*/  CS2R R60, SRZ ;  /* 0x00000000003c7805 */ /* 0x000fe4000001ff00 */
[----:B------:R-:W-:Y:S02]  /*0800*/  PLOP3.LUT P0, PT, PT, PT, UP0, 0x80, 0x8 ;  /* 0x000000000008781c */ /* 0x000fe40003f0f008 */
[----:B------:R-:W-:Y:S02]  /*0810*/  CS2R R62, SRZ ;  /* 0x00000000003e7805 */ /* 0x000fe4000001ff00 */
[----:B------:R-:W-:-:S02]  /*0820*/  PRMT R159, R6, 0x5410, R159 ;  /* 0x00005410069f7816 */ /* 0x000fc4000000009f */
[----:B------:R-:W-:Y:S02]  /*0830*/  CS2R R64, SRZ ;  /* 0x0000000000407805 */ /* 0x000fe4000001ff00 */
[----:B------:R-:W-:Y:S02]  /*0840*/  PRMT R161, R0, 0x5410, R161 ;  /* 0x0000541000a17816 */ /* 0x000fe400000000a1 */
[----:B------:R-:W-:Y:S02]  /*0850*/  CS2R R66, SRZ ;  /* 0x0000000000427805 */ /* 0x000fe4000001ff00 */
        /* <DEDUP_REMOVED lines=10> */
[----:B------:R-:W-:Y:S02]  /*0900*/  P2R R108, PR, RZ, 0x2 ;  /* 0x00000002ff6c7803 */ /* 0x000fe40000000000 */
[----:B------:R-:W-:-:S07]  /*0910*/  P2R R6, PR, RZ, 0x1 ;  /* 0x00000001ff067803 */ /* 0x000fce0000000000 */
.L_x_3789:
[----:B------:R-:W0:Y:S01]  /*0920*/  LDC.64 R104, c[0x0][0x3c0] ;  /* 0x0000f000ff687b82 */ /* 0x000e220000000a00 */
[----:B------:R-:W-:Y:S02]  /*0930*/  ISETP.NE.AND P0, PT, R6, RZ, PT ;  /* 0x000000ff0600720c */ /* 0x000fe40003f05270 */
[----:B------:R-:W-:-:S05]  /*0940*/  ISETP.NE.AND P1, PT, R108, RZ, PT ;  /* 0x000000ff6c00720c */ /* 0x000fca0003f25270 */
        /* <DEDUP_REMOVED lines=17> */
[C---:B------:R-:W-:Y:S02]  /*0a60*/  ISETP.GE.U32.AND P3, PT, R2.reuse, 0x60, PT ;  /* 0x000000600200780c */ /* 0x040fe40003f66070 */
[C---:B------:R-:W-:Y:S02]  /*0a70*/  ISETP.GE.U32.AND P2, PT, R2.reuse, 0x80, PT ;  /* 0x000000800200780c */ /* 0x040fe40003f46070 */
[C---:B------:R-:W-:Y:S02]  /*0a80*/  ISETP.GE.U32.AND P1, PT, R2.reuse, 0xa0, PT ;  /* 0x000000a00200780c */ /* 0x040fe40003f26070 */
[----:B------:R-:W-:-:S02]  /*0a90*/  ISETP.GE.U32.AND P0, PT, R2, 0xc0, PT ;  /* 0x000000c00200780c */ /* 0x000fc40003f06070 */
[----:B------:R-:W-:Y:S02]  /*0aa0*/  MOV R150, RZ ;  /* 0x000000ff00967202 */ /* 0x000fe40000000f00 */
[----:B------:R-:W-:Y:S01]  /*0ab0*/  MOV R147, R8 ;  /* 0x0000000800937202 */ /* 0x000fe20000000f00 */
[----:B------:R-:W-:Y:S08]  /*0ac0*/  @!P4 BRA `(.L_x_3708) ;  /* 0x00000000009cc947 */ /* 0x000ff00003800000 */
[----:B------:R-:W0:Y:S08]  /*0ad0*/  LDC.64 R22, c[0x0][0x3a8] ;  /* 0x0000ea00ff167b82 */ /* 0x000e300000000a00 */
[----:B------:R-:W1:Y:S01]  /*0ae0*/  LDC.64 R18, c[0x0][0x428] ;  /* 0x00010a00ff127b82 */ /* 0x000e620000000a00 */
[----:B0-----:R-:W-:-:S05]  /*0af0*/  IMAD.WIDE.U32 R22, R8, 0x10, R22 ;  /* 0x0000001008167825 */ /* 0x001fca00078e0016 */
[----:B------:R0:W2:Y:S01]  /*0b00*/  LDG.E.128 R104, desc[UR10][R22.64] ;  /* 0x0000000a16687981 */ /* 0x0000a2000c1e1d00 */
[----:B-1----:R-:W-:-:S06]  /*0b10*/  IMAD.WIDE.U32 R108, R8, 0x10, R18 ;  /* 0x00000010086c7825 */ /* 0x002fcc00078e0012 */
[----:B------:R-:W3:Y:S01]  /*0b20*/  LDG.E.128 R108, desc[UR10][R108.64] ;  /* 0x0000000a6c6c7981 */ /* 0x000ee2000c1e1d00 */
[--C-:B------:R-:W-:Y:S01]  /*0b30*/  HADD2.F32 R19, -RZ, R161.reuse.H1_H1 ;  /* 0x300000a1ff137230 */ /* 0x100fe20000004100 */
[----:B------:R-:W-:Y:S01]  /*0b40*/  IADD3 R147, PT, PT, R8, 0x20, RZ ;  /* 0x0000002008937810 */ /* 0x000fe20007ffe0ff */
[--C-:B0-----:R-:W-:Y:S02]  /*0b50*/  HADD2.F32 R23, -RZ, R160.reuse.H1_H1 ;  /* 0x300000a0ff177230 */ /* 0x101fe40000004100 */
[----:B------:R-:W-:Y:S02]  /*0b60*/  HADD2.F32 R22, -RZ, R160.H0_H0 ;  /* 0x200000a0ff167230 */ /* 0x000fe40000004100 */
[C---:B--2---:R-:W-:Y:S01]  /*0b70*/  FADD.FTZ R18, -R143.reuse, R104 ;  /* 0x000000688f127221 */ /* 0x044fe20000010100 */
[----:B------:R-:W-:Y:S02]  /*0b80*/  HADD2.F32 R104, -RZ, R161.H0_H0 ;  /* 0x200000a1ff687230 */ /* 0x000fe40000004100 */
[C---:B------:R-:W-:Y:S01]  /*0b90*/  FADD.FTZ R120, -R143.reuse, R105 ;  /* 0x000000698f787221 */ /* 0x040fe20000010100 */
[----:B------:R-:W-:Y:S01]  /*0ba0*/  FADD.FTZ R106, -R143, R106 ;  /* 0x0000006a8f6a7221 */ /* 0x000fe20000010100 */
[----:B-----5:R-:W-:Y:S01]  /*0bb0*/  FMUL.FTZ R3, R7, R18 ;  /* 0x0000001207037220 */ /* 0x020fe20000410000 */
[----:B------:R-:W-:Y:S01]  /*0bc0*/  FADD.FTZ R148, -R143, R107 ;  /* 0x0000006b8f947221 */ /* 0x000fe20000010100 */
[----:B------:R-:W-:Y:S01]  /*0bd0*/  FMUL.FTZ R120, R7, R120 ;  /* 0x0000007807787220 */ /* 0x000fe20000410000 */
[----:B---3--:R-:W-:Y:S01]  /*0be0*/  FMUL.FTZ R18, R108, R19 ;  /* 0x000000136c127220 */ /* 0x008fe20000410000 */
[----:B------:R-:W-:Y:S01]  /*0bf0*/  FMUL.FTZ R113, R109, R104 ;  /* 0x000000686d717220 */ /* 0x000fe20000410000 */
[----:B------:R-:W-:Y:S01]  /*0c00*/  FMUL.FTZ R124, R110, R23 ;  /* 0x000000176e7c7220 */ /* 0x000fe20000410000 */
[----:B------:R-:W-:Y:S01]  /*0c10*/  FMUL.FTZ R19, R7, R106 ;  /* 0x0000006a07137220 */ /* 0x000fe20000410000 */
[----:B------:R-:W-:Y:S01]  /*0c20*/  FADD.FTZ R104, RZ, R18 ;  /* 0x00000012ff687221 */ /* 0x000fe20000010000 */
[----:B------:R-:W-:Y:S01]  /*0c30*/  FFMA.FTZ R105, R3, R18, RZ ;  /* 0x0000001203697223 */ /* 0x000fe200000100ff */
        /* <DEDUP_REMOVED lines=16> */
.L_x_3708:
[----:B------:R-:W-:Y:S05]  /*0d40*/  BSYNC.RECONVERGENT B1 ;  /* 0x0000000000017941 */ /* 0x000fea0003800200 */
.L_x_3707:
        /* <DEDUP_REMOVED lines=18> */
[----:B---3--:R-:W-:Y:S01]  /*0e70*/  FMUL.FTZ R116, R108, R127 ;  /* 0x0000007f6c747220 */ /* 0x008fe20000410000 */
[----:B------:R-:W-:-:S02]  /*0e80*/  FMUL.FTZ R129, R109, R104 ;  /* 0x000000686d817220 */ /* 0x000fc40000410000 */
        /* <DEDUP_REMOVED lines=21> */
.L_x_3710:
[----:B------:R-:W-:Y:S05]  /*0fe0*/  BSYNC.RECONVERGENT B1 ;  /* 0x0000000000017941 */ /* 0x000fea0003800200 */
.L_x_3709:
        /* <DEDUP_REMOVED lines=8> */
[--C-:B------:R-:W-:Y:S01]  /*1070*/  HADD2.F32 R108, -RZ, R157.reuse.H0_H0 ;  /* 0x2000009dff6c7230 */ /* 0x100fe20000004100 */
[----:B------:R-:W-:Y:S01]  /*1080*/  IADD3 R147, PT, PT, R147, 0x20, RZ ;  /* 0x0000002093937810 */ /* 0x000fe20007ffe0ff */
[----:B------:R-:W-:Y:S02]  /*1090*/  HADD2.F32 R109, -RZ, R157.H1_H1 ;  /* 0x3000009dff6d7230 */ /* 0x000fe40000004100 */
[C---:B--2---:R-:W-:Y:S01]  /*10a0*/  FADD.FTZ R20, -R143.reuse, R20 ;  /* 0x000000148f147221 */ /* 0x044fe20000010100 */
[C---:B------:R-:W-:Y:S01]  /*10b0*/  FADD.FTZ R22, -R143.reuse, R22 ;  /* 0x000000168f167221 */ /* 0x040fe20000010100 */
[----:B------:R-:W-:Y:S02]  /*10c0*/  FADD.FTZ R140, -R143, R23 ;  /* 0x000000178f8c7221 */ /* 0x000fe40000010100 */
[----:B-----5:R-:W-:Y:S01]  /*10d0*/  FMUL.FTZ R13, R7, R20 ;  /* 0x00000014070d7220 */ /* 0x020fe20000410000 */
[----:B------:R-:W-:Y:S01]  /*10e0*/  FADD.FTZ R20, -R143, R21 ;  /* 0x000000158f147221 */ /* 0x000fe20000010100 */
[----:B------:R-:W-:Y:S01]  /*10f0*/  FMUL.FTZ R21, R7, R22 ;  /* 0x0000001607157220 */ /* 0x000fe20000410000 */
[----:B------:R-:W-:-:S02]  /*1100*/  HADD2.F32 R22, -RZ, R156.H0_H0 ;  /* 0x2000009cff167230 */ /* 0x000fc40000004100 */
[----:B---3--:R-:W-:Y:S01]  /*1110*/  FADD.FTZ R53, R53, R105 ;  /* 0x0000006935357221 */ /* 0x008fe20000010000 */
[----:B------:R-:W-:Y:S01]  /*1120*/  FMUL.FTZ R20, R7, R20 ;  /* 0x0000001407147220 */ /* 0x000fe20000410000 */
[C---:B------:R-:W-:Y:S01]  /*1130*/  FMUL.FTZ R125, R105.reuse, R108 ;  /* 0x0000006c697d7220 */ /* 0x040fe20000410000 */
[----:B------:R-:W-:Y:S01]  /*1140*/  FMUL.FTZ R112, R104, R109 ;  /* 0x0000006d68707220 */ /* 0x000fe20000410000 */
[----:B------:R-:W-:Y:S01]  /*1150*/  FADD.FTZ R52, R52, R104 ;  /* 0x0000006834347221 */ /* 0x000fe20000010000 */
[----:B------:R-:W-:Y:S01]  /*1160*/  FFMA.FTZ R29, R105, R20, R29 ;  /* 0x00000014691d7223 */ /* 0x000fe2000001001d */
[----:B------:R-:W-:Y:S02]  /*1170*/  HADD2.F32 R105, -RZ, R156.H1_H1 ;  /* 0x3000009cff697230 */ /* 0x000fe40000004100 */
[----:B------:R-:W-:Y:S01]  /*1180*/  FFMA.FTZ R28, R104, R13, R28 ;  /* 0x0000000d681c7223 */ /* 0x000fe2000001001c */
[----:B------:R-:W-:Y:S01]  /*1190*/  FADD.FTZ R104, R145, R112 ;  /* 0x0000007091687221 */ /* 0x000fe20000010000 */
[----:B------:R-:W-:Y:S01]  /*11a0*/  FMUL.FTZ R139, R107, R22 ;  /* 0x000000166b8b7220 */ /* 0x000fe20000410000 */
        /* <DEDUP_REMOVED lines=12> */
[----:B------:R-:W-:-:S07]  /*1270*/  FFMA.FTZ R150, R140, R139, R23 ;  /* 0x0000008b8c967223 */ /* 0x000fce0000010017 */
.L_x_3712:
[----:B------:R-:W-:Y:S05]  /*1280*/  BSYNC.RECONVERGENT B1 ;  /* 0x0000000000017941 */ /* 0x000fea0003800200 */
.L_x_3711:
        /* <DEDUP_REMOVED lines=8> */
[--C-:B------:R-:W-:Y:S01]  /*1310*/  HADD2.F32 R23, -RZ, R155.reuse.H1_H1 ;  /* 0x3000009bff177230 */ /* 0x100fe20000004100 */
[----:B------:R-:W-:Y:S01]  /*1320*/  IADD3 R147, PT, PT, R147, 0x20, RZ ;  /* 0x0000002093937810 */ /* 0x000fe20007ffe0ff */
[----:B------:R-:W-:Y:S02]  /*1330*/  HADD2.F32 R22, -RZ, R155.H0_H0 ;  /* 0x2000009bff167230 */ /* 0x000fe40000004100 */
[C---:B--2---:R-:W-:Y:S01]  /*1340*/  FADD.FTZ R10, -R143.reuse, R104 ;  /* 0x000000688f0a7221 */ /* 0x044fe20000010100 */
[C---:B------:R-:W-:Y:S01]  /*1350*/  FADD.FTZ R12, -R143.reuse, R105 ;  /* 0x000000698f0c7221 */ /* 0x040fe20000010100 */
[C---:B------:R-:W-:Y:S01]  /*1360*/  FADD.FTZ R106, -R143.reuse, R106 ;  /* 0x0000006a8f6a7221 */ /* 0x040fe20000010100 */
[----:B------:R-:W-:Y:S01]  /*1370*/  FADD.FTZ R136, -R143, R107 ;  /* 0x0000006b8f887221 */ /* 0x000fe20000010100 */
[C---:B-----5:R-:W-:Y:S01]  /*1380*/  FMUL.FTZ R9, R7.reuse, R10 ;  /* 0x0000000a07097220 */ /* 0x060fe20000410000 */
[C---:B------:R-:W-:Y:S01]  /*1390*/  FMUL.FTZ R12, R7.reuse, R12 ;  /* 0x0000000c070c7220 */ /* 0x040fe20000410000 */
[C---:B------:R-:W-:Y:S01]  /*13a0*/  FMUL.FTZ R121, R7.reuse, R106 ;  /* 0x0000006a07797220 */ /* 0x040fe20000410000 */
[----:B------:R-:W-:Y:S01]  /*13b0*/  FMUL.FTZ R136, R7, R136 ;  /* 0x0000008807887220 */ /* 0x000fe20000410000 */
[----:B---3--:R-:W-:Y:S01]  /*13c0*/  FMUL.FTZ R10, R108, R23 ;  /* 0x000000176c0a7220 */ /* 0x008fe20000410000 */
[----:B------:R-:W-:-:S02]  /*13d0*/  HADD2.F32 R23, -RZ, R154.H1_H1 ;  /* 0x3000009aff177230 */ /* 0x000fc40000004100 */
[----:B------:R-:W-:Y:S01]  /*13e0*/  FMUL.FTZ R123, R109, R22 ;  /* 0x000000166d7b7220 */ /* 0x000fe20000410000 */
[----:B------:R-:W-:Y:S02]  /*13f0*/  HADD2.F32 R22, -RZ, R154.H0_H0 ;  /* 0x2000009aff167230 */ /* 0x000fe40000004100 */
[----:B------:R-:W-:Y:S01]  /*1400*/  FADD.FTZ R104, R145, R10 ;  /* 0x0000000a91687221 */ /* 0x000fe20000010000 */
        /* <DEDUP_REMOVED lines=17> */
.L_x_3714:
[----:B------:R-:W-:Y:S05]  /*1520*/  BSYNC.RECONVERGENT B1 ;  /* 0x0000000000017941 */ /* 0x000fea0003800200 */
.L_x_3713:
        /* <DEDUP_REMOVED lines=41> */
.L_x_3716:
[----:B------:R-:W-:Y:S05]  /*17c0*/  BSYNC.RECONVERGENT B1 ;  /* 0x0000000000017941 */ /* 0x000fea0003800200 */
.L_x_3715:
[----:B------:R-:W-:Y:S05]  /*17d0*/  @!P0 BRA `(.L_x_3717) ;  /* 0x0000001000ec8947 */ /* 0x000fea0003800000 */
[----:B------:R-:W0:Y:S08]  /*17e0*/  LDC.64 R104, c[0x0][0x3a8] ;  /* 0x0000ea00ff687b82 */ /* 0x000e300000000a00 */
[----:B------:R-:W1:Y:S01]  /*17f0*/  LDC.64 R22, c[0x0][0x428] ;  /* 0x00010a00ff167b82 */ /* 0x000e620000000a00 */
[----:B0-----:R-:W-:-:S06]  /*1800*/  IMAD.WIDE.U32 R104, R147, 0x10, R104 ;  /* 0x0000001093687825 */ /* 0x001fcc00078e0068 */
[----:B------:R-:W2:Y:S01]  /*1810*/  LDG.E.128 R104, desc[UR10][R104.64] ;  /* 0x0000000a68687981 */ /* 0x000ea2000c1e1d00 */
[----:B-1----:R-:W-:-:S05]  /*1820*/  IMAD.WIDE.U32 R22, R147, 0x10, R22 ;  /* 0x0000001093167825 */ /* 0x002fca00078e0016 */
[----:B------:R0:W3:Y:S01]  /*1830*/  LDG.E.128 R108, desc[UR10][R22.64] ;  /* 0x0000000a166c7981 */ /* 0x0000e2000c1e1d00 */
[----:B------:R-:W-:Y:S02]  /*1840*/  HADD2.F32 R126, -RZ, R151.H0_H0 ;  /* 0x20000097ff7e7230 */ /* 0x000fe40000004100 */
[----:B0-----:R-:W-:Y:S02]  /*1850*/  HADD2.F32 R23, -RZ, R149.H1_H1 ;  /* 0x30000095ff177230 */ /* 0x001fe40000004100 */
[C---:B--2---:R-:W-:Y:S01]  /*1860*/  FADD.FTZ R128, -R143.reuse, R107 ;  /* 0x0000006b8f807221 */ /* 0x044fe20000010100 */
[C---:B------:R-:W-:Y:S01]  /*1870*/  FADD.FTZ R122, -R143.reuse, R104 ;  /* 0x000000688f7a7221 */ /* 0x040fe20000010100 */
[----:B------:R-:W-:Y:S02]  /*1880*/  HADD2.F32 R107, -RZ, R151.H1_H1 ;  /* 0x30000097ff6b7230 */ /* 0x000fe40000004100 */
[C---:B------:R-:W-:Y:S01]  /*1890*/  FADD.FTZ R118, -R143.reuse, R105 ;  /* 0x000000698f767221 */ /* 0x040fe20000010100 */
[----:B------:R-:W-:Y:S01]  /*18a0*/  FADD.FTZ R106, -R143, R106 ;  /* 0x0000006a8f6a7221 */ /* 0x000fe20000010100 */
[C---:B-----5:R-:W-:Y:S01]  /*18b0*/  FMUL.FTZ R17, R7.reuse, R122 ;  /* 0x0000007a07117220 */ /* 0x060fe20000410000 */
[----:B------:R-:W-:Y:S01]  /*18c0*/  FMUL.FTZ R128, R7, R128 ;  /* 0x0000008007807220 */ /* 0x000fe20000410000 */
[----:B---3--:R-:W-:Y:S01]  /*18d0*/  FMUL.FTZ R122, R108, R107 ;  /* 0x0000006b6c7a7220 */ /* 0x008fe20000410000 */
[----:B------:R-:W-:Y:S01]  /*18e0*/  FMUL.FTZ R115, R109, R126 ;  /* 0x0000007e6d737220 */ /* 0x000fe20000410000 */
[----:B------:R-:W-:Y:S01]  /*18f0*/  FMUL.FTZ R118, R7, R118 ;  /* 0x0000007607767220 */ /* 0x000fe20000410000 */
[----:B------:R-:W-:Y:S01]  /*1900*/  FMUL.FTZ R130, R110, R23 ;  /* 0x000000176e827220 */ /* 0x000fe20000410000 */
[----:B------:R-:W-:Y:S01]  /*1910*/  FADD.FTZ R22, R145, R122 ;  /* 0x0000007a91167221 */ /* 0x000fe20000010000 */
[----:B------:R-:W-:Y:S01]  /*1920*/  FFMA.FTZ R105, R17, R122, R150 ;  /* 0x0000007a11697223 */ /* 0x000fe20000010096 */
[----:B------:R-:W-:-:S02]  /*1930*/  HADD2.F32 R126, -RZ, R149.H0_H0 ;  /* 0x20000095ff7e7230 */ /* 0x000fc40000004100 */
        /* <DEDUP_REMOVED lines=17> */
.L_x_3706:
        /* <DEDUP_REMOVED lines=20> */
[--C-:B------:R-:W-:Y:S01]  /*1b90*/  HADD2.F32 R19, -RZ, R161.reuse.H1_H1 ;  /* 0x300000a1ff137230 */ /* 0x100fe20000004100 */
[----:B------:R-:W-:Y:S01]  /*1ba0*/  IADD3 R147, PT, PT, R8, 0x20, RZ ;  /* 0x0000002008937810 */ /* 0x000fe20007ffe0ff */
[----:B------:R-:W-:Y:S02]  /*1bb0*/  HADD2.F32 R22, -RZ, R161.H0_H0 ;  /* 0x200000a1ff167230 */ /* 0x000fe40000004100 */
[----:B------:R-:W-:Y:S02]  /*1bc0*/  HADD2.F32 R23, -RZ, R160.H1_H1 ;  /* 0x300000a0ff177230 */ /* 0x000fe40000004100 */
[C---:B---3--:R-:W-:Y:S01]  /*1bd0*/  FADD.FTZ R18, -R143.reuse, R104 ;  /* 0x000000688f127221 */ /* 0x048fe20000010100 */
[C---:B------:R-:W-:Y:S01]  /*1be0*/  FADD.FTZ R120, -R143.reuse, R105 ;  /* 0x000000698f787221 */ /* 0x040fe20000010100 */
[C---:B------:R-:W-:Y:S01]  /*1bf0*/  FADD.FTZ R106, -R143.reuse, R106 ;  /* 0x0000006a8f6a7221 */ /* 0x040fe20000010100 */
[----:B------:R-:W-:Y:S01]  /*1c00*/  FADD.FTZ R148, -R143, R107 ;  /* 0x0000006b8f947221 */ /* 0x000fe20000010100 */
[C---:B-----5:R-:W-:Y:S01]  /*1c10*/  FMUL.FTZ R3, R7.reuse, R18 ;  /* 0x0000001207037220 */ /* 0x060fe20000410000 */
[----:B------:R-:W-:-:S02]  /*1c20*/  FMUL.FTZ R120, R7, R120 ;  /* 0x0000007807787220 */ /* 0x000fc40000410000 */
[----:B------:R-:W-:Y:S01]  /*1c30*/  FMUL.FTZ R148, R7, R148 ;  /* 0x0000009407947220 */ /* 0x000fe20000410000 */
[----:B----4-:R-:W-:Y:S01]  /*1c40*/  FMUL.FTZ R18, R108, R19 ;  /* 0x000000136c127220 */ /* 0x010fe20000410000 */
[----:B------:R-:W-:Y:S01]  /*1c50*/  FMUL.FTZ R113, R109, R22 ;  /* 0x000000166d717220 */ /* 0x000fe20000410000 */
[----:B------:R-:W-:Y:S02]  /*1c60*/  HADD2.F32 R22, -RZ, R160.H0_H0 ;  /* 0x200000a0ff167230 */ /* 0x000fe40000004100 */
        /* <DEDUP_REMOVED lines=19> */
.L_x_3719:
[----:B------:R-:W-:Y:S05]  /*1da0*/  BSYNC.RECONVERGENT B1 ;  /* 0x0000000000017941 */ /* 0x000fea0003800200 */
.L_x_3718:
        /* <DEDUP_REMOVED lines=9> */
[----:B------:R-:W-:Y:S02]  /*1e40*/  HADD2.F32 R127, -RZ, R159.H1_H1 ;  /* 0x3000009fff7f7230 */ /* 0x000fe40000004100 */
[----:B0-----:R-:W-:-:S05]  /*1e50*/  IMAD.WIDE.U32 R22, R147, 0x10, R22 ;  /* 0x0000001093167825 */ /* 0x001fca00078e0016 */
[----:B------:R0:W5:Y:S01]  /*1e60*/  LDG.E.128 R80, desc[UR10][R22.64] ;  /* 0x0000000a16507981 */ /* 0x000162000c1e1d00 */
        /* <DEDUP_REMOVED lines=8> */
[----:B------:R-:W-:-:S02]  /*1ef0*/  FADD.FTZ R114, -R143, R105 ;  /* 0x000000698f727221 */ /* 0x000fc40000010100 */
[----:B------:R-:W-:Y:S01]  /*1f00*/  FMUL.FTZ R144, R7, R144 ;  /* 0x0000009007907220 */ /* 0x000fe20000410000 */
[----:B---3--:R-:W-:Y:S01]  /*1f10*/  FMUL.FTZ R116, R127, R108 ;  /* 0x0000006c7f747220 */ /* 0x008fe20000410000 */
[----:B------:R-:W-:Y:S01]  /*1f20*/  FMUL.FTZ R129, R104, R109 ;  /* 0x0000006d68817220 */ /* 0x000fe20000410000 */
        /* <DEDUP_REMOVED lines=20> */
.L_x_3721:
[----:B------:R-:W-:Y:S05]  /*2070*/  BSYNC.RECONVERGENT B1 ;  /* 0x0000000000017941 */ /* 0x000fea0003800200 */
.L_x_3720:
        /* <DEDUP_REMOVED lines=11> */
[----:B------:R-:W-:Y:S01]  /*2130*/  HADD2.F32 R109, -RZ, R157.H1_H1 ;  /* 0x3000009dff6d7230 */ /* 0x000fe20000004100 */
[----:B------:R-:W-:Y:S01]  /*2140*/  IADD3 R147, PT, PT, R147, 0x20, RZ ;  /* 0x0000002093937810 */ /* 0x000fe20007ffe0ff */
[C---:B---3--:R-:W-:Y:S01]  /*2150*/  FADD.FTZ R108, -R143.reuse, R20 ;  /* 0x000000148f6c7221 */ /* 0x048fe20000010100 */
[C---:B------:R-:W-:Y:S01]  /*2160*/  FADD.FTZ R22, -R143.reuse, R22 ;  /* 0x000000168f167221 */ /* 0x040fe20000010100 */
[----:B------:R-:W-:Y:S02]  /*2170*/  FADD.FTZ R140, -R143, R23 ;  /* 0x000000178f8c7221 */ /* 0x000fe40000010100 */
[----:B-----5:R-:W-:Y:S01]  /*2180*/  FMUL.FTZ R13, R7, R108 ;  /* 0x0000006c070d7220 */ /* 0x020fe20000410000 */
[----:B------:R-:W-:Y:S01]  /*2190*/  FADD.FTZ R108, -R143, R21 ;  /* 0x000000158f6c7221 */ /* 0x000fe20000010100 */
[----:B------:R-:W-:Y:S01]  /*21a0*/  FMUL.FTZ R21, R7, R22 ;  /* 0x0000001607157220 */ /* 0x000fe20000410000 */
[----:B------:R-:W-:-:S02]  /*21b0*/  HADD2.F32 R22, -RZ, R156.H0_H0 ;  /* 0x2000009cff167230 */ /* 0x000fc40000004100 */
[----:B----4-:R-:W-:Y:S01]  /*21c0*/  FADD.FTZ R52, R52, R104 ;  /* 0x0000006834347221 */ /* 0x010fe20000010000 */
[----:B------:R-:W-:Y:S01]  /*21d0*/  FFMA.FTZ R28, R104, R13, R28 ;  /* 0x0000000d681c7223 */ /* 0x000fe2000001001c */
[----:B------:R-:W-:Y:S01]  /*21e0*/  FMUL.FTZ R112, R109, R104 ;  /* 0x000000686d707220 */ /* 0x000fe20000410000 */
[----:B------:R-:W-:Y:S02]  /*21f0*/  HADD2.F32 R104, -RZ, R157.H0_H0 ;  /* 0x2000009dff687230 */ /* 0x000fe40000004100 */
[----:B------:R-:W-:Y:S01]  /*2200*/  FMUL.FTZ R20, R7, R108 ;  /* 0x0000006c07147220 */ /* 0x000fe20000410000 */
[----:B------:R-:W-:Y:S01]  /*2210*/  FADD.FTZ R53, R53, R105 ;  /* 0x0000006935357221 */ /* 0x000fe20000010000 */
[----:B------:R-:W-:Y:S01]  /*2220*/  FMUL.FTZ R139, R22, R107 ;  /* 0x0000006b168b7220 */ /* 0x000fe20000410000 */
[----:B------:R-:W-:Y:S01]  /*2230*/  FMUL.FTZ R140, R7, R140 ;  /* 0x0000008c078c7220 */ /* 0x000fe20000410000 */
[----:B------:R-:W-:Y:S01]  /*2240*/  FFMA.FTZ R29, R105, R20, R29 ;  /* 0x00000014691d7223 */ /* 0x000fe2000001001d */
[----:B------:R-:W-:Y:S01]  /*2250*/  FMUL.FTZ R125, R104, R105 ;  /* 0x00000069687d7220 */ /* 0x000fe20000410000 */
[----:B------:R-:W-:-:S02]  /*2260*/  HADD2.F32 R105, -RZ, R156.H1_H1 ;  /* 0x3000009cff697230 */ /* 0x000fc40000004100 */
[----:B------:R-:W-:Y:S01]  /*2270*/  FADD.FTZ R104, R145, R112 ;  /* 0x0000007091687221 */ /* 0x000fe20000010000 */
[----:B------:R-:W-:Y:S01]  /*2280*/  FADD.FTZ R54, R54, R106 ;  /* 0x0000006a36367221 */ /* 0x000fe20000010000 */
[----:B------:R-:W-:Y:S01]  /*2290*/  FFMA.FTZ R30, R106, R21, R30 ;  /* 0x000000156a1e7223 */ /* 0x000fe2000001001e */
[----:B------:R-:W-:Y:S01]  /*22a0*/  FADD.FTZ R55, R55, R107 ;  /* 0x0000006b37377221 */ /* 0x000fe20000010000 */
[----:B------:R-:W-:Y:S01]  /*22b0*/  FMUL.FTZ R142, R105, R106 ;  /* 0x0000006a698e7220 */ /* 0x000fe20000410000 */
[----:B------:R-:W-:Y:S01]  /*22c0*/  FFMA.FTZ R105, R13, R112, R150 ;  /* 0x000000700d697223 */ /* 0x000fe20000010096 */
[----:B------:R-:W-:Y:S01]  /*22d0*/  FADD.FTZ R23, R104, R125 ;  /* 0x0000007d68177221 */ /* 0x000fe20000010000 */
[----:B------:R-:W-:Y:S02]  /*22e0*/  FFMA.FTZ R31, R107, R140, R31 ;  /* 0x0000008c6b1f7223 */ /* 0x000fe4000001001f */
[----:B------:R-:W-:Y:S01]  /*22f0*/  FFMA.FTZ R104, R20, R125, R105 ;  /* 0x0000007d14687223 */ /* 0x000fe20000010069 */
[----:B------:R-:W-:-:S03]  /*2300*/  FADD.FTZ R22, R23, R142 ;  /* 0x0000008e17167221 */ /* 0x000fc60000010000 */
[----:B------:R-:W-:Y:S01]  /*2310*/  FFMA.FTZ R23, R21, R142, R104 ;  /* 0x0000008e15177223 */ /* 0x000fe20000010068 */
[----:B------:R-:W-:-:S03]  /*2320*/  FADD.FTZ R145, R22, R139 ;  /* 0x0000008b16917221 */ /* 0x000fc60000010000 */
[----:B------:R-:W-:-:S07]  /*2330*/  FFMA.FTZ R150, R140, R139, R23 ;  /* 0x0000008b8c967223 */ /* 0x000fce0000010017 */
.L_x_3723:
[----:B------:R-:W-:Y:S05]  /*2340*/  BSYNC.RECONVERGENT B1 ;  /* 0x0000000000017941 */ /* 0x000fea0003800200 */
.L_x_3722:
        /* <DEDUP_REMOVED lines=14> */
[C---:B---3--:R-:W-:Y:S01]  /*2430*/  FADD.FTZ R10, -R143.reuse, R104 ;  /* 0x000000688f0a7221 */ /* 0x048fe20000010100 */
[C---:B------:R-:W-:Y:S01]  /*2440*/  FADD.FTZ R12, -R143.reuse, R105 ;  /* 0x000000698f0c7221 */ /* 0x040fe20000010100 */
[C---:B------:R-:W-:Y:S01]  /*2450*/  FADD.FTZ R106, -R143.reuse, R106 ;  /* 0x0000006a8f6a7221 */ /* 0x040fe20000010100 */
[----:B------:R-:W-:Y:S01]  /*2460*/  FADD.FTZ R136, -R143, R107 ;  /* 0x0000006b8f887221 */ /* 0x000fe20000010100 */
[C---:B-----5:R-:W-:Y:S01]  /*2470*/  FMUL.FTZ R9, R7.reuse, R10 ;  /* 0x0000000a07097220 */ /* 0x060fe20000410000 */
[C---:B------:R-:W-:Y:S01]  /*2480*/  FMUL.FTZ R12, R7.reuse, R12 ;  /* 0x0000000c070c7220 */ /* 0x040fe20000410000 */
[C---:B------:R-:W-:Y:S01]  /*2490*/  FMUL.FTZ R121, R7.reuse, R106 ;  /* 0x0000006a07797220 */ /* 0x040fe20000410000 */
[----:B------:R-:W-:Y:S01]  /*24a0*/  FMUL.FTZ R136, R7, R136 ;  /* 0x0000008807887220 */ /* 0x000fe20000410000 */
[----:B----4-:R-:W-:Y:S01]  /*24b0*/  FMUL.FTZ R10, R23, R108 ;  /* 0x0000006c170a7220 */ /* 0x010fe20000410000 */
        /* <DEDUP_REMOVED lines=21> */
.L_x_3725:
[----:B------:R-:W-:Y:S05]  /*2610*/  BSYNC.RECONVERGENT B1 ;  /* 0x0000000000017941 */ /* 0x000fea0003800200 */
.L_x_3724:
        /* <DEDUP_REMOVED lines=44> */
.L_x_3727:
[----:B------:R-:W-:Y:S05]  /*28e0*/  BSYNC.RECONVERGENT B1 ;  /* 0x0000000000017941 */ /* 0x000fea0003800200 */
.L_x_3726:
        /* <DEDUP_REMOVED lines=10> */
[----:B------:R0:W5:Y:S02]  /*2990*/  LDG.E.128 R96, desc[UR10][R22.64] ;  /* 0x0000000a16607981 */ /* 0x000164000c1e1d00 */
[----:B0-----:R-:W-:Y:S02]  /*29a0*/  HADD2.F32 R23, -RZ, R149.H1_H1 ;  /* 0x30000095ff177230 */ /* 0x001fe40000004100 */
[C---:B--2---:R-:W-:Y:S01]  /*29b0*/  FADD.FTZ R128, -R143.reuse, R107 ;  /* 0x0000006b8f807221 */ /* 0x044fe20000010100 */
[C---:B------:R-:W-:Y:S01]  /*29c0*/  FADD.FTZ R122, -R143.reuse, R104 ;  /* 0x000000688f7a7221 */ /* 0x040fe20000010100 */
[--C-:B------:R-:W-:Y:S02]  /*29d0*/  HADD2.F32 R107, -RZ, R151.reuse.H1_H1 ;  /* 0x30000097ff6b7230 */ /* 0x100fe40000004100 */
[----:B------:R-:W-:Y:S01]  /*29e0*/  FADD.FTZ R118, -R143, R105 ;  /* 0x000000698f767221 */ /* 0x000fe20000010100 */
[----:B------:R-:W-:Y:S02]  /*29f0*/  HADD2.F32 R104, -RZ, R151.H0_H0 ;  /* 0x20000097ff687230 */ /* 0x000fe40000004100 */
[----:B-----5:R-:W-:Y:S01]  /*2a00*/  FMUL.FTZ R17, R7, R122 ;  /* 0x0000007a07117220 */ /* 0x020fe20000410000 */
[----:B------:R-:W-:Y:S01]  /*2a10*/  FADD.FTZ R106, -R143, R106 ;  /* 0x0000006a8f6a7221 */ /* 0x000fe20000010100 */
        /* <DEDUP_REMOVED lines=23> */
.L_x_3717:
[----:B------:R-:W-:Y:S05]  /*2b90*/  BSYNC.RECONVERGENT B0 ;  /* 0x0000000000007941 */ /* 0x000fea0003800200 */
.L_x_3705:
[----:B------:R-:W-:Y:S01]  /*2ba0*/  UISETP.NE.AND UP0, UPT, UR13, URZ, UPT ;  /* 0x000000ff0d00728c */ /* 0x000fe2000bf05270 */
[----:B------:R-:W-:-:S05]  /*2bb0*/  UMOV UR4, 0xffffffff ;  /* 0xffffffff00047882 */ /* 0x000fca0000000000 */
[----:B------:R-:W-:-:S04]  /*2bc0*/  PLOP3.LUT P6, PT, PT, PT, UP0, 0x80, 0x8 ;  /* 0x000000000008781c */ /* 0x000fc80003fcf008 */
[----:B------:R-:W-:Y:S01]  /*2bd0*/  P2R R108, PR, RZ, 0x40 ;  /* 0x00000040ff6c7803 */ /* 0x000fe20000000000 */
        /* <DEDUP_REMOVED lines=19> */
.L_x_3801:
[----:B-1----:R-:W-:Y:S01]  /*2d10*/  FADD.FTZ R105, R110, R105 ;  /* 0x000000696e697221 */ /* 0x002fe20000010000 */
[----:B------:R-:W-:Y:S01]  /*2d20*/  ISETP.NE.AND P6, PT, R108, RZ, PT ;  /* 0x000000ff6c00720c */ /* 0x000fe20003fc5270 */
[----:B--2---:R-:W-:Y:S01]  /*2d30*/  FADD.FTZ R107, R106, R107 ;  /* 0x0000006b6a6b7221 */ /* 0x004fe20000010000 */
[----:B------:R-:W-:Y:S01]  /*2d40*/  BSSY.RECONVERGENT B0, `(.L_x_3729) ;  /* 0x00000b5000007945 */ /* 0x000fe20003800200 */
[----:B------:R-:W-:Y:S02]  /*2d50*/  FMUL.FTZ R105, R105, UR12 ;  /* 0x0000000c69697c20 */ /* 0x000fe40008410000 */
[----:B0-----:R-:W-:-:S03]  /*2d60*/  FMUL.FTZ R110, R107, UR12 ;  /* 0x0000000c6b6e7c20 */ /* 0x001fc60008410000 */
[----:B------:R-:W-:Y:S01]  /*2d70*/  FSEL R109, R105, RZ, !P6 ;  /* 0x000000ff696d7208 */ /* 0x000fe20007000000 */
[----:B------:R-:W-:Y:S06]  /*2d80*/  @!P4 BRA `(.L_x_3730) ;  /* 0x0000000800c0c947 */ /* 0x000fec0003800000 */
[----:B------:R-:W-:-:S04]  /*2d90*/  UISETP.NE.U32.AND UP0, UPT, UR14, URZ, UPT ;  /* 0x000000ff0e00728c */ /* 0x000fc8000bf05070 */
[----:B------:R-:W-:-:S06]  /*2da0*/  UISETP.NE.AND.EX UP0, UPT, UR15, URZ, UPT, UP0 ;  /* 0x000000ff0f00728c */ /* 0x000fcc000bf05300 */
[----:B------:R-:W-:-:S04]  /*2db0*/  PLOP3.LUT P4, PT, PT, PT, UP0, 0x80, 0x8 ;  /* 0x000000000008781c */ /* 0x000fc80003f8f008 */
[----:B------:R-:W-:-:S09]  /*2dc0*/  P2R R6, PR, RZ, 0x10 ;  /* 0x00000010ff067803 */ /* 0x000fd20000000000 */
[----:B------:R-:W-:Y:S05]  /*2dd0*/  @P4 BRA `(.L_x_3731) ;  /* 0x00000004003c4947 */ /* 0x000fea0003800000 */
        /* <DEDUP_REMOVED lines=10> */
[-C--:B------:R-:W-:Y:S02]  /*2e80*/  FFMA.FTZ R22, R148, R110.reuse, R109 ;  /* 0x0000006e94167223 */ /* 0x080fe4000001006d */
[----:B------:R-:W-:Y:S01]  /*2e90*/  FADD.FTZ R104, R18, -R23 ;  /* 0x8000001712687221 */ /* 0x000fe20000010000 */
[----:B------:R-:W-:Y:S01]  /*2ea0*/  FFMA.FTZ R23, R19, R110, R109 ;  /* 0x0000006e13177223 */ /* 0x000fe2000001006d */
[----:B------:R-:W-:Y:S01]  /*2eb0*/  FADD.FTZ R150, R113, -R150 ;  /* 0x8000009671967221 */ /* 0x000fe20000010000 */
[----:B------:R-:W-:Y:S01]  /*2ec0*/  FADD.FTZ R22, R133, -R22 ;  /* 0x8000001685167221 */ /* 0x000fe20000010000 */
[C---:B-----5:R-:W-:Y:S01]  /*2ed0*/  FMUL.FTZ R104, R7.reuse, R104 ;  /* 0x0000006807687220 */ /* 0x060fe20000410000 */
[----:B------:R-:W-:Y:S01]  /*2ee0*/  FADD.FTZ R106, R124, -R23 ;  /* 0x800000177c6a7221 */ /* 0x000fe20000010000 */
[C---:B------:R-:W-:Y:S01]  /*2ef0*/  FMUL.FTZ R105, R7.reuse, R150 ;  /* 0x0000009607697220 */ /* 0x040fe20000410000 */
[----:B------:R-:W-:-:S02]  /*2f00*/  FMUL.FTZ R107, R7, R22 ;  /* 0x00000016076b7220 */ /* 0x000fc40000410000 */
[----:B------:R-:W-:Y:S01]  /*2f10*/  FMUL.FTZ R106, R7, R106 ;  /* 0x0000006a076a7220 */ /* 0x000fe20000410000 */
[----:B------:R-:W-:Y:S06]  /*2f20*/  BRA `(.L_x_3734) ;  /* 0x0000000800207947 */ /* 0x000fec0003800000 */
.L_x_3733:
        /* <DEDUP_REMOVED lines=17> */
.L_x_3732:
        /* <DEDUP_REMOVED lines=20> */
.L_x_3735:
        /* <DEDUP_REMOVED lines=21> */
.L_x_3731:
        /* <DEDUP_REMOVED lines=15> */
[C---:B-----5:R-:W-:Y:S01]  /*33c0*/  FFMA.FTZ R104, R7.reuse, R104, R76 ;  /* 0x0000006807687223 */ /* 0x060fe2000001004c */
[----:B------:R-:W-:Y:S01]  /*33d0*/  FADD.FTZ R23, R124, -R23 ;  /* 0x800000177c177221 */ /* 0x000fe20000010000 */
[C---:B------:R-:W-:Y:S01]  /*33e0*/  FFMA.FTZ R105, R7.reuse, R106, R77 ;  /* 0x0000006a07697223 */ /* 0x040fe2000001004d */
[----:B------:R-:W-:-:S02]  /*33f0*/  FFMA.FTZ R107, R7, R22, R79 ;  /* 0x00000016076b7223 */ /* 0x000fc4000001004f */
[----:B------:R-:W-:Y:S01]  /*3400*/  FFMA.FTZ R106, R7, R23, R78 ;  /* 0x00000017076a7223 */ /* 0x000fe2000001004e */
[----:B------:R-:W-:Y:S06]  /*3410*/  BRA `(.L_x_3734) ;  /* 0x0000000000e47947 */ /* 0x000fec0003800000 */
.L_x_3737:
        /* <DEDUP_REMOVED lines=17> */
.L_x_3736:
        /* <DEDUP_REMOVED lines=20> */
.L_x_3738:
        /* <DEDUP_REMOVED lines=20> */
.L_x_3734:
[----:B------:R-:W-:Y:S01]  /*37b0*/  ISETP.NE.U32.AND P4, PT, RZ, UR4, PT ;  /* 0x00000004ff007c0c */ /* 0x000fe2000bf85070 */
[----:B------:R-:W0:Y:S03]  /*37c0*/  LDC.64 R162, c[0x0][0x468] ;  /* 0x00011a00ffa27b82 */ /* 0x000e260000000a00 */
        /* <DEDUP_REMOVED lines=8> */
[----:B------:R-:W1:Y:S02]  /*3850*/  @P4 LDC.64 R22, c[0x0][0x470] ;  /* 0x00011c00ff164b82 */ /* 0x000e640000000a00 */
[C---:B-1----:R-:W-:Y:S01]  /*3860*/  @P4 IMAD.WIDE.U32 R22, R8.reuse, 0x10, R22 ;  /* 0x0000001008164825 */ /* 0x042fe200078e0016 */
[----:B------:R-:W-:-:S04]  /*3870*/  IADD3 R8, PT, PT, R8, 0x20, RZ ;  /* 0x0000002008087810 */ /* 0x000fc80007ffe0ff */
[----:B------:R0:W-:Y:S03]  /*3880*/  @P4 STG.E.128 desc[UR10][R22.64], R100 ;  /* 0x0000006416004986 */ /* 0x0001e6000c101d0a */
.L_x_3730:
[----:B------:R-:W-:Y:S05]  /*3890*/  BSYNC.RECONVERGENT B0 ;  /* 0x0000000000007941 */ /* 0x000fea0003800200 */
.L_x_3729:
        /* <DEDUP_REMOVED lines=34> */
.L_x_3743:
        /* <DEDUP_REMOVED lines=17> */
.L_x_3742:
[----:B0-----:R-:W0:Y:S02]  /*3bd0*/  LDC.64 R22, c[0x0][0x470] ;  /* 0x00011c00ff167b82 */ /* 0x001e240000000a00 */
[----:B0-----:R-:W-:-:S04]  /*3be0*/  ISETP.NE.U32.AND P5, PT, R22, RZ, PT ;  /* 0x000000ff1600720c */ /* 0x001fc80003fa5070 */
        /* <DEDUP_REMOVED lines=19> */
.L_x_3745:
        /* <DEDUP_REMOVED lines=13> */
.L_x_3741:
        /* <DEDUP_REMOVED lines=29> */
.L_x_3747:
        /* <DEDUP_REMOVED lines=17> */
.L_x_3746:
        /* <DEDUP_REMOVED lines=21> */
.L_x_3748:
        /* <DEDUP_REMOVED lines=11> */
[----:B------:R-:W-:-:S07]  /*42d0*/  FMUL.FTZ R106, R7, R106 ;  /* 0x0000006a076a7220 */ /* 0x000fce0000410000 */
.L_x_3744:
        /* <DEDUP_REMOVED lines=10> */
.L_x_3740:
[----:B------:R-:W-:Y:S05]  /*4380*/  BSYNC.RECONVERGENT B0 ;  /* 0x0000000000007941 */ /* 0x000fea0003800200 */
.L_x_3739:
        /* <DEDUP_REMOVED lines=34> */
.L_x_3753:
        /* <DEDUP_REMOVED lines=17> */
.L_x_3752:
[----:B0--3--:R-:W0:Y:S02]  /*46c0*/  LDC.64 R22, c[0x0][0x470] ;  /* 0x00011c00ff167b82 */ /* 0x009e240000000a00 */
        /* <DEDUP_REMOVED lines=20> */
.L_x_3755:
        /* <DEDUP_REMOVED lines=13> */
.L_x_3751:
        /* <DEDUP_REMOVED lines=29> */
.L_x_3757:
        /* <DEDUP_REMOVED lines=17> */
.L_x_3756:
        /* <DEDUP_REMOVED lines=21> */
.L_x_3758:
        /* <DEDUP_REMOVED lines=12> */
.L_x_3754:
        /* <DEDUP_REMOVED lines=10> */
.L_x_3750:
[----:B------:R-:W-:Y:S05]  /*4e70*/  BSYNC.RECONVERGENT B0 ;  /* 0x0000000000007941 */ /* 0x000fea0003800200 */
.L_x_3749:
        /* <DEDUP_REMOVED lines=13> */
[-CC-:B0--34-:R-:W-:Y:S01]  /*4f50*/  FFMA.FTZ R23, R9, R110.reuse, R109.reuse ;  /* 0x0000006e09177223 */ /* 0x199fe2000001006d */
        /* <DEDUP_REMOVED lines=20> */
.L_x_3763:
        /* <DEDUP_REMOVED lines=17> */
.L_x_3762:
[----:B0--34-:R-:W0:Y:S02]  /*51b0*/  LDC.64 R22, c[0x0][0x470] ;  /* 0x00011c00ff167b82 */ /* 0x019e240000000a00 */
        /* <DEDUP_REMOVED lines=20> */
.L_x_3765:
        /* <DEDUP_REMOVED lines=13> */
.L_x_3761:
[----:B0--34-:R-:W0:Y:S02]  /*53d0*/  LDC.64 R22, c[0x0][0x478] ;  /* 0x00011e00ff167b82 */ /* 0x019e240000000a00 */
        /* <DEDUP_REMOVED lines=28> */
.L_x_3767:
        /* <DEDUP_REMOVED lines=17> */
.L_x_3766:
        /* <DEDUP_REMOVED lines=21> */
.L_x_3768:
        /* <DEDUP_REMOVED lines=12> */
.L_x_3764:
        /* <DEDUP_REMOVED lines=10> */
.L_x_3760:
[----:B------:R-:W-:Y:S05]  /*5960*/  BSYNC.RECONVERGENT B0 ;  /* 0x0000000000007941 */ /* 0x000fea0003800200 */
.L_x_3759:
        /* <DEDUP_REMOVED lines=34> */
.L_x_3773:
        /* <DEDUP_REMOVED lines=17> */
.L_x_3772:
        /* <DEDUP_REMOVED lines=21> */
.L_x_3775:
        /* <DEDUP_REMOVED lines=13> */
.L_x_3771:
        /* <DEDUP_REMOVED lines=29> */
.L_x_3777:
        /* <DEDUP_REMOVED lines=17> */
.L_x_3776:
        /* <DEDUP_REMOVED lines=21> */
.L_x_3778:
        /* <DEDUP_REMOVED lines=12> */
.L_x_3774:
        /* <DEDUP_REMOVED lines=10> */
.L_x_3770:
[----:B------:R-:W-:Y:S05]  /*6450*/  BSYNC.RECONVERGENT B0 ;  /* 0x0000000000007941 */ /* 0x000fea0003800200 */
.L_x_3769:
        /* <DEDUP_REMOVED lines=34> */
.L_x_3783:
        /* <DEDUP_REMOVED lines=17> */
.L_x_3782:
        /* <DEDUP_REMOVED lines=21> */
.L_x_3785:
        /* <DEDUP_REMOVED lines=13> */
.L_x_3781:
        /* <DEDUP_REMOVED lines=29> */
.L_x_3787:
        /* <DEDUP_REMOVED lines=17> */
.L_x_3786:
        /* <DEDUP_REMOVED lines=21> */
.L_x_3788:
        /* <DEDUP_REMOVED lines=12> */
.L_x_3784:
        /* <DEDUP_REMOVED lines=9> */
.L_x_3780:
[----:B------:R-:W-:Y:S05]  /*6f30*/  BSYNC.RECONVERGENT B0 ;  /* 0x0000000000007941 */ /* 0x000fea0003800200 */
.L_x_3779:
[----:B0--34-:R-:W0:Y:S02]  /*6f40*/  LDC.64 R22, c[0x0][0x380] ;  /* 0x0000e000ff167b82 */ /* 0x019e240000000a00 */
[----:B0-----:R-:W-:-:S04]  /*6f50*/  LEA R5, R22, R5, 0x2 ;  /* 0x0000000516057211 */ /* 0x001fc800078e10ff */
[----:B------:R-:W-:-:S13]  /*6f60*/  ISETP.GE.AND P0, PT, R5, R23, PT ;  /* 0x000000170500720c */ /* 0x000fda0003f06270 */
[----:B------:R-:W-:Y:S05]  /*6f70*/  @!P0 BRA `(.L_x_3789) ;  /* 0xffffff9800688947 */ /* 0x000fea000383ffff */
.L_x_3704:
[----:B------:R-:W0:Y:S01]  /*6f80*/  S2R R6, SR_TID.X ;  /* 0x0000000000067919 */ /* 0x000e220000002100 */
[----:B------:R-:W-:Y:S01]  /*6f90*/  MOV R3, 0x400 ;  /* 0x0000040000037802 */ /* 0x000fe20000000f00 */
[----:B------:R-:W-:Y:S05]  /*6fa0*/  WARPSYNC.ALL ;  /* 0x0000000000007948 */ /* 0x000fea0003800000 */
[----:B------:R-:W1:Y:S01]  /*6fb0*/  S2R R4, SR_CgaCtaId ;  /* 0x0000000000047919 */ /* 0x000e620000008800 */
[----:B------:R-:W2:Y:S01]  /*6fc0*/  S2UR UR4, SR_CTAID.X ;  /* 0x00000000000479c3 */ /* 0x000ea20000002500 */
[----:B------:R-:W3:Y:S01]  /*6fd0*/  LDCU.128 UR16, c[0x0][0x440] ;  /* 0x00008800ff1077ac */ /* 0x000ee20008000c00 */
[----:B0-----:R-:W-:Y:S01]  /*6fe0*/  SHF.R.U32.HI R2, RZ, 0x5, R6 ;  /* 0x00000005ff027819 */ /* 0x001fe20000011606 */
[----:B--2---:R-:W-:Y:S01]  /*6ff0*/  IMAD R73, R0, UR4, RZ ;  /* 0x0000000400497c24 */ /* 0x004fe2000f8e02ff */
[----:B------:R-:W-:-:S04]  /*7000*/  LOP3.LUT R5, R6, 0x1f, RZ, 0xc0, !PT ;  /* 0x0000001f06057812 */ /* 0x000fc800078ec0ff */
[----:B------:R-:W-:Y:S01]  /*7010*/  IADD3 R73, P0, PT, R73, R6, RZ ;  /* 0x0000000649497210 */ /* 0x000fe20007f1e0ff */
[----:B------:R-:W-:Y:S01]  /*7020*/  IMAD R2, R2, 0xc0, R5 ;  /* 0x000000c002027824 */ /* 0x000fe200078e0205 */
[----:B-1----:R-:W-:Y:S02]  /*7030*/  LEA R3, R4, R3, 0x18 ;  /* 0x0000000304037211 */ /* 0x002fe400078ec0ff */
[----:B------:R-:W-:Y:S02]  /*7040*/  LOP3.LUT R5, R6, 0x7f, RZ, 0x3c, !PT ;  /* 0x0000007f06057812 */ /* 0x000fe400078e3cff */
[-C--:B------:R-:W-:Y:S02]  /*7050*/  LEA R2, R2, R3.reuse, 0x4 ;  /* 0x0000000302027211 */ /* 0x080fe400078e20ff */
[----:B------:R-:W-:Y:S02]  /*7060*/  IADD3 R72, PT, PT, R5, R0, RZ ;  /* 0x0000000005487210 */ /* 0x000fe40007ffe0ff */
[----:B------:R-:W-:Y:S01]  /*7070*/  LEA R0, R6, R3, 0x2 ;  /* 0x0000000306007211 */ /* 0x000fe200078e10ff */
[----:B------:R-:W-:Y:S01]  /*7080*/  STS.128 [R2], R44 ;  /* 0x0000002c02007388 */ /* 0x000fe20000000c00 */
[----:B------:R-:W-:-:S02]  /*7090*/  ISETP.GE.U32.AND P5, PT, R72, 0x80, PT ;  /* 0x000000804800780c */ /* 0x000fc40003fa6070 */
[C---:B------:R-:W-:Y:S01]  /*70a0*/  ISETP.GE.U32.AND P4, PT, R72.reuse, 0x100, PT ;  /* 0x000001004800780c */ /* 0x040fe20003f86070 */
[----:B------:R-:W-:Y:S01]  /*70b0*/  STS.128 [R2+0x200], R68 ;  /* 0x0002004402007388 */ /* 0x000fe20000000c00 */
[C---:B------:R-:W-:Y:S02]  /*70c0*/  ISETP.GE.U32.AND P3, PT, R72.reuse, 0x180, PT ;  /* 0x000001804800780c */ /* 0x040fe40003f66070 */
[C---:B------:R-:W-:Y:S01]  /*70d0*/  ISETP.GE.U32.AND P2, PT, R72.reuse, 0x200, PT ;  /* 0x000002004800780c */ /* 0x040fe20003f46070 */
[----:B------:R0:W-:Y:S01]  /*70e0*/  STS.128 [R2+0x400], R52 ;  /* 0x0004003402007388 */ /* 0x0001e20000000c00 */
[----:B------:R-:W-:-:S03]  /*70f0*/  ISETP.GE.U32.AND P1, PT, R72, 0x280, PT ;  /* 0x000002804800780c */ /* 0x000fc60003f26070 */
[----:B------:R-:W-:Y:S04]  /*7100*/  STS.128 [R2+0x600], R56 ;  /* 0x0006003802007388 */ /* 0x000fe80000000c00 */
[----:B------:R-:W-:Y:S04]  /*7110*/  STS.128 [R2+0x800], R60 ;  /* 0x0008003c02007388 */ /* 0x000fe80000000c00 */
[----:B------:R-:W-:Y:S01]  /*7120*/  STS.128 [R2+0xa00], R64 ;  /* 0x000a004002007388 */ /* 0x000fe20000000c00 */
[----:B------:R-:W-:Y:S01]  /*7130*/  BAR.SYNC.DEFER_BLOCKING 0x0 ;  /* 0x0000000000007b1d */ /* 0x000fe20000010000 */
[----:B0-----:R-:W-:-:S02]  /*7140*/  IADD3.X R52, PT, PT, RZ, RZ, RZ, P0, !PT ;  /* 0x000000ffff347210 */ /* 0x001fc400007fe4ff */
[----:B------:R-:W-:Y:S02]  /*7150*/  ISETP.GE.U32.AND P0, PT, R72, 0x300, PT ;  /* 0x000003004800780c */ /* 0x000fe40003f06070 */
[----:B------:R-:W-:Y:S01]  /*7160*/  SHF.L.U64.HI R47, R73, 0x2, R52 ;  /* 0x00000002492f7819 */ /* 0x000fe20000010234 */
[----:B------:R-:W0:Y:S04]  /*7170*/  LDS R3, [R0] ;  /* 0x0000000000037984 */ /* 0x000e280000000800 */
[----:B-----5:R-:W1:Y:S04]  /*7180*/  LDS R10, [R0+0xc00] ;  /* 0x000c0000000a7984 */ /* 0x020e680000000800 */
[----:B------:R-:W2:Y:S04]  /*7190*/  LDS R4, [R0+0x200] ;  /* 0x0002000000047984 */ /* 0x000ea80000000800 */
[----:B------:R-:W4:Y:S04]  /*71a0*/  LDS R9, [R0+0xe00] ;  /* 0x000e000000097984 */ /* 0x000f280000000800 */
[----:B------:R-:W3:Y:S04]  /*71b0*/  LDS R5, [R0+0x400] ;  /* 0x0004000000057984 */ /* 0x000ee80000000800 */
[----:B------:R-:W3:Y:S04]  /*71c0*/  LDS R12, [R0+0x1000] ;  /* 0x00100000000c7984 */ /* 0x000ee80000000800 */
[----:B------:R-:W3:Y:S04]  /*71d0*/  LDS R6, [R0+0x600] ;  /* 0x0006000000067984 */ /* 0x000ee80000000800 */
[----:B------:R-:W3:Y:S04]  /*71e0*/  LDS R11, [R0+0x1200] ;  /* 0x00120000000b7984 */ /* 0x000ee80000000800 */
[----:B------:R-:W3:Y:S04]  /*71f0*/  LDS R7, [R0+0x800] ;  /* 0x0008000000077984 */ /* 0x000ee80000000800 */
[----:B------:R-:W3:Y:S04]  /*7200*/  LDS R14, [R0+0x1400] ;  /* 0x00140000000e7984 */ /* 0x000ee80000000800 */
[----:B------:R-:W3:Y:S01]  /*7210*/  LDS R8, [R0+0xa00] ;  /* 0x000a000000087984 */ /* 0x000ee20000000800 */
[----:B0-----:R-:W-:-:S03]  /*7220*/  FADD.FTZ R3, RZ, R3 ;  /* 0x00000003ff037221 */ /* 0x001fc60000010000 */
[----:B------:R-:W0:Y:S01]  /*7230*/  LDS R13, [R0+0x1600] ;  /* 0x00160000000d7984 */ /* 0x000e220000000800 */
[----:B-1----:R-:W-:-:S03]  /*7240*/  FADD.FTZ R3, R3, R10 ;  /* 0x0000000a03037221 */ /* 0x002fc60000010000 */
[----:B------:R-:W1:Y:S01]  /*7250*/  LDS R16, [R0+0x1800] ;  /* 0x0018000000107984 */ /* 0x000e620000000800 */
[----:B--2---:R-:W-:-:S03]  /*7260*/  FADD.FTZ R4, RZ, R4 ;  /* 0x00000004ff047221 */ /* 0x004fc60000010000 */
[----:B------:R-:W2:Y:S01]  /*7270*/  LDS R15, [R0+0x1a00] ;  /* 0x001a0000000f7984 */ /* 0x000ea20000000800 */
[----:B----4-:R-:W-:-:S03]  /*7280*/  FADD.FTZ R4, R4, R9 ;  /* 0x0000000904047221 */ /* 0x010fc60000010000 */
[----:B------:R-:W4:Y:S01]  /*7290*/  LDS R18, [R0+0x1c00] ;  /* 0x001c000000127984 */ /* 0x000f220000000800 */
        /* <DEDUP_REMOVED lines=14> */
[----:B0-----:R-:W-:-:S03]  /*7380*/  FADD.FTZ R8, R8, R13 ;  /* 0x0000000d08087221 */ /* 0x001fc60000010000 */
[----:B------:R-:W0:Y:S01]  /*7390*/  LDS R46, [R0+0x2c00] ;  /* 0x002c0000002e7984 */ /* 0x000e220000000800 */
[----:B-1----:R-:W-:-:S03]  /*73a0*/  FADD.FTZ R3, R3, R16 ;  /* 0x0000001003037221 */ /* 0x002fc60000010000 */
[----:B------:R-:W1:Y:S01]  /*73b0*/  LDS R45, [R0+0x2e00] ;  /* 0x002e0000002d7984 */ /* 0x000e620000000800 */
[----:B--2---:R-:W-:Y:S01]  /*73c0*/  FADD.FTZ R4, R4, R15 ;  /* 0x0000000f04047221 */ /* 0x004fe20000010000 */
[----:B------:R-:W-:Y:S01]  /*73d0*/  BAR.SYNC.DEFER_BLOCKING 0x0 ;  /* 0x0000000000007b1d */ /* 0x000fe20000010000 */
[----:B----4-:R-:W-:Y:S01]  /*73e0*/  FADD.FTZ R5, R5, R18 ;  /* 0x0000001205057221 */ /* 0x010fe20000010000 */
[----:B---3--:R-:W-:Y:S01]  /*73f0*/  FADD.FTZ R6, R6, R17 ;  /* 0x0000001106067221 */ /* 0x008fe20000010000 */
        /* <DEDUP_REMOVED lines=8> */
[----:B------:R3:W-:Y:S01]  /*7480*/  STS.128 [R2+0x400], R28 ;  /* 0x0004001c02007388 */ /* 0x0007e20000000c00 */
[----:B0-----:R-:W-:-:S03]  /*7490*/  FADD.FTZ R11, R7, R46 ;  /* 0x0000002e070b7221 */ /* 0x001fc60000010000 */
[----:B------:R-:W-:Y:S01]  /*74a0*/  STS.128 [R2+0x600], R32 ;  /* 0x0006002002007388 */ /* 0x000fe20000000c00 */
[----:B-1----:R-:W-:-:S03]  /*74b0*/  FADD.FTZ R45, R8, R45 ;  /* 0x0000002d082d7221 */ /* 0x002fc60000010000 */
[----:B------:R-:W-:Y:S01]  /*74c0*/  STS.128 [R2+0x800], R36 ;  /* 0x0008002402007388 */ /* 0x000fe20000000c00 */
[----:B--2---:R-:W-:-:S03]  /*74d0*/  SHF.L.U32 R26, R73, 0x2, RZ ;  /* 0x00000002491a7819 */ /* 0x004fc600000006ff */
[----:B------:R0:W-:Y:S01]  /*74e0*/  STS.128 [R2+0xa00], R40 ;  /* 0x000a002802007388 */ /* 0x0001e20000000c00 */
[----:B------:R-:W-:Y:S01]  /*74f0*/  BAR.SYNC.DEFER_BLOCKING 0x0 ;  /* 0x0000000000007b1d */ /* 0x000fe20000010000 */
[----:B---3--:R-:W-:-:S04]  /*7500*/  IADD3 R30, P6, PT, R26, UR18, RZ ;  /* 0x000000121a1e7c10 */ /* 0x008fc8000ffde0ff */
[C---:B0-----:R-:W-:Y:S02]  /*7510*/  IADD3.X R41, PT, PT, R47.reuse, UR19, RZ, P6, !PT ;  /* 0x000000132f297c10 */ /* 0x041fe4000b7fe4ff */
[----:B------:R-:W-:Y:S02]  /*7520*/  IADD3 R28, P6, PT, R26, UR16, RZ ;  /* 0x000000101a1c7c10 */ /* 0x000fe4000ffde0ff */
[----:B------:R-:W-:Y:S02]  /*7530*/  @P5 MOV R3, R41 ;  /* 0x0000002900035202 */ /* 0x000fe40000000f00 */
        /* <DEDUP_REMOVED lines=106> */
.L_x_3728:
[----:B------:R-:W-:Y:S01]  /*7be0*/  HFMA2 R22, -RZ, RZ, 0, 5.9604644775390625e-08 ;  /* 0x00000001ff167431 */ /* 0x000fe200000001ff */
[----:B------:R-:W-:Y:S01]  /*7bf0*/  BSSY B0, `(.L_x_3790) ;  /* 0x0000006000007945 */ /* 0x000fe20003800000 */
[----:B------:R-:W-:Y:S02]  /*7c00*/  MOV R23, 0x1f ;  /* 0x0000001f00177802 */ /* 0x000fe40000000f00 */
[----:B------:R-:W-:-:S07]  /*7c10*/  MOV R104, 0xffffffff ;  /* 0xffffffff00687802 */ /* 0x000fce0000000f00 */
[----:B-----5:R-:W-:Y:S05]  /*7c20*/  WARPSYNC.COLLECTIVE R104, `(.L_x_3791) ;  /* 0x0000000068087348 */ /* 0x020fea0003c00000 */
[----:B------:R0:W1:Y:S02]  /*7c30*/  SHFL.BFLY P6, R107, R145, R22, R23 ;  /* 0x0c000016916b7389 */ /* 0x00006400000c0017 */
[----:B01---5:R-:W-:Y:S05]  /*7c40*/  ENDCOLLECTIVE ;  /* 0x000000000000791b */ /* 0x023fea0003800000 */
.L_x_3791:
[----:B------:R-:W-:Y:S05]  /*7c50*/  BSYNC B0 ;  /* 0x0000000000007941 */ /* 0x000fea0003800000 */
.L_x_3790:
        /* <DEDUP_REMOVED lines=8> */
.L_x_3792:
[----:B------:R-:W-:Y:S01]  /*7ce0*/  MOV R145, R106 ;  /* 0x0000006a00917202 */ /* 0x000fe20000000f00 */
[----:B------:R-:W-:Y:S01]  /*7cf0*/  HFMA2 R22, -RZ, RZ, 0, 1.1920928955078125e-07 ;  /* 0x00000002ff167431 */ /* 0x000fe200000001ff */
[----:B------:R-:W-:-:S07]  /*7d00*/  MOV R105, R107 ;  /* 0x0000006b00697202 */ /* 0x000fce0000000f00 */
[----:B------:R-:W-:Y:S05]  /*7d10*/  WARPSYNC.COLLECTIVE R104, `(.L_x_3793) ;  /* 0x0000000068087348 */ /* 0x000fea0003c00000 */
[----:B------:R0:W1:Y:S02]  /*7d20*/  SHFL.BFLY P6, R107, R145, R22, R23 ;  /* 0x0c000016916b7389 */ /* 0x00006400000c0017 */
[----:B01----:R-:W-:Y:S05]  /*7d30*/  ENDCOLLECTIVE ;  /* 0x000000000000791b */ /* 0x003fea0003800000 */
.L_x_3793:
[----:B------:R-:W-:-:S05]  /*7d40*/  FADD.FTZ R105, R105, R150 ;  /* 0x0000009669697221 */ /* 0x000fca0000010000 */
[----:B------:R-:W-:Y:S01]  /*7d50*/  MOV R145, R105 ;  /* 0x0000006900917202 */ /* 0x000fe20000000f00 */
[----:B------:R-:W-:-:S07]  /*7d60*/  FADD.FTZ R147, R106, R107 ;  /* 0x0000006b6a937221 */ /* 0x000fce0000010000 */
[----:B------:R-:W-:Y:S05]  /*7d70*/  WARPSYNC.COLLECTIVE R104, `(.L_x_3794) ;  /* 0x0000000068087348 */ /* 0x000fea0003c00000 */
[----:B------:R0:W1:Y:S02]  /*7d80*/  SHFL.BFLY P6, R107, R145, R22, R23 ;  /* 0x0c000016916b7389 */ /* 0x00006400000c0017 */
[----:B01----:R-:W-:Y:S05]  /*7d90*/  ENDCOLLECTIVE ;  /* 0x000000000000791b */ /* 0x003fea0003800000 */
.L_x_3794:
[----:B------:R-:W-:Y:S01]  /*7da0*/  MOV R145, R147 ;  /* 0x0000009300917202 */ /* 0x000fe20000000f00 */
[----:B------:R-:W-:Y:S01]  /*7db0*/  HFMA2 R22, -RZ, RZ, 0, 2.384185791015625e-07 ;  /* 0x00000004ff167431 */ /* 0x000fe200000001ff */
[----:B------:R-:W-:-:S07]  /*7dc0*/  MOV R110, R107 ;  /* 0x0000006b006e7202 */ /* 0x000fce0000000f00 */
[----:B------:R-:W-:Y:S05]  /*7dd0*/  WARPSYNC.COLLECTIVE R104, `(.L_x_3795) ;  /* 0x0000000068087348 */ /* 0x000fea0003c00000 */
[----:B------:R0:W1:Y:S02]  /*7de0*/  SHFL.BFLY P6, R107, R145, R22, R23 ;  /* 0x0c000016916b7389 */ /* 0x00006400000c0017 */
[----:B01----:R-:W-:Y:S05]  /*7df0*/  ENDCOLLECTIVE ;  /* 0x000000000000791b */ /* 0x003fea0003800000 */
.L_x_3795:
[----:B------:R-:W-:-:S05]  /*7e00*/  FADD.FTZ R143, R105, R110 ;  /* 0x0000006e698f7221 */ /* 0x000fca0000010000 */
[----:B------:R-:W-:Y:S01]  /*7e10*/  MOV R145, R143 ;  /* 0x0000008f00917202 */ /* 0x000fe20000000f00 */
[----:B------:R-:W-:-:S07]  /*7e20*/  FADD.FTZ R111, R147, R107 ;  /* 0x0000006b936f7221 */ /* 0x000fce0000010000 */
[----:B------:R-:W-:Y:S05]  /*7e30*/  WARPSYNC.COLLECTIVE R104, `(.L_x_3796) ;  /* 0x0000000068087348 */ /* 0x000fea0003c00000 */
[----:B------:R0:W1:Y:S02]  /*7e40*/  SHFL.BFLY P6, R107, R145, R22, R23 ;  /* 0x0c000016916b7389 */ /* 0x00006400000c0017 */
[----:B01----:R-:W-:Y:S05]  /*7e50*/  ENDCOLLECTIVE ;  /* 0x000000000000791b */ /* 0x003fea0003800000 */
.L_x_3796:
[----:B------:R-:W-:Y:S01]  /*7e60*/  MOV R145, R111 ;  /* 0x0000006f00917202 */ /* 0x000fe20000000f00 */
[----:B------:R-:W-:Y:S01]  /*7e70*/  HFMA2 R22, -RZ, RZ, 0, 4.76837158203125e-07 ;  /* 0x00000008ff167431 */ /* 0x000fe200000001ff */
[----:B------:R-:W-:-:S07]  /*7e80*/  MOV R110, R107 ;  /* 0x0000006b006e7202 */ /* 0x000fce0000000f00 */
[----:B------:R-:W-:Y:S05]  /*7e90*/  WARPSYNC.COLLECTIVE R104, `(.L_x_3797) ;  /* 0x0000000068087348 */ /* 0x000fea0003c00000 */
[----:B------:R0:W1:Y:S02]  /*7ea0*/  SHFL.BFLY P6, R107, R145, R22, R23 ;  /* 0x0c000016916b7389 */ /* 0x00006400000c0017 */
[----:B01----:R-:W-:Y:S05]  /*7eb0*/  ENDCOLLECTIVE ;  /* 0x000000000000791b */ /* 0x003fea0003800000 */
.L_x_3797:
[----:B------:R-:W-:-:S05]  /*7ec0*/  FADD.FTZ R109, R143, R110 ;  /* 0x0000006e8f6d7221 */ /* 0x000fca0000010000 */
[----:B------:R-:W-:Y:S01]  /*7ed0*/  MOV R145, R109 ;  /* 0x0000006d00917202 */ /* 0x000fe20000000f00 */
[----:B------:R-:W-:-:S07]  /*7ee0*/  FADD.FTZ R110, R111, R107 ;  /* 0x0000006b6f6e7221 */ /* 0x000fce0000010000 */
[----:B------:R-:W-:Y:S05]  /*7ef0*/  WARPSYNC.COLLECTIVE R104, `(.L_x_3798) ;  /* 0x0000000068087348 */ /* 0x000fea0003c00000 */
[----:B------:R0:W1:Y:S02]  /*7f00*/  SHFL.BFLY P6, R107, R145, R22, R23 ;  /* 0x0c000016916b7389 */ /* 0x00006400000c0017 */
[----:B01----:R-:W-:Y:S05]  /*7f10*/  ENDCOLLECTIVE ;  /* 0x000000000000791b */ /* 0x003fea0003800000 */
.L_x_3798:
[----:B------:R-:W-:Y:S01]  /*7f20*/  MOV R145, R110 ;  /* 0x0000006e00917202 */ /* 0x000fe20000000f00 */
[----:B------:R-:W-:Y:S01]  /*7f30*/  HFMA2 R22, -RZ, RZ, 0, 9.5367431640625e-07 ;  /* 0x00000010ff167431 */ /* 0x000fe200000001ff */
[----:B------:R-:W-:-:S07]  /*7f40*/  MOV R150, R107 ;  /* 0x0000006b00967202 */ /* 0x000fce0000000f00 */
[----:B------:R-:W-:Y:S05]  /*7f50*/  WARPSYNC.COLLECTIVE R104, `(.L_x_3799) ;  /* 0x0000000068087348 */ /* 0x000fea0003c00000 */
[----:B------:R0:W1:Y:S02]  /*7f60*/  SHFL.BFLY P6, R107, R145, R22, R23 ;  /* 0x0c000016916b7389 */ /* 0x00006400000c0017 */
[----:B01----:R-:W-:Y:S05]  /*7f70*/  ENDCOLLECTIVE ;  /* 0x000000000000791b */ /* 0x003fea0003800000 */
.L_x_3799:
[----:B------:R-:W-:-:S05]  /*7f80*/  FADD.FTZ R106, R109, R150 ;  /* 0x000000966d6a7221 */ /* 0x000fca0000010000 */
[----:B------:R-:W-:Y:S02]  /*7f90*/  MOV R145, R106 ;  /* 0x0000006a00917202 */ /* 0x000fe40000000f00 */
[----:B------:R-:W-:-:S07]  /*7fa0*/  MOV R105, R107 ;  /* 0x0000006b00697202 */ /* 0x000fce0000000f00 */
[----:B------:R-:W-:Y:S05]  /*7fb0*/  WARPSYNC.COLLECTIVE R104, `(.L_x_3800) ;  /* 0x0000000068087348 */ /* 0x000fea0003c00000 */
[----:B------:R0:W1:Y:S02]  /*7fc0*/  SHFL.BFLY P6, R107, R145, R22, R23 ;  /* 0x0c000016916b7389 */ /* 0x00006400000c0017 */
[----:B01----:R-:W-:Y:S05]  /*7fd0*/  ENDCOLLECTIVE ;  /* 0x000000000000791b */ /* 0x003fea0003800000 */
.L_x_3800:
[----:B------:R-:W-:Y:S05]  /*7fe0*/  BRA `(.L_x_3801) ;  /* 0xffffffac00487947 */ /* 0x000fea000383ffff */
.L_x_3802:
        /* <DEDUP_REMOVED lines=9> */
.L_x_5020:


//--------------------- .text._ZN10layer_norm31ln_parallel_residual_bwd_kernelINS_13Kernel_traitsI6__halfffffjLj768ELj1ELj4ELj1ELj16ENS_18Kernel_traits_baseILj768ES2_ffffjLj128EEEEELb0ELb1ELb1EEEvNS_9BwdParamsE --------------------------
	.section	.text._ZN10layer_norm31ln_parallel_residual_bwd_kernelINS_13Kernel_traitsI6__halfffffjLj768ELj1ELj4ELj1ELj16ENS_18Kernel_traits_baseILj768ES2_ffffjLj128EEEEELb0ELb1ELb1EEEvNS_9BwdParamsE,"ax",@progbits
	.align	128
        .global         _ZN10layer_norm31ln_parallel_residual_bwd_kernelINS_13Kernel_traitsI6__halfffffjLj768ELj1ELj4ELj1ELj16ENS_18Kernel_traits_baseILj768ES2_ffffjLj128EEEEELb0ELb1ELb1EEEvNS_9BwdParamsE
        .type           _ZN10layer_norm31ln_parallel_residual_bwd_kernelINS_13Kernel_traitsI6__halfffffjLj768ELj1ELj4ELj1ELj16ENS_18Kernel_traits_baseILj768ES2_ffffjLj128EEEEELb0ELb1ELb1EEEvNS_9BwdParamsE,@function
        .size           _ZN10layer_norm31ln_parallel_residual_bwd_kernelINS_13Kernel_traitsI6__halfffffjLj768ELj1ELj4ELj1ELj16ENS_18Kernel_traits_baseILj768ES2_ffffjLj128EEEEELb0ELb1ELb1EEEvNS_9BwdParamsE,(.L_x_5021 - _ZN10layer_norm31ln_parallel_residual_bwd_kernelINS_13Kernel_traitsI6__halfffffjLj768ELj1ELj4ELj1ELj16ENS_18Kernel_traits_baseILj768ES2_ffffjLj128EEEEELb0ELb1ELb1EEEvNS_9BwdParamsE)
        .other          _ZN10layer_norm31ln_parallel_residual_bwd_kernelINS_13Kernel_traitsI6__halfffffjLj768ELj1ELj4ELj1ELj16ENS_18Kernel_traits_baseILj768ES2_ffffjLj128EEEEELb0ELb1ELb1EEEvNS_9BwdParamsE,@"STO_CUDA_ENTRY STV_DEFAULT"
_ZN10layer_norm31ln_parallel_residual_bwd_kernelINS_13Kernel_traitsI6__halfffffjLj768ELj1ELj4ELj1ELj16ENS_18Kernel_traits_baseILj768ES2_ffffjLj128EEEEELb0ELb1ELb1EEEvNS_9BwdParamsE:
.text._ZN10layer_norm31ln_parallel_residual_bwd_kernelINS_13Kernel_traitsI6__halfffffjLj768ELj1ELj4ELj1ELj16ENS_18Kernel_traits_baseILj768ES2_ffffjLj128EEEEELb0ELb1ELb1EEEvNS_9BwdParamsE:
        /* <DEDUP_REMOVED lines=43> */
[----:B------:R-:W2:Y:S04]  /*02b0*/  LDG.E.64 R92, desc[UR10][R2.64+0x400] ;  /* 0x0004000a025c7981 */ /* 0x000ea8000c1e1b00 */
[----:B------:R-:W3:Y:S04]  /*02c0*/  LDG.E.64 R88, desc[UR10][R2.64+0x200] ;  /* 0x0002000a02587981 */ /* 0x000ee8000c1e1b00 */
[----:B------:R-:W4:Y:S04]  /*02d0*/  LDG.E.64 R94, desc[UR10][R2.64+0x500] ;  /* 0x0005000a025e7981 */ /* 0x000f28000c1e1b00 */
[----:B------:R-:W5:Y:S04]  /*02e0*/  LDG.E.64 R84, desc[UR10][R2.64] ;  /* 0x0000000a02547981 */ /* 0x000f68000c1e1b00 */
[----:B------:R-:W5:Y:S04]  /*02f0*/  LDG.E.64 R90, desc[UR10][R2.64+0x300] ;  /* 0x0003000a025a7981 */ /* 0x000f68000c1e1b00 */
[----:B------:R-:W5:Y:S01]  /*0300*/  LDG.E.64 R86, desc[UR10][R2.64+0x100] ;  /* 0x0001000a02567981 */ /* 0x000f62000c1e1b00 */
        /* <DEDUP_REMOVED lines=25> */
[--C-:B--2---:R-:W-:Y:S02]  /*04a0*/  SHF.R.U64 R153, R92, 0x10, R93.reuse ;  /* 0x000000105c997819 */ /* 0x104fe4000000125d */
[----:B------:R-:W-:-:S02]  /*04b0*/  SHF.R.U32.HI R0, RZ, 0x10, R93 ;  /* 0x00000010ff007819 */ /* 0x000fc4000001165d */
[----:B---3--:R-:W-:Y:S02]  /*04c0*/  SHF.R.U64 R151, R88, 0x10, R89 ;  /* 0x0000001058977819 */ /* 0x008fe40000001259 */
[----:B------:R-:W-:Y:S02]  /*04d0*/  PRMT R153, R0, 0x5410, R153 ;  /* 0x0000541000997816 */ /* 0x000fe40000000099 */
[----:B------:R-:W-:Y:S02]  /*04e0*/  SHF.R.U32.HI R0, RZ, 0x10, R89 ;  /* 0x00000010ff007819 */ /* 0x000fe40000011659 */
[--C-:B----4-:R-:W-:Y:S02]  /*04f0*/  SHF.R.U64 R154, R94, 0x10, R95.reuse ;  /* 0x000000105e9a7819 */ /* 0x110fe4000000125f */
[----:B------:R-:W-:Y:S02]  /*0500*/  SHF.R.U32.HI R4, RZ, 0x10, R95 ;  /* 0x00000010ff047819 */ /* 0x000fe4000001165f */
[----:B------:R-:W-:-:S02]  /*0510*/  PRMT R151, R0, 0x5410, R151 ;  /* 0x0000541000977816 */ /* 0x000fc40000000097 */
[----:B------:R-:W-:Y:S02]  /*0520*/  PRMT R154, R4, 0x5410, R154 ;  /* 0x00005410049a7816 */ /* 0x000fe4000000009a */
[--C-:B-----5:R-:W-:Y:S02]  /*0530*/  SHF.R.U64 R148, R84, 0x10, R85.reuse ;  /* 0x0000001054947819 */ /* 0x120fe40000001255 */
[----:B------:R-:W-:Y:S02]  /*0540*/  SHF.R.U32.HI R0, RZ, 0x10, R85 ;  /* 0x00000010ff007819 */ /* 0x000fe40000011655 */
[--C-:B------:R-:W-:Y:S02]  /*0550*/  SHF.R.U64 R152, R90, 0x10, R91.reuse ;  /* 0x000000105a987819 */ /* 0x100fe4000000125b */
[----:B------:R-:W-:Y:S02]  /*0560*/  SHF.R.U32.HI R4, RZ, 0x10, R91 ;  /* 0x00000010ff047819 */ /* 0x000fe4000001165b */
[----:B------:R-:W-:-:S02]  /*0570*/  SHF.R.U64 R150, R86, 0x10, R87 ;  /* 0x0000001056967819 */ /* 0x000fc40000001257 */
[----:B------:R-:W-:Y:S02]  /*0580*/  SHF.R.U32.HI R2, RZ, 0x10, R87 ;  /* 0x00000010ff027819 */ /* 0x000fe40000011657 */
[----:B------:R-:W-:Y:S02]  /*0590*/  PRMT R148, R0, 0x5410, R148 ;  /* 0x0000541000947816 */ /* 0x000fe40000000094 */
[----:B------:R-:W-:Y:S02]  /*05a0*/  PRMT R152, R4, 0x5410, R152 ;  /* 0x0000541004987816 */ /* 0x000fe40000000098 */
[----:B------:R-:W-:Y:S02]  /*05b0*/  PRMT R150, R2, 0x5410, R150 ;  /* 0x0000541002967816 */ /* 0x000fe40000000096 */
[----:B------:R-:W-:-:S07]  /*05c0*/  MOV R0, RZ ;  /* 0x000000ff00007202 */ /* 0x000fce0000000f00 */
.L_x_3857:
[----:B------:R-:W0:Y:S08]  /*05d0*/  LDC.64 R2, c[0x0][0x3c0] ;  /* 0x0000f000ff027b82 */ /* 0x000e300000000a00 */
[----:B------:R-:W1:Y:S08]  /*05e0*/  LDC.64 R36, c[0x0][0x3c8] ;  /* 0x0000f200ff247b82 */ /* 0x000e700000000a00 */
[----:B------:R-:W2:Y:S01]  /*05f0*/  LDC.64 R96, c[0x0][0x438] ;  /* 0x00010e00ff607b82 */ /* 0x000ea20000000a00 */
[----:B0-----:R-:W-:-:S06]  /*0600*/  IMAD.WIDE R2, R146, 0x4, R2 ;  /* 0x0000000492027825 */ /* 0x001fcc00078e0202 */
[----:B------:R-:W3:Y:S01]  /*0610*/  LDG.E R2, desc[UR10][R2.64] ;  /* 0x0000000a02027981 */ /* 0x000ee2000c1e1900 */
[----:B-1----:R-:W-:-:S05]  /*0620*/  IMAD.WIDE R36, R146, 0x4, R36 ;  /* 0x0000000492247825 */ /* 0x002fca00078e0224 */
[----:B------:R0:W5:Y:S01]  /*0630*/  LDG.E R149, desc[UR10][R36.64] ;  /* 0x0000000a24957981 */ /* 0x000162000c1e1900 */
        /* <DEDUP_REMOVED lines=10> */
[C---:B------:R-:W-:Y:S02]  /*06e0*/  IADD3 R161, PT, PT, R163.reuse, 0x20, RZ ;  /* 0x00000020a3a17810 */ /* 0x040fe40007ffe0ff */
[----:B------:R-:W-:-:S05]  /*06f0*/  IADD3 R159, PT, PT, R163, 0x40, RZ ;  /* 0x00000040a39f7810 */ /* 0x000fca0007ffe0ff */
[----:B------:R-:W1:Y:S01]  /*0700*/  LDC.64 R56, c[0x0][0x428] ;  /* 0x00010a00ff387b82 */ /* 0x000e620000000a00 */
[C---:B------:R-:W-:Y:S02]  /*0710*/  IADD3 R157, PT, PT, R163.reuse, 0x60, RZ ;  /* 0x00000060a39d7810 */ /* 0x040fe40007ffe0ff */
[C---:B------:R-:W-:Y:S02]  /*0720*/  IADD3 R155, PT, PT, R163.reuse, 0x80, RZ ;  /* 0x00000080a39b7810 */ /* 0x040fe40007ffe0ff */
[C---:B------:R-:W-:Y:S01]  /*0730*/  IADD3 R99, PT, PT, R163.reuse, 0xa0, RZ ;  /* 0x000000a0a3637810 */ /* 0x040fe20007ffe0ff */
[----:B0-----:R-:W-:-:S04]  /*0740*/  IMAD.WIDE.U32 R60, R163, 0x10, R80 ;  /* 0x00000010a33c7825 */ /* 0x001fc800078e0050 */
[--C-:B------:R-:W-:Y:S02]  /*0750*/  IMAD.WIDE.U32 R64, R161, 0x10, R80.reuse ;  /* 0x00000010a1407825 */ /* 0x100fe400078e0050 */
[----:B------:R-:W2:Y:S02]  /*0760*/  LDG.E.128 R60, desc[UR10][R60.64] ;  /* 0x0000000a3c3c7981 */ /* 0x000ea4000c1e1d00 */
[--C-:B------:R-:W-:Y:S02]  /*0770*/  IMAD.WIDE.U32 R68, R159, 0x10, R80.reuse ;  /* 0x000000109f447825 */ /* 0x100fe400078e0050 */
[----:B------:R-:W3:Y:S02]  /*0780*/  LDG.E.128 R64, desc[UR10][R64.64] ;  /* 0x0000000a40407981 */ /* 0x000ee4000c1e1d00 */
[--C-:B------:R-:W-:Y:S02]  /*0790*/  IMAD.WIDE.U32 R72, R157, 0x10, R80.reuse ;  /* 0x000000109d487825 */ /* 0x100fe400078e0050 */
[----:B------:R-:W4:Y:S02]  /*07a0*/  LDG.E.128 R68, desc[UR10][R68.64] ;  /* 0x0000000a44447981 */ /* 0x000f24000c1e1d00 */
[----:B------:R-:W-:-:S02]  /*07b0*/  IMAD.WIDE.U32 R76, R155, 0x10, R80 ;  /* 0x000000109b4c7825 */ /* 0x000fc400078e0050 */
[----:B------:R-:W4:Y:S02]  /*07c0*/  LDG.E.128 R72, desc[UR10][R72.64] ;  /* 0x0000000a48487981 */ /* 0x000f24000c1e1d00 */
[----:B------:R-:W-:Y:S02]  /*07d0*/  IMAD.WIDE.U32 R80, R99, 0x10, R80 ;  /* 0x0000001063507825 */ /* 0x000fe400078e0050 */
[----:B------:R-:W4:Y:S02]  /*07e0*/  LDG.E.128 R76, desc[UR10][R76.64] ;  /* 0x0000000a4c4c7981 */ /* 0x000f24000c1e1d00 */
[--C-:B-1----:R-:W-:Y:S02]  /*07f0*/  IMAD.WIDE.U32 R36, R163, 0x10, R56.reuse ;  /* 0x00000010a3247825 */ /* 0x102fe400078e0038 */
[----:B------:R-:W4:Y:S02]  /*0800*/  LDG.E.128 R80, desc[UR10][R80.64] ;  /* 0x0000000a50507981 */ /* 0x000f24000c1e1d00 */
[----:B------:R-:W-:-:S02]  /*0810*/  IMAD.WIDE.U32 R40, R161, 0x10, R56 ;  /* 0x00000010a1287825 */ /* 0x000fc400078e0038 */
[----:B------:R-:W4:Y:S02]  /*0820*/  LDG.E.128 R36, desc[UR10][R36.64] ;  /* 0x0000000a24247981 */ /* 0x000f24000c1e1d00 */
[--C-:B------:R-:W-:Y:S02]  /*0830*/  IMAD.WIDE.U32 R44, R159, 0x10, R56.reuse ;  /* 0x000000109f2c7825 */ /* 0x100fe400078e0038 */
[----:B------:R-:W4:Y:S02]  /*0840*/  LDG.E.128 R40, desc[UR10][R40.64] ;  /* 0x0000000a28287981 */ /* 0x000f24000c1e1d00 */
[--C-:B------:R-:W-:Y:S02]  /*0850*/  IMAD.WIDE.U32 R48, R157, 0x10, R56.reuse ;  /* 0x000000109d307825 */ /* 0x100fe400078e0038 */
        /* <DEDUP_REMOVED lines=9> */
[--C-:B------:R-:W-:Y:S02]  /*08f0*/  HADD2.F32 R210, -RZ, R153.reuse.H1_H1 ;  /* 0x30000099ffd27230 */ /* 0x100fe40000004100 */
[----:B------:R-:W-:Y:S02]  /*0900*/  HADD2.F32 R212, -RZ, R153.H0_H0 ;  /* 0x20000099ffd47230 */ /* 0x000fe40000004100 */
[--C-:B------:R-:W-:Y:S02]  /*0910*/  HADD2.F32 R214, -RZ, R154.reuse.H1_H1 ;  /* 0x3000009affd67230 */ /* 0x100fe40000004100 */
[----:B------:R-:W-:Y:S02]  /*0920*/  HADD2.F32 R216, -RZ, R154.H0_H0 ;  /* 0x2000009affd87230 */ /* 0x000fe40000004100 */
[C---:B--2---:R-:W-:Y:S01]  /*0930*/  FADD.FTZ R60, -R2.reuse, R60 ;  /* 0x0000003c023c7221 */ /* 0x044fe20000010100 */
[C---:B------:R-:W-:Y:S01]  /*0940*/  FADD.FTZ R172, -R2.reuse, R61 ;  /* 0x0000003d02ac7221 */ /* 0x040fe20000010100 */
[C---:B------:R-:W-:Y:S01]  /*0950*/  FADD.FTZ R156, -R2.reuse, R62 ;  /* 0x0000003e029c7221 */ /* 0x040fe20000010100 */
[C---:B------:R-:W-:Y:S01]  /*0960*/  FADD.FTZ R158, -R2.reuse, R63 ;  /* 0x0000003f029e7221 */ /* 0x040fe20000010100 */
[C---:B---3--:R-:W-:Y:S01]  /*0970*/  FADD.FTZ R164, -R2.reuse, R64 ;  /* 0x0000004002a47221 */ /* 0x048fe20000010100 */
[C---:B------:R-:W-:Y:S01]  /*0980*/  FADD.FTZ R184, -R2.reuse, R66 ;  /* 0x0000004202b87221 */ /* 0x040fe20000010100 */
[C---:B------:R-:W-:Y:S01]  /*0990*/  FADD.FTZ R166, -R2.reuse, R65 ;  /* 0x0000004102a67221 */ /* 0x040fe20000010100 */
[C---:B------:R-:W-:Y:S01]  /*09a0*/  FADD.FTZ R186, -R2.reuse, R67 ;  /* 0x0000004302ba7221 */ /* 0x040fe20000010100 */
[C---:B----4-:R-:W-:Y:S01]  /*09b0*/  FADD.FTZ R188, -R2.reuse, R68 ;  /* 0x0000004402bc7221 */ /* 0x050fe20000010100 */
        /* <DEDUP_REMOVED lines=15> */
[----:B------:R-:W-:-:S02]  /*0ab0*/  HADD2.F32 R66, -RZ, R150.H1_H1 ;  /* 0x30000096ff427230 */ /* 0x000fc40000004100 */
[----:B------:R-:W-:Y:S01]  /*0ac0*/  FMUL.FTZ R176, R36, R3 ;  /* 0x0000000324b07220 */ /* 0x000fe20000410000 */
[----:B------:R-:W-:Y:S02]  /*0ad0*/  HADD2.F32 R2, -RZ, R148.H1_H1 ;  /* 0x30000094ff027230 */ /* 0x000fe40000004100 */
[----:B-----5:R-:W-:Y:S01]  /*0ae0*/  FMUL.FTZ R3, R149, R60 ;  /* 0x0000003c95037220 */ /* 0x020fe20000410000 */
[----:B------:R-:W-:Y:S02]  /*0af0*/  HADD2.F32 R65, -RZ, R87.H0_H0 ;  /* 0x20000057ff417230 */ /* 0x000fe40000004100 */
[----:B------:R-:W-:Y:S01]  /*0b00*/  FMUL.FTZ R179, R41, R66 ;  /* 0x0000004229b37220 */ /* 0x000fe20000410000 */
[----:B------:R-:W-:Y:S02]  /*0b10*/  HADD2.F32 R67, -RZ, R88.H0_H0 ;  /* 0x20000058ff437230 */ /* 0x000fe40000004100 */
[----:B------:R-:W-:Y:S01]  /*0b20*/  FMUL.FTZ R185, R37, R2 ;  /* 0x0000000225b97220 */ /* 0x000fe20000410000 */
[----:B------:R-:W-:-:S02]  /*0b30*/  HADD2.F32 R61, -RZ, R85.H0_H0 ;  /* 0x20000055ff3d7230 */ /* 0x000fc40000004100 */
[----:B------:R-:W-:Y:S01]  /*0b40*/  FMUL.FTZ R168, R42, R65 ;  /* 0x000000412aa87220 */ /* 0x000fe20000410000 */
[----:B------:R-:W-:Y:S01]  /*0b50*/  FADD.FTZ R66, RZ, R176 ;  /* 0x000000b0ff427221 */ /* 0x000fe20000010000 */
[----:B------:R-:W-:Y:S01]  /*0b60*/  FMUL.FTZ R172, R149, R172 ;  /* 0x000000ac95ac7220 */ /* 0x000fe20000410000 */
[----:B------:R-:W-:Y:S01]  /*0b70*/  FFMA.FTZ R65, R3, R176, RZ ;  /* 0x000000b003417223 */ /* 0x000fe200000100ff */
[----:B------:R-:W-:Y:S02]  /*0b80*/  HADD2.F32 R76, -RZ, R151.H0_H0 ;  /* 0x20000097ff4c7230 */ /* 0x000fe40000004100 */
[----:B------:R-:W-:Y:S01]  /*0b90*/  FMUL.FTZ R162, R44, R67 ;  /* 0x000000432ca27220 */ /* 0x000fe20000410000 */
[----:B------:R-:W-:Y:S02]  /*0ba0*/  HADD2.F32 R62, -RZ, R148.H0_H0 ;  /* 0x20000094ff3e7230 */ /* 0x000fe40000004100 */
[----:B------:R-:W-:Y:S01]  /*0bb0*/  FMUL.FTZ R174, R38, R61 ;  /* 0x0000003d26ae7220 */ /* 0x000fe20000410000 */
[----:B------:R-:W-:Y:S01]  /*0bc0*/  FADD.FTZ R67, R66, R185 ;  /* 0x000000b942437221 */ /* 0x000fe20000010000 */
[----:B------:R-:W-:Y:S01]  /*0bd0*/  FMUL.FTZ R181, R149, R156 ;  /* 0x0000009c95b57220 */ /* 0x000fe20000410000 */
[----:B------:R-:W-:Y:S01]  /*0be0*/  FFMA.FTZ R66, R172, R185, R65 ;  /* 0x000000b9ac427223 */ /* 0x000fe20000010041 */
[----:B------:R-:W-:-:S02]  /*0bf0*/  HADD2.F32 R63, -RZ, R86.H0_H0 ;  /* 0x20000056ff3f7230 */ /* 0x000fc40000004100 */
[----:B------:R-:W-:Y:S01]  /*0c00*/  FMUL.FTZ R169, R47, R76 ;  /* 0x0000004c2fa97220 */ /* 0x000fe20000410000 */
        /* <DEDUP_REMOVED lines=10> */
[----:B------:R-:W-:-:S02]  /*0cb0*/  HADD2.F32 R68, -RZ, R150.H0_H0 ;  /* 0x20000096ff447230 */ /* 0x000fc40000004100 */
[----:B------:R-:W-:Y:S01]  /*0cc0*/  FFMA.FTZ R65, R175, R170, R66 ;  /* 0x000000aaaf417223 */ /* 0x000fe20000010042 */
[----:B------:R-:W-:Y:S01]  /*0cd0*/  FMUL.FTZ R173, R149, R184 ;  /* 0x000000b895ad7220 */ /* 0x000fe20000410000 */
[----:B------:R-:W-:Y:S01]  /*0ce0*/  FADD.FTZ R67, R76, R179 ;  /* 0x000000b34c437221 */ /* 0x000fe20000010000 */
[----:B------:R-:W-:Y:S02]  /*0cf0*/  HADD2.F32 R73, -RZ, R91.H0_H0 ;  /* 0x2000005bff497230 */ /* 0x000fe40000004100 */
[----:B------:R-:W-:Y:S01]  /*0d00*/  FFMA.FTZ R66, R166, R179, R65 ;  /* 0x000000b3a6427223 */ /* 0x000fe20000010041 */
[----:B------:R-:W-:Y:S01]  /*0d10*/  FMUL.FTZ R177, R43, R68 ;  /* 0x000000442bb17220 */ /* 0x000fe20000410000 */
[----:B------:R-:W-:Y:S01]  /*0d20*/  FADD.FTZ R184, R67, R168 ;  /* 0x000000a843b87221 */ /* 0x000fe20000010000 */
[----:B------:R-:W-:Y:S01]  /*0d30*/  FMUL.FTZ R164, R149, R186 ;  /* 0x000000ba95a47220 */ /* 0x000fe20000410000 */
[----:B------:R-:W-:Y:S01]  /*0d40*/  FFMA.FTZ R65, R173, R168, R66 ;  /* 0x000000a8ad417223 */ /* 0x000fe20000010042 */
[----:B------:R-:W-:-:S02]  /*0d50*/  HADD2.F32 R70, -RZ, R151.H1_H1 ;  /* 0x30000097ff467230 */ /* 0x000fc40000004100 */
[----:B------:R-:W-:Y:S01]  /*0d60*/  FMUL.FTZ R80, R50, R73 ;  /* 0x0000004932507220 */ /* 0x000fe20000410000 */
[----:B------:R-:W-:Y:S01]  /*0d70*/  FADD.FTZ R73, R184, R177 ;  /* 0x000000b1b8497221 */ /* 0x000fe20000010000 */
[----:B------:R-:W-:Y:S01]  /*0d80*/  FMUL.FTZ R167, R149, R188 ;  /* 0x000000bc95a77220 */ /* 0x000fe20000410000 */
[----:B------:R-:W-:Y:S01]  /*0d90*/  FFMA.FTZ R184, R164, R177, R65 ;  /* 0x000000b1a4b87223 */ /* 0x000fe20000010041 */
[----:B------:R-:W-:Y:S02]  /*0da0*/  HADD2.F32 R75, -RZ, R92.H0_H0 ;  /* 0x2000005cff4b7230 */ /* 0x000fe40000004100 */
[----:B------:R-:W-:Y:S01]  /*0db0*/  FMUL.FTZ R171, R45, R70 ;  /* 0x000000462dab7220 */ /* 0x000fe20000410000 */
[----:B------:R-:W-:Y:S02]  /*0dc0*/  HADD2.F32 R69, -RZ, R89.H0_H0 ;  /* 0x20000059ff457230 */ /* 0x000fe40000004100 */
[----:B------:R-:W-:Y:S01]  /*0dd0*/  FADD.FTZ R186, R73, R162 ;  /* 0x000000a249ba7221 */ /* 0x000fe20000010000 */
[----:B------:R-:W-:Y:S01]  /*0de0*/  FMUL.FTZ R158, R149, R190 ;  /* 0x000000be959e7220 */ /* 0x000fe20000410000 */
[----:B------:R-:W-:Y:S01]  /*0df0*/  FFMA.FTZ R65, R167, R162, R184 ;  /* 0x000000a2a7417223 */ /* 0x000fe200000100b8 */
[----:B------:R-:W-:Y:S01]  /*0e00*/  FMUL.FTZ R70, R52, R75 ;  /* 0x0000004b34467220 */ /* 0x000fe20000410000 */
[----:B------:R-:W-:Y:S01]  /*0e10*/  FMUL.FTZ R160, R46, R69 ;  /* 0x000000452ea07220 */ /* 0x000fe20000410000 */
[----:B------:R-:W-:Y:S01]  /*0e20*/  FMUL.FTZ R61, R58, R165 ;  /* 0x000000a53a3d7220 */ /* 0x000fe20000410000 */
[C---:B------:R-:W-:Y:S01]  /*0e30*/  FMUL.FTZ R75, R149.reuse, R180 ;  /* 0x000000b4954b7220 */ /* 0x040fe20000410000 */
[----:B------:R-:W-:Y:S01]  /*0e40*/  FADD.FTZ R187, R186, R171 ;  /* 0x000000abbabb7221 */ /* 0x000fe20000010000 */
[----:B------:R-:W-:Y:S01]  /*0e50*/  FMUL.FTZ R165, R149, R192 ;  /* 0x000000c095a57220 */ /* 0x000fe20000410000 */
[----:B------:R-:W-:Y:S01]  /*0e60*/  FFMA.FTZ R180, R158, R171, R65 ;  /* 0x000000ab9eb47223 */ /* 0x000fe20000010041 */
[----:B------:R-:W-:-:S02]  /*0e70*/  HADD2.F32 R71, -RZ, R90.H0_H0 ;  /* 0x2000005aff477230 */ /* 0x000fc40000004100 */
[----:B------:R-:W-:Y:S01]  /*0e80*/  FMUL.FTZ R65, R149, R178 ;  /* 0x000000b295417220 */ /* 0x000fe20000410000 */
[----:B------:R-:W-:Y:S02]  /*0e90*/  HADD2.F32 R79, -RZ, R94.H0_H0 ;  /* 0x2000005eff4f7230 */ /* 0x000fe40000004100 */
[----:B------:R-:W-:Y:S01]  /*0ea0*/  FADD.FTZ R178, R187, R160 ;  /* 0x000000a0bbb27221 */ /* 0x000fe20000010000 */
[----:B------:R-:W-:Y:S01]  /*0eb0*/  FMUL.FTZ R156, R149, R194 ;  /* 0x000000c2959c7220 */ /* 0x000fe20000410000 */
[----:B------:R-:W-:Y:S01]  /*0ec0*/  FFMA.FTZ R187, R165, R160, R180 ;  /* 0x000000a0a5bb7223 */ /* 0x000fe200000100b4 */
[----:B------:R-:W-:Y:S02]  /*0ed0*/  HADD2.F32 R78, -RZ, R152.H1_H1 ;  /* 0x30000098ff4e7230 */ /* 0x000fe40000004100 */
[----:B------:R-:W-:Y:S01]  /*0ee0*/  FMUL.FTZ R82, R48, R71 ;  /* 0x0000004730527220 */ /* 0x000fe20000410000 */
        /* <DEDUP_REMOVED lines=70> */
.L_x_3806:
[----:B------:R-:W0:Y:S01]  /*1350*/  LDC.64 R4, c[0x0][0x3a8] ;  /* 0x0000ea00ff047b82 */ /* 0x000e220000000a00 */
[C---:B------:R-:W-:Y:S02]  /*1360*/  IADD3 R161, PT, PT, R163.reuse, 0x20, RZ ;  /* 0x00000020a3a17810 */ /* 0x040fe40007ffe0ff */
[C---:B------:R-:W-:Y:S02]  /*1370*/  IADD3 R159, PT, PT, R163.reuse, 0x40, RZ ;  /* 0x00000040a39f7810 */ /* 0x040fe40007ffe0ff */
[C---:B------:R-:W-:Y:S02]  /*1380*/  IADD3 R157, PT, PT, R163.reuse, 0x60, RZ ;  /* 0x00000060a39d7810 */ /* 0x040fe40007ffe0ff */
[C---:B------:R-:W-:Y:S01]  /*1390*/  IADD3 R155, PT, PT, R163.reuse, 0x80, RZ ;  /* 0x00000080a39b7810 */ /* 0x040fe20007ffe0ff */
[----:B------:R-:W1:Y:S01]  /*13a0*/  LDC.64 R24, c[0x0][0x438] ;  /* 0x00010e00ff187b82 */ /* 0x000e620000000a00 */
        /* <DEDUP_REMOVED lines=11> */
[----:B------:R-:W0:Y:S01]  /*1460*/  LDC.64 R4, c[0x0][0x428] ;  /* 0x00010a00ff047b82 */ /* 0x000e220000000a00 */
[----:B------:R-:W4:Y:S04]  /*1470*/  LDG.E.128 R76, desc[UR10][R76.64] ;  /* 0x0000000a4c4c7981 */ /* 0x000f28000c1e1d00 */
[----:B------:R-:W4:Y:S01]  /*1480*/  LDG.E.128 R80, desc[UR10][R80.64] ;  /* 0x0000000a50507981 */ /* 0x000f22000c1e1d00 */
[----:B0-----:R-:W-:-:S04]  /*1490*/  IMAD.WIDE.U32 R36, R163, 0x10, R4 ;  /* 0x00000010a3247825 */ /* 0x001fc800078e0004 */
[--C-:B------:R-:W-:Y:S02]  /*14a0*/  IMAD.WIDE.U32 R40, R161, 0x10, R4.reuse ;  /* 0x00000010a1287825 */ /* 0x100fe400078e0004 */
        /* <DEDUP_REMOVED lines=10> */
[----:B-1----:R-:W-:-:S04]  /*1550*/  IMAD.WIDE.U32 R4, R163, 0x10, R24 ;  /* 0x00000010a3047825 */ /* 0x002fc800078e0018 */
[--C-:B------:R-:W-:Y:S02]  /*1560*/  IMAD.WIDE.U32 R8, R161, 0x10, R24.reuse ;  /* 0x00000010a1087825 */ /* 0x100fe400078e0018 */
[----:B------:R-:W5:Y:S02]  /*1570*/  LDG.E.128 R4, desc[UR10][R4.64] ;  /* 0x0000000a04047981 */ /* 0x000f64000c1e1d00 */
[--C-:B------:R-:W-:Y:S02]  /*1580*/  IMAD.WIDE.U32 R12, R159, 0x10, R24.reuse ;  /* 0x000000109f0c7825 */ /* 0x100fe400078e0018 */
[----:B------:R-:W5:Y:S02]  /*1590*/  LDG.E.128 R8, desc[UR10][R8.64] ;  /* 0x0000000a08087981 */ /* 0x000f64000c1e1d00 */
[--C-:B------:R-:W-:Y:S02]  /*15a0*/  IMAD.WIDE.U32 R16, R157, 0x10, R24.reuse ;  /* 0x000000109d107825 */ /* 0x100fe400078e0018 */
[----:B------:R-:W5:Y:S02]  /*15b0*/  LDG.E.128 R12, desc[UR10][R12.64] ;  /* 0x0000000a0c0c7981 */ /* 0x000f64000c1e1d00 */
[----:B------:R-:W-:-:S02]  /*15c0*/  IMAD.WIDE.U32 R20, R155, 0x10, R24 ;  /* 0x000000109b147825 */ /* 0x000fc400078e0018 */
[----:B------:R-:W5:Y:S02]  /*15d0*/  LDG.E.128 R16, desc[UR10][R16.64] ;  /* 0x0000000a10107981 */ /* 0x000f64000c1e1d00 */
[----:B------:R-:W-:Y:S02]  /*15e0*/  IMAD.WIDE.U32 R24, R99, 0x10, R24 ;  /* 0x0000001063187825 */ /* 0x000fe400078e0018 */
[----:B------:R-:W5:Y:S04]  /*15f0*/  LDG.E.128 R20, desc[UR10][R20.64] ;  /* 0x0000000a14147981 */ /* 0x000f68000c1e1d00 */
[----:B------:R-:W5:Y:S01]  /*1600*/  LDG.E.128 R24, desc[UR10][R24.64] ;  /* 0x0000000a18187981 */ /* 0x000f62000c1e1d00 */
        /* <DEDUP_REMOVED lines=32> */
[----:B------:R-:W-:Y:S02]  /*1810*/  HADD2.F32 R2, -RZ, R148.H1_H1 ;  /* 0x30000094ff027230 */ /* 0x000fe40000004100 */
[----:B------:R-:W-:-:S02]  /*1820*/  HADD2.F32 R65, -RZ, R87.H0_H0 ;  /* 0x20000057ff417230 */ /* 0x000fc40000004100 */
[----:B------:R-:W-:Y:S02]  /*1830*/  HADD2.F32 R67, -RZ, R88.H0_H0 ;  /* 0x20000058ff437230 */ /* 0x000fe40000004100 */
[----:B------:R-:W-:Y:S02]  /*1840*/  HADD2.F32 R61, -RZ, R85.H0_H0 ;  /* 0x20000055ff3d7230 */ /* 0x000fe40000004100 */
[C---:B-----5:R-:W-:Y:S01]  /*1850*/  FMUL.FTZ R172, R149.reuse, R172 ;  /* 0x000000ac95ac7220 */ /* 0x060fe20000410000 */
[----:B------:R-:W-:Y:S02]  /*1860*/  HADD2.F32 R76, -RZ, R151.H0_H0 ;  /* 0x20000097ff4c7230 */ /* 0x000fe40000004100 */
[----:B------:R-:W-:Y:S02]  /*1870*/  HADD2.F32 R62, -RZ, R148.H0_H0 ;  /* 0x20000094ff3e7230 */ /* 0x000fe40000004100 */
[C---:B------:R-:W-:Y:S01]  /*1880*/  FMUL.FTZ R181, R149.reuse, R156 ;  /* 0x0000009c95b57220 */ /* 0x040fe20000410000 */
[----:B------:R-:W-:Y:S01]  /*1890*/  FMUL.FTZ R176, R36, R3 ;  /* 0x0000000324b07220 */ /* 0x000fe20000410000 */
[----:B------:R-:W-:Y:S01]  /*18a0*/  FMUL.FTZ R3, R149, R60 ;  /* 0x0000003c95037220 */ /* 0x000fe20000410000 */
        /* <DEDUP_REMOVED lines=20> */
[----:B------:R-:W-:-:S02]  /*19f0*/  FADD.FTZ R76, R67, R170 ;  /* 0x000000aa434c7221 */ /* 0x000fc40000010000 */
[----:B------:R-:W-:Y:S01]  /*1a00*/  FFMA.FTZ R65, R175, R170, R66 ;  /* 0x000000aaaf417223 */ /* 0x000fe20000010042 */
[----:B------:R-:W-:Y:S02]  /*1a10*/  HADD2.F32 R68, -RZ, R150.H0_H0 ;  /* 0x20000096ff447230 */ /* 0x000fe40000004100 */
[----:B------:R-:W-:Y:S01]  /*1a20*/  FADD.FTZ R67, R76, R179 ;  /* 0x000000b34c437221 */ /* 0x000fe20000010000 */
[----:B------:R-:W-:Y:S01]  /*1a30*/  FMUL.FTZ R173, R149, R184 ;  /* 0x000000b895ad7220 */ /* 0x000fe20000410000 */
[----:B------:R-:W-:Y:S01]  /*1a40*/  FFMA.FTZ R66, R166, R179, R65 ;  /* 0x000000b3a6427223 */ /* 0x000fe20000010041 */
[----:B------:R-:W-:Y:S02]  /*1a50*/  HADD2.F32 R73, -RZ, R91.H0_H0 ;  /* 0x2000005bff497230 */ /* 0x000fe40000004100 */
        /* <DEDUP_REMOVED lines=99> */
.L_x_3807:
        /* <DEDUP_REMOVED lines=68> */
.L_x_3869:
        /* <DEDUP_REMOVED lines=22> */
[C---:B------:R-:W-:Y:S01]  /*2630*/  FMUL.FTZ R36, R149.reuse, R36 ;  /* 0x0000002495247220 */ /* 0x040fe20000410000 */
[C---:B------:R-:W-:Y:S01]  /*2640*/  FMUL.FTZ R37, R149.reuse, R172 ;  /* 0x000000ac95257220 */ /* 0x040fe20000410000 */
[C---:B------:R-:W-:Y:S01]  /*2650*/  FMUL.FTZ R38, R149.reuse, R38 ;  /* 0x0000002695267220 */ /* 0x040fe20000410000 */
[----:B------:R-:W-:Y:S01]  /*2660*/  FMUL.FTZ R39, R149, R2 ;  /* 0x0000000295277220 */ /* 0x000fe20000410000 */
[----:B------:R-:W-:Y:S06]  /*2670*/  BRA `(.L_x_3812) ;  /* 0x0000000800207947 */ /* 0x000fec0003800000 */
.L_x_3811:
        /* <DEDUP_REMOVED lines=17> */
.L_x_3810:
        /* <DEDUP_REMOVED lines=20> */
.L_x_3813:
        /* <DEDUP_REMOVED lines=21> */
.L_x_3809:
        /* <DEDUP_REMOVED lines=16> */
[C---:B------:R-:W-:Y:S01]  /*2b20*/  FFMA.FTZ R36, R149.reuse, R3, R4 ;  /* 0x0000000395247223 */ /* 0x040fe20000010004 */
[C---:B------:R-:W-:Y:S01]  /*2b30*/  FFMA.FTZ R37, R149.reuse, R172, R5 ;  /* 0x000000ac95257223 */ /* 0x040fe20000010005 */
[C---:B------:R-:W-:Y:S01]  /*2b40*/  FFMA.FTZ R38, R149.reuse, R181, R6 ;  /* 0x000000b595267223 */ /* 0x040fe20000010006 */
[----:B------:R-:W-:Y:S01]  /*2b50*/  FFMA.FTZ R39, R149, R2, R7 ;  /* 0x0000000295277223 */ /* 0x000fe20000010007 */
[----:B------:R-:W-:Y:S06]  /*2b60*/  BRA `(.L_x_3812) ;  /* 0x0000000000e47947 */ /* 0x000fec0003800000 */
.L_x_3815:
        /* <DEDUP_REMOVED lines=17> */
.L_x_3814:
        /* <DEDUP_REMOVED lines=20> */
.L_x_3816:
        /* <DEDUP_REMOVED lines=20> */
.L_x_3812:
        /* <DEDUP_REMOVED lines=26> */
[C---:B0-----:R-:W-:Y:S01]  /*30a0*/  FFMA.FTZ R36, R149.reuse, R175, R8 ;  /* 0x000000af95247223 */ /* 0x041fe20000010008 */
        /* <DEDUP_REMOVED lines=12> */
.L_x_3819:
        /* <DEDUP_REMOVED lines=17> */
.L_x_3818:
        /* <DEDUP_REMOVED lines=18> */
.L_x_3821:
        /* <DEDUP_REMOVED lines=11> */
[----:B------:R-:W-:Y:S01]  /*3450*/  FFMA.FTZ R39, R149, R164, R11 ;  /* 0x000000a495277223 */ /* 0x000fe2000001000b */
[----:B------:R-:W-:Y:S06]  /*3460*/  BRA `(.L_x_3820) ;  /* 0x0000000400187947 */ /* 0x000fec0003800000 */
.L_x_3817:
[----:B------:R-:W-:Y:S05]  /*3470*/  @!P0 BRA `(.L_x_3822) ;  /* 0x00000000009c8947 */ /* 0x000fea0003800000 */
[----:B------:R-:W-:Y:S05]  /*3480*/  @!P1 BRA `(.L_x_3823) ;  /* 0x0000000000549947 */ /* 0x000fea0003800000 */
        /* <DEDUP_REMOVED lines=21> */
.L_x_3823:
        /* <DEDUP_REMOVED lines=17> */
.L_x_3822:
        /* <DEDUP_REMOVED lines=18> */
.L_x_3824:
        /* <DEDUP_REMOVED lines=11> */
[----:B------:R-:W-:-:S07]  /*38c0*/  FMUL.FTZ R39, R149, R164 ;  /* 0x000000a495277220 */ /* 0x000fce0000410000 */
.L_x_3820:
        /* <DEDUP_REMOVED lines=32> */
.L_x_3827:
        /* <DEDUP_REMOVED lines=17> */
.L_x_3826:
        /* <DEDUP_REMOVED lines=18> */
.L_x_3829:
        /* <DEDUP_REMOVED lines=13> */
.L_x_3825:
        /* <DEDUP_REMOVED lines=23> */
.L_x_3831:
        /* <DEDUP_REMOVED lines=17> */
.L_x_3830:
        /* <DEDUP_REMOVED lines=18> */
.L_x_3832:
        /* <DEDUP_REMOVED lines=12> */
.L_x_3828:
        /* <DEDUP_REMOVED lines=32> */
.L_x_3835:
        /* <DEDUP_REMOVED lines=17> */
.L_x_3834:
        /* <DEDUP_REMOVED lines=18> */
.L_x_3837:
        /* <DEDUP_REMOVED lines=13> */
.L_x_3833:
        /* <DEDUP_REMOVED lines=23> */
.L_x_3839:
        /* <DEDUP_REMOVED lines=17> */
.L_x_3838:
        /* <DEDUP_REMOVED lines=18> */
.L_x_3840:
        /* <DEDUP_REMOVED lines=12> */
.L_x_3836:
        /* <DEDUP_REMOVED lines=13> */
[C-C-:B0-----:R-:W-:Y:S01]  /*4c60*/  FFMA.FTZ R28, R46.reuse, R73, R47.reuse ;  /* 0x000000492e1c7223 */ /* 0x141fe2000001002f */
        /* <DEDUP_REMOVED lines=18> */
.L_x_3843:
        /* <DEDUP_REMOVED lines=17> */
.L_x_3842:
        /* <DEDUP_REMOVED lines=18> */
.L_x_3845:
        /* <DEDUP_REMOVED lines=13> */
.L_x_3841:
        /* <DEDUP_REMOVED lines=23> */
.L_x_3847:
        /* <DEDUP_REMOVED lines=17> */
.L_x_3846:
        /* <DEDUP_REMOVED lines=18> */
.L_x_3848:
        /* <DEDUP_REMOVED lines=11> */
[----:B------:R-:W-:-:S07]  /*54e0*/  FMUL.FTZ R39, R149, R68 ;  /* 0x0000004495277220 */ /* 0x000fce0000410000 */
.L_x_3844:
        /* <DEDUP_REMOVED lines=32> */
.L_x_3851:
        /* <DEDUP_REMOVED lines=17> */
.L_x_3850:
        /* <DEDUP_REMOVED lines=18> */
.L_x_3853:
        /* <DEDUP_REMOVED lines=13> */
.L_x_3849:
        /* <DEDUP_REMOVED lines=23> */
.L_x_3855:
        /* <DEDUP_REMOVED lines=17> */
.L_x_3854:
        /* <DEDUP_REMOVED lines=18> */
.L_x_3856:
        /* <DEDUP_REMOVED lines=11> */
[----:B------:R-:W-:-:S07]  /*5e40*/  FMUL.FTZ R39, R149, R60 ;  /* 0x0000003c95277220 */ /* 0x000fce0000410000 */
.L_x_3852:
        /* <DEDUP_REMOVED lines=13> */
.L_x_3805:
        /* <DEDUP_REMOVED lines=48> */
.L_x_3804:
[----:B------:R-:W-:Y:S05]  /*6220*/  BSYNC B0 ;  /* 0x0000000000007941 */ /* 0x000fea0003800000 */
.L_x_3803:
        /* <DEDUP_REMOVED lines=84> */
[----:B------:R-:W-:Y:S02]  /*6770*/  IADD3.X R37, PT, PT, RZ, RZ, RZ, P0, !PT ;  /* 0x000000ffff257210 */ /* 0x000fe400007fe4ff */
[----:B------:R-:W5:Y:S01]  /*6780*/  LDS R0, [R3+0x600] ;  /* 0x0006000003007984 */ /* 0x000f620000000800 */
[C---:B------:R-:W-:Y:S02]  /*6790*/  SHF.L.U32 R22, R24.reuse, 0x2, RZ ;  /* 0x0000000218167819 */ /* 0x040fe400000006ff */
[----:B------:R-:W-:Y:S01]  /*67a0*/  SHF.L.U64.HI R24, R24, 0x2, R37 ;  /* 0x0000000218187819 */ /* 0x000fe20000010225 */
[----:B------:R-:W5:Y:S01]  /*67b0*/  LDS R10, [R3+0x1800] ;  /* 0x00180000030a7984 */ /* 0x000f620000000800 */
[----:B------:R-:W-:-:S03]  /*67c0*/  IADD3 R2, P0, PT, R22, UR18, RZ ;  /* 0x0000001216027c10 */ /* 0x000fc6000ff1e0ff */
        /* <DEDUP_REMOVED lines=56> */
.L_x_3808:
        /* <DEDUP_REMOVED lines=8> */
.L_x_3859:
[----:B------:R-:W-:Y:S05]  /*6bd0*/  BSYNC B2 ;  /* 0x0000000000027941 */ /* 0x000fea0003800000 */
.L_x_3858:
        /* <DEDUP_REMOVED lines=8> */
.L_x_3860:
[----:B------:R-:W-:-:S05]  /*6c60*/  FADD.FTZ R37, R37, R192 ;  /* 0x000000c025257221 */ /* 0x000fca0000010000 */
[----:B------:R-:W-:Y:S01]  /*6c70*/  MOV R47, R37 ;  /* 0x00000025002f7202 */ /* 0x000fe20000000f00 */
[----:B------:R-:W-:Y:S01]  /*6c80*/  HFMA2 R46, -RZ, RZ, 0, 1.1920928955078125e-07 ;  /* 0x00000002ff2e7431 */ /* 0x000fe200000001ff */
[----:B------:R-:W-:-:S07]  /*6c90*/  MOV R39, R45 ;  /* 0x0000002d00277202 */ /* 0x000fce0000000f00 */
[----:B------:R-:W-:Y:S05]  /*6ca0*/  WARPSYNC.COLLECTIVE R44, `(.L_x_3861) ;  /* 0x000000002c087348 */ /* 0x000fea0003c00000 */
[----:B------:R0:W1:Y:S02]  /*6cb0*/  SHFL.BFLY P2, R45, R47, R46, R49 ;  /* 0x0c00002e2f2d7389 */ /* 0x0000640000040031 */
[----:B01----:R-:W-:Y:S05]  /*6cc0*/  ENDCOLLECTIVE ;  /* 0x000000000000791b */ /* 0x003fea0003800000 */
.L_x_3861:
[----:B------:R-:W-:-:S05]  /*6cd0*/  FADD.FTZ R39, R39, R194 ;  /* 0x000000c227277221 */ /* 0x000fca0000010000 */
[----:B------:R-:W-:Y:S02]  /*6ce0*/  MOV R47, R39 ;  /* 0x00000027002f7202 */ /* 0x000fe40000000f00 */
[----:B------:R-:W-:-:S07]  /*6cf0*/  MOV R36, R45 ;  /* 0x0000002d00247202 */ /* 0x000fce0000000f00 */
[----:B------:R-:W-:Y:S05]  /*6d00*/  WARPSYNC.COLLECTIVE R44, `(.L_x_3862) ;  /* 0x000000002c087348 */ /* 0x000fea0003c00000 */
[----:B------:R0:W1:Y:S02]  /*6d10*/  SHFL.BFLY P2, R45, R47, R46, R49 ;  /* 0x0c00002e2f2d7389 */ /* 0x0000640000040031 */
[----:B01----:R-:W-:Y:S05]  /*6d20*/  ENDCOLLECTIVE ;  /* 0x000000000000791b */ /* 0x003fea0003800000 */
.L_x_3862:
[----:B------:R-:W-:-:S05]  /*6d30*/  FADD.FTZ R36, R37, R36 ;  /* 0x0000002425247221 */ /* 0x000fca0000010000 */
[----:B------:R-:W-:Y:S01]  /*6d40*/  MOV R47, R36 ;  /* 0x00000024002f7202 */ /* 0x000fe20000000f00 */
[----:B------:R-:W-:Y:S01]  /*6d50*/  HFMA2 R46, -RZ, RZ, 0, 2.384185791015625e-07 ;  /* 0x00000004ff2e7431 */ /* 0x000fe200000001ff */
[----:B------:R-:W-:-:S07]  /*6d60*/  MOV R38, R45 ;  /* 0x0000002d00267202 */ /* 0x000fce0000000f00 */
[----:B------:R-:W-:Y:S05]  /*6d70*/  WARPSYNC.COLLECTIVE R44, `(.L_x_3863) ;  /* 0x000000002c087348 */ /* 0x000fea0003c00000 */
[----:B------:R0:W1:Y:S02]  /*6d80*/  SHFL.BFLY P2, R45, R47, R46, R49 ;  /* 0x0c00002e2f2d7389 */ /* 0x0000640000040031 */
[----:B01----:R-:W-:Y:S05]  /*6d90*/  ENDCOLLECTIVE ;  /* 0x000000000000791b */ /* 0x003fea0003800000 */
.L_x_3863:
[----:B------:R-:W-:-:S05]  /*6da0*/  FADD.FTZ R38, R39, R38 ;  /* 0x0000002627267221 */ /* 0x000fca0000010000 */
[----:B------:R-:W-:Y:S02]  /*6db0*/  MOV R47, R38 ;  /* 0x00000026002f7202 */ /* 0x000fe40000000f00 */
[----:B------:R-:W-:-:S07]  /*6dc0*/  MOV R41, R45 ;  /* 0x0000002d00297202 */ /* 0x000fce0000000f00 */
[----:B------:R-:W-:Y:S05]  /*6dd0*/  WARPSYNC.COLLECTIVE R44, `(.L_x_3864) ;  /* 0x000000002c087348 */ /* 0x000fea0003c00000 */
[----:B------:R0:W1:Y:S02]  /*6de0*/  SHFL.BFLY P2, R45, R47, R46, R49 ;  /* 0x0c00002e2f2d7389 */ /* 0x0000640000040031 */
[----:B01----:R-:W-:Y:S05]  /*6df0*/  ENDCOLLECTIVE ;  /* 0x000000000000791b */ /* 0x003fea0003800000 */
.L_x_3864:
[----:B------:R-:W-:-:S05]  /*6e00*/  FADD.FTZ R41, R36, R41 ;  /* 0x0000002924297221 */ /* 0x000fca0000010000 */
[----:B------:R-:W-:Y:S01]  /*6e10*/  MOV R47, R41 ;  /* 0x00000029002f7202 */ /* 0x000fe20000000f00 */
[----:B------:R-:W-:Y:S01]  /*6e20*/  HFMA2 R46, -RZ, RZ, 0, 4.76837158203125e-07 ;  /* 0x00000008ff2e7431 */ /* 0x000fe200000001ff */
[----:B------:R-:W-:-:S07]  /*6e30*/  MOV R43, R45 ;  /* 0x0000002d002b7202 */ /* 0x000fce0000000f00 */
[----:B------:R-:W-:Y:S05]  /*6e40*/  WARPSYNC.COLLECTIVE R44, `(.L_x_3865) ;  /* 0x000000002c087348 */ /* 0x000fea0003c00000 */
[----:B------:R0:W1:Y:S02]  /*6e50*/  SHFL.BFLY P2, R45, R47, R46, R49 ;  /* 0x0c00002e2f2d7389 */ /* 0x0000640000040031 */
[----:B01----:R-:W-:Y:S05]  /*6e60*/  ENDCOLLECTIVE ;  /* 0x000000000000791b */ /* 0x003fea0003800000 */
.L_x_3865:
[----:B------:R-:W-:-:S05]  /*6e70*/  FADD.FTZ R43, R38, R43 ;  /* 0x0000002b262b7221 */ /* 0x000fca0000010000 */
[----:B------:R-:W-:Y:S02]  /*6e80*/  MOV R47, R43 ;  /* 0x0000002b002f7202 */ /* 0x000fe40000000f00 */
[----:B------:R-:W-:-:S07]  /*6e90*/  MOV R40, R45 ;  /* 0x0000002d00287202 */ /* 0x000fce0000000f00 */
[----:B------:R-:W-:Y:S05]  /*6ea0*/  WARPSYNC.COLLECTIVE R44, `(.L_x_3866) ;  /* 0x000000002c087348 */ /* 0x000fea0003c00000 */
[----:B------:R0:W1:Y:S02]  /*6eb0*/  SHFL.BFLY P2, R45, R47, R46, R49 ;  /* 0x0c00002e2f2d7389 */ /* 0x0000640000040031 */
[----:B01----:R-:W-:Y:S05]  /*6ec0*/  ENDCOLLECTIVE ;  /* 0x000000000000791b */ /* 0x003fea0003800000 */
.L_x_3866:
[----:B------:R-:W-:-:S05]  /*6ed0*/  FADD.FTZ R40, R41, R40 ;  /* 0x0000002829287221 */ /* 0x000fca0000010000 */
[----:B------:R-:W-:Y:S01]  /*6ee0*/  MOV R47, R40 ;  /* 0x00000028002f7202 */ /* 0x000fe20000000f00 */
[----:B------:R-:W-:Y:S01]  /*6ef0*/  HFMA2 R46, -RZ, RZ, 0, 9.5367431640625e-07 ;  /* 0x00000010ff2e7431 */ /* 0x000fe200000001ff */
[----:B------:R-:W-:-:S07]  /*6f00*/  MOV R42, R45 ;  /* 0x0000002d002a7202 */ /* 0x000fce0000000f00 */
[----:B------:R-:W-:Y:S05]  /*6f10*/  WARPSYNC.COLLECTIVE R44, `(.L_x_3867) ;  /* 0x000000002c087348 */ /* 0x000fea0003c00000 */
[----:B------:R0:W1:Y:S02]  /*6f20*/  SHFL.BFLY P2, R45, R47, R46, R49 ;  /* 0x0c00002e2f2d7389 */ /* 0x0000640000040031 */
[----:B01----:R-:W-:Y:S05]  /*6f30*/  ENDCOLLECTIVE ;  /* 0x000000000000791b */ /* 0x003fea0003800000 */
.L_x_3867:
[----:B------:R-:W-:-:S05]  /*6f40*/  FADD.FTZ R42, R43, R42 ;  /* 0x0000002a2b2a7221 */ /* 0x000fca0000010000 */
[----:B------:R-:W-:Y:S02]  /*6f50*/  MOV R47, R42 ;  /* 0x0000002a002f7202 */ /* 0x000fe40000000f00 */
[----:B------:R-:W-:-:S07]  /*6f60*/  MOV R37, R45 ;  /* 0x0000002d00257202 */ /* 0x000fce0000000f00 */
[----:B------:R-:W-:Y:S05]  /*6f70*/  WARPSYNC.COLLECTIVE R44, `(.L_x_3868) ;  /* 0x000000002c087348 */ /* 0x000fea0003c00000 */
[----:B------:R0:W1:Y:S02]  /*6f80*/  SHFL.BFLY P2, R45, R47, R46, R49 ;  /* 0x0c00002e2f2d7389 */ /* 0x0000640000040031 */
[----:B01----:R-:W-:Y:S05]  /*6f90*/  ENDCOLLECTIVE ;  /* 0x000000000000791b */ /* 0x003fea0003800000 */
.L_x_3868:
[----:B------:R-:W-:Y:S01]  /*6fa0*/  MOV R39, R45 ;  /* 0x0000002d00277202 */ /* 0x000fe20000000f00 */
[----:B------:R-:W-:Y:S06]  /*6fb0*/  BRA `(.L_x_3869) ;  /* 0xffffffb400447947 */ /* 0x000fec000383ffff */
.L_x_3870:
        /* <DEDUP_REMOVED lines=12> */
.L_x_5021:


//--------------------- .text._ZN10layer_norm31ln_parallel_residual_bwd_kernelINS_13Kernel_traitsI6__halfffffjLj768ELj1ELj4ELj1ELj16ENS_18Kernel_traits_baseILj768ES2_ffffjLj128EEEEELb1ELb0ELb0EEEvNS_9BwdParamsE --------------------------
	.section	.text._ZN10layer_norm31ln_parallel_residual_bwd_kernelINS_13Kernel_traitsI6__halfffffjLj768ELj1ELj4ELj1ELj16ENS_18Kernel_traits_baseILj768ES2_ffffjLj128EEEEELb1ELb0ELb0EEEvNS_9BwdParamsE,"ax",@progbits
	.align	128
        .global         _ZN10layer_norm31ln_parallel_residual_bwd_kernelINS_13Kernel_traitsI6__halfffffjLj768ELj1ELj4ELj1ELj16ENS_18Kernel_traits_baseILj768ES2_ffffjLj128EEEEELb1ELb0ELb0EEEvNS_9BwdParamsE
        .type           _ZN10layer_norm31ln_parallel_residual_bwd_kernelINS_13Kernel_traitsI6__halfffffjLj768ELj1ELj4ELj1ELj16ENS_18Kernel_traits_baseILj768ES2_ffffjLj128EEEEELb1ELb0ELb0EEEvNS_9BwdParamsE,@function
        .size           _ZN10layer_norm31ln_parallel_residual_bwd_kernelINS_13Kernel_traitsI6__halfffffjLj768ELj1ELj4ELj1ELj16ENS_18Kernel_traits_baseILj768ES2_ffffjLj128EEEEELb1ELb0ELb0EEEvNS_9BwdParamsE,(.L_x_5022 - _ZN10layer_norm31ln_parallel_residual_bwd_kernelINS_13Kernel_traitsI6__halfffffjLj768ELj1ELj4ELj1ELj16ENS_18Kernel_traits_baseILj768ES2_ffffjLj128EEEEELb1ELb0ELb0EEEvNS_9BwdParamsE)
        .other          _ZN10layer_norm31ln_parallel_residual_bwd_kernelINS_13Kernel_traitsI6__halfffffjLj768ELj1ELj4ELj1ELj16ENS_18Kernel_traits_baseILj768ES2_ffffjLj128EEEEELb1ELb0ELb0EEEvNS_9BwdParamsE,@"STO_CUDA_ENTRY STV_DEFAULT"
_ZN10layer_norm31ln_parallel_residual_bwd_kernelINS_13Kernel_traitsI6__halfffffjLj768ELj1ELj4ELj1ELj16ENS_18Kernel_traits_baseILj768ES2_ffffjLj128EEEEELb1ELb0ELb0EEEvNS_9BwdParamsE:
.text._ZN10layer_norm31ln_parallel_residual_bwd_kernelINS_13Kernel_traitsI6__halfffffjLj768ELj1ELj4ELj1ELj16ENS_18Kernel_traits_baseILj768ES2_ffffjLj128EEEEELb1ELb0ELb0EEEvNS_9BwdParamsE:
        /* <DEDUP_REMOVED lines=22> */
[----:B------:R-:W0:Y:S03]  /*0160*/  LDCU.64 UR10, c[0x0][0x470] ;  /* 0x00008e00ff0a77ac */ /* 0x000e260008000a00 */
        /* <DEDUP_REMOVED lines=12> */
[----:B------:R3:W5:Y:S04]  /*0230*/  @P1 LDG.E.64 R12, desc[UR8][R10.64] ;  /* 0x000000080a0c1981 */ /* 0x000768000c1e1b00 */
[C---:B----4-:R-:W-:Y:S01]  /*0240*/  @P0 IMAD.WIDE.U32 R30, R53.reuse, 0x8, R28 ;  /* 0x00000008351e0825 */ /* 0x050fe200078e001c */
[----:B------:R-:W4:Y:S01]  /*0250*/  LDC.64 R46, c[0x0][0x3d0] ;  /* 0x0000f400ff2e7b82 */ /* 0x000f220000000a00 */
[----:B------:R-:W5:Y:S02]  /*0260*/  @P1 LDG.E.64 R16, desc[UR8][R14.64] ;  /* 0x000000080e101981 */ /* 0x000f64000c1e1b00 */
[C---:B-1----:R-:W-:Y:S01]  /*0270*/  @P0 IMAD.WIDE.U32 R32, R53.reuse, 0x8, R32 ;  /* 0x0000000835200825 */ /* 0x042fe200078e0020 */
[----:B------:R-:W-:Y:S01]  /*0280*/  @P0 IADD3 R53, PT, PT, R53, 0x20, RZ ;  /* 0x0000002035350810 */ /* 0x000fe20007ffe0ff */
[----:B------:R-:W5:Y:S03]  /*0290*/  @P0 LDG.E.64 R18, desc[UR8][R30.64] ;  /* 0x000000081e120981 */ /* 0x000f66000c1e1b00 */
[----:B------:R-:W1:Y:S01]  /*02a0*/  LDC.64 R48, c[0x0][0x3d8] ;  /* 0x0000f600ff307b82 */ /* 0x000e620000000a00 */
[----:B0-----:R-:W-:-:S07]  /*02b0*/  @P2 IMAD.WIDE.U32 R34, R53, 0x8, R34 ;  /* 0x0000000835222825 */ /* 0x001fce00078e0022 */
[----:B------:R-:W3:Y:S01]  /*02c0*/  LDC.64 R50, c[0x0][0x3d8] ;  /* 0x0000f600ff327b82 */ /* 0x000ee20000000a00 */
[C---:B------:R-:W-:Y:S01]  /*02d0*/  @P2 IMAD.WIDE.U32 R36, R53.reuse, 0x8, R36 ;  /* 0x0000000835242825 */ /* 0x040fe200078e0024 */
[----:B------:R-:W-:Y:S01]  /*02e0*/  @P2 IADD3 R53, PT, PT, R53, 0x20, RZ ;  /* 0x0000002035352810 */ /* 0x000fe20007ffe0ff */
[----:B------:R0:W5:Y:S04]  /*02f0*/  @P0 LDG.E.64 R20, desc[UR8][R32.64] ;  /* 0x0000000820140981 */ /* 0x000168000c1e1b00 */
[C---:B------:R-:W-:Y:S01]  /*0300*/  @P3 IMAD.WIDE.U32 R38, R53.reuse, 0x8, R38 ;  /* 0x0000000835263825 */ /* 0x040fe200078e0026 */
[----:B------:R-:W0:Y:S01]  /*0310*/  S2UR UR4, SR_CTAID.X ;  /* 0x00000000000479c3 */ /* 0x000e220000002500 */
[----:B------:R-:W-:Y:S01]  /*0320*/  SHF.R.U32.HI R26, RZ, 0x5, R26 ;  /* 0x00000005ff1a7819 */ /* 0x000fe2000001161a */
[----:B------:R0:W5:Y:S01]  /*0330*/  @P2 LDG.E.64 R22, desc[UR8][R34.64] ;  /* 0x0000000822162981 */ /* 0x000162000c1e1b00 */
[C---:B--2---:R-:W-:Y:S01]  /*0340*/  @P3 IMAD.WIDE.U32 R44, R53.reuse, 0x8, R44 ;  /* 0x00000008352c3825 */ /* 0x044fe200078e002c */
[----:B------:R-:W-:-:S04]  /*0350*/  @P3 IADD3 R53, PT, PT, R53, 0x20, RZ ;  /* 0x0000002035353810 */ /* 0x000fc80007ffe0ff */
[----:B------:R-:W2:Y:S01]  /*0360*/  LDC.64 R28, c[0x0][0x3d0] ;  /* 0x0000f400ff1c7b82 */ /* 0x000ea20000000a00 */
[C---:B----4-:R-:W-:Y:S01]  /*0370*/  @P4 IMAD.WIDE.U32 R46, R53.reuse, 0x8, R46 ;  /* 0x00000008352e4825 */ /* 0x050fe200078e002e */
[----:B------:R-:W5:Y:S03]  /*0380*/  @P2 LDG.E.64 R24, desc[UR8][R36.64] ;  /* 0x0000000824182981 */ /* 0x000f66000c1e1b00 */
[C---:B-1----:R-:W-:Y:S01]  /*0390*/  @P4 IMAD.WIDE.U32 R48, R53.reuse, 0x8, R48 ;  /* 0x0000000835304825 */ /* 0x042fe200078e0030 */
[----:B------:R-:W-:Y:S01]  /*03a0*/  @P4 IADD3 R53, PT, PT, R53, 0x20, RZ ;  /* 0x0000002035354810 */ /* 0x000fe20007ffe0ff */
[----:B------:R-:W5:Y:S04]  /*03b0*/  @P3 LDG.E.64 R40, desc[UR8][R38.64] ;  /* 0x0000000826283981 */ /* 0x000f68000c1e1b00 */
[----:B---3--:R-:W-:Y:S01]  /*03c0*/  @P5 IMAD.WIDE.U32 R10, R53, 0x8, R50 ;  /* 0x00000008350a5825 */ /* 0x008fe200078e0032 */
[----:B------:R1:W5:Y:S04]  /*03d0*/  @P3 LDG.E.64 R42, desc[UR8][R44.64] ;  /* 0x000000082c2a3981 */ /* 0x000368000c1e1b00 */
[----:B------:R-:W5:Y:S01]  /*03e0*/  @P5 LDG.E.64 R8, desc[UR8][R10.64] ;  /* 0x000000080a085981 */ /* 0x000f62000c1e1b00 */
[----:B0-----:R-:W-:Y:S01]  /*03f0*/  USHF.L.U32 UR4, UR4, 0x2, URZ ;  /* 0x0000000204047899 */ /* 0x001fe200080006ff */
[----:B------:R-:W-:-:S02]  /*0400*/  CS2R R32, SRZ ;  /* 0x0000000000207805 */ /* 0x000fc4000001ff00 */
[----:B------:R-:W-:Y:S01]  /*0410*/  CS2R R34, SRZ ;  /* 0x0000000000227805 */ /* 0x000fe2000001ff00 */
[----:B------:R0:W5:Y:S02]  /*0420*/  @P4 LDG.E.64 R2, desc[UR8][R46.64] ;  /* 0x000000082e024981 */ /* 0x000164000c1e1b00 */
[----:B------:R-:W-:Y:S02]  /*0430*/  LOP3.LUT R26, R26, UR4, RZ, 0xfc, !PT ;  /* 0x000000041a1a7c12 */ /* 0x000fe4000f8efcff */
[----:B------:R3:W5:Y:S02]  /*0440*/  @P4 LDG.E.64 R6, desc[UR8][R48.64] ;  /* 0x0000000830064981 */ /* 0x000764000c1e1b00 */
[----:B------:R-:W-:Y:S01]  /*0450*/  ISETP.GE.AND P0, PT, R26, UR5, PT ;  /* 0x000000051a007c0c */ /* 0x000fe2000bf06270 */
[----:B--2---:R-:W-:Y:S01]  /*0460*/  @P5 IMAD.WIDE.U32 R28, R53, 0x8, R28 ;  /* 0x00000008351c5825 */ /* 0x004fe200078e001c */
[----:B-1----:R-:W-:Y:S02]  /*0470*/  CS2R R44, SRZ ;  /* 0x00000000002c7805 */ /* 0x002fe4000001ff00 */
[----:B0-----:R-:W-:-:S02]  /*0480*/  CS2R R46, SRZ ;  /* 0x00000000002e7805 */ /* 0x001fc4000001ff00 */
[----:B------:R-:W-:Y:S02]  /*0490*/  CS2R R50, SRZ ;  /* 0x0000000000327805 */ /* 0x000fe4000001ff00 */
[----:B------:R-:W-:Y:S01]  /*04a0*/  CS2R R52, SRZ ;  /* 0x0000000000347805 */ /* 0x000fe2000001ff00 */
[----:B------:R0:W5:Y:S01]  /*04b0*/  @P5 LDG.E.64 R4, desc[UR8][R28.64] ;  /* 0x000000081c045981 */ /* 0x000162000c1e1b00 */
[----:B---3--:R-:W-:Y:S02]  /*04c0*/  CS2R R48, SRZ ;  /* 0x0000000000307805 */ /* 0x008fe4000001ff00 */
        /* <DEDUP_REMOVED lines=51> */
[----:B------:R-:W-:Y:S02]  /*0800*/  SHF.R.U64 R13, R18, 0x10, R19 ;  /* 0x00000010120d7819 */ /* 0x000fe40000001213 */
[----:B------:R-:W-:Y:S02]  /*0810*/  CS2R R48, SRZ ;  /* 0x0000000000307805 */ /* 0x000fe4000001ff00 */
[----:B------:R-:W-:Y:S02]  /*0820*/  MOV R221, R20 ;  /* 0x0000001400dd7202 */ /* 0x000fe40000000f00 */
[----:B------:R-:W-:-:S02]  /*0830*/  CS2R R50, SRZ ;  /* 0x0000000000327805 */ /* 0x000fc4000001ff00 */
[----:B------:R-:W-:Y:S02]  /*0840*/  SHF.R.U64 R14, R20, 0x10, R21 ;  /* 0x00000010140e7819 */ /* 0x000fe40000001215 */
[----:B------:R-:W-:Y:S02]  /*0850*/  CS2R R52, SRZ ;  /* 0x0000000000347805 */ /* 0x000fe4000001ff00 */
[--C-:B------:R-:W-:Y:S02]  /*0860*/  SHF.R.U64 R18, R24, 0x10, R25.reuse ;  /* 0x0000001018127819 */ /* 0x100fe40000001219 */
[----:B------:R-:W-:Y:S02]  /*0870*/  CS2R R54, SRZ ;  /* 0x0000000000367805 */ /* 0x000fe4000001ff00 */
[----:B------:R-:W-:Y:S01]  /*0880*/  MOV R226, R25 ;  /* 0x0000001900e27202 */ /* 0x000fe20000000f00 */
[----:B0-----:R-:W-:Y:S01]  /*0890*/  UISETP.NE.AND UP0, UPT, UR4, URZ, UPT ;  /* 0x000000ff0400728c */ /* 0x001fe2000bf05270 */
        /* <DEDUP_REMOVED lines=32> */
[----:B------:R-:W-:Y:S02]  /*0aa0*/  SHF.R.U32.HI R15, RZ, 0x10, R19 ;  /* 0x00000010ff0f7819 */ /* 0x000fe40000011613 */
        /* <DEDUP_REMOVED lines=21> */
[----:B------:R-:W-:-:S02]  /*0c00*/  MOV R237, R8 ;  /* 0x0000000800ed7202 */ /* 0x000fc40000000f00 */
        /* <DEDUP_REMOVED lines=49> */
.L_x_3945:
[----:B------:R-:W0:Y:S02]  /*0f20*/  LDC.64 R156, c[0x0][0x3c0] ;  /* 0x0000f000ff9c7b82 */ /* 0x000e240000000a00 */
        /* <DEDUP_REMOVED lines=8> */
[----:B------:R-:W1:Y:S01]  /*0fb0*/  S2R R161, SR_TID.X ;  /* 0x0000000000a17919 */ /* 0x000e620000002100 */
[----:B------:R-:W-:Y:S02]  /*0fc0*/  HFMA2 R209, -RZ, RZ, 0, 0 ;  /* 0x00000000ffd17431 */ /* 0x000fe400000001ff */
[----:B------:R-:W-:Y:S01]  /*0fd0*/  IMAD R25, R26, R169, RZ ;  /* 0x000000a91a197224 */ /* 0x000fe200078e02ff */
[C---:B------:R-:W-:Y:S02]  /*0fe0*/  ISETP.GE.U32.AND P3, PT, R27.reuse, 0x40, PT ;  /* 0x000000401b00780c */ /* 0x040fe40003f66070 */
[----:B------:R-:W-:-:S02]  /*0ff0*/  ISETP.GE.U32.AND P4, PT, R27, 0x80, PT ;  /* 0x000000801b00780c */ /* 0x000fc40003f86070 */
[----:B------:R-:W-:Y:S02]  /*1000*/  SHF.R.S32.HI R160, RZ, 0x1f, R25 ;  /* 0x0000001fffa07819 */ /* 0x000fe40000011419 */
[C---:B------:R-:W-:Y:S02]  /*1010*/  ISETP.GE.U32.AND P5, PT, R27.reuse, 0xa0, PT ;  /* 0x000000a01b00780c */ /* 0x040fe40003fa6070 */
[----:B------:R-:W-:Y:S02]  /*1020*/  LEA.HI R25, R160, R25, RZ, 0x2 ;  /* 0x00000019a0197211 */ /* 0x000fe400078f10ff */
[----:B------:R-:W-:Y:S02]  /*1030*/  P2R R206, PR, RZ, 0x1 ;  /* 0x00000001ffce7803 */ /* 0x000fe40000000000 */
[----:B------:R-:W-:Y:S02]  /*1040*/  ISETP.GE.U32.AND P6, PT, R27, 0xc0, PT ;  /* 0x000000c01b00780c */ /* 0x000fe40003fc6070 */
[----:B------:R-:W-:-:S02]  /*1050*/  MOV R210, RZ ;  /* 0x000000ff00d27202 */ /* 0x000fc40000000f00 */
        /* <DEDUP_REMOVED lines=8> */
[----:B------:R-:W-:-:S02]  /*10e0*/  ISETP.NE.U32.AND P0, PT, RZ, UR10, PT ;  /* 0x0000000aff007c0c */ /* 0x000fc4000bf05070 */
[----:B------:R-:W-:Y:S02]  /*10f0*/  ISETP.NE.U32.AND P1, PT, RZ, UR24, PT ;  /* 0x00000018ff007c0c */ /* 0x000fe4000bf25070 */
[----:B------:R-:W-:Y:S02]  /*1100*/  ISETP.NE.AND.EX P0, PT, RZ, UR11, PT, P0 ;  /* 0x0000000bff007c0c */ /* 0x000fe4000bf05300 */
[----:B------:R-:W-:Y:S01]  /*1110*/  ISETP.NE.AND.EX P1, PT, RZ, UR25, PT, P1 ;  /* 0x00000019ff007c0c */ /* 0x000fe2000bf25310 */
[C---:B0-----:R-:W-:Y:S01]  /*1120*/  IMAD.WIDE.U32 R156, R25.reuse, 0x10, R156 ;  /* 0x00000010199c7825 */ /* 0x041fe200078e009c */
[----:B------:R-:W0:Y:S05]  /*1130*/  LDC.64 R240, c[0x0][0x3b0] ;  /* 0x0000ec00fff07b82 */ /* 0x000e2a0000000a00 */
[----:B------:R-:W3:Y:S01]  /*1140*/  LDG.E.128 R156, desc[UR8][R156.64] ;  /* 0x000000089c9c7981 */ /* 0x000ee2000c1e1d00 */
[----:B-1----:R-:W-:-:S03]  /*1150*/  IMAD.WIDE.U32 R160, R25, 0x10, R160 ;  /* 0x0000001019a07825 */ /* 0x002fc600078e00a0 */
[----:B------:R-:W1:Y:S03]  /*1160*/  @P0 LDC.64 R214, c[0x0][0x3b8] ;  /* 0x0000ee00ffd60b82 */ /* 0x000e660000000a00 */
[----:B------:R-:W4:Y:S01]  /*1170*/  LDG.E.128 R160, desc[UR8][R160.64] ;  /* 0x00000008a0a07981 */ /* 0x000f22000c1e1d00 */
[----:B--2---:R-:W-:-:S04]  /*1180*/  IMAD.WIDE.U32 R164, R25, 0x10, R22 ;  /* 0x0000001019a47825 */ /* 0x004fc800078e0016 */
[----:B------:R-:W2:Y:S02]  /*1190*/  @P1 LDC.64 R212, c[0x0][0x438] ;  /* 0x00010e00ffd41b82 */ /* 0x000ea40000000a00 */
[----:B------:R-:W4:Y:S01]  /*11a0*/  LDG.E.128 R164, desc[UR8][R164.64] ;  /* 0x00000008a4a47981 */ /* 0x000f22000c1e1d00 */
[----:B0-----:R-:W-:-:S05]  /*11b0*/  IMAD.WIDE.U32 R240, R25, 0x4, R240 ;  /* 0x0000000419f07825 */ /* 0x001fca00078e00f0 */
[----:B------:R0:W5:Y:S01]  /*11c0*/  LDG.E R23, desc[UR8][R240.64] ;  /* 0x00000008f0177981 */ /* 0x000162000c1e1900 */
[----:B-1----:R-:W-:-:S05]  /*11d0*/  @P0 IMAD.WIDE.U32 R214, R25, 0x4, R214 ;  /* 0x0000000419d60825 */ /* 0x002fca00078e00d6 */
[----:B------:R0:W5:Y:S01]  /*11e0*/  @P0 LDG.E R24, desc[UR8][R214.64] ;  /* 0x00000008d6180981 */ /* 0x000162000c1e1900 */
[----:B--2---:R-:W-:-:S05]  /*11f0*/  @P1 IMAD.WIDE.U32 R212, R25, 0x10, R212 ;  /* 0x0000001019d41825 */ /* 0x004fca00078e00d4 */
[----:B------:R0:W5:Y:S01]  /*1200*/  @P1 LDG.E.128 R128, desc[UR8][R212.64] ;  /* 0x00000008d4801981 */ /* 0x000162000c1e1d00 */
[----:B------:R-:W-:Y:S02]  /*1210*/  HADD2.F32 R179, -RZ, R217.H0_H0 ;  /* 0x200000d9ffb37230 */ /* 0x000fe40000004100 */
[----:B------:R-:W-:Y:S02]  /*1220*/  HADD2.F32 R21, -RZ, R211.H0_H0 ;  /* 0x200000d3ff157230 */ /* 0x000fe40000004100 */
[----:B------:R-:W-:Y:S02]  /*1230*/  HADD2.F32 R208, -RZ, R217.H1_H1 ;  /* 0x300000d9ffd07230 */ /* 0x000fe40000004100 */
[--C-:B------:R-:W-:Y:S02]  /*1240*/  HADD2.F32 R191, -RZ, R218.reuse.H0_H0 ;  /* 0x200000daffbf7230 */ /* 0x100fe40000004100 */
[----:B------:R-:W-:Y:S02]  /*1250*/  HADD2.F32 R204, -RZ, R218.H1_H1 ;  /* 0x300000daffcc7230 */ /* 0x000fe40000004100 */
[----:B------:R-:W-:-:S02]  /*1260*/  HADD2.F32 R180, -RZ, R211.H1_H1 ;  /* 0x300000d3ffb47230 */ /* 0x000fc40000004100 */
[--C-:B------:R-:W-:Y:S02]  /*1270*/  HADD2.F32 R192, -RZ, R216.reuse.H1_H1 ;  /* 0x300000d8ffc07230 */ /* 0x100fe40000004100 */
[----:B---3--:R-:W-:Y:S01]  /*1280*/  FMUL.FTZ R179, R156, R179 ;  /* 0x000000b39cb37220 */ /* 0x008fe20000410000 */
[----:B------:R-:W-:Y:S01]  /*1290*/  FMUL.FTZ R208, R157, R208 ;  /* 0x000000d09dd07220 */ /* 0x000fe20000410000 */
[----:B------:R-:W-:Y:S01]  /*12a0*/  FMUL.FTZ R191, R158, R191 ;  /* 0x000000bf9ebf7220 */ /* 0x000fe20000410000 */
[----:B------:R-:W-:Y:S01]  /*12b0*/  FMUL.FTZ R204, R159, R204 ;  /* 0x000000cc9fcc7220 */ /* 0x000fe20000410000 */
[----:B----4-:R-:W-:Y:S01]  /*12c0*/  FFMA.FTZ R22, R160, R21, R179 ;  /* 0x00000015a0167223 */ /* 0x010fe200000100b3 */
[----:B------:R-:W-:Y:S02]  /*12d0*/  HADD2.F32 R179, -RZ, R216.H0_H0 ;  /* 0x200000d8ffb37230 */ /* 0x000fe40000004100 */
[----:B------:R-:W-:-:S03]  /*12e0*/  FFMA.FTZ R21, R161, R180, R208 ;  /* 0x000000b4a1157223 */ /* 0x000fc600000100d0 */
[----:B------:R-:W-:Y:S01]  /*12f0*/  FFMA.FTZ R180, R162, R179, R191 ;  /* 0x000000b3a2b47223 */ /* 0x000fe200000100bf */
[----:B------:R-:W-:Y:S01]  /*1300*/  FFMA.FTZ R179, R163, R192, R204 ;  /* 0x000000c0a3b37223 */ /* 0x000fe200000100cc */
[C---:B------:R-:W-:Y:S01]  /*1310*/  FADD.FTZ R164, -R207.reuse, R164 ;  /* 0x000000a4cfa47221 */ /* 0x040fe20000010100 */
[----:B------:R-:W-:-:S03]  /*1320*/  FADD.FTZ R192, -R207, R165 ;  /* 0x000000a5cfc07221 */ /* 0x000fc60000010100 */
[C---:B-----5:R-:W-:Y:S01]  /*1330*/  FMUL.FTZ R191, R193.reuse, R164 ;  /* 0x000000a4c1bf7220 */ /* 0x060fe20000410000 */
[----:B------:R-:W-:Y:S01]  /*1340*/  FMUL.FTZ R192, R193, R192 ;  /* 0x000000c0c1c07220 */ /* 0x000fe20000410000 */
[----:B------:R-:W-:Y:S01]  /*1350*/  FADD.FTZ R104, R104, R156 ;  /* 0x0000009c68687221 */ /* 0x000fe20000010000 */
[----:B------:R-:W-:Y:S01]  /*1360*/  FADD.FTZ R166, -R207, R166 ;  /* 0x000000a6cfa67221 */ /* 0x000fe20000010100 */
[----:B------:R-:W-:Y:S01]  /*1370*/  FFMA.FTZ R84, R156, R191, R84 ;  /* 0x000000bf9c547223 */ /* 0x000fe20000010054 */
[----:B------:R-:W-:Y:S01]  /*1380*/  FADD.FTZ R105, R105, R157 ;  /* 0x0000009d69697221 */ /* 0x000fe20000010000 */
[----:B------:R-:W-:Y:S01]  /*1390*/  FFMA.FTZ R85, R157, R192, R85 ;  /* 0x000000c09d557223 */ /* 0x000fe20000010055 */
[----:B------:R-:W-:Y:S01]  /*13a0*/  FADD.FTZ R156, RZ, R22 ;  /* 0x00000016ff9c7221 */ /* 0x000fe20000010000 */
[----:B------:R-:W-:Y:S01]  /*13b0*/  FFMA.FTZ R157, R191, R22, RZ ;  /* 0x00000016bf9d7223 */ /* 0x000fe200000100ff */
[----:B------:R-:W-:Y:S01]  /*13c0*/  FADD.FTZ R65, R65, R161 ;  /* 0x000000a141417221 */ /* 0x000fe20000010000 */
[----:B------:R-:W-:Y:S01]  /*13d0*/  FFMA.FTZ R45, R161, R192, R45 ;  /* 0x000000c0a12d7223 */ /* 0x000fe2000001002d */
[----:B------:R-:W-:Y:S01]  /*13e0*/  FMUL.FTZ R205, R193, R166 ;  /* 0x000000a6c1cd7220 */ /* 0x000fe20000410000 */
[----:B------:R-:W-:Y:S01]  /*13f0*/  FADD.FTZ R161, R156, R21 ;  /* 0x000000159ca17221 */ /* 0x000fe20000010000 */
[----:B------:R-:W-:Y:S01]  /*1400*/  FADD.FTZ R204, -R207, R167 ;  /* 0x000000a7cfcc7221 */ /* 0x000fe20000010100 */
        /* <DEDUP_REMOVED lines=14> */
[----:B------:R-:W-:Y:S01]  /*14f0*/  IADD3 R208, PT, PT, R25, 0x20, RZ ;  /* 0x0000002019d07810 */ /* 0x000fe20007ffe0ff */
[----:B------:R-:W-:Y:S01]  /*1500*/  FADD.FTZ R209, R158, R179 ;  /* 0x000000b39ed17221 */ /* 0x000fe20000010000 */
[----:B0-----:R-:W-:-:S07]  /*1510*/  FFMA.FTZ R210, R204, R179, R157 ;  /* 0x000000b3ccd27223 */ /* 0x001fce000001009d */
.L_x_3873:
[----:B------:R-:W-:Y:S05]  /*1520*/  BSYNC.RECONVERGENT B0 ;  /* 0x0000000000007941 */ /* 0x000fea0003800200 */
.L_x_3872:
[----:B------:R-:W-:Y:S04]  /*1530*/  BSSY.RECONVERGENT B0, `(.L_x_3874) ;  /* 0x0000049000007945 */ /* 0x000fe80003800200 */
[----:B------:R-:W-:Y:S05]  /*1540*/  @!P3 BRA `(.L_x_3875) ;  /* 0x00000004001cb947 */ /* 0x000fea0003800000 */
        /* <DEDUP_REMOVED lines=28> */
[--C-:B------:R-:W-:Y:S01]  /*1710*/  HADD2.F32 R190, -RZ, R220.reuse.H1_H1 ;  /* 0x300000dcffbe7230 */ /* 0x100fe20000004100 */
[----:B------:R-:W-:Y:S01]  /*1720*/  IADD3 R208, PT, PT, R208, 0x20, RZ ;  /* 0x00000020d0d07810 */ /* 0x000fe20007ffe0ff */
        /* <DEDUP_REMOVED lines=40> */
[----:B0-----:R-:W-:-:S07]  /*19b0*/  FFMA.FTZ R210, R202, R177, R157 ;  /* 0x000000b1cad27223 */ /* 0x001fce000001009d */
.L_x_3875:
[----:B------:R-:W-:Y:S05]  /*19c0*/  BSYNC.RECONVERGENT B0 ;  /* 0x0000000000007941 */ /* 0x000fea0003800200 */
.L_x_3874:
[----:B------:R-:W-:Y:S01]  /*19d0*/  ISETP.NE.AND P0, PT, R206, RZ, PT ;  /* 0x000000ffce00720c */ /* 0x000fe20003f05270 */
[----:B------:R-:W-:-:S12]  /*19e0*/  BSSY.RECONVERGENT B0, `(.L_x_3876) ;  /* 0x0000049000007945 */ /* 0x000fd80003800200 */
        /* <DEDUP_REMOVED lines=72> */
.L_x_3877:
[----:B------:R-:W-:Y:S05]  /*1e70*/  BSYNC.RECONVERGENT B0 ;  /* 0x0000000000007941 */ /* 0x000fea0003800200 */
.L_x_3876:
        /* <DEDUP_REMOVED lines=73> */
.L_x_3879:
[----:B------:R-:W-:Y:S05]  /*2310*/  BSYNC.RECONVERGENT B0 ;  /* 0x0000000000007941 */ /* 0x000fea0003800200 */
.L_x_3878:
        /* <DEDUP_REMOVED lines=73> */
.L_x_3881:
[----:B------:R-:W-:Y:S05]  /*27b0*/  BSYNC.RECONVERGENT B0 ;  /* 0x0000000000007941 */ /* 0x000fea0003800200 */
.L_x_3880:
[----:B------:R-:W-:Y:S04]  /*27c0*/  BSSY.RECONVERGENT B0, `(.L_x_3882) ;  /* 0x0000048000007945 */ /* 0x000fe80003800200 */
[----:B------:R-:W-:Y:S05]  /*27d0*/  @!P6 BRA `(.L_x_3883) ;  /* 0x000000040018e947 */ /* 0x000fea0003800000 */
[----:B------:R-:W0:Y:S08]  /*27e0*/  LDC.64 R156, c[0x0][0x430] ;  /* 0x00010c00ff9c7b82 */ /* 0x000e300000000a00 */
[----:B------:R-:W1:Y:S08]  /*27f0*/  LDC.64 R160, c[0x0][0x428] ;  /* 0x00010a00ffa07b82 */ /* 0x000e700000000a00 */
[----:B------:R-:W2:Y:S01]  /*2800*/  LDC.64 R164, c[0x0][0x3a8] ;  /* 0x0000ea00ffa47b82 */ /* 0x000ea20000000a00 */
[----:B------:R-:W-:-:S04]  /*2810*/  ISETP.NE.U32.AND P1, PT, RZ, UR24, PT ;  /* 0x00000018ff007c0c */ /* 0x000fc8000bf25070 */
[----:B------:R-:W-:Y:S01]  /*2820*/  ISETP.NE.AND.EX P1, PT, RZ, UR25, PT, P1 ;  /* 0x00000019ff007c0c */ /* 0x000fe2000bf25310 */
[C---:B0-----:R-:W-:Y:S02]  /*2830*/  IMAD.WIDE.U32 R156, R208.reuse, 0x10, R156 ;  /* 0x00000010d09c7825 */ /* 0x041fe400078e009c */
[----:B------:R-:W0:Y:S04]  /*2840*/  LDC.64 R214, c[0x0][0x3b0] ;  /* 0x0000ec00ffd67b82 */ /* 0x000e280000000a00 */
[----:B------:R-:W3:Y:S01]  /*2850*/  LDG.E.128 R156, desc[UR8][R156.64] ;  /* 0x000000089c9c7981 */ /* 0x000ee2000c1e1d00 */
[----:B-1----:R-:W-:-:S05]  /*2860*/  IMAD.WIDE.U32 R160, R208, 0x10, R160 ;  /* 0x00000010d0a07825 */ /* 0x002fca00078e00a0 */
[----:B------:R-:W1:Y:S01]  /*2870*/  @P1 LDC.64 R212, c[0x0][0x438] ;  /* 0x00010e00ffd41b82 */ /* 0x000e620000000a00 */
[----:B------:R-:W4:Y:S01]  /*2880*/  LDG.E.128 R160, desc[UR8][R160.64] ;  /* 0x00000008a0a07981 */ /* 0x000f22000c1e1d00 */
[----:B--2---:R-:W-:-:S06]  /*2890*/  IMAD.WIDE.U32 R164, R208, 0x10, R164 ;  /* 0x00000010d0a47825 */ /* 0x004fcc00078e00a4 */
[----:B------:R-:W2:Y:S01]  /*28a0*/  LDG.E.128 R164, desc[UR8][R164.64] ;  /* 0x00000008a4a47981 */ /* 0x000ea2000c1e1d00 */
[----:B0-----:R-:W-:-:S05]  /*28b0*/  IMAD.WIDE.U32 R214, R208, 0x4, R214 ;  /* 0x00000004d0d67825 */ /* 0x001fca00078e00d6 */
[----:B------:R-:W5:Y:S01]  /*28c0*/  LDG.E R4, desc[UR8][R214.64] ;  /* 0x00000008d6047981 */ /* 0x000f62000c1e1900 */
[----:B-1----:R-:W-:-:S05]  /*28d0*/  @P1 IMAD.WIDE.U32 R240, R208, 0x10, R212 ;  /* 0x00000010d0f01825 */ /* 0x002fca00078e00d4 */
[----:B------:R-:W5:Y:S01]  /*28e0*/  @P1 LDG.E.128 R148, desc[UR8][R240.64] ;  /* 0x00000008f0941981 */ /* 0x000f62000c1e1d00 */
[----:B------:R-:W-:-:S04]  /*28f0*/  ISETP.NE.U32.AND P0, PT, RZ, UR10, PT ;  /* 0x0000000aff007c0c */ /* 0x000fc8000bf05070 */
[----:B------:R-:W-:-:S13]  /*2900*/  ISETP.NE.AND.EX P0, PT, RZ, UR11, PT, P0 ;  /* 0x0000000bff007c0c */ /* 0x000fda000bf05300 */
[----:B------:R-:W0:Y:S01]  /*2910*/  @P0 LDC.64 R194, c[0x0][0x3b8] ;  /* 0x0000ee00ffc20b82 */ /* 0x000e220000000a00 */
[----:B------:R-:W-:Y:S02]  /*2920*/  HADD2.F32 R213, -RZ, R237.H0_H0 ;  /* 0x200000edffd57230 */ /* 0x000fe40000004100 */
[----:B------:R-:W-:Y:S02]  /*2930*/  HADD2.F32 R181, -RZ, R235.H0_H0 ;  /* 0x200000ebffb57230 */ /* 0x000fe40000004100 */
[----:B------:R-:W-:Y:S02]  /*2940*/  HADD2.F32 R182, -RZ, R238.H1_H1 ;  /* 0x300000eeffb67230 */ /* 0x000fe40000004100 */
[----:B------:R-:W-:Y:S02]  /*2950*/  HADD2.F32 R170, -RZ, R237.H1_H1 ;  /* 0x300000edffaa7230 */ /* 0x000fe40000004100 */
[----:B------:R-:W-:Y:S02]  /*2960*/  HADD2.F32 R168, -RZ, R236.H1_H1 ;  /* 0x300000ecffa87230 */ /* 0x000fe40000004100 */
[----:B------:R-:W-:-:S02]  /*2970*/  HADD2.F32 R0, -RZ, R235.H1_H1 ;  /* 0x300000ebff007230 */ /* 0x000fc40000004100 */
[----:B0-----:R-:W-:-:S05]  /*2980*/  @P0 IMAD.WIDE.U32 R194, R208, 0x4, R194 ;  /* 0x00000004d0c20825 */ /* 0x001fca00078e00c2 */
[----:B------:R0:W5:Y:S01]  /*2990*/  @P0 LDG.E R3, desc[UR8][R194.64] ;  /* 0x00000008c2030981 */ /* 0x000162000c1e1900 */
[----:B---3--:R-:W-:Y:S01]  /*29a0*/  FMUL.FTZ R213, R156, R213 ;  /* 0x000000d59cd57220 */ /* 0x008fe20000410000 */
[----:B------:R-:W-:Y:S01]  /*29b0*/  FMUL.FTZ R182, R159, R182 ;  /* 0x000000b69fb67220 */ /* 0x000fe20000410000 */
[----:B------:R-:W-:Y:S02]  /*29c0*/  FMUL.FTZ R170, R157, R170 ;  /* 0x000000aa9daa7220 */ /* 0x000fe40000410000 */
[----:B----4-:R-:W-:Y:S01]  /*29d0*/  FFMA.FTZ R2, R160, R181, R213 ;  /* 0x000000b5a0027223 */ /* 0x010fe200000100d5 */
[----:B------:R-:W-:Y:S02]  /*29e0*/  HADD2.F32 R213, -RZ, R238.H0_H0 ;  /* 0x200000eeffd57230 */ /* 0x000fe40000004100 */
[----:B------:R-:W-:Y:S01]  /*29f0*/  FFMA.FTZ R168, R163, R168, R182 ;  /* 0x000000a8a3a87223 */ /* 0x000fe200000100b6 */
[----:B------:R-:W-:Y:S02]  /*2a00*/  HADD2.F32 R181, -RZ, R236.H0_H0 ;  /* 0x200000ecffb57230 */ /* 0x000fe40000004100 */
[----:B0-----:R-:W-:Y:S01]  /*2a10*/  FMUL.FTZ R195, R158, R213 ;  /* 0x000000d59ec37220 */ /* 0x001fe20000410000 */
[C---:B--2---:R-:W-:Y:S01]  /*2a20*/  FADD.FTZ R182, -R207.reuse, R165 ;  /* 0x000000a5cfb67221 */ /* 0x044fe20000010100 */
[----:B------:R-:W-:Y:S01]  /*2a30*/  FADD.FTZ R164, -R207, R164 ;  /* 0x000000a4cfa47221 */ /* 0x000fe20000010100 */
[----:B------:R-:W-:Y:S01]  /*2a40*/  FFMA.FTZ R0, R161, R0, R170 ;  /* 0x00000000a1007223 */ /* 0x000fe200000100aa */
[----:B------:R-:W-:Y:S01]  /*2a50*/  FFMA.FTZ R170, R162, R181, R195 ;  /* 0x000000b5a2aa7223 */ /* 0x000fe200000100c3 */
        /* <DEDUP_REMOVED lines=30> */
.L_x_3883:
[----:B------:R-:W-:Y:S05]  /*2c40*/  BSYNC.RECONVERGENT B0 ;  /* 0x0000000000007941 */ /* 0x000fea0003800200 */
.L_x_3882:
        /* <DEDUP_REMOVED lines=23> */
.L_x_3967:
        /* <DEDUP_REMOVED lines=24> */
[----:B------:R-:W-:Y:S02]  /*2f40*/  FFMA.FTZ R160, R204, R166, R167 ;  /* 0x000000a6cca07223 */ /* 0x000fe400000100a7 */
[C---:B-----5:R-:W-:Y:S01]  /*2f50*/  FMUL.FTZ R156, R193.reuse, R156 ;  /* 0x0000009cc19c7220 */ /* 0x060fe20000410000 */
[----:B------:R-:W-:Y:S01]  /*2f60*/  FMUL.FTZ R158, R193, R158 ;  /* 0x0000009ec19e7220 */ /* 0x000fe20000410000 */
[----:B------:R-:W-:-:S02]  /*2f70*/  FADD.FTZ R160, R179, -R160 ;  /* 0x800000a0b3a07221 */ /* 0x000fc40000010000 */
[----:B------:R-:W-:Y:S01]  /*2f80*/  FMUL.FTZ R156, R156, UR13 ;  /* 0x0000000d9c9c7c20 */ /* 0x000fe20008410000 */
[----:B------:R-:W-:Y:S01]  /*2f90*/  FMUL.FTZ R158, R158, UR13 ;  /* 0x0000000d9e9e7c20 */ /* 0x000fe20008410000 */
[----:B------:R-:W-:-:S03]  /*2fa0*/  FMUL.FTZ R160, R193, R160 ;  /* 0x000000a0c1a07220 */ /* 0x000fc60000410000 */
[----:B------:R-:W-:Y:S01]  /*2fb0*/  SEL R156, R156, RZ, P0 ;  /* 0x000000ff9c9c7207 */ /* 0x000fe20000000000 */
[----:B------:R-:W-:Y:S01]  /*2fc0*/  FMUL.FTZ R160, R160, UR13 ;  /* 0x0000000da0a07c20 */ /* 0x000fe20008410000 */
[----:B------:R-:W-:-:S04]  /*2fd0*/  LOP3.LUT P0, RZ, R23, 0xff00, RZ, 0xc0, !PT ;  /* 0x0000ff0017ff7812 */ /* 0x000fc8000780c0ff */
[----:B------:R-:W-:Y:S01]  /*2fe0*/  SEL R157, R158, RZ, P0 ;  /* 0x000000ff9e9d7207 */ /* 0x000fe20000000000 */
[----:B------:R-:W-:Y:S01]  /*2ff0*/  FADD.FTZ R158, R180, -R159 ;  /* 0x8000009fb49e7221 */ /* 0x000fe20000010000 */
[----:B------:R-:W-:-:S03]  /*3000*/  LOP3.LUT P0, RZ, R23, 0xff0000, RZ, 0xc0, !PT ;  /* 0x00ff000017ff7812 */ /* 0x000fc6000780c0ff */
[----:B------:R-:W-:-:S04]  /*3010*/  FMUL.FTZ R158, R193, R158 ;  /* 0x0000009ec19e7220 */ /* 0x000fc80000410000 */
[----:B------:R-:W-:-:S05]  /*3020*/  FMUL.FTZ R158, R158, UR13 ;  /* 0x0000000d9e9e7c20 */ /* 0x000fca0008410000 */
[----:B------:R-:W-:Y:S02]  /*3030*/  SEL R158, R158, RZ, P0 ;  /* 0x000000ff9e9e7207 */ /* 0x000fe40000000000 */
[----:B------:R-:W-:-:S04]  /*3040*/  ISETP.GE.U32.AND P0, PT, R23, 0x1000000, PT ;  /* 0x010000001700780c */ /* 0x000fc80003f06070 */
[----:B------:R-:W-:Y:S01]  /*3050*/  SEL R159, R160, RZ, P0 ;  /* 0x000000ffa09f7207 */ /* 0x000fe20000000000 */
[----:B------:R-:W-:Y:S08]  /*3060*/  BRA `(.L_x_3890) ;  /* 0x0000000c00807947 */ /* 0x000ff00003800000 */
.L_x_3889:
[-CC-:B------:R-:W-:Y:S01]  /*3070*/  FFMA.FTZ R153, R191, R166.reuse, R167.reuse ;  /* 0x000000a6bf997223 */ /* 0x180fe200000100a7 */
[-CC-:B------:R-:W-:Y:S01]  /*3080*/  FFMA.FTZ R154, R192, R166.reuse, R167.reuse ;  /* 0x000000a6c09a7223 */ /* 0x180fe200000100a7 */
[-C--:B------:R-:W-:Y:S01]  /*3090*/  FFMA.FTZ R155, R205, R166.reuse, R167 ;  /* 0x000000a6cd9b7223 */ /* 0x080fe200000100a7 */
[----:B------:R-:W-:Y:S01]  /*30a0*/  LOP3.LUT P0, RZ, R23, 0xff, RZ, 0xc0, !PT ;  /* 0x000000ff17ff7812 */ /* 0x000fe2000780c0ff */
[----:B------:R-:W-:Y:S01]  /*30b0*/  FADD.FTZ R152, R22, -R153 ;  /* 0x8000009916987221 */ /* 0x000fe20000010000 */
[----:B------:R-:W-:Y:S01]  /*30c0*/  FADD.FTZ R154, R21, -R154 ;  /* 0x8000009a159a7221 */ /* 0x000fe20000010000 */
[----:B------:R-:W-:Y:S02]  /*30d0*/  FFMA.FTZ R160, R204, R166, R167 ;  /* 0x000000a6cca07223 */ /* 0x000fe400000100a7 */
[C---:B-----5:R-:W-:Y:S01]  /*30e0*/  FMUL.FTZ R152, R193.reuse, R152 ;  /* 0x00000098c1987220 */ /* 0x060fe20000410000 */
[----:B------:R-:W-:Y:S01]  /*30f0*/  FMUL.FTZ R153, R193, R154 ;  /* 0x0000009ac1997220 */ /* 0x000fe20000410000 */
[----:B------:R-:W-:Y:S01]  /*3100*/  FADD.FTZ R154, R180, -R155 ;  /* 0x8000009bb49a7221 */ /* 0x000fe20000010000 */
[----:B------:R-:W-:Y:S01]  /*3110*/  FADD.FTZ R160, R179, -R160 ;  /* 0x800000a0b3a07221 */ /* 0x000fe20000010000 */
[----:B------:R-:W-:Y:S01]  /*3120*/  FMUL.FTZ R156, R152, UR13 ;  /* 0x0000000d989c7c20 */ /* 0x000fe20008410000 */
[----:B------:R-:W-:Y:S01]  /*3130*/  FMUL.FTZ R157, R153, UR13 ;  /* 0x0000000d999d7c20 */ /* 0x000fe20008410000 */
[C---:B------:R-:W-:Y:S01]  /*3140*/  FMUL.FTZ R154, R193.reuse, R154 ;  /* 0x0000009ac19a7220 */ /* 0x040fe20000410000 */
[----:B------:R-:W-:-:S02]  /*3150*/  FMUL.FTZ R155, R193, R160 ;  /* 0x000000a0c19b7220 */ /* 0x000fc40000410000 */
[----:B------:R-:W-:Y:S01]  /*3160*/  SEL R156, R156, RZ, P0 ;  /* 0x000000ff9c9c7207 */ /* 0x000fe20000000000 */
[----:B------:R-:W-:Y:S01]  /*3170*/  FMUL.FTZ R158, R154, UR13 ;  /* 0x0000000d9a9e7c20 */ /* 0x000fe20008410000 */
[----:B------:R-:W-:Y:S01]  /*3180*/  LOP3.LUT P0, RZ, R23, 0xff00, RZ, 0xc0, !PT ;  /* 0x0000ff0017ff7812 */ /* 0x000fe2000780c0ff */
[----:B------:R-:W-:-:S03]  /*3190*/  FMUL.FTZ R159, R155, UR13 ;  /* 0x0000000d9b9f7c20 */ /* 0x000fc60008410000 */
[----:B------:R-:W-:Y:S02]  /*31a0*/  SEL R157, R157, RZ, P0 ;  /* 0x000000ff9d9d7207 */ /* 0x000fe40000000000 */
[----:B------:R-:W-:-:S04]  /*31b0*/  LOP3.LUT P0, RZ, R23, 0xff0000, RZ, 0xc0, !PT ;  /* 0x00ff000017ff7812 */ /* 0x000fc8000780c0ff */
[----:B------:R-:W-:Y:S02]  /*31c0*/  SEL R158, R158, RZ, P0 ;  /* 0x000000ff9e9e7207 */ /* 0x000fe40000000000 */
[----:B------:R-:W-:-:S04]  /*31d0*/  ISETP.GE.U32.AND P0, PT, R23, 0x1000000, PT ;  /* 0x010000001700780c */ /* 0x000fc80003f06070 */
[----:B------:R-:W-:Y:S01]  /*31e0*/  SEL R159, R159, RZ, P0 ;  /* 0x000000ff9f9f7207 */ /* 0x000fe20000000000 */
[----:B------:R-:W-:Y:S08]  /*31f0*/  BRA `(.L_x_3890) ;  /* 0x0000000c001c7947 */ /* 0x000ff00003800000 */
.L_x_3888:
        /* <DEDUP_REMOVED lines=11> */
[----:B------:R-:W-:Y:S02]  /*32b0*/  FFMA.FTZ R160, R204, R166, R167 ;  /* 0x000000a6cca07223 */ /* 0x000fe400000100a7 */
[C---:B-----5:R-:W-:Y:S01]  /*32c0*/  FFMA.FTZ R156, R193.reuse, R156, R128 ;  /* 0x0000009cc19c7223 */ /* 0x060fe20000010080 */
[----:B------:R-:W-:Y:S01]  /*32d0*/  FFMA.FTZ R157, R193, R158, R129 ;  /* 0x0000009ec19d7223 */ /* 0x000fe20000010081 */
[----:B------:R-:W-:Y:S01]  /*32e0*/  FADD.FTZ R158, R180, -R159 ;  /* 0x8000009fb49e7221 */ /* 0x000fe20000010000 */
[----:B------:R-:W-:Y:S01]  /*32f0*/  FADD.FTZ R160, R179, -R160 ;  /* 0x800000a0b3a07221 */ /* 0x000fe20000010000 */
[----:B------:R-:W-:Y:S01]  /*3300*/  FMUL.FTZ R156, R156, UR13 ;  /* 0x0000000d9c9c7c20 */ /* 0x000fe20008410000 */
[----:B------:R-:W-:Y:S01]  /*3310*/  FMUL.FTZ R157, R157, UR13 ;  /* 0x0000000d9d9d7c20 */ /* 0x000fe20008410000 */
[C---:B------:R-:W-:Y:S01]  /*3320*/  FFMA.FTZ R158, R193.reuse, R158, R130 ;  /* 0x0000009ec19e7223 */ /* 0x040fe20000010082 */
[----:B------:R-:W-:-:S02]  /*3330*/  FFMA.FTZ R159, R193, R160, R131 ;  /* 0x000000a0c19f7223 */ /* 0x000fc40000010083 */
        /* <DEDUP_REMOVED lines=10> */
.L_x_3891:
[-CC-:B------:R-:W-:Y:S01]  /*33e0*/  FFMA.FTZ R153, R191, R166.reuse, R167.reuse ;  /* 0x000000a6bf997223 */ /* 0x180fe200000100a7 */
[-CC-:B------:R-:W-:Y:S01]  /*33f0*/  FFMA.FTZ R154, R192, R166.reuse, R167.reuse ;  /* 0x000000a6c09a7223 */ /* 0x180fe200000100a7 */
[-C--:B------:R-:W-:Y:S01]  /*3400*/  FFMA.FTZ R155, R205, R166.reuse, R167 ;  /* 0x000000a6cd9b7223 */ /* 0x080fe200000100a7 */
[----:B------:R-:W-:Y:S01]  /*3410*/  LOP3.LUT P0, RZ, R23, 0xff, RZ, 0xc0, !PT ;  /* 0x000000ff17ff7812 */ /* 0x000fe2000780c0ff */
[----:B------:R-:W-:Y:S01]  /*3420*/  FADD.FTZ R153, R22, -R153 ;  /* 0x8000009916997221 */ /* 0x000fe20000010000 */
[----:B------:R-:W-:Y:S01]  /*3430*/  FADD.FTZ R154, R21, -R154 ;  /* 0x8000009a159a7221 */ /* 0x000fe20000010000 */
[----:B------:R-:W-:Y:S01]  /*3440*/  FADD.FTZ R155, R180, -R155 ;  /* 0x8000009bb49b7221 */ /* 0x000fe20000010000 */
[----:B------:R-:W-:Y:S01]  /*3450*/  FFMA.FTZ R160, R204, R166, R167 ;  /* 0x000000a6cca07223 */ /* 0x000fe200000100a7 */
[C---:B-----5:R-:W-:Y:S01]  /*3460*/  FFMA.FTZ R152, R193.reuse, R153, R128 ;  /* 0x00000099c1987223 */ /* 0x060fe20000010080 */
[C---:B------:R-:W-:Y:S01]  /*3470*/  FFMA.FTZ R153, R193.reuse, R154, R129 ;  /* 0x0000009ac1997223 */ /* 0x040fe20000010081 */
[----:B------:R-:W-:Y:S01]  /*3480*/  FFMA.FTZ R154, R193, R155, R130 ;  /* 0x0000009bc19a7223 */ /* 0x000fe20000010082 */
[----:B------:R-:W-:Y:S01]  /*3490*/  FADD.FTZ R160, R179, -R160 ;  /* 0x800000a0b3a07221 */ /* 0x000fe20000010000 */
[----:B------:R-:W-:Y:S01]  /*34a0*/  FMUL.FTZ R156, R152, UR13 ;  /* 0x0000000d989c7c20 */ /* 0x000fe20008410000 */
[----:B------:R-:W-:Y:S01]  /*34b0*/  FMUL.FTZ R157, R153, UR13 ;  /* 0x0000000d999d7c20 */ /* 0x000fe20008410000 */
[----:B------:R-:W-:Y:S01]  /*34c0*/  FMUL.FTZ R158, R154, UR13 ;  /* 0x0000000d9a9e7c20 */ /* 0x000fe20008410000 */
[----:B------:R-:W-:-:S02]  /*34d0*/  FFMA.FTZ R155, R193, R160, R131 ;  /* 0x000000a0c19b7223 */ /* 0x000fc40000010083 */
[----:B------:R-:W-:Y:S02]  /*34e0*/  SEL R156, R156, RZ, P0 ;  /* 0x000000ff9c9c7207 */ /* 0x000fe40000000000 */
        /* <DEDUP_REMOVED lines=8> */
.L_x_3887:
        /* <DEDUP_REMOVED lines=24> */
[----:B------:R-:W-:Y:S02]  /*36f0*/  SEL R132, R132, RZ, P0 ;  /* 0x000000ff84847207 */ /* 0x000fe40000000000 */
[----:B------:R-:W-:-:S04]  /*3700*/  LOP3.LUT P0, RZ, R23, 0xff00, RZ, 0xc0, !PT ;  /* 0x0000ff0017ff7812 */ /* 0x000fc8000780c0ff */
[----:B------:R-:W-:Y:S02]  /*3710*/  SEL R157, R134, RZ, P0 ;  /* 0x000000ff869d7207 */ /* 0x000fe40000000000 */
[----:B------:R-:W-:-:S04]  /*3720*/  LOP3.LUT P0, RZ, R24, 0xff00, RZ, 0xc0, !PT ;  /* 0x0000ff0018ff7812 */ /* 0x000fc8000780c0ff */
[----:B------:R-:W-:Y:S01]  /*3730*/  SEL R133, R134, RZ, P0 ;  /* 0x000000ff86857207 */ /* 0x000fe20000000000 */
[----:B------:R-:W-:Y:S01]  /*3740*/  FADD.FTZ R134, R180, -R135 ;  /* 0x80000087b4867221 */ /* 0x000fe20000010000 */
[----:B------:R-:W-:-:S03]  /*3750*/  LOP3.LUT P0, RZ, R23, 0xff0000, RZ, 0xc0, !PT ;  /* 0x00ff000017ff7812 */ /* 0x000fc6000780c0ff */
[----:B------:R-:W-:-:S04]  /*3760*/  FMUL.FTZ R134, R193, R134 ;  /* 0x00000086c1867220 */ /* 0x000fc80000410000 */
[----:B------:R-:W-:-:S05]  /*3770*/  FMUL.FTZ R134, R134, UR13 ;  /* 0x0000000d86867c20 */ /* 0x000fca0008410000 */
[----:B------:R-:W-:Y:S02]  /*3780*/  SEL R158, R134, RZ, P0 ;  /* 0x000000ff869e7207 */ /* 0x000fe40000000000 */
[----:B------:R-:W-:-:S04]  /*3790*/  LOP3.LUT P0, RZ, R24, 0xff0000, RZ, 0xc0, !PT ;  /* 0x00ff000018ff7812 */ /* 0x000fc8000780c0ff */
[----:B------:R-:W-:Y:S02]  /*37a0*/  SEL R134, R134, RZ, P0 ;  /* 0x000000ff86867207 */ /* 0x000fe40000000000 */
[----:B------:R-:W-:-:S04]  /*37b0*/  ISETP.GE.U32.AND P0, PT, R23, 0x1000000, PT ;  /* 0x010000001700780c */ /* 0x000fc80003f06070 */
[----:B------:R-:W-:Y:S02]  /*37c0*/  SEL R159, R160, RZ, P0 ;  /* 0x000000ffa09f7207 */ /* 0x000fe40000000000 */
[----:B------:R-:W-:-:S04]  /*37d0*/  ISETP.GE.U32.AND P0, PT, R24, 0x1000000, PT ;  /* 0x010000001800780c */ /* 0x000fc80003f06070 */
[----:B------:R-:W-:Y:S01]  /*37e0*/  SEL R135, R160, RZ, P0 ;  /* 0x000000ffa0877207 */ /* 0x000fe20000000000 */
[----:B------:R-:W-:Y:S08]  /*37f0*/  BRA `(.L_x_3890) ;  /* 0x00000004009c7947 */ /* 0x000ff00003800000 */
.L_x_3893:
[-CC-:B------:R-:W-:Y:S01]  /*3800*/  FFMA.FTZ R133, R191, R166.reuse, R167.reuse ;  /* 0x000000a6bf857223 */ /* 0x180fe200000100a7 */
[-CC-:B------:R-:W-:Y:S01]  /*3810*/  FFMA.FTZ R134, R192, R166.reuse, R167.reuse ;  /* 0x000000a6c0867223 */ /* 0x180fe200000100a7 */
[----:B------:R-:W-:Y:S01]  /*3820*/  LOP3.LUT P0, RZ, R23, 0xff, RZ, 0xc0, !PT ;  /* 0x000000ff17ff7812 */ /* 0x000fe2000780c0ff */
[-C--:B------:R-:W-:Y:S01]  /*3830*/  FFMA.FTZ R135, R205, R166.reuse, R167 ;  /* 0x000000a6cd877223 */ /* 0x080fe200000100a7 */
[----:B------:R-:W-:Y:S01]  /*3840*/  FADD.FTZ R152, R22, -R133 ;  /* 0x8000008516987221 */ /* 0x000fe20000010000 */
[----:B------:R-:W-:Y:S01]  /*3850*/  FADD.FTZ R134, R21, -R134 ;  /* 0x8000008615867221 */ /* 0x000fe20000010000 */
[----:B------:R-:W-:Y:S01]  /*3860*/  FFMA.FTZ R160, R204, R166, R167 ;  /* 0x000000a6cca07223 */ /* 0x000fe200000100a7 */
[----:B------:R-:W-:Y:S01]  /*3870*/  FADD.FTZ R154, R180, -R135 ;  /* 0x80000087b49a7221 */ /* 0x000fe20000010000 */
[C---:B-----5:R-:W-:Y:S01]  /*3880*/  FMUL.FTZ R152, R193.reuse, R152 ;  /* 0x00000098c1987220 */ /* 0x060fe20000410000 */
[----:B------:R-:W-:Y:S01]  /*3890*/  FMUL.FTZ R153, R193, R134 ;  /* 0x00000086c1997220 */ /* 0x000fe20000410000 */
[----:B------:R-:W-:Y:S01]  /*38a0*/  FADD.FTZ R160, R179, -R160 ;  /* 0x800000a0b3a07221 */ /* 0x000fe20000010000 */
[----:B------:R-:W-:Y:S01]  /*38b0*/  FMUL.FTZ R154, R193, R154 ;  /* 0x0000009ac19a7220 */ /* 0x000fe20000410000 */
[----:B------:R-:W-:Y:S01]  /*38c0*/  FMUL.FTZ R132, R152, UR13 ;  /* 0x0000000d98847c20 */ /* 0x000fe20008410000 */
[----:B------:R-:W-:Y:S01]  /*38d0*/  FMUL.FTZ R133, R153, UR13 ;  /* 0x0000000d99857c20 */ /* 0x000fe20008410000 */
[----:B------:R-:W-:Y:S01]  /*38e0*/  FMUL.FTZ R155, R193, R160 ;  /* 0x000000a0c19b7220 */ /* 0x000fe20000410000 */
[----:B------:R-:W-:-:S02]  /*38f0*/  FMUL.FTZ R134, R154, UR13 ;  /* 0x0000000d9a867c20 */ /* 0x000fc40008410000 */
[----:B------:R-:W-:Y:S01]  /*3900*/  SEL R156, R132, RZ, P0 ;  /* 0x000000ff849c7207 */ /* 0x000fe20000000000 */
[----:B------:R-:W-:Y:S01]  /*3910*/  FMUL.FTZ R135, R155, UR13 ;  /* 0x0000000d9b877c20 */ /* 0x000fe20008410000 */
[----:B------:R-:W-:-:S04]  /*3920*/  LOP3.LUT P0, RZ, R24, 0xff, RZ, 0xc0, !PT ;  /* 0x000000ff18ff7812 */ /* 0x000fc8000780c0ff */
[----:B------:R-:W-:Y:S02]  /*3930*/  SEL R132, R132, RZ, P0 ;  /* 0x000000ff84847207 */ /* 0x000fe40000000000 */
        /* <DEDUP_REMOVED lines=13> */
.L_x_3892:
        /* <DEDUP_REMOVED lines=19> */
[----:B------:R-:W-:Y:S01]  /*3b40*/  FFMA.FTZ R160, R193, R160, R131 ;  /* 0x000000a0c1a07223 */ /* 0x000fe20000010083 */
        /* <DEDUP_REMOVED lines=18> */
.L_x_3894:
        /* <DEDUP_REMOVED lines=31> */
[----:B------:R-:W-:-:S09]  /*3e60*/  SEL R135, R135, RZ, P0 ;  /* 0x000000ff87877207 */ /* 0x000fd20000000000 */
.L_x_3890:
        /* <DEDUP_REMOVED lines=14> */
.L_x_3886:
[----:B------:R-:W-:Y:S05]  /*3f50*/  BSYNC.RECONVERGENT B0 ;  /* 0x0000000000007941 */ /* 0x000fea0003800200 */
.L_x_3885:
        /* <DEDUP_REMOVED lines=9> */
[----:B------:R-:W-:-:S09]  /*3ff0*/  UISETP.NE.AND.EX UP0, UPT, UR7, URZ, UPT, UP0 ;  /* 0x000000ff0700728c */ /* 0x000fd2000bf05300 */
[----:B------:R-:W-:Y:S05]  /*4000*/  BRA.U !UP0, `(.L_x_3899) ;  /* 0x0000000108847547 */ /* 0x000fea000b800000 */
[-CC-:B0-----:R-:W-:Y:S01]  /*4010*/  FFMA.FTZ R133, R189, R166.reuse, R167.reuse ;  /* 0x000000a6bd857223 */ /* 0x181fe200000100a7 */
        /* <DEDUP_REMOVED lines=32> */
.L_x_3899:
        /* <DEDUP_REMOVED lines=33> */
.L_x_3898:
        /* <DEDUP_REMOVED lines=36> */
.L_x_3901:
[-CC-:B0-----:R-:W-:Y:S01]  /*4670*/  FFMA.FTZ R133, R189, R166.reuse, R167.reuse ;  /* 0x000000a6bd857223 */ /* 0x181fe200000100a7 */
        /* <DEDUP_REMOVED lines=32> */
.L_x_3897:
        /* <DEDUP_REMOVED lines=31> */
.L_x_3903:
        /* <DEDUP_REMOVED lines=25> */
.L_x_3902:
        /* <DEDUP_REMOVED lines=28> */
.L_x_3904:
        /* <DEDUP_REMOVED lines=23> */
[----:B------:R-:W-:-:S09]  /*4f30*/  SEL R159, R160, RZ, P3 ;  /* 0x000000ffa09f7207 */ /* 0x000fd20001800000 */
.L_x_3900:
[----:B------:R-:W0:Y:S01]  /*4f40*/  @UP0 LDCU.64 UR4, c[0x0][0x478] ;  /* 0x00008f00ff0407ac */ /* 0x000e220008000a00 */
[----:B------:R-:W1:Y:S01]  /*4f50*/  LDC.64 R162, c[0x0][0x468] ;  /* 0x00011a00ffa27b82 */ /* 0x000e620000000a00 */
[----:B------:R-:W-:Y:S01]  /*4f60*/  PLOP3.LUT P3, PT, PT, PT, UP0, 0x80, 0x8 ;  /* 0x000000000008781c */ /* 0x000fe20003f6f008 */
[----:B------:R-:W-:-:S06]  /*4f70*/  HFMA2 R164, -RZ, RZ, 0, 9.5367431640625e-07 ;  /* 0x00000010ffa47431 */ /* 0x000fcc00000001ff */
[----:B------:R-:W2:Y:S06]  /*4f80*/  @P0 LDC.64 R160, c[0x0][0x470] ;  /* 0x00011c00ffa00b82 */ /* 0x000eac0000000a00 */
[----:B0-----:R-:W-:Y:S01]  /*4f90*/  @P3 IMAD.WIDE.U32 R164, R25, R164, UR4 ;  /* 0x0000000419a43e25 */ /* 0x001fe2000f8e00a4 */
[----:B------:R-:W-:-:S03]  /*4fa0*/  PLOP3.LUT P3, PT, PT, PT, UP0, 0x80, 0x8 ;  /* 0x000000000008781c */ /* 0x000fc60003f6f008 */
[----:B-1----:R-:W-:-:S10]  /*4fb0*/  IMAD.WIDE.U32 R162, R25, 0x10, R162 ;  /* 0x0000001019a27825 */ /* 0x002fd400078e00a2 */
[----:B------:R1:W-:Y:S01]  /*4fc0*/  @P3 STG.E.128 desc[UR8][R164.64], R152 ;  /* 0x00000098a4003986 */ /* 0x0003e2000c101d08 */
[C---:B--2---:R-:W-:Y:S01]  /*4fd0*/  @P0 IMAD.WIDE.U32 R160, R25.reuse, 0x10, R160 ;  /* 0x0000001019a00825 */ /* 0x044fe200078e00a0 */
[----:B------:R-:W-:Y:S02]  /*4fe0*/  IADD3 R25, PT, PT, R25, 0x20, RZ ;  /* 0x0000002019197810 */ /* 0x000fe40007ffe0ff */
[----:B------:R1:W-:Y:S04]  /*4ff0*/  STG.E.128 desc[UR8][R162.64], R156 ;  /* 0x0000009ca2007986 */ /* 0x0003e8000c101d08 */
[----:B------:R1:W-:Y:S02]  /*5000*/  @P0 STG.E.128 desc[UR8][R160.64], R132 ;  /* 0x00000084a0000986 */ /* 0x0003e4000c101d08 */
.L_x_3896:
[----:B------:R-:W-:Y:S05]  /*5010*/  BSYNC.RECONVERGENT B0 ;  /* 0x0000000000007941 */ /* 0x000fea0003800200 */
.L_x_3895:
[----:B------:R-:W-:Y:S01]  /*5020*/  ISETP.NE.AND P0, PT, R206, RZ, PT ;  /* 0x000000ffce00720c */ /* 0x000fe20003f05270 */
[----:B------:R-:W-:-:S12]  /*5030*/  BSSY.RECONVERGENT B0, `(.L_x_3905) ;  /* 0x000010b000007945 */ /* 0x000fd80003800200 */
        /* <DEDUP_REMOVED lines=10> */
[-CC-:B01----:R-:W-:Y:S01]  /*50e0*/  FFMA.FTZ R133, R187, R166.reuse, R167.reuse ;  /* 0x000000a6bb857223 */ /* 0x183fe200000100a7 */
[----:B------:R-:W-:Y:S01]  /*50f0*/  FFMA.FTZ R132, R188, R166, R167 ;  /* 0x000000a6bc847223 */ /* 0x000fe200000100a7 */
[----:B------:R-:W-:Y:S02]  /*5100*/  LOP3.LUT P3, RZ, R15, 0xff, RZ, 0xc0, !PT ;  /* 0x000000ff0fff7812 */ /* 0x000fe4000786c0ff */
[----:B------:R-:W-:Y:S01]  /*5110*/  FADD.FTZ R133, R14, -R133 ;  /* 0x800000850e857221 */ /* 0x000fe20000010000 */
[----:B------:R-:W-:-:S03]  /*5120*/  FADD.FTZ R134, R13, -R132 ;  /* 0x800000840d867221 */ /* 0x000fc60000010000 */
[----:B-----5:R-:W-:Y:S01]  /*5130*/  FFMA.FTZ R152, R193, R133, R136 ;  /* 0x00000085c1987223 */ /* 0x020fe20000010088 */
[----:B------:R-:W-:Y:S01]  /*5140*/  FFMA.FTZ R133, R201, R166, R167 ;  /* 0x000000a6c9857223 */ /* 0x000fe200000100a7 */
[----:B------:R-:W-:Y:S01]  /*5150*/  FFMA.FTZ R153, R193, R134, R137 ;  /* 0x00000086c1997223 */ /* 0x000fe20000010089 */
[----:B------:R-:W-:Y:S01]  /*5160*/  FFMA.FTZ R134, R200, R166, R167 ;  /* 0x000000a6c8867223 */ /* 0x000fe200000100a7 */
[----:B------:R-:W-:Y:S01]  /*5170*/  FMUL.FTZ R132, R152, UR13 ;  /* 0x0000000d98847c20 */ /* 0x000fe20008410000 */
[----:B------:R-:W-:Y:S01]  /*5180*/  FADD.FTZ R154, R176, -R133 ;  /* 0x80000085b09a7221 */ /* 0x000fe20000010000 */
[----:B------:R-:W-:Y:S01]  /*5190*/  FMUL.FTZ R133, R153, UR13 ;  /* 0x0000000d99857c20 */ /* 0x000fe20008410000 */
[----:B------:R-:W-:Y:S02]  /*51a0*/  FADD.FTZ R158, R175, -R134 ;  /* 0x80000086af9e7221 */ /* 0x000fe40000010000 */
[----:B------:R-:W-:Y:S01]  /*51b0*/  SEL R156, R132, RZ, P3 ;  /* 0x000000ff849c7207 */ /* 0x000fe20001800000 */
[C---:B------:R-:W-:Y:S01]  /*51c0*/  FFMA.FTZ R154, R193.reuse, R154, R138 ;  /* 0x0000009ac19a7223 */ /* 0x040fe2000001008a */
[----:B------:R-:W-:Y:S01]  /*51d0*/  LOP3.LUT P3, RZ, R16, 0xff, RZ, 0xc0, !PT ;  /* 0x000000ff10ff7812 */ /* 0x000fe2000786c0ff */
[----:B------:R-:W-:-:S02]  /*51e0*/  FFMA.FTZ R155, R193, R158, R139 ;  /* 0x0000009ec19b7223 */ /* 0x000fc4000001008b */
[----:B------:R-:W-:Y:S01]  /*51f0*/  FMUL.FTZ R134, R154, UR13 ;  /* 0x0000000d9a867c20 */ /* 0x000fe20008410000 */
        /* <DEDUP_REMOVED lines=15> */
.L_x_3909:
[-CC-:B01----:R-:W-:Y:S01]  /*52f0*/  FFMA.FTZ R133, R187, R166.reuse, R167.reuse ;  /* 0x000000a6bb857223 */ /* 0x183fe200000100a7 */
        /* <DEDUP_REMOVED lines=12> */
[----:B------:R-:W-:-:S02]  /*53c0*/  FMUL.FTZ R134, R132, UR13 ;  /* 0x0000000d84867c20 */ /* 0x000fc40008410000 */
[----:B------:R-:W-:Y:S02]  /*53d0*/  FMUL.FTZ R135, R135, UR13 ;  /* 0x0000000d87877c20 */ /* 0x000fe40008410000 */
[----:B------:R-:W-:Y:S02]  /*53e0*/  SEL R156, R133, RZ, P3 ;  /* 0x000000ff859c7207 */ /* 0x000fe40001800000 */
[----:B------:R-:W-:-:S04]  /*53f0*/  LOP3.LUT P3, RZ, R16, 0xff, RZ, 0xc0, !PT ;  /* 0x000000ff10ff7812 */ /* 0x000fc8000786c0ff */
[----:B------:R-:W-:Y:S02]  /*5400*/  SEL R132, R133, RZ, P3 ;  /* 0x000000ff85847207 */ /* 0x000fe40001800000 */
[----:B------:R-:W-:-:S04]  /*5410*/  LOP3.LUT P3, RZ, R15, 0xff00, RZ, 0xc0, !PT ;  /* 0x0000ff000fff7812 */ /* 0x000fc8000786c0ff */
[----:B------:R-:W-:Y:S02]  /*5420*/  SEL R157, R134, RZ, P3 ;  /* 0x000000ff869d7207 */ /* 0x000fe40001800000 */
[----:B------:R-:W-:-:S04]  /*5430*/  LOP3.LUT P3, RZ, R16, 0xff00, RZ, 0xc0, !PT ;  /* 0x0000ff0010ff7812 */ /* 0x000fc8000786c0ff */
[----:B------:R-:W-:Y:S01]  /*5440*/  SEL R133, R134, RZ, P3 ;  /* 0x000000ff86857207 */ /* 0x000fe20001800000 */
[----:B------:R-:W-:Y:S01]  /*5450*/  FFMA.FTZ R134, R193, R158, R139 ;  /* 0x0000009ec1867223 */ /* 0x000fe2000001008b */
[----:B------:R-:W-:-:S03]  /*5460*/  LOP3.LUT P3, RZ, R15, 0xff0000, RZ, 0xc0, !PT ;  /* 0x00ff00000fff7812 */ /* 0x000fc6000786c0ff */
[----:B------:R-:W-:Y:S01]  /*5470*/  FMUL.FTZ R160, R134, UR13 ;  /* 0x0000000d86a07c20 */ /* 0x000fe20008410000 */
        /* <DEDUP_REMOVED lines=8> */
.L_x_3908:
[----:B------:R-:W-:-:S04]  /*5500*/  UISETP.NE.U32.AND UP0, UPT, UR6, URZ, UPT ;  /* 0x000000ff0600728c */ /* 0x000fc8000bf05070 */
[----:B------:R-:W-:-:S09]  /*5510*/  UISETP.NE.AND.EX UP0, UPT, UR7, URZ, UPT, UP0 ;  /* 0x000000ff0700728c */ /* 0x000fd2000bf05300 */
[----:B------:R-:W-:Y:S05]  /*5520*/  BRA.U !UP0, `(.L_x_3911) ;  /* 0x0000000108847547 */ /* 0x000fea000b800000 */
[-CC-:B01----:R-:W-:Y:S01]  /*5530*/  FFMA.FTZ R133, R187, R166.reuse, R167.reuse ;  /* 0x000000a6bb857223 */ /* 0x183fe200000100a7 */
[-C--:B------:R-:W-:Y:S01]  /*5540*/  FFMA.FTZ R132, R188, R166.reuse, R167 ;  /* 0x000000a6bc847223 */ /* 0x080fe200000100a7 */
[----:B------:R-:W-:Y:S02]  /*5550*/  LOP3.LUT P3, RZ, R15, 0xff, RZ, 0xc0, !PT ;  /* 0x000000ff0fff7812 */ /* 0x000fe4000786c0ff */
[----:B------:R-:W-:Y:S01]  /*5560*/  FADD.FTZ R152, R14, -R133 ;  /* 0x800000850e987221 */ /* 0x000fe20000010000 */
[----:B------:R-:W-:Y:S01]  /*5570*/  FADD.FTZ R134, R13, -R132 ;  /* 0x800000840d867221 */ /* 0x000fe20000010000 */
[----:B------:R-:W-:Y:S02]  /*5580*/  FFMA.FTZ R133, R201, R166, R167 ;  /* 0x000000a6c9857223 */ /* 0x000fe400000100a7 */
[C---:B-----5:R-:W-:Y:S01]  /*5590*/  FMUL.FTZ R152, R193.reuse, R152 ;  /* 0x00000098c1987220 */ /* 0x060fe20000410000 */
[----:B------:R-:W-:Y:S01]  /*55a0*/  FMUL.FTZ R153, R193, R134 ;  /* 0x00000086c1997220 */ /* 0x000fe20000410000 */
[----:B------:R-:W-:Y:S01]  /*55b0*/  FADD.FTZ R154, R176, -R133 ;  /* 0x80000085b09a7221 */ /* 0x000fe20000010000 */
[----:B------:R-:W-:Y:S01]  /*55c0*/  FFMA.FTZ R134, R200, R166, R167 ;  /* 0x000000a6c8867223 */ /* 0x000fe200000100a7 */
[----:B------:R-:W-:Y:S01]  /*55d0*/  FMUL.FTZ R132, R152, UR13 ;  /* 0x0000000d98847c20 */ /* 0x000fe20008410000 */
[----:B------:R-:W-:Y:S01]  /*55e0*/  FMUL.FTZ R133, R153, UR13 ;  /* 0x0000000d99857c20 */ /* 0x000fe20008410000 */
[----:B------:R-:W-:Y:S01]  /*55f0*/  FMUL.FTZ R154, R193, R154 ;  /* 0x0000009ac19a7220 */ /* 0x000fe20000410000 */
[----:B------:R-:W-:-:S02]  /*5600*/  FADD.FTZ R158, R175, -R134 ;  /* 0x80000086af9e7221 */ /* 0x000fc40000010000 */
[----:B------:R-:W-:Y:S01]  /*5610*/  SEL R156, R132, RZ, P3 ;  /* 0x000000ff849c7207 */ /* 0x000fe20001800000 */
[----:B------:R-:W-:Y:S01]  /*5620*/  FMUL.FTZ R134, R154, UR13 ;  /* 0x0000000d9a867c20 */ /* 0x000fe20008410000 */
[----:B------:R-:W-:Y:S01]  /*5630*/  LOP3.LUT P3, RZ, R16, 0xff, RZ, 0xc0, !PT ;  /* 0x000000ff10ff7812 */ /* 0x000fe2000786c0ff */
        /* <DEDUP_REMOVED lines=16> */
.L_x_3911:
        /* <DEDUP_REMOVED lines=9> */
[C---:B------:R-:W-:Y:S01]  /*57d0*/  FMUL.FTZ R134, R193.reuse, R134 ;  /* 0x00000086c1867220 */ /* 0x040fe20000410000 */
[----:B------:R-:W-:Y:S01]  /*57e0*/  FADD.FTZ R158, R176, -R133 ;  /* 0x80000085b09e7221 */ /* 0x000fe20000010000 */
[C---:B------:R-:W-:Y:S01]  /*57f0*/  FMUL.FTZ R160, R193.reuse, R160 ;  /* 0x000000a0c1a07220 */ /* 0x040fe20000410000 */
        /* <DEDUP_REMOVED lines=21> */
.L_x_3907:
[----:B------:R-:W-:-:S04]  /*5950*/  UISETP.NE.U32.AND UP0, UPT, UR24, URZ, UPT ;  /* 0x000000ff1800728c */ /* 0x000fc8000bf05070 */
[----:B------:R-:W-:-:S09]  /*5960*/  UISETP.NE.AND.EX UP0, UPT, UR25, URZ, UPT, UP0 ;  /* 0x000000ff1900728c */ /* 0x000fd2000bf05300 */
[----:B------:R-:W-:Y:S05]  /*5970*/  BRA.U !UP0, `(.L_x_3912) ;  /* 0x0000000108d47547 */ /* 0x000fea000b800000 */
[----:B------:R-:W-:-:S04]  /*5980*/  UISETP.NE.U32.AND UP0, UPT, UR6, URZ, UPT ;  /* 0x000000ff0600728c */ /* 0x000fc8000bf05070 */
[----:B------:R-:W-:-:S09]  /*5990*/  UISETP.NE.AND.EX UP0, UPT, UR7, URZ, UPT, UP0 ;  /* 0x000000ff0700728c */ /* 0x000fd2000bf05300 */
[----:B------:R-:W-:Y:S05]  /*59a0*/  BRA.U !UP0, `(.L_x_3913) ;  /* 0x0000000108647547 */ /* 0x000fea000b800000 */
[-CC-:B01----:R-:W-:Y:S01]  /*59b0*/  FFMA.FTZ R153, R187, R166.reuse, R167.reuse ;  /* 0x000000a6bb997223 */ /* 0x183fe200000100a7 */
        /* <DEDUP_REMOVED lines=24> */
.L_x_3913:
        /* <DEDUP_REMOVED lines=25> */
.L_x_3912:
[----:B------:R-:W-:-:S04]  /*5cd0*/  UISETP.NE.U32.AND UP0, UPT, UR6, URZ, UPT ;  /* 0x000000ff0600728c */ /* 0x000fc8000bf05070 */
[----:B------:R-:W-:-:S09]  /*5ce0*/  UISETP.NE.AND.EX UP0, UPT, UR7, URZ, UPT, UP0 ;  /* 0x000000ff0700728c */ /* 0x000fd2000bf05300 */
[----:B------:R-:W-:Y:S05]  /*5cf0*/  BRA.U !UP0, `(.L_x_3914) ;  /* 0x0000000108647547 */ /* 0x000fea000b800000 */
[-CC-:B01----:R-:W-:Y:S01]  /*5d00*/  FFMA.FTZ R153, R187, R166.reuse, R167.reuse ;  /* 0x000000a6bb997223 */ /* 0x183fe200000100a7 */
        /* <DEDUP_REMOVED lines=13> */
[----:B------:R-:W-:Y:S01]  /*5de0*/  FMUL.FTZ R157, R153, UR13 ;  /* 0x0000000d999d7c20 */ /* 0x000fe20008410000 */
[----:B------:R-:W-:-:S02]  /*5df0*/  FMUL.FTZ R159, R155, UR13 ;  /* 0x0000000d9b9f7c20 */ /* 0x000fc40008410000 */
[----:B------:R-:W-:Y:S01]  /*5e00*/  SEL R156, R156, RZ, P3 ;  /* 0x000000ff9c9c7207 */ /* 0x000fe20001800000 */
[----:B------:R-:W-:Y:S01]  /*5e10*/  FMUL.FTZ R158, R154, UR13 ;  /* 0x0000000d9a9e7c20 */ /* 0x000fe20008410000 */
[----:B------:R-:W-:-:S04]  /*5e20*/  LOP3.LUT P3, RZ, R15, 0xff00, RZ, 0xc0, !PT ;  /* 0x0000ff000fff7812 */ /* 0x000fc8000786c0ff */
[----:B------:R-:W-:Y:S02]  /*5e30*/  SEL R157, R157, RZ, P3 ;  /* 0x000000ff9d9d7207 */ /* 0x000fe40001800000 */
[----:B------:R-:W-:-:S04]  /*5e40*/  LOP3.LUT P3, RZ, R15, 0xff0000, RZ, 0xc0, !PT ;  /* 0x00ff00000fff7812 */ /* 0x000fc8000786c0ff */
[----:B------:R-:W-:Y:S02]  /*5e50*/  SEL R158, R158, RZ, P3 ;  /* 0x000000ff9e9e7207 */ /* 0x000fe40001800000 */
[----:B------:R-:W-:-:S04]  /*5e60*/  ISETP.GE.U32.AND P3, PT, R15, 0x1000000, PT ;  /* 0x010000000f00780c */ /* 0x000fc80003f66070 */
[----:B------:R-:W-:Y:S01]  /*5e70*/  SEL R159, R159, RZ, P3 ;  /* 0x000000ff9f9f7207 */ /* 0x000fe20001800000 */
[----:B------:R-:W-:Y:S08]  /*5e80*/  BRA `(.L_x_3910) ;  /* 0x0000000000607947 */ /* 0x000ff00003800000 */
.L_x_3914:
        /* <DEDUP_REMOVED lines=23> */
[----:B------:R-:W-:-:S09]  /*6000*/  SEL R159, R162, RZ, P3 ;  /* 0x000000ffa29f7207 */ /* 0x000fd20001800000 */
.L_x_3910:
[----:B------:R-:W0:Y:S01]  /*6010*/  @UP0 LDCU.64 UR4, c[0x0][0x478] ;  /* 0x00008f00ff0407ac */ /* 0x000e220008000a00 */
[----:B------:R-:W1:Y:S01]  /*6020*/  LDC.64 R162, c[0x0][0x468] ;  /* 0x00011a00ffa27b82 */ /* 0x000e620000000a00 */
[----:B------:R-:W-:Y:S02]  /*6030*/  PLOP3.LUT P3, PT, PT, PT, UP0, 0x80, 0x8 ;  /* 0x000000000008781c */ /* 0x000fe40003f6f008 */
[----:B------:R-:W-:-:S05]  /*6040*/  MOV R164, 0x10 ;  /* 0x0000001000a47802 */ /* 0x000fca0000000f00 */
        /* <DEDUP_REMOVED lines=9> */
.L_x_3906:
[----:B------:R-:W-:Y:S05]  /*60e0*/  BSYNC.RECONVERGENT B0 ;  /* 0x0000000000007941 */ /* 0x000fea0003800200 */
.L_x_3905:
        /* <DEDUP_REMOVED lines=12> */
[-CC-:B01-3--:R-:W-:Y:S01]  /*61b0*/  FFMA.FTZ R133, R185, R166.reuse, R167.reuse ;  /* 0x000000a6b9857223 */ /* 0x18bfe200000100a7 */
        /* <DEDUP_REMOVED lines=32> */
.L_x_3919:
[-CC-:B01-3--:R-:W-:Y:S01]  /*63c0*/  FFMA.FTZ R133, R185, R166.reuse, R167.reuse ;  /* 0x000000a6b9857223 */ /* 0x18bfe200000100a7 */
        /* <DEDUP_REMOVED lines=32> */
.L_x_3918:
[----:B01-3--:R-:W0:Y:S02]  /*65d0*/  LDC.64 R132, c[0x0][0x478] ;  /* 0x00011e00ff847b82 */ /* 0x00be240000000a00 */
[----:B0-----:R-:W-:-:S04]  /*65e0*/  ISETP.NE.U32.AND P3, PT, R132, RZ, PT ;  /* 0x000000ff8400720c */ /* 0x001fc80003f65070 */
[----:B------:R-:W-:-:S13]  /*65f0*/  ISETP.NE.AND.EX P3, PT, R133, RZ, PT, P3 ;  /* 0x000000ff8500720c */ /* 0x000fda0003f65330 */
[----:B------:R-:W-:Y:S05]  /*6600*/  @!P3 BRA `(.L_x_3921) ;  /* 0x000000000084b947 */ /* 0x000fea0003800000 */
[-CC-:B------:R-:W-:Y:S01]  /*6610*/  FFMA.FTZ R133, R185, R166.reuse, R167.reuse ;  /* 0x000000a6b9857223 */ /* 0x180fe200000100a7 */
        /* <DEDUP_REMOVED lines=32> */
.L_x_3921:
        /* <DEDUP_REMOVED lines=33> */
.L_x_3917:
[----:B------:R-:W-:-:S04]  /*6a30*/  UISETP.NE.U32.AND UP0, UPT, UR24, URZ, UPT ;  /* 0x000000ff1800728c */ /* 0x000fc8000bf05070 */
[----:B------:R-:W-:-:S09]  /*6a40*/  UISETP.NE.AND.EX UP0, UPT, UR25, URZ, UPT, UP0 ;  /* 0x000000ff1900728c */ /* 0x000fd2000bf05300 */
[----:B------:R-:W-:Y:S05]  /*6a50*/  BRA.U !UP0, `(.L_x_3922) ;  /* 0x0000000108d87547 */ /* 0x000fea000b800000 */
[----:B01-3--:R-:W0:Y:S02]  /*6a60*/  LDC.64 R156, c[0x0][0x478] ;  /* 0x00011e00ff9c7b82 */ /* 0x00be240000000a00 */
[----:B0-----:R-:W-:-:S04]  /*6a70*/  ISETP.NE.U32.AND P3, PT, R156, RZ, PT ;  /* 0x000000ff9c00720c */ /* 0x001fc80003f65070 */
        /* <DEDUP_REMOVED lines=27> */
.L_x_3923:
        /* <DEDUP_REMOVED lines=25> */
.L_x_3922:
[----:B01-3--:R-:W0:Y:S02]  /*6dc0*/  LDC.64 R156, c[0x0][0x478] ;  /* 0x00011e00ff9c7b82 */ /* 0x00be240000000a00 */
        /* <DEDUP_REMOVED lines=28> */
.L_x_3924:
        /* <DEDUP_REMOVED lines=24> */
.L_x_3920:
        /* <DEDUP_REMOVED lines=10> */
.L_x_3916:
[----:B------:R-:W-:Y:S05]  /*71b0*/  BSYNC.RECONVERGENT B0 ;  /* 0x0000000000007941 */ /* 0x000fea0003800200 */
.L_x_3915:
        /* <DEDUP_REMOVED lines=12> */
[-CC-:B01-34-:R-:W-:Y:S01]  /*7280*/  FFMA.FTZ R133, R183, R166.reuse, R167.reuse ;  /* 0x000000a6b7857223 */ /* 0x19bfe200000100a7 */
[-C--:B------:R-:W-:Y:S01]  /*7290*/  FFMA.FTZ R132, R184, R166.reuse, R167 ;  /* 0x000000a6b8847223 */ /* 0x080fe200000100a7 */
[----:B------:R-:W-:Y:S02]  /*72a0*/  LOP3.LUT P5, RZ, R7, 0xff, RZ, 0xc0, !PT ;  /* 0x000000ff07ff7812 */ /* 0x000fe400078ac0ff */
[----:B------:R-:W-:Y:S01]  /*72b0*/  FADD.FTZ R133, R6, -R133 ;  /* 0x8000008506857221 */ /* 0x000fe20000010000 */
[----:B------:R-:W-:Y:S01]  /*72c0*/  FADD.FTZ R134, R5, -R132 ;  /* 0x8000008405867221 */ /* 0x000fe20000010000 */
[----:B------:R-:W-:Y:S02]  /*72d0*/  LOP3.LUT P4, RZ, R8, 0xff, RZ, 0xc0, !PT ;  /* 0x000000ff08ff7812 */ /* 0x000fe4000788c0ff */
[----:B-----5:R-:W-:Y:S01]  /*72e0*/  FFMA.FTZ R152, R193, R133, R144 ;  /* 0x00000085c1987223 */ /* 0x020fe20000010090 */
[----:B------:R-:W-:Y:S01]  /*72f0*/  FFMA.FTZ R133, R197, R166, R167 ;  /* 0x000000a6c5857223 */ /* 0x000fe200000100a7 */
[----:B------:R-:W-:Y:S01]  /*7300*/  FFMA.FTZ R153, R193, R134, R145 ;  /* 0x00000086c1997223 */ /* 0x000fe20000010091 */
[----:B------:R-:W-:Y:S01]  /*7310*/  FFMA.FTZ R134, R196, R166, R167 ;  /* 0x000000a6c4867223 */ /* 0x000fe200000100a7 */
[----:B------:R-:W-:Y:S01]  /*7320*/  FMUL.FTZ R132, R152, UR13 ;  /* 0x0000000d98847c20 */ /* 0x000fe20008410000 */
[----:B------:R-:W-:-:S02]  /*7330*/  FADD.FTZ R133, R172, -R133 ;  /* 0x80000085ac857221 */ /* 0x000fc40000010000 */
[----:B------:R-:W-:Y:S02]  /*7340*/  FADD.FTZ R158, R171, -R134 ;  /* 0x80000086ab9e7221 */ /* 0x000fe40000010000 */
[----:B------:R-:W-:Y:S01]  /*7350*/  FFMA.FTZ R154, R193, R133, R146 ;  /* 0x00000085c19a7223 */ /* 0x000fe20000010092 */
[----:B------:R-:W-:Y:S01]  /*7360*/  SEL R156, R132, RZ, P5 ;  /* 0x000000ff849c7207 */ /* 0x000fe20002800000 */
[----:B------:R-:W-:Y:S01]  /*7370*/  FMUL.FTZ R133, R153, UR13 ;  /* 0x0000000d99857c20 */ /* 0x000fe20008410000 */
[----:B------:R-:W-:Y:S01]  /*7380*/  LOP3.LUT P5, RZ, R7, 0xff00, RZ, 0xc0, !PT ;  /* 0x0000ff0007ff7812 */ /* 0x000fe200078ac0ff */
[----:B------:R-:W-:Y:S01]  /*7390*/  FMUL.FTZ R134, R154, UR13 ;  /* 0x0000000d9a867c20 */ /* 0x000fe20008410000 */
[----:B------:R-:W-:Y:S01]  /*73a0*/  SEL R132, R132, RZ, P4 ;  /* 0x000000ff84847207 */ /* 0x000fe20002000000 */
[----:B------:R-:W-:Y:S01]  /*73b0*/  FFMA.FTZ R155, R193, R158, R147 ;  /* 0x0000009ec19b7223 */ /* 0x000fe20000010093 */
[----:B------:R-:W-:Y:S02]  /*73c0*/  LOP3.LUT P4, RZ, R8, 0xff00, RZ, 0xc0, !PT ;  /* 0x0000ff0008ff7812 */ /* 0x000fe4000788c0ff */
[----:B------:R-:W-:Y:S01]  /*73d0*/  SEL R157, R133, RZ, P5 ;  /* 0x000000ff859d7207 */ /* 0x000fe20002800000 */
[----:B------:R-:W-:Y:S01]  /*73e0*/  FMUL.FTZ R135, R155, UR13 ;  /* 0x0000000d9b877c20 */ /* 0x000fe20008410000 */
[----:B------:R-:W-:-:S02]  /*73f0*/  LOP3.LUT P5, RZ, R7, 0xff0000, RZ, 0xc0, !PT ;  /* 0x00ff000007ff7812 */ /* 0x000fc400078ac0ff */
[----:B------:R-:W-:Y:S02]  /*7400*/  SEL R133, R133, RZ, P4 ;  /* 0x000000ff85857207 */ /* 0x000fe40002000000 */
[----:B------:R-:W-:Y:S02]  /*7410*/  LOP3.LUT P4, RZ, R8, 0xff0000, RZ, 0xc0, !PT ;  /* 0x00ff000008ff7812 */ /* 0x000fe4000788c0ff */
[C---:B------:R-:W-:Y:S02]  /*7420*/  SEL R158, R134.reuse, RZ, P5 ;  /* 0x000000ff869e7207 */ /* 0x040fe40002800000 */
[----:B------:R-:W-:Y:S02]  /*7430*/  ISETP.GE.U32.AND P5, PT, R7, 0x1000000, PT ;  /* 0x010000000700780c */ /* 0x000fe40003fa6070 */
[----:B------:R-:W-:Y:S02]  /*7440*/  SEL R134, R134, RZ, P4 ;  /* 0x000000ff86867207 */ /* 0x000fe40002000000 */
[----:B------:R-:W-:-:S02]  /*7450*/  ISETP.GE.U32.AND P4, PT, R8, 0x1000000, PT ;  /* 0x010000000800780c */ /* 0x000fc40003f86070 */
[C---:B------:R-:W-:Y:S02]  /*7460*/  SEL R159, R135.reuse, RZ, P5 ;  /* 0x000000ff879f7207 */ /* 0x040fe40002800000 */
[----:B------:R-:W-:Y:S01]  /*7470*/  SEL R135, R135, RZ, P4 ;  /* 0x000000ff87877207 */ /* 0x000fe20002000000 */
[----:B------:R-:W-:Y:S08]  /*7480*/  BRA `(.L_x_3930) ;  /* 0x0000000c00547947 */ /* 0x000ff00003800000 */
.L_x_3929:
[-CC-:B01-34-:R-:W-:Y:S01]  /*7490*/  FFMA.FTZ R133, R183, R166.reuse, R167.reuse ;  /* 0x000000a6b7857223 */ /* 0x19bfe200000100a7 */
[-CC-:B------:R-:W-:Y:S01]  /*74a0*/  FFMA.FTZ R132, R184, R166.reuse, R167.reuse ;  /* 0x000000a6b8847223 */ /* 0x180fe200000100a7 */
[----:B------:R-:W-:Y:S01]  /*74b0*/  FFMA.FTZ R135, R197, R166, R167 ;  /* 0x000000a6c5877223 */ /* 0x000fe200000100a7 */
[----:B------:R-:W-:Y:S01]  /*74c0*/  LOP3.LUT P5, RZ, R7, 0xff, RZ, 0xc0, !PT ;  /* 0x000000ff07ff7812 */ /* 0x000fe200078ac0ff */
[----:B------:R-:W-:Y:S01]  /*74d0*/  FADD.FTZ R133, R6, -R133 ;  /* 0x8000008506857221 */ /* 0x000fe20000010000 */
[----:B------:R-:W-:Y:S01]  /*74e0*/  FADD.FTZ R132, R5, -R132 ;  /* 0x8000008405847221 */ /* 0x000fe20000010000 */
[----:B------:R-:W-:Y:S01]  /*74f0*/  LOP3.LUT P4, RZ, R8, 0xff, RZ, 0xc0, !PT ;  /* 0x000000ff08ff7812 */ /* 0x000fe2000788c0ff */
[----:B------:R-:W-:Y:S01]  /*7500*/  FADD.FTZ R135, R172, -R135 ;  /* 0x80000087ac877221 */ /* 0x000fe20000010000 */
[C---:B-----5:R-:W-:Y:S01]  /*7510*/  FFMA.FTZ R133, R193.reuse, R133, R144 ;  /* 0x00000085c1857223 */ /* 0x060fe20000010090 */
[C---:B------:R-:W-:Y:S01]  /*7520*/  FFMA.FTZ R132, R193.reuse, R132, R145 ;  /* 0x00000084c1847223 */ /* 0x040fe20000010091 */
[----:B------:R-:W-:Y:S01]  /*7530*/  FFMA.FTZ R158, R196, R166, R167 ;  /* 0x000000a6c49e7223 */ /* 0x000fe200000100a7 */
[----:B------:R-:W-:Y:S01]  /*7540*/  FFMA.FTZ R135, R193, R135, R146 ;  /* 0x00000087c1877223 */ /* 0x000fe20000010092 */
[----:B------:R-:W-:Y:S01]  /*7550*/  FMUL.FTZ R133, R133, UR13 ;  /* 0x0000000d85857c20 */ /* 0x000fe20008410000 */
[----:B------:R-:W-:Y:S01]  /*7560*/  FMUL.FTZ R134, R132, UR13 ;  /* 0x0000000d84867c20 */ /* 0x000fe20008410000 */
[----:B------:R-:W-:Y:S01]  /*7570*/  FADD.FTZ R158, R171, -R158 ;  /* 0x8000009eab9e7221 */ /* 0x000fe20000010000 */
[----:B------:R-:W-:-:S02]  /*7580*/  FMUL.FTZ R135, R135, UR13 ;  /* 0x0000000d87877c20 */ /* 0x000fc40008410000 */
[----:B------:R-:W-:Y:S01]  /*7590*/  SEL R156, R133, RZ, P5 ;  /* 0x000000ff859c7207 */ /* 0x000fe20002800000 */
[----:B------:R-:W-:Y:S01]  /*75a0*/  FFMA.FTZ R159, R193, R158, R147 ;  /* 0x0000009ec19f7223 */ /* 0x000fe20000010093 */
[----:B------:R-:W-:Y:S02]  /*75b0*/  SEL R132, R133, RZ, P4 ;  /* 0x000000ff85847207 */ /* 0x000fe40002000000 */
[----:B------:R-:W-:Y:S02]  /*75c0*/  LOP3.LUT P5, RZ, R7, 0xff00, RZ, 0xc0, !PT ;  /* 0x0000ff0007ff7812 */ /* 0x000fe400078ac0ff */
[----:B------:R-:W-:Y:S02]  /*75d0*/  LOP3.LUT P4, RZ, R8, 0xff00, RZ, 0xc0, !PT ;  /* 0x0000ff0008ff7812 */ /* 0x000fe4000788c0ff */
[C---:B------:R-:W-:Y:S02]  /*75e0*/  SEL R157, R134.reuse, RZ, P5 ;  /* 0x000000ff869d7207 */ /* 0x040fe40002800000 */
[----:B------:R-:W-:-:S02]  /*75f0*/  SEL R133, R134, RZ, P4 ;  /* 0x000000ff86857207 */ /* 0x000fc40002000000 */
[----:B------:R-:W-:Y:S02]  /*7600*/  LOP3.LUT P5, RZ, R7, 0xff0000, RZ, 0xc0, !PT ;  /* 0x00ff000007ff7812 */ /* 0x000fe400078ac0ff */
[C---:B------:R-:W-:Y:S02]  /*7610*/  LOP3.LUT P4, RZ, R8.reuse, 0xff0000, RZ, 0xc0, !PT ;  /* 0x00ff000008ff7812 */ /* 0x040fe4000788c0ff */
[C---:B------:R-:W-:Y:S02]  /*7620*/  SEL R158, R135.reuse, RZ, P5 ;  /* 0x000000ff879e7207 */ /* 0x040fe40002800000 */
[----:B------:R-:W-:Y:S01]  /*7630*/  SEL R134, R135, RZ, P4 ;  /* 0x000000ff87867207 */ /* 0x000fe20002000000 */
[----:B------:R-:W-:Y:S01]  /*7640*/  FMUL.FTZ R135, R159, UR13 ;  /* 0x0000000d9f877c20 */ /* 0x000fe20008410000 */
[----:B------:R-:W-:Y:S02]  /*7650*/  ISETP.GE.U32.AND P5, PT, R7, 0x1000000, PT ;  /* 0x010000000700780c */ /* 0x000fe40003fa6070 */
[----:B------:R-:W-:-:S02]  /*7660*/  ISETP.GE.U32.AND P4, PT, R8, 0x1000000, PT ;  /* 0x010000000800780c */ /* 0x000fc40003f86070 */
[C---:B------:R-:W-:Y:S02]  /*7670*/  SEL R159, R135.reuse, RZ, P5 ;  /* 0x000000ff879f7207 */ /* 0x040fe40002800000 */
[----:B------:R-:W-:Y:S01]  /*7680*/  SEL R135, R135, RZ, P4 ;  /* 0x000000ff87877207 */ /* 0x000fe20002000000 */
[----:B------:R-:W-:Y:S08]  /*7690*/  BRA `(.L_x_3930) ;  /* 0x0000000800d07947 */ /* 0x000ff00003800000 */
.L_x_3928:
[----:B01-34-:R-:W0:Y:S02]  /*76a0*/  LDC.64 R132, c[0x0][0x478] ;  /* 0x00011e00ff847b82 */ /* 0x01be240000000a00 */
        /* <DEDUP_REMOVED lines=8> */
[----:B------:R-:W-:Y:S01]  /*7730*/  FFMA.FTZ R133, R197, R166, R167 ;  /* 0x000000a6c5857223 */ /* 0x000fe200000100a7 */
[----:B------:R-:W-:Y:S01]  /*7740*/  LOP3.LUT P4, RZ, R8, 0xff, RZ, 0xc0, !PT ;  /* 0x000000ff08ff7812 */ /* 0x000fe2000788c0ff */
        /* <DEDUP_REMOVED lines=11> */
[----:B------:R-:W-:Y:S01]  /*7800*/  FMUL.FTZ R155, R193, R158 ;  /* 0x0000009ec19b7220 */ /* 0x000fe20000410000 */
[----:B------:R-:W-:Y:S02]  /*7810*/  SEL R132, R132, RZ, P4 ;  /* 0x000000ff84847207 */ /* 0x000fe40002000000 */
[----:B------:R-:W-:Y:S01]  /*7820*/  LOP3.LUT P4, RZ, R8, 0xff00, RZ, 0xc0, !PT ;  /* 0x0000ff0008ff7812 */ /* 0x000fe2000788c0ff */
[----:B------:R-:W-:Y:S01]  /*7830*/  FMUL.FTZ R135, R155, UR13 ;  /* 0x0000000d9b877c20 */ /* 0x000fe20008410000 */
[----:B------:R-:W-:Y:S02]  /*7840*/  SEL R157, R133, RZ, P5 ;  /* 0x000000ff859d7207 */ /* 0x000fe40002800000 */
        /* <DEDUP_REMOVED lines=10> */
.L_x_3931:
[-CC-:B------:R-:W-:Y:S01]  /*78f0*/  FFMA.FTZ R133, R183, R166.reuse, R167.reuse ;  /* 0x000000a6b7857223 */ /* 0x180fe200000100a7 */
[-CC-:B------:R-:W-:Y:S01]  /*7900*/  FFMA.FTZ R134, R184, R166.reuse, R167.reuse ;  /* 0x000000a6b8867223 */ /* 0x180fe200000100a7 */
[----:B------:R-:W-:Y:S01]  /*7910*/  LOP3.LUT P5, RZ, R7, 0xff, RZ, 0xc0, !PT ;  /* 0x000000ff07ff7812 */ /* 0x000fe200078ac0ff */
[-C--:B------:R-:W-:Y:S01]  /*7920*/  FFMA.FTZ R160, R196, R166.reuse, R167 ;  /* 0x000000a6c4a07223 */ /* 0x080fe200000100a7 */
[----:B------:R-:W-:Y:S01]  /*7930*/  FADD.FTZ R132, R6, -R133 ;  /* 0x8000008506847221 */ /* 0x000fe20000010000 */
[----:B------:R-:W-:Y:S01]  /*7940*/  FADD.FTZ R134, R5, -R134 ;  /* 0x8000008605867221 */ /* 0x000fe20000010000 */
[----:B------:R-:W-:Y:S01]  /*7950*/  FFMA.FTZ R133, R197, R166, R167 ;  /* 0x000000a6c5857223 */ /* 0x000fe200000100a7 */
[----:B------:R-:W-:Y:S01]  /*7960*/  LOP3.LUT P4, RZ, R8, 0xff, RZ, 0xc0, !PT ;  /* 0x000000ff08ff7812 */ /* 0x000fe2000788c0ff */
        /* <DEDUP_REMOVED lines=10> */
[----:B------:R-:W-:Y:S01]  /*7a10*/  SEL R132, R132, RZ, P4 ;  /* 0x000000ff84847207 */ /* 0x000fe20002000000 */
[----:B------:R-:W-:Y:S01]  /*7a20*/  FMUL.FTZ R160, R160, UR13 ;  /* 0x0000000da0a07c20 */ /* 0x000fe20008410000 */
[----:B------:R-:W-:Y:S02]  /*7a30*/  LOP3.LUT P5, RZ, R7, 0xff00, RZ, 0xc0, !PT ;  /* 0x0000ff0007ff7812 */ /* 0x000fe400078ac0ff */
[----:B------:R-:W-:Y:S02]  /*7a40*/  LOP3.LUT P4, RZ, R8, 0xff00, RZ, 0xc0, !PT ;  /* 0x0000ff0008ff7812 */ /* 0x000fe4000788c0ff */
[C---:B------:R-:W-:Y:S02]  /*7a50*/  SEL R157, R134.reuse, RZ, P5 ;  /* 0x000000ff869d7207 */ /* 0x040fe40002800000 */
[----:B------:R-:W-:-:S02]  /*7a60*/  SEL R133, R134, RZ, P4 ;  /* 0x000000ff86857207 */ /* 0x000fc40002000000 */
[----:B------:R-:W-:Y:S02]  /*7a70*/  LOP3.LUT P5, RZ, R7, 0xff0000, RZ, 0xc0, !PT ;  /* 0x00ff000007ff7812 */ /* 0x000fe400078ac0ff */
[C---:B------:R-:W-:Y:S02]  /*7a80*/  LOP3.LUT P4, RZ, R8.reuse, 0xff0000, RZ, 0xc0, !PT ;  /* 0x00ff000008ff7812 */ /* 0x040fe4000788c0ff */
[C---:B------:R-:W-:Y:S02]  /*7a90*/  SEL R158, R135.reuse, RZ, P5 ;  /* 0x000000ff879e7207 */ /* 0x040fe40002800000 */
[----:B------:R-:W-:Y:S02]  /*7aa0*/  SEL R134, R135, RZ, P4 ;  /* 0x000000ff87867207 */ /* 0x000fe40002000000 */
[----:B------:R-:W-:Y:S02]  /*7ab0*/  ISETP.GE.U32.AND P5, PT, R7, 0x1000000, PT ;  /* 0x010000000700780c */ /* 0x000fe40003fa6070 */
[----:B------:R-:W-:-:S02]  /*7ac0*/  ISETP.GE.U32.AND P4, PT, R8, 0x1000000, PT ;  /* 0x010000000800780c */ /* 0x000fc40003f86070 */
[C---:B------:R-:W-:Y:S02]  /*7ad0*/  SEL R159, R160.reuse, RZ, P5 ;  /* 0x000000ffa09f7207 */ /* 0x040fe40002800000 */
[----:B------:R-:W-:Y:S01]  /*7ae0*/  SEL R135, R160, RZ, P4 ;  /* 0x000000ffa0877207 */ /* 0x000fe20002000000 */
[----:B------:R-:W-:Y:S08]  /*7af0*/  BRA `(.L_x_3930) ;  /* 0x0000000400b87947 */ /* 0x000ff00003800000 */
.L_x_3927:
[----:B------:R-:W-:-:S04]  /*7b00*/  UISETP.NE.U32.AND UP0, UPT, UR24, URZ, UPT ;  /* 0x000000ff1800728c */ /* 0x000fc8000bf05070 */
[----:B------:R-:W-:-:S09]  /*7b10*/  UISETP.NE.AND.EX UP0, UPT, UR25, URZ, UPT, UP0 ;  /* 0x000000ff1900728c */ /* 0x000fd2000bf05300 */
[----:B------:R-:W-:Y:S05]  /*7b20*/  BRA.U !UP0, `(.L_x_3932) ;  /* 0x0000000108d87547 */ /* 0x000fea000b800000 */
[----:B01-34-:R-:W0:Y:S02]  /*7b30*/  LDC.64 R156, c[0x0][0x478] ;  /* 0x00011e00ff9c7b82 */ /* 0x01be240000000a00 */
        /* <DEDUP_REMOVED lines=13> */
[----:B------:R-:W-:Y:S01]  /*7c10*/  FFMA.FTZ R154, R193, R155, R146 ;  /* 0x0000009bc19a7223 */ /* 0x000fe20000010092 */
[----:B------:R-:W-:Y:S01]  /*7c20*/  LOP3.LUT P5, RZ, R7, 0xff, RZ, 0xc0, !PT ;  /* 0x000000ff07ff7812 */ /* 0x000fe200078ac0ff */
[----:B------:R-:W-:Y:S01]  /*7c30*/  FMUL.FTZ R156, R152, UR13 ;  /* 0x0000000d989c7c20 */ /* 0x000fe20008410000 */
[----:B------:R-:W-:Y:S01]  /*7c40*/  FMUL.FTZ R157, R153, UR13 ;  /* 0x0000000d999d7c20 */ /* 0x000fe20008410000 */
[----:B------:R-:W-:Y:S01]  /*7c50*/  LOP3.LUT P4, RZ, R7, 0xff00, RZ, 0xc0, !PT ;  /* 0x0000ff0007ff7812 */ /* 0x000fe2000788c0ff */
[----:B------:R-:W-:Y:S01]  /*7c60*/  FFMA.FTZ R155, R193, R158, R147 ;  /* 0x0000009ec19b7223 */ /* 0x000fe20000010093 */
[----:B------:R-:W-:Y:S01]  /*7c70*/  FMUL.FTZ R158, R154, UR13 ;  /* 0x0000000d9a9e7c20 */ /* 0x000fe20008410000 */
[----:B------:R-:W-:-:S02]  /*7c80*/  SEL R156, R156, RZ, P5 ;  /* 0x000000ff9c9c7207 */ /* 0x000fc40002800000 */
[----:B------:R-:W-:Y:S01]  /*7c90*/  SEL R157, R157, RZ, P4 ;  /* 0x000000ff9d9d7207 */ /* 0x000fe20002000000 */
[----:B------:R-:W-:Y:S01]  /*7ca0*/  FMUL.FTZ R159, R155, UR13 ;  /* 0x0000000d9b9f7c20 */ /* 0x000fe20008410000 */
[C---:B------:R-:W-:Y:S02]  /*7cb0*/  LOP3.LUT P5, RZ, R7.reuse, 0xff0000, RZ, 0xc0, !PT ;  /* 0x00ff000007ff7812 */ /* 0x040fe400078ac0ff */
[----:B------:R-:W-:Y:S02]  /*7cc0*/  ISETP.GE.U32.AND P4, PT, R7, 0x1000000, PT ;  /* 0x010000000700780c */ /* 0x000fe40003f86070 */
[----:B------:R-:W-:Y:S02]  /*7cd0*/  SEL R158, R158, RZ, P5 ;  /* 0x000000ff9e9e7207 */ /* 0x000fe40002800000 */
[----:B------:R-:W-:Y:S01]  /*7ce0*/  SEL R159, R159, RZ, P4 ;  /* 0x000000ff9f9f7207 */ /* 0x000fe20002000000 */
[----:B------:R-:W-:Y:S08]  /*7cf0*/  BRA `(.L_x_3930) ;  /* 0x0000000400387947 */ /* 0x000ff00003800000 */
.L_x_3933:
        /* <DEDUP_REMOVED lines=10> */
[----:B------:R-:W-:Y:S01]  /*7da0*/  LOP3.LUT P5, RZ, R7, 0xff, RZ, 0xc0, !PT ;  /* 0x000000ff07ff7812 */ /* 0x000fe200078ac0ff */
[----:B------:R-:W-:Y:S01]  /*7db0*/  FFMA.FTZ R159, R193, R159, R146 ;  /* 0x0000009fc19f7223 */ /* 0x000fe20000010092 */
[----:B------:R-:W-:Y:S01]  /*7dc0*/  FMUL.FTZ R157, R157, UR13 ;  /* 0x0000000d9d9d7c20 */ /* 0x000fe20008410000 */
[----:B------:R-:W-:Y:S01]  /*7dd0*/  FMUL.FTZ R158, R156, UR13 ;  /* 0x0000000d9c9e7c20 */ /* 0x000fe20008410000 */
[----:B------:R-:W-:Y:S01]  /*7de0*/  LOP3.LUT P4, RZ, R7, 0xff00, RZ, 0xc0, !PT ;  /* 0x0000ff0007ff7812 */ /* 0x000fe2000788c0ff */
[----:B------:R-:W-:Y:S01]  /*7df0*/  FFMA.FTZ R160, R193, R160, R147 ;  /* 0x000000a0c1a07223 */ /* 0x000fe20000010093 */
[----:B------:R-:W-:Y:S01]  /*7e00*/  FMUL.FTZ R159, R159, UR13 ;  /* 0x0000000d9f9f7c20 */ /* 0x000fe20008410000 */
[----:B------:R-:W-:-:S02]  /*7e10*/  SEL R156, R157, RZ, P5 ;  /* 0x000000ff9d9c7207 */ /* 0x000fc40002800000 */
[C---:B------:R-:W-:Y:S01]  /*7e20*/  LOP3.LUT P5, RZ, R7.reuse, 0xff0000, RZ, 0xc0, !PT ;  /* 0x00ff000007ff7812 */ /* 0x040fe200078ac0ff */
[----:B------:R-:W-:Y:S01]  /*7e30*/  FMUL.FTZ R160, R160, UR13 ;  /* 0x0000000da0a07c20 */ /* 0x000fe20008410000 */
[----:B------:R-:W-:Y:S02]  /*7e40*/  SEL R157, R158, RZ, P4 ;  /* 0x000000ff9e9d7207 */ /* 0x000fe40002000000 */
[----:B------:R-:W-:Y:S02]  /*7e50*/  ISETP.GE.U32.AND P4, PT, R7, 0x1000000, PT ;  /* 0x010000000700780c */ /* 0x000fe40003f86070 */
[----:B------:R-:W-:Y:S02]  /*7e60*/  SEL R158, R159, RZ, P5 ;  /* 0x000000ff9f9e7207 */ /* 0x000fe40002800000 */
[----:B------:R-:W-:Y:S01]  /*7e70*/  SEL R159, R160, RZ, P4 ;  /* 0x000000ffa09f7207 */ /* 0x000fe20002000000 */
[----:B------:R-:W-:Y:S08]  /*7e80*/  BRA `(.L_x_3930) ;  /* 0x0000000000d47947 */ /* 0x000ff00003800000 */
.L_x_3932:
        /* <DEDUP_REMOVED lines=12> */
[C---:B-----5:R-:W-:Y:S01]  /*7f50*/  FMUL.FTZ R152, R193.reuse, R152 ;  /* 0x00000098c1987220 */ /* 0x060fe20000410000 */
[----:B------:R-:W-:Y:S01]  /*7f60*/  FMUL.FTZ R153, R193, R154 ;  /* 0x0000009ac1997220 */ /* 0x000fe20000410000 */
[----:B------:R-:W-:Y:S01]  /*7f70*/  FADD.FTZ R154, R172, -R155 ;  /* 0x8000009bac9a7221 */ /* 0x000fe20000010000 */
[----:B------:R-:W-:Y:S01]  /*7f80*/  LOP3.LUT P4, RZ, R7, 0xff00, RZ, 0xc0, !PT ;  /* 0x0000ff0007ff7812 */ /* 0x000fe2000788c0ff */
        /* <DEDUP_REMOVED lines=8> */
[C---:B------:R-:W-:Y:S02]  /*8010*/  LOP3.LUT P5, RZ, R7.reuse, 0xff0000, RZ, 0xc0, !PT ;  /* 0x00ff000007ff7812 */ /* 0x040fe400078ac0ff */
[----:B------:R-:W-:Y:S02]  /*8020*/  ISETP.GE.U32.AND P4, PT, R7, 0x1000000, PT ;  /* 0x010000000700780c */ /* 0x000fe40003f86070 */
[----:B------:R-:W-:Y:S02]  /*8030*/  SEL R158, R158, RZ, P5 ;  /* 0x000000ff9e9e7207 */ /* 0x000fe40002800000 */
[----:B------:R-:W-:Y:S01]  /*8040*/  SEL R159, R159, RZ, P4 ;  /* 0x000000ff9f9f7207 */ /* 0x000fe20002000000 */
[----:B------:R-:W-:Y:S08]  /*8050*/  BRA `(.L_x_3930) ;  /* 0x0000000000607947 */ /* 0x000ff00003800000 */
.L_x_3934:
        /* <DEDUP_REMOVED lines=23> */
[----:B------:R-:W-:-:S09]  /*81d0*/  SEL R159, R162, RZ, P4 ;  /* 0x000000ffa29f7207 */ /* 0x000fd20002000000 */
.L_x_3930:
        /* <DEDUP_REMOVED lines=10> */
.L_x_3926:
[----:B------:R-:W-:Y:S05]  /*8280*/  BSYNC.RECONVERGENT B0 ;  /* 0x0000000000007941 */ /* 0x000fea0003800200 */
.L_x_3925:
        /* <DEDUP_REMOVED lines=22> */
[----:B------:R-:W-:Y:S01]  /*83f0*/  LOP3.LUT P5, RZ, R4, 0xff, RZ, 0xc0, !PT ;  /* 0x000000ff04ff7812 */ /* 0x000fe200078ac0ff */
[----:B------:R-:W-:Y:S01]  /*8400*/  FFMA.FTZ R154, R193, R167, R150 ;  /* 0x000000a7c19a7223 */ /* 0x000fe20000010096 */
[----:B------:R-:W-:Y:S01]  /*8410*/  FMUL.FTZ R132, R152, UR13 ;  /* 0x0000000d98847c20 */ /* 0x000fe20008410000 */
[----:B------:R-:W-:Y:S01]  /*8420*/  LOP3.LUT P4, RZ, R3, 0xff, RZ, 0xc0, !PT ;  /* 0x000000ff03ff7812 */ /* 0x000fe2000788c0ff */
[----:B------:R-:W-:Y:S01]  /*8430*/  FMUL.FTZ R133, R153, UR13 ;  /* 0x0000000d99857c20 */ /* 0x000fe20008410000 */
[----:B------:R-:W-:Y:S01]  /*8440*/  FFMA.FTZ R155, R193, R134, R151 ;  /* 0x00000086c19b7223 */ /* 0x000fe20000010097 */
[----:B------:R-:W-:Y:S01]  /*8450*/  LOP3.LUT P6, RZ, R4, 0xff00, RZ, 0xc0, !PT ;  /* 0x0000ff0004ff7812 */ /* 0x000fe200078cc0ff */
[----:B------:R-:W-:Y:S01]  /*8460*/  FMUL.FTZ R134, R154, UR13 ;  /* 0x0000000d9a867c20 */ /* 0x000fe20008410000 */
[----:B------:R-:W-:Y:S01]  /*8470*/  SEL R156, R132, RZ, P5 ;  /* 0x000000ff849c7207 */ /* 0x000fe20002800000 */
[----:B------:R-:W-:Y:S01]  /*8480*/  FMUL.FTZ R135, R155, UR13 ;  /* 0x0000000d9b877c20 */ /* 0x000fe20008410000 */
[----:B------:R-:W-:-:S02]  /*8490*/  LOP3.LUT P5, RZ, R3, 0xff00, RZ, 0xc0, !PT ;  /* 0x0000ff0003ff7812 */ /* 0x000fc400078ac0ff */
[----:B------:R-:W-:Y:S02]  /*84a0*/  SEL R132, R132, RZ, P4 ;  /* 0x000000ff84847207 */ /* 0x000fe40002000000 */
[C---:B------:R-:W-:Y:S02]  /*84b0*/  LOP3.LUT P4, RZ, R4.reuse, 0xff0000, RZ, 0xc0, !PT ;  /* 0x00ff000004ff7812 */ /* 0x040fe4000788c0ff */
[C---:B------:R-:W-:Y:S02]  /*84c0*/  SEL R157, R133.reuse, RZ, P6 ;  /* 0x000000ff859d7207 */ /* 0x040fe40003000000 */
[----:B------:R-:W-:Y:S02]  /*84d0*/  SEL R133, R133, RZ, P5 ;  /* 0x000000ff85857207 */ /* 0x000fe40002800000 */
[----:B------:R-:W-:Y:S02]  /*84e0*/  ISETP.GE.U32.AND P5, PT, R4, 0x1000000, PT ;  /* 0x010000000400780c */ /* 0x000fe40003fa6070 */
[----:B------:R-:W-:-:S02]  /*84f0*/  SEL R158, R134, RZ, P4 ;  /* 0x000000ff869e7207 */ /* 0x000fc40002000000 */
[C---:B------:R-:W-:Y:S02]  /*8500*/  LOP3.LUT P6, RZ, R3.reuse, 0xff0000, RZ, 0xc0, !PT ;  /* 0x00ff000003ff7812 */ /* 0x040fe400078cc0ff */
[----:B------:R-:W-:Y:S02]  /*8510*/  ISETP.GE.U32.AND P4, PT, R3, 0x1000000, PT ;  /* 0x010000000300780c */ /* 0x000fe40003f86070 */
[C---:B------:R-:W-:Y:S02]  /*8520*/  SEL R159, R135.reuse, RZ, P5 ;  /* 0x000000ff879f7207 */ /* 0x040fe40002800000 */
[----:B------:R-:W-:Y:S02]  /*8530*/  SEL R134, R134, RZ, P6 ;  /* 0x000000ff86867207 */ /* 0x000fe40003000000 */
[----:B------:R-:W-:Y:S01]  /*8540*/  SEL R135, R135, RZ, P4 ;  /* 0x000000ff87877207 */ /* 0x000fe20002000000 */
[----:B------:R-:W-:Y:S06]  /*8550*/  BRA `(.L_x_3940) ;  /* 0x0000000c00547947 */ /* 0x000fec0003800000 */
.L_x_3939:
        /* <DEDUP_REMOVED lines=13> */
[----:B------:R-:W-:Y:S01]  /*8630*/  LOP3.LUT P4, RZ, R3, 0xff, RZ, 0xc0, !PT ;  /* 0x000000ff03ff7812 */ /* 0x000fe2000788c0ff */
[----:B------:R-:W-:Y:S01]  /*8640*/  FFMA.FTZ R135, R193, R134, R151 ;  /* 0x00000086c1877223 */ /* 0x000fe20000010097 */
[----:B------:R-:W-:Y:S01]  /*8650*/  FMUL.FTZ R134, R132, UR13 ;  /* 0x0000000d84867c20 */ /* 0x000fe20008410000 */
[----:B------:R-:W-:Y:S01]  /*8660*/  FMUL.FTZ R167, R167, UR13 ;  /* 0x0000000da7a77c20 */ /* 0x000fe20008410000 */
[----:B------:R-:W-:Y:S01]  /*8670*/  SEL R156, R133, RZ, P5 ;  /* 0x000000ff859c7207 */ /* 0x000fe20002800000 */
[----:B------:R-:W-:Y:S01]  /*8680*/  FMUL.FTZ R135, R135, UR13 ;  /* 0x0000000d87877c20 */ /* 0x000fe20008410000 */
[----:B------:R-:W-:-:S02]  /*8690*/  LOP3.LUT P5, RZ, R3, 0xff00, RZ, 0xc0, !PT ;  /* 0x0000ff0003ff7812 */ /* 0x000fc400078ac0ff */
[----:B------:R-:W-:Y:S02]  /*86a0*/  SEL R132, R133, RZ, P4 ;  /* 0x000000ff85847207 */ /* 0x000fe40002000000 */
[C---:B------:R-:W-:Y:S02]  /*86b0*/  LOP3.LUT P6, RZ, R4.reuse, 0xff00, RZ, 0xc0, !PT ;  /* 0x0000ff0004ff7812 */ /* 0x040fe400078cc0ff */
[----:B------:R-:W-:Y:S02]  /*86c0*/  LOP3.LUT P4, RZ, R4, 0xff0000, RZ, 0xc0, !PT ;  /* 0x00ff000004ff7812 */ /* 0x000fe4000788c0ff */
[C---:B------:R-:W-:Y:S02]  /*86d0*/  SEL R133, R134.reuse, RZ, P5 ;  /* 0x000000ff86857207 */ /* 0x040fe40002800000 */
[----:B------:R-:W-:Y:S02]  /*86e0*/  SEL R157, R134, RZ, P6 ;  /* 0x000000ff869d7207 */ /* 0x000fe40003000000 */
[----:B------:R-:W-:-:S02]  /*86f0*/  ISETP.GE.U32.AND P5, PT, R4, 0x1000000, PT ;  /* 0x010000000400780c */ /* 0x000fc40003fa6070 */
[----:B------:R-:W-:Y:S02]  /*8700*/  SEL R158, R167, RZ, P4 ;  /* 0x000000ffa79e7207 */ /* 0x000fe40002000000 */
[C---:B------:R-:W-:Y:S02]  /*8710*/  LOP3.LUT P6, RZ, R3.reuse, 0xff0000, RZ, 0xc0, !PT ;  /* 0x00ff000003ff7812 */ /* 0x040fe400078cc0ff */
[----:B------:R-:W-:Y:S02]  /*8720*/  ISETP.GE.U32.AND P4, PT, R3, 0x1000000, PT ;  /* 0x010000000300780c */ /* 0x000fe40003f86070 */
[----:B------:R-:W-:Y:S02]  /*8730*/  SEL R159, R135, RZ, P5 ;  /* 0x000000ff879f7207 */ /* 0x000fe40002800000 */
[----:B------:R-:W-:Y:S02]  /*8740*/  SEL R134, R167, RZ, P6 ;  /* 0x000000ffa7867207 */ /* 0x000fe40003000000 */
[----:B------:R-:W-:Y:S01]  /*8750*/  SEL R135, R135, RZ, P4 ;  /* 0x000000ff87877207 */ /* 0x000fe20002000000 */
[----:B------:R-:W-:Y:S06]  /*8760*/  BRA `(.L_x_3940) ;  /* 0x0000000800d07947 */ /* 0x000fec0003800000 */
.L_x_3938:
        /* <DEDUP_REMOVED lines=14> */
[----:B------:R-:W-:Y:S01]  /*8850*/  LOP3.LUT P5, RZ, R4, 0xff, RZ, 0xc0, !PT ;  /* 0x000000ff04ff7812 */ /* 0x000fe200078ac0ff */
[----:B------:R-:W-:Y:S01]  /*8860*/  FMUL.FTZ R154, R193, R154 ;  /* 0x0000009ac19a7220 */ /* 0x000fe20000410000 */
[----:B------:R-:W-:Y:S01]  /*8870*/  FMUL.FTZ R132, R152, UR13 ;  /* 0x0000000d98847c20 */ /* 0x000fe20008410000 */
[----:B------:R-:W-:Y:S01]  /*8880*/  LOP3.LUT P4, RZ, R3, 0xff, RZ, 0xc0, !PT ;  /* 0x000000ff03ff7812 */ /* 0x000fe2000788c0ff */
[----:B------:R-:W-:Y:S01]  /*8890*/  FMUL.FTZ R133, R153, UR13 ;  /* 0x0000000d99857c20 */ /* 0x000fe20008410000 */
[----:B------:R-:W-:Y:S01]  /*88a0*/  FMUL.FTZ R155, R193, R134 ;  /* 0x00000086c19b7220 */ /* 0x000fe20000410000 */
        /* <DEDUP_REMOVED lines=17> */
.L_x_3941:
        /* <DEDUP_REMOVED lines=11> */
[----:B------:R-:W-:Y:S01]  /*8a70*/  LOP3.LUT P5, RZ, R4, 0xff, RZ, 0xc0, !PT ;  /* 0x000000ff04ff7812 */ /* 0x000fe200078ac0ff */
[----:B------:R-:W-:Y:S01]  /*8a80*/  FMUL.FTZ R132, R132, UR13 ;  /* 0x0000000d84847c20 */ /* 0x000fe20008410000 */
[----:B------:R-:W-:Y:S01]  /*8a90*/  FMUL.FTZ R193, R193, R156 ;  /* 0x0000009cc1c17220 */ /* 0x000fe20000410000 */
[----:B------:R-:W-:Y:S01]  /*8aa0*/  LOP3.LUT P4, RZ, R3, 0xff, RZ, 0xc0, !PT ;  /* 0x000000ff03ff7812 */ /* 0x000fe2000788c0ff */
[----:B------:R-:W-:Y:S01]  /*8ab0*/  FMUL.FTZ R134, R134, UR13 ;  /* 0x0000000d86867c20 */ /* 0x000fe20008410000 */
[----:B------:R-:W-:Y:S01]  /*8ac0*/  LOP3.LUT P6, RZ, R4, 0xff00, RZ, 0xc0, !PT ;  /* 0x0000ff0004ff7812 */ /* 0x000fe200078cc0ff */
[----:B------:R-:W-:Y:S01]  /*8ad0*/  FMUL.FTZ R193, R193, UR13 ;  /* 0x0000000dc1c17c20 */ /* 0x000fe20008410000 */
[----:B------:R-:W-:Y:S01]  /*8ae0*/  SEL R156, R132, RZ, P5 ;  /* 0x000000ff849c7207 */ /* 0x000fe20002800000 */
[----:B------:R-:W-:Y:S01]  /*8af0*/  FMUL.FTZ R135, R135, UR13 ;  /* 0x0000000d87877c20 */ /* 0x000fe20008410000 */
[----:B------:R-:W-:-:S02]  /*8b00*/  LOP3.LUT P5, RZ, R3, 0xff00, RZ, 0xc0, !PT ;  /* 0x0000ff0003ff7812 */ /* 0x000fc400078ac0ff */
[----:B------:R-:W-:Y:S02]  /*8b10*/  SEL R132, R132, RZ, P4 ;  /* 0x000000ff84847207 */ /* 0x000fe40002000000 */
[----:B------:R-:W-:Y:S02]  /*8b20*/  LOP3.LUT P4, RZ, R4, 0xff0000, RZ, 0xc0, !PT ;  /* 0x00ff000004ff7812 */ /* 0x000fe4000788c0ff */
[C---:B------:R-:W-:Y:S02]  /*8b30*/  SEL R133, R134.reuse, RZ, P5 ;  /* 0x000000ff86857207 */ /* 0x040fe40002800000 */
[----:B------:R-:W-:Y:S02]  /*8b40*/  SEL R157, R134, RZ, P6 ;  /* 0x000000ff869d7207 */ /* 0x000fe40003000000 */
[----:B------:R-:W-:Y:S02]  /*8b50*/  ISETP.GE.U32.AND P5, PT, R4, 0x1000000, PT ;  /* 0x010000000400780c */ /* 0x000fe40003fa6070 */
[----:B------:R-:W-:-:S02]  /*8b60*/  SEL R158, R193, RZ, P4 ;  /* 0x000000ffc19e7207 */ /* 0x000fc40002000000 */
[C---:B------:R-:W-:Y:S02]  /*8b70*/  LOP3.LUT P6, RZ, R3.reuse, 0xff0000, RZ, 0xc0, !PT ;  /* 0x00ff000003ff7812 */ /* 0x040fe400078cc0ff */
[----:B------:R-:W-:Y:S02]  /*8b80*/  ISETP.GE.U32.AND P4, PT, R3, 0x1000000, PT ;  /* 0x010000000300780c */ /* 0x000fe40003f86070 */
[----:B------:R-:W-:Y:S02]  /*8b90*/  SEL R159, R135, RZ, P5 ;  /* 0x000000ff879f7207 */ /* 0x000fe40002800000 */
[----:B------:R-:W-:Y:S02]  /*8ba0*/  SEL R134, R193, RZ, P6 ;  /* 0x000000ffc1867207 */ /* 0x000fe40003000000 */
[----:B------:R-:W-:Y:S01]  /*8bb0*/  SEL R135, R135, RZ, P4 ;  /* 0x000000ff87877207 */ /* 0x000fe20002000000 */
[----:B------:R-:W-:Y:S06]  /*8bc0*/  BRA `(.L_x_3940) ;  /* 0x0000000400b87947 */ /* 0x000fec0003800000 */
.L_x_3937:
        /* <DEDUP_REMOVED lines=18> */
[----:B------:R-:W-:Y:S01]  /*8cf0*/  LOP3.LUT P6, RZ, R4, 0xff, RZ, 0xc0, !PT ;  /* 0x000000ff04ff7812 */ /* 0x000fe200078cc0ff */
[----:B------:R-:W-:Y:S01]  /*8d00*/  FMUL.FTZ R156, R152, UR13 ;  /* 0x0000000d989c7c20 */ /* 0x000fe20008410000 */
[----:B------:R-:W-:Y:S01]  /*8d10*/  FFMA.FTZ R154, R193, R167, R150 ;  /* 0x000000a7c19a7223 */ /* 0x000fe20000010096 */
[----:B------:R-:W-:Y:S01]  /*8d20*/  FMUL.FTZ R157, R153, UR13 ;  /* 0x0000000d999d7c20 */ /* 0x000fe20008410000 */
[----:B------:R-:W-:Y:S01]  /*8d30*/  FMUL.FTZ R159, R155, UR13 ;  /* 0x0000000d9b9f7c20 */ /* 0x000fe20008410000 */
[----:B------:R-:W-:Y:S01]  /*8d40*/  LOP3.LUT P5, RZ, R4, 0xff00, RZ, 0xc0, !PT ;  /* 0x0000ff0004ff7812 */ /* 0x000fe200078ac0ff */
[----:B------:R-:W-:Y:S01]  /*8d50*/  FMUL.FTZ R158, R154, UR13 ;  /* 0x0000000d9a9e7c20 */ /* 0x000fe20008410000 */
[----:B------:R-:W-:-:S02]  /*8d60*/  SEL R156, R156, RZ, P6 ;  /* 0x000000ff9c9c7207 */ /* 0x000fc40003000000 */
[C---:B------:R-:W-:Y:S02]  /*8d70*/  LOP3.LUT P4, RZ, R4.reuse, 0xff0000, RZ, 0xc0, !PT ;  /* 0x00ff000004ff7812 */ /* 0x040fe4000788c0ff */
[----:B------:R-:W-:Y:S02]  /*8d80*/  ISETP.GE.U32.AND P6, PT, R4, 0x1000000, PT ;  /* 0x010000000400780c */ /* 0x000fe40003fc6070 */
[----:B------:R-:W-:Y:S02]  /*8d90*/  SEL R157, R157, RZ, P5 ;  /* 0x000000ff9d9d7207 */ /* 0x000fe40002800000 */
[----:B------:R-:W-:Y:S02]  /*8da0*/  SEL R158, R158, RZ, P4 ;  /* 0x000000ff9e9e7207 */ /* 0x000fe40002000000 */
[----:B------:R-:W-:Y:S01]  /*8db0*/  SEL R159, R159, RZ, P6 ;  /* 0x000000ff9f9f7207 */ /* 0x000fe20003000000 */
[----:B------:R-:W-:Y:S06]  /*8dc0*/  BRA `(.L_x_3940) ;  /* 0x0000000400387947 */ /* 0x000fec0003800000 */
.L_x_3943:
[-CC-:B------:R-:W-:Y:S01]  /*8dd0*/  FFMA.FTZ R161, R194, R166.reuse, R167.reuse ;  /* 0x000000a6c2a17223 */ /* 0x180fe200000100a7 */
[-CC-:B------:R-:W-:Y:S01]  /*8de0*/  FFMA.FTZ R157, R181, R166.reuse, R167.reuse ;  /* 0x000000a6b59d7223 */ /* 0x180fe200000100a7 */
[-CC-:B------:R-:W-:Y:S01]  /*8df0*/  FFMA.FTZ R159, R182, R166.reuse, R167.reuse ;  /* 0x000000a6b69f7223 */ /* 0x180fe200000100a7 */
[----:B------:R-:W-:Y:S01]  /*8e00*/  FFMA.FTZ R167, R195, R166, R167 ;  /* 0x000000a6c3a77223 */ /* 0x000fe200000100a7 */
[----:B------:R-:W-:Y:S01]  /*8e10*/  FADD.FTZ R156, R168, -R161 ;  /* 0x800000a1a89c7221 */ /* 0x000fe20000010000 */
[----:B------:R-:W-:Y:S01]  /*8e20*/  FADD.FTZ R157, R2, -R157 ;  /* 0x8000009d029d7221 */ /* 0x000fe20000010000 */
[----:B------:R-:W-:Y:S01]  /*8e30*/  ISETP.GE.U32.AND P6, PT, R4, 0x1000000, PT ;  /* 0x010000000400780c */ /* 0x000fe20003fc6070 */
[----:B------:R-:W-:Y:S01]  /*8e40*/  FADD.FTZ R167, R170, -R167 ;  /* 0x800000a7aaa77221 */ /* 0x000fe20000010000 */
[C---:B-----5:R-:W-:Y:S01]  /*8e50*/  FFMA.FTZ R158, R193.reuse, R156, R151 ;  /* 0x0000009cc19e7223 */ /* 0x060fe20000010097 */
        /* <DEDUP_REMOVED lines=8> */
[----:B------:R-:W-:Y:S01]  /*8ee0*/  SEL R159, R158, RZ, P6 ;  /* 0x000000ff9e9f7207 */ /* 0x000fe20003000000 */
[----:B------:R-:W-:Y:S01]  /*8ef0*/  FMUL.FTZ R158, R156, UR13 ;  /* 0x0000000d9c9e7c20 */ /* 0x000fe20008410000 */
[----:B------:R-:W-:-:S02]  /*8f00*/  LOP3.LUT P5, RZ, R4, 0xff00, RZ, 0xc0, !PT ;  /* 0x0000ff0004ff7812 */ /* 0x000fc400078ac0ff */
[----:B------:R-:W-:Y:S02]  /*8f10*/  LOP3.LUT P6, RZ, R4, 0xff0000, RZ, 0xc0, !PT ;  /* 0x00ff000004ff7812 */ /* 0x000fe400078cc0ff */
[----:B------:R-:W-:Y:S02]  /*8f20*/  SEL R156, R157, RZ, P4 ;  /* 0x000000ff9d9c7207 */ /* 0x000fe40002000000 */
[----:B------:R-:W-:Y:S02]  /*8f30*/  SEL R157, R158, RZ, P5 ;  /* 0x000000ff9e9d7207 */ /* 0x000fe40002800000 */
[----:B------:R-:W-:Y:S01]  /*8f40*/  SEL R158, R167, RZ, P6 ;  /* 0x000000ffa79e7207 */ /* 0x000fe20003000000 */
[----:B------:R-:W-:Y:S06]  /*8f50*/  BRA `(.L_x_3940) ;  /* 0x0000000000d47947 */ /* 0x000fec0003800000 */
.L_x_3942:
        /* <DEDUP_REMOVED lines=29> */
.L_x_3944:
        /* <DEDUP_REMOVED lines=8> */
[C---:B-----5:R-:W-:Y:S01]  /*91b0*/  FMUL.FTZ R157, R193.reuse, R158 ;  /* 0x0000009ec19d7220 */ /* 0x060fe20000410000 */
[----:B------:R-:W-:Y:S01]  /*91c0*/  FADD.FTZ R158, R0, -R159 ;  /* 0x8000009f009e7221 */ /* 0x000fe20000010000 */
[C---:B------:R-:W-:Y:S01]  /*91d0*/  FMUL.FTZ R156, R193.reuse, R156 ;  /* 0x0000009cc19c7220 */ /* 0x040fe20000410000 */
[----:B------:R-:W-:Y:S01]  /*91e0*/  FMUL.FTZ R160, R193, R160 ;  /* 0x000000a0c1a07220 */ /* 0x000fe20000410000 */
[----:B------:R-:W-:Y:S01]  /*91f0*/  FMUL.FTZ R157, R157, UR13 ;  /* 0x0000000d9d9d7c20 */ /* 0x000fe20008410000 */
[----:B------:R-:W-:Y:S01]  /*9200*/  FMUL.FTZ R158, R193, R158 ;  /* 0x0000009ec19e7220 */ /* 0x000fe20000410000 */
[----:B------:R-:W-:Y:S01]  /*9210*/  LOP3.LUT P5, RZ, R4, 0xff00, RZ, 0xc0, !PT ;  /* 0x0000ff0004ff7812 */ /* 0x000fe200078ac0ff */
[----:B------:R-:W-:Y:S01]  /*9220*/  FMUL.FTZ R156, R156, UR13 ;  /* 0x0000000d9c9c7c20 */ /* 0x000fe20008410000 */
[----:B------:R-:W-:Y:S01]  /*9230*/  FMUL.FTZ R160, R160, UR13 ;  /* 0x0000000da0a07c20 */ /* 0x000fe20008410000 */
[----:B------:R-:W-:Y:S01]  /*9240*/  FMUL.FTZ R158, R158, UR13 ;  /* 0x0000000d9e9e7c20 */ /* 0x000fe20008410000 */
[----:B------:R-:W-:-:S02]  /*9250*/  SEL R159, R157, RZ, P6 ;  /* 0x000000ff9d9f7207 */ /* 0x000fc40003000000 */
[C---:B------:R-:W-:Y:S02]  /*9260*/  LOP3.LUT P4, RZ, R4.reuse, 0xff, RZ, 0xc0, !PT ;  /* 0x000000ff04ff7812 */ /* 0x040fe4000788c0ff */
[----:B------:R-:W-:Y:S02]  /*9270*/  LOP3.LUT P6, RZ, R4, 0xff0000, RZ, 0xc0, !PT ;  /* 0x00ff000004ff7812 */ /* 0x000fe400078cc0ff */
[----:B------:R-:W-:Y:S02]  /*9280*/  SEL R157, R158, RZ, P5 ;  /* 0x000000ff9e9d7207 */ /* 0x000fe40002800000 */
[----:B------:R-:W-:Y:S02]  /*9290*/  SEL R156, R156, RZ, P4 ;  /* 0x000000ff9c9c7207 */ /* 0x000fe40002000000 */
[----:B------:R-:W-:-:S07]  /*92a0*/  SEL R158, R160, RZ, P6 ;  /* 0x000000ffa09e7207 */ /* 0x000fce0003000000 */
.L_x_3940:
        /* <DEDUP_REMOVED lines=9> */
.L_x_3936:
[----:B------:R-:W-:Y:S05]  /*9340*/  BSYNC.RECONVERGENT B0 ;  /* 0x0000000000007941 */ /* 0x000fea0003800200 */
.L_x_3935:
[----:B01-34-:R-:W0:Y:S02]  /*9350*/  LDC.64 R156, c[0x0][0x380] ;  /* 0x0000e000ff9c7b82 */ /* 0x01be240000000a00 */
[----:B0-----:R-:W-:-:S04]  /*9360*/  LEA R26, R156, R26, 0x2 ;  /* 0x0000001a9c1a7211 */ /* 0x001fc800078e10ff */
[----:B------:R-:W-:-:S13]  /*9370*/  ISETP.GE.AND P0, PT, R26, R157, PT ;  /* 0x0000009d1a00720c */ /* 0x000fda0003f06270 */
[----:B------:R-:W-:Y:S05]  /*9380*/  @!P0 BRA `(.L_x_3945) ;  /* 0xffffff7800e48947 */ /* 0x000fea000383ffff */
.L_x_3871:
[----:B-----5:R-:W0:Y:S01]  /*9390*/  S2R R8, SR_TID.X ;  /* 0x0000000000087919 */ /* 0x020e220000002100 */
        /* <DEDUP_REMOVED lines=30> */
[----:B0-----:R-:W-:-:S04]  /*9580*/  IADD3.X R81, PT, PT, RZ, RZ, RZ, P6, !PT ;  /* 0x000000ffff517210 */ /* 0x001fc800037fe4ff */
[C---:B------:R-:W-:Y:S02]  /*9590*/  SHF.L.U64.HI R81, R8.reuse, 0x2, R81 ;  /* 0x0000000208517819 */ /* 0x040fe40000010251 */
[----:B------:R-:W-:-:S04]  /*95a0*/  SHF.L.U32 R8, R8, 0x2, RZ ;  /* 0x0000000208087819 */ /* 0x000fc800000006ff */
[C---:B---3--:R-:W-:Y:S01]  /*95b0*/  IADD3 R2, P6, PT, R8.reuse, UR18, RZ ;  /* 0x0000001208027c10 */ /* 0x048fe2000ffde0ff */
[----:B------:R-:W0:Y:S03]  /*95c0*/  LDS R9, [R0] ;  /* 0x0000000000097984 */ /* 0x000e260000000800 */
[----:B------:R-:W-:Y:S01]  /*95d0*/  IADD3.X R3, PT, PT, R81, UR19, RZ, P6, !PT ;  /* 0x0000001351037c10 */ /* 0x000fe2000b7fe4ff */
[----:B------:R-:W1:Y:S01]  /*95e0*/  LDS R16, [R0+0xc00] ;  /* 0x000c000000107984 */ /* 0x000e620000000800 */
[----:B------:R-:W-:-:S03]  /*95f0*/  IADD3 R4, P6, PT, R8, UR16, RZ ;  /* 0x0000001008047c10 */ /* 0x000fc6000ffde0ff */
[----:B------:R-:W2:Y:S01]  /*9600*/  LDS R10, [R0+0x200] ;  /* 0x00020000000a7984 */ /* 0x000ea20000000800 */
[C---:B------:R-:W-:Y:S02]  /*9610*/  IADD3.X R5, PT, PT, R81.reuse, UR17, RZ, P6, !PT ;  /* 0x0000001151057c10 */ /* 0x040fe4000b7fe4ff */
[C---:B----4-:R-:W-:Y:S01]  /*9620*/  IADD3 R6, P6, PT, R8.reuse, UR22, RZ ;  /* 0x0000001608067c10 */ /* 0x050fe2000ffde0ff */
[----:B------:R-:W3:Y:S03]  /*9630*/  LDS R15, [R0+0xe00] ;  /* 0x000e0000000f7984 */ /* 0x000ee60000000800 */
        /* <DEDUP_REMOVED lines=232> */
.L_x_3947:
[----:B------:R-:W-:Y:S05]  /*a4c0*/  BSYNC.RECONVERGENT B0 ;  /* 0x0000000000007941 */ /* 0x000fea0003800200 */
.L_x_3946:
        /* <DEDUP_REMOVED lines=23> */
.L_x_3949:
[----:B------:R-:W-:Y:S05]  /*a640*/  BSYNC.RECONVERGENT B0 ;  /* 0x0000000000007941 */ /* 0x000fea0003800200 */
.L_x_3948:
        /* <DEDUP_REMOVED lines=23> */
.L_x_3951:
[----:B------:R-:W-:Y:S05]  /*a7c0*/  BSYNC.RECONVERGENT B0 ;  /* 0x0000000000007941 */ /* 0x000fea0003800200 */
.L_x_3950:
        /* <DEDUP_REMOVED lines=23> */
.L_x_3953:
[----:B------:R-:W-:Y:S05]  /*a940*/  BSYNC.RECONVERGENT B0 ;  /* 0x0000000000007941 */ /* 0x000fea0003800200 */
.L_x_3952:
        /* <DEDUP_REMOVED lines=23> */
.L_x_3955:
[----:B------:R-:W-:Y:S05]  /*aac0*/  BSYNC.RECONVERGENT B0 ;  /* 0x0000000000007941 */ /* 0x000fea0003800200 */
.L_x_3954:
        /* <DEDUP_REMOVED lines=8> */
.L_x_3884:
[----:B------:R-:W-:Y:S01]  /*ab50*/  HFMA2 R158, -RZ, RZ, 0, 5.9604644775390625e-08 ;  /* 0x00000001ff9e7431 */ /* 0x000fe200000001ff */
[----:B------:R-:W-:Y:S01]  /*ab60*/  BSSY B0, `(.L_x_3956) ;  /* 0x0000006000007945 */ /* 0x000fe20003800000 */
[----:B------:R-:W-:Y:S02]  /*ab70*/  MOV R157, 0x1f ;  /* 0x0000001f009d7802 */ /* 0x000fe40000000f00 */
[----:B------:R-:W-:-:S07]  /*ab80*/  MOV R156, 0xffffffff ;  /* 0xffffffff009c7802 */ /* 0x000fce0000000f00 */
[----:B-----5:R-:W-:Y:S05]  /*ab90*/  WARPSYNC.COLLECTIVE R156, `(.L_x_3957) ;  /* 0x000000009c087348 */ /* 0x020fea0003c00000 */
[----:B------:R0:W1:Y:S02]  /*aba0*/  SHFL.BFLY P0, R162, R209, R158, R157 ;  /* 0x0c00009ed1a27389 */ /* 0x000064000000009d */
[----:B01---5:R-:W-:Y:S05]  /*abb0*/  ENDCOLLECTIVE ;  /* 0x000000000000791b */ /* 0x023fea0003800000 */
.L_x_3957:
[----:B------:R-:W-:Y:S05]  /*abc0*/  BSYNC B0 ;  /* 0x0000000000007941 */ /* 0x000fea0003800000 */
.L_x_3956:
        /* <DEDUP_REMOVED lines=8> */
.L_x_3958:
[----:B------:R-:W-:Y:S01]  /*ac50*/  MOV R209, R159 ;  /* 0x0000009f00d17202 */ /* 0x000fe20000000f00 */
[----:B------:R-:W-:Y:S01]  /*ac60*/  HFMA2 R158, -RZ, RZ, 0, 1.1920928955078125e-07 ;  /* 0x00000002ff9e7431 */ /* 0x000fe200000001ff */
[----:B------:R-:W-:-:S07]  /*ac70*/  MOV R161, R162 ;  /* 0x000000a200a17202 */ /* 0x000fce0000000f00 */
[----:B------:R-:W-:Y:S05]  /*ac80*/  WARPSYNC.COLLECTIVE R156, `(.L_x_3959) ;  /* 0x000000009c087348 */ /* 0x000fea0003c00000 */
[----:B------:R0:W1:Y:S02]  /*ac90*/  SHFL.BFLY P0, R162, R209, R158, R157 ;  /* 0x0c00009ed1a27389 */ /* 0x000064000000009d */
[----:B01----:R-:W-:Y:S05]  /*aca0*/  ENDCOLLECTIVE ;  /* 0x000000000000791b */ /* 0x003fea0003800000 */
.L_x_3959:
[----:B------:R-:W-:-:S05]  /*acb0*/  FADD.FTZ R164, R161, R210 ;  /* 0x000000d2a1a47221 */ /* 0x000fca0000010000 */
[----:B------:R-:W-:Y:S01]  /*acc0*/  MOV R209, R164 ;  /* 0x000000a400d17202 */ /* 0x000fe20000000f00 */
[----:B------:R-:W-:-:S07]  /*acd0*/  FADD.FTZ R160, R159, R162 ;  /* 0x000000a29fa07221 */ /* 0x000fce0000010000 */
[----:B------:R-:W-:Y:S05]  /*ace0*/  WARPSYNC.COLLECTIVE R156, `(.L_x_3960) ;  /* 0x000000009c087348 */ /* 0x000fea0003c00000 */
[----:B------:R0:W1:Y:S02]  /*acf0*/  SHFL.BFLY P0, R162, R209, R158, R157 ;  /* 0x0c00009ed1a27389 */ /* 0x000064000000009d */
[----:B01----:R-:W-:Y:S05]  /*ad00*/  ENDCOLLECTIVE ;  /* 0x000000000000791b */ /* 0x003fea0003800000 */
.L_x_3960:
[----:B------:R-:W-:Y:S01]  /*ad10*/  MOV R209, R160 ;  /* 0x000000a000d17202 */ /* 0x000fe20000000f00 */
[----:B------:R-:W-:Y:S01]  /*ad20*/  HFMA2 R158, -RZ, RZ, 0, 2.384185791015625e-07 ;  /* 0x00000004ff9e7431 */ /* 0x000fe200000001ff */
[----:B------:R-:W-:-:S07]  /*ad30*/  MOV R161, R162 ;  /* 0x000000a200a17202 */ /* 0x000fce0000000f00 */
[----:B------:R-:W-:Y:S05]  /*ad40*/  WARPSYNC.COLLECTIVE R156, `(.L_x_3961) ;  /* 0x000000009c087348 */ /* 0x000fea0003c00000 */
[----:B------:R0:W1:Y:S02]  /*ad50*/  SHFL.BFLY P0, R162, R209, R158, R157 ;  /* 0x0c00009ed1a27389 */ /* 0x000064000000009d */
[----:B01----:R-:W-:Y:S05]  /*ad60*/  ENDCOLLECTIVE ;  /* 0x000000000000791b */ /* 0x003fea0003800000 */
.L_x_3961:
[----:B------:R-:W-:-:S05]  /*ad70*/  FADD.FTZ R165, R164, R161 ;  /* 0x000000a1a4a57221 */ /* 0x000fca0000010000 */
[----:B------:R-:W-:Y:S01]  /*ad80*/  MOV R209, R165 ;  /* 0x000000a500d17202 */ /* 0x000fe20000000f00 */
[----:B------:R-:W-:-:S07]  /*ad90*/  FADD.FTZ R161, R160, R162 ;  /* 0x000000a2a0a17221 */ /* 0x000fce0000010000 */
[----:B------:R-:W-:Y:S05]  /*ada0*/  WARPSYNC.COLLECTIVE R156, `(.L_x_3962) ;  /* 0x000000009c087348 */ /* 0x000fea0003c00000 */
[----:B------:R0:W1:Y:S02]  /*adb0*/  SHFL.BFLY P0, R162, R209, R158, R157 ;  /* 0x0c00009ed1a27389 */ /* 0x000064000000009d */
[----:B01----:R-:W-:Y:S05]  /*adc0*/  ENDCOLLECTIVE ;  /* 0x000000000000791b */ /* 0x003fea0003800000 */
.L_x_3962:
[----:B------:R-:W-:Y:S01]  /*add0*/  MOV R209, R161 ;  /* 0x000000a100d17202 */ /* 0x000fe20000000f00 */
[----:B------:R-:W-:Y:S01]  /*ade0*/  HFMA2 R158, -RZ, RZ, 0, 4.76837158203125e-07 ;  /* 0x00000008ff9e7431 */ /* 0x000fe200000001ff */
[----:B------:R-:W-:-:S07]  /*adf0*/  MOV R166, R162 ;  /* 0x000000a200a67202 */ /* 0x000fce0000000f00 */
[----:B------:R-:W-:Y:S05]  /*ae00*/  WARPSYNC.COLLECTIVE R156, `(.L_x_3963) ;  /* 0x000000009c087348 */ /* 0x000fea0003c00000 */
[----:B------:R0:W1:Y:S02]  /*ae10*/  SHFL.BFLY P0, R162, R209, R158, R157 ;  /* 0x0c00009ed1a27389 */ /* 0x000064000000009d */
[----:B01----:R-:W-:Y:S05]  /*ae20*/  ENDCOLLECTIVE ;  /* 0x000000000000791b */ /* 0x003fea0003800000 */
.L_x_3963:
[----:B------:R-:W-:-:S05]  /*ae30*/  FADD.FTZ R166, R165, R166 ;  /* 0x000000a6a5a67221 */ /* 0x000fca0000010000 */
[----:B------:R-:W-:Y:S01]  /*ae40*/  MOV R209, R166 ;  /* 0x000000a600d17202 */ /* 0x000fe20000000f00 */
[----:B------:R-:W-:-:S07]  /*ae50*/  FADD.FTZ R163, R161, R162 ;  /* 0x000000a2a1a37221 */ /* 0x000fce0000010000 */
[----:B------:R-:W-:Y:S05]  /*ae60*/  WARPSYNC.COLLECTIVE R156, `(.L_x_3964) ;  /* 0x000000009c087348 */ /* 0x000fea0003c00000 */
[----:B------:R0:W1:Y:S02]  /*ae70*/  SHFL.BFLY P0, R162, R209, R158, R157 ;  /* 0x0c00009ed1a27389 */ /* 0x000064000000009d */
[----:B01----:R-:W-:Y:S05]  /*ae80*/  ENDCOLLECTIVE ;  /* 0x000000000000791b */ /* 0x003fea0003800000 */
.L_x_3964:
[----:B------:R-:W-:Y:S01]  /*ae90*/  MOV R209, R163 ;  /* 0x000000a300d17202 */ /* 0x000fe20000000f00 */
[----:B------:R-:W-:Y:S01]  /*aea0*/  HFMA2 R158, -RZ, RZ, 0, 9.5367431640625e-07 ;  /* 0x00000010ff9e7431 */ /* 0x000fe200000001ff */
[----:B------:R-:W-:-:S07]  /*aeb0*/  MOV R167, R162 ;  /* 0x000000a200a77202 */ /* 0x000fce0000000f00 */
[----:B------:R-:W-:Y:S05]  /*aec0*/  WARPSYNC.COLLECTIVE R156, `(.L_x_3965) ;  /* 0x000000009c087348 */ /* 0x000fea0003c00000 */
[----:B------:R0:W1:Y:S02]  /*aed0*/  SHFL.BFLY P0, R162, R209, R158, R157 ;  /* 0x0c00009ed1a27389 */ /* 0x000064000000009d */
[----:B01----:R-:W-:Y:S05]  /*aee0*/  ENDCOLLECTIVE ;  /* 0x000000000000791b */ /* 0x003fea0003800000 */
.L_x_3965:
[----:B------:R-:W-:-:S05]  /*aef0*/  FADD.FTZ R167, R166, R167 ;  /* 0x000000a7a6a77221 */ /* 0x000fca0000010000 */
[----:B------:R-:W-:Y:S02]  /*af00*/  MOV R209, R167 ;  /* 0x000000a700d17202 */ /* 0x000fe40000000f00 */
[----:B------:R-:W-:-:S07]  /*af10*/  MOV R164, R162 ;  /* 0x000000a200a47202 */ /* 0x000fce0000000f00 */
[----:B------:R-:W-:Y:S05]  /*af20*/  WARPSYNC.COLLECTIVE R156, `(.L_x_3966) ;  /* 0x000000009c087348 */ /* 0x000fea0003c00000 */
[----:B------:R0:W1:Y:S02]  /*af30*/  SHFL.BFLY P0, R162, R209, R158, R157 ;  /* 0x0c00009ed1a27389 */ /* 0x000064000000009d */
[----:B01----:R-:W-:Y:S05]  /*af40*/  ENDCOLLECTIVE ;  /* 0x000000000000791b */ /* 0x003fea0003800000 */
.L_x_3966:
[----:B------:R-:W-:Y:S05]  /*af50*/  BRA `(.L_x_3967) ;  /* 0xffffff7c00987947 */ /* 0x000fea000383ffff */
.L_x_3968:
        /* <DEDUP_REMOVED lines=10> */
.L_x_5022:


//--------------------- .text._ZN10layer_norm31ln_parallel_residual_bwd_kernelINS_13Kernel_traitsI6__halfffffjLj768ELj1ELj4ELj1ELj16ENS_18Kernel_traits_baseILj768ES2_ffffjLj128EEEEELb1ELb0ELb1EEEvNS_9BwdParamsE --------------------------
	.section	.text._ZN10layer_norm31ln_parallel_residual_bwd_kernelINS_13Kernel_traitsI6__halfffffjLj768ELj1ELj4ELj1ELj16ENS_18Kernel_traits_baseILj768ES2_ffffjLj128EEEEELb1ELb0ELb1EEEvNS_9BwdParamsE,"ax",@progbits
	.align	128
        .global         _ZN10layer_norm31ln_parallel_residual_bwd_kernelINS_13Kernel_traitsI6__halfffffjLj768ELj1ELj4ELj1ELj16ENS_18Kernel_traits_baseILj768ES2_ffffjLj128EEEEELb1ELb0ELb1EEEvNS_9BwdParamsE
        .type           _ZN10layer_norm31ln_parallel_residual_bwd_kernelINS_13Kernel_traitsI6__halfffffjLj768ELj1ELj4ELj1ELj16ENS_18Kernel_traits_baseILj768ES2_ffffjLj128EEEEELb1ELb0ELb1EEEvNS_9BwdParamsE,@function
        .size           _ZN10layer_norm31ln_parallel_residual_bwd_kernelINS_13Kernel_traitsI6__halfffffjLj768ELj1ELj4ELj1ELj16ENS_18Kernel_traits_baseILj768ES2_ffffjLj128EEEEELb1ELb0ELb1EEEvNS_9BwdParamsE,(.L_x_5023 - _ZN10layer_norm31ln_parallel_residual_bwd_kernelINS_13Kernel_traitsI6__halfffffjLj768ELj1ELj4ELj1ELj16ENS_18Kernel_traits_baseILj768ES2_ffffjLj128EEEEELb1ELb0ELb1EEEvNS_9BwdParamsE)
        .other          _ZN10layer_norm31ln_parallel_residual_bwd_kernelINS_13Kernel_traitsI6__halfffffjLj768ELj1ELj4ELj1ELj16ENS_18Kernel_traits_baseILj768ES2_ffffjLj128EEEEELb1ELb0ELb1EEEvNS_9BwdParamsE,@"STO_CUDA_ENTRY STV_DEFAULT"
_ZN10layer_norm31ln_parallel_residual_bwd_kernelINS_13Kernel_traitsI6__halfffffjLj768ELj1ELj4ELj1ELj16ENS_18Kernel_traits_baseILj768ES2_ffffjLj128EEEEELb1ELb0ELb1EEEvNS_9BwdParamsE:
.text._ZN10layer_norm31ln_parallel_residual_bwd_kernelINS_13Kernel_traitsI6__halfffffjLj768ELj1ELj4ELj1ELj16ENS_18Kernel_traits_baseILj768ES2_ffffjLj128EEEEELb1ELb0ELb1EEEvNS_9BwdParamsE:
        /* <DEDUP_REMOVED lines=70> */
[----:B------:R-:W2:Y:S01]  /*0460*/  LDG.E.64 R16, desc[UR10][R4.64] ;  /* 0x0000000a04107981 */ /* 0x000ea2000c1e1b00 */
[----:B-1----:R-:W-:-:S03]  /*0470*/  IMAD.WIDE.U32 R2, R6, 0x8, R2 ;  /* 0x0000000806027825 */ /* 0x002fc600078e0002 */
[----:B------:R-:W3:Y:S04]  /*0480*/  LDG.E.64 R212, desc[UR10][R4.64+0x500] ;  /* 0x0005000a04d47981 */ /* 0x000ee8000c1e1b00 */
[----:B------:R-:W4:Y:S04]  /*0490*/  LDG.E.64 R48, desc[UR10][R2.64] ;  /* 0x0000000a02307981 */ /* 0x000f28000c1e1b00 */
[----:B------:R-:W5:Y:S04]  /*04a0*/  LDG.E.64 R220, desc[UR10][R4.64+0x400] ;  /* 0x0004000a04dc7981 */ /* 0x000f68000c1e1b00 */
[----:B------:R-:W5:Y:S04]  /*04b0*/  LDG.E.64 R228, desc[UR10][R4.64+0x300] ;  /* 0x0003000a04e47981 */ /* 0x000f68000c1e1b00 */
[----:B------:R-:W5:Y:S04]  /*04c0*/  LDG.E.64 R236, desc[UR10][R4.64+0x200] ;  /* 0x0002000a04ec7981 */ /* 0x000f68000c1e1b00 */
[----:B------:R-:W5:Y:S04]  /*04d0*/  LDG.E.64 R244, desc[UR10][R4.64+0x100] ;  /* 0x0001000a04f47981 */ /* 0x000f68000c1e1b00 */
[----:B------:R-:W5:Y:S04]  /*04e0*/  LDG.E.64 R6, desc[UR10][R2.64+0x500] ;  /* 0x0005000a02067981 */ /* 0x000f68000c1e1b00 */
[----:B------:R-:W5:Y:S04]  /*04f0*/  LDG.E.64 R8, desc[UR10][R2.64+0x400] ;  /* 0x0004000a02087981 */ /* 0x000f68000c1e1b00 */
[----:B------:R-:W5:Y:S04]  /*0500*/  LDG.E.64 R10, desc[UR10][R2.64+0x300] ;  /* 0x0003000a020a7981 */ /* 0x000f68000c1e1b00 */
[----:B------:R-:W5:Y:S04]  /*0510*/  LDG.E.64 R12, desc[UR10][R2.64+0x200] ;  /* 0x0002000a020c7981 */ /* 0x000f68000c1e1b00 */
[----:B------:R0:W5:Y:S01]  /*0520*/  LDG.E.64 R14, desc[UR10][R2.64+0x100] ;  /* 0x0001000a020e7981 */ /* 0x000162000c1e1b00 */
[----:B------:R-:W-:Y:S01]  /*0530*/  HFMA2 R205, -RZ, RZ, 0, 0 ;  /* 0x00000000ffcd7431 */ /* 0x000fe200000001ff */
[----:B------:R-:W-:Y:S01]  /*0540*/  BSSY B1, `(.L_x_3971) ;  /* 0x00007de000017945 */ /* 0x000fe20003800000 */
[----:B------:R-:W-:Y:S01]  /*0550*/  HFMA2 R179, -RZ, RZ, 0, 0 ;  /* 0x00000000ffb37431 */ /* 0x000fe200000001ff */
        /* <DEDUP_REMOVED lines=9> */
[----:B------:R-:W-:Y:S02]  /*05f0*/  MOV R195, RZ ;  /* 0x000000ff00c37202 */ /* 0x000fe40000000f00 */
        /* <DEDUP_REMOVED lines=9> */
[----:B0-----:R-:W-:Y:S02]  /*0690*/  MOV R3, RZ ;  /* 0x000000ff00037202 */ /* 0x001fe40000000f00 */
        /* <DEDUP_REMOVED lines=22> */
[----:B--2---:R-:W-:-:S05]  /*0800*/  HADD2.F32 R2, -RZ, R16.H0_H0 ;  /* 0x20000010ff027230 */ /* 0x004fca0000004100 */
[----:B------:R4:W-:Y:S02]  /*0810*/  STL [R1+0x4], R2 ;  /* 0x0000040201007387 */ /* 0x0009e40000100800 */
[----:B----4-:R-:W-:Y:S01]  /*0820*/  HADD2.F32 R2, -RZ, R48.H0_H0 ;  /* 0x20000030ff027230 */ /* 0x010fe20000004100 */
[----:B------:R-:W-:-:S04]  /*0830*/  SHF.R.U64 R48, R48, 0x10, R49 ;  /* 0x0000001030307819 */ /* 0x000fc80000001231 */
[----:B------:R0:W-:Y:S02]  /*0840*/  STL [R1+0x8], R2 ;  /* 0x0000080201007387 */ /* 0x0001e40000100800 */
[----:B0-----:R-:W-:Y:S01]  /*0850*/  MOV R2, R0 ;  /* 0x0000000000027202 */ /* 0x001fe20000000f00 */
[----:B------:R-:W-:-:S05]  /*0860*/  HADD2.F32 R0, -RZ, R48.H0_H0 ;  /* 0x20000030ff007230 */ /* 0x000fca0000004100 */
[----:B------:R0:W-:Y:S01]  /*0870*/  STL [R1], R0 ;  /* 0x0000000001007387 */ /* 0x0001e20000100800 */
[----:B---3--:R-:W-:Y:S01]  /*0880*/  HADD2.F32 R214, -RZ, R212.H0_H0 ;  /* 0x200000d4ffd67230 */ /* 0x008fe20000004100 */
[--C-:B------:R-:W-:Y:S01]  /*0890*/  SHF.R.U64 R212, R212, 0x10, R213.reuse ;  /* 0x00000010d4d47819 */ /* 0x100fe200000012d5 */
[----:B-----5:R-:W-:Y:S01]  /*08a0*/  HADD2.F32 R222, -RZ, R220.H0_H0 ;  /* 0x200000dcffde7230 */ /* 0x020fe20000004100 */
        /* <DEDUP_REMOVED lines=17> */
[--C-:B------:R-:W-:Y:S02]  /*09c0*/  SHF.R.U64 R252, R16, 0x10, R17.reuse ;  /* 0x0000001010fc7819 */ /* 0x100fe40000001211 */
[----:B------:R-:W-:Y:S02]  /*09d0*/  SHF.R.U32.HI R248, RZ, 0x10, R17 ;  /* 0x00000010fff87819 */ /* 0x000fe40000011611 */
[--C-:B------:R-:W-:Y:S02]  /*09e0*/  SHF.R.U64 R213, R6, 0x10, R7.reuse ;  /* 0x0000001006d57819 */ /* 0x100fe40000001207 */
[----:B------:R-:W-:Y:S02]  /*09f0*/  SHF.R.U32.HI R209, RZ, 0x10, R7 ;  /* 0x00000010ffd17819 */ /* 0x000fe40000011607 */
[--C-:B------:R-:W-:Y:S02]  /*0a00*/  SHF.R.U64 R221, R8, 0x10, R9.reuse ;  /* 0x0000001008dd7819 */ /* 0x100fe40000001209 */
[----:B------:R-:W-:-:S02]  /*0a10*/  SHF.R.U32.HI R217, RZ, 0x10, R9 ;  /* 0x00000010ffd97819 */ /* 0x000fc40000011609 */
[--C-:B------:R-:W-:Y:S02]  /*0a20*/  SHF.R.U64 R229, R10, 0x10, R11.reuse ;  /* 0x000000100ae57819 */ /* 0x100fe4000000120b */
[----:B------:R-:W-:Y:S02]  /*0a30*/  SHF.R.U32.HI R225, RZ, 0x10, R11 ;  /* 0x00000010ffe17819 */ /* 0x000fe4000001160b */
[--C-:B------:R-:W-:Y:S02]  /*0a40*/  SHF.R.U64 R237, R12, 0x10, R13.reuse ;  /* 0x000000100ced7819 */ /* 0x100fe4000000120d */
[----:B------:R-:W-:Y:S02]  /*0a50*/  SHF.R.U32.HI R233, RZ, 0x10, R13 ;  /* 0x00000010ffe97819 */ /* 0x000fe4000001160d */
[--C-:B------:R-:W-:Y:S02]  /*0a60*/  SHF.R.U64 R245, R14, 0x10, R15.reuse ;  /* 0x000000100ef57819 */ /* 0x100fe4000000120f */
[----:B------:R-:W-:-:S02]  /*0a70*/  SHF.R.U32.HI R241, RZ, 0x10, R15 ;  /* 0x00000010fff17819 */ /* 0x000fc4000001160f */
[----:B------:R-:W-:Y:S01]  /*0a80*/  SHF.R.U32.HI R249, RZ, 0x10, R49 ;  /* 0x00000010fff97819 */ /* 0x000fe20000011631 */
[----:B------:R-:W-:Y:S01]  /*0a90*/  HADD2.F32 R250, -RZ, R17.H0_H0 ;  /* 0x20000011fffa7230 */ /* 0x000fe20000004100 */
[----:B------:R-:W-:Y:S01]  /*0aa0*/  CS2R R16, SRZ ;  /* 0x0000000000107805 */ /* 0x000fe2000001ff00 */
[----:B------:R-:W-:Y:S02]  /*0ab0*/  HADD2.F32 R215, -RZ, R6.H0_H0 ;  /* 0x20000006ffd77230 */ /* 0x000fe40000004100 */
[----:B------:R-:W-:Y:S01]  /*0ac0*/  HADD2.F32 R211, -RZ, R7.H0_H0 ;  /* 0x20000007ffd37230 */ /* 0x000fe20000004100 */
[----:B------:R-:W-:Y:S01]  /*0ad0*/  CS2R R6, SRZ ;  /* 0x0000000000067805 */ /* 0x000fe2000001ff00 */
[----:B------:R-:W-:Y:S02]  /*0ae0*/  HADD2.F32 R223, -RZ, R8.H0_H0 ;  /* 0x20000008ffdf7230 */ /* 0x000fe40000004100 */
[----:B------:R-:W-:Y:S01]  /*0af0*/  HADD2.F32 R219, -RZ, R9.H0_H0 ;  /* 0x20000009ffdb7230 */ /* 0x000fe20000004100 */
[----:B------:R-:W-:Y:S01]  /*0b00*/  CS2R R8, SRZ ;  /* 0x0000000000087805 */ /* 0x000fe2000001ff00 */
[----:B------:R-:W-:-:S02]  /*0b10*/  HADD2.F32 R231, -RZ, R10.H0_H0 ;  /* 0x2000000affe77230 */ /* 0x000fc40000004100 */
        /* <DEDUP_REMOVED lines=31> */
[----:B0-----:R-:W-:-:S07]  /*0d10*/  HADD2.F32 R249, -RZ, R249.H0_H0 ;  /* 0x200000f9fff97230 */ /* 0x001fce0000004100 */
.L_x_4021:
[----:B------:R-:W0:Y:S01]  /*0d20*/  S2R R52, SR_TID.X ;  /* 0x0000000000347919 */ /* 0x000e220000002100 */
[----:B------:R-:W1:Y:S01]  /*0d30*/  LDC.64 R48, c[0x0][0x3c0] ;  /* 0x0000f000ff307b82 */ /* 0x000e620000000a00 */
[C---:B------:R-:W-:Y:S01]  /*0d40*/  IMAD R0, R2.reuse, UR12, RZ ;  /* 0x0000000c02007c24 */ /* 0x040fe2000f8e02ff */
[----:B------:R-:W2:Y:S04]  /*0d50*/  LDL R155, [R1+0x4] ;  /* 0x00000400019b7983 */ /* 0x000ea80000100800 */
[----:B------:R-:W-:Y:S01]  /*0d60*/  SHF.R.S32.HI R53, RZ, 0x1f, R0 ;  /* 0x0000001fff357819 */ /* 0x000fe20000011400 */
[----:B------:R-:W3:Y:S01]  /*0d70*/  LDL R154, [R1+0x8] ;  /* 0x00000800019a7983 */ /* 0x000ee20000100800 */
[----:B------:R-:W4:Y:S02]  /*0d80*/  LDC.64 R174, c[0x0][0x3a8] ;  /* 0x0000ea00ffae7b82 */ /* 0x000f240000000a00 */
[----:B------:R-:W-:Y:S01]  /*0d90*/  LEA.HI R53, R53, R0, RZ, 0x2 ;  /* 0x0000000035357211 */ /* 0x000fe200078f10ff */
[----:B------:R-:W3:Y:S05]  /*0da0*/  LDL R153, [R1] ;  /* 0x0000000001997983 */ /* 0x000eea0000100800 */
[----:B------:R-:W4:Y:S08]  /*0db0*/  LDC.64 R172, c[0x0][0x430] ;  /* 0x00010c00ffac7b82 */ /* 0x000f300000000a00 */
[----:B------:R-:W4:Y:S01]  /*0dc0*/  LDC.64 R50, c[0x0][0x3c8] ;  /* 0x0000f200ff327b82 */ /* 0x000f220000000a00 */
[----:B-1----:R-:W-:-:S05]  /*0dd0*/  IMAD.WIDE R48, R2, 0x4, R48 ;  /* 0x0000000402307825 */ /* 0x002fca00078e0230 */
[----:B------:R1:W2:Y:S01]  /*0de0*/  LDG.E R151, desc[UR10][R48.64] ;  /* 0x0000000a30977981 */ /* 0x0002a2000c1e1900 */
[----:B0-----:R-:W-:Y:S01]  /*0df0*/  LOP3.LUT R52, R52, 0x1f, RZ, 0xc0, !PT ;  /* 0x0000001f34347812 */ /* 0x001fe200078ec0ff */
[----:B------:R-:W0:Y:S03]  /*0e00*/  LDC.64 R170, c[0x0][0x428] ;  /* 0x00010a00ffaa7b82 */ /* 0x000e260000000a00 */
[----:B------:R-:W-:-:S05]  /*0e10*/  LEA.HI.SX32 R149, R53, R52, 0x1e ;  /* 0x0000003435957211 */ /* 0x000fca00078ff2ff */
[----:B----4-:R-:W-:-:S04]  /*0e20*/  IMAD.WIDE.U32 R88, R149, 0x10, R174 ;  /* 0x0000001095587825 */ /* 0x010fc800078e00ae */
[C---:B------:R-:W-:Y:S02]  /*0e30*/  IMAD.WIDE.U32 R60, R149.reuse, 0x10, R172 ;  /* 0x00000010953c7825 */ /* 0x040fe400078e00ac */
[----:B------:R-:W4:Y:S02]  /*0e40*/  LDG.E.128 R88, desc[UR10][R88.64] ;  /* 0x0000000a58587981 */ /* 0x000f24000c1e1d00 */
[----:B-1----:R-:W-:Y:S01]  /*0e50*/  IMAD.WIDE R48, R2, 0x4, R50 ;  /* 0x0000000402307825 */ /* 0x002fe200078e0232 */
[C---:B------:R-:W-:Y:S01]  /*0e60*/  IADD3 R148, PT, PT, R149.reuse, 0x20, RZ ;  /* 0x0000002095947810 */ /* 0x040fe20007ffe0ff */
[----:B------:R-:W3:Y:S04]  /*0e70*/  LDG.E.128 R60, desc[UR10][R60.64] ;  /* 0x0000000a3c3c7981 */ /* 0x000ee8000c1e1d00 */
[----:B------:R1:W3:Y:S01]  /*0e80*/  LDG.E R147, desc[UR10][R48.64] ;  /* 0x0000000a30937981 */ /* 0x0002e2000c1e1900 */
[----:B0-----:R-:W-:-:S04]  /*0e90*/  IMAD.WIDE.U32 R56, R149, 0x10, R170 ;  /* 0x0000001095387825 */ /* 0x001fc800078e00aa */
[C---:B------:R-:W-:Y:S02]  /*0ea0*/  IMAD.WIDE.U32 R104, R148.reuse, 0x10, R174 ;  /* 0x0000001094687825 */ /* 0x040fe400078e00ae */
[----:B------:R-:W3:Y:S02]  /*0eb0*/  LDG.E.128 R56, desc[UR10][R56.64] ;  /* 0x0000000a38387981 */ /* 0x000ee4000c1e1d00 */
[C---:B------:R-:W-:Y:S02]  /*0ec0*/  IMAD.WIDE.U32 R108, R148.reuse, 0x10, R172 ;  /* 0x00000010946c7825 */ /* 0x040fe400078e00ac */
[----:B------:R-:W3:Y:S02]  /*0ed0*/  LDG.E.128 R104, desc[UR10][R104.64] ;  /* 0x0000000a68687981 */ /* 0x000ee4000c1e1d00 */
[----:B------:R-:W-:Y:S02]  /*0ee0*/  IMAD.WIDE.U32 R112, R148, 0x10, R170 ;  /* 0x0000001094707825 */ /* 0x000fe400078e00aa */
[----:B------:R-:W3:Y:S04]  /*0ef0*/  LDG.E.128 R108, desc[UR10][R108.64] ;  /* 0x0000000a6c6c7981 */ /* 0x000ee8000c1e1d00 */
[----:B------:R-:W3:Y:S01]  /*0f00*/  LDG.E.128 R112, desc[UR10][R112.64] ;  /* 0x0000000a70707981 */ /* 0x000ee2000c1e1d00 */
[----:B------:R-:W-:-:S02]  /*0f10*/  IADD3 R146, PT, PT, R149, 0x40, RZ ;  /* 0x0000004095927810 */ /* 0x000fc40007ffe0ff */
[----:B------:R-:W-:-:S03]  /*0f20*/  ISETP.NE.AND P3, PT, RZ, UR7, PT ;  /* 0x00000007ff007c0c */ /* 0x000fc6000bf65270 */
[----:B------:R-:W-:-:S04]  /*0f30*/  IMAD.WIDE.U32 R52, R146, 0x10, R174 ;  /* 0x0000001092347825 */ /* 0x000fc800078e00ae */
[C---:B------:R-:W-:Y:S02]  /*0f40*/  IMAD.WIDE.U32 R64, R146.reuse, 0x10, R172 ;  /* 0x0000001092407825 */ /* 0x040fe400078e00ac */
[----:B------:R-:W3:Y:S02]  /*0f50*/  LDG.E.128 R52, desc[UR10][R52.64] ;  /* 0x0000000a34347981 */ /* 0x000ee4000c1e1d00 */
[----:B-1----:R-:W-:Y:S02]  /*0f60*/  IMAD.WIDE.U32 R48, R146, 0x10, R170 ;  /* 0x0000001092307825 */ /* 0x002fe400078e00aa */
[----:B------:R-:W3:Y:S04]  /*0f70*/  LDG.E.128 R64, desc[UR10][R64.64] ;  /* 0x0000000a40407981 */ /* 0x000ee8000c1e1d00 */
[----:B------:R-:W3:Y:S01]  /*0f80*/  LDG.E.128 R48, desc[UR10][R48.64] ;  /* 0x0000000a30307981 */ /* 0x000ee2000c1e1d00 */
[----:B--2---:R-:W-:-:S05]  /*0f90*/  FSEL R151, R151, RZ, !P3 ;  /* 0x000000ff97977208 */ /* 0x004fca0005800000 */
[C---:B----4-:R-:W-:Y:S01]  /*0fa0*/  FADD.FTZ R0, -R151.reuse, R88 ;  /* 0x0000005897007221 */ /* 0x050fe20000010100 */
[----:B------:R-:W-:Y:S01]  /*0fb0*/  FADD.FTZ R152, -R151, R89 ;  /* 0x0000005997987221 */ /* 0x000fe20000010100 */
[----:B---3--:R-:W-:Y:S02]  /*0fc0*/  FMUL.FTZ R89, R155, R60 ;  /* 0x0000003c9b597220 */ /* 0x008fe40000410000 */
[----:B------:R-:W-:Y:S01]  /*0fd0*/  FMUL.FTZ R0, R147, R0 ;  /* 0x0000000093007220 */ /* 0x000fe20000410000 */
[C---:B------:R-:W-:Y:S01]  /*0fe0*/  FADD.FTZ R150, -R151.reuse, R91 ;  /* 0x0000005b97967221 */ /* 0x040fe20000010100 */
[----:B------:R-:W-:Y:S01]  /*0ff0*/  FADD.FTZ R90, -R151, R90 ;  /* 0x0000005a975a7221 */ /* 0x000fe20000010100 */
[C---:B------:R-:W-:Y:S01]  /*1000*/  FADD.FTZ R35, R56.reuse, R35 ;  /* 0x0000002338237221 */ /* 0x040fe20000010000 */
[----:B------:R-:W-:Y:S01]  /*1010*/  FFMA.FTZ R123, R56, R0, R123 ;  /* 0x00000000387b7223 */ /* 0x000fe2000001007b */
[----:B------:R-:W-:Y:S01]  /*1020*/  FFMA.FTZ R154, R154, R56, R89 ;  /* 0x000000389a9a7223 */ /* 0x000fe20000010059 */
[----:B------:R-:W-:Y:S01]  /*1030*/  FMUL.FTZ R56, R248, R63 ;  /* 0x0000003ff8387220 */ /* 0x000fe20000410000 */
[C---:B------:R-:W-:Y:S01]  /*1040*/  FMUL.FTZ R155, R147.reuse, R150 ;  /* 0x00000096939b7220 */ /* 0x040fe20000410000 */
[----:B------:R-:W-:Y:S01]  /*1050*/  FMUL.FTZ R88, R252, R61 ;  /* 0x0000003dfc587220 */ /* 0x000fe20000410000 */
[----:B------:R-:W-:Y:S01]  /*1060*/  FMUL.FTZ R152, R147, R152 ;  /* 0x0000009893987220 */ /* 0x000fe20000410000 */
[----:B------:R-:W-:Y:S01]  /*1070*/  FFMA.FTZ R159, R249, R59, R56 ;  /* 0x0000003bf99f7223 */ /* 0x000fe20000010038 */
[----:B------:R-:W-:Y:S01]  /*1080*/  FMUL.FTZ R156, R147, R90 ;  /* 0x0000005a939c7220 */ /* 0x000fe20000410000 */
[----:B------:R-:W-:Y:S01]  /*1090*/  FMUL.FTZ R158, R250, R62 ;  /* 0x0000003efa9e7220 */ /* 0x000fe20000410000 */
[----:B------:R-:W-:Y:S01]  /*10a0*/  IADD3 R150, PT, PT, R149, 0x60, RZ ;  /* 0x0000006095967810 */ /* 0x000fe20007ffe0ff */
[----:B------:R-:W-:Y:S01]  /*10b0*/  FADD.FTZ R56, -R151, R105 ;  /* 0x0000006997387221 */ /* 0x000fe20000010100 */
[C---:B------:R-:W-:Y:S01]  /*10c0*/  FADD.FTZ R34, R57.reuse, R34 ;  /* 0x0000002239227221 */ /* 0x040fe20000010000 */
[----:B------:R-:W-:Y:S01]  /*10d0*/  FFMA.FTZ R122, R57, R152, R122 ;  /* 0x00000098397a7223 */ /* 0x000fe2000001007a */
[----:B------:R-:W-:Y:S01]  /*10e0*/  FFMA.FTZ R157, R153, R57, R88 ;  /* 0x00000039999d7223 */ /* 0x000fe20000010058 */
[C---:B------:R-:W-:Y:S01]  /*10f0*/  FADD.FTZ R33, R58.reuse, R33 ;  /* 0x000000213a217221 */ /* 0x040fe20000010000 */
[----:B------:R-:W-:Y:S01]  /*1100*/  FFMA.FTZ R121, R58, R156, R121 ;  /* 0x0000009c3a797223 */ /* 0x000fe20000010079 */
[----:B------:R-:W-:Y:S01]  /*1110*/  FFMA.FTZ R158, R251, R58, R158 ;  /* 0x0000003afb9e7223 */ /* 0x000fe2000001009e */
[----:B------:R-:W-:Y:S01]  /*1120*/  FMUL.FTZ R161, R147, R56 ;  /* 0x0000003893a17220 */ /* 0x000fe20000410000 */
[----:B------:R-:W-:Y:S01]  /*1130*/  FADD.FTZ R104, -R151, R104 ;  /* 0x0000006897687221 */ /* 0x000fe20000010100 */
[----:B------:R-:W-:Y:S01]  /*1140*/  FMUL.FTZ R58, R244, R109 ;  /* 0x0000006df43a7220 */ /* 0x000fe20000410000 */
[----:B------:R-:W-:-:S04]  /*1150*/  IMAD.WIDE.U32 R56, R150, 0x10, R174 ;  /* 0x0000001096387825 */ /* 0x000fc800078e00ae */
[----:B------:R-:W-:Y:S01]  /*1160*/  FADD.FTZ R205, R60, R205 ;  /* 0x000000cd3ccd7221 */ /* 0x000fe20000010000 */
[----:B------:R-:W-:-:S04]  /*1170*/  IMAD.WIDE.U32 R88, R150, 0x10, R172 ;  /* 0x0000001096587825 */ /* 0x000fc800078e00ac */
[----:B------:R-:W-:Y:S01]  /*1180*/  FFMA.FTZ R15, R60, R0, R15 ;  /* 0x000000003c0f7223 */ /* 0x000fe2000001000f */
[C---:B------:R-:W-:Y:S01]  /*1190*/  FADD.FTZ R203, R61.reuse, R203 ;  /* 0x000000cb3dcb7221 */ /* 0x040fe20000010000 */
[----:B------:R-:W-:Y:S01]  /*11a0*/  FFMA.FTZ R14, R61, R152, R14 ;  /* 0x000000983d0e7223 */ /* 0x000fe2000001000e */
[----:B------:R-:W-:Y:S01]  /*11b0*/  FMUL.FTZ R160, R147, R104 ;  /* 0x0000006893a07220 */ /* 0x000fe20000410000 */
[----:B------:R-:W-:-:S04]  /*11c0*/  IMAD.WIDE.U32 R60, R150, 0x10, R170 ;  /* 0x00000010963c7825 */ /* 0x000fc800078e00aa */
[C---:B------:R-:W-:Y:S01]  /*11d0*/  FADD.FTZ R32, R59.reuse, R32 ;  /* 0x000000203b207221 */ /* 0x040fe20000010000 */
[----:B------:R-:W-:Y:S01]  /*11e0*/  FFMA.FTZ R120, R59, R155, R120 ;  /* 0x0000009b3b787223 */ /* 0x000fe20000010078 */
[----:B------:R-:W-:Y:S01]  /*11f0*/  FFMA.FTZ R163, R245, R113, R58 ;  /* 0x00000071f5a37223 */ /* 0x000fe2000001003a */
[----:B------:R-:W-:Y:S01]  /*1200*/  FADD.FTZ R104, -R151, R107 ;  /* 0x0000006b97687221 */ /* 0x000fe20000010100 */
[----:B------:R-:W-:Y:S01]  /*1210*/  IADD3 R153, PT, PT, R149, 0x80, RZ ;  /* 0x0000008095997810 */ /* 0x000fe20007ffe0ff */
[----:B------:R-:W2:Y:S01]  /*1220*/  LDG.E.128 R56, desc[UR10][R56.64] ;  /* 0x0000000a38387981 */ /* 0x000ea2000c1e1d00 */
[----:B------:R-:W-:-:S03]  /*1230*/  FADD.FTZ R202, R62, R202 ;  /* 0x000000ca3eca7221 */ /* 0x000fc60000010000 */
[----:B------:R-:W3:Y:S01]  /*1240*/  LDG.E.128 R88, desc[UR10][R88.64] ;  /* 0x0000000a58587981 */ /* 0x000ee2000c1e1d00 */
[----:B------:R-:W-:Y:S01]  /*1250*/  FFMA.FTZ R13, R62, R156, R13 ;  /* 0x0000009c3e0d7223 */ /* 0x000fe2000001000d */
[C---:B------:R-:W-:Y:S01]  /*1260*/  FADD.FTZ R201, R63.reuse, R201 ;  /* 0x000000c93fc97221 */ /* 0x040fe20000010000 */
[----:B------:R-:W-:Y:S01]  /*1270*/  FFMA.FTZ R12, R63, R155, R12 ;  /* 0x0000009b3f0c7223 */ /* 0x000fe2000001000c */
[----:B------:R-:W-:Y:S01]  /*1280*/  FMUL.FTZ R167, R147, R104 ;  /* 0x0000006893a77220 */ /* 0x000fe20000410000 */
[----:B------:R-:W-:Y:S01]  /*1290*/  FADD.FTZ R106, -R151, R106 ;  /* 0x0000006a976a7221 */ /* 0x000fe20000010100 */
[----:B------:R-:W4:Y:S01]  /*12a0*/  LDG.E.128 R60, desc[UR10][R60.64] ;  /* 0x0000000a3c3c7981 */ /* 0x000f22000c1e1d00 */
[----:B------:R-:W-:-:S04]  /*12b0*/  IMAD.WIDE.U32 R104, R153, 0x10, R174 ;  /* 0x0000001099687825 */ /* 0x000fc800078e00ae */
[----:B------:R-:W-:Y:S01]  /*12c0*/  FMUL.FTZ R162, R246, R108 ;  /* 0x0000006cf6a27220 */ /* 0x000fe20000410000 */
[C---:B------:R-:W-:Y:S01]  /*12d0*/  FADD.FTZ R200, R108.reuse, R200 ;  /* 0x000000c86cc87221 */ /* 0x040fe20000010000 */
[----:B------:R-:W-:Y:S01]  /*12e0*/  FFMA.FTZ R11, R108, R160, R11 ;  /* 0x000000a06c0b7223 */ /* 0x000fe2000001000b */
[C---:B------:R-:W-:Y:S01]  /*12f0*/  FADD.FTZ R199, R109.reuse, R199 ;  /* 0x000000c76dc77221 */ /* 0x040fe20000010000 */
[-C--:B------:R-:W-:Y:S01]  /*1300*/  FFMA.FTZ R10, R109, R161.reuse, R10 ;  /* 0x000000a16d0a7223 */ /* 0x080fe2000001000a */
[----:B------:R-:W-:Y:S01]  /*1310*/  FMUL.FTZ R165, R147, R106 ;  /* 0x0000006a93a57220 */ /* 0x000fe20000410000 */
[----:B------:R-:W-:Y:S01]  /*1320*/  IMAD.WIDE.U32 R108, R153, 0x10, R172 ;  /* 0x00000010996c7825 */ /* 0x000fe200078e00ac */
[----:B------:R-:W4:Y:S03]  /*1330*/  LDG.E.128 R104, desc[UR10][R104.64] ;  /* 0x0000000a68687981 */ /* 0x000f26000c1e1d00 */
[C---:B------:R-:W-:Y:S01]  /*1340*/  FADD.FTZ R31, R112.reuse, R31 ;  /* 0x0000001f701f7221 */ /* 0x040fe20000010000 */
[----:B------:R-:W-:Y:S01]  /*1350*/  FFMA.FTZ R119, R112, R160, R119 ;  /* 0x000000a070777223 */ /* 0x000fe20000010077 */
[----:B------:R-:W-:Y:S01]  /*1360*/  FFMA.FTZ R162, R247, R112, R162 ;  /* 0x00000070f7a27223 */ /* 0x000fe200000100a2 */
[C---:B------:R-:W-:Y:S01]  /*1370*/  FADD.FTZ R30, R113.reuse, R30 ;  /* 0x0000001e711e7221 */ /* 0x040fe20000010000 */
[----:B------:R-:W-:Y:S01]  /*1380*/  FFMA.FTZ R118, R113, R161, R118 ;  /* 0x000000a171767223 */ /* 0x000fe20000010076 */
[----:B------:R-:W-:-:S04]  /*1390*/  IMAD.WIDE.U32 R112, R153, 0x10, R170 ;  /* 0x0000001099707825 */ /* 0x000fc800078e00aa */
[----:B------:R-:W-:Y:S01]  /*13a0*/  FMUL.FTZ R164, R242, R110 ;  /* 0x0000006ef2a47220 */ /* 0x000fe20000410000 */
[----:B------:R-:W-:Y:S01]  /*13b0*/  FMUL.FTZ R168, R240, R111 ;  /* 0x0000006ff0a87220 */ /* 0x000fe20000410000 */
[C---:B------:R-:W-:Y:S01]  /*13c0*/  FADD.FTZ R198, R110.reuse, R198 ;  /* 0x000000c66ec67221 */ /* 0x040fe20000010000 */
[----:B------:R-:W-:Y:S01]  /*13d0*/  FFMA.FTZ R9, R110, R165, R9 ;  /* 0x000000a56e097223 */ /* 0x000fe20000010009 */
[C---:B------:R-:W-:Y:S01]  /*13e0*/  FADD.FTZ R197, R111.reuse, R197 ;  /* 0x000000c56fc57221 */ /* 0x040fe20000010000 */
[----:B------:R-:W-:Y:S02]  /*13f0*/  FFMA.FTZ R8, R111, R167, R8 ;  /* 0x000000a76f087223 */ /* 0x000fe40000010008 */
[----:B------:R-:W4:Y:S01]  /*1400*/  LDG.E.128 R108, desc[UR10][R108.64] ;  /* 0x0000000a6c6c7981 */ /* 0x000f22000c1e1d00 */
[C---:B------:R-:W-:Y:S01]  /*1410*/  FADD.FTZ R29, R114.reuse, R29 ;  /* 0x0000001d721d7221 */ /* 0x040fe20000010000 */
[----:B------:R-:W-:Y:S01]  /*1420*/  FFMA.FTZ R117, R114, R165, R117 ;  /* 0x000000a572757223 */ /* 0x000fe20000010075 */
[----:B------:R-:W-:Y:S01]  /*1430*/  FFMA.FTZ R164, R243, R114, R164 ;  /* 0x00000072f3a47223 */ /* 0x000fe200000100a4 */
[C---:B------:R-:W-:Y:S01]  /*1440*/  FADD.FTZ R28, R115.reuse, R28 ;  /* 0x0000001c731c7221 */ /* 0x040fe20000010000 */
[----:B------:R-:W-:Y:S01]  /*1450*/  FFMA.FTZ R116, R115, R167, R116 ;  /* 0x000000a773747223 */ /* 0x000fe20000010074 */
[----:B------:R-:W-:-:S02]  /*1460*/  FFMA.FTZ R168, R241, R115, R168 ;  /* 0x00000073f1a87223 */ /* 0x000fc400000100a8 */
[----:B------:R-:W4:Y:S01]  /*1470*/  LDG.E.128 R112, desc[UR10][R112.64] ;  /* 0x0000000a70707981 */ /* 0x000f22000c1e1d00 */
[----:B------:R-:W-:-:S04]  /*1480*/  FADD.FTZ R52, -R151, R52 ;  /* 0x0000003497347221 */ /* 0x000fc80000010100 */
[----:B------:R-:W-:Y:S01]  /*1490*/  FMUL.FTZ R166, R147, R52 ;  /* 0x0000003493a67220 */ /* 0x000fe20000410000 */
[----:B------:R-:W-:Y:S01]  /*14a0*/  FMUL.FTZ R52, R238, R64 ;  /* 0x00000040ee347220 */ /* 0x000fe20000410000 */
[C---:B------:R-:W-:Y:S02]  /*14b0*/  FADD.FTZ R27, R48.reuse, R27 ;  /* 0x0000001b301b7221 */ /* 0x040fe40000010000 */
[----:B------:R-:W-:Y:S01]  /*14c0*/  FFMA.FTZ R47, R48, R166, R47 ;  /* 0x000000a6302f7223 */ /* 0x000fe2000001002f */
[----:B------:R-:W-:Y:S01]  /*14d0*/  FFMA.FTZ R169, R239, R48, R52 ;  /* 0x00000030efa97223 */ /* 0x000fe20000010034 */
[C---:B------:R-:W-:Y:S01]  /*14e0*/  FADD.FTZ R48, -R151.reuse, R53 ;  /* 0x0000003597307221 */ /* 0x040fe20000010100 */
[C---:B------:R-:W-:Y:S01]  /*14f0*/  FADD.FTZ R196, R64.reuse, R196 ;  /* 0x000000c440c47221 */ /* 0x040fe20000010000 */
[----:B------:R-:W-:Y:S01]  /*1500*/  FFMA.FTZ R7, R64, R166, R7 ;  /* 0x000000a640077223 */ /* 0x000fe20000010007 */
[----:B------:R-:W-:Y:S01]  /*1510*/  FADD.FTZ R54, -R151, R54 ;  /* 0x0000003697367221 */ /* 0x000fe20000010100 */
[----:B------:R-:W-:Y:S01]  /*1520*/  FMUL.FTZ R64, R147, R48 ;  /* 0x0000003093407220 */ /* 0x000fe20000410000 */
[----:B------:R-:W-:Y:S01]  /*1530*/  FMUL.FTZ R48, R234, R66 ;  /* 0x00000042ea307220 */ /* 0x000fe20000410000 */
[----:B------:R-:W-:Y:S01]  /*1540*/  FMUL.FTZ R170, R236, R65 ;  /* 0x00000041ecaa7220 */ /* 0x000fe20000410000 */
[----:B------:R-:W-:Y:S01]  /*1550*/  FADD.FTZ R195, R65, R195 ;  /* 0x000000c341c37221 */ /* 0x000fe20000010000 */
[----:B------:R-:W-:Y:S01]  /*1560*/  FMUL.FTZ R172, R232, R67 ;  /* 0x00000043e8ac7220 */ /* 0x000fe20000410000 */
[----:B------:R-:W-:Y:S01]  /*1570*/  FFMA.FTZ R171, R235, R50, R48 ;  /* 0x00000032ebab7223 */ /* 0x000fe20000010030 */
[----:B------:R-:W-:Y:S01]  /*1580*/  FADD.FTZ R48, -R151, R55 ;  /* 0x0000003797307221 */ /* 0x000fe20000010100 */
[----:B------:R-:W-:Y:S01]  /*1590*/  FFMA.FTZ R6, R65, R64, R6 ;  /* 0x0000004041067223 */ /* 0x000fe20000010006 */
[C---:B------:R-:W-:Y:S01]  /*15a0*/  FMUL.FTZ R65, R147.reuse, R54 ;  /* 0x0000003693417220 */ /* 0x040fe20000410000 */
[C---:B------:R-:W-:Y:S01]  /*15b0*/  FADD.FTZ R193, R66.reuse, R193 ;  /* 0x000000c142c17221 */ /* 0x040fe20000010000 */
[----:B------:R-:W-:Y:S01]  /*15c0*/  FMUL.FTZ R173, R147, R48 ;  /* 0x0000003093ad7220 */ /* 0x000fe20000410000 */
[C---:B------:R-:W-:Y:S01]  /*15d0*/  FADD.FTZ R192, R67.reuse, R192 ;  /* 0x000000c043c07221 */ /* 0x040fe20000010000 */
[----:B------:R-:W-:Y:S01]  /*15e0*/  FFMA.FTZ R5, R66, R65, R5 ;  /* 0x0000004142057223 */ /* 0x000fe20000010005 */
[C---:B------:R-:W-:Y:S01]  /*15f0*/  FADD.FTZ R25, R50.reuse, R25 ;  /* 0x0000001932197221 */ /* 0x040fe20000010000 */
[----:B------:R-:W-:Y:S01]  /*1600*/  FFMA.FTZ R4, R67, R173, R4 ;  /* 0x000000ad43047223 */ /* 0x000fe20000010004 */
[----:B------:R-:W-:Y:S01]  /*1610*/  FFMA.FTZ R45, R50, R65, R45 ;  /* 0x00000041322d7223 */ /* 0x000fe2000001002d */
[C---:B------:R-:W-:Y:S01]  /*1620*/  FADD.FTZ R24, R51.reuse, R24 ;  /* 0x0000001833187221 */ /* 0x040fe20000010000 */
[----:B------:R-:W-:Y:S01]  /*1630*/  FFMA.FTZ R44, R51, R173, R44 ;  /* 0x000000ad332c7223 */ /* 0x000fe2000001002c */
[----:B------:R-:W-:Y:S01]  /*1640*/  FFMA.FTZ R172, R233, R51, R172 ;  /* 0x00000033e9ac7223 */ /* 0x000fe200000100ac */
[----:B------:R-:W0:Y:S08]  /*1650*/  LDC.64 R52, c[0x0][0x430] ;  /* 0x00010c00ff347b82 */ /* 0x000e300000000a00 */
[----:B------:R-:W1:Y:S08]  /*1660*/  LDC.64 R50, c[0x0][0x3a8] ;  /* 0x0000ea00ff327b82 */ /* 0x000e700000000a00 */
[----:B------:R-:W0:Y:S01]  /*1670*/  LDC.64 R54, c[0x0][0x428] ;  /* 0x00010a00ff367b82 */ /* 0x000e220000000a00 */
[C---:B------:R-:W-:Y:S01]  /*1680*/  FADD.FTZ R26, R49.reuse, R26 ;  /* 0x0000001a311a7221 */ /* 0x040fe20000010000 */
[----:B------:R-:W-:Y:S01]  /*1690*/  FFMA.FTZ R46, R49, R64, R46 ;  /* 0x00000040312e7223 */ /* 0x000fe2000001002e */
[----:B------:R-:W-:Y:S01]  /*16a0*/  FFMA.FTZ R170, R237, R49, R170 ;  /* 0x00000031edaa7223 */ /* 0x000fe200000100aa */
[----:B------:R-:W-:-:S04]  /*16b0*/  ISETP.NE.U32.AND P1, PT, RZ, UR14, PT ;  /* 0x0000000eff007c0c */ /* 0x000fc8000bf25070 */
[----:B------:R-:W-:Y:S01]  /*16c0*/  ISETP.NE.AND.EX P1, PT, RZ, UR15, PT, P1 ;  /* 0x0000000fff007c0c */ /* 0x000fe2000bf25310 */
[C---:B--2---:R-:W-:Y:S01]  /*16d0*/  FADD.FTZ R56, -R151.reuse, R56 ;  /* 0x0000003897387221 */ /* 0x044fe20000010100 */
[----:B------:R-:W-:Y:S01]  /*16e0*/  FADD.FTZ R58, -R151, R58 ;  /* 0x0000003a973a7221 */ /* 0x000fe20000010100 */
[----:B---3--:R-:W-:Y:S02]  /*16f0*/  FMUL.FTZ R48, R230, R88 ;  /* 0x00000058e6307220 */ /* 0x008fe40000410000 */
[C---:B------:R-:W-:Y:S01]  /*1700*/  FMUL.FTZ R66, R147.reuse, R56 ;  /* 0x0000003893427220 */ /* 0x040fe20000410000 */
[----:B------:R-:W-:Y:S01]  /*1710*/  FMUL.FTZ R175, R147, R58 ;  /* 0x0000003a93af7220 */ /* 0x000fe20000410000 */
[----:B----4-:R-:W-:Y:S01]  /*1720*/  FFMA.FTZ R67, R231, R60, R48 ;  /* 0x0000003ce7437223 */ /* 0x010fe20000010030 */
[----:B------:R-:W-:Y:S01]  /*1730*/  FADD.FTZ R48, -R151, R57 ;  /* 0x0000003997307221 */ /* 0x000fe20000010100 */
[C---:B------:R-:W-:Y:S01]  /*1740*/  FADD.FTZ R191, R88.reuse, R191 ;  /* 0x000000bf58bf7221 */ /* 0x040fe20000010000 */
[----:B------:R-:W-:Y:S01]  /*1750*/  FFMA.FTZ R3, R88, R66, R3 ;  /* 0x0000004258037223 */ /* 0x000fe20000010003 */
[----:B------:R-:W-:Y:S01]  /*1760*/  FMUL.FTZ R176, R226, R90 ;  /* 0x0000005ae2b07220 */ /* 0x000fe20000410000 */
[----:B------:R-:W-:Y:S01]  /*1770*/  FMUL.FTZ R88, R147, R48 ;  /* 0x0000003093587220 */ /* 0x000fe20000410000 */
[C---:B------:R-:W-:Y:S01]  /*1780*/  FADD.FTZ R189, R90.reuse, R189 ;  /* 0x000000bd5abd7221 */ /* 0x040fe20000010000 */
[----:B------:R-:W-:Y:S01]  /*1790*/  FFMA.FTZ R180, R90, R175, R180 ;  /* 0x000000af5ab47223 */ /* 0x000fe200000100b4 */
[C---:B------:R-:W-:Y:S01]  /*17a0*/  FADD.FTZ R48, -R151.reuse, R59 ;  /* 0x0000003b97307221 */ /* 0x040fe20000010100 */
[----:B------:R-:W-:-:S03]  /*17b0*/  FADD.FTZ R90, -R151, R104 ;  /* 0x00000068975a7221 */ /* 0x000fc60000010100 */
[C---:B------:R-:W-:Y:S01]  /*17c0*/  FMUL.FTZ R177, R147.reuse, R48 ;  /* 0x0000003093b17220 */ /* 0x040fe20000410000 */
[----:B------:R-:W-:Y:S01]  /*17d0*/  FMUL.FTZ R90, R147, R90 ;  /* 0x0000005a935a7220 */ /* 0x000fe20000410000 */
[----:B------:R-:W-:Y:S01]  /*17e0*/  FMUL.FTZ R178, R224, R91 ;  /* 0x0000005be0b27220 */ /* 0x000fe20000410000 */
[C---:B------:R-:W-:Y:S01]  /*17f0*/  FADD.FTZ R188, R91.reuse, R188 ;  /* 0x000000bc5bbc7221 */ /* 0x040fe20000010000 */
[----:B------:R-:W-:Y:S01]  /*1800*/  FMUL.FTZ R48, R222, R108 ;  /* 0x0000006cde307220 */ /* 0x000fe20000410000 */
[----:B------:R-:W-:Y:S01]  /*1810*/  FFMA.FTZ R181, R91, R177, R181 ;  /* 0x000000b15bb57223 */ /* 0x000fe200000100b5 */
[----:B------:R-:W-:Y:S01]  /*1820*/  FMUL.FTZ R174, R228, R89 ;  /* 0x00000059e4ae7220 */ /* 0x000fe20000410000 */
[C---:B------:R-:W-:Y:S01]  /*1830*/  FADD.FTZ R19, R112.reuse, R19 ;  /* 0x0000001370137221 */ /* 0x040fe20000010000 */
[----:B------:R-:W-:Y:S01]  /*1840*/  FFMA.FTZ R39, R112, R90, R39 ;  /* 0x0000005a70277223 */ /* 0x000fe20000010027 */
[----:B------:R-:W-:Y:S01]  /*1850*/  FFMA.FTZ R112, R223, R112, R48 ;  /* 0x00000070df707223 */ /* 0x000fe20000010030 */
[----:B------:R-:W-:Y:S01]  /*1860*/  FADD.FTZ R48, -R151, R105 ;  /* 0x0000006997307221 */ /* 0x000fe20000010100 */
[C---:B------:R-:W-:Y:S01]  /*1870*/  FADD.FTZ R190, R89.reuse, R190 ;  /* 0x000000be59be7221 */ /* 0x040fe20000010000 */
[----:B------:R-:W-:Y:S01]  /*1880*/  FFMA.FTZ R179, R89, R88, R179 ;  /* 0x0000005859b37223 */ /* 0x000fe200000100b3 */
[----:B------:R-:W-:Y:S01]  /*1890*/  IADD3 R89, PT, PT, R149, 0xa0, RZ ;  /* 0x000000a095597810 */ /* 0x000fe20007ffe0ff */
[----:B------:R-:W-:Y:S01]  /*18a0*/  FMUL.FTZ R91, R147, R48 ;  /* 0x00000030935b7220 */ /* 0x000fe20000410000 */
        /* <DEDUP_REMOVED lines=8> */
[----:B------:R-:W2:Y:S01]  /*1930*/  LDC.64 R60, c[0x0][0x438] ;  /* 0x00010e00ff3c7b82 */ /* 0x000ea20000000a00 */
[----:B------:R-:W-:Y:S01]  /*1940*/  FFMA.FTZ R113, R221, R113, R48 ;  /* 0x00000071dd717223 */ /* 0x000fe20000010030 */
[----:B-1----:R-:W-:-:S04]  /*1950*/  IMAD.WIDE.U32 R48, R89, 0x10, R50 ;  /* 0x0000001059307825 */ /* 0x002fc800078e0032 */
[C---:B0-----:R-:W-:Y:S02]  /*1960*/  IMAD.WIDE.U32 R52, R89.reuse, 0x10, R52 ;  /* 0x0000001059347825 */ /* 0x041fe400078e0034 */
[----:B------:R-:W3:Y:S02]  /*1970*/  LDG.E.128 R48, desc[UR10][R48.64] ;  /* 0x0000000a30307981 */ /* 0x000ee4000c1e1d00 */
[----:B------:R-:W-:Y:S02]  /*1980*/  IMAD.WIDE.U32 R56, R89, 0x10, R54 ;  /* 0x0000001059387825 */ /* 0x000fe400078e0036 */
[----:B------:R-:W4:Y:S04]  /*1990*/  LDG.E.128 R52, desc[UR10][R52.64] ;  /* 0x0000000a34347981 */ /* 0x000f28000c1e1d00 */
[----:B------:R-:W4:Y:S01]  /*19a0*/  LDG.E.128 R56, desc[UR10][R56.64] ;  /* 0x0000000a38387981 */ /* 0x000f22000c1e1d00 */
[----:B------:R-:W-:Y:S01]  /*19b0*/  FADD.FTZ R104, -R151, R106 ;  /* 0x0000006a97687221 */ /* 0x000fe20000010100 */
[C---:B------:R-:W-:Y:S01]  /*19c0*/  FADD.FTZ R21, R62.reuse, R21 ;  /* 0x000000153e157221 */ /* 0x040fe20000010000 */
[----:B------:R-:W-:Y:S01]  /*19d0*/  FFMA.FTZ R41, R62, R175, R41 ;  /* 0x000000af3e297223 */ /* 0x000fe20000010029 */
[----:B------:R-:W-:Y:S01]  /*19e0*/  FFMA.FTZ R176, R227, R62, R176 ;  /* 0x0000003ee3b07223 */ /* 0x000fe200000100b0 */
[----:B------:R-:W-:Y:S01]  /*19f0*/  FMUL.FTZ R104, R147, R104 ;  /* 0x0000006893687220 */ /* 0x000fe20000410000 */
[----:B------:R-:W-:Y:S01]  /*1a00*/  FMUL.FTZ R62, R218, R110 ;  /* 0x0000006eda3e7220 */ /* 0x000fe20000410000 */
[----:B--2---:R-:W-:Y:S01]  /*1a10*/  ISETP.NE.U32.AND P0, PT, R60, RZ, PT ;  /* 0x000000ff3c00720c */ /* 0x004fe20003f05070 */
[C---:B------:R-:W-:Y:S01]  /*1a20*/  FADD.FTZ R17, R114.reuse, R17 ;  /* 0x0000001172117221 */ /* 0x040fe20000010000 */
[----:B------:R-:W-:Y:S01]  /*1a30*/  FFMA.FTZ R37, R114, R104, R37 ;  /* 0x0000006872257223 */ /* 0x000fe20000010025 */
[----:B------:R-:W-:Y:S01]  /*1a40*/  FFMA.FTZ R114, R219, R114, R62 ;  /* 0x00000072db727223 */ /* 0x000fe2000001003e */
[----:B------:R-:W-:Y:S01]  /*1a50*/  ISETP.NE.AND.EX P0, PT, R61, RZ, PT, P0 ;  /* 0x000000ff3d00720c */ /* 0x000fe20003f05300 */
[----:B------:R-:W-:-:S04]  /*1a60*/  FADD.FTZ R62, -R151, R107 ;  /* 0x0000006b973e7221 */ /* 0x000fc80000010100 */
[----:B------:R-:W-:Y:S01]  /*1a70*/  FMUL.FTZ R105, R147, R62 ;  /* 0x0000003e93697220 */ /* 0x000fe20000410000 */
[----:B------:R-:W-:Y:S01]  /*1a80*/  FMUL.FTZ R62, R216, R111 ;  /* 0x0000006fd83e7220 */ /* 0x000fe20000410000 */
[----:B------:R-:W-:Y:S01]  /*1a90*/  FADD.FTZ R16, R115, R16 ;  /* 0x0000001073107221 */ /* 0x000fe20000010000 */
[----:B------:R-:W-:Y:S01]  /*1aa0*/  FADD.FTZ R20, R63, R20 ;  /* 0x000000143f147221 */ /* 0x000fe20000010000 */
[----:B------:R-:W-:Y:S01]  /*1ab0*/  FFMA.FTZ R36, R115, R105, R36 ;  /* 0x0000006973247223 */ /* 0x000fe20000010024 */
[----:B------:R-:W-:Y:S01]  /*1ac0*/  FFMA.FTZ R40, R63, R177, R40 ;  /* 0x000000b13f287223 */ /* 0x000fe20000010028 */
[----:B------:R-:W-:Y:S01]  /*1ad0*/  FFMA.FTZ R178, R225, R63, R178 ;  /* 0x0000003fe1b27223 */ /* 0x000fe200000100b2 */
[----:B------:R-:W-:Y:S02]  /*1ae0*/  FFMA.FTZ R115, R217, R115, R62 ;  /* 0x00000073d9737223 */ /* 0x000fe4000001003e */
[----:B------:R-:W0:Y:S02]  /*1af0*/  @P0 LDC.64 R62, c[0x0][0x438] ;  /* 0x00010e00ff3e0b82 */ /* 0x000e240000000a00 */
[----:B0-----:R-:W-:-:S05]  /*1b00*/  @P0 IMAD.WIDE.U32 R62, R149, 0x10, R62 ;  /* 0x00000010953e0825 */ /* 0x001fca00078e003e */
[----:B------:R0:W5:Y:S02]  /*1b10*/  @P0 LDG.E.128 R68, desc[UR10][R62.64] ;  /* 0x0000000a3e440981 */ /* 0x000164000c1e1d00 */
[----:B0-----:R-:W0:Y:S02]  /*1b20*/  @P1 LDC.64 R62, c[0x0][0x3b8] ;  /* 0x0000ee00ff3e1b82 */ /* 0x001e240000000a00 */
[----:B0-----:R-:W-:-:S05]  /*1b30*/  @P1 IMAD.WIDE.U32 R62, R149, 0x4, R62 ;  /* 0x00000004953e1825 */ /* 0x001fca00078e003e */
[----:B------:R0:W5:Y:S02]  /*1b40*/  @P1 LDG.E R124, desc[UR10][R62.64] ;  /* 0x0000000a3e7c1981 */ /* 0x000164000c1e1900 */
[----:B0-----:R-:W0:Y:S02]  /*1b50*/  @P0 LDC.64 R62, c[0x0][0x438] ;  /* 0x00010e00ff3e0b82 */ /* 0x001e240000000a00 */
        /* <DEDUP_REMOVED lines=17> */
[----:B0-----:R-:W0:Y:S01]  /*1c70*/  @P0 LDC.64 R62, c[0x0][0x438] ;  /* 0x00010e00ff3e0b82 */ /* 0x001e220000000a00 */
[C---:B------:R-:W-:Y:S01]  /*1c80*/  FADD.FTZ R185, R110.reuse, R185 ;  /* 0x000000b96eb97221 */ /* 0x040fe20000010000 */
[----:B------:R-:W-:Y:S01]  /*1c90*/  FFMA.FTZ R207, R110, R104, R207 ;  /* 0x000000686ecf7223 */ /* 0x000fe200000100cf */
[C---:B------:R-:W-:Y:S01]  /*1ca0*/  FADD.FTZ R184, R111.reuse, R184 ;  /* 0x000000b86fb87221 */ /* 0x040fe20000010000 */
[----:B------:R-:W-:Y:S01]  /*1cb0*/  FFMA.FTZ R206, R111, R105, R206 ;  /* 0x000000696fce7223 */ /* 0x000fe200000100ce */
[----:B---3--:R-:W-:-:S03]  /*1cc0*/  FADD.FTZ R48, -R151, R48 ;  /* 0x0000003097307221 */ /* 0x008fc60000010100 */
[----:B------:R-:W1:Y:S01]  /*1cd0*/  LDC.64 R110, c[0x0][0x3b0] ;  /* 0x0000ec00ff6e7b82 */ /* 0x000e620000000a00 */
[----:B------:R-:W-:Y:S01]  /*1ce0*/  FADD.FTZ R50, -R151, R50 ;  /* 0x0000003297327221 */ /* 0x000fe20000010100 */
[----:B0-----:R-:W-:-:S05]  /*1cf0*/  @P0 IMAD.WIDE.U32 R62, R153, 0x10, R62 ;  /* 0x00000010993e0825 */ /* 0x001fca00078e003e */
[----:B------:R0:W5:Y:S01]  /*1d00*/  @P0 LDG.E.128 R84, desc[UR10][R62.64] ;  /* 0x0000000a3e540981 */ /* 0x000162000c1e1d00 */
[----:B------:R-:W-:Y:S01]  /*1d10*/  FADD.FTZ R187, R108, R187 ;  /* 0x000000bb6cbb7221 */ /* 0x000fe20000010000 */
[----:B0-----:R-:W-:Y:S01]  /*1d20*/  FMUL.FTZ R62, R147, R48 ;  /* 0x00000030933e7220 */ /* 0x001fe20000410000 */
[----:B----4-:R-:W-:-:S04]  /*1d30*/  FMUL.FTZ R48, R214, R52 ;  /* 0x00000034d6307220 */ /* 0x010fc80000410000 */
[----:B------:R-:W-:Y:S01]  /*1d40*/  FFMA.FTZ R63, R215, R56, R48 ;  /* 0x00000038d73f7223 */ /* 0x000fe20000010030 */
[----:B------:R-:W-:Y:S01]  /*1d50*/  FMUL.FTZ R48, R212, R53 ;  /* 0x00000035d4307220 */ /* 0x000fe20000410000 */
[----:B------:R-:W-:Y:S01]  /*1d60*/  FFMA.FTZ R182, R108, R90, R182 ;  /* 0x0000005a6cb67223 */ /* 0x000fe200000100b6 */
[----:B------:R-:W-:Y:S01]  /*1d70*/  FMUL.FTZ R108, R147, R50 ;  /* 0x00000032936c7220 */ /* 0x000fe20000410000 */
[----:B------:R-:W-:Y:S01]  /*1d80*/  FADD.FTZ R51, -R151, R51 ;  /* 0x0000003397337221 */ /* 0x000fe20000010100 */
[----:B------:R-:W-:Y:S01]  /*1d90*/  FFMA.FTZ R107, R213, R57, R48 ;  /* 0x00000039d56b7223 */ /* 0x000fe20000010030 */
[----:B------:R-:W-:Y:S01]  /*1da0*/  FMUL.FTZ R48, R210, R54 ;  /* 0x00000036d2307220 */ /* 0x000fe20000410000 */
[C---:B------:R-:W-:Y:S01]  /*1db0*/  FADD.FTZ R186, R109.reuse, R186 ;  /* 0x000000ba6dba7221 */ /* 0x040fe20000010000 */
[----:B------:R-:W-:Y:S01]  /*1dc0*/  FFMA.FTZ R183, R109, R91, R183 ;  /* 0x0000005b6db77223 */ /* 0x000fe200000100b7 */
[C---:B------:R-:W-:Y:S01]  /*1dd0*/  FADD.FTZ R136, R58.reuse, R136 ;  /* 0x000000883a887221 */ /* 0x040fe20000010000 */
[----:B------:R-:W-:Y:S01]  /*1de0*/  FFMA.FTZ R135, R58, R108, R135 ;  /* 0x0000006c3a877223 */ /* 0x000fe20000010087 */
[----:B------:R-:W-:Y:S01]  /*1df0*/  FFMA.FTZ R58, R211, R58, R48 ;  /* 0x0000003ad33a7223 */ /* 0x000fe20000010030 */
[----:B------:R-:W-:Y:S01]  /*1e00*/  FMUL.FTZ R109, R147, R51 ;  /* 0x00000033936d7220 */ /* 0x000fe20000410000 */
[----:B------:R-:W-:Y:S01]  /*1e10*/  FADD.FTZ R49, -R151, R49 ;  /* 0x0000003197317221 */ /* 0x000fe20000010100 */
[----:B------:R-:W-:Y:S01]  /*1e20*/  FMUL.FTZ R48, R208, R55 ;  /* 0x00000037d0307220 */ /* 0x000fe20000410000 */
[C---:B------:R-:W-:Y:S01]  /*1e30*/  FADD.FTZ R140, R59.reuse, R140 ;  /* 0x0000008c3b8c7221 */ /* 0x040fe20000010000 */
[----:B------:R-:W-:Y:S01]  /*1e40*/  FFMA.FTZ R139, R59, R109, R139 ;  /* 0x0000006d3b8b7223 */ /* 0x000fe2000001008b */
[----:B------:R-:W-:Y:S01]  /*1e50*/  FMUL.FTZ R106, R147, R49 ;  /* 0x00000031936a7220 */ /* 0x000fe20000410000 */
[----:B------:R-:W-:Y:S01]  /*1e60*/  FFMA.FTZ R59, R209, R59, R48 ;  /* 0x0000003bd13b7223 */ /* 0x000fe20000010030 */
[----:B-1----:R-:W-:-:S04]  /*1e70*/  IMAD.WIDE.U32 R48, R149, 0x4, R110 ;  /* 0x0000000495307825 */ /* 0x002fc800078e006e */
[C---:B------:R-:W-:Y:S01]  /*1e80*/  FADD.FTZ R130, R52.reuse, R130 ;  /* 0x0000008234827221 */ /* 0x040fe20000010000 */
[----:B------:R-:W-:Y:S02]  /*1e90*/  FFMA.FTZ R131, R52, R62, R131 ;  /* 0x0000003e34837223 */ /* 0x000fe40000010083 */
[----:B------:R0:W5:Y:S01]  /*1ea0*/  LDG.E R52, desc[UR10][R48.64] ;  /* 0x0000000a30347981 */ /* 0x000162000c1e1900 */
[C---:B------:R-:W-:Y:S01]  /*1eb0*/  FADD.FTZ R133, R57.reuse, R133 ;  /* 0x0000008539857221 */ /* 0x040fe20000010000 */
[----:B------:R-:W-:Y:S01]  /*1ec0*/  FFMA.FTZ R132, R57, R106, R132 ;  /* 0x0000006a39847223 */ /* 0x000fe20000010084 */
[----:B0-----:R-:W-:-:S05]  /*1ed0*/  IMAD.WIDE.U32 R48, R148, 0x4, R110 ;  /* 0x0000000494307825 */ /* 0x001fca00078e006e */
[----:B------:R0:W5:Y:S01]  /*1ee0*/  LDG.E R57, desc[UR10][R48.64] ;  /* 0x0000000a30397981 */ /* 0x000162000c1e1900 */
[C---:B------:R-:W-:Y:S01]  /*1ef0*/  FADD.FTZ R129, R56.reuse, R129 ;  /* 0x0000008138817221 */ /* 0x040fe20000010000 */
[----:B------:R-:W-:Y:S01]  /*1f00*/  FFMA.FTZ R128, R56, R62, R128 ;  /* 0x0000003e38807223 */ /* 0x000fe20000010080 */
[----:B0-----:R-:W-:-:S05]  /*1f10*/  IMAD.WIDE.U32 R48, R146, 0x4, R110 ;  /* 0x0000000492307825 */ /* 0x001fca00078e006e */
[----:B------:R0:W5:Y:S02]  /*1f20*/  LDG.E R56, desc[UR10][R48.64] ;  /* 0x0000000a30387981 */ /* 0x000164000c1e1900 */
[----:B0-----:R-:W-:-:S05]  /*1f30*/  IMAD.WIDE.U32 R48, R150, 0x4, R110 ;  /* 0x0000000496307825 */ /* 0x001fca00078e006e */
[----:B------:R0:W5:Y:S01]  /*1f40*/  LDG.E R204, desc[UR10][R48.64] ;  /* 0x0000000a30cc7981 */ /* 0x000162000c1e1900 */
[----:B------:R-:W-:-:S04]  /*1f50*/  IMAD.WIDE.U32 R50, R89, 0x4, R110 ;  /* 0x0000000459327825 */ /* 0x000fc800078e006e */
[----:B0-----:R-:W-:-:S04]  /*1f60*/  IMAD.WIDE.U32 R48, R153, 0x4, R110 ;  /* 0x0000000499307825 */ /* 0x001fc800078e006e */
[C---:B------:R-:W-:Y:S01]  /*1f70*/  FADD.FTZ R143, R53.reuse, R143 ;  /* 0x0000008f358f7221 */ /* 0x040fe20000010000 */
[----:B------:R-:W-:Y:S01]  /*1f80*/  FFMA.FTZ R134, R53, R106, R134 ;  /* 0x0000006a35867223 */ /* 0x000fe20000010086 */
[----:B------:R-:W5:Y:S04]  /*1f90*/  LDG.E R110, desc[UR10][R50.64] ;  /* 0x0000000a326e7981 */ /* 0x000f68000c1e1900 */
[----:B------:R0:W5:Y:S02]  /*1fa0*/  LDG.E R111, desc[UR10][R48.64] ;  /* 0x0000000a306f7981 */ /* 0x000164000c1e1900 */
[----:B0-----:R-:W0:Y:S02]  /*1fb0*/  @P1 LDC.64 R48, c[0x0][0x3b8] ;  /* 0x0000ee00ff301b82 */ /* 0x001e240000000a00 */
[----:B0-----:R-:W-:-:S05]  /*1fc0*/  @P1 IMAD.WIDE.U32 R48, R153, 0x4, R48 ;  /* 0x0000000499301825 */ /* 0x001fca00078e0030 */
[----:B------:R0:W5:Y:S02]  /*1fd0*/  @P1 LDG.E R144, desc[UR10][R48.64] ;  /* 0x0000000a30901981 */ /* 0x000164000c1e1900 */
[----:B0-----:R-:W0:Y:S01]  /*1fe0*/  @P0 LDC.64 R48, c[0x0][0x438] ;  /* 0x00010e00ff300b82 */ /* 0x001e220000000a00 */
[----:B------:R-:W-:Y:S01]  /*1ff0*/  FFMA.FTZ R53, R0, R154, RZ ;  /* 0x0000009a00357223 */ /* 0x000fe200000100ff */
[----:B------:R-:W-:-:S03]  /*2000*/  FADD.FTZ R50, RZ, R154 ;  /* 0x0000009aff327221 */ /* 0x000fc60000010000 */
[----:B------:R-:W-:Y:S01]  /*2010*/  FFMA.FTZ R53, R152, R157, R53 ;  /* 0x0000009d98357223 */ /* 0x000fe20000010035 */
[----:B0-----:R-:W-:-:S05]  /*2020*/  @P0 IMAD.WIDE.U32 R48, R89, 0x10, R48 ;  /* 0x0000001059300825 */ /* 0x001fca00078e0030 */
[----:B------:R0:W5:Y:S02]  /*2030*/  @P0 LDG.E.128 R100, desc[UR10][R48.64] ;  /* 0x0000000a30640981 */ /* 0x000164000c1e1d00 */
[----:B0-----:R-:W0:Y:S01]  /*2040*/  @P1 LDC.64 R48, c[0x0][0x3b8] ;  /* 0x0000ee00ff301b82 */ /* 0x001e220000000a00 */
[----:B------:R-:W-:Y:S01]  /*2050*/  FADD.FTZ R51, R157, R50 ;  /* 0x000000329d337221 */ /* 0x000fe20000010000 */
[C---:B------:R-:W-:Y:S01]  /*2060*/  FADD.FTZ R137, R54.reuse, R137 ;  /* 0x0000008936897221 */ /* 0x040fe20000010000 */
        /* <DEDUP_REMOVED lines=8> */
[----:B0-----:R-:W-:-:S04]  /*20f0*/  @P1 IMAD.WIDE.U32 R48, R89, 0x4, R48 ;  /* 0x0000000459301825 */ /* 0x001fc800078e0030 */
[----:B------:R-:W-:Y:S01]  /*2100*/  FFMA.FTZ R50, R165, R164, R50 ;  /* 0x000000a4a5327223 */ /* 0x000fe20000010032 */
[----:B------:R0:W5:Y:S02]  /*2110*/  @P1 LDG.E R145, desc[UR10][R48.64] ;  /* 0x0000000a30911981 */ /* 0x000164000c1e1900 */
[----:B0-----:R-:W-:-:S04]  /*2120*/  FADD.FTZ R49, R163, R54 ;  /* 0x00000036a3317221 */ /* 0x001fc80000010000 */
        /* <DEDUP_REMOVED lines=31> */
[----:B------:R-:W-:Y:S01]  /*2320*/  UMOV UR4, 0xffffffff ;  /* 0xffffffff00047882 */ /* 0x000fe20000000000 */
[----:B------:R-:W-:Y:S01]  /*2330*/  ISETP.NE.U32.AND P2, PT, RZ, UR14, PT ;  /* 0x0000000eff007c0c */ /* 0x000fe2000bf45070 */
[----:B------:R-:W-:Y:S01]  /*2340*/  FFMA.FTZ R50, R108, R58, R51 ;  /* 0x0000003a6c327223 */ /* 0x000fe20000010033 */
[----:B------:R-:W-:Y:S01]  /*2350*/  FADD.FTZ R48, R49, R58 ;  /* 0x0000003a31307221 */ /* 0x000fe20000010000 */
[C---:B------:R-:W-:Y:S01]  /*2360*/  FADD.FTZ R141, R55.reuse, R141 ;  /* 0x0000008d378d7221 */ /* 0x040fe20000010000 */
[----:B------:R-:W-:Y:S01]  /*2370*/  FFMA.FTZ R142, R55, R109, R142 ;  /* 0x0000006d378e7223 */ /* 0x000fe2000001008e */
[----:B------:R-:W-:Y:S01]  /*2380*/  ISETP.NE.AND.EX P2, PT, RZ, UR15, PT, P2 ;  /* 0x0000000fff007c0c */ /* 0x000fe2000bf45320 */
[----:B------:R-:W-:Y:S01]  /*2390*/  FFMA.FTZ R49, R109, R59, R50 ;  /* 0x0000003b6d317223 */ /* 0x000fe20000010032 */
[----:B------:R-:W-:Y:S01]  /*23a0*/  FADD.FTZ R48, R48, R59 ;  /* 0x0000003b30307221 */ /* 0x000fe20000010000 */
        /* <DEDUP_REMOVED lines=19> */
.L_x_4033:
[----:B------:R-:W-:Y:S01]  /*24e0*/  FADD.FTZ R50, R48, R50 ;  /* 0x0000003230327221 */ /* 0x000fe20000010000 */
[----:B0-----:R-:W-:-:S03]  /*24f0*/  FADD.FTZ R51, R49, R51 ;  /* 0x0000003331337221 */ /* 0x001fc60000010000 */
        /* <DEDUP_REMOVED lines=12> */
[-CC-:B-1----:R-:W-:Y:S01]  /*25c0*/  FFMA.FTZ R49, R0, R151.reuse, R194.reuse ;  /* 0x0000009700317223 */ /* 0x182fe200000100c2 */
[-CC-:B------:R-:W-:Y:S01]  /*25d0*/  FFMA.FTZ R152, R152, R151.reuse, R194.reuse ;  /* 0x0000009798987223 */ /* 0x180fe200000100c2 */
[-CC-:B------:R-:W-:Y:S01]  /*25e0*/  FFMA.FTZ R0, R155, R151.reuse, R194.reuse ;  /* 0x000000979b007223 */ /* 0x180fe200000100c2 */
[----:B-----5:R-:W-:Y:S01]  /*25f0*/  LOP3.LUT P2, RZ, R52, 0xff, RZ, 0xc0, !PT ;  /* 0x000000ff34ff7812 */ /* 0x020fe2000784c0ff */
[----:B------:R-:W-:Y:S01]  /*2600*/  FADD.FTZ R154, R154, -R49 ;  /* 0x800000319a9a7221 */ /* 0x000fe20000010000 */
[----:B------:R-:W-:Y:S01]  /*2610*/  FFMA.FTZ R49, R156, R151, R194 ;  /* 0x000000979c317223 */ /* 0x000fe200000100c2 */
[----:B------:R-:W-:Y:S01]  /*2620*/  FADD.FTZ R152, R157, -R152 ;  /* 0x800000989d987221 */ /* 0x000fe20000010000 */
[----:B------:R-:W-:Y:S01]  /*2630*/  FADD.FTZ R0, R159, -R0 ;  /* 0x800000009f007221 */ /* 0x000fe20000010000 */
[C---:B------:R-:W-:Y:S01]  /*2640*/  FMUL.FTZ R154, R147.reuse, R154 ;  /* 0x0000009a939a7220 */ /* 0x040fe20000410000 */
[----:B------:R-:W-:Y:S01]  /*2650*/  FADD.FTZ R158, R158, -R49 ;  /* 0x800000319e9e7221 */ /* 0x000fe20000010000 */
[C---:B------:R-:W-:Y:S01]  /*2660*/  FMUL.FTZ R152, R147.reuse, R152 ;  /* 0x0000009893987220 */ /* 0x040fe20000410000 */
[C---:B------:R-:W-:Y:S01]  /*2670*/  FMUL.FTZ R0, R147.reuse, R0 ;  /* 0x0000000093007220 */ /* 0x040fe20000410000 */
[----:B------:R-:W-:Y:S01]  /*2680*/  FMUL.FTZ R154, R154, UR6 ;  /* 0x000000069a9a7c20 */ /* 0x000fe20008410000 */
[----:B------:R-:W-:Y:S01]  /*2690*/  FMUL.FTZ R158, R147, R158 ;  /* 0x0000009e939e7220 */ /* 0x000fe20000410000 */
[----:B------:R-:W-:Y:S01]  /*26a0*/  FMUL.FTZ R152, R152, UR6 ;  /* 0x0000000698987c20 */ /* 0x000fe20008410000 */
[----:B------:R-:W-:Y:S01]  /*26b0*/  FMUL.FTZ R0, R0, UR6 ;  /* 0x0000000600007c20 */ /* 0x000fe20008410000 */
[----:B------:R-:W-:Y:S01]  /*26c0*/  LOP3.LUT P3, RZ, R52, 0xff00, RZ, 0xc0, !PT ;  /* 0x0000ff0034ff7812 */ /* 0x000fe2000786c0ff */
[----:B------:R-:W-:Y:S01]  /*26d0*/  FMUL.FTZ R158, R158, UR6 ;  /* 0x000000069e9e7c20 */ /* 0x000fe20008410000 */
[----:B------:R-:W-:-:S02]  /*26e0*/  LOP3.LUT P4, RZ, R52, 0xff0000, RZ, 0xc0, !PT ;  /* 0x00ff000034ff7812 */ /* 0x000fc4000788c0ff */
[----:B------:R-:W-:Y:S02]  /*26f0*/  ISETP.GE.U32.AND P5, PT, R52, 0x1000000, PT ;  /* 0x010000003400780c */ /* 0x000fe40003fa6070 */
[----:B------:R-:W-:Y:S02]  /*2700*/  SEL R48, R154, RZ, P2 ;  /* 0x000000ff9a307207 */ /* 0x000fe40001000000 */
[----:B------:R-:W-:Y:S02]  /*2710*/  SEL R49, R152, RZ, P3 ;  /* 0x000000ff98317207 */ /* 0x000fe40001800000 */
[----:B------:R-:W-:Y:S02]  /*2720*/  SEL R50, R158, RZ, P4 ;  /* 0x000000ff9e327207 */ /* 0x000fe40002000000 */
[----:B------:R-:W-:Y:S01]  /*2730*/  SEL R51, R0, RZ, P5 ;  /* 0x000000ff00337207 */ /* 0x000fe20002800000 */
[----:B------:R-:W-:Y:S06]  /*2740*/  BRA `(.L_x_3976) ;  /* 0x0000000c00807947 */ /* 0x000fec0003800000 */
.L_x_3975:
        /* <DEDUP_REMOVED lines=25> */
.L_x_3974:
        /* <DEDUP_REMOVED lines=11> */
[C---:B------:R-:W-:Y:S01]  /*2990*/  LOP3.LUT P3, RZ, R52.reuse, 0xff00, RZ, 0xc0, !PT ;  /* 0x0000ff0034ff7812 */ /* 0x040fe2000786c0ff */
[----:B------:R-:W-:Y:S01]  /*29a0*/  FADD.FTZ R48, R157, -R152 ;  /* 0x800000989d307221 */ /* 0x000fe20000010000 */
[----:B------:R-:W-:Y:S01]  /*29b0*/  LOP3.LUT P4, RZ, R52, 0xff0000, RZ, 0xc0, !PT ;  /* 0x00ff000034ff7812 */ /* 0x000fe2000788c0ff */
[----:B------:R-:W-:Y:S01]  /*29c0*/  FADD.FTZ R49, R158, -R49 ;  /* 0x800000319e317221 */ /* 0x000fe20000010000 */
[----:B------:R-:W-:Y:S01]  /*29d0*/  ISETP.GE.U32.AND P5, PT, R52, 0x1000000, PT ;  /* 0x010000003400780c */ /* 0x000fe20003fa6070 */
[----:B------:R-:W-:Y:S01]  /*29e0*/  FADD.FTZ R52, R159, -R50 ;  /* 0x800000329f347221 */ /* 0x000fe20000010000 */
[C---:B------:R-:W-:Y:S01]  /*29f0*/  FFMA.FTZ R0, R147.reuse, R0, R68 ;  /* 0x0000000093007223 */ /* 0x040fe20000010044 */
[C---:B------:R-:W-:Y:S01]  /*2a00*/  FFMA.FTZ R48, R147.reuse, R48, R69 ;  /* 0x0000003093307223 */ /* 0x040fe20000010045 */
[C---:B------:R-:W-:Y:S01]  /*2a10*/  FFMA.FTZ R50, R147.reuse, R49, R70 ;  /* 0x0000003193327223 */ /* 0x040fe20000010046 */
[----:B------:R-:W-:Y:S01]  /*2a20*/  FFMA.FTZ R51, R147, R52, R71 ;  /* 0x0000003493337223 */ /* 0x000fe20000010047 */
[----:B------:R-:W-:Y:S01]  /*2a30*/  FMUL.FTZ R0, R0, UR6 ;  /* 0x0000000600007c20 */ /* 0x000fe20008410000 */
[----:B------:R-:W-:Y:S01]  /*2a40*/  FMUL.FTZ R49, R48, UR6 ;  /* 0x0000000630317c20 */ /* 0x000fe20008410000 */
[----:B------:R-:W-:Y:S01]  /*2a50*/  FMUL.FTZ R50, R50, UR6 ;  /* 0x0000000632327c20 */ /* 0x000fe20008410000 */
[----:B------:R-:W-:-:S02]  /*2a60*/  FMUL.FTZ R51, R51, UR6 ;  /* 0x0000000633337c20 */ /* 0x000fc40008410000 */
[----:B------:R-:W-:Y:S02]  /*2a70*/  SEL R48, R0, RZ, P2 ;  /* 0x000000ff00307207 */ /* 0x000fe40001000000 */
[----:B------:R-:W-:Y:S02]  /*2a80*/  SEL R49, R49, RZ, P3 ;  /* 0x000000ff31317207 */ /* 0x000fe40001800000 */
[----:B------:R-:W-:Y:S02]  /*2a90*/  SEL R50, R50, RZ, P4 ;  /* 0x000000ff32327207 */ /* 0x000fe40002000000 */
[----:B------:R-:W-:Y:S01]  /*2aa0*/  SEL R51, R51, RZ, P5 ;  /* 0x000000ff33337207 */ /* 0x000fe20002800000 */
[----:B------:R-:W-:Y:S06]  /*2ab0*/  BRA `(.L_x_3976) ;  /* 0x0000000800a47947 */ /* 0x000fec0003800000 */
.L_x_3977:
        /* <DEDUP_REMOVED lines=12> */
[----:B------:R-:W-:Y:S01]  /*2b80*/  FMUL.FTZ R48, R92, UR6 ;  /* 0x000000065c307c20 */ /* 0x000fe20008410000 */
[----:B------:R-:W-:Y:S01]  /*2b90*/  FMUL.FTZ R49, R93, UR6 ;  /* 0x000000065d317c20 */ /* 0x000fe20008410000 */
[----:B------:R-:W-:Y:S01]  /*2ba0*/  FMUL.FTZ R50, R94, UR6 ;  /* 0x000000065e327c20 */ /* 0x000fe20008410000 */
[----:B------:R-:W-:Y:S01]  /*2bb0*/  FMUL.FTZ R51, R95, UR6 ;  /* 0x000000065f337c20 */ /* 0x000fe20008410000 */
[----:B------:R-:W-:-:S02]  /*2bc0*/  LOP3.LUT P2, RZ, R52, 0xff, RZ, 0xc0, !PT ;  /* 0x000000ff34ff7812 */ /* 0x000fc4000784c0ff */
[C---:B------:R-:W-:Y:S02]  /*2bd0*/  LOP3.LUT P3, RZ, R52.reuse, 0xff00, RZ, 0xc0, !PT ;  /* 0x0000ff0034ff7812 */ /* 0x040fe4000786c0ff */
[C---:B------:R-:W-:Y:S02]  /*2be0*/  LOP3.LUT P4, RZ, R52.reuse, 0xff0000, RZ, 0xc0, !PT ;  /* 0x00ff000034ff7812 */ /* 0x040fe4000788c0ff */
[----:B------:R-:W-:Y:S02]  /*2bf0*/  ISETP.GE.U32.AND P5, PT, R52, 0x1000000, PT ;  /* 0x010000003400780c */ /* 0x000fe40003fa6070 */
[----:B------:R-:W-:Y:S02]  /*2c00*/  SEL R48, R48, RZ, P2 ;  /* 0x000000ff30307207 */ /* 0x000fe40001000000 */
[----:B------:R-:W-:Y:S02]  /*2c10*/  SEL R49, R49, RZ, P3 ;  /* 0x000000ff31317207 */ /* 0x000fe40001800000 */
[----:B------:R-:W-:-:S02]  /*2c20*/  SEL R50, R50, RZ, P4 ;  /* 0x000000ff32327207 */ /* 0x000fc40002000000 */
[----:B------:R-:W-:Y:S01]  /*2c30*/  SEL R51, R51, RZ, P5 ;  /* 0x000000ff33337207 */ /* 0x000fe20002800000 */
[----:B------:R-:W-:Y:S06]  /*2c40*/  BRA `(.L_x_3976) ;  /* 0x0000000800407947 */ /* 0x000fec0003800000 */
.L_x_3973:
        /* <DEDUP_REMOVED lines=9> */
[-CC-:B-1----:R-:W-:Y:S01]  /*2ce0*/  FFMA.FTZ R49, R0, R151.reuse, R194.reuse ;  /* 0x0000009700317223 */ /* 0x182fe200000100c2 */
[-C--:B------:R-:W-:Y:S01]  /*2cf0*/  FFMA.FTZ R0, R155, R151.reuse, R194 ;  /* 0x000000979b007223 */ /* 0x080fe200000100c2 */
[----:B-----5:R-:W-:Y:S01]  /*2d00*/  LOP3.LUT P5, RZ, R52, 0xff, RZ, 0xc0, !PT ;  /* 0x000000ff34ff7812 */ /* 0x020fe200078ac0ff */
[----:B------:R-:W-:Y:S01]  /*2d10*/  FADD.FTZ R152, R157, -R152 ;  /* 0x800000989d987221 */ /* 0x000fe20000010000 */
[----:B------:R-:W-:Y:S01]  /*2d20*/  FADD.FTZ R154, R154, -R49 ;  /* 0x800000319a9a7221 */ /* 0x000fe20000010000 */
[----:B------:R-:W-:Y:S01]  /*2d30*/  FFMA.FTZ R49, R156, R151, R194 ;  /* 0x000000979c317223 */ /* 0x000fe200000100c2 */
[----:B------:R-:W-:Y:S01]  /*2d40*/  FADD.FTZ R0, R159, -R0 ;  /* 0x800000009f007221 */ /* 0x000fe20000010000 */
[C---:B------:R-:W-:Y:S01]  /*2d50*/  FMUL.FTZ R152, R147.reuse, R152 ;  /* 0x0000009893987220 */ /* 0x040fe20000410000 */
[C---:B------:R-:W-:Y:S01]  /*2d60*/  FMUL.FTZ R154, R147.reuse, R154 ;  /* 0x0000009a939a7220 */ /* 0x040fe20000410000 */
[----:B------:R-:W-:Y:S01]  /*2d70*/  FADD.FTZ R158, R158, -R49 ;  /* 0x800000319e9e7221 */ /* 0x000fe20000010000 */
[----:B------:R-:W-:Y:S01]  /*2d80*/  LOP3.LUT P3, RZ, R52, 0xff00, RZ, 0xc0, !PT ;  /* 0x0000ff0034ff7812 */ /* 0x000fe2000786c0ff */
[----:B------:R-:W-:Y:S01]  /*2d90*/  FMUL.FTZ R152, R152, UR6 ;  /* 0x0000000698987c20 */ /* 0x000fe20008410000 */
[----:B------:R-:W-:Y:S01]  /*2da0*/  FMUL.FTZ R154, R154, UR6 ;  /* 0x000000069a9a7c20 */ /* 0x000fe20008410000 */
[----:B------:R-:W-:Y:S01]  /*2db0*/  LOP3.LUT P6, RZ, R124, 0xff, RZ, 0xc0, !PT ;  /* 0x000000ff7cff7812 */ /* 0x000fe200078cc0ff */
[C---:B------:R-:W-:Y:S01]  /*2dc0*/  FMUL.FTZ R158, R147.reuse, R158 ;  /* 0x0000009e939e7220 */ /* 0x040fe20000410000 */
[----:B------:R-:W-:Y:S01]  /*2dd0*/  FMUL.FTZ R0, R147, R0 ;  /* 0x0000000093007220 */ /* 0x000fe20000410000 */
[----:B------:R-:W-:-:S02]  /*2de0*/  SEL R49, R152, RZ, P3 ;  /* 0x000000ff98317207 */ /* 0x000fc40001800000 */
[----:B------:R-:W-:Y:S01]  /*2df0*/  SEL R48, R154, RZ, P5 ;  /* 0x000000ff9a307207 */ /* 0x000fe20002800000 */
[----:B------:R-:W-:Y:S01]  /*2e00*/  FMUL.FTZ R158, R158, UR6 ;  /* 0x000000069e9e7c20 */ /* 0x000fe20008410000 */
[----:B------:R-:W-:Y:S01]  /*2e10*/  SEL R96, R154, RZ, P6 ;  /* 0x000000ff9a607207 */ /* 0x000fe20003000000 */
[----:B------:R-:W-:Y:S01]  /*2e20*/  FMUL.FTZ R0, R0, UR6 ;  /* 0x0000000600007c20 */ /* 0x000fe20008410000 */
[C---:B------:R-:W-:Y:S02]  /*2e30*/  LOP3.LUT P4, RZ, R52.reuse, 0xff0000, RZ, 0xc0, !PT ;  /* 0x00ff000034ff7812 */ /* 0x040fe4000788c0ff */
[----:B------:R-:W-:Y:S02]  /*2e40*/  ISETP.GE.U32.AND P2, PT, R52, 0x1000000, PT ;  /* 0x010000003400780c */ /* 0x000fe40003f46070 */
[C---:B------:R-:W-:Y:S02]  /*2e50*/  LOP3.LUT P5, RZ, R124.reuse, 0xff00, RZ, 0xc0, !PT ;  /* 0x0000ff007cff7812 */ /* 0x040fe400078ac0ff */
[----:B------:R-:W-:-:S02]  /*2e60*/  LOP3.LUT P6, RZ, R124, 0xff0000, RZ, 0xc0, !PT ;  /* 0x00ff00007cff7812 */ /* 0x000fc400078cc0ff */
[----:B------:R-:W-:Y:S02]  /*2e70*/  ISETP.GE.U32.AND P3, PT, R124, 0x1000000, PT ;  /* 0x010000007c00780c */ /* 0x000fe40003f66070 */
[----:B------:R-:W-:Y:S02]  /*2e80*/  SEL R97, R152, RZ, P5 ;  /* 0x000000ff98617207 */ /* 0x000fe40002800000 */
[C---:B------:R-:W-:Y:S02]  /*2e90*/  SEL R50, R158.reuse, RZ, P4 ;  /* 0x000000ff9e327207 */ /* 0x040fe40002000000 */
[----:B------:R-:W-:Y:S02]  /*2ea0*/  SEL R98, R158, RZ, P6 ;  /* 0x000000ff9e627207 */ /* 0x000fe40003000000 */
[C---:B------:R-:W-:Y:S02]  /*2eb0*/  SEL R51, R0.reuse, RZ, P2 ;  /* 0x000000ff00337207 */ /* 0x040fe40001000000 */
[----:B------:R-:W-:Y:S01]  /*2ec0*/  SEL R99, R0, RZ, P3 ;  /* 0x000000ff00637207 */ /* 0x000fe20001800000 */
[----:B------:R-:W-:Y:S06]  /*2ed0*/  BRA `(.L_x_3976) ;  /* 0x00000004009c7947 */ /* 0x000fec0003800000 */
.L_x_3979:
[-CC-:B-1----:R-:W-:Y:S01]  /*2ee0*/  FFMA.FTZ R49, R0, R151.reuse, R194.reuse ;  /* 0x0000009700317223 */ /* 0x182fe200000100c2 */
[-CC-:B------:R-:W-:Y:S01]  /*2ef0*/  FFMA.FTZ R152, R152, R151.reuse, R194.reuse ;  /* 0x0000009798987223 */ /* 0x180fe200000100c2 */
        /* <DEDUP_REMOVED lines=9> */
[----:B------:R-:W-:Y:S01]  /*2f90*/  FMUL.FTZ R95, R147, R0 ;  /* 0x00000000935f7220 */ /* 0x000fe20000410000 */
[----:B------:R-:W-:Y:S01]  /*2fa0*/  FMUL.FTZ R96, R92, UR6 ;  /* 0x000000065c607c20 */ /* 0x000fe20008410000 */
[----:B------:R-:W-:Y:S01]  /*2fb0*/  FMUL.FTZ R97, R93, UR6 ;  /* 0x000000065d617c20 */ /* 0x000fe20008410000 */
[----:B------:R-:W-:Y:S01]  /*2fc0*/  FMUL.FTZ R94, R147, R94 ;  /* 0x0000005e935e7220 */ /* 0x000fe20000410000 */
[----:B------:R-:W-:Y:S01]  /*2fd0*/  LOP3.LUT P5, RZ, R52, 0xff00, RZ, 0xc0, !PT ;  /* 0x0000ff0034ff7812 */ /* 0x000fe200078ac0ff */
        /* <DEDUP_REMOVED lines=8> */
[C---:B------:R-:W-:Y:S02]  /*3060*/  LOP3.LUT P2, RZ, R124.reuse, 0xff00, RZ, 0xc0, !PT ;  /* 0x0000ff007cff7812 */ /* 0x040fe4000784c0ff */
[----:B------:R-:W-:-:S02]  /*3070*/  LOP3.LUT P6, RZ, R124, 0xff0000, RZ, 0xc0, !PT ;  /* 0x00ff00007cff7812 */ /* 0x000fc400078cc0ff */
[----:B------:R-:W-:Y:S02]  /*3080*/  ISETP.GE.U32.AND P5, PT, R124, 0x1000000, PT ;  /* 0x010000007c00780c */ /* 0x000fe40003fa6070 */
[C---:B------:R-:W-:Y:S02]  /*3090*/  SEL R50, R98.reuse, RZ, P4 ;  /* 0x000000ff62327207 */ /* 0x040fe40002000000 */
[----:B------:R-:W-:Y:S02]  /*30a0*/  SEL R51, R99, RZ, P3 ;  /* 0x000000ff63337207 */ /* 0x000fe40001800000 */
[----:B------:R-:W-:Y:S02]  /*30b0*/  SEL R97, R97, RZ, P2 ;  /* 0x000000ff61617207 */ /* 0x000fe40001000000 */
[----:B------:R-:W-:Y:S02]  /*30c0*/  SEL R98, R98, RZ, P6 ;  /* 0x000000ff62627207 */ /* 0x000fe40003000000 */
[----:B------:R-:W-:Y:S01]  /*30d0*/  SEL R99, R99, RZ, P5 ;  /* 0x000000ff63637207 */ /* 0x000fe20002800000 */
[----:B------:R-:W-:Y:S06]  /*30e0*/  BRA `(.L_x_3976) ;  /* 0x0000000400187947 */ /* 0x000fec0003800000 */
.L_x_3978:
        /* <DEDUP_REMOVED lines=20> */
[----:B------:R-:W-:Y:S01]  /*3230*/  LOP3.LUT P5, RZ, R52, 0xff00, RZ, 0xc0, !PT ;  /* 0x0000ff0034ff7812 */ /* 0x000fe200078ac0ff */
[----:B------:R-:W-:Y:S01]  /*3240*/  FFMA.FTZ R0, R147, R0, R71 ;  /* 0x0000000093007223 */ /* 0x000fe20000010047 */
[----:B------:R-:W-:Y:S01]  /*3250*/  SEL R48, R49, RZ, P2 ;  /* 0x000000ff31307207 */ /* 0x000fe20001000000 */
[----:B------:R-:W-:Y:S01]  /*3260*/  FMUL.FTZ R51, R51, UR6 ;  /* 0x0000000633337c20 */ /* 0x000fe20008410000 */
[----:B------:R-:W-:Y:S01]  /*3270*/  SEL R96, R49, RZ, P6 ;  /* 0x000000ff31607207 */ /* 0x000fe20003000000 */
[----:B------:R-:W-:Y:S01]  /*3280*/  FMUL.FTZ R0, R0, UR6 ;  /* 0x0000000600007c20 */ /* 0x000fe20008410000 */
[----:B------:R-:W-:-:S02]  /*3290*/  LOP3.LUT P4, RZ, R52, 0xff0000, RZ, 0xc0, !PT ;  /* 0x00ff000034ff7812 */ /* 0x000fc4000788c0ff */
[----:B------:R-:W-:Y:S02]  /*32a0*/  LOP3.LUT P6, RZ, R124, 0xff0000, RZ, 0xc0, !PT ;  /* 0x00ff00007cff7812 */ /* 0x000fe400078cc0ff */
[----:B------:R-:W-:Y:S02]  /*32b0*/  SEL R49, R152, RZ, P5 ;  /* 0x000000ff98317207 */ /* 0x000fe40002800000 */
[----:B------:R-:W-:Y:S02]  /*32c0*/  ISETP.GE.U32.AND P3, PT, R52, 0x1000000, PT ;  /* 0x010000003400780c */ /* 0x000fe40003f66070 */
[C---:B------:R-:W-:Y:S02]  /*32d0*/  LOP3.LUT P2, RZ, R124.reuse, 0xff00, RZ, 0xc0, !PT ;  /* 0x0000ff007cff7812 */ /* 0x040fe4000784c0ff */
[----:B------:R-:W-:Y:S02]  /*32e0*/  ISETP.GE.U32.AND P5, PT, R124, 0x1000000, PT ;  /* 0x010000007c00780c */ /* 0x000fe40003fa6070 */
[----:B------:R-:W-:-:S02]  /*32f0*/  SEL R50, R51, RZ, P4 ;  /* 0x000000ff33327207 */ /* 0x000fc40002000000 */
[----:B------:R-:W-:Y:S02]  /*3300*/  SEL R98, R51, RZ, P6 ;  /* 0x000000ff33627207 */ /* 0x000fe40003000000 */
[----:B------:R-:W-:Y:S02]  /*3310*/  SEL R97, R152, RZ, P2 ;  /* 0x000000ff98617207 */ /* 0x000fe40001000000 */
[C---:B------:R-:W-:Y:S02]  /*3320*/  SEL R51, R0.reuse, RZ, P3 ;  /* 0x000000ff00337207 */ /* 0x040fe40001800000 */
[----:B------:R-:W-:Y:S01]  /*3330*/  SEL R99, R0, RZ, P5 ;  /* 0x000000ff00637207 */ /* 0x000fe20002800000 */
[----:B------:R-:W-:Y:S06]  /*3340*/  BRA `(.L_x_3976) ;  /* 0x0000000000807947 */ /* 0x000fec0003800000 */
.L_x_3980:
        /* <DEDUP_REMOVED lines=13> */
[----:B------:R-:W-:Y:S01]  /*3420*/  FMUL.FTZ R97, R93, UR6 ;  /* 0x000000065d617c20 */ /* 0x000fe20008410000 */
[----:B------:R-:W-:Y:S01]  /*3430*/  FFMA.FTZ R95, R147, R0, R71 ;  /* 0x00000000935f7223 */ /* 0x000fe20000010047 */
        /* <DEDUP_REMOVED lines=16> */
[----:B------:R-:W-:-:S07]  /*3540*/  SEL R99, R99, RZ, P5 ;  /* 0x000000ff63637207 */ /* 0x000fce0002800000 */
.L_x_3976:
        /* <DEDUP_REMOVED lines=12> */
[----:B------:R-:W-:Y:S05]  /*3610*/  @!P0 BRA `(.L_x_3982) ;  /* 0x00000004000c8947 */ /* 0x000fea0003800000 */
[----:B------:R-:W-:Y:S05]  /*3620*/  @!P2 BRA `(.L_x_3983) ;  /* 0x000000000084a947 */ /* 0x000fea0003800000 */
        /* <DEDUP_REMOVED lines=8> */
[C---:B------:R-:W-:Y:S01]  /*36b0*/  FFMA.FTZ R92, R147.reuse, R49, R72 ;  /* 0x00000031935c7223 */ /* 0x040fe20000010048 */
[----:B------:R-:W-:Y:S01]  /*36c0*/  FFMA.FTZ R93, R147, R0, R73 ;  /* 0x00000000935d7223 */ /* 0x000fe20000010049 */
[----:B------:R-:W-:Y:S01]  /*36d0*/  FADD.FTZ R168, R168, -R167 ;  /* 0x800000a7a8a87221 */ /* 0x000fe20000010000 */
[----:B------:R-:W-:Y:S01]  /*36e0*/  LOP3.LUT P6, RZ, R57, 0xff00, RZ, 0xc0, !PT ;  /* 0x0000ff0039ff7812 */ /* 0x000fe200078cc0ff */
[----:B------:R-:W-:Y:S01]  /*36f0*/  FMUL.FTZ R96, R92, UR6 ;  /* 0x000000065c607c20 */ /* 0x000fe20008410000 */
[----:B------:R-:W-:Y:S01]  /*3700*/  FMUL.FTZ R97, R93, UR6 ;  /* 0x000000065d617c20 */ /* 0x000fe20008410000 */
[C---:B------:R-:W-:Y:S01]  /*3710*/  FFMA.FTZ R94, R147.reuse, R165, R74 ;  /* 0x000000a5935e7223 */ /* 0x040fe2000001004a */
[----:B------:R-:W-:Y:S01]  /*3720*/  FFMA.FTZ R95, R147, R168, R75 ;  /* 0x000000a8935f7223 */ /* 0x000fe2000001004b */
[----:B------:R-:W-:-:S02]  /*3730*/  LOP3.LUT P3, RZ, R57, 0xff0000, RZ, 0xc0, !PT ;  /* 0x00ff000039ff7812 */ /* 0x000fc4000786c0ff */
[----:B------:R-:W-:Y:S01]  /*3740*/  SEL R48, R96, RZ, P5 ;  /* 0x000000ff60307207 */ /* 0x000fe20002800000 */
[----:B------:R-:W-:Y:S01]  /*3750*/  FMUL.FTZ R98, R94, UR6 ;  /* 0x000000065e627c20 */ /* 0x000fe20008410000 */
[----:B------:R-:W-:Y:S01]  /*3760*/  LOP3.LUT P5, RZ, R125, 0xff, RZ, 0xc0, !PT ;  /* 0x000000ff7dff7812 */ /* 0x000fe200078ac0ff */
[----:B------:R-:W-:Y:S01]  /*3770*/  FMUL.FTZ R99, R95, UR6 ;  /* 0x000000065f637c20 */ /* 0x000fe20008410000 */
[----:B------:R-:W-:Y:S02]  /*3780*/  SEL R49, R97, RZ, P6 ;  /* 0x000000ff61317207 */ /* 0x000fe40003000000 */
[----:B------:R-:W-:Y:S02]  /*3790*/  SEL R96, R96, RZ, P5 ;  /* 0x000000ff60607207 */ /* 0x000fe40002800000 */
[----:B------:R-:W-:Y:S02]  /*37a0*/  LOP3.LUT P5, RZ, R125, 0xff00, RZ, 0xc0, !PT ;  /* 0x0000ff007dff7812 */ /* 0x000fe400078ac0ff */
[----:B------:R-:W-:-:S02]  /*37b0*/  ISETP.GE.U32.AND P4, PT, R57, 0x1000000, PT ;  /* 0x010000003900780c */ /* 0x000fc40003f86070 */
[----:B------:R-:W-:Y:S02]  /*37c0*/  SEL R97, R97, RZ, P5 ;  /* 0x000000ff61617207 */ /* 0x000fe40002800000 */
[C---:B------:R-:W-:Y:S02]  /*37d0*/  LOP3.LUT P6, RZ, R125.reuse, 0xff0000, RZ, 0xc0, !PT ;  /* 0x00ff00007dff7812 */ /* 0x040fe400078cc0ff */
[----:B------:R-:W-:Y:S02]  /*37e0*/  ISETP.GE.U32.AND P5, PT, R125, 0x1000000, PT ;  /* 0x010000007d00780c */ /* 0x000fe40003fa6070 */
[C---:B------:R-:W-:Y:S02]  /*37f0*/  SEL R50, R98.reuse, RZ, P3 ;  /* 0x000000ff62327207 */ /* 0x040fe40001800000 */
[----:B------:R-:W-:Y:S02]  /*3800*/  SEL R51, R99, RZ, P4 ;  /* 0x000000ff63337207 */ /* 0x000fe40002000000 */
[----:B------:R-:W-:-:S02]  /*3810*/  SEL R98, R98, RZ, P6 ;  /* 0x000000ff62627207 */ /* 0x000fc40003000000 */
[----:B------:R-:W-:Y:S01]  /*3820*/  SEL R99, R99, RZ, P5 ;  /* 0x000000ff63637207 */ /* 0x000fe20002800000 */
[----:B------:R-:W-:Y:S06]  /*3830*/  BRA `(.L_x_3984) ;  /* 0x0000000c00287947 */ /* 0x000fec0003800000 */
.L_x_3983:
        /* <DEDUP_REMOVED lines=21> */
[----:B------:R-:W-:Y:S02]  /*3990*/  ISETP.GE.U32.AND P4, PT, R57, 0x1000000, PT ;  /* 0x010000003900780c */ /* 0x000fe40003f86070 */
[----:B------:R-:W-:Y:S02]  /*39a0*/  SEL R96, R49, RZ, P5 ;  /* 0x000000ff31607207 */ /* 0x000fe40002800000 */
[----:B------:R-:W-:Y:S02]  /*39b0*/  LOP3.LUT P5, RZ, R125, 0xff00, RZ, 0xc0, !PT ;  /* 0x0000ff007dff7812 */ /* 0x000fe400078ac0ff */
[----:B------:R-:W-:-:S02]  /*39c0*/  SEL R49, R0, RZ, P6 ;  /* 0x000000ff00317207 */ /* 0x000fc40003000000 */
        /* <DEDUP_REMOVED lines=8> */
.L_x_3982:
        /* <DEDUP_REMOVED lines=12> */
[----:B------:R-:W-:Y:S01]  /*3b10*/  LOP3.LUT P6, RZ, R57, 0xff00, RZ, 0xc0, !PT ;  /* 0x0000ff0039ff7812 */ /* 0x000fe200078cc0ff */
[----:B------:R-:W-:Y:S01]  /*3b20*/  FMUL.FTZ R96, R92, UR6 ;  /* 0x000000065c607c20 */ /* 0x000fe20008410000 */
[----:B------:R-:W-:Y:S01]  /*3b30*/  FMUL.FTZ R97, R93, UR6 ;  /* 0x000000065d617c20 */ /* 0x000fe20008410000 */
[C---:B------:R-:W-:Y:S01]  /*3b40*/  FMUL.FTZ R94, R147.reuse, R94 ;  /* 0x0000005e935e7220 */ /* 0x040fe20000410000 */
[----:B------:R-:W-:Y:S01]  /*3b50*/  FMUL.FTZ R95, R147, R168 ;  /* 0x000000a8935f7220 */ /* 0x000fe20000410000 */
        /* <DEDUP_REMOVED lines=17> */
.L_x_3985:
        /* <DEDUP_REMOVED lines=19> */
[C---:B------:R-:W-:Y:S01]  /*3da0*/  LOP3.LUT P5, RZ, R125.reuse, 0xff, RZ, 0xc0, !PT ;  /* 0x000000ff7dff7812 */ /* 0x040fe200078ac0ff */
        /* <DEDUP_REMOVED lines=13> */
.L_x_3981:
[----:B------:R-:W-:Y:S05]  /*3e80*/  @!P0 BRA `(.L_x_3986) ;  /* 0x0000000000cc8947 */ /* 0x000fea0003800000 */
        /* <DEDUP_REMOVED lines=26> */
.L_x_3987:
        /* <DEDUP_REMOVED lines=17> */
[----:B------:R-:W-:-:S02]  /*4140*/  LOP3.LUT P4, RZ, R57, 0xff00, RZ, 0xc0, !PT ;  /* 0x0000ff0039ff7812 */ /* 0x000fc4000788c0ff */
[C---:B------:R-:W-:Y:S02]  /*4150*/  LOP3.LUT P5, RZ, R57.reuse, 0xff0000, RZ, 0xc0, !PT ;  /* 0x00ff000039ff7812 */ /* 0x040fe400078ac0ff */
[----:B------:R-:W-:Y:S02]  /*4160*/  ISETP.GE.U32.AND P6, PT, R57, 0x1000000, PT ;  /* 0x010000003900780c */ /* 0x000fe40003fc6070 */
[----:B------:R-:W-:Y:S02]  /*4170*/  SEL R48, R49, RZ, P3 ;  /* 0x000000ff31307207 */ /* 0x000fe40001800000 */
[----:B------:R-:W-:Y:S02]  /*4180*/  SEL R49, R0, RZ, P4 ;  /* 0x000000ff00317207 */ /* 0x000fe40002000000 */
[----:B------:R-:W-:Y:S02]  /*4190*/  SEL R50, R165, RZ, P5 ;  /* 0x000000ffa5327207 */ /* 0x000fe40002800000 */
[----:B------:R-:W-:Y:S01]  /*41a0*/  SEL R51, R168, RZ, P6 ;  /* 0x000000ffa8337207 */ /* 0x000fe20003000000 */
[----:B------:R-:W-:Y:S06]  /*41b0*/  BRA `(.L_x_3984) ;  /* 0x0000000000c87947 */ /* 0x000fec0003800000 */
.L_x_3986:
        /* <DEDUP_REMOVED lines=26> */
.L_x_3988:
        /* <DEDUP_REMOVED lines=23> */
[----:B------:R-:W-:-:S07]  /*44d0*/  SEL R51, R168, RZ, P6 ;  /* 0x000000ffa8337207 */ /* 0x000fce0003000000 */
.L_x_3984:
[----:B------:R-:W0:Y:S08]  /*44e0*/  @P2 LDC.64 R54, c[0x0][0x478] ;  /* 0x00011e00ff362b82 */ /* 0x000e300000000a00 */
[----:B------:R-:W1:Y:S01]  /*44f0*/  @P1 LDC.64 R52, c[0x0][0x470] ;  /* 0x00011c00ff341b82 */ /* 0x000e620000000a00 */
[----:B0-----:R-:W-:-:S05]  /*4500*/  @P2 IMAD.WIDE.U32 R54, R148, 0x10, R54 ;  /* 0x0000001094362825 */ /* 0x001fca00078e0036 */
[----:B------:R0:W-:Y:S01]  /*4510*/  @P2 STG.E.128 desc[UR10][R54.64], R92 ;  /* 0x0000005c36002986 */ /* 0x0001e2000c101d0a */
[----:B-1----:R-:W-:-:S04]  /*4520*/  @P1 IMAD.WIDE.U32 R52, R148, 0x10, R52 ;  /* 0x0000001094341825 */ /* 0x002fc800078e0034 */
[----:B0-----:R-:W-:-:S05]  /*4530*/  IMAD.WIDE.U32 R54, R148, 0x10, R60 ;  /* 0x0000001094367825 */ /* 0x001fca00078e003c */
[----:B------:R0:W-:Y:S04]  /*4540*/  STG.E.128 desc[UR10][R54.64], R48 ;  /* 0x0000003036007986 */ /* 0x0001e8000c101d0a */
[----:B------:R0:W-:Y:S01]  /*4550*/  @P1 STG.E.128 desc[UR10][R52.64], R96 ;  /* 0x0000006034001986 */ /* 0x0001e2000c101d0a */
[----:B------:R-:W-:Y:S05]  /*4560*/  @!P1 BRA `(.L_x_3989) ;  /* 0x00000008001c9947 */ /* 0x000fea0003800000 */
[----:B------:R-:W-:Y:S05]  /*4570*/  @!P0 BRA `(.L_x_3990) ;  /* 0x00000004000c8947 */ /* 0x000fea0003800000 */
[----:B------:R-:W-:Y:S05]  /*4580*/  @!P2 BRA `(.L_x_3991) ;  /* 0x000000000084a947 */ /* 0x000fea0003800000 */
[-CC-:B------:R-:W-:Y:S01]  /*4590*/  FFMA.FTZ R166, R166, R151.reuse, R194.reuse ;  /* 0x00000097a6a67223 */ /* 0x180fe200000100c2 */
[-CC-:B0-----:R-:W-:Y:S01]  /*45a0*/  FFMA.FTZ R49, R64, R151.reuse, R194.reuse ;  /* 0x0000009740317223 */ /* 0x181fe200000100c2 */
        /* <DEDUP_REMOVED lines=31> */
.L_x_3991:
        /* <DEDUP_REMOVED lines=9> */
[C---:B------:R-:W-:Y:S01]  /*4830*/  FFMA.FTZ R170, R147.reuse, R170, R77 ;  /* 0x000000aa93aa7223 */ /* 0x040fe2000001004d */
        /* <DEDUP_REMOVED lines=23> */
.L_x_3990:
        /* <DEDUP_REMOVED lines=34> */
.L_x_3993:
        /* <DEDUP_REMOVED lines=33> */
.L_x_3989:
[----:B------:R-:W-:Y:S05]  /*4de0*/  @!P0 BRA `(.L_x_3994) ;  /* 0x0000000000cc8947 */ /* 0x000fea0003800000 */
[----:B------:R-:W-:Y:S05]  /*4df0*/  @!P2 BRA `(.L_x_3995) ;  /* 0x000000000064a947 */ /* 0x000fea0003800000 */
        /* <DEDUP_REMOVED lines=25> */
.L_x_3995:
        /* <DEDUP_REMOVED lines=25> */
.L_x_3994:
        /* <DEDUP_REMOVED lines=26> */
.L_x_3996:
        /* <DEDUP_REMOVED lines=24> */
.L_x_3992:
        /* <DEDUP_REMOVED lines=44> */
.L_x_3999:
        /* <DEDUP_REMOVED lines=33> */
.L_x_3998:
        /* <DEDUP_REMOVED lines=34> */
.L_x_4001:
        /* <DEDUP_REMOVED lines=33> */
.L_x_3997:
        /* <DEDUP_REMOVED lines=27> */
.L_x_4003:
        /* <DEDUP_REMOVED lines=25> */
.L_x_4002:
        /* <DEDUP_REMOVED lines=26> */
.L_x_4004:
        /* <DEDUP_REMOVED lines=24> */
.L_x_4000:
        /* <DEDUP_REMOVED lines=14> */
[----:B------:R-:W-:Y:S01]  /*6480*/  FFMA.FTZ R50, R105, R151, R194 ;  /* 0x0000009769327223 */ /* 0x000fe200000100c2 */
[----:B------:R-:W-:Y:S01]  /*6490*/  FADD.FTZ R49, R112, -R49 ;  /* 0x8000003170317221 */ /* 0x000fe20000010000 */
[----:B------:R-:W-:Y:S01]  /*64a0*/  FADD.FTZ R0, R113, -R0 ;  /* 0x8000000071007221 */ /* 0x000fe20000010000 */
[----:B------:R-:W-:Y:S01]  /*64b0*/  LOP3.LUT P6, RZ, R111, 0xff00, RZ, 0xc0, !PT ;  /* 0x0000ff006fff7812 */ /* 0x000fe200078cc0ff */
[----:B------:R-:W-:Y:S01]  /*64c0*/  FADD.FTZ R50, R115, -R50 ;  /* 0x8000003273327221 */ /* 0x000fe20000010000 */
[C---:B------:R-:W-:Y:S01]  /*64d0*/  FFMA.FTZ R92, R147.reuse, R49, R84 ;  /* 0x00000031935c7223 */ /* 0x040fe20000010054 */
[----:B------:R-:W-:Y:S01]  /*64e0*/  FFMA.FTZ R49, R104, R151, R194 ;  /* 0x0000009768317223 */ /* 0x000fe200000100c2 */
[C---:B------:R-:W-:Y:S01]  /*64f0*/  FFMA.FTZ R93, R147.reuse, R0, R85 ;  /* 0x00000000935d7223 */ /* 0x040fe20000010055 */
[----:B------:R-:W-:Y:S01]  /*6500*/  FFMA.FTZ R95, R147, R50, R87 ;  /* 0x00000032935f7223 */ /* 0x000fe20000010057 */
[----:B------:R-:W-:Y:S01]  /*6510*/  FMUL.FTZ R96, R92, UR6 ;  /* 0x000000065c607c20 */ /* 0x000fe20008410000 */
[----:B------:R-:W-:Y:S01]  /*6520*/  FADD.FTZ R49, R114, -R49 ;  /* 0x8000003172317221 */ /* 0x000fe20000010000 */
[----:B------:R-:W-:Y:S01]  /*6530*/  FMUL.FTZ R97, R93, UR6 ;  /* 0x000000065d617c20 */ /* 0x000fe20008410000 */
[----:B------:R-:W-:Y:S01]  /*6540*/  FMUL.FTZ R99, R95, UR6 ;  /* 0x000000065f637c20 */ /* 0x000fe20008410000 */
[----:B------:R-:W-:Y:S01]  /*6550*/  LOP3.LUT P3, RZ, R111, 0xff0000, RZ, 0xc0, !PT ;  /* 0x00ff00006fff7812 */ /* 0x000fe2000786c0ff */
[----:B------:R-:W-:Y:S01]  /*6560*/  FFMA.FTZ R94, R147, R49, R86 ;  /* 0x00000031935e7223 */ /* 0x000fe20000010056 */
[----:B------:R-:W-:-:S02]  /*6570*/  SEL R48, R96, RZ, P5 ;  /* 0x000000ff60307207 */ /* 0x000fc40002800000 */
[----:B------:R-:W-:Y:S01]  /*6580*/  LOP3.LUT P5, RZ, R144, 0xff, RZ, 0xc0, !PT ;  /* 0x000000ff90ff7812 */ /* 0x000fe200078ac0ff */
[----:B------:R-:W-:Y:S01]  /*6590*/  FMUL.FTZ R98, R94, UR6 ;  /* 0x000000065e627c20 */ /* 0x000fe20008410000 */
[----:B------:R-:W-:Y:S02]  /*65a0*/  SEL R49, R97, RZ, P6 ;  /* 0x000000ff61317207 */ /* 0x000fe40003000000 */
[----:B------:R-:W-:Y:S02]  /*65b0*/  SEL R96, R96, RZ, P5 ;  /* 0x000000ff60607207 */ /* 0x000fe40002800000 */
[----:B------:R-:W-:Y:S02]  /*65c0*/  LOP3.LUT P5, RZ, R144, 0xff00, RZ, 0xc0, !PT ;  /* 0x0000ff0090ff7812 */ /* 0x000fe400078ac0ff */
[----:B------:R-:W-:Y:S02]  /*65d0*/  ISETP.GE.U32.AND P4, PT, R111, 0x1000000, PT ;  /* 0x010000006f00780c */ /* 0x000fe40003f86070 */
[----:B------:R-:W-:-:S02]  /*65e0*/  SEL R97, R97, RZ, P5 ;  /* 0x000000ff61617207 */ /* 0x000fc40002800000 */
[C---:B------:R-:W-:Y:S02]  /*65f0*/  LOP3.LUT P6, RZ, R144.reuse, 0xff0000, RZ, 0xc0, !PT ;  /* 0x00ff000090ff7812 */ /* 0x040fe400078cc0ff */
[----:B------:R-:W-:Y:S02]  /*6600*/  ISETP.GE.U32.AND P5, PT, R144, 0x1000000, PT ;  /* 0x010000009000780c */ /* 0x000fe40003fa6070 */
[C---:B------:R-:W-:Y:S02]  /*6610*/  SEL R50, R98.reuse, RZ, P3 ;  /* 0x000000ff62327207 */ /* 0x040fe40001800000 */
[C---:B------:R-:W-:Y:S02]  /*6620*/  SEL R51, R99.reuse, RZ, P4 ;  /* 0x000000ff63337207 */ /* 0x040fe40002000000 */
[----:B------:R-:W-:Y:S02]  /*6630*/  SEL R98, R98, RZ, P6 ;  /* 0x000000ff62627207 */ /* 0x000fe40003000000 */
[----:B------:R-:W-:Y:S01]  /*6640*/  SEL R99, R99, RZ, P5 ;  /* 0x000000ff63637207 */ /* 0x000fe20002800000 */
[----:B------:R-:W-:Y:S06]  /*6650*/  BRA `(.L_x_4008) ;  /* 0x0000000c00287947 */ /* 0x000fec0003800000 */
.L_x_4007:
        /* <DEDUP_REMOVED lines=25> */
[----:B------:R-:W-:Y:S02]  /*67f0*/  LOP3.LUT P6, RZ, R144, 0xff0000, RZ, 0xc0, !PT ;  /* 0x00ff000090ff7812 */ /* 0x000fe400078cc0ff */
[----:B------:R-:W-:Y:S02]  /*6800*/  SEL R97, R0, RZ, P5 ;  /* 0x000000ff00617207 */ /* 0x000fe40002800000 */
[----:B------:R-:W-:Y:S02]  /*6810*/  ISETP.GE.U32.AND P5, PT, R144, 0x1000000, PT ;  /* 0x010000009000780c */ /* 0x000fe40003fa6070 */
[C---:B------:R-:W-:Y:S02]  /*6820*/  SEL R50, R51.reuse, RZ, P3 ;  /* 0x000000ff33327207 */ /* 0x040fe40001800000 */
[----:B------:R-:W-:Y:S02]  /*6830*/  SEL R98, R51, RZ, P6 ;  /* 0x000000ff33627207 */ /* 0x000fe40003000000 */
[----:B------:R-:W-:-:S02]  /*6840*/  SEL R51, R99, RZ, P4 ;  /* 0x000000ff63337207 */ /* 0x000fc40002000000 */
[----:B------:R-:W-:Y:S01]  /*6850*/  SEL R99, R99, RZ, P5 ;  /* 0x000000ff63637207 */ /* 0x000fe20002800000 */
[----:B------:R-:W-:Y:S06]  /*6860*/  BRA `(.L_x_4008) ;  /* 0x0000000800a47947 */ /* 0x000fec0003800000 */
.L_x_4006:
        /* <DEDUP_REMOVED lines=34> */
.L_x_4009:
        /* <DEDUP_REMOVED lines=14> */
[----:B------:R-:W-:Y:S01]  /*6b70*/  LOP3.LUT P6, RZ, R111, 0xff00, RZ, 0xc0, !PT ;  /* 0x0000ff006fff7812 */ /* 0x000fe200078cc0ff */
[----:B------:R-:W-:Y:S01]  /*6b80*/  FMUL.FTZ R114, R147, R114 ;  /* 0x0000007293727220 */ /* 0x000fe20000410000 */
[----:B------:R-:W-:Y:S01]  /*6b90*/  FMUL.FTZ R99, R50, UR6 ;  /* 0x0000000632637c20 */ /* 0x000fe20008410000 */
[----:B------:R-:W-:-:S02]  /*6ba0*/  SEL R48, R112, RZ, P5 ;  /* 0x000000ff70307207 */ /* 0x000fc40002800000 */
[----:B------:R-:W-:Y:S01]  /*6bb0*/  LOP3.LUT P5, RZ, R144, 0xff, RZ, 0xc0, !PT ;  /* 0x000000ff90ff7812 */ /* 0x000fe200078ac0ff */
[----:B------:R-:W-:Y:S01]  /*6bc0*/  FMUL.FTZ R114, R114, UR6 ;  /* 0x0000000672727c20 */ /* 0x000fe20008410000 */
[----:B------:R-:W-:Y:S02]  /*6bd0*/  ISETP.GE.U32.AND P4, PT, R111, 0x1000000, PT ;  /* 0x010000006f00780c */ /* 0x000fe40003f86070 */
[----:B------:R-:W-:Y:S02]  /*6be0*/  SEL R96, R112, RZ, P5 ;  /* 0x000000ff70607207 */ /* 0x000fe40002800000 */
[----:B------:R-:W-:Y:S02]  /*6bf0*/  LOP3.LUT P5, RZ, R144, 0xff00, RZ, 0xc0, !PT ;  /* 0x0000ff0090ff7812 */ /* 0x000fe400078ac0ff */
[C---:B------:R-:W-:Y:S02]  /*6c00*/  SEL R49, R0.reuse, RZ, P6 ;  /* 0x000000ff00317207 */ /* 0x040fe40003000000 */
[----:B------:R-:W-:-:S02]  /*6c10*/  SEL R97, R0, RZ, P5 ;  /* 0x000000ff00617207 */ /* 0x000fc40002800000 */
[----:B------:R-:W-:Y:S02]  /*6c20*/  LOP3.LUT P3, RZ, R111, 0xff0000, RZ, 0xc0, !PT ;  /* 0x00ff00006fff7812 */ /* 0x000fe4000786c0ff */
[C---:B------:R-:W-:Y:S02]  /*6c30*/  LOP3.LUT P6, RZ, R144.reuse, 0xff0000, RZ, 0xc0, !PT ;  /* 0x00ff000090ff7812 */ /* 0x040fe400078cc0ff */
[----:B------:R-:W-:Y:S02]  /*6c40*/  ISETP.GE.U32.AND P5, PT, R144, 0x1000000, PT ;  /* 0x010000009000780c */ /* 0x000fe40003fa6070 */
[----:B------:R-:W-:Y:S02]  /*6c50*/  SEL R51, R99, RZ, P4 ;  /* 0x000000ff63337207 */ /* 0x000fe40002000000 */
[C---:B------:R-:W-:Y:S02]  /*6c60*/  SEL R50, R114.reuse, RZ, P3 ;  /* 0x000000ff72327207 */ /* 0x040fe40001800000 */
[----:B------:R-:W-:-:S02]  /*6c70*/  SEL R98, R114, RZ, P6 ;  /* 0x000000ff72627207 */ /* 0x000fc40003000000 */
[----:B------:R-:W-:Y:S01]  /*6c80*/  SEL R99, R99, RZ, P5 ;  /* 0x000000ff63637207 */ /* 0x000fe20002800000 */
[----:B------:R-:W-:Y:S06]  /*6c90*/  BRA `(.L_x_4008) ;  /* 0x0000000400987947 */ /* 0x000fec0003800000 */
.L_x_4005:
        /* <DEDUP_REMOVED lines=27> */
.L_x_4011:
        /* <DEDUP_REMOVED lines=14> */
[C---:B------:R-:W-:Y:S01]  /*6f30*/  LOP3.LUT P3, RZ, R111.reuse, 0xff, RZ, 0xc0, !PT ;  /* 0x000000ff6fff7812 */ /* 0x040fe2000786c0ff */
[----:B------:R-:W-:Y:S01]  /*6f40*/  FMUL.FTZ R0, R0, UR6 ;  /* 0x0000000600007c20 */ /* 0x000fe20008410000 */
[C---:B------:R-:W-:Y:S01]  /*6f50*/  LOP3.LUT P5, RZ, R111.reuse, 0xff0000, RZ, 0xc0, !PT ;  /* 0x00ff00006fff7812 */ /* 0x040fe200078ac0ff */
        /* <DEDUP_REMOVED lines=8> */
.L_x_4010:
        /* <DEDUP_REMOVED lines=26> */
.L_x_4012:
        /* <DEDUP_REMOVED lines=24> */
.L_x_4008:
        /* <DEDUP_REMOVED lines=19> */
[C---:B------:R-:W-:Y:S01]  /*7430*/  FFMA.FTZ R92, R147.reuse, R62, R100 ;  /* 0x0000003e935c7223 */ /* 0x040fe20000010064 */
[C---:B------:R-:W-:Y:S01]  /*7440*/  FFMA.FTZ R93, R147.reuse, R106, R101 ;  /* 0x0000006a935d7223 */ /* 0x040fe20000010065 */
[----:B------:R-:W-:Y:S01]  /*7450*/  LOP3.LUT P0, RZ, R110, 0xff, RZ, 0xc0, !PT ;  /* 0x000000ff6eff7812 */ /* 0x000fe2000780c0ff */
[C---:B------:R-:W-:Y:S01]  /*7460*/  FFMA.FTZ R94, R147.reuse, R49, R102 ;  /* 0x00000031935e7223 */ /* 0x040fe20000010066 */
[----:B------:R-:W-:Y:S01]  /*7470*/  FMUL.FTZ R96, R92, UR6 ;  /* 0x000000065c607c20 */ /* 0x000fe20008410000 */
[----:B------:R-:W-:Y:S01]  /*7480*/  FFMA.FTZ R95, R147, R194, R103 ;  /* 0x000000c2935f7223 */ /* 0x000fe20000010067 */
[----:B------:R-:W-:Y:S01]  /*7490*/  FMUL.FTZ R97, R93, UR6 ;  /* 0x000000065d617c20 */ /* 0x000fe20008410000 */
        /* <DEDUP_REMOVED lines=18> */
.L_x_4015:
        /* <DEDUP_REMOVED lines=11> */
[----:B------:R-:W-:Y:S01]  /*7670*/  LOP3.LUT P0, RZ, R110, 0xff, RZ, 0xc0, !PT ;  /* 0x000000ff6eff7812 */ /* 0x000fe2000780c0ff */
[----:B------:R-:W-:Y:S01]  /*7680*/  FMUL.FTZ R62, R62, UR6 ;  /* 0x000000063e3e7c20 */ /* 0x000fe20008410000 */
[----:B------:R-:W-:Y:S01]  /*7690*/  FMUL.FTZ R106, R106, UR6 ;  /* 0x000000066a6a7c20 */ /* 0x000fe20008410000 */
[C---:B------:R-:W-:Y:S01]  /*76a0*/  LOP3.LUT P5, RZ, R110.reuse, 0xff00, RZ, 0xc0, !PT ;  /* 0x0000ff006eff7812 */ /* 0x040fe200078ac0ff */
[----:B------:R-:W-:Y:S01]  /*76b0*/  FFMA.FTZ R194, R147, R194, R103 ;  /* 0x000000c293c27223 */ /* 0x000fe20000010067 */
[----:B------:R-:W-:Y:S01]  /*76c0*/  LOP3.LUT P6, RZ, R145, 0xff, RZ, 0xc0, !PT ;  /* 0x000000ff91ff7812 */ /* 0x000fe200078cc0ff */
[----:B------:R-:W-:Y:S01]  /*76d0*/  FMUL.FTZ R98, R49, UR6 ;  /* 0x0000000631627c20 */ /* 0x000fe20008410000 */
[----:B------:R-:W-:Y:S01]  /*76e0*/  LOP3.LUT P4, RZ, R110, 0xff0000, RZ, 0xc0, !PT ;  /* 0x00ff00006eff7812 */ /* 0x000fe2000788c0ff */
[----:B------:R-:W-:Y:S01]  /*76f0*/  FMUL.FTZ R194, R194, UR6 ;  /* 0x00000006c2c27c20 */ /* 0x000fe20008410000 */
[----:B------:R-:W-:-:S02]  /*7700*/  SEL R48, R62, RZ, P0 ;  /* 0x000000ff3e307207 */ /* 0x000fc40000000000 */
[----:B------:R-:W-:Y:S02]  /*7710*/  SEL R96, R62, RZ, P6 ;  /* 0x000000ff3e607207 */ /* 0x000fe40003000000 */
[----:B------:R-:W-:Y:S02]  /*7720*/  SEL R49, R106, RZ, P5 ;  /* 0x000000ff6a317207 */ /* 0x000fe40002800000 */
[----:B------:R-:W-:Y:S02]  /*7730*/  ISETP.GE.U32.AND P3, PT, R110, 0x1000000, PT ;  /* 0x010000006e00780c */ /* 0x000fe40003f66070 */
[C---:B------:R-:W-:Y:S02]  /*7740*/  LOP3.LUT P0, RZ, R145.reuse, 0xff00, RZ, 0xc0, !PT ;  /* 0x0000ff0091ff7812 */ /* 0x040fe4000780c0ff */
[C---:B------:R-:W-:Y:S02]  /*7750*/  LOP3.LUT P6, RZ, R145.reuse, 0xff0000, RZ, 0xc0, !PT ;  /* 0x00ff000091ff7812 */ /* 0x040fe400078cc0ff */
[----:B------:R-:W-:-:S02]  /*7760*/  ISETP.GE.U32.AND P5, PT, R145, 0x1000000, PT ;  /* 0x010000009100780c */ /* 0x000fc40003fa6070 */
[----:B------:R-:W-:Y:S02]  /*7770*/  SEL R50, R98, RZ, P4 ;  /* 0x000000ff62327207 */ /* 0x000fe40002000000 */
[----:B------:R-:W-:Y:S02]  /*7780*/  SEL R97, R106, RZ, P0 ;  /* 0x000000ff6a617207 */ /* 0x000fe40000000000 */
[----:B------:R-:W-:Y:S02]  /*7790*/  SEL R98, R98, RZ, P6 ;  /* 0x000000ff62627207 */ /* 0x000fe40003000000 */
[C---:B------:R-:W-:Y:S02]  /*77a0*/  SEL R51, R194.reuse, RZ, P3 ;  /* 0x000000ffc2337207 */ /* 0x040fe40001800000 */
[----:B------:R-:W-:Y:S01]  /*77b0*/  SEL R99, R194, RZ, P5 ;  /* 0x000000ffc2637207 */ /* 0x000fe20002800000 */
[----:B------:R-:W-:Y:S06]  /*77c0*/  BRA `(.L_x_4016) ;  /* 0x0000000800a47947 */ /* 0x000fec0003800000 */
.L_x_4014:
        /* <DEDUP_REMOVED lines=9> */
[C---:B------:R-:W-:Y:S01]  /*7860*/  FMUL.FTZ R92, R147.reuse, R62 ;  /* 0x0000003e935c7220 */ /* 0x040fe20000410000 */
[C---:B------:R-:W-:Y:S01]  /*7870*/  FMUL.FTZ R93, R147.reuse, R106 ;  /* 0x0000006a935d7220 */ /* 0x040fe20000410000 */
[----:B------:R-:W-:Y:S01]  /*7880*/  LOP3.LUT P0, RZ, R110, 0xff, RZ, 0xc0, !PT ;  /* 0x000000ff6eff7812 */ /* 0x000fe2000780c0ff */
[C---:B------:R-:W-:Y:S01]  /*7890*/  FMUL.FTZ R94, R147.reuse, R58 ;  /* 0x0000003a935e7220 */ /* 0x040fe20000410000 */
[----:B------:R-:W-:Y:S01]  /*78a0*/  FMUL.FTZ R96, R92, UR6 ;  /* 0x000000065c607c20 */ /* 0x000fe20008410000 */
[----:B------:R-:W-:Y:S01]  /*78b0*/  FMUL.FTZ R95, R147, R194 ;  /* 0x000000c2935f7220 */ /* 0x000fe20000410000 */
        /* <DEDUP_REMOVED lines=19> */
.L_x_4017:
        /* <DEDUP_REMOVED lines=13> */
[----:B------:R-:W-:Y:S01]  /*7ac0*/  FMUL.FTZ R106, R106, UR6 ;  /* 0x000000066a6a7c20 */ /* 0x000fe20008410000 */
[----:B------:R-:W-:Y:S01]  /*7ad0*/  LOP3.LUT P5, RZ, R110, 0xff00, RZ, 0xc0, !PT ;  /* 0x0000ff006eff7812 */ /* 0x000fe200078ac0ff */
[----:B------:R-:W-:Y:S01]  /*7ae0*/  FMUL.FTZ R194, R147, R194 ;  /* 0x000000c293c27220 */ /* 0x000fe20000410000 */
[----:B------:R-:W-:Y:S01]  /*7af0*/  LOP3.LUT P6, RZ, R145, 0xff, RZ, 0xc0, !PT ;  /* 0x000000ff91ff7812 */ /* 0x000fe200078cc0ff */
[----:B------:R-:W-:Y:S01]  /*7b00*/  FMUL.FTZ R58, R58, UR6 ;  /* 0x000000063a3a7c20 */ /* 0x000fe20008410000 */
[----:B------:R-:W-:Y:S01]  /*7b10*/  SEL R48, R62, RZ, P0 ;  /* 0x000000ff3e307207 */ /* 0x000fe20000000000 */
[----:B------:R-:W-:Y:S01]  /*7b20*/  FMUL.FTZ R194, R194, UR6 ;  /* 0x00000006c2c27c20 */ /* 0x000fe20008410000 */
[----:B------:R-:W-:-:S02]  /*7b30*/  SEL R96, R62, RZ, P6 ;  /* 0x000000ff3e607207 */ /* 0x000fc40003000000 */
[----:B------:R-:W-:Y:S02]  /*7b40*/  SEL R49, R106, RZ, P5 ;  /* 0x000000ff6a317207 */ /* 0x000fe40002800000 */
[C---:B------:R-:W-:Y:S02]  /*7b50*/  LOP3.LUT P4, RZ, R110.reuse, 0xff0000, RZ, 0xc0, !PT ;  /* 0x00ff00006eff7812 */ /* 0x040fe4000788c0ff */
[----:B------:R-:W-:Y:S02]  /*7b60*/  ISETP.GE.U32.AND P3, PT, R110, 0x1000000, PT ;  /* 0x010000006e00780c */ /* 0x000fe40003f66070 */
[C---:B------:R-:W-:Y:S02]  /*7b70*/  LOP3.LUT P0, RZ, R145.reuse, 0xff00, RZ, 0xc0, !PT ;  /* 0x0000ff0091ff7812 */ /* 0x040fe4000780c0ff */
[C---:B------:R-:W-:Y:S02]  /*7b80*/  LOP3.LUT P6, RZ, R145.reuse, 0xff0000, RZ, 0xc0, !PT ;  /* 0x00ff000091ff7812 */ /* 0x040fe400078cc0ff */
[----:B------:R-:W-:-:S02]  /*7b90*/  ISETP.GE.U32.AND P5, PT, R145, 0x1000000, PT ;  /* 0x010000009100780c */ /* 0x000fc40003fa6070 */
[----:B------:R-:W-:Y:S02]  /*7ba0*/  SEL R97, R106, RZ, P0 ;  /* 0x000000ff6a617207 */ /* 0x000fe40000000000 */
[C---:B------:R-:W-:Y:S02]  /*7bb0*/  SEL R50, R58.reuse, RZ, P4 ;  /* 0x000000ff3a327207 */ /* 0x040fe40002000000 */
[----:B------:R-:W-:Y:S02]  /*7bc0*/  SEL R98, R58, RZ, P6 ;  /* 0x000000ff3a627207 */ /* 0x000fe40003000000 */
[C---:B------:R-:W-:Y:S02]  /*7bd0*/  SEL R51, R194.reuse, RZ, P3 ;  /* 0x000000ffc2337207 */ /* 0x040fe40001800000 */
[----:B------:R-:W-:Y:S01]  /*7be0*/  SEL R99, R194, RZ, P5 ;  /* 0x000000ffc2637207 */ /* 0x000fe20002800000 */
[----:B------:R-:W-:Y:S06]  /*7bf0*/  BRA `(.L_x_4016) ;  /* 0x0000000400987947 */ /* 0x000fec0003800000 */
.L_x_4013:
        /* <DEDUP_REMOVED lines=27> */
.L_x_4019:
        /* <DEDUP_REMOVED lines=25> */
.L_x_4018:
        /* <DEDUP_REMOVED lines=26> */
.L_x_4020:
        /* <DEDUP_REMOVED lines=24> */
.L_x_4016:
        /* <DEDUP_REMOVED lines=13> */
.L_x_3971:
        /* <DEDUP_REMOVED lines=93> */
.L_x_3970:
[----:B------:R-:W-:Y:S05]  /*8900*/  BSYNC B0 ;  /* 0x0000000000007941 */ /* 0x000fea0003800000 */
.L_x_3969:
        /* <DEDUP_REMOVED lines=82> */
[----:B------:R-:W5:Y:S04]  /*8e30*/  LDS R10, [R2+0x1400] ;  /* 0x00140000020a7984 */ /* 0x000f680000000800 */
[----:B------:R-:W5:Y:S04]  /*8e40*/  LDS R11, [R2+0x1600] ;  /* 0x00160000020b7984 */ /* 0x000f680000000800 */
[----:B------:R-:W5:Y:S04]  /*8e50*/  LDS R85, [R2] ;  /* 0x0000000002557984 */ /* 0x000f680000000800 */
        /* <DEDUP_REMOVED lines=41> */
[----:B0-----:R-:W-:Y:S02]  /*90f0*/  FADD.FTZ R27, R6, R27 ;  /* 0x0000001b061b7221 */ /* 0x001fe40000010000 */
[----:B------:R-:W0:Y:S01]  /*9100*/  LDC R6, c[0x0][0x388] ;  /* 0x0000e200ff067b82 */ /* 0x000e220000000800 */
[----:B------:R-:W-:Y:S04]  /*9110*/  STS.128 [R88+0x800], R76 ;  /* 0x0008004c58007388 */ /* 0x000fe80000000c00 */
[----:B------:R-:W-:Y:S03]  /*9120*/  STS.128 [R88+0xa00], R36 ;  /* 0x000a002458007388 */ /* 0x000fe60000000c00 */
        /* <DEDUP_REMOVED lines=59> */
[----:B------:R-:W-:-:S05]  /*94e0*/  IMAD R11, R6, UR4, RZ ;  /* 0x00000004060b7c24 */ /* 0x000fca000f8e02ff */
[----:B------:R-:W-:-:S04]  /*94f0*/  IADD3 R10, P0, PT, R11, R0, RZ ;  /* 0x000000000b0a7210 */ /* 0x000fc80007f1e0ff */
[----:B------:R-:W-:Y:S01]  /*9500*/  IADD3.X R11, PT, PT, RZ, RZ, RZ, P0, !PT ;  /* 0x000000ffff0b7210 */ /* 0x000fe200007fe4ff */
[----:B------:R-:W0:Y:S03]  /*9510*/  LDS R54, [R2+0x200] ;  /* 0x0002000002367984 */ /* 0x000e260000000800 */
[C---:B------:R-:W-:Y:S01]  /*9520*/  SHF.L.U64.HI R11, R10.reuse, 0x2, R11 ;  /* 0x000000020a0b7819 */ /* 0x040fe2000001020b */
[----:B------:R-:W1:Y:S01]  /*9530*/  LDS R33, [R2+0xe00] ;  /* 0x000e000002217984 */ /* 0x000e620000000800 */
[----:B------:R-:W-:-:S03]  /*9540*/  SHF.L.U32 R10, R10, 0x2, RZ ;  /* 0x000000020a0a7819 */ /* 0x000fc600000006ff */
[----:B------:R-:W2:Y:S01]  /*9550*/  LDS R4, [R2+0x1a00] ;  /* 0x001a000002047984 */ /* 0x000ea20000000800 */
[----:B------:R-:W-:-:S03]  /*9560*/  IADD3 R6, P1, PT, R10, UR16, RZ ;  /* 0x000000100a067c10 */ /* 0x000fc6000ff3e0ff */
[----:B------:R-:W3:Y:S04]  /*9570*/  LDS R52, [R2] ;  /* 0x0000000002347984 */ /* 0x000ee80000000800 */
        /* <DEDUP_REMOVED lines=20> */
[----:B------:R-:W-:Y:S01]  /*96c0*/  IADD3 R4, P0, PT, R10, UR18, RZ ;  /* 0x000000120a047c10 */ /* 0x000fe2000ff1e0ff */
[----:B------:R-:W-:Y:S02]  /*96d0*/  FADD.FTZ R47, R8, R5 ;  /* 0x00000005082f7221 */ /* 0x000fe40000010000 */
[----:B------:R-:W5:Y:S01]  /*96e0*/  LDS R16, [R2+0xa00] ;  /* 0x000a000002107984 */ /* 0x000f620000000800 */
[C---:B------:R-:W-:Y:S01]  /*96f0*/  IADD3 R8, P2, PT, R10.reuse, UR22, RZ ;  /* 0x000000160a087c10 */ /* 0x040fe2000ff5e0ff */
[----:B------:R-:W-:Y:S02]  /*9700*/  FADD.FTZ R12, RZ, R12 ;  /* 0x0000000cff0c7221 */ /* 0x000fe40000010000 */
[----:B------:R-:W5:Y:S01]  /*9710*/  LDS R53, [R2+0x2a00] ;  /* 0x002a000002357984 */ /* 0x000f620000000800 */
[----:B------:R-:W-:Y:S02]  /*9720*/  IADD3 R10, P3, PT, R10, UR20, RZ ;  /* 0x000000140a0a7c10 */ /* 0x000fe4000ff7e0ff */
[C---:B------:R-:W-:Y:S01]  /*9730*/  IADD3.X R5, PT, PT, R11.reuse, UR19, RZ, P0, !PT ;  /* 0x000000130b057c10 */ /* 0x040fe200087fe4ff */
[----:B------:R-:W5:Y:S01]  /*9740*/  LDS R43, [R2+0x2000] ;  /* 0x00200000022b7984 */ /* 0x000f620000000800 */
[C---:B------:R-:W-:Y:S01]  /*9750*/  IADD3.X R7, PT, PT, R11.reuse, UR17, RZ, P1, !PT ;  /* 0x000000110b077c10 */ /* 0x040fe20008ffe4ff */
[----:B------:R-:W-:Y:S01]  /*9760*/  FADD.FTZ R12, R12, R29 ;  /* 0x0000001d0c0c7221 */ /* 0x000fe20000010000 */
[C---:B------:R-:W-:Y:S01]  /*9770*/  IADD3.X R9, PT, PT, R11.reuse, UR23, RZ, P2, !PT ;  /* 0x000000170b097c10 */ /* 0x040fe200097fe4ff */
[----:B------:R-:W5:Y:S01]  /*9780*/  LDS R35, [R2+0x1600] ;  /* 0x0016000002237984 */ /* 0x000f620000000800 */
[----:B0-----:R-:W-:Y:S01]  /*9790*/  FADD.FTZ R0, RZ, R0 ;  /* 0x00000000ff007221 */ /* 0x001fe20000010000 */
[----:B------:R-:W-:-:S02]  /*97a0*/  IADD3.X R11, PT, PT, R11, UR21, RZ, P3, !PT ;  /* 0x000000150b0b7c10 */ /* 0x000fc40009ffe4ff */
[----:B------:R-:W0:Y:S01]  /*97b0*/  LDS R55, [R2+0x2c00] ;  /* 0x002c000002377984 */ /* 0x000e220000000800 */
[----:B-1----:R-:W-:-:S03]  /*97c0*/  FADD.FTZ R12, R12, R39 ;  /* 0x000000270c0c7221 */ /* 0x002fc60000010000 */
[----:B------:R-:W1:Y:S01]  /*97d0*/  LDS R45, [R2+0x2200] ;  /* 0x00220000022d7984 */ /* 0x000e620000000800 */
[----:B--2---:R-:W-:-:S03]  /*97e0*/  FADD.FTZ R0, R0, R31 ;  /* 0x0000001f00007221 */ /* 0x004fc60000010000 */
[----:B------:R-:W2:Y:S01]  /*97f0*/  LDS R57, [R2+0x2e00] ;  /* 0x002e000002397984 */ /* 0x000ea20000000800 */
[----:B---3--:R-:W-:-:S03]  /*9800*/  FADD.FTZ R14, RZ, R14 ;  /* 0x0000000eff0e7221 */ /* 0x008fc60000010000 */
[----:B------:R-:W-:Y:S01]  /*9810*/  STG.E desc[UR10][R4.64], R21 ;  /* 0x0000001504007986 */ /* 0x000fe2000c10190a */
[----:B----4-:R-:W-:-:S03]  /*9820*/  FADD.FTZ R51, R12, R51 ;  /* 0x000000330c337221 */ /* 0x010fc60000010000 */
[----:B------:R-:W-:Y:S01]  /*9830*/  STG.E desc[UR10][R6.64], R3 ;  /* 0x0000000306007986 */ /* 0x000fe2000c10190a */
[----:B-----5:R-:W-:-:S03]  /*9840*/  FADD.FTZ R0, R0, R41 ;  /* 0x0000002900007221 */ /* 0x020fc60000010000 */
        /* <DEDUP_REMOVED lines=31> */
.L_x_3972:
        /* <DEDUP_REMOVED lines=8> */
.L_x_4023:
[----:B------:R-:W-:Y:S05]  /*9ac0*/  BSYNC B2 ;  /* 0x0000000000027941 */ /* 0x000fea0003800000 */
.L_x_4022:
        /* <DEDUP_REMOVED lines=8> */
.L_x_4024:
[----:B------:R-:W-:Y:S01]  /*9b50*/  MOV R55, R48 ;  /* 0x0000003000377202 */ /* 0x000fe20000000f00 */
[----:B------:R-:W-:Y:S02]  /*9b60*/  HFMA2 R54, -RZ, RZ, 0, 1.1920928955078125e-07 ;  /* 0x00000002ff367431 */ /* 0x000fe400000001ff */
[----:B------:R-:W-:-:S07]  /*9b70*/  FADD.FTZ R49, R49, R151 ;  /* 0x0000009731317221 */ /* 0x000fce0000010000 */
[----:B------:R-:W-:Y:S05]  /*9b80*/  WARPSYNC.COLLECTIVE R51, `(.L_x_4025) ;  /* 0x0000000033087348 */ /* 0x000fea0003c00000 */
[----:B------:R0:W1:Y:S02]  /*9b90*/  SHFL.BFLY P4, R151, R55, R54, R53 ;  /* 0x0c00003637977389 */ /* 0x0000640000080035 */
[----:B01----:R-:W-:Y:S05]  /*9ba0*/  ENDCOLLECTIVE ;  /* 0x000000000000791b */ /* 0x003fea0003800000 */
.L_x_4025:
[----:B------:R-:W-:Y:S01]  /*9bb0*/  MOV R55, R49 ;  /* 0x0000003100377202 */ /* 0x000fe20000000f00 */
[----:B------:R-:W-:-:S07]  /*9bc0*/  FADD.FTZ R48, R48, R151 ;  /* 0x0000009730307221 */ /* 0x000fce0000010000 */
[----:B------:R-:W-:Y:S05]  /*9bd0*/  WARPSYNC.COLLECTIVE R51, `(.L_x_4026) ;  /* 0x0000000033087348 */ /* 0x000fea0003c00000 */
[----:B------:R0:W1:Y:S02]  /*9be0*/  SHFL.BFLY P4, R151, R55, R54, R53 ;  /* 0x0c00003637977389 */ /* 0x0000640000080035 */
[----:B01----:R-:W-:Y:S05]  /*9bf0*/  ENDCOLLECTIVE ;  /* 0x000000000000791b */ /* 0x003fea0003800000 */
.L_x_4026:
[----:B------:R-:W-:Y:S01]  /*9c00*/  MOV R55, R48 ;  /* 0x0000003000377202 */ /* 0x000fe20000000f00 */
[----:B------:R-:W-:Y:S02]  /*9c10*/  HFMA2 R54, -RZ, RZ, 0, 2.384185791015625e-07 ;  /* 0x00000004ff367431 */ /* 0x000fe400000001ff */
[----:B------:R-:W-:-:S07]  /*9c20*/  FADD.FTZ R49, R49, R151 ;  /* 0x0000009731317221 */ /* 0x000fce0000010000 */
[----:B------:R-:W-:Y:S05]  /*9c30*/  WARPSYNC.COLLECTIVE R51, `(.L_x_4027) ;  /* 0x0000000033087348 */ /* 0x000fea0003c00000 */
[----:B------:R0:W1:Y:S02]  /*9c40*/  SHFL.BFLY P4, R151, R55, R54, R53 ;  /* 0x0c00003637977389 */ /* 0x0000640000080035 */
[----:B01----:R-:W-:Y:S05]  /*9c50*/  ENDCOLLECTIVE ;  /* 0x000000000000791b */ /* 0x003fea0003800000 */
.L_x_4027:
[----:B------:R-:W-:Y:S01]  /*9c60*/  MOV R55, R49 ;  /* 0x0000003100377202 */ /* 0x000fe20000000f00 */
[----:B------:R-:W-:-:S07]  /*9c70*/  FADD.FTZ R48, R48, R151 ;  /* 0x0000009730307221 */ /* 0x000fce0000010000 */
[----:B------:R-:W-:Y:S05]  /*9c80*/  WARPSYNC.COLLECTIVE R51, `(.L_x_4028) ;  /* 0x0000000033087348 */ /* 0x000fea0003c00000 */
[----:B------:R0:W1:Y:S02]  /*9c90*/  SHFL.BFLY P4, R151, R55, R54, R53 ;  /* 0x0c00003637977389 */ /* 0x0000640000080035 */
[----:B01----:R-:W-:Y:S05]  /*9ca0*/  ENDCOLLECTIVE ;  /* 0x000000000000791b */ /* 0x003fea0003800000 */
.L_x_4028:
[----:B------:R-:W-:Y:S01]  /*9cb0*/  MOV R55, R48 ;  /* 0x0000003000377202 */ /* 0x000fe20000000f00 */
[----:B------:R-:W-:Y:S02]  /*9cc0*/  HFMA2 R54, -RZ, RZ, 0, 4.76837158203125e-07 ;  /* 0x00000008ff367431 */ /* 0x000fe400000001ff */
[----:B------:R-:W-:-:S07]  /*9cd0*/  FADD.FTZ R49, R49, R151 ;  /* 0x0000009731317221 */ /* 0x000fce0000010000 */
[----:B------:R-:W-:Y:S05]  /*9ce0*/  WARPSYNC.COLLECTIVE R51, `(.L_x_4029) ;  /* 0x0000000033087348 */ /* 0x000fea0003c00000 */
[----:B------:R0:W1:Y:S02]  /*9cf0*/  SHFL.BFLY P4, R151, R55, R54, R53 ;  /* 0x0c00003637977389 */ /* 0x0000640000080035 */
[----:B01----:R-:W-:Y:S05]  /*9d00*/  ENDCOLLECTIVE ;  /* 0x000000000000791b */ /* 0x003fea0003800000 */
.L_x_4029:
[----:B------:R-:W-:Y:S01]  /*9d10*/  MOV R55, R49 ;  /* 0x0000003100377202 */ /* 0x000fe20000000f00 */
[----:B------:R-:W-:-:S07]  /*9d20*/  FADD.FTZ R48, R48, R151 ;  /* 0x0000009730307221 */ /* 0x000fce0000010000 */
[----:B------:R-:W-:Y:S05]  /*9d30*/  WARPSYNC.COLLECTIVE R51, `(.L_x_4030) ;  /* 0x0000000033087348 */ /* 0x000fea0003c00000 */
[----:B------:R0:W1:Y:S02]  /*9d40*/  SHFL.BFLY P4, R151, R55, R54, R53 ;  /* 0x0c00003637977389 */ /* 0x0000640000080035 */
[----:B01----:R-:W-:Y:S05]  /*9d50*/  ENDCOLLECTIVE ;  /* 0x000000000000791b */ /* 0x003fea0003800000 */
.L_x_4030:
[----:B------:R-:W-:Y:S01]  /*9d60*/  MOV R55, R48 ;  /* 0x0000003000377202 */ /* 0x000fe20000000f00 */
[----:B------:R-:W-:Y:S02]  /*9d70*/  HFMA2 R54, -RZ, RZ, 0, 9.5367431640625e-07 ;  /* 0x00000010ff367431 */ /* 0x000fe400000001ff */
[----:B------:R-:W-:-:S07]  /*9d80*/  FADD.FTZ R49, R49, R151 ;  /* 0x0000009731317221 */ /* 0x000fce0000010000 */
[----:B------:R-:W-:Y:S05]  /*9d90*/  WARPSYNC.COLLECTIVE R51, `(.L_x_4031) ;  /* 0x0000000033087348 */ /* 0x000fea0003c00000 */
[----:B------:R0:W1:Y:S02]  /*9da0*/  SHFL.BFLY P4, R151, R55, R54, R53 ;  /* 0x0c00003637977389 */ /* 0x0000640000080035 */
[----:B01----:R-:W-:Y:S05]  /*9db0*/  ENDCOLLECTIVE ;  /* 0x000000000000791b */ /* 0x003fea0003800000 */
.L_x_4031:
[----:B------:R-:W-:Y:S02]  /*9dc0*/  MOV R55, R49 ;  /* 0x0000003100377202 */ /* 0x000fe40000000f00 */
[----:B------:R-:W-:-:S07]  /*9dd0*/  MOV R50, R151 ;  /* 0x0000009700327202 */ /* 0x000fce0000000f00 */
[----:B------:R-:W-:Y:S05]  /*9de0*/  WARPSYNC.COLLECTIVE R51, `(.L_x_4032) ;  /* 0x0000000033087348 */ /* 0x000fea0003c00000 */
[----:B------:R0:W1:Y:S02]  /*9df0*/  SHFL.BFLY P4, R151, R55, R54, R53 ;  /* 0x0c00003637977389 */ /* 0x0000640000080035 */
[----:B01----:R-:W-:Y:S05]  /*9e00*/  ENDCOLLECTIVE ;  /* 0x000000000000791b */ /* 0x003fea0003800000 */
.L_x_4032:
[----:B------:R-:W-:Y:S01]  /*9e10*/  MOV R51, R151 ;  /* 0x0000009700337202 */ /* 0x000fe20000000f00 */
[----:B------:R-:W-:Y:S06]  /*9e20*/  BRA `(.L_x_4033) ;  /* 0xffffff8400ac7947 */ /* 0x000fec000383ffff */
.L_x_4034:
        /* <DEDUP_REMOVED lines=13> */
.L_x_5023:


//--------------------- .text._ZN10layer_norm22ln_bwd_finalize_kernelINS_22Kernel_traits_finalizeILj768E6__halfffffjLb0ELj1024ELj4ENS_18Kernel_traits_baseILj768ES2_ffffjLj1024EEEEELb0ELb0EEEvNS_9BwdParamsE --------------------------
	.section	.text._ZN10layer_norm22ln_bwd_finalize_kernelINS_22Kernel_traits_finalizeILj768E6__halfffffjLb0ELj1024ELj4ENS_18Kernel_traits_baseILj768ES2_ffffjLj1024EEEEELb0ELb0EEEvNS_9BwdParamsE,"ax",@progbits
	.align	128
        .global         _ZN10layer_norm22ln_bwd_finalize_kernelINS_22Kernel_traits_finalizeILj768E6__halfffffjLb0ELj1024ELj4ENS_18Kernel_traits_baseILj768ES2_ffffjLj1024EEEEELb0ELb0EEEvNS_9BwdParamsE
        .type           _ZN10layer_norm22ln_bwd_finalize_kernelINS_22Kernel_traits_finalizeILj768E6__halfffffjLb0ELj1024ELj4ENS_18Kernel_traits_baseILj768ES2_ffffjLj1024EEEEELb0ELb0EEEvNS_9BwdParamsE,@function
        .size           _ZN10layer_norm22ln_bwd_finalize_kernelINS_22Kernel_traits_finalizeILj768E6__halfffffjLb0ELj1024ELj4ENS_18Kernel_traits_baseILj768ES2_ffffjLj1024EEEEELb0ELb0EEEvNS_9BwdParamsE,(.L_x_5024 - _ZN10layer_norm22ln_bwd_finalize_kernelINS_22Kernel_traits_finalizeILj768E6__halfffffjLb0ELj1024ELj4ENS_18Kernel_traits_baseILj768ES2_ffffjLj1024EEEEELb0ELb0EEEvNS_9BwdParamsE)
        .other          _ZN10layer_norm22ln_bwd_finalize_kernelINS_22Kernel_traits_finalizeILj768E6__halfffffjLb0ELj1024ELj4ENS_18Kernel_traits_baseILj768ES2_ffffjLj1024EEEEELb0ELb0EEEvNS_9BwdParamsE,@"STO_CUDA_ENTRY STV_DEFAULT"
_ZN10layer_norm22ln_bwd_finalize_kernelINS_22Kernel_traits_finalizeILj768E6__halfffffjLb0ELj1024ELj4ENS_18Kernel_traits_baseILj768ES2_ffffjLj1024EEEEELb0ELb0EEEvNS_9BwdParamsE:
.text._ZN10layer_norm22ln_bwd_finalize_kernelINS_22Kernel_traits_finalizeILj768E6__halfffffjLb0ELj1024ELj4ENS_18Kernel_traits_baseILj768ES2_ffffjLj1024EEEEELb0ELb0EEEvNS_9BwdParamsE:
        /* <DEDUP_REMOVED lines=82> */
.L_x_4039:
        /* <DEDUP_REMOVED lines=118> */
.L_x_4038:
[----:B------:R-:W-:Y:S05]  /*0c80*/  BSYNC.RECONVERGENT B1 ;  /* 0x0000000000017941 */ /* 0x000fea0003800200 */
.L_x_4037:
        /* <DEDUP_REMOVED lines=75> */
.L_x_4041:
[----:B------:R-:W-:Y:S05]  /*1140*/  BSYNC.RECONVERGENT B1 ;  /* 0x0000000000017941 */ /* 0x000fea0003800200 */
.L_x_4040:
        /* <DEDUP_REMOVED lines=37> */
.L_x_4043:
[----:B------:R-:W-:Y:S05]  /*13a0*/  BSYNC.RECONVERGENT B1 ;  /* 0x0000000000017941 */ /* 0x000fea0003800200 */
.L_x_4042:
[----:B------:R-:W-:Y:S05]  /*13b0*/  @!P1 BRA `(.L_x_4036) ;  /* 0x0000000000409947 */ /* 0x000fea0003800000 */
[----:B------:R-:W0:Y:S01]  /*13c0*/  LDC.64 R10, c[0x0][0x440] ;  /* 0x00011000ff0a7b82 */ /* 0x000e220000000a00 */
[----:B------:R-:W-:Y:S01]  /*13d0*/  IMAD R59, R0, R56, R59 ;  /* 0x00000038003b7224 */ /* 0x000fe200078e023b */
[----:B------:R-:W-:Y:S02]  /*13e0*/  LOP3.LUT R8, R8, 0x1f, RZ, 0xc0, !PT ;  /* 0x0000001f08087812 */ /* 0x000fe400078ec0ff */
[----:B------:R-:W-:Y:S02]  /*13f0*/  IADD3 R9, PT, PT, -R9, RZ, RZ ;  /* 0x000000ff09097210 */ /* 0x000fe40007ffe1ff */
[----:B------:R-:W-:Y:S02]  /*1400*/  IADD3 R59, PT, PT, R8, R59, RZ ;  /* 0x0000003b083b7210 */ /* 0x000fe40007ffe0ff */
[----:B------:R-:W1:Y:S05]  /*1410*/  LDC.64 R12, c[0x0][0x448] ;  /* 0x00011200ff0c7b82 */ /* 0x000e6a0000000a00 */
.L_x_4044:
        /* <DEDUP_REMOVED lines=10> */
.L_x_4036:
[----:B------:R-:W-:Y:S05]  /*14c0*/  BSYNC.RECONVERGENT B0 ;  /* 0x0000000000007941 */ /* 0x000fea0003800200 */
.L_x_4035:
        /* <DEDUP_REMOVED lines=59> */
.L_x_4045:
        /* <DEDUP_REMOVED lines=16> */
.L_x_5024:


//--------------------- .text._ZN10layer_norm40ln_parallel_residual_bwd_finalize_kernelINS_22Kernel_traits_finalizeILj768E6__halfffffjLb0ELj1024ELj4ENS_18Kernel_traits_baseILj768ES2_ffffjLj1024EEEEELb0EEEvNS_9BwdParamsE --------------------------
	.section	.text._ZN10layer_norm40ln_parallel_residual_bwd_finalize_kernelINS_22Kernel_traits_finalizeILj768E6__halfffffjLb0ELj1024ELj4ENS_18Kernel_traits_baseILj768ES2_ffffjLj1024EEEEELb0EEEvNS_9BwdParamsE,"ax",@progbits
	.align	128
        .global         _ZN10layer_norm40ln_parallel_residual_bwd_finalize_kernelINS_22Kernel_traits_finalizeILj768E6__halfffffjLb0ELj1024ELj4ENS_18Kernel_traits_baseILj768ES2_ffffjLj1024EEEEELb0EEEvNS_9BwdParamsE
        .type           _ZN10layer_norm40ln_parallel_residual_bwd_finalize_kernelINS_22Kernel_traits_finalizeILj768E6__halfffffjLb0ELj1024ELj4ENS_18Kernel_traits_baseILj768ES2_ffffjLj1024EEEEELb0EEEvNS_9BwdParamsE,@function
        .size           _ZN10layer_norm40ln_parallel_residual_bwd_finalize_kernelINS_22Kernel_traits_finalizeILj768E6__halfffffjLb0ELj1024ELj4ENS_18Kernel_traits_baseILj768ES2_ffffjLj1024EEEEELb0EEEvNS_9BwdParamsE,(.L_x_5025 - _ZN10layer_norm40ln_parallel_residual_bwd_finalize_kernelINS_22Kernel_traits_finalizeILj768E6__halfffffjLb0ELj1024ELj4ENS_18Kernel_traits_baseILj768ES2_ffffjLj1024EEEEELb0EEEvNS_9BwdParamsE)
        .other          _ZN10layer_norm40ln_parallel_residual_bwd_finalize_kernelINS_22Kernel_traits_finalizeILj768E6__halfffffjLb0ELj1024ELj4ENS_18Kernel_traits_baseILj768ES2_ffffjLj1024EEEEELb0EEEvNS_9BwdParamsE,@"STO_CUDA_ENTRY STV_DEFAULT"
_ZN10layer_norm40ln_parallel_residual_bwd_finalize_kernelINS_22Kernel_traits_finalizeILj768E6__halfffffjLb0ELj1024ELj4ENS_18Kernel_traits_baseILj768ES2_ffffjLj1024EEEEELb0EEEvNS_9BwdParamsE:
.text._ZN10layer_norm40ln_parallel_residual_bwd_finalize_kernelINS_22Kernel_traits_finalizeILj768E6__halfffffjLb0ELj1024ELj4ENS_18Kernel_traits_baseILj768ES2_ffffjLj1024EEEEELb0EEEvNS_9BwdParamsE:
        /* <DEDUP_REMOVED lines=60> */
.L_x_4050:
        /* <DEDUP_REMOVED lines=112> */
.L_x_4049:
[----:B------:R-:W-:Y:S05]  /*0ac0*/  BSYNC.RECONVERGENT B1 ;  /* 0x0000000000017941 */ /* 0x000fea0003800200 */
.L_x_4048:
        /* <DEDUP_REMOVED lines=65> */
.L_x_4052:
[----:B------:R-:W-:Y:S05]  /*0ee0*/  BSYNC.RECONVERGENT B1 ;  /* 0x0000000000017941 */ /* 0x000fea0003800200 */
.L_x_4051:
        /* <DEDUP_REMOVED lines=36> */
.L_x_4054:
[----:B------:R-:W-:Y:S05]  /*1130*/  BSYNC.RECONVERGENT B1 ;  /* 0x0000000000017941 */ /* 0x000fea0003800200 */
.L_x_4053:
        /* <DEDUP_REMOVED lines=18> */
.L_x_4047:
[----:B------:R-:W-:Y:S05]  /*1260*/  BSYNC.RECONVERGENT B0 ;  /* 0x0000000000007941 */ /* 0x000fea0003800200 */
.L_x_4046:
        /* <DEDUP_REMOVED lines=94> */
.L_x_4055:
        /* <DEDUP_REMOVED lines=11> */
.L_x_5025:


//--------------------- .text._ZN10layer_norm31ln_parallel_residual_bwd_kernelINS_13Kernel_traitsI6__halfffffjLj768ELj1ELj4ELj1ELj16ENS_18Kernel_traits_baseILj768ES2_ffffjLj128EEEEELb1ELb1ELb0EEEvNS_9BwdParamsE --------------------------
	.section	.text._ZN10layer_norm31ln_parallel_residual_bwd_kernelINS_13Kernel_traitsI6__halfffffjLj768ELj1ELj4ELj1ELj16ENS_18Kernel_traits_baseILj768ES2_ffffjLj128EEEEELb1ELb1ELb0EEEvNS_9BwdParamsE,"ax",@progbits
	.align	128
        .global         _ZN10layer_norm31ln_parallel_residual_bwd_kernelINS_13Kernel_traitsI6__halfffffjLj768ELj1ELj4ELj1ELj16ENS_18Kernel_traits_baseILj768ES2_ffffjLj128EEEEELb1ELb1ELb0EEEvNS_9BwdParamsE
        .type           _ZN10layer_norm31ln_parallel_residual_bwd_kernelINS_13Kernel_traitsI6__halfffffjLj768ELj1ELj4ELj1ELj16ENS_18Kernel_traits_baseILj768ES2_ffffjLj128EEEEELb1ELb1ELb0EEEvNS_9BwdParamsE,@function
        .size           _ZN10layer_norm31ln_parallel_residual_bwd_kernelINS_13Kernel_traitsI6__halfffffjLj768ELj1ELj4ELj1ELj16ENS_18Kernel_traits_baseILj768ES2_ffffjLj128EEEEELb1ELb1ELb0EEEvNS_9BwdParamsE,(.L_x_5026 - _ZN10layer_norm31ln_parallel_residual_bwd_kernelINS_13Kernel_traitsI6__halfffffjLj768ELj1ELj4ELj1ELj16ENS_18Kernel_traits_baseILj768ES2_ffffjLj128EEEEELb1ELb1ELb0EEEvNS_9BwdParamsE)
        .other          _ZN10layer_norm31ln_parallel_residual_bwd_kernelINS_13Kernel_traitsI6__halfffffjLj768ELj1ELj4ELj1ELj16ENS_18Kernel_traits_baseILj768ES2_ffffjLj128EEEEELb1ELb1ELb0EEEvNS_9BwdParamsE,@"STO_CUDA_ENTRY STV_DEFAULT"
_ZN10layer_norm31ln_parallel_residual_bwd_kernelINS_13Kernel_traitsI6__halfffffjLj768ELj1ELj4ELj1ELj16ENS_18Kernel_traits_baseILj768ES2_ffffjLj128EEEEELb1ELb1ELb0EEEvNS_9BwdParamsE:
.text._ZN10layer_norm31ln_parallel_residual_bwd_kernelINS_13Kernel_traitsI6__halfffffjLj768ELj1ELj4ELj1ELj16ENS_18Kernel_traits_baseILj768ES2_ffffjLj128EEEEELb1ELb1ELb0EEEvNS_9BwdParamsE:
        /* <DEDUP_REMOVED lines=17> */
[----:B------:R-:W2:Y:S01]  /*0110*/  S2UR UR4, SR_CTAID.X ;  /* 0x00000000000479c3 */ /* 0x000ea20000002500 */
[----:B------:R-:W-:Y:S01]  /*0120*/  MOV R3, R92 ;  /* 0x0000005c00037202 */ /* 0x000fe20000000f00 */
[----:B------:R-:W0:Y:S01]  /*0130*/  LDCU.64 UR10, c[0x0][0x470] ;  /* 0x00008e00ff0a77ac */ /* 0x000e220008000a00 */
[C---:B------:R-:W-:Y:S02]  /*0140*/  ISETP.GE.U32.AND P0, PT, R2.reuse, 0x20, PT ;  /* 0x000000200200780c */ /* 0x040fe40003f06070 */
[C---:B------:R-:W-:Y:S02]  /*0150*/  ISETP.GE.U32.AND P1, PT, R2.reuse, 0x40, PT ;  /* 0x000000400200780c */ /* 0x040fe40003f26070 */
[C---:B------:R-:W-:Y:S02]  /*0160*/  ISETP.GE.U32.AND P2, PT, R2.reuse, 0x60, PT ;  /* 0x000000600200780c */ /* 0x040fe40003f46070 */
[----:B------:R-:W-:-:S02]  /*0170*/  ISETP.GE.U32.AND P3, PT, R2, 0x80, PT ;  /* 0x000000800200780c */ /* 0x000fc40003f66070 */
[C---:B------:R-:W-:Y:S02]  /*0180*/  ISETP.GE.U32.AND P4, PT, R2.reuse, 0xa0, PT ;  /* 0x000000a00200780c */ /* 0x040fe40003f86070 */
[----:B------:R-:W-:-:S03]  /*0190*/  ISETP.GE.U32.AND P5, PT, R2, 0xc0, PT ;  /* 0x000000c00200780c */ /* 0x000fc60003fa6070 */
[----:B------:R-:W3:Y:S08]  /*01a0*/  @P0 LDC.64 R4, c[0x0][0x3d0] ;  /* 0x0000f400ff040b82 */ /* 0x000ef00000000a00 */
[----:B------:R-:W4:Y:S08]  /*01b0*/  @P1 LDC.64 R6, c[0x0][0x3d0] ;  /* 0x0000f400ff061b82 */ /* 0x000f300000000a00 */
[----:B------:R-:W1:Y:S08]  /*01c0*/  @P2 LDC.64 R10, c[0x0][0x3d0] ;  /* 0x0000f400ff0a2b82 */ /* 0x000e700000000a00 */
[----:B------:R-:W0:Y:S01]  /*01d0*/  @P3 LDC.64 R12, c[0x0][0x3d0] ;  /* 0x0000f400ff0c3b82 */ /* 0x000e220000000a00 */
[C---:B---3--:R-:W-:Y:S01]  /*01e0*/  @P0 IMAD.WIDE.U32 R4, R3.reuse, 0x8, R4 ;  /* 0x0000000803040825 */ /* 0x048fe200078e0004 */
[----:B------:R-:W-:Y:S01]  /*01f0*/  @P0 LOP3.LUT R3, R3, 0x20, RZ, 0xfc, !PT ;  /* 0x0000002003030812 */ /* 0x000fe200078efcff */
[----:B--2---:R-:W-:Y:S01]  /*0200*/  USHF.L.U32 UR4, UR4, 0x2, URZ ;  /* 0x0000000204047899 */ /* 0x004fe200080006ff */
[----:B------:R-:W-:-:S02]  /*0210*/  SHF.R.U32.HI R93, RZ, 0x5, R93 ;  /* 0x00000005ff5d7819 */ /* 0x000fc4000001165d */
[----:B------:R-:W-:Y:S01]  /*0220*/  CS2R R48, SRZ ;  /* 0x0000000000307805 */ /* 0x000fe2000001ff00 */
[----:B------:R-:W5:Y:S01]  /*0230*/  @P0 LDG.E.64 R52, desc[UR8][R4.64] ;  /* 0x0000000804340981 */ /* 0x000f62000c1e1b00 */
[----:B------:R-:W2:Y:S01]  /*0240*/  @P4 LDC.64 R14, c[0x0][0x3d0] ;  /* 0x0000f400ff0e4b82 */ /* 0x000ea20000000a00 */
[C---:B----4-:R-:W-:Y:S01]  /*0250*/  @P1 IMAD.WIDE.U32 R8, R3.reuse, 0x8, R6 ;  /* 0x0000000803081825 */ /* 0x050fe200078e0006 */
[----:B------:R-:W-:-:S06]  /*0260*/  @P1 IADD3 R3, PT, PT, R3, 0x20, RZ ;  /* 0x0000002003031810 */ /* 0x000fcc0007ffe0ff */
[----:B------:R-:W3:Y:S01]  /*0270*/  @P5 LDC.64 R16, c[0x0][0x3d0] ;  /* 0x0000f400ff105b82 */ /* 0x000ee20000000a00 */
[C---:B-1----:R-:W-:Y:S01]  /*0280*/  @P2 IMAD.WIDE.U32 R10, R3.reuse, 0x8, R10 ;  /* 0x00000008030a2825 */ /* 0x042fe200078e000a */
[----:B------:R-:W-:Y:S01]  /*0290*/  @P2 IADD3 R3, PT, PT, R3, 0x20, RZ ;  /* 0x0000002003032810 */ /* 0x000fe20007ffe0ff */
[----:B------:R-:W5:Y:S01]  /*02a0*/  @P1 LDG.E.64 R54, desc[UR8][R8.64] ;  /* 0x0000000808361981 */ /* 0x000f62000c1e1b00 */
[----:B------:R-:W-:Y:S02]  /*02b0*/  LOP3.LUT R93, R93, UR4, RZ, 0xfc, !PT ;  /* 0x000000045d5d7c12 */ /* 0x000fe4000f8efcff */
[----:B------:R-:W-:Y:S02]  /*02c0*/  CS2R R50, SRZ ;  /* 0x0000000000327805 */ /* 0x000fe4000001ff00 */
[----:B------:R-:W-:Y:S01]  /*02d0*/  CS2R R44, SRZ ;  /* 0x00000000002c7805 */ /* 0x000fe2000001ff00 */
[----:B------:R-:W5:Y:S01]  /*02e0*/  @P2 LDG.E.64 R56, desc[UR8][R10.64] ;  /* 0x000000080a382981 */ /* 0x000f62000c1e1b00 */
[C---:B0-----:R-:W-:Y:S01]  /*02f0*/  @P3 IMAD.WIDE.U32 R12, R3.reuse, 0x8, R12 ;  /* 0x00000008030c3825 */ /* 0x041fe200078e000c */
[----:B------:R-:W-:-:S02]  /*0300*/  @P3 IADD3 R3, PT, PT, R3, 0x20, RZ ;  /* 0x0000002003033810 */ /* 0x000fc40007ffe0ff */
[----:B------:R-:W-:Y:S02]  /*0310*/  ISETP.GE.AND P1, PT, R93, UR5, PT ;  /* 0x000000055d007c0c */ /* 0x000fe4000bf26270 */
[----:B------:R-:W-:Y:S01]  /*0320*/  CS2R R46, SRZ ;  /* 0x00000000002e7805 */ /* 0x000fe2000001ff00 */
[----:B------:R0:W5:Y:S01]  /*0330*/  @P3 LDG.E.64 R58, desc[UR8][R12.64] ;  /* 0x000000080c3a3981 */ /* 0x000162000c1e1b00 */
[C---:B--2---:R-:W-:Y:S01]  /*0340*/  @P4 IMAD.WIDE.U32 R14, R3.reuse, 0x8, R14 ;  /* 0x00000008030e4825 */ /* 0x044fe200078e000e */
[----:B------:R-:W-:Y:S02]  /*0350*/  @P4 IADD3 R3, PT, PT, R3, 0x20, RZ ;  /* 0x0000002003034810 */ /* 0x000fe40007ffe0ff */
[----:B------:R-:W-:Y:S02]  /*0360*/  CS2R R40, SRZ ;  /* 0x0000000000287805 */ /* 0x000fe4000001ff00 */
[----:B------:R-:W-:Y:S02]  /*0370*/  CS2R R42, SRZ ;  /* 0x00000000002a7805 */ /* 0x000fe4000001ff00 */
[----:B------:R-:W-:Y:S01]  /*0380*/  CS2R R36, SRZ ;  /* 0x0000000000247805 */ /* 0x000fe2000001ff00 */
[----:B------:R1:W5:Y:S01]  /*0390*/  @P4 LDG.E.64 R60, desc[UR8][R14.64] ;  /* 0x000000080e3c4981 */ /* 0x000362000c1e1b00 */
[----:B---3--:R-:W-:Y:S01]  /*03a0*/  @P5 IMAD.WIDE.U32 R6, R3, 0x8, R16 ;  /* 0x0000000803065825 */ /* 0x008fe200078e0010 */
[----:B------:R-:W-:-:S02]  /*03b0*/  CS2R R38, SRZ ;  /* 0x0000000000267805 */ /* 0x000fc4000001ff00 */
[----:B------:R-:W-:Y:S02]  /*03c0*/  CS2R R32, SRZ ;  /* 0x0000000000207805 */ /* 0x000fe4000001ff00 */
[----:B------:R-:W-:Y:S02]  /*03d0*/  CS2R R34, SRZ ;  /* 0x0000000000227805 */ /* 0x000fe4000001ff00 */
[----:B------:R-:W-:Y:S01]  /*03e0*/  CS2R R28, SRZ ;  /* 0x00000000001c7805 */ /* 0x000fe2000001ff00 */
[----:B------:R2:W5:Y:S01]  /*03f0*/  @P5 LDG.E.64 R62, desc[UR8][R6.64] ;  /* 0x00000008063e5981 */ /* 0x000562000c1e1b00 */
        /* <DEDUP_REMOVED lines=8> */
[----:B-1----:R-:W-:-:S02]  /*0480*/  CS2R R14, SRZ ;  /* 0x00000000000e7805 */ /* 0x002fc4000001ff00 */
[----:B------:R-:W-:Y:S02]  /*0490*/  CS2R R8, SRZ ;  /* 0x0000000000087805 */ /* 0x000fe4000001ff00 */
[----:B------:R-:W-:Y:S02]  /*04a0*/  CS2R R10, SRZ ;  /* 0x00000000000a7805 */ /* 0x000fe4000001ff00 */
[----:B------:R-:W-:Y:S02]  /*04b0*/  CS2R R4, SRZ ;  /* 0x0000000000047805 */ /* 0x000fe4000001ff00 */
[----:B--2---:R-:W-:Y:S01]  /*04c0*/  CS2R R6, SRZ ;  /* 0x0000000000067805 */ /* 0x004fe2000001ff00 */
[----:B------:R-:W-:Y:S06]  /*04d0*/  @P1 BRA `(.L_x_4056) ;  /* 0x0000008000501947 */ /* 0x000fec0003800000 */
[----:B------:R-:W0:Y:S01]  /*04e0*/  LDCU.U8 UR4, c[0x0][0x410] ;  /* 0x00008200ff0477ac */ /* 0x000e220008000000 */
        /* <DEDUP_REMOVED lines=41> */
[----:B------:R-:W-:Y:S02]  /*0780*/  SHF.R.U64 R0, R52, 0x10, R53 ;  /* 0x0000001034007819 */ /* 0x000fe40000001235 */
[----:B------:R-:W-:-:S02]  /*0790*/  MOV R95, R53 ;  /* 0x00000035005f7202 */ /* 0x000fc40000000f00 */
[----:B------:R-:W-:Y:S02]  /*07a0*/  SHF.R.U32.HI R3, RZ, 0x10, R53 ;  /* 0x00000010ff037819 */ /* 0x000fe40000011635 */
[----:B------:R-:W-:Y:S02]  /*07b0*/  PRMT R96, R96, 0x5410, R4 ;  /* 0x0000541060607816 */ /* 0x000fe40000000004 */
[----:B------:R-:W-:Y:S02]  /*07c0*/  PRMT R97, R97, 0x5410, R5 ;  /* 0x0000541061617816 */ /* 0x000fe40000000005 */
[----:B------:R-:W-:Y:S02]  /*07d0*/  CS2R R4, SRZ ;  /* 0x0000000000047805 */ /* 0x000fe4000001ff00 */
[----:B------:R-:W-:Y:S02]  /*07e0*/  PRMT R98, R98, 0x5410, R6 ;  /* 0x0000541062627816 */ /* 0x000fe40000000006 */
[----:B------:R-:W-:-:S02]  /*07f0*/  PRMT R99, R99, 0x5410, R7 ;  /* 0x0000541063637816 */ /* 0x000fc40000000007 */
[----:B------:R-:W-:Y:S02]  /*0800*/  CS2R R6, SRZ ;  /* 0x0000000000067805 */ /* 0x000fe4000001ff00 */
        /* <DEDUP_REMOVED lines=11> */
[----:B------:R-:W-:-:S13]  /*08c0*/  PLOP3.LUT P1, PT, PT, PT, UP0, 0x80, 0x8 ;  /* 0x000000000008781c */ /* 0x000fda0003f2f008 */
.L_x_4130:
        /* <DEDUP_REMOVED lines=10> */
[C---:B------:R-:W-:Y:S01]  /*0970*/  ISETP.GE.U32.AND P6, PT, R2.reuse, 0x40, PT ;  /* 0x000000400200780c */ /* 0x040fe20003fc6070 */
[----:B------:R-:W-:Y:S01]  /*0980*/  IMAD R88, R93, R0, RZ ;  /* 0x000000005d587224 */ /* 0x000fe200078e02ff */
[C---:B------:R-:W-:Y:S02]  /*0990*/  ISETP.GE.U32.AND P2, PT, R2.reuse, 0x60, PT ;  /* 0x000000600200780c */ /* 0x040fe40003f46070 */
[----:B------:R-:W-:-:S02]  /*09a0*/  ISETP.GE.U32.AND P3, PT, R2, 0xa0, PT ;  /* 0x000000a00200780c */ /* 0x000fc40003f66070 */
[----:B------:R-:W-:Y:S02]  /*09b0*/  SHF.R.S32.HI R89, RZ, 0x1f, R88 ;  /* 0x0000001fff597819 */ /* 0x000fe40000011458 */
[----:B------:R-:W-:Y:S02]  /*09c0*/  ISETP.GE.U32.AND P4, PT, R2, 0xc0, PT ;  /* 0x000000c00200780c */ /* 0x000fe40003f86070 */
[----:B------:R-:W-:Y:S02]  /*09d0*/  LEA.HI R89, R89, R88, RZ, 0x2 ;  /* 0x0000005859597211 */ /* 0x000fe400078f10ff */
[----:B------:R-:W-:Y:S02]  /*09e0*/  P2R R165, PR, RZ, 0x20 ;  /* 0x00000020ffa57803 */ /* 0x000fe40000000000 */
[----:B------:R-:W-:-:S04]  /*09f0*/  LEA.HI.SX32 R113, R89, R92, 0x1e ;  /* 0x0000005c59717211 */ /* 0x000fc800078ff2ff */
[----:B------:R-:W-:Y:S02]  /*0a00*/  MOV R169, R113 ;  /* 0x0000007100a97202 */ /* 0x000fe40000000f00 */
[----:B--2---:R-:W-:Y:S01]  /*0a10*/  FSEL R168, R84, RZ, !P1 ;  /* 0x000000ff54a87208 */ /* 0x004fe20004800000 */
[----:B0-----:R-:W-:Y:S06]  /*0a20*/  @!P0 BRA `(.L_x_4058) ;  /* 0x0000000000d08947 */ /* 0x001fec0003800000 */
[----:B------:R-:W0:Y:S01]  /*0a30*/  LDC.64 R88, c[0x0][0x3a8] ;  /* 0x0000ea00ff587b82 */ /* 0x000e220000000a00 */
[----:B------:R-:W-:Y:S02]  /*0a40*/  ISETP.NE.U32.AND P0, PT, RZ, UR10, PT ;  /* 0x0000000aff007c0c */ /* 0x000fe4000bf05070 */
[----:B------:R-:W-:Y:S02]  /*0a50*/  ISETP.NE.U32.AND P1, PT, RZ, UR20, PT ;  /* 0x00000014ff007c0c */ /* 0x000fe4000bf25070 */
[----:B------:R-:W-:Y:S02]  /*0a60*/  ISETP.NE.AND.EX P0, PT, RZ, UR11, PT, P0 ;  /* 0x0000000bff007c0c */ /* 0x000fe4000bf05300 */
[----:B------:R-:W-:Y:S01]  /*0a70*/  ISETP.NE.AND.EX P1, PT, RZ, UR21, PT, P1 ;  /* 0x00000015ff007c0c */ /* 0x000fe2000bf25310 */
[----:B------:R-:W1:Y:S08]  /*0a80*/  LDC.64 R84, c[0x0][0x428] ;  /* 0x00010a00ff547b82 */ /* 0x000e700000000a00 */
[----:B------:R-:W2:Y:S01]  /*0a90*/  LDC.64 R140, c[0x0][0x3b0] ;  /* 0x0000ec00ff8c7b82 */ /* 0x000ea20000000a00 */
[----:B0-----:R-:W-:-:S07]  /*0aa0*/  IMAD.WIDE.U32 R88, R113, 0x10, R88 ;  /* 0x0000001071587825 */ /* 0x001fce00078e0058 */
[----:B------:R-:W0:Y:S01]  /*0ab0*/  @P0 LDC.64 R138, c[0x0][0x3b8] ;  /* 0x0000ee00ff8a0b82 */ /* 0x000e220000000a00 */
[----:B------:R-:W3:Y:S01]  /*0ac0*/  LDG.E.128 R88, desc[UR8][R88.64] ;  /* 0x0000000858587981 */ /* 0x000ee2000c1e1d00 */
[----:B-1----:R-:W-:-:S06]  /*0ad0*/  IMAD.WIDE.U32 R84, R113, 0x10, R84 ;  /* 0x0000001071547825 */ /* 0x002fcc00078e0054 */
[----:B------:R-:W1:Y:S01]  /*0ae0*/  @P1 LDC.64 R116, c[0x0][0x438] ;  /* 0x00010e00ff741b82 */ /* 0x000e620000000a00 */
[----:B------:R-:W4:Y:S01]  /*0af0*/  LDG.E.128 R84, desc[UR8][R84.64] ;  /* 0x0000000854547981 */ /* 0x000f22000c1e1d00 */
[----:B------:R-:W-:Y:S02]  /*0b00*/  HADD2.F32 R167, -RZ, R94.H0_H0 ;  /* 0x2000005effa77230 */ /* 0x000fe40000004100 */
[----:B--2---:R-:W-:-:S05]  /*0b10*/  IMAD.WIDE.U32 R140, R113, 0x4, R140 ;  /* 0x00000004718c7825 */ /* 0x004fca00078e008c */
[----:B------:R-:W5:Y:S01]  /*0b20*/  LDG.E R102, desc[UR8][R140.64] ;  /* 0x000000088c667981 */ /* 0x000f62000c1e1900 */
[----:B0-----:R-:W-:-:S05]  /*0b30*/  @P0 IMAD.WIDE.U32 R138, R113, 0x4, R138 ;  /* 0x00000004718a0825 */ /* 0x001fca00078e008a */
[----:B------:R-:W5:Y:S01]  /*0b40*/  @P0 LDG.E R101, desc[UR8][R138.64] ;  /* 0x000000088a650981 */ /* 0x000f62000c1e1900 */
[----:B-1----:R-:W-:-:S05]  /*0b50*/  @P1 IMAD.WIDE.U32 R116, R113, 0x10, R116 ;  /* 0x0000001071741825 */ /* 0x002fca00078e0074 */
[----:B------:R0:W5:Y:S01]  /*0b60*/  @P1 LDG.E.128 R52, desc[UR8][R116.64] ;  /* 0x0000000874341981 */ /* 0x000162000c1e1d00 */
[----:B------:R-:W-:Y:S01]  /*0b70*/  IADD3 R169, PT, PT, R113, 0x20, RZ ;  /* 0x0000002071a97810 */ /* 0x000fe20007ffe0ff */
[C---:B---3--:R-:W-:Y:S01]  /*0b80*/  FADD.FTZ R88, -R168.reuse, R88 ;  /* 0x00000058a8587221 */ /* 0x048fe20000010100 */
[----:B------:R-:W-:-:S03]  /*0b90*/  FADD.FTZ R142, -R168, R89 ;  /* 0x00000059a88e7221 */ /* 0x000fc60000010100 */
[C---:B-----5:R-:W-:Y:S01]  /*0ba0*/  FMUL.FTZ R3, R115.reuse, R88 ;  /* 0x0000005873037220 */ /* 0x060fe20000410000 */
[----:B------:R-:W-:Y:S02]  /*0bb0*/  HADD2.F32 R88, -RZ, R94.H1_H1 ;  /* 0x3000005eff587230 */ /* 0x000fe40000004100 */
[----:B0-----:R-:W-:Y:S01]  /*0bc0*/  FMUL.FTZ R116, R115, R142 ;  /* 0x0000008e73747220 */ /* 0x001fe20000410000 */
[----:B----4-:R-:W-:Y:S01]  /*0bd0*/  FMUL.FTZ R114, R84, R167 ;  /* 0x000000a754727220 */ /* 0x010fe20000410000 */
[--C-:B------:R-:W-:Y:S02]  /*0be0*/  HADD2.F32 R89, -RZ, R95.reuse.H0_H0 ;  /* 0x2000005fff597230 */ /* 0x100fe40000004100 */
[----:B------:R-:W-:Y:S01]  /*0bf0*/  FADD.FTZ R24, R24, R84 ;  /* 0x0000005418187221 */ /* 0x000fe20000010000 */
[----:B------:R-:W-:Y:S01]  /*0c00*/  FFMA.FTZ R48, R84, R3, R48 ;  /* 0x0000000354307223 */ /* 0x000fe20000010030 */
[----:B------:R-:W-:Y:S01]  /*0c10*/  FMUL.FTZ R117, R85, R88 ;  /* 0x0000005855757220 */ /* 0x000fe20000410000 */
[----:B------:R-:W-:Y:S01]  /*0c20*/  FADD.FTZ R25, R25, R85 ;  /* 0x0000005519197221 */ /* 0x000fe20000010000 */
[----:B------:R-:W-:Y:S01]  /*0c30*/  FFMA.FTZ R49, R85, R116, R49 ;  /* 0x0000007455317223 */ /* 0x000fe20000010031 */
[----:B------:R-:W-:Y:S01]  /*0c40*/  FADD.FTZ R84, RZ, R114 ;  /* 0x00000072ff547221 */ /* 0x000fe20000010000 */
[----:B------:R-:W-:Y:S01]  /*0c50*/  FADD.FTZ R90, -R168, R90 ;  /* 0x0000005aa85a7221 */ /* 0x000fe20000010100 */
[----:B------:R-:W-:Y:S01]  /*0c60*/  FFMA.FTZ R85, R3, R114, RZ ;  /* 0x0000007203557223 */ /* 0x000fe200000100ff */
[----:B------:R-:W-:Y:S01]  /*0c70*/  FMUL.FTZ R140, R86, R89 ;  /* 0x00000059568c7220 */ /* 0x000fe20000410000 */
[----:B------:R-:W-:-:S02]  /*0c80*/  HADD2.F32 R142, -RZ, R95.H1_H1 ;  /* 0x3000005fff8e7230 */ /* 0x000fc40000004100 */
[----:B------:R-:W-:Y:S01]  /*0c90*/  FADD.FTZ R89, R84, R117 ;  /* 0x0000007554597221 */ /* 0x000fe20000010000 */
[----:B------:R-:W-:Y:S01]  /*0ca0*/  FADD.FTZ R144, -R168, R91 ;  /* 0x0000005ba8907221 */ /* 0x000fe20000010100 */
[----:B------:R-:W-:Y:S01]  /*0cb0*/  FMUL.FTZ R141, R115, R90 ;  /* 0x0000005a738d7220 */ /* 0x000fe20000410000 */
        /* <DEDUP_REMOVED lines=11> */
.L_x_4058:
[----:B------:R-:W-:Y:S05]  /*0d70*/  BSYNC.RECONVERGENT B0 ;  /* 0x0000000000007941 */ /* 0x000fea0003800200 */
.L_x_4057:
[----:B------:R-:W-:Y:S04]  /*0d80*/  BSSY.RECONVERGENT B0, `(.L_x_4059) ;  /* 0x0000036000007945 */ /* 0x000fe80003800200 */
[----:B------:R-:W-:Y:S05]  /*0d90*/  @!P6 BRA `(.L_x_4060) ;  /* 0x0000000000d0e947 */ /* 0x000fea0003800000 */
        /* <DEDUP_REMOVED lines=13> */
[----:B--2---:R-:W-:-:S05]  /*0e70*/  IMAD.WIDE.U32 R138, R169, 0x4, R138 ;  /* 0x00000004a98a7825 */ /* 0x004fca00078e008a */
[----:B------:R-:W5:Y:S01]  /*0e80*/  LDG.E R104, desc[UR8][R138.64] ;  /* 0x000000088a687981 */ /* 0x000f62000c1e1900 */
[----:B0-----:R-:W-:-:S05]  /*0e90*/  @P1 IMAD.WIDE.U32 R166, R169, 0x10, R166 ;  /* 0x00000010a9a61825 */ /* 0x001fca00078e00a6 */
[----:B------:R-:W5:Y:S01]  /*0ea0*/  @P1 LDG.E.128 R56, desc[UR8][R166.64] ;  /* 0x00000008a6381981 */ /* 0x000f62000c1e1d00 */
[----:B------:R-:W-:Y:S02]  /*0eb0*/  HADD2.F32 R143, -RZ, R96.H0_H0 ;  /* 0x20000060ff8f7230 */ /* 0x000fe40000004100 */
[----:B-1----:R-:W-:-:S05]  /*0ec0*/  @P0 IMAD.WIDE.U32 R120, R169, 0x4, R120 ;  /* 0x00000004a9780825 */ /* 0x002fca00078e0078 */
[----:B------:R0:W5:Y:S01]  /*0ed0*/  @P0 LDG.E R103, desc[UR8][R120.64] ;  /* 0x0000000878670981 */ /* 0x000162000c1e1900 */
[----:B------:R-:W-:Y:S01]  /*0ee0*/  IADD3 R169, PT, PT, R169, 0x20, RZ ;  /* 0x00000020a9a97810 */ /* 0x000fe20007ffe0ff */
[C---:B---3--:R-:W-:Y:S01]  /*0ef0*/  FADD.FTZ R88, -R168.reuse, R88 ;  /* 0x00000058a8587221 */ /* 0x048fe20000010100 */
[C---:B------:R-:W-:Y:S01]  /*0f00*/  FADD.FTZ R146, -R168.reuse, R89 ;  /* 0x00000059a8927221 */ /* 0x040fe20000010100 */
[----:B------:R-:W-:Y:S02]  /*0f10*/  FADD.FTZ R90, -R168, R90 ;  /* 0x0000005aa85a7221 */ /* 0x000fe40000010100 */
[C---:B-----5:R-:W-:Y:S01]  /*0f20*/  FMUL.FTZ R119, R115.reuse, R88 ;  /* 0x0000005873777220 */ /* 0x060fe20000410000 */
[----:B------:R-:W-:Y:S02]  /*0f30*/  HADD2.F32 R88, -RZ, R96.H1_H1 ;  /* 0x30000060ff587230 */ /* 0x000fe40000004100 */
[----:B0-----:R-:W-:Y:S01]  /*0f40*/  FMUL.FTZ R120, R115, R146 ;  /* 0x0000009273787220 */ /* 0x001fe20000410000 */
[----:B----4-:R-:W-:Y:S01]  /*0f50*/  FMUL.FTZ R118, R84, R143 ;  /* 0x0000008f54767220 */ /* 0x010fe20000410000 */
[----:B------:R-:W-:-:S02]  /*0f60*/  HADD2.F32 R143, -RZ, R97.H0_H0 ;  /* 0x20000061ff8f7230 */ /* 0x000fc40000004100 */
        /* <DEDUP_REMOVED lines=8> */
[----:B------:R-:W-:Y:S02]  /*0ff0*/  HADD2.F32 R146, -RZ, R97.H1_H1 ;  /* 0x30000061ff927230 */ /* 0x000fe40000004100 */
        /* <DEDUP_REMOVED lines=14> */
.L_x_4060:
[----:B------:R-:W-:Y:S05]  /*10e0*/  BSYNC.RECONVERGENT B0 ;  /* 0x0000000000007941 */ /* 0x000fea0003800200 */
.L_x_4059:
        /* <DEDUP_REMOVED lines=54> */
.L_x_4062:
[----:B------:R-:W-:Y:S05]  /*1450*/  BSYNC.RECONVERGENT B0 ;  /* 0x0000000000007941 */ /* 0x000fea0003800200 */
.L_x_4061:
        /* <DEDUP_REMOVED lines=24> */
[----:B------:R-:W-:-:S03]  /*15e0*/  FADD.FTZ R154, -R168, R85 ;  /* 0x00000055a89a7221 */ /* 0x000fc60000010100 */
[----:B-----5:R-:W-:Y:S01]  /*15f0*/  FMUL.FTZ R127, R115, R84 ;  /* 0x00000054737f7220 */ /* 0x020fe20000410000 */
[----:B------:R-:W-:Y:S02]  /*1600*/  HADD2.F32 R84, -RZ, R100.H1_H1 ;  /* 0x30000064ff547230 */ /* 0x000fe40000004100 */
[----:B----4-:R-:W-:Y:S01]  /*1610*/  FMUL.FTZ R126, R88, R151 ;  /* 0x00000097587e7220 */ /* 0x010fe20000410000 */
[----:B------:R-:W-:Y:S01]  /*1620*/  FADD.FTZ R86, -R168, R86 ;  /* 0x00000056a8567221 */ /* 0x000fe20000010100 */
[--C-:B------:R-:W-:Y:S02]  /*1630*/  HADD2.F32 R151, -RZ, R163.reuse.H0_H0 ;  /* 0x200000a3ff977230 */ /* 0x100fe40000004100 */
[----:B0-----:R-:W-:Y:S01]  /*1640*/  FMUL.FTZ R129, R89, R84 ;  /* 0x0000005459817220 */ /* 0x001fe20000410000 */
        /* <DEDUP_REMOVED lines=23> */
.L_x_4064:
[----:B------:R-:W-:Y:S05]  /*17c0*/  BSYNC.RECONVERGENT B0 ;  /* 0x0000000000007941 */ /* 0x000fea0003800200 */
.L_x_4063:
        /* <DEDUP_REMOVED lines=18> */
[----:B------:R-:W5:Y:S01]  /*18f0*/  @P0 LDG.E R109, desc[UR8][R138.64] ;  /* 0x000000088a6d0981 */ /* 0x000f62000c1e1900 */
[----:B------:R-:W-:Y:S02]  /*1900*/  HADD2.F32 R155, -RZ, R172.H0_H0 ;  /* 0x200000acff9b7230 */ /* 0x000fe40000004100 */
[----:B-1----:R-:W-:-:S05]  /*1910*/  @P1 IMAD.WIDE.U32 R132, R169, 0x10, R132 ;  /* 0x00000010a9841825 */ /* 0x002fca00078e0084 */
[----:B------:R0:W5:Y:S01]  /*1920*/  @P1 LDG.E.128 R68, desc[UR8][R132.64] ;  /* 0x0000000884441981 */ /* 0x000162000c1e1d00 */
        /* <DEDUP_REMOVED lines=32> */
.L_x_4066:
[----:B------:R-:W-:Y:S05]  /*1b30*/  BSYNC.RECONVERGENT B0 ;  /* 0x0000000000007941 */ /* 0x000fea0003800200 */
.L_x_4065:
        /* <DEDUP_REMOVED lines=53> */
.L_x_4068:
[----:B------:R-:W-:Y:S05]  /*1e90*/  BSYNC.RECONVERGENT B0 ;  /* 0x0000000000007941 */ /* 0x000fea0003800200 */
.L_x_4067:
        /* <DEDUP_REMOVED lines=23> */
.L_x_4142:
        /* <DEDUP_REMOVED lines=23> */
[----:B------:R-:W-:-:S03]  /*2180*/  FADD.FTZ R86, R117, -R86 ;  /* 0x8000005675567221 */ /* 0x000fc60000010000 */
[C---:B-----5:R-:W-:Y:S01]  /*2190*/  FMUL.FTZ R84, R115.reuse, R84 ;  /* 0x0000005473547220 */ /* 0x060fe20000410000 */
[----:B------:R-:W-:-:S03]  /*21a0*/  FMUL.FTZ R86, R115, R86 ;  /* 0x0000005673567220 */ /* 0x000fc60000410000 */
[----:B------:R-:W-:Y:S01]  /*21b0*/  FMUL.FTZ R84, R84, UR13 ;  /* 0x0000000d54547c20 */ /* 0x000fe20008410000 */
[----:B------:R-:W-:-:S04]  /*21c0*/  FMUL.FTZ R86, R86, UR13 ;  /* 0x0000000d56567c20 */ /* 0x000fc80008410000 */
[----:B------:R-:W-:Y:S02]  /*21d0*/  SEL R84, R84, RZ, P5 ;  /* 0x000000ff54547207 */ /* 0x000fe40002800000 */
[----:B------:R-:W-:-:S04]  /*21e0*/  LOP3.LUT P5, RZ, R102, 0xff00, RZ, 0xc0, !PT ;  /* 0x0000ff0066ff7812 */ /* 0x000fc800078ac0ff */
[----:B------:R-:W-:Y:S01]  /*21f0*/  SEL R85, R86, RZ, P5 ;  /* 0x000000ff56557207 */ /* 0x000fe20002800000 */
[----:B------:R-:W-:Y:S01]  /*2200*/  FADD.FTZ R86, R140, -R87 ;  /* 0x800000578c567221 */ /* 0x000fe20000010000 */
[----:B------:R-:W-:Y:S01]  /*2210*/  FFMA.FTZ R87, R144, R166, R167 ;  /* 0x000000a690577223 */ /* 0x000fe200000100a7 */
[----:B------:R-:W-:Y:S02]  /*2220*/  LOP3.LUT P5, RZ, R102, 0xff0000, RZ, 0xc0, !PT ;  /* 0x00ff000066ff7812 */ /* 0x000fe400078ac0ff */
[----:B------:R-:W-:Y:S01]  /*2230*/  FMUL.FTZ R86, R115, R86 ;  /* 0x0000005673567220 */ /* 0x000fe20000410000 */
[----:B------:R-:W-:-:S03]  /*2240*/  FADD.FTZ R88, R142, -R87 ;  /* 0x800000578e587221 */ /* 0x000fc60000010000 */
[----:B------:R-:W-:Y:S01]  /*2250*/  FMUL.FTZ R86, R86, UR13 ;  /* 0x0000000d56567c20 */ /* 0x000fe20008410000 */
[----:B------:R-:W-:-:S04]  /*2260*/  FMUL.FTZ R88, R115, R88 ;  /* 0x0000005873587220 */ /* 0x000fc80000410000 */
[----:B------:R-:W-:Y:S01]  /*2270*/  SEL R86, R86, RZ, P5 ;  /* 0x000000ff56567207 */ /* 0x000fe20002800000 */
[----:B------:R-:W-:Y:S01]  /*2280*/  FMUL.FTZ R88, R88, UR13 ;  /* 0x0000000d58587c20 */ /* 0x000fe20008410000 */
[----:B------:R-:W-:-:S04]  /*2290*/  ISETP.GE.U32.AND P5, PT, R102, 0x1000000, PT ;  /* 0x010000006600780c */ /* 0x000fc80003fa6070 */
[----:B------:R-:W-:Y:S01]  /*22a0*/  SEL R87, R88, RZ, P5 ;  /* 0x000000ff58577207 */ /* 0x000fe20002800000 */
[----:B------:R-:W-:Y:S08]  /*22b0*/  BRA `(.L_x_4075) ;  /* 0x0000000c00807947 */ /* 0x000ff00003800000 */
.L_x_4074:
[-CC-:B------:R-:W-:Y:S01]  /*22c0*/  FFMA.FTZ R77, R3, R166.reuse, R167.reuse ;  /* 0x000000a6034d7223 */ /* 0x180fe200000100a7 */
[-CC-:B------:R-:W-:Y:S01]  /*22d0*/  FFMA.FTZ R78, R116, R166.reuse, R167.reuse ;  /* 0x000000a6744e7223 */ /* 0x180fe200000100a7 */
[----:B------:R-:W-:Y:S01]  /*22e0*/  FFMA.FTZ R79, R141, R166, R167 ;  /* 0x000000a68d4f7223 */ /* 0x000fe200000100a7 */
[----:B------:R-:W-:Y:S01]  /*22f0*/  LOP3.LUT P5, RZ, R102, 0xff, RZ, 0xc0, !PT ;  /* 0x000000ff66ff7812 */ /* 0x000fe200078ac0ff */
[----:B------:R-:W-:Y:S01]  /*2300*/  FADD.FTZ R76, R114, -R77 ;  /* 0x8000004d724c7221 */ /* 0x000fe20000010000 */
[----:B------:R-:W-:-:S03]  /*2310*/  FADD.FTZ R78, R117, -R78 ;  /* 0x8000004e754e7221 */ /* 0x000fc60000010000 */
[C---:B-----5:R-:W-:Y:S01]  /*2320*/  FMUL.FTZ R76, R115.reuse, R76 ;  /* 0x0000004c734c7220 */ /* 0x060fe20000410000 */
[----:B------:R-:W-:Y:S01]  /*2330*/  FMUL.FTZ R77, R115, R78 ;  /* 0x0000004e734d7220 */ /* 0x000fe20000410000 */
[----:B------:R-:W-:Y:S01]  /*2340*/  FADD.FTZ R78, R140, -R79 ;  /* 0x8000004f8c4e7221 */ /* 0x000fe20000010000 */
[----:B------:R-:W-:Y:S01]  /*2350*/  FFMA.FTZ R79, R144, R166, R167 ;  /* 0x000000a6904f7223 */ /* 0x000fe200000100a7 */
[----:B------:R-:W-:Y:S01]  /*2360*/  FMUL.FTZ R84, R76, UR13 ;  /* 0x0000000d4c547c20 */ /* 0x000fe20008410000 */
[----:B------:R-:W-:Y:S01]  /*2370*/  FMUL.FTZ R85, R77, UR13 ;  /* 0x0000000d4d557c20 */ /* 0x000fe20008410000 */
[C---:B------:R-:W-:Y:S01]  /*2380*/  FMUL.FTZ R78, R115.reuse, R78 ;  /* 0x0000004e734e7220 */ /* 0x040fe20000410000 */
[----:B------:R-:W-:Y:S02]  /*2390*/  FADD.FTZ R88, R142, -R79 ;  /* 0x8000004f8e587221 */ /* 0x000fe40000010000 */
        /* <DEDUP_REMOVED lines=8> */
[----:B------:R-:W-:-:S04]  /*2420*/  ISETP.GE.U32.AND P5, PT, R102, 0x1000000, PT ;  /* 0x010000006600780c */ /* 0x000fc80003fa6070 */
[----:B------:R-:W-:Y:S01]  /*2430*/  SEL R87, R87, RZ, P5 ;  /* 0x000000ff57577207 */ /* 0x000fe20002800000 */
[----:B------:R-:W-:Y:S08]  /*2440*/  BRA `(.L_x_4075) ;  /* 0x0000000c001c7947 */ /* 0x000ff00003800000 */
.L_x_4073:
        /* <DEDUP_REMOVED lines=10> */
[----:B------:R-:W-:-:S03]  /*24f0*/  FADD.FTZ R86, R117, -R86 ;  /* 0x8000005675567221 */ /* 0x000fc60000010000 */
[C---:B-----5:R-:W-:Y:S01]  /*2500*/  FFMA.FTZ R84, R115.reuse, R84, R52 ;  /* 0x0000005473547223 */ /* 0x060fe20000010034 */
[----:B------:R-:W-:Y:S01]  /*2510*/  FFMA.FTZ R85, R115, R86, R53 ;  /* 0x0000005673557223 */ /* 0x000fe20000010035 */
[----:B------:R-:W-:Y:S01]  /*2520*/  FADD.FTZ R86, R140, -R87 ;  /* 0x800000578c567221 */ /* 0x000fe20000010000 */
[----:B------:R-:W-:Y:S01]  /*2530*/  FFMA.FTZ R87, R144, R166, R167 ;  /* 0x000000a690577223 */ /* 0x000fe200000100a7 */
[----:B------:R-:W-:Y:S01]  /*2540*/  FMUL.FTZ R84, R84, UR13 ;  /* 0x0000000d54547c20 */ /* 0x000fe20008410000 */
[----:B------:R-:W-:Y:S01]  /*2550*/  FMUL.FTZ R85, R85, UR13 ;  /* 0x0000000d55557c20 */ /* 0x000fe20008410000 */
[C---:B------:R-:W-:Y:S01]  /*2560*/  FFMA.FTZ R86, R115.reuse, R86, R54 ;  /* 0x0000005673567223 */ /* 0x040fe20000010036 */
[----:B------:R-:W-:Y:S02]  /*2570*/  FADD.FTZ R88, R142, -R87 ;  /* 0x800000578e587221 */ /* 0x000fe40000010000 */
[----:B------:R-:W-:Y:S01]  /*2580*/  SEL R84, R84, RZ, P5 ;  /* 0x000000ff54547207 */ /* 0x000fe20002800000 */
[----:B------:R-:W-:Y:S01]  /*2590*/  FMUL.FTZ R86, R86, UR13 ;  /* 0x0000000d56567c20 */ /* 0x000fe20008410000 */
[----:B------:R-:W-:Y:S01]  /*25a0*/  LOP3.LUT P5, RZ, R102, 0xff00, RZ, 0xc0, !PT ;  /* 0x0000ff0066ff7812 */ /* 0x000fe200078ac0ff */
[----:B------:R-:W-:-:S03]  /*25b0*/  FFMA.FTZ R87, R115, R88, R55 ;  /* 0x0000005873577223 */ /* 0x000fc60000010037 */
[----:B------:R-:W-:Y:S01]  /*25c0*/  SEL R85, R85, RZ, P5 ;  /* 0x000000ff55557207 */ /* 0x000fe20002800000 */
[----:B------:R-:W-:Y:S01]  /*25d0*/  FMUL.FTZ R87, R87, UR13 ;  /* 0x0000000d57577c20 */ /* 0x000fe20008410000 */
[----:B------:R-:W-:-:S04]  /*25e0*/  LOP3.LUT P5, RZ, R102, 0xff0000, RZ, 0xc0, !PT ;  /* 0x00ff000066ff7812 */ /* 0x000fc800078ac0ff */
[----:B------:R-:W-:Y:S02]  /*25f0*/  SEL R86, R86, RZ, P5 ;  /* 0x000000ff56567207 */ /* 0x000fe40002800000 */
[----:B------:R-:W-:-:S04]  /*2600*/  ISETP.GE.U32.AND P5, PT, R102, 0x1000000, PT ;  /* 0x010000006600780c */ /* 0x000fc80003fa6070 */
[----:B------:R-:W-:Y:S01]  /*2610*/  SEL R87, R87, RZ, P5 ;  /* 0x000000ff57577207 */ /* 0x000fe20002800000 */
[----:B------:R-:W-:Y:S08]  /*2620*/  BRA `(.L_x_4075) ;  /* 0x0000000800a47947 */ /* 0x000ff00003800000 */
.L_x_4076:
[-CC-:B------:R-:W-:Y:S01]  /*2630*/  FFMA.FTZ R77, R3, R166.reuse, R167.reuse ;  /* 0x000000a6034d7223 */ /* 0x180fe200000100a7 */
[-CC-:B------:R-:W-:Y:S01]  /*2640*/  FFMA.FTZ R78, R116, R166.reuse, R167.reuse ;  /* 0x000000a6744e7223 */ /* 0x180fe200000100a7 */
[----:B------:R-:W-:Y:S01]  /*2650*/  FFMA.FTZ R79, R141, R166, R167 ;  /* 0x000000a68d4f7223 */ /* 0x000fe200000100a7 */
[----:B------:R-:W-:Y:S01]  /*2660*/  LOP3.LUT P5, RZ, R102, 0xff, RZ, 0xc0, !PT ;  /* 0x000000ff66ff7812 */ /* 0x000fe200078ac0ff */
[----:B------:R-:W-:Y:S01]  /*2670*/  FADD.FTZ R77, R114, -R77 ;  /* 0x8000004d724d7221 */ /* 0x000fe20000010000 */
[----:B------:R-:W-:Y:S01]  /*2680*/  FADD.FTZ R78, R117, -R78 ;  /* 0x8000004e754e7221 */ /* 0x000fe20000010000 */
[----:B------:R-:W-:Y:S02]  /*2690*/  FADD.FTZ R79, R140, -R79 ;  /* 0x8000004f8c4f7221 */ /* 0x000fe40000010000 */
[C---:B-----5:R-:W-:Y:S01]  /*26a0*/  FFMA.FTZ R76, R115.reuse, R77, R52 ;  /* 0x0000004d734c7223 */ /* 0x060fe20000010034 */
[C---:B------:R-:W-:Y:S01]  /*26b0*/  FFMA.FTZ R77, R115.reuse, R78, R53 ;  /* 0x0000004e734d7223 */ /* 0x040fe20000010035 */
[----:B------:R-:W-:Y:S01]  /*26c0*/  FFMA.FTZ R78, R115, R79, R54 ;  /* 0x0000004f734e7223 */ /* 0x000fe20000010036 */
[----:B------:R-:W-:Y:S01]  /*26d0*/  FFMA.FTZ R79, R144, R166, R167 ;  /* 0x000000a6904f7223 */ /* 0x000fe200000100a7 */
[----:B------:R-:W-:Y:S01]  /*26e0*/  FMUL.FTZ R84, R76, UR13 ;  /* 0x0000000d4c547c20 */ /* 0x000fe20008410000 */
[----:B------:R-:W-:Y:S01]  /*26f0*/  FMUL.FTZ R85, R77, UR13 ;  /* 0x0000000d4d557c20 */ /* 0x000fe20008410000 */
[----:B------:R-:W-:Y:S01]  /*2700*/  FMUL.FTZ R86, R78, UR13 ;  /* 0x0000000d4e567c20 */ /* 0x000fe20008410000 */
[----:B------:R-:W-:-:S02]  /*2710*/  FADD.FTZ R88, R142, -R79 ;  /* 0x8000004f8e587221 */ /* 0x000fc40000010000 */
[----:B------:R-:W-:Y:S02]  /*2720*/  SEL R84, R84, RZ, P5 ;  /* 0x000000ff54547207 */ /* 0x000fe40002800000 */
        /* <DEDUP_REMOVED lines=9> */
.L_x_4072:
        /* <DEDUP_REMOVED lines=20> */
[----:B------:R-:W-:Y:S02]  /*2900*/  SEL R80, R80, RZ, P5 ;  /* 0x000000ff50507207 */ /* 0x000fe40002800000 */
[----:B------:R-:W-:-:S04]  /*2910*/  LOP3.LUT P5, RZ, R102, 0xff00, RZ, 0xc0, !PT ;  /* 0x0000ff0066ff7812 */ /* 0x000fc800078ac0ff */
        /* <DEDUP_REMOVED lines=12> */
[----:B------:R-:W-:-:S04]  /*29e0*/  LOP3.LUT P5, RZ, R101, 0xff0000, RZ, 0xc0, !PT ;  /* 0x00ff000065ff7812 */ /* 0x000fc800078ac0ff */
[----:B------:R-:W-:Y:S02]  /*29f0*/  SEL R82, R82, RZ, P5 ;  /* 0x000000ff52527207 */ /* 0x000fe40002800000 */
[----:B------:R-:W-:-:S04]  /*2a00*/  ISETP.GE.U32.AND P5, PT, R102, 0x1000000, PT ;  /* 0x010000006600780c */ /* 0x000fc80003fa6070 */
[----:B------:R-:W-:Y:S02]  /*2a10*/  SEL R87, R88, RZ, P5 ;  /* 0x000000ff58577207 */ /* 0x000fe40002800000 */
[----:B------:R-:W-:-:S04]  /*2a20*/  ISETP.GE.U32.AND P5, PT, R101, 0x1000000, PT ;  /* 0x010000006500780c */ /* 0x000fc80003fa6070 */
[----:B------:R-:W-:Y:S01]  /*2a30*/  SEL R83, R88, RZ, P5 ;  /* 0x000000ff58537207 */ /* 0x000fe20002800000 */
[----:B------:R-:W-:Y:S08]  /*2a40*/  BRA `(.L_x_4075) ;  /* 0x00000004009c7947 */ /* 0x000ff00003800000 */
.L_x_4078:
[-CC-:B------:R-:W-:Y:S01]  /*2a50*/  FFMA.FTZ R77, R3, R166.reuse, R167.reuse ;  /* 0x000000a6034d7223 */ /* 0x180fe200000100a7 */
[-CC-:B------:R-:W-:Y:S01]  /*2a60*/  FFMA.FTZ R78, R116, R166.reuse, R167.reuse ;  /* 0x000000a6744e7223 */ /* 0x180fe200000100a7 */
[----:B------:R-:W-:Y:S01]  /*2a70*/  LOP3.LUT P5, RZ, R102, 0xff, RZ, 0xc0, !PT ;  /* 0x000000ff66ff7812 */ /* 0x000fe200078ac0ff */
[----:B------:R-:W-:Y:S01]  /*2a80*/  FFMA.FTZ R79, R141, R166, R167 ;  /* 0x000000a68d4f7223 */ /* 0x000fe200000100a7 */
        /* <DEDUP_REMOVED lines=8> */
[----:B------:R-:W-:Y:S01]  /*2b10*/  FMUL.FTZ R78, R115, R78 ;  /* 0x0000004e734e7220 */ /* 0x000fe20000410000 */
        /* <DEDUP_REMOVED lines=20> */
.L_x_4077:
        /* <DEDUP_REMOVED lines=10> */
[----:B------:R-:W-:Y:S02]  /*2d00*/  FADD.FTZ R82, R117, -R82 ;  /* 0x8000005275527221 */ /* 0x000fe40000010000 */
[----:B------:R-:W-:Y:S01]  /*2d10*/  FADD.FTZ R83, R140, -R83 ;  /* 0x800000538c537221 */ /* 0x000fe20000010000 */
[C---:B-----5:R-:W-:Y:S01]  /*2d20*/  FFMA.FTZ R81, R115.reuse, R81, R52 ;  /* 0x0000005173517223 */ /* 0x060fe20000010034 */
[C---:B------:R-:W-:Y:S02]  /*2d30*/  FFMA.FTZ R82, R115.reuse, R82, R53 ;  /* 0x0000005273527223 */ /* 0x040fe40000010035 */
        /* <DEDUP_REMOVED lines=16> */
[----:B------:R-:W-:-:S03]  /*2e40*/  ISETP.GE.U32.AND P5, PT, R102, 0x1000000, PT ;  /* 0x010000006600780c */ /* 0x000fc60003fa6070 */
[----:B------:R-:W-:-:S04]  /*2e50*/  FADD.FTZ R88, R142, -R83 ;  /* 0x800000538e587221 */ /* 0x000fc80000010000 */
[----:B------:R-:W-:-:S04]  /*2e60*/  FFMA.FTZ R88, R115, R88, R55 ;  /* 0x0000005873587223 */ /* 0x000fc80000010037 */
[----:B------:R-:W-:-:S05]  /*2e70*/  FMUL.FTZ R88, R88, UR13 ;  /* 0x0000000d58587c20 */ /* 0x000fca0008410000 */
[----:B------:R-:W-:Y:S02]  /*2e80*/  SEL R87, R88, RZ, P5 ;  /* 0x000000ff58577207 */ /* 0x000fe40002800000 */
[----:B------:R-:W-:-:S04]  /*2e90*/  ISETP.GE.U32.AND P5, PT, R101, 0x1000000, PT ;  /* 0x010000006500780c */ /* 0x000fc80003fa6070 */
[----:B------:R-:W-:Y:S01]  /*2ea0*/  SEL R83, R88, RZ, P5 ;  /* 0x000000ff58537207 */ /* 0x000fe20002800000 */
[----:B------:R-:W-:Y:S08]  /*2eb0*/  BRA `(.L_x_4075) ;  /* 0x0000000000807947 */ /* 0x000ff00003800000 */
.L_x_4079:
        /* <DEDUP_REMOVED lines=11> */
[----:B------:R-:W-:Y:S01]  /*2f70*/  FMUL.FTZ R81, R77, UR13 ;  /* 0x0000000d4d517c20 */ /* 0x000fe20008410000 */
[----:B------:R-:W-:Y:S01]  /*2f80*/  FFMA.FTZ R79, R144, R166, R167 ;  /* 0x000000a6904f7223 */ /* 0x000fe200000100a7 */
[----:B------:R-:W-:-:S02]  /*2f90*/  FMUL.FTZ R82, R78, UR13 ;  /* 0x0000000d4e527c20 */ /* 0x000fc40008410000 */
[----:B------:R-:W-:Y:S01]  /*2fa0*/  SEL R84, R80, RZ, P5 ;  /* 0x000000ff50547207 */ /* 0x000fe20002800000 */
[----:B------:R-:W-:Y:S01]  /*2fb0*/  FADD.FTZ R88, R142, -R79 ;  /* 0x8000004f8e587221 */ /* 0x000fe20000010000 */
[----:B------:R-:W-:-:S03]  /*2fc0*/  LOP3.LUT P5, RZ, R101, 0xff, RZ, 0xc0, !PT ;  /* 0x000000ff65ff7812 */ /* 0x000fc600078ac0ff */
[----:B------:R-:W-:Y:S01]  /*2fd0*/  FFMA.FTZ R79, R115, R88, R55 ;  /* 0x00000058734f7223 */ /* 0x000fe20000010037 */
[----:B------:R-:W-:Y:S02]  /*2fe0*/  SEL R80, R80, RZ, P5 ;  /* 0x000000ff50507207 */ /* 0x000fe40002800000 */
[----:B------:R-:W-:Y:S01]  /*2ff0*/  LOP3.LUT P5, RZ, R102, 0xff00, RZ, 0xc0, !PT ;  /* 0x0000ff0066ff7812 */ /* 0x000fe200078ac0ff */
[----:B------:R-:W-:-:S03]  /*3000*/  FMUL.FTZ R83, R79, UR13 ;  /* 0x0000000d4f537c20 */ /* 0x000fc60008410000 */
        /* <DEDUP_REMOVED lines=11> */
.L_x_4075:
        /* <DEDUP_REMOVED lines=14> */
.L_x_4071:
[----:B------:R-:W-:Y:S05]  /*31a0*/  BSYNC.RECONVERGENT B0 ;  /* 0x0000000000007941 */ /* 0x000fea0003800200 */
.L_x_4070:
[----:B------:R-:W-:Y:S04]  /*31b0*/  BSSY.RECONVERGENT B0, `(.L_x_4080) ;  /* 0x000010e000007945 */ /* 0x000fe80003800200 */
[----:B------:R-:W-:Y:S05]  /*31c0*/  @!P6 BRA `(.L_x_4081) ;  /* 0x000000100030e947 */ /* 0x000fea0003800000 */
[----:B------:R-:W-:-:S04]  /*31d0*/  ISETP.NE.U32.AND P5, PT, RZ, UR10, PT ;  /* 0x0000000aff007c0c */ /* 0x000fc8000bfa5070 */
[----:B------:R-:W-:-:S04]  /*31e0*/  ISETP.NE.AND.EX P6, PT, RZ, UR11, PT, P5 ;  /* 0x0000000bff007c0c */ /* 0x000fc8000bfc5350 */
[----:B-1----:R-:W-:-:S09]  /*31f0*/  P2R R89, PR, RZ, 0x40 ;  /* 0x00000040ff597803 */ /* 0x002fd20000000000 */
        /* <DEDUP_REMOVED lines=16> */
[----:B------:R-:W-:Y:S01]  /*3300*/  FFMA.FTZ R77, R115, R78, R57 ;  /* 0x0000004e734d7223 */ /* 0x000fe20000010039 */
        /* <DEDUP_REMOVED lines=8> */
[----:B------:R-:W-:-:S03]  /*3390*/  LOP3.LUT P6, RZ, R103, 0xff, RZ, 0xc0, !PT ;  /* 0x000000ff67ff7812 */ /* 0x000fc600078cc0ff */
[----:B------:R-:W-:Y:S01]  /*33a0*/  FMUL.FTZ R82, R78, UR13 ;  /* 0x0000000d4e527c20 */ /* 0x000fe20008410000 */
        /* <DEDUP_REMOVED lines=14> */
.L_x_4084:
        /* <DEDUP_REMOVED lines=22> */
[----:B------:R-:W-:-:S04]  /*35f0*/  FADD.FTZ R82, R143, -R82 ;  /* 0x800000528f527221 */ /* 0x000fc80000010000 */
[----:B------:R-:W-:-:S04]  /*3600*/  FFMA.FTZ R82, R115, R82, R58 ;  /* 0x0000005273527223 */ /* 0x000fc8000001003a */
        /* <DEDUP_REMOVED lines=9> */
.L_x_4083:
[----:B------:R-:W1:Y:S02]  /*36a0*/  LDC.64 R80, c[0x0][0x478] ;  /* 0x00011e00ff507b82 */ /* 0x000e640000000a00 */
        /* <DEDUP_REMOVED lines=10> */
[C---:B-----5:R-:W-:Y:S01]  /*3750*/  FMUL.FTZ R76, R115.reuse, R76 ;  /* 0x0000004c734c7220 */ /* 0x060fe20000410000 */
[----:B------:R-:W-:Y:S01]  /*3760*/  FMUL.FTZ R77, R115, R78 ;  /* 0x0000004e734d7220 */ /* 0x000fe20000410000 */
[----:B------:R-:W-:Y:S01]  /*3770*/  FFMA.FTZ R78, R145, R166, R167 ;  /* 0x000000a6914e7223 */ /* 0x000fe200000100a7 */
[----:B------:R-:W-:Y:S01]  /*3780*/  FMUL.FTZ R79, R115, R88 ;  /* 0x00000058734f7220 */ /* 0x000fe20000410000 */
[----:B------:R-:W-:Y:S01]  /*3790*/  FMUL.FTZ R80, R76, UR13 ;  /* 0x0000000d4c507c20 */ /* 0x000fe20008410000 */
[----:B------:R-:W-:Y:S01]  /*37a0*/  FMUL.FTZ R81, R77, UR13 ;  /* 0x0000000d4d517c20 */ /* 0x000fe20008410000 */
[----:B------:R-:W-:Y:S01]  /*37b0*/  FADD.FTZ R78, R143, -R78 ;  /* 0x8000004e8f4e7221 */ /* 0x000fe20000010000 */
[----:B------:R-:W-:-:S02]  /*37c0*/  FMUL.FTZ R83, R79, UR13 ;  /* 0x0000000d4f537c20 */ /* 0x000fc40008410000 */
[----:B------:R-:W-:Y:S01]  /*37d0*/  SEL R84, R80, RZ, P6 ;  /* 0x000000ff50547207 */ /* 0x000fe20003000000 */
[----:B------:R-:W-:Y:S01]  /*37e0*/  FMUL.FTZ R78, R115, R78 ;  /* 0x0000004e734e7220 */ /* 0x000fe20000410000 */
        /* <DEDUP_REMOVED lines=16> */
.L_x_4086:
        /* <DEDUP_REMOVED lines=8> */
[C---:B------:R-:W-:Y:S02]  /*3970*/  FMUL.FTZ R82, R115.reuse, R82 ;  /* 0x0000005273527220 */ /* 0x040fe40000410000 */
[----:B------:R-:W-:Y:S01]  /*3980*/  FMUL.FTZ R88, R115, R88 ;  /* 0x0000005873587220 */ /* 0x000fe20000410000 */
        /* <DEDUP_REMOVED lines=23> */
.L_x_4082:
[----:B------:R-:W-:-:S04]  /*3b00*/  UISETP.NE.U32.AND UP0, UPT, UR20, URZ, UPT ;  /* 0x000000ff1400728c */ /* 0x000fc8000bf05070 */
[----:B------:R-:W-:-:S09]  /*3b10*/  UISETP.NE.AND.EX UP0, UPT, UR21, URZ, UPT, UP0 ;  /* 0x000000ff1500728c */ /* 0x000fd2000bf05300 */
[----:B------:R-:W-:Y:S05]  /*3b20*/  BRA.U !UP0, `(.L_x_4087) ;  /* 0x0000000108d87547 */ /* 0x000fea000b800000 */
        /* <DEDUP_REMOVED lines=27> */
[----:B------:R-:W-:Y:S01]  /*3ce0*/  SEL R87, R87, RZ, P6 ;  /* 0x000000ff57577207 */ /* 0x000fe20003000000 */
[----:B------:R-:W-:Y:S08]  /*3cf0*/  BRA `(.L_x_4085) ;  /* 0x0000000400387947 */ /* 0x000ff00003800000 */
.L_x_4088:
        /* <DEDUP_REMOVED lines=22> */
[----:B------:R-:W-:-:S04]  /*3e60*/  ISETP.GE.U32.AND P6, PT, R104, 0x1000000, PT ;  /* 0x010000006800780c */ /* 0x000fc80003fc6070 */
[----:B------:R-:W-:Y:S01]  /*3e70*/  SEL R87, R88, RZ, P6 ;  /* 0x000000ff58577207 */ /* 0x000fe20003000000 */
[----:B------:R-:W-:Y:S08]  /*3e80*/  BRA `(.L_x_4085) ;  /* 0x0000000000d47947 */ /* 0x000ff00003800000 */
.L_x_4087:
        /* <DEDUP_REMOVED lines=29> */
.L_x_4089:
        /* <DEDUP_REMOVED lines=22> */
[----:B------:R-:W-:-:S04]  /*41c0*/  ISETP.GE.U32.AND P6, PT, R104, 0x1000000, PT ;  /* 0x010000006800780c */ /* 0x000fc80003fc6070 */
[----:B------:R-:W-:-:S09]  /*41d0*/  SEL R87, R88, RZ, P6 ;  /* 0x000000ff58577207 */ /* 0x000fd20003000000 */
.L_x_4085:
[----:B------:R-:W-:Y:S01]  /*41e0*/  ISETP.NE.AND P6, PT, R89, RZ, PT ;  /* 0x000000ff5900720c */ /* 0x000fe20003fc5270 */
[----:B0-----:R-:W0:Y:S08]  /*41f0*/  LDC.64 R90, c[0x0][0x468] ;  /* 0x00011a00ff5a7b82 */ /* 0x001e300000000a00 */
[----:B------:R-:W1:Y:S01]  /*4200*/  @P5 LDC.64 R88, c[0x0][0x478] ;  /* 0x00011e00ff585b82 */ /* 0x000e620000000a00 */
[----:B0-----:R-:W-:-:S04]  /*4210*/  IMAD.WIDE.U32 R90, R113, 0x10, R90 ;  /* 0x00000010715a7825 */ /* 0x001fc800078e005a */
[----:B-1----:R-:W-:-:S03]  /*4220*/  @P5 IMAD.WIDE.U32 R138, R113, 0x10, R88 ;  /* 0x00000010718a5825 */ /* 0x002fc600078e0058 */
[----:B------:R-:W0:Y:S02]  /*4230*/  @P6 LDC.64 R88, c[0x0][0x470] ;  /* 0x00011c00ff586b82 */ /* 0x000e240000000a00 */
[----:B------:R2:W-:Y:S04]  /*4240*/  @P5 STG.E.128 desc[UR8][R138.64], R76 ;  /* 0x0000004c8a005986 */ /* 0x0005e8000c101d08 */
[----:B------:R2:W-:Y:S01]  /*4250*/  STG.E.128 desc[UR8][R90.64], R84 ;  /* 0x000000545a007986 */ /* 0x0005e2000c101d08 */
[C---:B0-----:R-:W-:Y:S01]  /*4260*/  @P6 IMAD.WIDE.U32 R88, R113.reuse, 0x10, R88 ;  /* 0x0000001071586825 */ /* 0x041fe200078e0058 */
[----:B------:R-:W-:-:S04]  /*4270*/  IADD3 R113, PT, PT, R113, 0x20, RZ ;  /* 0x0000002071717810 */ /* 0x000fc80007ffe0ff */
[----:B------:R2:W-:Y:S03]  /*4280*/  @P6 STG.E.128 desc[UR8][R88.64], R80 ;  /* 0x0000005058006986 */ /* 0x0005e6000c101d08 */
.L_x_4081:
[----:B------:R-:W-:Y:S05]  /*4290*/  BSYNC.RECONVERGENT B0 ;  /* 0x0000000000007941 */ /* 0x000fea0003800200 */
.L_x_4080:
        /* <DEDUP_REMOVED lines=12> */
[-CC-:B-12---:R-:W-:Y:S01]  /*4360*/  FFMA.FTZ R77, R123, R166.reuse, R167.reuse ;  /* 0x000000a67b4d7223 */ /* 0x186fe200000100a7 */
        /* <DEDUP_REMOVED lines=32> */
.L_x_4094:
        /* <DEDUP_REMOVED lines=33> */
.L_x_4093:
[----:B-12---:R-:W1:Y:S02]  /*4780*/  LDC.64 R80, c[0x0][0x478] ;  /* 0x00011e00ff507b82 */ /* 0x006e640000000a00 */
        /* <DEDUP_REMOVED lines=36> */
.L_x_4096:
        /* <DEDUP_REMOVED lines=33> */
.L_x_4092:
[----:B------:R-:W-:-:S04]  /*4be0*/  UISETP.NE.U32.AND UP0, UPT, UR20, URZ, UPT ;  /* 0x000000ff1400728c */ /* 0x000fc8000bf05070 */
[----:B------:R-:W-:-:S09]  /*4bf0*/  UISETP.NE.AND.EX UP0, UPT, UR21, URZ, UPT, UP0 ;  /* 0x000000ff1500728c */ /* 0x000fd2000bf05300 */
[----:B------:R-:W-:Y:S05]  /*4c00*/  BRA.U !UP0, `(.L_x_4097) ;  /* 0x0000000108d87547 */ /* 0x000fea000b800000 */
        /* <DEDUP_REMOVED lines=29> */
.L_x_4098:
        /* <DEDUP_REMOVED lines=25> */
.L_x_4097:
        /* <DEDUP_REMOVED lines=29> */
.L_x_4099:
        /* <DEDUP_REMOVED lines=24> */
.L_x_4095:
        /* <DEDUP_REMOVED lines=10> */
.L_x_4091:
[----:B------:R-:W-:Y:S05]  /*5360*/  BSYNC.RECONVERGENT B0 ;  /* 0x0000000000007941 */ /* 0x000fea0003800200 */
.L_x_4090:
        /* <DEDUP_REMOVED lines=13> */
[-CC-:B-123--:R-:W-:Y:S01]  /*5440*/  FFMA.FTZ R77, R127, R166.reuse, R167.reuse ;  /* 0x000000a67f4d7223 */ /* 0x18efe200000100a7 */
        /* <DEDUP_REMOVED lines=8> */
[C---:B------:R-:W-:Y:S01]  /*54d0*/  FFMA.FTZ R77, R115.reuse, R78, R65 ;  /* 0x0000004e734d7223 */ /* 0x040fe20000010041 */
        /* <DEDUP_REMOVED lines=23> */
.L_x_4104:
[-CC-:B-123--:R-:W-:Y:S01]  /*5650*/  FFMA.FTZ R81, R127, R166.reuse, R167.reuse ;  /* 0x000000a67f517223 */ /* 0x18efe200000100a7 */
        /* <DEDUP_REMOVED lines=17> */
[----:B------:R-:W-:Y:S01]  /*5770*/  FADD.FTZ R86, R154, -R81 ;  /* 0x800000519a567221 */ /* 0x000fe20000010000 */
        /* <DEDUP_REMOVED lines=14> */
.L_x_4103:
[----:B-123--:R-:W1:Y:S02]  /*5860*/  LDC.64 R80, c[0x0][0x478] ;  /* 0x00011e00ff507b82 */ /* 0x00ee640000000a00 */
        /* <DEDUP_REMOVED lines=36> */
.L_x_4106:
        /* <DEDUP_REMOVED lines=33> */
.L_x_4102:
[----:B------:R-:W-:-:S04]  /*5cc0*/  UISETP.NE.U32.AND UP0, UPT, UR20, URZ, UPT ;  /* 0x000000ff1400728c */ /* 0x000fc8000bf05070 */
[----:B------:R-:W-:-:S09]  /*5cd0*/  UISETP.NE.AND.EX UP0, UPT, UR21, URZ, UPT, UP0 ;  /* 0x000000ff1500728c */ /* 0x000fd2000bf05300 */
[----:B------:R-:W-:Y:S05]  /*5ce0*/  BRA.U !UP0, `(.L_x_4107) ;  /* 0x0000000108d87547 */ /* 0x000fea000b800000 */
[----:B-123--:R-:W1:Y:S02]  /*5cf0*/  LDC.64 R84, c[0x0][0x478] ;  /* 0x00011e00ff547b82 */ /* 0x00ee640000000a00 */
        /* <DEDUP_REMOVED lines=28> */
.L_x_4108:
        /* <DEDUP_REMOVED lines=25> */
.L_x_4107:
        /* <DEDUP_REMOVED lines=12> */
[C---:B-----5:R-:W-:Y:S01]  /*6110*/  FMUL.FTZ R76, R115.reuse, R76 ;  /* 0x0000004c734c7220 */ /* 0x060fe20000410000 */
[C---:B------:R-:W-:Y:S01]  /*6120*/  FMUL.FTZ R77, R115.reuse, R78 ;  /* 0x0000004e734d7220 */ /* 0x040fe20000410000 */
[----:B------:R-:W-:Y:S01]  /*6130*/  FMUL.FTZ R78, R115, R86 ;  /* 0x00000056734e7220 */ /* 0x000fe20000410000 */
[----:B------:R-:W-:Y:S01]  /*6140*/  FADD.FTZ R88, R154, -R79 ;  /* 0x8000004f9a587221 */ /* 0x000fe20000010000 */
[----:B------:R-:W-:Y:S01]  /*6150*/  FMUL.FTZ R84, R76, UR13 ;  /* 0x0000000d4c547c20 */ /* 0x000fe20008410000 */
[----:B------:R-:W-:Y:S01]  /*6160*/  FMUL.FTZ R85, R77, UR13 ;  /* 0x0000000d4d557c20 */ /* 0x000fe20008410000 */
[----:B------:R-:W-:Y:S01]  /*6170*/  FMUL.FTZ R86, R78, UR13 ;  /* 0x0000000d4e567c20 */ /* 0x000fe20008410000 */
[----:B------:R-:W-:-:S02]  /*6180*/  FMUL.FTZ R79, R115, R88 ;  /* 0x00000058734f7220 */ /* 0x000fc40000410000 */
        /* <DEDUP_REMOVED lines=9> */
.L_x_4109:
        /* <DEDUP_REMOVED lines=10> */
[C---:B------:R-:W-:Y:S01]  /*62c0*/  FMUL.FTZ R88, R115.reuse, R88 ;  /* 0x0000005873587220 */ /* 0x040fe20000410000 */
[----:B0-----:R-:W-:Y:S01]  /*62d0*/  FADD.FTZ R90, R154, -R85 ;  /* 0x800000559a5a7221 */ /* 0x001fe20000010000 */
        /* <DEDUP_REMOVED lines=11> */
[----:B------:R-:W-:-:S09]  /*6390*/  SEL R87, R90, RZ, P6 ;  /* 0x000000ff5a577207 */ /* 0x000fd20003000000 */
.L_x_4105:
        /* <DEDUP_REMOVED lines=10> */
.L_x_4101:
[----:B------:R-:W-:Y:S05]  /*6440*/  BSYNC.RECONVERGENT B0 ;  /* 0x0000000000007941 */ /* 0x000fea0003800200 */
.L_x_4100:
        /* <DEDUP_REMOVED lines=12> */
[-CC-:B-1234-:R-:W-:Y:S01]  /*6510*/  FFMA.FTZ R77, R131, R166.reuse, R167.reuse ;  /* 0x000000a6834d7223 */ /* 0x19efe200000100a7 */
        /* <DEDUP_REMOVED lines=17> */
[----:B------:R-:W-:Y:S02]  /*6630*/  LOP3.LUT P6, RZ, R110, 0xff00, RZ, 0xc0, !PT ;  /* 0x0000ff006eff7812 */ /* 0x000fe400078cc0ff */
[----:B------:R-:W-:Y:S01]  /*6640*/  SEL R80, R80, RZ, P5 ;  /* 0x000000ff50507207 */ /* 0x000fe20002800000 */
[----:B------:R-:W-:Y:S01]  /*6650*/  FMUL.FTZ R83, R79, UR13 ;  /* 0x0000000d4f537c20 */ /* 0x000fe20008410000 */
[----:B------:R-:W-:Y:S02]  /*6660*/  LOP3.LUT P5, RZ, R109, 0xff00, RZ, 0xc0, !PT ;  /* 0x0000ff006dff7812 */ /* 0x000fe400078ac0ff */
[----:B------:R-:W-:Y:S02]  /*6670*/  SEL R85, R81, RZ, P6 ;  /* 0x000000ff51557207 */ /* 0x000fe40003000000 */
[----:B------:R-:W-:-:S02]  /*6680*/  LOP3.LUT P6, RZ, R110, 0xff0000, RZ, 0xc0, !PT ;  /* 0x00ff00006eff7812 */ /* 0x000fc400078cc0ff */
[----:B------:R-:W-:Y:S02]  /*6690*/  SEL R81, R81, RZ, P5 ;  /* 0x000000ff51517207 */ /* 0x000fe40002800000 */
[C---:B------:R-:W-:Y:S02]  /*66a0*/  LOP3.LUT P5, RZ, R109.reuse, 0xff0000, RZ, 0xc0, !PT ;  /* 0x00ff00006dff7812 */ /* 0x040fe400078ac0ff */
[----:B------:R-:W-:Y:S02]  /*66b0*/  SEL R86, R82, RZ, P6 ;  /* 0x000000ff52567207 */ /* 0x000fe40003000000 */
[----:B------:R-:W-:Y:S02]  /*66c0*/  ISETP.GE.U32.AND P6, PT, R110, 0x1000000, PT ;  /* 0x010000006e00780c */ /* 0x000fe40003fc6070 */
[----:B------:R-:W-:Y:S02]  /*66d0*/  SEL R82, R82, RZ, P5 ;  /* 0x000000ff52527207 */ /* 0x000fe40002800000 */
[----:B------:R-:W-:-:S02]  /*66e0*/  ISETP.GE.U32.AND P5, PT, R109, 0x1000000, PT ;  /* 0x010000006d00780c */ /* 0x000fc40003fa6070 */
[C---:B------:R-:W-:Y:S02]  /*66f0*/  SEL R87, R83.reuse, RZ, P6 ;  /* 0x000000ff53577207 */ /* 0x040fe40003000000 */
[----:B------:R-:W-:Y:S01]  /*6700*/  SEL R83, R83, RZ, P5 ;  /* 0x000000ff53537207 */ /* 0x000fe20002800000 */
[----:B------:R-:W-:Y:S08]  /*6710*/  BRA `(.L_x_4115) ;  /* 0x0000000c00547947 */ /* 0x000ff00003800000 */
.L_x_4114:
[-CC-:B-1234-:R-:W-:Y:S01]  /*6720*/  FFMA.FTZ R81, R131, R166.reuse, R167.reuse ;  /* 0x000000a683517223 */ /* 0x19efe200000100a7 */
        /* <DEDUP_REMOVED lines=15> */
[C---:B------:R-:W-:Y:S02]  /*6820*/  SEL R84, R81.reuse, RZ, P6 ;  /* 0x000000ff51547207 */ /* 0x040fe40003000000 */
[----:B------:R-:W-:Y:S01]  /*6830*/  SEL R80, R81, RZ, P5 ;  /* 0x000000ff51507207 */ /* 0x000fe20002800000 */
[----:B------:R-:W-:Y:S01]  /*6840*/  FFMA.FTZ R87, R115, R86, R71 ;  /* 0x0000005673577223 */ /* 0x000fe20000010047 */
[----:B------:R-:W-:Y:S02]  /*6850*/  LOP3.LUT P6, RZ, R110, 0xff00, RZ, 0xc0, !PT ;  /* 0x0000ff006eff7812 */ /* 0x000fe400078cc0ff */
[----:B------:R-:W-:Y:S02]  /*6860*/  LOP3.LUT P5, RZ, R109, 0xff00, RZ, 0xc0, !PT ;  /* 0x0000ff006dff7812 */ /* 0x000fe400078ac0ff */
[C---:B------:R-:W-:Y:S02]  /*6870*/  SEL R85, R82.reuse, RZ, P6 ;  /* 0x000000ff52557207 */ /* 0x040fe40003000000 */
[----:B------:R-:W-:-:S02]  /*6880*/  SEL R81, R82, RZ, P5 ;  /* 0x000000ff52517207 */ /* 0x000fc40002800000 */
[C---:B------:R-:W-:Y:S02]  /*6890*/  LOP3.LUT P6, RZ, R110.reuse, 0xff0000, RZ, 0xc0, !PT ;  /* 0x00ff00006eff7812 */ /* 0x040fe400078cc0ff */
[----:B------:R-:W-:Y:S02]  /*68a0*/  LOP3.LUT P5, RZ, R109, 0xff0000, RZ, 0xc0, !PT ;  /* 0x00ff00006dff7812 */ /* 0x000fe400078ac0ff */
        /* <DEDUP_REMOVED lines=8> */
.L_x_4113:
[----:B-1234-:R-:W1:Y:S02]  /*6930*/  LDC.64 R80, c[0x0][0x478] ;  /* 0x00011e00ff507b82 */ /* 0x01ee640000000a00 */
        /* <DEDUP_REMOVED lines=9> */
[----:B------:R-:W-:Y:S01]  /*69d0*/  LOP3.LUT P5, RZ, R109, 0xff, RZ, 0xc0, !PT ;  /* 0x000000ff6dff7812 */ /* 0x000fe200078ac0ff */
[----:B------:R-:W-:Y:S01]  /*69e0*/  FADD.FTZ R82, R155, -R82 ;  /* 0x800000529b527221 */ /* 0x000fe20000010000 */
[C---:B-----5:R-:W-:Y:S01]  /*69f0*/  FMUL.FTZ R76, R115.reuse, R76 ;  /* 0x0000004c734c7220 */ /* 0x060fe20000410000 */
[C---:B------:R-:W-:Y:S01]  /*6a00*/  FMUL.FTZ R77, R115.reuse, R78 ;  /* 0x0000004e734d7220 */ /* 0x040fe20000410000 */
        /* <DEDUP_REMOVED lines=23> */
.L_x_4116:
        /* <DEDUP_REMOVED lines=16> */
[C---:B------:R-:W-:Y:S01]  /*6c80*/  SEL R84, R80.reuse, RZ, P6 ;  /* 0x000000ff50547207 */ /* 0x040fe20003000000 */
[----:B------:R-:W-:Y:S01]  /*6c90*/  FMUL.FTZ R88, R115, R88 ;  /* 0x0000005873587220 */ /* 0x000fe20000410000 */
[----:B------:R-:W-:Y:S02]  /*6ca0*/  SEL R80, R80, RZ, P5 ;  /* 0x000000ff50507207 */ /* 0x000fe40002800000 */
[----:B------:R-:W-:Y:S01]  /*6cb0*/  LOP3.LUT P6, RZ, R110, 0xff00, RZ, 0xc0, !PT ;  /* 0x0000ff006eff7812 */ /* 0x000fe200078cc0ff */
[----:B------:R-:W-:Y:S01]  /*6cc0*/  FMUL.FTZ R88, R88, UR13 ;  /* 0x0000000d58587c20 */ /* 0x000fe20008410000 */
[----:B------:R-:W-:Y:S02]  /*6cd0*/  LOP3.LUT P5, RZ, R109, 0xff00, RZ, 0xc0, !PT ;  /* 0x0000ff006dff7812 */ /* 0x000fe400078ac0ff */
[C---:B------:R-:W-:Y:S02]  /*6ce0*/  SEL R85, R82.reuse, RZ, P6 ;  /* 0x000000ff52557207 */ /* 0x040fe40003000000 */
[----:B------:R-:W-:-:S02]  /*6cf0*/  SEL R81, R82, RZ, P5 ;  /* 0x000000ff52517207 */ /* 0x000fc40002800000 */
[C---:B------:R-:W-:Y:S02]  /*6d00*/  LOP3.LUT P6, RZ, R110.reuse, 0xff0000, RZ, 0xc0, !PT ;  /* 0x00ff00006eff7812 */ /* 0x040fe400078cc0ff */
[----:B------:R-:W-:Y:S02]  /*6d10*/  LOP3.LUT P5, RZ, R109, 0xff0000, RZ, 0xc0, !PT ;  /* 0x00ff00006dff7812 */ /* 0x000fe400078ac0ff */
[C---:B------:R-:W-:Y:S02]  /*6d20*/  SEL R86, R83.reuse, RZ, P6 ;  /* 0x000000ff53567207 */ /* 0x040fe40003000000 */
[----:B------:R-:W-:Y:S02]  /*6d30*/  SEL R82, R83, RZ, P5 ;  /* 0x000000ff53527207 */ /* 0x000fe40002800000 */
[----:B------:R-:W-:Y:S02]  /*6d40*/  ISETP.GE.U32.AND P6, PT, R110, 0x1000000, PT ;  /* 0x010000006e00780c */ /* 0x000fe40003fc6070 */
[----:B------:R-:W-:-:S02]  /*6d50*/  ISETP.GE.U32.AND P5, PT, R109, 0x1000000, PT ;  /* 0x010000006d00780c */ /* 0x000fc40003fa6070 */
[C---:B------:R-:W-:Y:S02]  /*6d60*/  SEL R87, R88.reuse, RZ, P6 ;  /* 0x000000ff58577207 */ /* 0x040fe40003000000 */
[----:B------:R-:W-:Y:S01]  /*6d70*/  SEL R83, R88, RZ, P5 ;  /* 0x000000ff58537207 */ /* 0x000fe20002800000 */
[----:B------:R-:W-:Y:S08]  /*6d80*/  BRA `(.L_x_4115) ;  /* 0x0000000400b87947 */ /* 0x000ff00003800000 */
.L_x_4112:
[----:B------:R-:W-:-:S04]  /*6d90*/  UISETP.NE.U32.AND UP0, UPT, UR20, URZ, UPT ;  /* 0x000000ff1400728c */ /* 0x000fc8000bf05070 */
[----:B------:R-:W-:-:S09]  /*6da0*/  UISETP.NE.AND.EX UP0, UPT, UR21, URZ, UPT, UP0 ;  /* 0x000000ff1500728c */ /* 0x000fd2000bf05300 */
[----:B------:R-:W-:Y:S05]  /*6db0*/  BRA.U !UP0, `(.L_x_4117) ;  /* 0x0000000108d87547 */ /* 0x000fea000b800000 */
        /* <DEDUP_REMOVED lines=29> */
.L_x_4118:
        /* <DEDUP_REMOVED lines=18> */
[----:B------:R-:W-:Y:S01]  /*70b0*/  LOP3.LUT P6, RZ, R110, 0xff0000, RZ, 0xc0, !PT ;  /* 0x00ff00006eff7812 */ /* 0x000fe200078cc0ff */
[----:B------:R-:W-:Y:S01]  /*70c0*/  FMUL.FTZ R88, R88, UR13 ;  /* 0x0000000d58587c20 */ /* 0x000fe20008410000 */
[----:B------:R-:W-:Y:S02]  /*70d0*/  SEL R85, R86, RZ, P5 ;  /* 0x000000ff56557207 */ /* 0x000fe40002800000 */
[----:B------:R-:W-:Y:S02]  /*70e0*/  ISETP.GE.U32.AND P5, PT, R110, 0x1000000, PT ;  /* 0x010000006e00780c */ /* 0x000fe40003fa6070 */
[----:B------:R-:W-:Y:S02]  /*70f0*/  SEL R86, R87, RZ, P6 ;  /* 0x000000ff57567207 */ /* 0x000fe40003000000 */
[----:B------:R-:W-:Y:S01]  /*7100*/  SEL R87, R88, RZ, P5 ;  /* 0x000000ff58577207 */ /* 0x000fe20002800000 */
[----:B------:R-:W-:Y:S08]  /*7110*/  BRA `(.L_x_4115) ;  /* 0x0000000000d47947 */ /* 0x000ff00003800000 */
.L_x_4117:
        /* <DEDUP_REMOVED lines=17> */
[----:B------:R-:W-:Y:S01]  /*7230*/  FMUL.FTZ R85, R77, UR13 ;  /* 0x0000000d4d557c20 */ /* 0x000fe20008410000 */
[----:B------:R-:W-:Y:S01]  /*7240*/  LOP3.LUT P5, RZ, R110, 0xff00, RZ, 0xc0, !PT ;  /* 0x0000ff006eff7812 */ /* 0x000fe200078ac0ff */
[----:B------:R-:W-:Y:S01]  /*7250*/  FMUL.FTZ R79, R115, R88 ;  /* 0x00000058734f7220 */ /* 0x000fe20000410000 */
        /* <DEDUP_REMOVED lines=9> */
.L_x_4119:
        /* <DEDUP_REMOVED lines=10> */
[----:B0-----:R-:W-:Y:S01]  /*7390*/  FADD.FTZ R90, R158, -R85 ;  /* 0x800000559e5a7221 */ /* 0x001fe20000010000 */
        /* <DEDUP_REMOVED lines=13> */
.L_x_4115:
        /* <DEDUP_REMOVED lines=10> */
.L_x_4111:
[----:B------:R-:W-:Y:S05]  /*7510*/  BSYNC.RECONVERGENT B0 ;  /* 0x0000000000007941 */ /* 0x000fea0003800200 */
.L_x_4110:
        /* <DEDUP_REMOVED lines=25> */
[----:B------:R-:W-:Y:S01]  /*76b0*/  FFMA.FTZ R78, R115, R81, R74 ;  /* 0x00000051734e7223 */ /* 0x000fe2000001004a */
        /* <DEDUP_REMOVED lines=19> */
.L_x_4124:
        /* <DEDUP_REMOVED lines=8> */
[----:B-----5:R-:W-:Y:S01]  /*7870*/  FFMA.FTZ R81, R115, R81, R72 ;  /* 0x0000005173517223 */ /* 0x020fe20000010048 */
[----:B------:R-:W-:Y:S01]  /*7880*/  LOP3.LUT P5, RZ, R111, 0xff, RZ, 0xc0, !PT ;  /* 0x000000ff6fff7812 */ /* 0x000fe200078ac0ff */
[C---:B------:R-:W-:Y:S01]  /*7890*/  FFMA.FTZ R80, R115.reuse, R80, R73 ;  /* 0x0000005073507223 */ /* 0x040fe20000010049 */
[----:B------:R-:W-:Y:S01]  /*78a0*/  FFMA.FTZ R83, R115, R83, R74 ;  /* 0x0000005373537223 */ /* 0x000fe2000001004a */
[----:B------:R-:W-:Y:S01]  /*78b0*/  FMUL.FTZ R81, R81, UR13 ;  /* 0x0000000d51517c20 */ /* 0x000fe20008410000 */
[----:B------:R-:W-:Y:S01]  /*78c0*/  LOP3.LUT P4, RZ, R112, 0xff, RZ, 0xc0, !PT ;  /* 0x000000ff70ff7812 */ /* 0x000fe2000788c0ff */
[----:B------:R-:W-:Y:S01]  /*78d0*/  FFMA.FTZ R87, R115, R82, R75 ;  /* 0x0000005273577223 */ /* 0x000fe2000001004b */
[----:B------:R-:W-:Y:S01]  /*78e0*/  FMUL.FTZ R82, R80, UR13 ;  /* 0x0000000d50527c20 */ /* 0x000fe20008410000 */
[----:B------:R-:W-:Y:S01]  /*78f0*/  LOP3.LUT P6, RZ, R111, 0xff00, RZ, 0xc0, !PT ;  /* 0x0000ff006fff7812 */ /* 0x000fe200078cc0ff */
[----:B------:R-:W-:Y:S01]  /*7900*/  FMUL.FTZ R83, R83, UR13 ;  /* 0x0000000d53537c20 */ /* 0x000fe20008410000 */
[----:B------:R-:W-:Y:S01]  /*7910*/  SEL R84, R81, RZ, P5 ;  /* 0x000000ff51547207 */ /* 0x000fe20002800000 */
[----:B------:R-:W-:Y:S01]  /*7920*/  FMUL.FTZ R88, R87, UR13 ;  /* 0x0000000d57587c20 */ /* 0x000fe20008410000 */
[----:B------:R-:W-:-:S02]  /*7930*/  SEL R80, R81, RZ, P4 ;  /* 0x000000ff51507207 */ /* 0x000fc40002000000 */
[----:B------:R-:W-:Y:S02]  /*7940*/  LOP3.LUT P5, RZ, R112, 0xff00, RZ, 0xc0, !PT ;  /* 0x0000ff0070ff7812 */ /* 0x000fe400078ac0ff */
[----:B------:R-:W-:Y:S02]  /*7950*/  LOP3.LUT P4, RZ, R111, 0xff0000, RZ, 0xc0, !PT ;  /* 0x00ff00006fff7812 */ /* 0x000fe4000788c0ff */
[----:B------:R-:W-:Y:S02]  /*7960*/  SEL R85, R82, RZ, P6 ;  /* 0x000000ff52557207 */ /* 0x000fe40003000000 */
[----:B------:R-:W-:Y:S02]  /*7970*/  LOP3.LUT P6, RZ, R112, 0xff0000, RZ, 0xc0, !PT ;  /* 0x00ff000070ff7812 */ /* 0x000fe400078cc0ff */
[----:B------:R-:W-:Y:S02]  /*7980*/  SEL R81, R82, RZ, P5 ;  /* 0x000000ff52517207 */ /* 0x000fe40002800000 */
[----:B------:R-:W-:-:S02]  /*7990*/  SEL R86, R83, RZ, P4 ;  /* 0x000000ff53567207 */ /* 0x000fc40002000000 */
[----:B------:R-:W-:Y:S02]  /*79a0*/  ISETP.GE.U32.AND P5, PT, R111, 0x1000000, PT ;  /* 0x010000006f00780c */ /* 0x000fe40003fa6070 */
[----:B------:R-:W-:Y:S02]  /*79b0*/  ISETP.GE.U32.AND P4, PT, R112, 0x1000000, PT ;  /* 0x010000007000780c */ /* 0x000fe40003f86070 */
[----:B------:R-:W-:Y:S02]  /*79c0*/  SEL R82, R83, RZ, P6 ;  /* 0x000000ff53527207 */ /* 0x000fe40003000000 */
[C---:B------:R-:W-:Y:S02]  /*79d0*/  SEL R87, R88.reuse, RZ, P5 ;  /* 0x000000ff58577207 */ /* 0x040fe40002800000 */
[----:B------:R-:W-:Y:S01]  /*79e0*/  SEL R83, R88, RZ, P4 ;  /* 0x000000ff58537207 */ /* 0x000fe20002000000 */
[----:B------:R-:W-:Y:S06]  /*79f0*/  BRA `(.L_x_4125) ;  /* 0x0000000800d07947 */ /* 0x000fec0003800000 */
.L_x_4123:
        /* <DEDUP_REMOVED lines=14> */
[----:B------:R-:W-:Y:S01]  /*7ae0*/  FMUL.FTZ R77, R115, R78 ;  /* 0x0000004e734d7220 */ /* 0x000fe20000410000 */
        /* <DEDUP_REMOVED lines=22> */
.L_x_4126:
        /* <DEDUP_REMOVED lines=13> */
[----:B------:R-:W-:Y:S01]  /*7d20*/  LOP3.LUT P4, RZ, R112, 0xff, RZ, 0xc0, !PT ;  /* 0x000000ff70ff7812 */ /* 0x000fe2000788c0ff */
[----:B------:R-:W-:Y:S01]  /*7d30*/  FMUL.FTZ R83, R115, R84 ;  /* 0x0000005473537220 */ /* 0x000fe20000410000 */
[----:B------:R-:W-:Y:S01]  /*7d40*/  FMUL.FTZ R82, R82, UR13 ;  /* 0x0000000d52527c20 */ /* 0x000fe20008410000 */
[----:B------:R-:W-:Y:S01]  /*7d50*/  FMUL.FTZ R166, R166, UR13 ;  /* 0x0000000da6a67c20 */ /* 0x000fe20008410000 */
[----:B------:R-:W-:Y:S01]  /*7d60*/  SEL R84, R80, RZ, P5 ;  /* 0x000000ff50547207 */ /* 0x000fe20002800000 */
[----:B------:R-:W-:Y:S01]  /*7d70*/  FMUL.FTZ R83, R83, UR13 ;  /* 0x0000000d53537c20 */ /* 0x000fe20008410000 */
[----:B------:R-:W-:-:S02]  /*7d80*/  LOP3.LUT P5, RZ, R112, 0xff00, RZ, 0xc0, !PT ;  /* 0x0000ff0070ff7812 */ /* 0x000fc400078ac0ff */
[----:B------:R-:W-:Y:S02]  /*7d90*/  SEL R80, R80, RZ, P4 ;  /* 0x000000ff50507207 */ /* 0x000fe40002000000 */
[C---:B------:R-:W-:Y:S02]  /*7da0*/  LOP3.LUT P6, RZ, R111.reuse, 0xff00, RZ, 0xc0, !PT ;  /* 0x0000ff006fff7812 */ /* 0x040fe400078cc0ff */
[C---:B------:R-:W-:Y:S02]  /*7db0*/  LOP3.LUT P4, RZ, R111.reuse, 0xff0000, RZ, 0xc0, !PT ;  /* 0x00ff00006fff7812 */ /* 0x040fe4000788c0ff */
[C---:B------:R-:W-:Y:S02]  /*7dc0*/  SEL R81, R82.reuse, RZ, P5 ;  /* 0x000000ff52517207 */ /* 0x040fe40002800000 */
[----:B------:R-:W-:Y:S02]  /*7dd0*/  SEL R85, R82, RZ, P6 ;  /* 0x000000ff52557207 */ /* 0x000fe40003000000 */
[----:B------:R-:W-:-:S02]  /*7de0*/  ISETP.GE.U32.AND P5, PT, R111, 0x1000000, PT ;  /* 0x010000006f00780c */ /* 0x000fc40003fa6070 */
[----:B------:R-:W-:Y:S02]  /*7df0*/  SEL R86, R166, RZ, P4 ;  /* 0x000000ffa6567207 */ /* 0x000fe40002000000 */
[C---:B------:R-:W-:Y:S02]  /*7e00*/  LOP3.LUT P6, RZ, R112.reuse, 0xff0000, RZ, 0xc0, !PT ;  /* 0x00ff000070ff7812 */ /* 0x040fe400078cc0ff */
[----:B------:R-:W-:Y:S02]  /*7e10*/  ISETP.GE.U32.AND P4, PT, R112, 0x1000000, PT ;  /* 0x010000007000780c */ /* 0x000fe40003f86070 */
[C---:B------:R-:W-:Y:S02]  /*7e20*/  SEL R87, R83.reuse, RZ, P5 ;  /* 0x000000ff53577207 */ /* 0x040fe40002800000 */
[----:B------:R-:W-:Y:S02]  /*7e30*/  SEL R82, R166, RZ, P6 ;  /* 0x000000ffa6527207 */ /* 0x000fe40003000000 */
[----:B------:R-:W-:Y:S01]  /*7e40*/  SEL R83, R83, RZ, P4 ;  /* 0x000000ff53537207 */ /* 0x000fe20002000000 */
[----:B------:R-:W-:Y:S06]  /*7e50*/  BRA `(.L_x_4125) ;  /* 0x0000000400b87947 */ /* 0x000fec0003800000 */
.L_x_4122:
        /* <DEDUP_REMOVED lines=32> */
.L_x_4128:
        /* <DEDUP_REMOVED lines=9> */
[----:B------:R-:W-:Y:S01]  /*80f0*/  ISETP.GE.U32.AND P6, PT, R111, 0x1000000, PT ;  /* 0x010000006f00780c */ /* 0x000fe20003fc6070 */
[C---:B------:R-:W-:Y:S01]  /*8100*/  FFMA.FTZ R85, R115.reuse, R85, R72 ;  /* 0x0000005573557223 */ /* 0x040fe20000010048 */
[C---:B------:R-:W-:Y:S01]  /*8110*/  FFMA.FTZ R84, R115.reuse, R84, R73 ;  /* 0x0000005473547223 */ /* 0x040fe20000010049 */
[----:B------:R-:W-:Y:S01]  /*8120*/  FMUL.FTZ R86, R86, UR13 ;  /* 0x0000000d56567c20 */ /* 0x000fe20008410000 */
[----:B------:R-:W-:Y:S01]  /*8130*/  FFMA.FTZ R115, R115, R87, R74 ;  /* 0x0000005773737223 */ /* 0x000fe2000001004a */
[----:B------:R-:W-:Y:S01]  /*8140*/  FMUL.FTZ R85, R85, UR13 ;  /* 0x0000000d55557c20 */ /* 0x000fe20008410000 */
[----:B------:R-:W-:-:S02]  /*8150*/  LOP3.LUT P4, RZ, R111, 0xff, RZ, 0xc0, !PT ;  /* 0x000000ff6fff7812 */ /* 0x000fc4000788c0ff */
[----:B------:R-:W-:Y:S01]  /*8160*/  SEL R87, R86, RZ, P6 ;  /* 0x000000ff56577207 */ /* 0x000fe20003000000 */
[----:B------:R-:W-:Y:S01]  /*8170*/  FMUL.FTZ R86, R84, UR13 ;  /* 0x0000000d54567c20 */ /* 0x000fe20008410000 */
[----:B------:R-:W-:Y:S01]  /*8180*/  LOP3.LUT P5, RZ, R111, 0xff00, RZ, 0xc0, !PT ;  /* 0x0000ff006fff7812 */ /* 0x000fe200078ac0ff */
[----:B------:R-:W-:Y:S01]  /*8190*/  FMUL.FTZ R115, R115, UR13 ;  /* 0x0000000d73737c20 */ /* 0x000fe20008410000 */
[----:B------:R-:W-:Y:S02]  /*81a0*/  LOP3.LUT P6, RZ, R111, 0xff0000, RZ, 0xc0, !PT ;  /* 0x00ff00006fff7812 */ /* 0x000fe400078cc0ff */
[----:B------:R-:W-:Y:S02]  /*81b0*/  SEL R84, R85, RZ, P4 ;  /* 0x000000ff55547207 */ /* 0x000fe40002000000 */
[----:B------:R-:W-:Y:S02]  /*81c0*/  SEL R85, R86, RZ, P5 ;  /* 0x000000ff56557207 */ /* 0x000fe40002800000 */
[----:B------:R-:W-:Y:S01]  /*81d0*/  SEL R86, R115, RZ, P6 ;  /* 0x000000ff73567207 */ /* 0x000fe20003000000 */
[----:B------:R-:W-:Y:S06]  /*81e0*/  BRA `(.L_x_4125) ;  /* 0x0000000000d47947 */ /* 0x000fec0003800000 */
.L_x_4127:
        /* <DEDUP_REMOVED lines=29> */
.L_x_4129:
        /* <DEDUP_REMOVED lines=9> */
[----:B------:R-:W-:Y:S01]  /*8450*/  ISETP.GE.U32.AND P6, PT, R111, 0x1000000, PT ;  /* 0x010000006f00780c */ /* 0x000fe20003fc6070 */
[C---:B------:R-:W-:Y:S01]  /*8460*/  FMUL.FTZ R86, R115.reuse, R86 ;  /* 0x0000005673567220 */ /* 0x040fe20000410000 */
[C---:B------:R-:W-:Y:S01]  /*8470*/  FMUL.FTZ R84, R115.reuse, R84 ;  /* 0x0000005473547220 */ /* 0x040fe20000410000 */
[----:B------:R-:W-:Y:S01]  /*8480*/  FMUL.FTZ R88, R88, UR13 ;  /* 0x0000000d58587c20 */ /* 0x000fe20008410000 */
[----:B------:R-:W-:Y:S01]  /*8490*/  FMUL.FTZ R166, R115, R166 ;  /* 0x000000a673a67220 */ /* 0x000fe20000410000 */
[----:B------:R-:W-:Y:S01]  /*84a0*/  FMUL.FTZ R86, R86, UR13 ;  /* 0x0000000d56567c20 */ /* 0x000fe20008410000 */
[C---:B------:R-:W-:Y:S01]  /*84b0*/  LOP3.LUT P5, RZ, R111.reuse, 0xff00, RZ, 0xc0, !PT ;  /* 0x0000ff006fff7812 */ /* 0x040fe200078ac0ff */
[----:B------:R-:W-:Y:S01]  /*84c0*/  FMUL.FTZ R84, R84, UR13 ;  /* 0x0000000d54547c20 */ /* 0x000fe20008410000 */
[----:B------:R-:W-:Y:S01]  /*84d0*/  SEL R87, R88, RZ, P6 ;  /* 0x000000ff58577207 */ /* 0x000fe20003000000 */
[----:B------:R-:W-:Y:S01]  /*84e0*/  FMUL.FTZ R166, R166, UR13 ;  /* 0x0000000da6a67c20 */ /* 0x000fe20008410000 */
[----:B------:R-:W-:-:S02]  /*84f0*/  LOP3.LUT P4, RZ, R111, 0xff, RZ, 0xc0, !PT ;  /* 0x000000ff6fff7812 */ /* 0x000fc4000788c0ff */
[----:B------:R-:W-:Y:S02]  /*8500*/  LOP3.LUT P6, RZ, R111, 0xff0000, RZ, 0xc0, !PT ;  /* 0x00ff00006fff7812 */ /* 0x000fe400078cc0ff */
[----:B------:R-:W-:Y:S02]  /*8510*/  SEL R85, R86, RZ, P5 ;  /* 0x000000ff56557207 */ /* 0x000fe40002800000 */
[----:B------:R-:W-:Y:S02]  /*8520*/  SEL R84, R84, RZ, P4 ;  /* 0x000000ff54547207 */ /* 0x000fe40002000000 */
[----:B------:R-:W-:-:S07]  /*8530*/  SEL R86, R166, RZ, P6 ;  /* 0x000000ffa6567207 */ /* 0x000fce0003000000 */
.L_x_4125:
        /* <DEDUP_REMOVED lines=9> */
.L_x_4121:
[----:B------:R-:W-:Y:S05]  /*85d0*/  BSYNC.RECONVERGENT B0 ;  /* 0x0000000000007941 */ /* 0x000fea0003800200 */
.L_x_4120:
[----:B-1234-:R-:W1:Y:S02]  /*85e0*/  LDC.64 R84, c[0x0][0x380] ;  /* 0x0000e000ff547b82 */ /* 0x01ee640000000a00 */
[----:B-1----:R-:W-:-:S04]  /*85f0*/  LEA R93, R84, R93, 0x2 ;  /* 0x0000005d545d7211 */ /* 0x002fc800078e10ff */
[----:B------:R-:W-:-:S13]  /*8600*/  ISETP.GE.AND P2, PT, R93, R85, PT ;  /* 0x000000555d00720c */ /* 0x000fda0003f46270 */
[----:B------:R-:W-:Y:S05]  /*8610*/  @!P2 BRA `(.L_x_4130) ;  /* 0xffffff8000aca947 */ /* 0x000fea000383ffff */
.L_x_4056:
        /* <DEDUP_REMOVED lines=15> */
[----:B------:R1:W-:Y:S01]  /*8710*/  STS.128 [R2], R24 ;  /* 0x0000001802007388 */ /* 0x0003e20000000c00 */
[----:B------:R-:W-:-:S02]  /*8720*/  IADD3 R56, P0, PT, R55, R56, RZ ;  /* 0x0000003837387210 */ /* 0x000fc40007f1e0ff */
[C---:B------:R-:W-:Y:S01]  /*8730*/  ISETP.GE.U32.AND P5, PT, R53.reuse, 0x80, PT ;  /* 0x000000803500780c */ /* 0x040fe20003fa6070 */
[----:B------:R-:W-:Y:S01]  /*8740*/  STS.128 [R2+0x200], R20 ;  /* 0x0002001402007388 */ /* 0x000fe20000000c00 */
[----:B------:R-:W-:Y:S02]  /*8750*/  IADD3.X R55, PT, PT, RZ, RZ, RZ, P0, !PT ;  /* 0x000000ffff377210 */ /* 0x000fe400007fe4ff */
[C---:B------:R-:W-:Y:S01]  /*8760*/  ISETP.GE.U32.AND P4, PT, R53.reuse, 0x100, PT ;  /* 0x000001003500780c */ /* 0x040fe20003f86070 */
[----:B------:R-:W-:Y:S01]  /*8770*/  STS.128 [R2+0x400], R16 ;  /* 0x0004001002007388 */ /* 0x000fe20000000c00 */
[----:B------:R-:W-:Y:S02]  /*8780*/  SHF.L.U64.HI R55, R56, 0x2, R55 ;  /* 0x0000000238377819 */ /* 0x000fe40000010237 */
[C---:B------:R-:W-:Y:S01]  /*8790*/  ISETP.GE.U32.AND P3, PT, R53.reuse, 0x180, PT ;  /* 0x000001803500780c */ /* 0x040fe20003f66070 */
[----:B------:R-:W-:Y:S01]  /*87a0*/  STS.128 [R2+0x600], R12 ;  /* 0x0006000c02007388 */ /* 0x000fe20000000c00 */
[----:B------:R-:W-:-:S02]  /*87b0*/  ISETP.GE.U32.AND P2, PT, R53, 0x200, PT ;  /* 0x000002003500780c */ /* 0x000fc40003f46070 */
[C---:B------:R-:W-:Y:S01]  /*87c0*/  ISETP.GE.U32.AND P1, PT, R53.reuse, 0x280, PT ;  /* 0x000002803500780c */ /* 0x040fe20003f26070 */
[----:B------:R-:W-:Y:S01]  /*87d0*/  STS.128 [R2+0x800], R8 ;  /* 0x0008000802007388 */ /* 0x000fe20000000c00 */
[----:B-1----:R-:W-:Y:S02]  /*87e0*/  SHF.L.U32 R27, R56, 0x2, RZ ;  /* 0x00000002381b7819 */ /* 0x002fe400000006ff */
[----:B------:R-:W-:Y:S01]  /*87f0*/  ISETP.GE.U32.AND P0, PT, R53, 0x300, PT ;  /* 0x000003003500780c */ /* 0x000fe20003f06070 */
[----:B------:R-:W-:Y:S01]  /*8800*/  STS.128 [R2+0xa00], R4 ;  /* 0x000a000402007388 */ /* 0x000fe20000000c00 */
        /* <DEDUP_REMOVED lines=57> */
[----:B0-----:R-:W-:-:S04]  /*8ba0*/  IADD3 R38, P6, PT, R27, UR18, RZ ;  /* 0x000000121b267c10 */ /* 0x001fc8000ffde0ff */
[----:B------:R-:W-:Y:S02]  /*8bb0*/  IADD3.X R43, PT, PT, R55, UR19, RZ, P6, !PT ;  /* 0x00000013372b7c10 */ /* 0x000fe4000b7fe4ff */
[----:B------:R-:W-:Y:S02]  /*8bc0*/  IADD3 R36, P6, PT, R27, UR16, RZ ;  /* 0x000000101b247c10 */ /* 0x000fe4000ffde0ff */
[----:B------:R-:W-:Y:S02]  /*8bd0*/  @P5 MOV R3, R43 ;  /* 0x0000002b00035202 */ /* 0x000fe40000000f00 */
        /* <DEDUP_REMOVED lines=20> */
[----:B----4-:R-:W-:Y:S01]  /*8d20*/  FADD.FTZ R29, R2, R29 ;  /* 0x0000001d021d7221 */ /* 0x010fe20000010000 */
[----:B------:R-:W-:Y:S02]  /*8d30*/  @P5 MOV R2, R38 ;  /* 0x0000002600025202 */ /* 0x000fe40000000f00 */
[----:B------:R-:W4:Y:S01]  /*8d40*/  LDS R23, [R0+0x1e00] ;  /* 0x001e000000177984 */ /* 0x000f220000000800 */
[----:B------:R-:W-:Y:S01]  /*8d50*/  FADD.FTZ R21, R21, R30 ;  /* 0x0000001e15157221 */ /* 0x000fe20000010000 */
[----:B------:R-:W-:Y:S02]  /*8d60*/  @P5 IADD3 R38, P6, PT, R38, 0x200, RZ ;  /* 0x0000020026265810 */ /* 0x000fe40007fde0ff */
[----:B------:R-:W4:Y:S01]  /*8d70*/  LDS R5, [R0+0x1400] ;  /* 0x0014000000057984 */ /* 0x000f220000000800 */
[----:B------:R-:W-:Y:S01]  /*8d80*/  FADD.FTZ R31, R21, R32 ;  /* 0x00000020151f7221 */ /* 0x000fe20000010000 */
[----:B------:R-:W-:-:S02]  /*8d90*/  @P5 IADD3.X R43, PT, PT, RZ, R43, RZ, P6, !PT ;  /* 0x0000002bff2b5210 */ /* 0x000fc400037fe4ff */
[----:B------:R-:W4:Y:S01]  /*8da0*/  LDS R37, [R0+0x2a00] ;  /* 0x002a000000257984 */ /* 0x000f220000000800 */
[----:B------:R-:W-:-:S03]  /*8db0*/  FADD.FTZ R33, R29, R34 ;  /* 0x000000221d217221 */ /* 0x000fc60000010000 */
[----:B------:R-:W4:Y:S01]  /*8dc0*/  LDS R29, [R0+0x2000] ;  /* 0x00200000001d7984 */ /* 0x000f220000000800 */
[----:B------:R-:W-:-:S03]  /*8dd0*/  FADD.FTZ R12, RZ, R12 ;  /* 0x0000000cff0c7221 */ /* 0x000fc60000010000 */
        /* <DEDUP_REMOVED lines=13> */
[----:B------:R2:W1:Y:S01]  /*8eb0*/  LDS R25, [R0+0x2e00] ;  /* 0x002e000000197984 */ /* 0x0004620000000800 */
[----:B---3--:R-:W-:Y:S02]  /*8ec0*/  FADD.FTZ R4, RZ, R4 ;  /* 0x00000004ff047221 */ /* 0x008fe40000010000 */
[----:B------:R-:W-:Y:S01]  /*8ed0*/  @P5 IADD3.X R41, PT, PT, RZ, R41, RZ, P6, !PT ;  /* 0x00000029ff295210 */ /* 0x000fe200037fe4ff */
[----:B------:R3:W-:Y:S01]  /*8ee0*/  @P5 STG.E desc[UR8][R2.64], R7 ;  /* 0x0000000702005986 */ /* 0x0007e2000c101908 */
[----:B----4-:R-:W-:Y:S01]  /*8ef0*/  FADD.FTZ R6, R6, R23 ;  /* 0x0000001706067221 */ /* 0x010fe20000010000 */
[----:B--2---:R-:W-:-:S03]  /*8f00*/  FADD.FTZ R0, R4, R5 ;  /* 0x0000000504007221 */ /* 0x004fc60000010000 */
        /* <DEDUP_REMOVED lines=8> */
[----:B------:R-:W-:Y:S01]  /*8f90*/  FADD.FTZ R39, R0, R39 ;  /* 0x0000002700277221 */ /* 0x000fe20000010000 */
[----:B0-----:R-:W-:Y:S01]  /*8fa0*/  FADD.FTZ R8, R8, R21 ;  /* 0x0000001508087221 */ /* 0x001fe20000010000 */
[----:B--2---:R-:W-:-:S03]  /*8fb0*/  @P4 MOV R2, R36 ;  /* 0x0000002400024202 */ /* 0x004fc60000000f00 */
[----:B-1----:R-:W-:Y:S01]  /*8fc0*/  FADD.FTZ R8, R8, R27 ;  /* 0x0000001b08087221 */ /* 0x002fe20000010000 */
[-C--:B------:R-:W-:Y:S02]  /*8fd0*/  @P4 MOV R3, R41.reuse ;  /* 0x0000002900034202 */ /* 0x080fe40000000f00 */
[----:B------:R-:W-:Y:S01]  /*8fe0*/  @P4 IADD3 R36, P6, PT, R36, 0x200, RZ ;  /* 0x0000020024244810 */ /* 0x000fe20007fde0ff */
[----:B------:R-:W-:Y:S02]  /*8ff0*/  FADD.FTZ R25, R8, R25 ;  /* 0x0000001908197221 */ /* 0x000fe40000010000 */
[----:B------:R0:W-:Y:S01]  /*9000*/  @P4 STG.E desc[UR8][R2.64], R13 ;  /* 0x0000000d02004986 */ /* 0x0001e2000c101908 */
[----:B------:R-:W-:Y:S02]  /*9010*/  @P4 IADD3.X R41, PT, PT, RZ, R41, RZ, P6, !PT ;  /* 0x00000029ff294210 */ /* 0x000fe400037fe4ff */
[----:B0-----:R-:W-:Y:S02]  /*9020*/  @P3 MOV R2, R38 ;  /* 0x0000002600023202 */ /* 0x001fe40000000f00 */
        /* <DEDUP_REMOVED lines=37> */
.L_x_4069:
        /* <DEDUP_REMOVED lines=8> */
.L_x_4132:
[----:B------:R-:W-:Y:S05]  /*9300*/  BSYNC B0 ;  /* 0x0000000000007941 */ /* 0x000fea0003800000 */
.L_x_4131:
        /* <DEDUP_REMOVED lines=8> */
.L_x_4133:
[----:B------:R-:W-:-:S05]  /*9390*/  FADD.FTZ R84, R84, R171 ;  /* 0x000000ab54547221 */ /* 0x000fca0000010000 */
[----:B------:R-:W-:Y:S01]  /*93a0*/  MOV R167, R84 ;  /* 0x0000005400a77202 */ /* 0x000fe20000000f00 */
[----:B------:R-:W-:Y:S01]  /*93b0*/  HFMA2 R166, -RZ, RZ, 0, 1.1920928955078125e-07 ;  /* 0x00000002ffa67431 */ /* 0x000fe200000001ff */
[----:B------:R-:W-:-:S07]  /*93c0*/  MOV R85, R139 ;  /* 0x0000008b00557202 */ /* 0x000fce0000000f00 */
[----:B------:R-:W-:Y:S05]  /*93d0*/  WARPSYNC.COLLECTIVE R138, `(.L_x_4134) ;  /* 0x000000008a087348 */ /* 0x000fea0003c00000 */
[----:B------:R0:W1:Y:S02]  /*93e0*/  SHFL.BFLY P5, R139, R167, R166, R169 ;  /* 0x0c0000a6a78b7389 */ /* 0x00006400000a00a9 */
[----:B01----:R-:W-:Y:S05]  /*93f0*/  ENDCOLLECTIVE ;  /* 0x000000000000791b */ /* 0x003fea0003800000 */
.L_x_4134:
[----:B------:R-:W-:-:S05]  /*9400*/  FADD.FTZ R85, R85, R170 ;  /* 0x000000aa55557221 */ /* 0x000fca0000010000 */
[----:B------:R-:W-:Y:S02]  /*9410*/  MOV R167, R85 ;  /* 0x0000005500a77202 */ /* 0x000fe40000000f00 */
[----:B------:R-:W-:-:S07]  /*9420*/  MOV R87, R139 ;  /* 0x0000008b00577202 */ /* 0x000fce0000000f00 */
[----:B------:R-:W-:Y:S05]  /*9430*/  WARPSYNC.COLLECTIVE R138, `(.L_x_4135) ;  /* 0x000000008a087348 */ /* 0x000fea0003c00000 */
[----:B------:R0:W1:Y:S02]  /*9440*/  SHFL.BFLY P5, R139, R167, R166, R169 ;  /* 0x0c0000a6a78b7389 */ /* 0x00006400000a00a9 */
[----:B01----:R-:W-:Y:S05]  /*9450*/  ENDCOLLECTIVE ;  /* 0x000000000000791b */ /* 0x003fea0003800000 */
.L_x_4135:
[----:B------:R-:W-:-:S05]  /*9460*/  FADD.FTZ R87, R84, R87 ;  /* 0x0000005754577221 */ /* 0x000fca0000010000 */
[----:B------:R-:W-:Y:S01]  /*9470*/  MOV R167, R87 ;  /* 0x0000005700a77202 */ /* 0x000fe20000000f00 */
[----:B------:R-:W-:Y:S01]  /*9480*/  HFMA2 R166, -RZ, RZ, 0, 2.384185791015625e-07 ;  /* 0x00000004ffa67431 */ /* 0x000fe200000001ff */
[----:B------:R-:W-:-:S07]  /*9490*/  MOV R86, R139 ;  /* 0x0000008b00567202 */ /* 0x000fce0000000f00 */
[----:B------:R-:W-:Y:S05]  /*94a0*/  WARPSYNC.COLLECTIVE R138, `(.L_x_4136) ;  /* 0x000000008a087348 */ /* 0x000fea0003c00000 */
[----:B------:R0:W1:Y:S02]  /*94b0*/  SHFL.BFLY P5, R139, R167, R166, R169 ;  /* 0x0c0000a6a78b7389 */ /* 0x00006400000a00a9 */
[----:B01----:R-:W-:Y:S05]  /*94c0*/  ENDCOLLECTIVE ;  /* 0x000000000000791b */ /* 0x003fea0003800000 */
.L_x_4136:
[----:B------:R-:W-:-:S05]  /*94d0*/  FADD.FTZ R86, R85, R86 ;  /* 0x0000005655567221 */ /* 0x000fca0000010000 */
[----:B------:R-:W-:Y:S02]  /*94e0*/  MOV R167, R86 ;  /* 0x0000005600a77202 */ /* 0x000fe40000000f00 */
[----:B------:R-:W-:-:S07]  /*94f0*/  MOV R88, R139 ;  /* 0x0000008b00587202 */ /* 0x000fce0000000f00 */
[----:B------:R-:W-:Y:S05]  /*9500*/  WARPSYNC.COLLECTIVE R138, `(.L_x_4137) ;  /* 0x000000008a087348 */ /* 0x000fea0003c00000 */
[----:B------:R0:W1:Y:S02]  /*9510*/  SHFL.BFLY P5, R139, R167, R166, R169 ;  /* 0x0c0000a6a78b7389 */ /* 0x00006400000a00a9 */
[----:B01----:R-:W-:Y:S05]  /*9520*/  ENDCOLLECTIVE ;  /* 0x000000000000791b */ /* 0x003fea0003800000 */
.L_x_4137:
[----:B------:R-:W-:-:S05]  /*9530*/  FADD.FTZ R88, R87, R88 ;  /* 0x0000005857587221 */ /* 0x000fca0000010000 */
[----:B------:R-:W-:Y:S01]  /*9540*/  MOV R167, R88 ;  /* 0x0000005800a77202 */ /* 0x000fe20000000f00 */
[----:B------:R-:W-:Y:S01]  /*9550*/  HFMA2 R166, -RZ, RZ, 0, 4.76837158203125e-07 ;  /* 0x00000008ffa67431 */ /* 0x000fe200000001ff */
[----:B------:R-:W-:-:S07]  /*9560*/  MOV R89, R139 ;  /* 0x0000008b00597202 */ /* 0x000fce0000000f00 */
[----:B------:R-:W-:Y:S05]  /*9570*/  WARPSYNC.COLLECTIVE R138, `(.L_x_4138) ;  /* 0x000000008a087348 */ /* 0x000fea0003c00000 */
[----:B------:R0:W1:Y:S02]  /*9580*/  SHFL.BFLY P5, R139, R167, R166, R169 ;  /* 0x0c0000a6a78b7389 */ /* 0x00006400000a00a9 */
[----:B01----:R-:W-:Y:S05]  /*9590*/  ENDCOLLECTIVE ;  /* 0x000000000000791b */ /* 0x003fea0003800000 */
.L_x_4138:
[----:B------:R-:W-:-:S05]  /*95a0*/  FADD.FTZ R89, R86, R89 ;  /* 0x0000005956597221 */ /* 0x000fca0000010000 */
[----:B------:R-:W-:Y:S02]  /*95b0*/  MOV R167, R89 ;  /* 0x0000005900a77202 */ /* 0x000fe40000000f00 */
[----:B------:R-:W-:-:S07]  /*95c0*/  MOV R91, R139 ;  /* 0x0000008b005b7202 */ /* 0x000fce0000000f00 */
[----:B------:R-:W-:Y:S05]  /*95d0*/  WARPSYNC.COLLECTIVE R138, `(.L_x_4139) ;  /* 0x000000008a087348 */ /* 0x000fea0003c00000 */
[----:B------:R0:W1:Y:S02]  /*95e0*/  SHFL.BFLY P5, R139, R167, R166, R169 ;  /* 0x0c0000a6a78b7389 */ /* 0x00006400000a00a9 */
[----:B01----:R-:W-:Y:S05]  /*95f0*/  ENDCOLLECTIVE ;  /* 0x000000000000791b */ /* 0x003fea0003800000 */
.L_x_4139:
[----:B------:R-:W-:-:S05]  /*9600*/  FADD.FTZ R91, R88, R91 ;  /* 0x0000005b585b7221 */ /* 0x000fca0000010000 */
[----:B------:R-:W-:Y:S01]  /*9610*/  MOV R167, R91 ;  /* 0x0000005b00a77202 */ /* 0x000fe20000000f00 */
[----:B------:R-:W-:Y:S01]  /*9620*/  HFMA2 R166, -RZ, RZ, 0, 9.5367431640625e-07 ;  /* 0x00000010ffa67431 */ /* 0x000fe200000001ff */
[----:B------:R-:W-:-:S07]  /*9630*/  MOV R90, R139 ;  /* 0x0000008b005a7202 */ /* 0x000fce0000000f00 */
[----:B------:R-:W-:Y:S05]  /*9640*/  WARPSYNC.COLLECTIVE R138, `(.L_x_4140) ;  /* 0x000000008a087348 */ /* 0x000fea0003c00000 */
[----:B------:R0:W1:Y:S02]  /*9650*/  SHFL.BFLY P5, R139, R167, R166, R169 ;  /* 0x0c0000a6a78b7389 */ /* 0x00006400000a00a9 */
[----:B01----:R-:W-:Y:S05]  /*9660*/  ENDCOLLECTIVE ;  /* 0x000000000000791b */ /* 0x003fea0003800000 */
.L_x_4140:
[----:B------:R-:W-:-:S05]  /*9670*/  FADD.FTZ R90, R89, R90 ;  /* 0x0000005a595a7221 */ /* 0x000fca0000010000 */
[----:B------:R-:W-:Y:S02]  /*9680*/  MOV R167, R90 ;  /* 0x0000005a00a77202 */ /* 0x000fe40000000f00 */
[----:B------:R-:W-:-:S07]  /*9690*/  MOV R84, R139 ;  /* 0x0000008b00547202 */ /* 0x000fce0000000f00 */
[----:B------:R-:W-:Y:S05]  /*96a0*/  WARPSYNC.COLLECTIVE R138, `(.L_x_4141) ;  /* 0x000000008a087348 */ /* 0x000fea0003c00000 */
[----:B------:R0:W1:Y:S02]  /*96b0*/  SHFL.BFLY P5, R139, R167, R166, R169 ;  /* 0x0c0000a6a78b7389 */ /* 0x00006400000a00a9 */
[----:B01----:R-:W-:Y:S05]  /*96c0*/  ENDCOLLECTIVE ;  /* 0x000000000000791b */ /* 0x003fea0003800000 */
.L_x_4141:
[----:B------:R-:W-:Y:S01]  /*96d0*/  MOV R85, R139 ;  /* 0x0000008b00557202 */ /* 0x000fe20000000f00 */
[----:B------:R-:W-:Y:S06]  /*96e0*/  BRA `(.L_x_4142) ;  /* 0xffffff8800487947 */ /* 0x000fec000383ffff */
.L_x_4143:
        /* <DEDUP_REMOVED lines=9> */
.L_x_5026:


//--------------------- .text._ZN10layer_norm22ln_bwd_finalize_kernelINS_22Kernel_traits_finalizeILj768E6__halfffffjLb0ELj1024ELj4ENS_18Kernel_traits_baseILj768ES2_ffffjLj1024EEEEELb0ELb1EEEvNS_9BwdParamsE --------------------------
	.section	.text._ZN10layer_norm22ln_bwd_finalize_kernelINS_22Kernel_traits_finalizeILj768E6__halfffffjLb0ELj1024ELj4ENS_18Kernel_traits_baseILj768ES2_ffffjLj1024EEEEELb0ELb1EEEvNS_9BwdParamsE,"ax",@progbits
	.align	128
        .global         _ZN10layer_norm22ln_bwd_finalize_kernelINS_22Kernel_traits_finalizeILj768E6__halfffffjLb0ELj1024ELj4ENS_18Kernel_traits_baseILj768ES2_ffffjLj1024EEEEELb0ELb1EEEvNS_9BwdParamsE
        .type           _ZN10layer_norm22ln_bwd_finalize_kernelINS_22Kernel_traits_finalizeILj768E6__halfffffjLb0ELj1024ELj4ENS_18Kernel_traits_baseILj768ES2_ffffjLj1024EEEEELb0ELb1EEEvNS_9BwdParamsE,@function
        .size           _ZN10layer_norm22ln_bwd_finalize_kernelINS_22Kernel_traits_finalizeILj768E6__halfffffjLb0ELj1024ELj4ENS_18Kernel_traits_baseILj768ES2_ffffjLj1024EEEEELb0ELb1EEEvNS_9BwdParamsE,(.L_x_5027 - _ZN10layer_norm22ln_bwd_finalize_kernelINS_22Kernel_traits_finalizeILj768E6__halfffffjLb0ELj1024ELj4ENS_18Kernel_traits_baseILj768ES2_ffffjLj1024EEEEELb0ELb1EEEvNS_9BwdParamsE)
        .other          _ZN10layer_norm22ln_bwd_finalize_kernelINS_22Kernel_traits_finalizeILj768E6__halfffffjLb0ELj1024ELj4ENS_18Kernel_traits_baseILj768ES2_ffffjLj1024EEEEELb0ELb1EEEvNS_9BwdParamsE,@"STO_CUDA_ENTRY STV_DEFAULT"
_ZN10layer_norm22ln_bwd_finalize_kernelINS_22Kernel_traits_finalizeILj768E6__halfffffjLb0ELj1024ELj4ENS_18Kernel_traits_baseILj768ES2_ffffjLj1024EEEEELb0ELb1EEEvNS_9BwdParamsE:
.text._ZN10layer_norm22ln_bwd_finalize_kernelINS_22Kernel_traits_finalizeILj768E6__halfffffjLb0ELj1024ELj4ENS_18Kernel_traits_baseILj768ES2_ffffjLj1024EEEEELb0ELb1EEEvNS_9BwdParamsE:
        /* <DEDUP_REMOVED lines=81> */
.L_x_4148:
        /* <DEDUP_REMOVED lines=118> */
.L_x_4147:
[----:B------:R-:W-:Y:S05]  /*0c70*/  BSYNC.RECONVERGENT B1 ;  /* 0x0000000000017941 */ /* 0x000fea0003800200 */
.L_x_4146:
        /* <DEDUP_REMOVED lines=77> */
.L_x_4150:
[----:B------:R-:W-:Y:S05]  /*1150*/  BSYNC.RECONVERGENT B1 ;  /* 0x0000000000017941 */ /* 0x000fea0003800200 */
.L_x_4149:
        /* <DEDUP_REMOVED lines=38> */
.L_x_4152:
[----:B------:R-:W-:Y:S05]  /*13c0*/  BSYNC.RECONVERGENT B1 ;  /* 0x0000000000017941 */ /* 0x000fea0003800200 */
.L_x_4151:
        /* <DEDUP_REMOVED lines=8> */
.L_x_4153:
        /* <DEDUP_REMOVED lines=10> */
.L_x_4145:
[----:B------:R-:W-:Y:S05]  /*14f0*/  BSYNC.RECONVERGENT B0 ;  /* 0x0000000000007941 */ /* 0x000fea0003800200 */
.L_x_4144:
        /* <DEDUP_REMOVED lines=57> */
.L_x_4154:
        /* <DEDUP_REMOVED lines=15> */
.L_x_5027:


//--------------------- .text._ZN10layer_norm40ln_parallel_residual_bwd_finalize_kernelINS_22Kernel_traits_finalizeILj768E6__halfffffjLb0ELj1024ELj4ENS_18Kernel_traits_baseILj768ES2_ffffjLj1024EEEEELb1EEEvNS_9BwdParamsE --------------------------
	.section	.text._ZN10layer_norm40ln_parallel_residual_bwd_finalize_kernelINS_22Kernel_traits_finalizeILj768E6__halfffffjLb0ELj1024ELj4ENS_18Kernel_traits_baseILj768ES2_ffffjLj1024EEEEELb1EEEvNS_9BwdParamsE,"ax",@progbits
	.align	128
        .global         _ZN10layer_norm40ln_parallel_residual_bwd_finalize_kernelINS_22Kernel_traits_finalizeILj768E6__halfffffjLb0ELj1024ELj4ENS_18Kernel_traits_baseILj768ES2_ffffjLj1024EEEEELb1EEEvNS_9BwdParamsE
        .type           _ZN10layer_norm40ln_parallel_residual_bwd_finalize_kernelINS_22Kernel_traits_finalizeILj768E6__halfffffjLb0ELj1024ELj4ENS_18Kernel_traits_baseILj768ES2_ffffjLj1024EEEEELb1EEEvNS_9BwdParamsE,@function
        .size           _ZN10layer_norm40ln_parallel_residual_bwd_finalize_kernelINS_22Kernel_traits_finalizeILj768E6__halfffffjLb0ELj1024ELj4ENS_18Kernel_traits_baseILj768ES2_ffffjLj1024EEEEELb1EEEvNS_9BwdParamsE,(.L_x_5028 - _ZN10layer_norm40ln_parallel_residual_bwd_finalize_kernelINS_22Kernel_traits_finalizeILj768E6__halfffffjLb0ELj1024ELj4ENS_18Kernel_traits_baseILj768ES2_ffffjLj1024EEEEELb1EEEvNS_9BwdParamsE)
        .other          _ZN10layer_norm40ln_parallel_residual_bwd_finalize_kernelINS_22Kernel_traits_finalizeILj768E6__halfffffjLb0ELj1024ELj4ENS_18Kernel_traits_baseILj768ES2_ffffjLj1024EEEEELb1EEEvNS_9BwdParamsE,@"STO_CUDA_ENTRY STV_DEFAULT"
_ZN10layer_norm40ln_parallel_residual_bwd_finalize_kernelINS_22Kernel_traits_finalizeILj768E6__halfffffjLb0ELj1024ELj4ENS_18Kernel_traits_baseILj768ES2_ffffjLj1024EEEEELb1EEEvNS_9BwdParamsE:
.text._ZN10layer_norm40ln_parallel_residual_bwd_finalize_kernelINS_22Kernel_traits_finalizeILj768E6__halfffffjLb0ELj1024ELj4ENS_18Kernel_traits_baseILj768ES2_ffffjLj1024EEEEELb1EEEvNS_9BwdParamsE:
        /* <DEDUP_REMOVED lines=60> */
.L_x_4159:
        /* <DEDUP_REMOVED lines=112> */
.L_x_4158:
[----:B------:R-:W-:Y:S05]  /*0ac0*/  BSYNC.RECONVERGENT B1 ;  /* 0x0000000000017941 */ /* 0x000fea0003800200 */
.L_x_4157:
        /* <DEDUP_REMOVED lines=66> */
.L_x_4161:
[----:B------:R-:W-:Y:S05]  /*0ef0*/  BSYNC.RECONVERGENT B1 ;  /* 0x0000000000017941 */ /* 0x000fea0003800200 */
.L_x_4160:
        /* <DEDUP_REMOVED lines=37> */
.L_x_4163:
[----:B------:R-:W-:Y:S05]  /*1150*/  BSYNC.RECONVERGENT B1 ;  /* 0x0000000000017941 */ /* 0x000fea0003800200 */
.L_x_4162:
        /* <DEDUP_REMOVED lines=19> */
.L_x_4156:
[----:B------:R-:W-:Y:S05]  /*1290*/  BSYNC.RECONVERGENT B0 ;  /* 0x0000000000007941 */ /* 0x000fea0003800200 */
.L_x_4155:
        /* <DEDUP_REMOVED lines=92> */
.L_x_4164:
        /* <DEDUP_REMOVED lines=10> */
.L_x_5028:


//--------------------- .text._ZN10layer_norm31ln_parallel_residual_bwd_kernelINS_13Kernel_traitsI6__halfffffjLj768ELj1ELj4ELj1ELj16ENS_18Kernel_traits_baseILj768ES2_ffffjLj128EEEEELb1ELb1ELb1EEEvNS_9BwdParamsE --------------------------
	.section	.text._ZN10layer_norm31ln_parallel_residual_bwd_kernelINS_13Kernel_traitsI6__halfffffjLj768ELj1ELj4ELj1ELj16ENS_18Kernel_traits_baseILj768ES2_ffffjLj128EEEEELb1ELb1ELb1EEEvNS_9BwdParamsE,"ax",@progbits
	.align	128
        .global         _ZN10layer_norm31ln_parallel_residual_bwd_kernelINS_13Kernel_traitsI6__halfffffjLj768ELj1ELj4ELj1ELj16ENS_18Kernel_traits_baseILj768ES2_ffffjLj128EEEEELb1ELb1ELb1EEEvNS_9BwdParamsE
        .type           _ZN10layer_norm31ln_parallel_residual_bwd_kernelINS_13Kernel_traitsI6__halfffffjLj768ELj1ELj4ELj1ELj16ENS_18Kernel_traits_baseILj768ES2_ffffjLj128EEEEELb1ELb1ELb1EEEvNS_9BwdParamsE,@function
        .size           _ZN10layer_norm31ln_parallel_residual_bwd_kernelINS_13Kernel_traitsI6__halfffffjLj768ELj1ELj4ELj1ELj16ENS_18Kernel_traits_baseILj768ES2_ffffjLj128EEEEELb1ELb1ELb1EEEvNS_9BwdParamsE,(.L_x_5029 - _ZN10layer_norm31ln_parallel_residual_bwd_kernelINS_13Kernel_traitsI6__halfffffjLj768ELj1ELj4ELj1ELj16ENS_18Kernel_traits_baseILj768ES2_ffffjLj128EEEEELb1ELb1ELb1EEEvNS_9BwdParamsE)
        .other          _ZN10layer_norm31ln_parallel_residual_bwd_kernelINS_13Kernel_traitsI6__halfffffjLj768ELj1ELj4ELj1ELj16ENS_18Kernel_traits_baseILj768ES2_ffffjLj128EEEEELb1ELb1ELb1EEEvNS_9BwdParamsE,@"STO_CUDA_ENTRY STV_DEFAULT"
_ZN10layer_norm31ln_parallel_residual_bwd_kernelINS_13Kernel_traitsI6__halfffffjLj768ELj1ELj4ELj1ELj16ENS_18Kernel_traits_baseILj768ES2_ffffjLj128EEEEELb1ELb1ELb1EEEvNS_9BwdParamsE:
.text._ZN10layer_norm31ln_parallel_residual_bwd_kernelINS_13Kernel_traitsI6__halfffffjLj768ELj1ELj4ELj1ELj16ENS_18Kernel_traits_baseILj768ES2_ffffjLj128EEEEELb1ELb1ELb1EEEvNS_9BwdParamsE:
        /* <DEDUP_REMOVED lines=49> */
[----:B------:R0:W5:Y:S01]  /*0310*/  LDG.E.64 R36, desc[UR10][R12.64] ;  /* 0x0000000a0c247981 */ /* 0x000162000c1e1b00 */
[----:B------:R-:W-:Y:S01]  /*0320*/  HFMA2 R6, -RZ, RZ, 0, 0 ;  /* 0x00000000ff067431 */ /* 0x000fe200000001ff */
[----:B------:R-:W-:Y:S01]  /*0330*/  BSSY B1, `(.L_x_4167) ;  /* 0x0000745000017945 */ /* 0x000fe20003800000 */
[----:B------:R-:W-:Y:S01]  /*0340*/  HFMA2 R10, -RZ, RZ, 0, 0 ;  /* 0x00000000ff0a7431 */ /* 0x000fe200000001ff */
[----:B------:R-:W-:Y:S01]  /*0350*/  CS2R R192, SRZ ;  /* 0x0000000000c07805 */ /* 0x000fe2000001ff00 */
[----:B------:R-:W-:Y:S01]  /*0360*/  HFMA2 R4, -RZ, RZ, 0, 0 ;  /* 0x00000000ff047431 */ /* 0x000fe200000001ff */
[----:B------:R-:W-:Y:S01]  /*0370*/  CS2R R190, SRZ ;  /* 0x0000000000be7805 */ /* 0x000fe2000001ff00 */
[----:B------:R-:W-:Y:S01]  /*0380*/  HFMA2 R31, -RZ, RZ, 0, 0 ;  /* 0x00000000ff1f7431 */ /* 0x000fe200000001ff */
[----:B------:R-:W-:-:S02]  /*0390*/  CS2R R182, SRZ ;  /* 0x0000000000b67805 */ /* 0x000fc4000001ff00 */
[----:B------:R-:W-:Y:S01]  /*03a0*/  CS2R R150, SRZ ;  /* 0x0000000000967805 */ /* 0x000fe2000001ff00 */
[----:B0-----:R-:W-:Y:S01]  /*03b0*/  HFMA2 R12, -RZ, RZ, 0, 0 ;  /* 0x00000000ff0c7431 */ /* 0x001fe200000001ff */
        /* <DEDUP_REMOVED lines=9> */
[----:B------:R-:W-:Y:S02]  /*0450*/  CS2R R130, SRZ ;  /* 0x0000000000827805 */ /* 0x000fe4000001ff00 */
[----:B------:R-:W-:-:S02]  /*0460*/  CS2R R128, SRZ ;  /* 0x0000000000807805 */ /* 0x000fc4000001ff00 */
[----:B------:R-:W-:Y:S02]  /*0470*/  CS2R R126, SRZ ;  /* 0x00000000007e7805 */ /* 0x000fe4000001ff00 */
[----:B------:R-:W-:Y:S02]  /*0480*/  CS2R R188, SRZ ;  /* 0x0000000000bc7805 */ /* 0x000fe4000001ff00 */
[----:B------:R-:W-:Y:S02]  /*0490*/  MOV R27, RZ ;  /* 0x000000ff001b7202 */ /* 0x000fe40000000f00 */
[----:B------:R-:W-:Y:S02]  /*04a0*/  CS2R R142, SRZ ;  /* 0x00000000008e7805 */ /* 0x000fe4000001ff00 */
[----:B------:R-:W-:Y:S02]  /*04b0*/  MOV R8, RZ ;  /* 0x000000ff00087202 */ /* 0x000fe40000000f00 */
[----:B------:R-:W-:-:S02]  /*04c0*/  CS2R R138, SRZ ;  /* 0x00000000008a7805 */ /* 0x000fc4000001ff00 */
[----:B------:R-:W-:Y:S01]  /*04d0*/  MOV R14, RZ ;  /* 0x000000ff000e7202 */ /* 0x000fe20000000f00 */
[----:B--2---:R-:W-:Y:S01]  /*04e0*/  HADD2.F32 R3, -RZ, R16.H0_H0 ;  /* 0x20000010ff037230 */ /* 0x004fe20000004100 */
[--C-:B------:R-:W-:Y:S01]  /*04f0*/  SHF.R.U64 R16, R16, 0x10, R17.reuse ;  /* 0x0000001010107819 */ /* 0x100fe20000001211 */
[----:B------:R-:W-:Y:S01]  /*0500*/  HADD2.F32 R5, -RZ, R17.H0_H0 ;  /* 0x20000011ff057230 */ /* 0x000fe20000004100 */
[----:B------:R-:W-:Y:S01]  /*0510*/  SHF.R.U32.HI R18, RZ, 0x10, R17 ;  /* 0x00000010ff127819 */ /* 0x000fe20000011611 */
[----:B---3--:R-:W-:Y:S01]  /*0520*/  HADD2.F32 R7, -RZ, R20.H0_H0 ;  /* 0x20000014ff077230 */ /* 0x008fe20000004100 */
        /* <DEDUP_REMOVED lines=19> */
[----:B------:R-:W-:Y:S01]  /*0660*/  HFMA2 R37, -RZ, RZ, 0, 0 ;  /* 0x00000000ff257431 */ /* 0x000fe200000001ff */
[----:B------:R-:W-:Y:S01]  /*0670*/  MOV R33, RZ ;  /* 0x000000ff00217202 */ /* 0x000fe20000000f00 */
[----:B------:R-:W-:Y:S01]  /*0680*/  HADD2.F32 R16, -RZ, R16.H0_H0 ;  /* 0x20000010ff107230 */ /* 0x000fe20000004100 */
[----:B------:R-:W-:Y:S01]  /*0690*/  MOV R29, RZ ;  /* 0x000000ff001d7202 */ /* 0x000fe20000000f00 */
        /* <DEDUP_REMOVED lines=10> */
[----:B------:R-:W-:-:S07]  /*0740*/  HADD2.F32 R38, -RZ, R38.H0_H0 ;  /* 0x20000026ff267230 */ /* 0x000fce0000004100 */
.L_x_4217:
        /* <DEDUP_REMOVED lines=13> */
[----:B------:R-:W-:Y:S01]  /*0820*/  ISETP.NE.U32.AND P0, PT, RZ, UR14, PT ;  /* 0x0000000eff007c0c */ /* 0x000fe2000bf05070 */
[----:B------:R-:W0:Y:S02]  /*0830*/  LDC.64 R156, c[0x0][0x3b0] ;  /* 0x0000ec00ff9c7b82 */ /* 0x000e240000000a00 */
[----:B------:R-:W-:Y:S01]  /*0840*/  IMAD.WIDE.U32 R84, R203, 0x10, R116 ;  /* 0x00000010cb547825 */ /* 0x000fe200078e0074 */
[----:B------:R-:W-:Y:S01]  /*0850*/  IADD3 R199, PT, PT, R205, 0x60, RZ ;  /* 0x00000060cdc77810 */ /* 0x000fe20007ffe0ff */
[----:B------:R-:W4:Y:S02]  /*0860*/  LDG.E.128 R76, desc[UR10][R76.64] ;  /* 0x0000000a4c4c7981 */ /* 0x000f24000c1e1d00 */
[----:B--2---:R-:W-:-:S02]  /*0870*/  IMAD.WIDE R96, R2, 0x4, R96 ;  /* 0x0000000402607825 */ /* 0x004fc400078e0260 */
[----:B------:R-:W2:Y:S01]  /*0880*/  LDG.E.128 R84, desc[UR10][R84.64] ;  /* 0x0000000a54547981 */ /* 0x000ea2000c1e1d00 */
[----:B------:R-:W1:Y:S01]  /*0890*/  LDC.64 R154, c[0x0][0x438] ;  /* 0x00010e00ff9a7b82 */ /* 0x000e620000000a00 */
[----:B------:R-:W-:Y:S02]  /*08a0*/  IMAD.WIDE.U32 R92, R201, 0x10, R116 ;  /* 0x00000010c95c7825 */ /* 0x000fe400078e0074 */
[----:B------:R-:W2:Y:S02]  /*08b0*/  LDG.E R195, desc[UR10][R96.64] ;  /* 0x0000000a60c37981 */ /* 0x000ea4000c1e1900 */
[----:B---3--:R-:W-:Y:S02]  /*08c0*/  IMAD.WIDE.U32 R80, R205, 0x10, R120 ;  /* 0x00000010cd507825 */ /* 0x008fe400078e0078 */
[----:B------:R-:W3:Y:S02]  /*08d0*/  LDG.E.128 R92, desc[UR10][R92.64] ;  /* 0x0000000a5c5c7981 */ /* 0x000ee4000c1e1d00 */
[----:B------:R-:W-:-:S02]  /*08e0*/  IMAD.WIDE.U32 R100, R199, 0x10, R116 ;  /* 0x00000010c7647825 */ /* 0x000fc400078e0074 */
[----:B------:R-:W3:Y:S02]  /*08f0*/  LDG.E.128 R80, desc[UR10][R80.64] ;  /* 0x0000000a50507981 */ /* 0x000ee4000c1e1d00 */
[--C-:B------:R-:W-:Y:S02]  /*0900*/  IMAD.WIDE.U32 R90, R203, 0x10, R120.reuse ;  /* 0x00000010cb5a7825 */ /* 0x100fe400078e0078 */
[----:B------:R-:W3:Y:S04]  /*0910*/  LDG.E.128 R100, desc[UR10][R100.64] ;  /* 0x0000000a64647981 */ /* 0x000ee8000c1e1d00 */
[----:B------:R-:W3:Y:S01]  /*0920*/  LDG.E.128 R88, desc[UR10][R90.64] ;  /* 0x0000000a5a587981 */ /* 0x000ee2000c1e1d00 */
[----:B------:R-:W-:Y:S01]  /*0930*/  IMAD.WIDE.U32 R98, R201, 0x10, R120 ;  /* 0x00000010c9627825 */ /* 0x000fe200078e0078 */
[----:B------:R-:W-:-:S05]  /*0940*/  IADD3 R197, PT, PT, R205, 0x80, RZ ;  /* 0x00000080cdc57810 */ /* 0x000fca0007ffe0ff */
[----:B------:R-:W3:Y:S01]  /*0950*/  LDG.E.128 R96, desc[UR10][R98.64] ;  /* 0x0000000a62607981 */ /* 0x000ee2000c1e1d00 */
[----:B------:R-:W-:-:S04]  /*0960*/  IMAD.WIDE.U32 R108, R197, 0x10, R116 ;  /* 0x00000010c56c7825 */ /* 0x000fc800078e0074 */
[----:B------:R-:W-:Y:S02]  /*0970*/  IMAD.WIDE.U32 R104, R199, 0x10, R120 ;  /* 0x00000010c7687825 */ /* 0x000fe400078e0078 */
[----:B------:R-:W3:Y:S01]  /*0980*/  LDG.E.128 R108, desc[UR10][R108.64] ;  /* 0x0000000a6c6c7981 */ /* 0x000ee2000c1e1d00 */
[----:B------:R-:W-:-:S03]  /*0990*/  ISETP.NE.AND.EX P0, PT, RZ, UR15, PT, P0 ;  /* 0x0000000fff007c0c */ /* 0x000fc6000bf05300 */
[----:B------:R-:W3:Y:S01]  /*09a0*/  LDG.E.128 R104, desc[UR10][R104.64] ;  /* 0x0000000a68687981 */ /* 0x000ee2000c1e1d00 */
[----:B------:R-:W-:Y:S01]  /*09b0*/  IMAD.WIDE.U32 R112, R197, 0x10, R120 ;  /* 0x00000010c5707825 */ /* 0x000fe200078e0078 */
[----:B------:R-:W-:-:S05]  /*09c0*/  IADD3 R39, PT, PT, R205, 0xa0, RZ ;  /* 0x000000a0cd277810 */ /* 0x000fca0007ffe0ff */
[----:B------:R-:W3:Y:S03]  /*09d0*/  LDG.E.128 R112, desc[UR10][R112.64] ;  /* 0x0000000a70707981 */ /* 0x000ee6000c1e1d00 */
[----:B------:R-:W0:Y:S01]  /*09e0*/  @P0 LDC.64 R176, c[0x0][0x3b8] ;  /* 0x0000ee00ffb00b82 */ /* 0x000e220000000a00 */
[----:B------:R-:W-:-:S07]  /*09f0*/  IMAD.WIDE.U32 R116, R39, 0x10, R116 ;  /* 0x0000001027747825 */ /* 0x000fce00078e0074 */
[----:B------:R-:W1:Y:S08]  /*0a00*/  @P0 LDC.64 R180, c[0x0][0x3b8] ;  /* 0x0000ee00ffb40b82 */ /* 0x000e700000000a00 */
[----:B------:R-:W1:Y:S01]  /*0a10*/  @P0 LDC.64 R184, c[0x0][0x3b8] ;  /* 0x0000ee00ffb80b82 */ /* 0x000e620000000a00 */
[----:B------:R-:W-:Y:S01]  /*0a20*/  IMAD.WIDE.U32 R120, R39, 0x10, R120 ;  /* 0x0000001027787825 */ /* 0x000fe200078e0078 */
[----:B------:R-:W3:Y:S05]  /*0a30*/  LDG.E.128 R116, desc[UR10][R116.64] ;  /* 0x0000000a74747981 */ /* 0x000eea000c1e1d00 */
[----:B------:R-:W3:Y:S01]  /*0a40*/  LDG.E.128 R120, desc[UR10][R120.64] ;  /* 0x0000000a78787981 */ /* 0x000ee2000c1e1d00 */
[----:B------:R-:W1:Y:S01]  /*0a50*/  @P0 LDC.64 R174, c[0x0][0x3b8] ;  /* 0x0000ee00ffae0b82 */ /* 0x000e620000000a00 */
[----:B0-----:R-:W-:-:S04]  /*0a60*/  @P0 IMAD.WIDE.U32 R176, R205, 0x4, R176 ;  /* 0x00000004cdb00825 */ /* 0x001fc800078e00b0 */
[--C-:B------:R-:W-:Y:S01]  /*0a70*/  IMAD.WIDE.U32 R178, R203, 0x4, R156.reuse ;  /* 0x00000004cbb27825 */ /* 0x100fe200078e009c */
[----:B------:R0:W5:Y:S03]  /*0a80*/  @P0 LDG.E R40, desc[UR10][R176.64] ;  /* 0x0000000ab0280981 */ /* 0x000166000c1e1900 */
[----:B------:R-:W-:Y:S01]  /*0a90*/  IMAD.WIDE.U32 R186, R199, 0x4, R156 ;  /* 0x00000004c7ba7825 */ /* 0x000fe200078e009c */
[----:B-1----:R-:W-:Y:S01]  /*0aa0*/  ISETP.NE.U32.AND P1, PT, R154, RZ, PT ;  /* 0x000000ff9a00720c */ /* 0x002fe20003f25070 */
[----:B------:R-:W5:Y:S01]  /*0ab0*/  LDG.E R178, desc[UR10][R178.64] ;  /* 0x0000000ab2b27981 */ /* 0x000f62000c1e1900 */
[----:B------:R-:W1:Y:S01]  /*0ac0*/  @P0 LDC.64 R158, c[0x0][0x3b8] ;  /* 0x0000ee00ff9e0b82 */ /* 0x000e620000000a00 */
[----:B------:R-:W-:Y:S02]  /*0ad0*/  @P0 IMAD.WIDE.U32 R180, R203, 0x4, R180 ;  /* 0x00000004cbb40825 */ /* 0x000fe400078e00b4 */
[----:B------:R-:W5:Y:S02]  /*0ae0*/  LDG.E R186, desc[UR10][R186.64] ;  /* 0x0000000ababa7981 */ /* 0x000f64000c1e1900 */
[----:B------:R-:W-:-:S02]  /*0af0*/  @P0 IMAD.WIDE.U32 R184, R201, 0x4, R184 ;  /* 0x00000004c9b80825 */ /* 0x000fc400078e00b8 */
[----:B------:R0:W5:Y:S01]  /*0b00*/  @P0 LDG.E R41, desc[UR10][R180.64] ;  /* 0x0000000ab4290981 */ /* 0x000162000c1e1900 */
[----:B------:R-:W1:Y:S01]  /*0b10*/  @P0 LDC.64 R172, c[0x0][0x3b8] ;  /* 0x0000ee00ffac0b82 */ /* 0x000e620000000a00 */
[----:B0-----:R-:W-:Y:S02]  /*0b20*/  IMAD.WIDE.U32 R176, R205, 0x4, R156 ;  /* 0x00000004cdb07825 */ /* 0x001fe400078e009c */
[----:B------:R0:W5:Y:S02]  /*0b30*/  @P0 LDG.E R42, desc[UR10][R184.64] ;  /* 0x0000000ab82a0981 */ /* 0x000164000c1e1900 */
[----:B------:R-:W-:Y:S02]  /*0b40*/  @P0 IMAD.WIDE.U32 R174, R197, 0x4, R174 ;  /* 0x00000004c5ae0825 */ /* 0x000fe400078e00ae */
[----:B------:R-:W5:Y:S02]  /*0b50*/  LDG.E R176, desc[UR10][R176.64] ;  /* 0x0000000ab0b07981 */ /* 0x000f64000c1e1900 */
[----:B------:R-:W-:-:S02]  /*0b60*/  IMAD.WIDE.U32 R180, R201, 0x4, R156 ;  /* 0x00000004c9b47825 */ /* 0x000fc400078e009c */
[----:B------:R-:W5:Y:S02]  /*0b70*/  @P0 LDG.E R124, desc[UR10][R174.64] ;  /* 0x0000000aae7c0981 */ /* 0x000f64000c1e1900 */
[----:B0-----:R-:W-:Y:S02]  /*0b80*/  IMAD.WIDE.U32 R184, R197, 0x4, R156 ;  /* 0x00000004c5b87825 */ /* 0x001fe400078e009c */
[----:B------:R-:W5:Y:S04]  /*0b90*/  LDG.E R180, desc[UR10][R180.64] ;  /* 0x0000000ab4b47981 */ /* 0x000f68000c1e1900 */
[----:B------:R-:W5:Y:S01]  /*0ba0*/  LDG.E R184, desc[UR10][R184.64] ;  /* 0x0000000ab8b87981 */ /* 0x000f62000c1e1900 */
[----:B------:R-:W-:-:S13]  /*0bb0*/  ISETP.NE.AND.EX P1, PT, R155, RZ, PT, P1 ;  /* 0x000000ff9b00720c */ /* 0x000fda0003f25310 */
[----:B------:R-:W0:Y:S08]  /*0bc0*/  @P1 LDC.64 R160, c[0x0][0x438] ;  /* 0x00010e00ffa01b82 */ /* 0x000e300000000a00 */
[----:B------:R-:W0:Y:S08]  /*0bd0*/  @P1 LDC.64 R168, c[0x0][0x438] ;  /* 0x00010e00ffa81b82 */ /* 0x000e300000000a00 */
[----:B------:R-:W0:Y:S01]  /*0be0*/  @P1 LDC.64 R164, c[0x0][0x438] ;  /* 0x00010e00ffa41b82 */ /* 0x000e220000000a00 */
[----:B------:R-:W-:-:S07]  /*0bf0*/  ISETP.NE.AND P3, PT, RZ, UR7, PT ;  /* 0x00000007ff007c0c */ /* 0x000fce000bf65270 */
[----:B------:R-:W0:Y:S01]  /*0c00*/  @P1 LDC.64 R170, c[0x0][0x438] ;  /* 0x00010e00ffaa1b82 */ /* 0x000e220000000a00 */
[----:B-1----:R-:W-:-:S04]  /*0c10*/  @P0 IMAD.WIDE.U32 R158, R39, 0x4, R158 ;  /* 0x00000004279e0825 */ /* 0x002fc800078e009e */
[----:B------:R-:W-:Y:S01]  /*0c20*/  IMAD.WIDE.U32 R156, R39, 0x4, R156 ;  /* 0x00000004279c7825 */ /* 0x000fe200078e009c */
[----:B------:R1:W5:Y:S02]  /*0c30*/  @P0 LDG.E R125, desc[UR10][R158.64] ;  /* 0x0000000a9e7d0981 */ /* 0x000364000c1e1900 */
[----:B------:R-:W1:Y:S01]  /*0c40*/  @P1 LDC.64 R162, c[0x0][0x438] ;  /* 0x00010e00ffa21b82 */ /* 0x000e620000000a00 */
[----:B0-----:R-:W-:Y:S02]  /*0c50*/  @P1 IMAD.WIDE.U32 R160, R205, 0x10, R160 ;  /* 0x00000010cda01825 */ /* 0x001fe400078e00a0 */
[----:B------:R-:W5:Y:S02]  /*0c60*/  LDG.E R156, desc[UR10][R156.64] ;  /* 0x0000000a9c9c7981 */ /* 0x000f64000c1e1900 */
[----:B------:R-:W-:Y:S02]  /*0c70*/  @P1 IMAD.WIDE.U32 R168, R197, 0x10, R168 ;  /* 0x00000010c5a81825 */ /* 0x000fe400078e00a8 */
[----:B------:R0:W5:Y:S01]  /*0c80*/  @P1 LDG.E.128 R44, desc[UR10][R160.64] ;  /* 0x0000000aa02c1981 */ /* 0x000162000c1e1d00 */
[----:B------:R-:W0:Y:S01]  /*0c90*/  @P1 LDC.64 R166, c[0x0][0x438] ;  /* 0x00010e00ffa61b82 */ /* 0x000e220000000a00 */
[----:B------:R-:W-:-:S02]  /*0ca0*/  @P1 IMAD.WIDE.U32 R164, R201, 0x10, R164 ;  /* 0x00000010c9a41825 */ /* 0x000fc400078e00a4 */
[----:B------:R2:W5:Y:S02]  /*0cb0*/  @P1 LDG.E.128 R60, desc[UR10][R168.64] ;  /* 0x0000000aa83c1981 */ /* 0x000564000c1e1d00 */
[----:B------:R-:W-:Y:S02]  /*0cc0*/  @P0 IMAD.WIDE.U32 R172, R199, 0x4, R172 ;  /* 0x00000004c7ac0825 */ /* 0x000fe400078e00ac */
[----:B------:R3:W5:Y:S02]  /*0cd0*/  @P1 LDG.E.128 R52, desc[UR10][R164.64] ;  /* 0x0000000aa4341981 */ /* 0x000764000c1e1d00 */
[----:B------:R-:W-:Y:S02]  /*0ce0*/  @P1 IMAD.WIDE.U32 R170, R39, 0x10, R170 ;  /* 0x0000001027aa1825 */ /* 0x000fe400078e00aa */
[----:B------:R3:W5:Y:S04]  /*0cf0*/  @P0 LDG.E R43, desc[UR10][R172.64] ;  /* 0x0000000aac2b0981 */ /* 0x000768000c1e1900 */
[----:B------:R3:W5:Y:S01]  /*0d00*/  @P1 LDG.E.128 R64, desc[UR10][R170.64] ;  /* 0x0000000aaa401981 */ /* 0x000762000c1e1d00 */
[----:B-1----:R-:W-:-:S05]  /*0d10*/  @P1 IMAD.WIDE.U32 R162, R203, 0x10, R162 ;  /* 0x00000010cba21825 */ /* 0x002fca00078e00a2 */
[----:B------:R1:W5:Y:S01]  /*0d20*/  @P1 LDG.E.128 R48, desc[UR10][R162.64] ;  /* 0x0000000aa2301981 */ /* 0x000362000c1e1d00 */
[----:B0-----:R-:W-:-:S05]  /*0d30*/  @P1 IMAD.WIDE.U32 R166, R199, 0x10, R166 ;  /* 0x00000010c7a61825 */ /* 0x001fca00078e00a6 */
[----:B------:R0:W5:Y:S01]  /*0d40*/  @P1 LDG.E.128 R56, desc[UR10][R166.64] ;  /* 0x0000000aa6381981 */ /* 0x000162000c1e1d00 */
[----:B----4-:R-:W-:-:S05]  /*0d50*/  FSEL R194, R194, RZ, !P3 ;  /* 0x000000ffc2c27208 */ /* 0x010fca0005800000 */
[C---:B------:R-:W-:Y:S01]  /*0d60*/  FADD.FTZ R76, -R194.reuse, R76 ;  /* 0x0000004cc24c7221 */ /* 0x040fe20000010100 */
[C---:B------:R-:W-:Y:S01]  /*0d70*/  FADD.FTZ R158, -R194.reuse, R77 ;  /* 0x0000004dc29e7221 */ /* 0x040fe20000010100 */
[C---:B--2---:R-:W-:Y:S01]  /*0d80*/  FADD.FTZ R84, -R194.reuse, R84 ;  /* 0x00000054c2547221 */ /* 0x044fe20000010100 */
[C---:B------:R-:W-:Y:S01]  /*0d90*/  FADD.FTZ R78, -R194.reuse, R78 ;  /* 0x0000004ec24e7221 */ /* 0x040fe20000010100 */
[C---:B------:R-:W-:Y:S01]  /*0da0*/  FADD.FTZ R160, -R194.reuse, R79 ;  /* 0x0000004fc2a07221 */ /* 0x040fe20000010100 */
[C---:B------:R-:W-:Y:S01]  /*0db0*/  FMUL.FTZ R76, R195.reuse, R76 ;  /* 0x0000004cc34c7220 */ /* 0x040fe20000410000 */
[C---:B------:R-:W-:Y:S01]  /*0dc0*/  FMUL.FTZ R77, R195.reuse, R158 ;  /* 0x0000009ec34d7220 */ /* 0x040fe20000410000 */
[C---:B------:R-:W-:Y:S01]  /*0dd0*/  FMUL.FTZ R157, R195.reuse, R84 ;  /* 0x00000054c39d7220 */ /* 0x040fe20000410000 */
[C---:B------:R-:W-:Y:S01]  /*0de0*/  FADD.FTZ R168, -R194.reuse, R87 ;  /* 0x00000057c2a87221 */ /* 0x040fe20000010100 */
[----:B---3--:R-:W-:Y:S01]  /*0df0*/  FADD.FTZ R84, -R194, R95 ;  /* 0x0000005fc2547221 */ /* 0x008fe20000010100 */
[----:B------:R-:W-:Y:S01]  /*0e00*/  FMUL.FTZ R78, R195, R78 ;  /* 0x0000004ec34e7220 */ /* 0x000fe20000410000 */
[C---:B------:R-:W-:Y:S01]  /*0e10*/  FADD.FTZ R37, R80.reuse, R37 ;  /* 0x0000002550257221 */ /* 0x040fe20000010000 */
[----:B------:R-:W-:Y:S01]  /*0e20*/  FFMA.FTZ R127, R80, R76, R127 ;  /* 0x0000004c507f7223 */ /* 0x000fe2000001007f */
[----:B------:R-:W-:Y:S01]  /*0e30*/  FMUL.FTZ R79, R23, R80 ;  /* 0x00000050174f7220 */ /* 0x000fe20000410000 */
[C---:B------:R-:W-:Y:S01]  /*0e40*/  FADD.FTZ R126, R81.reuse, R126 ;  /* 0x0000007e517e7221 */ /* 0x040fe20000010000 */
[----:B------:R-:W-:Y:S01]  /*0e50*/  FFMA.FTZ R128, R81, R77, R128 ;  /* 0x0000004d51807223 */ /* 0x000fe20000010080 */
[----:B------:R-:W-:Y:S01]  /*0e60*/  FMUL.FTZ R80, R36, R81 ;  /* 0x0000005124507220 */ /* 0x000fe20000410000 */
[C---:B------:R-:W-:Y:S01]  /*0e70*/  FMUL.FTZ R81, R195.reuse, R160 ;  /* 0x000000a0c3517220 */ /* 0x040fe20000410000 */
[C---:B------:R-:W-:Y:S01]  /*0e80*/  FMUL.FTZ R168, R195.reuse, R168 ;  /* 0x000000a8c3a87220 */ /* 0x040fe20000410000 */
[----:B------:R-:W-:Y:S01]  /*0e90*/  FMUL.FTZ R165, R195, R84 ;  /* 0x00000054c3a57220 */ /* 0x000fe20000410000 */
[----:B------:R-:W-:Y:S01]  /*0ea0*/  FADD.FTZ R84, -R194, R101 ;  /* 0x00000065c2547221 */ /* 0x000fe20000010100 */
[C---:B------:R-:W-:Y:S01]  /*0eb0*/  FADD.FTZ R129, R82.reuse, R129 ;  /* 0x0000008152817221 */ /* 0x040fe20000010000 */
[----:B------:R-:W-:Y:S01]  /*0ec0*/  FFMA.FTZ R131, R82, R78, R131 ;  /* 0x0000004e52837223 */ /* 0x000fe20000010083 */
[----:B------:R-:W-:Y:S01]  /*0ed0*/  FMUL.FTZ R173, R25, R82 ;  /* 0x0000005219ad7220 */ /* 0x000fe20000410000 */
[C---:B------:R-:W-:Y:S01]  /*0ee0*/  FADD.FTZ R130, R83.reuse, R130 ;  /* 0x0000008253827221 */ /* 0x040fe20000010000 */
[----:B------:R-:W-:Y:S01]  /*0ef0*/  FFMA.FTZ R14, R83, R81, R14 ;  /* 0x00000051530e7223 */ /* 0x000fe2000001000e */
[----:B------:R-:W-:Y:S01]  /*0f00*/  FMUL.FTZ R82, R38, R83 ;  /* 0x0000005326527220 */ /* 0x000fe20000410000 */
[----:B------:R-:W-:Y:S01]  /*0f10*/  FADD.FTZ R86, -R194, R86 ;  /* 0x00000056c2567221 */ /* 0x000fe20000010100 */
[C---:B------:R-:W-:Y:S01]  /*0f20*/  FADD.FTZ R10, R91.reuse, R10 ;  /* 0x0000000a5b0a7221 */ /* 0x040fe20000010000 */
[----:B------:R-:W-:Y:S01]  /*0f30*/  FFMA.FTZ R12, R91, R168, R12 ;  /* 0x000000a85b0c7223 */ /* 0x000fe2000001000c */
[----:B------:R-:W-:Y:S01]  /*0f40*/  FMUL.FTZ R171, R34, R91 ;  /* 0x0000005b22ab7220 */ /* 0x000fe20000410000 */
[C---:B------:R-:W-:Y:S01]  /*0f50*/  FMUL.FTZ R91, R195.reuse, R84 ;  /* 0x00000054c35b7220 */ /* 0x040fe20000410000 */
[----:B------:R-:W-:Y:S01]  /*0f60*/  FADD.FTZ R83, RZ, R79 ;  /* 0x0000004fff537221 */ /* 0x000fe20000010000 */
[----:B------:R-:W-:Y:S01]  /*0f70*/  FFMA.FTZ R84, R76, R79, RZ ;  /* 0x0000004f4c547223 */ /* 0x000fe200000100ff */
[----:B------:R-:W-:-:S02]  /*0f80*/  FMUL.FTZ R164, R195, R86 ;  /* 0x00000056c3a47220 */ /* 0x000fc40000410000 */
[----:B------:R-:W-:Y:S01]  /*0f90*/  FADD.FTZ R86, R80, R83 ;  /* 0x0000005350567221 */ /* 0x000fe20000010000 */
[----:B------:R-:W-:Y:S01]  /*0fa0*/  FFMA.FTZ R83, R77, R80, R84 ;  /* 0x000000504d537223 */ /* 0x000fe20000010054 */
[----:B------:R-:W-:Y:S02]  /*0fb0*/  FADD.FTZ R160, -R194, R85 ;  /* 0x00000055c2a07221 */ /* 0x000fe40000010100 */
[----:B------:R-:W-:Y:S01]  /*0fc0*/  FADD.FTZ R85, R173, R86 ;  /* 0x00000056ad557221 */ /* 0x000fe20000010000 */
[----:B------:R-:W-:Y:S01]  /*0fd0*/  FFMA.FTZ R84, R78, R173, R83 ;  /* 0x000000ad4e547223 */ /* 0x000fe20000010053 */
[----:B-1----:R-:W-:Y:S02]  /*0fe0*/  FMUL.FTZ R162, R19, R88 ;  /* 0x0000005813a27220 */ /* 0x002fe40000410000 */
[----:B------:R-:W-:Y:S01]  /*0ff0*/  FADD.FTZ R85, R82, R85 ;  /* 0x0000005552557221 */ /* 0x000fe20000010000 */
[----:B------:R-:W-:Y:S01]  /*1000*/  FFMA.FTZ R84, R81, R82, R84 ;  /* 0x0000005251547223 */ /* 0x000fe20000010054 */
[C---:B------:R-:W-:Y:S01]  /*1010*/  FADD.FTZ R135, R90.reuse, R135 ;  /* 0x000000875a877221 */ /* 0x040fe20000010000 */
[----:B------:R-:W-:Y:S01]  /*1020*/  FFMA.FTZ R137, R90, R164, R137 ;  /* 0x000000a45a897223 */ /* 0x000fe20000010089 */
[----:B------:R-:W-:Y:S01]  /*1030*/  FMUL.FTZ R169, R21, R90 ;  /* 0x0000005a15a97220 */ /* 0x000fe20000410000 */
[----:B------:R-:W-:Y:S01]  /*1040*/  FADD.FTZ R90, -R194, R100 ;  /* 0x00000064c25a7221 */ /* 0x000fe20000010100 */
[----:B0-----:R-:W-:Y:S01]  /*1050*/  FMUL.FTZ R167, R32, R89 ;  /* 0x0000005920a77220 */ /* 0x001fe20000410000 */
[----:B------:R-:W-:Y:S01]  /*1060*/  FADD.FTZ R100, R162, R85 ;  /* 0x00000055a2647221 */ /* 0x000fe20000010000 */
[----:B------:R-:W-:Y:S01]  /*1070*/  FMUL.FTZ R160, R195, R160 ;  /* 0x000000a0c3a07220 */ /* 0x000fe20000410000 */
[----:B------:R-:W-:-:S02]  /*1080*/  FFMA.FTZ R83, R157, R162, R84 ;  /* 0x000000a29d537223 */ /* 0x000fc40000010054 */
[----:B------:R-:W-:Y:S02]  /*1090*/  FADD.FTZ R100, R167, R100 ;  /* 0x00000064a7647221 */ /* 0x000fe40000010000 */
[----:B------:R-:W-:Y:S01]  /*10a0*/  FFMA.FTZ R83, R160, R167, R83 ;  /* 0x000000a7a0537223 */ /* 0x000fe20000010053 */
[----:B------:R-:W-:Y:S01]  /*10b0*/  FADD.FTZ R92, -R194, R92 ;  /* 0x0000005cc25c7221 */ /* 0x000fe20000010100 */
[----:B------:R-:W-:Y:S02]  /*10c0*/  FADD.FTZ R100, R169, R100 ;  /* 0x00000064a9647221 */ /* 0x000fe40000010000 */
[----:B------:R-:W-:Y:S01]  /*10d0*/  FFMA.FTZ R83, R164, R169, R83 ;  /* 0x000000a9a4537223 */ /* 0x000fe20000010053 */
[----:B------:R-:W-:Y:S01]  /*10e0*/  FMUL.FTZ R159, R15, R96 ;  /* 0x000000600f9f7220 */ /* 0x000fe20000410000 */
[----:B------:R-:W-:Y:S01]  /*10f0*/  FADD.FTZ R84, R171, R100 ;  /* 0x00000064ab547221 */ /* 0x000fe20000010000 */
[----:B------:R-:W-:Y:S01]  /*1100*/  FADD.FTZ R158, -R194, R93 ;  /* 0x0000005dc29e7221 */ /* 0x000fe20000010100 */
[----:B------:R-:W-:Y:S01]  /*1110*/  FMUL.FTZ R92, R195, R92 ;  /* 0x0000005cc35c7220 */ /* 0x000fe20000410000 */
[----:B------:R-:W-:Y:S01]  /*1120*/  FFMA.FTZ R83, R168, R171, R83 ;  /* 0x000000aba8537223 */ /* 0x000fe20000010053 */
[----:B------:R-:W-:Y:S01]  /*1130*/  FMUL.FTZ R163, R28, R97 ;  /* 0x000000611ca37220 */ /* 0x000fe20000410000 */
[----:B------:R-:W-:Y:S01]  /*1140*/  FADD.FTZ R84, R159, R84 ;  /* 0x000000549f547221 */ /* 0x000fe20000010000 */
[----:B------:R-:W-:Y:S01]  /*1150*/  FADD.FTZ R94, -R194, R94 ;  /* 0x0000005ec25e7221 */ /* 0x000fe20000010100 */
[----:B------:R-:W-:Y:S01]  /*1160*/  FMUL.FTZ R158, R195, R158 ;  /* 0x0000009ec39e7220 */ /* 0x000fe20000410000 */
[----:B------:R-:W-:Y:S01]  /*1170*/  FFMA.FTZ R83, R92, R159, R83 ;  /* 0x0000009f5c537223 */ /* 0x000fe20000010053 */
[----:B------:R-:W-:Y:S01]  /*1180*/  FADD.FTZ R85, R163, R84 ;  /* 0x00000054a3557221 */ /* 0x000fe20000010000 */
[----:B------:R-:W-:Y:S01]  /*1190*/  FMUL.FTZ R161, R195, R94 ;  /* 0x0000005ec3a17220 */ /* 0x000fe20000410000 */
[----:B------:R-:W-:Y:S01]  /*11a0*/  FMUL.FTZ R166, R17, R98 ;  /* 0x0000006211a67220 */ /* 0x000fe20000410000 */
[----:B------:R-:W-:Y:S01]  /*11b0*/  FFMA.FTZ R84, R158, R163, R83 ;  /* 0x000000a39e547223 */ /* 0x000fe20000010053 */
[----:B------:R-:W-:Y:S01]  /*11c0*/  FADD.FTZ R86, -R194, R109 ;  /* 0x0000006dc2567221 */ /* 0x000fe20000010100 */
[----:B------:R-:W-:Y:S01]  /*11d0*/  FMUL.FTZ R170, R30, R99 ;  /* 0x000000631eaa7220 */ /* 0x000fe20000410000 */
[----:B------:R-:W-:Y:S01]  /*11e0*/  FADD.FTZ R85, R166, R85 ;  /* 0x00000055a6557221 */ /* 0x000fe20000010000 */
[----:B------:R-:W-:Y:S01]  /*11f0*/  FFMA.FTZ R84, R161, R166, R84 ;  /* 0x000000a6a1547223 */ /* 0x000fe20000010054 */
[C---:B------:R-:W-:Y:S01]  /*1200*/  FMUL.FTZ R95, R195.reuse, R86 ;  /* 0x00000056c35f7220 */ /* 0x040fe20000410000 */
[----:B------:R-:W-:Y:S01]  /*1210*/  FMUL.FTZ R90, R195, R90 ;  /* 0x0000005ac35a7220 */ /* 0x000fe20000410000 */
[----:B------:R-:W-:Y:S01]  /*1220*/  FMUL.FTZ R93, R11, R104 ;  /* 0x000000680b5d7220 */ /* 0x000fe20000410000 */
[----:B------:R-:W-:Y:S01]  /*1230*/  FADD.FTZ R86, R170, R85 ;  /* 0x00000055aa567221 */ /* 0x000fe20000010000 */
[----:B------:R-:W-:Y:S01]  /*1240*/  FFMA.FTZ R83, R165, R170, R84 ;  /* 0x000000aaa5537223 */ /* 0x000fe20000010054 */
[C---:B------:R-:W-:Y:S01]  /*1250*/  FADD.FTZ R141, R98.reuse, R141 ;  /* 0x0000008d628d7221 */ /* 0x040fe20000010000 */
[----:B------:R-:W-:Y:S01]  /*1260*/  FFMA.FTZ R143, R98, R161, R143 ;  /* 0x000000a1628f7223 */ /* 0x000fe2000001008f */
[C---:B------:R-:W-:Y:S01]  /*1270*/  FADD.FTZ R33, R96.reuse, R33 ;  /* 0x0000002160217221 */ /* 0x040fe20000010000 */
[----:B------:R-:W-:Y:S01]  /*1280*/  FFMA.FTZ R139, R96, R92, R139 ;  /* 0x0000005c608b7223 */ /* 0x000fe2000001008b */
[C---:B------:R-:W-:Y:S01]  /*1290*/  FADD.FTZ R98, -R194.reuse, R103 ;  /* 0x00000067c2627221 */ /* 0x040fe20000010100 */
[----:B------:R-:W-:Y:S01]  /*12a0*/  FADD.FTZ R94, -R194, R102 ;  /* 0x00000066c25e7221 */ /* 0x000fe20000010100 */
[----:B------:R-:W-:Y:S01]  /*12b0*/  FMUL.FTZ R96, R24, R105 ;  /* 0x0000006918607220 */ /* 0x000fe20000410000 */
[----:B------:R-:W-:Y:S01]  /*12c0*/  FADD.FTZ R85, R93, R86 ;  /* 0x000000565d557221 */ /* 0x000fe20000010000 */
[----:B------:R-:W-:Y:S01]  /*12d0*/  FFMA.FTZ R84, R90, R93, R83 ;  /* 0x0000005d5a547223 */ /* 0x000fe20000010053 */
[C---:B------:R-:W-:Y:S01]  /*12e0*/  FADD.FTZ R136, R97.reuse, R136 ;  /* 0x0000008861887221 */ /* 0x040fe20000010000 */
[----:B------:R-:W-:Y:S01]  /*12f0*/  FFMA.FTZ R138, R97, R158, R138 ;  /* 0x0000009e618a7223 */ /* 0x000fe2000001008a */
[C---:B------:R-:W-:Y:S01]  /*1300*/  FMUL.FTZ R98, R195.reuse, R98 ;  /* 0x00000062c3627220 */ /* 0x040fe20000410000 */
[----:B------:R-:W-:Y:S01]  /*1310*/  FADD.FTZ R108, -R194, R108 ;  /* 0x0000006cc26c7221 */ /* 0x000fe20000010100 */
        /* <DEDUP_REMOVED lines=8> */
[----:B------:R-:W-:Y:S01]  /*13a0*/  FMUL.FTZ R89, R195, R108 ;  /* 0x0000006cc3597220 */ /* 0x000fe20000410000 */
[----:B------:R-:W-:Y:S01]  /*13b0*/  FMUL.FTZ R107, R26, R107 ;  /* 0x0000006b1a6b7220 */ /* 0x000fe20000410000 */
[----:B------:R-:W-:Y:S01]  /*13c0*/  FADD.FTZ R86, R97, R86 ;  /* 0x0000005661567221 */ /* 0x000fe20000010000 */
[----:B------:R-:W-:Y:S01]  /*13d0*/  FFMA.FTZ R83, R94, R97, R83 ;  /* 0x000000615e537223 */ /* 0x000fe20000010053 */
[----:B------:R-:W-:Y:S01]  /*13e0*/  FADD.FTZ R110, -R194, R110 ;  /* 0x0000006ec26e7221 */ /* 0x000fe20000010100 */
[C---:B------:R-:W-:Y:S01]  /*13f0*/  FADD.FTZ R151, R112.reuse, R151 ;  /* 0x0000009770977221 */ /* 0x040fe20000010000 */
[----:B------:R-:W-:Y:S01]  /*1400*/  FFMA.FTZ R29, R112, R89, R29 ;  /* 0x00000059701d7223 */ /* 0x000fe2000001001d */
[----:B------:R-:W-:Y:S01]  /*1410*/  FMUL.FTZ R112, R7, R112 ;  /* 0x0000007007707220 */ /* 0x000fe20000410000 */
[----:B------:R-:W-:Y:S01]  /*1420*/  FADD.FTZ R85, R107, R86 ;  /* 0x000000566b557221 */ /* 0x000fe20000010000 */
[----:B------:R-:W-:Y:S01]  /*1430*/  FFMA.FTZ R84, R98, R107, R83 ;  /* 0x0000006b62547223 */ /* 0x000fe20000010053 */
[C---:B------:R-:W-:Y:S01]  /*1440*/  FADD.FTZ R6, R99.reuse, R6 ;  /* 0x0000000663067221 */ /* 0x040fe20000010000 */
[----:B------:R-:W-:Y:S01]  /*1450*/  FFMA.FTZ R8, R99, R165, R8 ;  /* 0x000000a563087223 */ /* 0x000fe20000010008 */
[----:B------:R-:W-:Y:S01]  /*1460*/  FMUL.FTZ R99, R195, R110 ;  /* 0x0000006ec3637220 */ /* 0x000fe20000410000 */
[----:B------:R-:W-:Y:S01]  /*1470*/  FMUL.FTZ R100, R20, R113 ;  /* 0x0000007114647220 */ /* 0x000fe20000410000 */
[----:B------:R-:W-:Y:S01]  /*1480*/  FADD.FTZ R85, R112, R85 ;  /* 0x0000005570557221 */ /* 0x000fe20000010000 */
[----:B------:R-:W-:Y:S01]  /*1490*/  FFMA.FTZ R84, R89, R112, R84 ;  /* 0x0000007059547223 */ /* 0x000fe20000010054 */
[C---:B------:R-:W-:Y:S01]  /*14a0*/  FADD.FTZ R35, R88.reuse, R35 ;  /* 0x0000002358237221 */ /* 0x040fe20000010000 */
        /* <DEDUP_REMOVED lines=10> */
[----:B------:R-:W-:Y:S01]  /*1550*/  FADD.FTZ R102, -R194, R117 ;  /* 0x00000075c2667221 */ /* 0x000fe20000010100 */
[----:B------:R-:W-:Y:S01]  /*1560*/  FMUL.FTZ R104, R22, R115 ;  /* 0x0000007316687220 */ /* 0x000fe20000410000 */
[----:B------:R-:W-:Y:S01]  /*1570*/  FADD.FTZ R88, -R194, R116 ;  /* 0x00000074c2587221 */ /* 0x000fe20000010100 */
[----:B------:R-:W-:Y:S01]  /*1580*/  FADD.FTZ R85, R114, R85 ;  /* 0x0000005572557221 */ /* 0x000fe20000010000 */
[----:B------:R-:W-:Y:S01]  /*1590*/  FFMA.FTZ R84, R99, R114, R84 ;  /* 0x0000007263547223 */ /* 0x000fe20000010054 */
[----:B------:R-:W-:Y:S01]  /*15a0*/  FADD.FTZ R118, -R194, R118 ;  /* 0x00000076c2767221 */ /* 0x000fe20000010100 */
        /* <DEDUP_REMOVED lines=17> */
[----:B------:R-:W-:Y:S01]  /*16c0*/  FADD.FTZ R106, -R194, R119 ;  /* 0x00000077c26a7221 */ /* 0x000fe20000010100 */
[----:B------:R-:W-:Y:S01]  /*16d0*/  FMUL.FTZ R122, R5, R122 ;  /* 0x0000007a057a7220 */ /* 0x000fe20000410000 */
[----:B------:R-:W-:Y:S01]  /*16e0*/  FADD.FTZ R85, R86, R121 ;  /* 0x0000007956557221 */ /* 0x000fe20000010000 */
[----:B------:R-:W-:Y:S01]  /*16f0*/  FFMA.FTZ R84, R102, R121, R83 ;  /* 0x0000007966547223 */ /* 0x000fe20000010053 */
[----:B------:R-:W-:Y:S01]  /*1700*/  UMOV UR4, 0xffffffff ;  /* 0xffffffff00047882 */ /* 0x000fe20000000000 */
[----:B------:R-:W-:Y:S01]  /*1710*/  ISETP.NE.U32.AND P2, PT, RZ, UR14, PT ;  /* 0x0000000eff007c0c */ /* 0x000fe2000bf45070 */
        /* <DEDUP_REMOVED lines=8> */
[----:B------:R-:W-:Y:S01]  /*17a0*/  ISETP.NE.AND.EX P2, PT, RZ, UR15, PT, P2 ;  /* 0x0000000fff007c0c */ /* 0x000fe2000bf45320 */
[C---:B------:R-:W-:Y:S01]  /*17b0*/  FADD.FTZ R183, R120.reuse, R183 ;  /* 0x000000b778b77221 */ /* 0x040fe20000010000 */
[----:B------:R-:W-:Y:S01]  /*17c0*/  FFMA.FTZ R189, R120, R88, R189 ;  /* 0x0000005878bd7223 */ /* 0x000fe200000100bd */
[C---:B------:R-:W-:Y:S01]  /*17d0*/  FADD.FTZ R192, R123.reuse, R192 ;  /* 0x000000c07bc07221 */ /* 0x040fe20000010000 */
[----:B------:R-:W-:Y:S01]  /*17e0*/  FFMA.FTZ R190, R123, R106, R190 ;  /* 0x0000006a7bbe7223 */ /* 0x000fe200000100be */
[----:B------:R-:W-:Y:S01]  /*17f0*/  FADD.FTZ R86, R86, R109 ;  /* 0x0000006d56567221 */ /* 0x000fe20000010000 */
[----:B------:R-:W-:Y:S01]  /*1800*/  FFMA.FTZ R83, R106, R109, R83 ;  /* 0x0000006d6a537223 */ /* 0x000fe20000010053 */
        /* <DEDUP_REMOVED lines=19> */
.L_x_4229:
        /* <DEDUP_REMOVED lines=30> */
[----:B-----5:R-:W-:-:S02]  /*1b20*/  LOP3.LUT P2, RZ, R176, 0xff, RZ, 0xc0, !PT ;  /* 0x000000ffb0ff7812 */ /* 0x020fc4000784c0ff */
        /* <DEDUP_REMOVED lines=8> */
.L_x_4171:
        /* <DEDUP_REMOVED lines=25> */
.L_x_4170:
        /* <DEDUP_REMOVED lines=30> */
.L_x_4173:
        /* <DEDUP_REMOVED lines=25> */
.L_x_4169:
        /* <DEDUP_REMOVED lines=18> */
[----:B-----5:R-:W-:Y:S01]  /*21d0*/  LOP3.LUT P5, RZ, R176, 0xff, RZ, 0xc0, !PT ;  /* 0x000000ffb0ff7812 */ /* 0x020fe200078ac0ff */
        /* <DEDUP_REMOVED lines=9> */
[----:B------:R-:W-:-:S02]  /*2270*/  LOP3.LUT P4, RZ, R176, 0xff0000, RZ, 0xc0, !PT ;  /* 0x00ff0000b0ff7812 */ /* 0x000fc4000788c0ff */
        /* <DEDUP_REMOVED lines=12> */
.L_x_4175:
        /* <DEDUP_REMOVED lines=33> */
.L_x_4174:
        /* <DEDUP_REMOVED lines=16> */
[C---:B------:R-:W-:Y:S01]  /*2650*/  FFMA.FTZ R173, R195.reuse, R173, R46 ;  /* 0x000000adc3ad7223 */ /* 0x040fe2000001002e */
[----:B------:R-:W-:Y:S01]  /*2660*/  FMUL.FTZ R72, R76, UR6 ;  /* 0x000000064c487c20 */ /* 0x000fe20008410000 */
[----:B------:R-:W-:Y:S01]  /*2670*/  FMUL.FTZ R80, R80, UR6 ;  /* 0x0000000650507c20 */ /* 0x000fe20008410000 */
[----:B------:R-:W-:Y:S01]  /*2680*/  LOP3.LUT P5, RZ, R176, 0xff00, RZ, 0xc0, !PT ;  /* 0x0000ff00b0ff7812 */ /* 0x000fe200078ac0ff */
[----:B------:R-:W-:Y:S01]  /*2690*/  FFMA.FTZ R82, R195, R82, R47 ;  /* 0x00000052c3527223 */ /* 0x000fe2000001002f */
        /* <DEDUP_REMOVED lines=17> */
.L_x_4176:
        /* <DEDUP_REMOVED lines=32> */
.L_x_4172:
[----:B------:R-:W-:Y:S01]  /*29b0*/  ISETP.NE.U32.AND P2, PT, RZ, UR4, PT ;  /* 0x00000004ff007c0c */ /* 0x000fe2000bf45070 */
[----:B------:R-:W1:Y:S03]  /*29c0*/  LDC.64 R80, c[0x0][0x468] ;  /* 0x00011a00ff507b82 */ /* 0x000e660000000a00 */
[----:B------:R-:W-:-:S05]  /*29d0*/  ISETP.NE.AND.EX P2, PT, RZ, UR5, PT, P2 ;  /* 0x00000005ff007c0c */ /* 0x000fca000bf45320 */
[----:B0-----:R-:W0:Y:S08]  /*29e0*/  @P0 LDC.64 R82, c[0x0][0x470] ;  /* 0x00011c00ff520b82 */ /* 0x001e300000000a00 */
[----:B------:R-:W2:Y:S01]  /*29f0*/  @P2 LDC.64 R84, c[0x0][0x478] ;  /* 0x00011e00ff542b82 */ /* 0x000ea20000000a00 */
[----:B-1----:R-:W-:-:S04]  /*2a00*/  IMAD.WIDE.U32 R86, R205, 0x10, R80 ;  /* 0x00000010cd567825 */ /* 0x002fc800078e0050 */
[----:B0-----:R-:W-:-:S04]  /*2a10*/  @P0 IMAD.WIDE.U32 R82, R205, 0x10, R82 ;  /* 0x00000010cd520825 */ /* 0x001fc800078e0052 */
        /* <DEDUP_REMOVED lines=15> */
[C---:B0-----:R-:W-:Y:S01]  /*2b10*/  FFMA.FTZ R68, R195.reuse, R157, R48 ;  /* 0x0000009dc3447223 */ /* 0x041fe20000010030 */
        /* <DEDUP_REMOVED lines=24> */
.L_x_4179:
        /* <DEDUP_REMOVED lines=17> */
[----:B0-----:R-:W-:Y:S01]  /*2db0*/  SEL R76, R157, RZ, P5 ;  /* 0x000000ff9d4c7207 */ /* 0x001fe20002800000 */
        /* <DEDUP_REMOVED lines=15> */
.L_x_4178:
[----:B------:R-:W-:Y:S05]  /*2eb0*/  @!P2 BRA `(.L_x_4181) ;  /* 0x000000000084a947 */ /* 0x000fea0003800000 */
[-CC-:B------:R-:W-:Y:S01]  /*2ec0*/  FFMA.FTZ R157, R157, R111.reuse, R108.reuse ;  /* 0x0000006f9d9d7223 */ /* 0x180fe2000001006c */
[-CC-:B------:R-:W-:Y:S01]  /*2ed0*/  FFMA.FTZ R160, R160, R111.reuse, R108.reuse ;  /* 0x0000006fa0a07223 */ /* 0x180fe2000001006c */
[----:B------:R-:W-:Y:S01]  /*2ee0*/  LOP3.LUT P5, RZ, R178, 0xff, RZ, 0xc0, !PT ;  /* 0x000000ffb2ff7812 */ /* 0x000fe200078ac0ff */
[-C--:B------:R-:W-:Y:S01]  /*2ef0*/  FFMA.FTZ R164, R164, R111.reuse, R108 ;  /* 0x0000006fa4a47223 */ /* 0x080fe2000001006c */
[----:B0-----:R-:W-:Y:S01]  /*2f00*/  FADD.FTZ R68, R162, -R157 ;  /* 0x8000009da2447221 */ /* 0x001fe20000010000 */
        /* <DEDUP_REMOVED lines=28> */
.L_x_4181:
        /* <DEDUP_REMOVED lines=17> */
[----:B0-----:R-:W-:Y:S01]  /*31e0*/  SEL R76, R162, RZ, P5 ;  /* 0x000000ffa24c7207 */ /* 0x001fe20002800000 */
        /* <DEDUP_REMOVED lines=15> */
.L_x_4177:
        /* <DEDUP_REMOVED lines=10> */
[C---:B0-----:R-:W-:Y:S01]  /*3380*/  FFMA.FTZ R68, R195.reuse, R157, R48 ;  /* 0x0000009dc3447223 */ /* 0x041fe20000010030 */
        /* <DEDUP_REMOVED lines=16> */
.L_x_4183:
        /* <DEDUP_REMOVED lines=20> */
[----:B0-----:R-:W-:Y:S02]  /*35d0*/  SEL R76, R157, RZ, P3 ;  /* 0x000000ff9d4c7207 */ /* 0x001fe40001800000 */
[----:B------:R-:W-:Y:S02]  /*35e0*/  SEL R77, R160, RZ, P4 ;  /* 0x000000ffa04d7207 */ /* 0x000fe40002000000 */
[----:B------:R-:W-:-:S02]  /*35f0*/  SEL R78, R169, RZ, P5 ;  /* 0x000000ffa94e7207 */ /* 0x000fc40002800000 */
[----:B------:R-:W-:Y:S01]  /*3600*/  SEL R79, R168, RZ, P6 ;  /* 0x000000ffa84f7207 */ /* 0x000fe20003000000 */
[----:B------:R-:W-:Y:S06]  /*3610*/  BRA `(.L_x_4180) ;  /* 0x0000000000c87947 */ /* 0x000fec0003800000 */
.L_x_4182:
        /* <DEDUP_REMOVED lines=26> */
.L_x_4184:
        /* <DEDUP_REMOVED lines=23> */
[----:B------:R-:W-:-:S07]  /*3930*/  SEL R79, R168, RZ, P6 ;  /* 0x000000ffa84f7207 */ /* 0x000fce0003000000 */
.L_x_4180:
        /* <DEDUP_REMOVED lines=44> */
.L_x_4187:
        /* <DEDUP_REMOVED lines=33> */
.L_x_4186:
        /* <DEDUP_REMOVED lines=8> */
[----:B0-----:R-:W-:Y:S01]  /*3e90*/  FADD.FTZ R70, R166, -R161 ;  /* 0x800000a1a6467221 */ /* 0x001fe20000010000 */
        /* <DEDUP_REMOVED lines=25> */
.L_x_4189:
        /* <DEDUP_REMOVED lines=33> */
.L_x_4185:
        /* <DEDUP_REMOVED lines=27> */
.L_x_4191:
        /* <DEDUP_REMOVED lines=25> */
.L_x_4190:
        /* <DEDUP_REMOVED lines=26> */
.L_x_4192:
        /* <DEDUP_REMOVED lines=24> */
.L_x_4188:
        /* <DEDUP_REMOVED lines=44> */
.L_x_4195:
        /* <DEDUP_REMOVED lines=33> */
.L_x_4194:
        /* <DEDUP_REMOVED lines=9> */
[C---:B0-----:R-:W-:Y:S01]  /*4e00*/  FMUL.FTZ R68, R195.reuse, R90 ;  /* 0x0000005ac3447220 */ /* 0x041fe20000410000 */
        /* <DEDUP_REMOVED lines=24> */
.L_x_4197:
        /* <DEDUP_REMOVED lines=33> */
.L_x_4193:
        /* <DEDUP_REMOVED lines=27> */
.L_x_4199:
        /* <DEDUP_REMOVED lines=25> */
.L_x_4198:
        /* <DEDUP_REMOVED lines=26> */
.L_x_4200:
        /* <DEDUP_REMOVED lines=24> */
.L_x_4196:
        /* <DEDUP_REMOVED lines=14> */
[-CC-:B------:R-:W-:Y:S01]  /*58e0*/  FFMA.FTZ R99, R99, R111.reuse, R108.reuse ;  /* 0x0000006f63637223 */ /* 0x180fe2000001006c */
        /* <DEDUP_REMOVED lines=29> */
.L_x_4203:
        /* <DEDUP_REMOVED lines=33> */
.L_x_4202:
[----:B------:R-:W-:Y:S05]  /*5cd0*/  @!P2 BRA `(.L_x_4205) ;  /* 0x000000000084a947 */ /* 0x000fea0003800000 */
[-CC-:B------:R-:W-:Y:S01]  /*5ce0*/  FFMA.FTZ R89, R89, R111.reuse, R108.reuse ;  /* 0x0000006f59597223 */ /* 0x180fe2000001006c */
[-CC-:B------:R-:W-:Y:S01]  /*5cf0*/  FFMA.FTZ R95, R95, R111.reuse, R108.reuse ;  /* 0x0000006f5f5f7223 */ /* 0x180fe2000001006c */
[----:B------:R-:W-:Y:S01]  /*5d00*/  LOP3.LUT P5, RZ, R184, 0xff, RZ, 0xc0, !PT ;  /* 0x000000ffb8ff7812 */ /* 0x000fe200078ac0ff */
[-CC-:B------:R-:W-:Y:S01]  /*5d10*/  FFMA.FTZ R99, R99, R111.reuse, R108.reuse ;  /* 0x0000006f63637223 */ /* 0x180fe2000001006c */
        /* <DEDUP_REMOVED lines=29> */
.L_x_4205:
        /* <DEDUP_REMOVED lines=33> */
.L_x_4201:
        /* <DEDUP_REMOVED lines=27> */
.L_x_4207:
        /* <DEDUP_REMOVED lines=25> */
.L_x_4206:
        /* <DEDUP_REMOVED lines=26> */
.L_x_4208:
        /* <DEDUP_REMOVED lines=24> */
.L_x_4204:
        /* <DEDUP_REMOVED lines=44> */
.L_x_4211:
        /* <DEDUP_REMOVED lines=18> */
[----:B0-----:R-:W-:Y:S01]  /*6b40*/  SEL R76, R88, RZ, P1 ;  /* 0x000000ff584c7207 */ /* 0x001fe20000800000 */
        /* <DEDUP_REMOVED lines=14> */
.L_x_4210:
        /* <DEDUP_REMOVED lines=34> */
.L_x_4213:
        /* <DEDUP_REMOVED lines=33> */
.L_x_4209:
        /* <DEDUP_REMOVED lines=27> */
.L_x_4215:
        /* <DEDUP_REMOVED lines=25> */
.L_x_4214:
        /* <DEDUP_REMOVED lines=26> */
.L_x_4216:
        /* <DEDUP_REMOVED lines=24> */
.L_x_4212:
        /* <DEDUP_REMOVED lines=13> */
.L_x_4167:
        /* <DEDUP_REMOVED lines=48> */
.L_x_4166:
[----:B------:R-:W-:Y:S05]  /*7a90*/  BSYNC B0 ;  /* 0x0000000000007941 */ /* 0x000fea0003800000 */
.L_x_4165:
        /* <DEDUP_REMOVED lines=94> */
[----:B---3--:R-:W-:Y:S01]  /*8080*/  FADD.FTZ R16, R31, R16 ;  /* 0x000000101f107221 */ /* 0x008fe20000010000 */
[----:B------:R-:W-:Y:S02]  /*8090*/  IADD3.X R31, PT, PT, RZ, RZ, RZ, P0, !PT ;  /* 0x000000ffff1f7210 */ /* 0x000fe400007fe4ff */
[----:B------:R-:W3:Y:S01]  /*80a0*/  LDS R18, [R3+0x2400] ;  /* 0x0024000003127984 */ /* 0x000ee20000000800 */
[----:B0-----:R-:W-:-:S03]  /*80b0*/  FADD.FTZ R12, RZ, R12 ;  /* 0x0000000cff0c7221 */ /* 0x001fc60000010000 */
[----:B------:R-:W0:Y:S01]  /*80c0*/  LDS R13, [R3+0x1400] ;  /* 0x00140000030d7984 */ /* 0x000e220000000800 */
        /* <DEDUP_REMOVED lines=17> */
[----:B-1----:R-:W-:-:S03]  /*81e0*/  FADD.FTZ R7, RZ, R7 ;  /* 0x00000007ff077221 */ /* 0x002fc60000010000 */
[----:B------:R-:W1:Y:S01]  /*81f0*/  LDS R33, [R3+0x2c00] ;  /* 0x002c000003217984 */ /* 0x000e620000000800 */
[----:B--2---:R-:W-:Y:S01]  /*8200*/  FADD.FTZ R10, R5, R10 ;  /* 0x0000000a050a7221 */ /* 0x004fe20000010000 */
[----:B------:R-:W-:Y:S02]  /*8210*/  IADD3.X R5, PT, PT, R12, UR17, RZ, P1, !PT ;  /* 0x000000110c057c10 */ /* 0x000fe40008ffe4ff */
[----:B------:R2:W1:Y:S01]  /*8220*/  LDS R20, [R3+0x2e00] ;  /* 0x002e000003147984 */ /* 0x0004620000000800 */
[----:B---3--:R-:W-:Y:S01]  /*8230*/  FADD.FTZ R15, R15, R18 ;  /* 0x000000120f0f7221 */ /* 0x008fe20000010000 */
        /* <DEDUP_REMOVED lines=24> */
.L_x_4168:
        /* <DEDUP_REMOVED lines=8> */
.L_x_4219:
[----:B------:R-:W-:Y:S05]  /*8440*/  BSYNC B2 ;  /* 0x0000000000027941 */ /* 0x000fea0003800000 */
.L_x_4218:
        /* <DEDUP_REMOVED lines=8> */
.L_x_4220:
[----:B------:R-:W-:-:S05]  /*84d0*/  FADD.FTZ R85, R86, R85 ;  /* 0x0000005556557221 */ /* 0x000fca0000010000 */
[----:B------:R-:W-:Y:S01]  /*84e0*/  MOV R116, R85 ;  /* 0x0000005500747202 */ /* 0x000fe20000000f00 */
[----:B------:R-:W-:Y:S01]  /*84f0*/  HFMA2 R117, -RZ, RZ, 0, 1.1920928955078125e-07 ;  /* 0x00000002ff757431 */ /* 0x000fe200000001ff */
[----:B------:R-:W-:-:S07]  /*8500*/  MOV R84, R115 ;  /* 0x0000007300547202 */ /* 0x000fce0000000f00 */
[----:B------:R-:W-:Y:S05]  /*8510*/  WARPSYNC.COLLECTIVE R113, `(.L_x_4221) ;  /* 0x0000000071087348 */ /* 0x000fea0003c00000 */
[----:B------:R0:W1:Y:S02]  /*8520*/  SHFL.BFLY P4, R115, R116, R117, R118 ;  /* 0x0c00007574737389 */ /* 0x0000640000080076 */
[----:B01----:R-:W-:Y:S05]  /*8530*/  ENDCOLLECTIVE ;  /* 0x000000000000791b */ /* 0x003fea0003800000 */
.L_x_4221:
[----:B------:R-:W-:-:S05]  /*8540*/  FADD.FTZ R84, R83, R84 ;  /* 0x0000005453547221 */ /* 0x000fca0000010000 */
[----:B------:R-:W-:Y:S02]  /*8550*/  MOV R116, R84 ;  /* 0x0000005400747202 */ /* 0x000fe40000000f00 */
[----:B------:R-:W-:-:S07]  /*8560*/  MOV R108, R115 ;  /* 0x00000073006c7202 */ /* 0x000fce0000000f00 */
[----:B------:R-:W-:Y:S05]  /*8570*/  WARPSYNC.COLLECTIVE R113, `(.L_x_4222) ;  /* 0x0000000071087348 */ /* 0x000fea0003c00000 */
[----:B------:R0:W1:Y:S02]  /*8580*/  SHFL.BFLY P4, R115, R116, R117, R118 ;  /* 0x0c00007574737389 */ /* 0x0000640000080076 */
[----:B01----:R-:W-:Y:S05]  /*8590*/  ENDCOLLECTIVE ;  /* 0x000000000000791b */ /* 0x003fea0003800000 */
.L_x_4222:
[----:B------:R-:W-:-:S05]  /*85a0*/  FADD.FTZ R108, R85, R108 ;  /* 0x0000006c556c7221 */ /* 0x000fca0000010000 */
[----:B------:R-:W-:Y:S01]  /*85b0*/  MOV R116, R108 ;  /* 0x0000006c00747202 */ /* 0x000fe20000000f00 */
[----:B------:R-:W-:Y:S01]  /*85c0*/  HFMA2 R117, -RZ, RZ, 0, 2.384185791015625e-07 ;  /* 0x00000004ff757431 */ /* 0x000fe200000001ff */
[----:B------:R-:W-:-:S07]  /*85d0*/  MOV R87, R115 ;  /* 0x0000007300577202 */ /* 0x000fce0000000f00 */
[----:B------:R-:W-:Y:S05]  /*85e0*/  WARPSYNC.COLLECTIVE R113, `(.L_x_4223) ;  /* 0x0000000071087348 */ /* 0x000fea0003c00000 */
[----:B------:R0:W1:Y:S02]  /*85f0*/  SHFL.BFLY P4, R115, R116, R117, R118 ;  /* 0x0c00007574737389 */ /* 0x0000640000080076 */
[----:B01----:R-:W-:Y:S05]  /*8600*/  ENDCOLLECTIVE ;  /* 0x000000000000791b */ /* 0x003fea0003800000 */
.L_x_4223:
[----:B------:R-:W-:-:S05]  /*8610*/  FADD.FTZ R87, R84, R87 ;  /* 0x0000005754577221 */ /* 0x000fca0000010000 */
[----:B------:R-:W-:Y:S02]  /*8620*/  MOV R116, R87 ;  /* 0x0000005700747202 */ /* 0x000fe40000000f00 */
[----:B------:R-:W-:-:S07]  /*8630*/  MOV R111, R115 ;  /* 0x00000073006f7202 */ /* 0x000fce0000000f00 */
[----:B------:R-:W-:Y:S05]  /*8640*/  WARPSYNC.COLLECTIVE R113, `(.L_x_4224) ;  /* 0x0000000071087348 */ /* 0x000fea0003c00000 */
[----:B------:R0:W1:Y:S02]  /*8650*/  SHFL.BFLY P4, R115, R116, R117, R118 ;  /* 0x0c00007574737389 */ /* 0x0000640000080076 */
[----:B01----:R-:W-:Y:S05]  /*8660*/  ENDCOLLECTIVE ;  /* 0x000000000000791b */ /* 0x003fea0003800000 */
.L_x_4224:
[----:B------:R-:W-:-:S05]  /*8670*/  FADD.FTZ R111, R108, R111 ;  /* 0x0000006f6c6f7221 */ /* 0x000fca0000010000 */
[----:B------:R-:W-:Y:S01]  /*8680*/  MOV R116, R111 ;  /* 0x0000006f00747202 */ /* 0x000fe20000000f00 */
[----:B------:R-:W-:Y:S01]  /*8690*/  HFMA2 R117, -RZ, RZ, 0, 4.76837158203125e-07 ;  /* 0x00000008ff757431 */ /* 0x000fe200000001ff */
[----:B------:R-:W-:-:S07]  /*86a0*/  MOV R110, R115 ;  /* 0x00000073006e7202 */ /* 0x000fce0000000f00 */
[----:B------:R-:W-:Y:S05]  /*86b0*/  WARPSYNC.COLLECTIVE R113, `(.L_x_4225) ;  /* 0x0000000071087348 */ /* 0x000fea0003c00000 */
[----:B------:R0:W1:Y:S02]  /*86c0*/  SHFL.BFLY P4, R115, R116, R117, R118 ;  /* 0x0c00007574737389 */ /* 0x0000640000080076 */
[----:B01----:R-:W-:Y:S05]  /*86d0*/  ENDCOLLECTIVE ;  /* 0x000000000000791b */ /* 0x003fea0003800000 */
.L_x_4225:
[----:B------:R-:W-:-:S05]  /*86e0*/  FADD.FTZ R110, R87, R110 ;  /* 0x0000006e576e7221 */ /* 0x000fca0000010000 */
[----:B------:R-:W-:Y:S02]  /*86f0*/  MOV R116, R110 ;  /* 0x0000006e00747202 */ /* 0x000fe40000000f00 */
[----:B------:R-:W-:-:S07]  /*8700*/  MOV R86, R115 ;  /* 0x0000007300567202 */ /* 0x000fce0000000f00 */
[----:B------:R-:W-:Y:S05]  /*8710*/  WARPSYNC.COLLECTIVE R113, `(.L_x_4226) ;  /* 0x0000000071087348 */ /* 0x000fea0003c00000 */
[----:B------:R0:W1:Y:S02]  /*8720*/  SHFL.BFLY P4, R115, R116, R117, R118 ;  /* 0x0c00007574737389 */ /* 0x0000640000080076 */
[----:B01----:R-:W-:Y:S05]  /*8730*/  ENDCOLLECTIVE ;  /* 0x000000000000791b */ /* 0x003fea0003800000 */
.L_x_4226:
[----:B------:R-:W-:-:S05]  /*8740*/  FADD.FTZ R86, R111, R86 ;  /* 0x000000566f567221 */ /* 0x000fca0000010000 */
[----:B------:R-:W-:Y:S01]  /*8750*/  MOV R116, R86 ;  /* 0x0000005600747202 */ /* 0x000fe20000000f00 */
[----:B------:R-:W-:Y:S01]  /*8760*/  HFMA2 R117, -RZ, RZ, 0, 9.5367431640625e-07 ;  /* 0x00000010ff757431 */ /* 0x000fe200000001ff */
[----:B------:R-:W-:-:S07]  /*8770*/  MOV R83, R115 ;  /* 0x0000007300537202 */ /* 0x000fce0000000f00 */
[----:B------:R-:W-:Y:S05]  /*8780*/  WARPSYNC.COLLECTIVE R113, `(.L_x_4227) ;  /* 0x0000000071087348 */ /* 0x000fea0003c00000 */
[----:B------:R0:W1:Y:S02]  /*8790*/  SHFL.BFLY P4, R115, R116, R117, R118 ;  /* 0x0c00007574737389 */ /* 0x0000640000080076 */
[----:B01----:R-:W-:Y:S05]  /*87a0*/  ENDCOLLECTIVE ;  /* 0x000000000000791b */ /* 0x003fea0003800000 */
.L_x_4227:
[----:B------:R-:W-:-:S05]  /*87b0*/  FADD.FTZ R83, R110, R83 ;  /* 0x000000536e537221 */ /* 0x000fca0000010000 */
[----:B------:R-:W-:Y:S02]  /*87c0*/  MOV R116, R83 ;  /* 0x0000005300747202 */ /* 0x000fe40000000f00 */
[----:B------:R-:W-:-:S07]  /*87d0*/  MOV R85, R115 ;  /* 0x0000007300557202 */ /* 0x000fce0000000f00 */
[----:B------:R-:W-:Y:S05]  /*87e0*/  WARPSYNC.COLLECTIVE R113, `(.L_x_4228) ;  /* 0x0000000071087348 */ /* 0x000fea0003c00000 */
[----:B------:R0:W1:Y:S02]  /*87f0*/  SHFL.BFLY P4, R115, R116, R117, R118 ;  /* 0x0c00007574737389 */ /* 0x0000640000080076 */
[----:B01----:R-:W-:Y:S05]  /*8800*/  ENDCOLLECTIVE ;  /* 0x000000000000791b */ /* 0x003fea0003800000 */
.L_x_4228:
[----:B------:R-:W-:Y:S01]  /*8810*/  MOV R84, R115 ;  /* 0x0000007300547202 */ /* 0x000fe20000000f00 */
[----:B------:R-:W-:Y:S06]  /*8820*/  BRA `(.L_x_4229) ;  /* 0xffffff9000447947 */ /* 0x000fec000383ffff */
.L_x_4230:
        /* <DEDUP_REMOVED lines=13> */
.L_x_5029:


//--------------------- .text._ZN10layer_norm31ln_parallel_residual_bwd_kernelINS_13Kernel_traitsIfffffjLj768ELj1ELj4ELj1ELj16ENS_18Kernel_traits_baseILj768EfffffjLj128EEEEELb0ELb0ELb0EEEvNS_9BwdParamsE --------------------------
	.section	.text._ZN10layer_norm31ln_parallel_residual_bwd_kernelINS_13Kernel_traitsIfffffjLj768ELj1ELj4ELj1ELj16ENS_18Kernel_traits_baseILj768EfffffjLj128EEEEELb0ELb0ELb0EEEvNS_9BwdParamsE,"ax",@progbits
	.align	128
        .global         _ZN10layer_norm31ln_parallel_residual_bwd_kernelINS_13Kernel_traitsIfffffjLj768ELj1ELj4ELj1ELj16ENS_18Kernel_traits_baseILj768EfffffjLj128EEEEELb0ELb0ELb0EEEvNS_9BwdParamsE
        .type           _ZN10layer_norm31ln_parallel_residual_bwd_kernelINS_13Kernel_traitsIfffffjLj768ELj1ELj4ELj1ELj16ENS_18Kernel_traits_baseILj768EfffffjLj128EEEEELb0ELb0ELb0EEEvNS_9BwdParamsE,@function
        .size           _ZN10layer_norm31ln_parallel_residual_bwd_kernelINS_13Kernel_traitsIfffffjLj768ELj1ELj4ELj1ELj16ENS_18Kernel_traits_baseILj768EfffffjLj128EEEEELb0ELb0ELb0EEEvNS_9BwdParamsE,(.L_x_5030 - _ZN10layer_norm31ln_parallel_residual_bwd_kernelINS_13Kernel_traitsIfffffjLj768ELj1ELj4ELj1ELj16ENS_18Kernel_traits_baseILj768EfffffjLj128EEEEELb0ELb0ELb0EEEvNS_9BwdParamsE)
        .other          _ZN10layer_norm31ln_parallel_residual_bwd_kernelINS_13Kernel_traitsIfffffjLj768ELj1ELj4ELj1ELj16ENS_18Kernel_traits_baseILj768EfffffjLj128EEEEELb0ELb0ELb0EEEvNS_9BwdParamsE,@"STO_CUDA_ENTRY STV_DEFAULT"
_ZN10layer_norm31ln_parallel_residual_bwd_kernelINS_13Kernel_traitsIfffffjLj768ELj1ELj4ELj1ELj16ENS_18Kernel_traits_baseILj768EfffffjLj128EEEEELb0ELb0ELb0EEEvNS_9BwdParamsE:
.text._ZN10layer_norm31ln_parallel_residual_bwd_kernelINS_13Kernel_traitsIfffffjLj768ELj1ELj4ELj1ELj16ENS_18Kernel_traits_baseILj768EfffffjLj128EEEEELb0ELb0ELb0EEEvNS_9BwdParamsE:
        /* <DEDUP_REMOVED lines=35> */
[----:B------:R-:W5:Y:S04]  /*0230*/  @P0 LDG.E.128 R20, desc[UR10][R6.64] ;  /* 0x0000000a06140981 */ /* 0x000f68000c1e1d00 */
[C---:B----4-:R-:W-:Y:S01]  /*0240*/  @P1 IMAD.WIDE.U32 R14, R3.reuse, 0x10, R10 ;  /* 0x00000010030e1825 */ /* 0x050fe200078e000a */
[----:B------:R-:W3:Y:S01]  /*0250*/  LDC.64 R74, c[0x0][0x3d0] ;  /* 0x0000f400ff4a7b82 */ /* 0x000ee20000000a00 */
[----:B------:R-:W5:Y:S02]  /*0260*/  @P0 LDG.E.128 R24, desc[UR10][R8.64] ;  /* 0x0000000a08180981 */ /* 0x000f64000c1e1d00 */
[C---:B-1----:R-:W-:Y:S01]  /*0270*/  @P1 IMAD.WIDE.U32 R16, R3.reuse, 0x10, R12 ;  /* 0x0000001003101825 */ /* 0x042fe200078e000c */
[----:B------:R-:W-:Y:S01]  /*0280*/  @P1 IADD3 R3, PT, PT, R3, 0x20, RZ ;  /* 0x0000002003031810 */ /* 0x000fe20007ffe0ff */
[----:B------:R-:W5:Y:S03]  /*0290*/  @P1 LDG.E.128 R28, desc[UR10][R14.64] ;  /* 0x0000000a0e1c1981 */ /* 0x000f66000c1e1d00 */
[----:B------:R-:W1:Y:S01]  /*02a0*/  LDC.64 R76, c[0x0][0x3d8] ;  /* 0x0000f600ff4c7b82 */ /* 0x000e620000000a00 */
[----:B0-----:R-:W-:-:S07]  /*02b0*/  @P2 IMAD.WIDE.U32 R18, R3, 0x10, R18 ;  /* 0x0000001003122825 */ /* 0x001fce00078e0012 */
[----:B------:R-:W0:Y:S01]  /*02c0*/  S2UR UR4, SR_CTAID.X ;  /* 0x00000000000479c3 */ /* 0x000e220000002500 */
[C---:B------:R-:W-:Y:S01]  /*02d0*/  @P2 IMAD.WIDE.U32 R68, R3.reuse, 0x10, R68 ;  /* 0x0000001003442825 */ /* 0x040fe200078e0044 */
[----:B------:R-:W-:Y:S01]  /*02e0*/  @P2 IADD3 R3, PT, PT, R3, 0x20, RZ ;  /* 0x0000002003032810 */ /* 0x000fe20007ffe0ff */
[----:B------:R-:W5:Y:S04]  /*02f0*/  @P2 LDG.E.128 R36, desc[UR10][R18.64] ;  /* 0x0000000a12242981 */ /* 0x000f68000c1e1d00 */
[C---:B------:R-:W-:Y:S01]  /*0300*/  @P3 IMAD.WIDE.U32 R70, R3.reuse, 0x10, R70 ;  /* 0x0000001003463825 */ /* 0x040fe200078e0046 */
[----:B------:R-:W4:Y:S01]  /*0310*/  LDC.64 R10, c[0x0][0x3d0] ;  /* 0x0000f400ff0a7b82 */ /* 0x000f220000000a00 */
[----:B------:R-:W-:Y:S01]  /*0320*/  SHF.R.U32.HI R5, RZ, 0x5, R152 ;  /* 0x00000005ff057819 */ /* 0x000fe20000011698 */
[----:B------:R-:W5:Y:S01]  /*0330*/  @P1 LDG.E.128 R32, desc[UR10][R16.64] ;  /* 0x0000000a10201981 */ /* 0x000f62000c1e1d00 */
[C---:B--2---:R-:W-:Y:S01]  /*0340*/  @P3 IMAD.WIDE.U32 R72, R3.reuse, 0x10, R72 ;  /* 0x0000001003483825 */ /* 0x044fe200078e0048 */
[----:B------:R-:W-:-:S04]  /*0350*/  @P3 IADD3 R3, PT, PT, R3, 0x20, RZ ;  /* 0x0000002003033810 */ /* 0x000fc80007ffe0ff */
[----:B------:R-:W2:Y:S01]  /*0360*/  LDC.64 R12, c[0x0][0x3d8] ;  /* 0x0000f600ff0c7b82 */ /* 0x000ea20000000a00 */
[C---:B---3--:R-:W-:Y:S01]  /*0370*/  @P4 IMAD.WIDE.U32 R74, R3.reuse, 0x10, R74 ;  /* 0x00000010034a4825 */ /* 0x048fe200078e004a */
[----:B------:R3:W5:Y:S03]  /*0380*/  @P2 LDG.E.128 R40, desc[UR10][R68.64] ;  /* 0x0000000a44282981 */ /* 0x000766000c1e1d00 */
[C---:B-1----:R-:W-:Y:S01]  /*0390*/  @P4 IMAD.WIDE.U32 R76, R3.reuse, 0x10, R76 ;  /* 0x00000010034c4825 */ /* 0x042fe200078e004c */
[----:B------:R-:W-:Y:S01]  /*03a0*/  @P4 IADD3 R3, PT, PT, R3, 0x20, RZ ;  /* 0x0000002003034810 */ /* 0x000fe20007ffe0ff */
[----:B------:R1:W5:Y:S01]  /*03b0*/  @P3 LDG.E.128 R44, desc[UR10][R70.64] ;  /* 0x0000000a462c3981 */ /* 0x000362000c1e1d00 */
[----:B0-----:R-:W-:Y:S01]  /*03c0*/  USHF.L.U32 UR4, UR4, 0x2, URZ ;  /* 0x0000000204047899 */ /* 0x001fe200080006ff */
[----:B------:R-:W-:Y:S02]  /*03d0*/  CS2R R96, SRZ ;  /* 0x0000000000607805 */ /* 0x000fe4000001ff00 */
[----:B------:R-:W-:Y:S01]  /*03e0*/  CS2R R98, SRZ ;  /* 0x0000000000627805 */ /* 0x000fe2000001ff00 */
[----:B------:R-:W5:Y:S01]  /*03f0*/  @P3 LDG.E.128 R48, desc[UR10][R72.64] ;  /* 0x0000000a48303981 */ /* 0x000f62000c1e1d00 */
[----:B---3--:R-:W-:-:S02]  /*0400*/  CS2R R68, SRZ ;  /* 0x0000000000447805 */ /* 0x008fc4000001ff00 */
[----:B------:R-:W-:Y:S02]  /*0410*/  CS2R R78, SRZ ;  /* 0x00000000004e7805 */ /* 0x000fe4000001ff00 */
[----:B------:R-:W-:Y:S01]  /*0420*/  CS2R R80, SRZ ;  /* 0x0000000000507805 */ /* 0x000fe2000001ff00 */
[----:B------:R-:W5:Y:S01]  /*0430*/  @P4 LDG.E.128 R52, desc[UR10][R74.64] ;  /* 0x0000000a4a344981 */ /* 0x000f62000c1e1d00 */
[C---:B----4-:R-:W-:Y:S01]  /*0440*/  @P5 IMAD.WIDE.U32 R10, R3.reuse, 0x10, R10 ;  /* 0x00000010030a5825 */ /* 0x050fe200078e000a */
[----:B------:R-:W-:Y:S02]  /*0450*/  CS2R R82, SRZ ;  /* 0x0000000000527805 */ /* 0x000fe4000001ff00 */
[----:B------:R-:W-:Y:S01]  /*0460*/  CS2R R84, SRZ ;  /* 0x0000000000547805 */ /* 0x000fe2000001ff00 */
[----:B------:R0:W5:Y:S04]  /*0470*/  @P4 LDG.E.128 R56, desc[UR10][R76.64] ;  /* 0x0000000a4c384981 */ /* 0x000168000c1e1d00 */
[----:B------:R3:W5:Y:S01]  /*0480*/  @P5 LDG.E.128 R60, desc[UR10][R10.64] ;  /* 0x0000000a0a3c5981 */ /* 0x000762000c1e1d00 */
[----:B--2---:R-:W-:-:S05]  /*0490*/  @P5 IMAD.WIDE.U32 R12, R3, 0x10, R12 ;  /* 0x00000010030c5825 */ /* 0x004fca00078e000c */
[----:B------:R3:W5:Y:S01]  /*04a0*/  @P5 LDG.E.128 R64, desc[UR10][R12.64] ;  /* 0x0000000a0c405981 */ /* 0x000762000c1e1d00 */
[----:B------:R-:W-:-:S04]  /*04b0*/  LOP3.LUT R5, R5, UR4, RZ, 0xfc, !PT ;  /* 0x0000000405057c12 */ /* 0x000fc8000f8efcff */
[----:B------:R-:W-:Y:S02]  /*04c0*/  ISETP.GE.AND P1, PT, R5, UR5, PT ;  /* 0x0000000505007c0c */ /* 0x000fe4000bf26270 */
[----:B-1----:R-:W-:Y:S02]  /*04d0*/  CS2R R70, SRZ ;  /* 0x0000000000467805 */ /* 0x002fe4000001ff00 */
[----:B0-----:R-:W-:Y:S02]  /*04e0*/  CS2R R76, SRZ ;  /* 0x00000000004c7805 */ /* 0x001fe4000001ff00 */
        /* <DEDUP_REMOVED lines=91> */
.L_x_4305:
[----:B0-----:R-:W0:Y:S02]  /*0aa0*/  LDC.64 R6, c[0x0][0x3c0] ;  /* 0x0000f000ff067b82 */ /* 0x001e240000000a00 */
[----:B01-34-:R-:W-:-:S06]  /*0ab0*/  IMAD.WIDE R194, R5, 0x4, R6 ;  /* 0x0000000405c27825 */ /* 0x01bfcc00078e0206 */
        /* <DEDUP_REMOVED lines=35> */
[----:B------:R0:W5:Y:S02]  /*0cf0*/  @P0 LDG.E.128 R164, desc[UR10][R246.64] ;  /* 0x0000000af6a40981 */ /* 0x000164000c1e1d00 */
[----:B0-----:R-:W-:Y:S01]  /*0d00*/  IADD3 R246, PT, PT, R6, 0x20, RZ ;  /* 0x0000002006f67810 */ /* 0x001fe20007ffe0ff */
[C---:B---3--:R-:W-:Y:S01]  /*0d10*/  FADD.FTZ R204, -R245.reuse, R192 ;  /* 0x000000c0f5cc7221 */ /* 0x048fe20000010100 */
[----:B------:R-:W-:-:S03]  /*0d20*/  FADD.FTZ R214, -R245, R193 ;  /* 0x000000c1f5d67221 */ /* 0x000fc60000010100 */
[----:B-----5:R-:W-:Y:S01]  /*0d30*/  FMUL.FTZ R3, R7, R204 ;  /* 0x000000cc07037220 */ /* 0x020fe20000410000 */
[----:B----4-:R-:W-:Y:S01]  /*0d40*/  FMUL.FTZ R215, R24, R196 ;  /* 0x000000c418d77220 */ /* 0x010fe20000410000 */
[----:B------:R-:W-:Y:S01]  /*0d50*/  FMUL.FTZ R192, R25, R197 ;  /* 0x000000c519c07220 */ /* 0x000fe20000410000 */
[----:B------:R-:W-:Y:S01]  /*0d60*/  FMUL.FTZ R193, R26, R198 ;  /* 0x000000c61ac17220 */ /* 0x000fe20000410000 */
[----:B------:R-:W-:Y:S01]  /*0d70*/  FADD.FTZ R194, -R245, R194 ;  /* 0x000000c2f5c27221 */ /* 0x000fe20000010100 */
[----:B--2---:R-:W-:Y:S01]  /*0d80*/  FFMA.FTZ R204, R20, R200, R215 ;  /* 0x000000c814cc7223 */ /* 0x004fe200000100d7 */
[----:B------:R-:W-:Y:S01]  /*0d90*/  FFMA.FTZ R215, R21, R201, R192 ;  /* 0x000000c915d77223 */ /* 0x000fe200000100c0 */
[----:B------:R-:W-:Y:S01]  /*0da0*/  FFMA.FTZ R228, R22, R202, R193 ;  /* 0x000000ca16e47223 */ /* 0x000fe200000100c1 */
[----:B------:R-:W-:Y:S01]  /*0db0*/  FMUL.FTZ R214, R7, R214 ;  /* 0x000000d607d67220 */ /* 0x000fe20000410000 */
[----:B------:R-:W-:Y:S01]  /*0dc0*/  FADD.FTZ R192, RZ, R204 ;  /* 0x000000ccffc07221 */ /* 0x000fe20000010000 */
[----:B------:R-:W-:Y:S01]  /*0dd0*/  FFMA.FTZ R193, R3, R204, RZ ;  /* 0x000000cc03c17223 */ /* 0x000fe200000100ff */
[----:B------:R-:W-:Y:S01]  /*0de0*/  FMUL.FTZ R227, R7, R194 ;  /* 0x000000c207e37220 */ /* 0x000fe20000410000 */
[----:B------:R-:W-:Y:S01]  /*0df0*/  FADD.FTZ R242, -R245, R195 ;  /* 0x000000c3f5f27221 */ /* 0x000fe20000010100 */
[----:B------:R-:W-:Y:S01]  /*0e00*/  FADD.FTZ R195, R192, R215 ;  /* 0x000000d7c0c37221 */ /* 0x000fe20000010000 */
[----:B------:R-:W-:Y:S01]  /*0e10*/  FMUL.FTZ R194, R27, R199 ;  /* 0x000000c71bc27220 */ /* 0x000fe20000410000 */
[----:B------:R-:W-:Y:S01]  /*0e20*/  FFMA.FTZ R192, R214, R215, R193 ;  /* 0x000000d7d6c07223 */ /* 0x000fe200000100c1 */
        /* <DEDUP_REMOVED lines=22> */
.L_x_4233:
[----:B------:R-:W-:Y:S05]  /*0f90*/  BSYNC.RECONVERGENT B0 ;  /* 0x0000000000007941 */ /* 0x000fea0003800200 */
.L_x_4232:
[----:B------:R-:W-:Y:S04]  /*0fa0*/  BSSY.RECONVERGENT B0, `(.L_x_4234) ;  /* 0x0000039000007945 */ /* 0x000fe80003800200 */
[----:B------:R-:W-:Y:S05]  /*0fb0*/  @!P5 BRA `(.L_x_4235) ;  /* 0x0000000000dcd947 */ /* 0x000fea0003800000 */
[----:B------:R-:W0:Y:S08]  /*0fc0*/  LDC.64 R192, c[0x0][0x3a8] ;  /* 0x0000ea00ffc07b82 */ /* 0x000e300000000a00 */
[----:B------:R-:W1:Y:S08]  /*0fd0*/  LDC.64 R196, c[0x0][0x430] ;  /* 0x00010c00ffc47b82 */ /* 0x000e700000000a00 */
[----:B------:R-:W2:Y:S01]  /*0fe0*/  LDC.64 R200, c[0x0][0x428] ;  /* 0x00010a00ffc87b82 */ /* 0x000ea20000000a00 */
[----:B------:R-:W-:-:S04]  /*0ff0*/  ISETP.NE.U32.AND P0, PT, RZ, UR12, PT ;  /* 0x0000000cff007c0c */ /* 0x000fc8000bf05070 */
[----:B------:R-:W-:Y:S01]  /*1000*/  ISETP.NE.AND.EX P0, PT, RZ, UR13, PT, P0 ;  /* 0x0000000dff007c0c */ /* 0x000fe2000bf05300 */
[----:B0-----:R-:W-:-:S06]  /*1010*/  IMAD.WIDE.U32 R192, R246, 0x10, R192 ;  /* 0x00000010f6c07825 */ /* 0x001fcc00078e00c0 */
[----:B------:R-:W3:Y:S01]  /*1020*/  LDG.E.128 R192, desc[UR10][R192.64] ;  /* 0x0000000ac0c07981 */ /* 0x000ee2000c1e1d00 */
[----:B-1----:R-:W-:-:S05]  /*1030*/  IMAD.WIDE.U32 R196, R246, 0x10, R196 ;  /* 0x00000010f6c47825 */ /* 0x002fca00078e00c4 */
[----:B------:R-:W0:Y:S01]  /*1040*/  @P0 LDC.64 R8, c[0x0][0x438] ;  /* 0x00010e00ff080b82 */ /* 0x000e220000000a00 */
[----:B------:R-:W4:Y:S01]  /*1050*/  LDG.E.128 R196, desc[UR10][R196.64] ;  /* 0x0000000ac4c47981 */ /* 0x000f22000c1e1d00 */
[----:B--2---:R-:W-:-:S06]  /*1060*/  IMAD.WIDE.U32 R200, R246, 0x10, R200 ;  /* 0x00000010f6c87825 */ /* 0x004fcc00078e00c8 */
[----:B------:R-:W2:Y:S01]  /*1070*/  LDG.E.128 R200, desc[UR10][R200.64] ;  /* 0x0000000ac8c87981 */ /* 0x000ea2000c1e1d00 */
[----:B0-----:R-:W-:-:S05]  /*1080*/  @P0 IMAD.WIDE.U32 R250, R246, 0x10, R8 ;  /* 0x00000010f6fa0825 */ /* 0x001fca00078e0008 */
[----:B------:R0:W5:Y:S01]  /*1090*/  @P0 LDG.E.128 R16, desc[UR10][R250.64] ;  /* 0x0000000afa100981 */ /* 0x000162000c1e1d00 */
[----:B------:R-:W-:Y:S01]  /*10a0*/  IADD3 R246, PT, PT, R246, 0x20, RZ ;  /* 0x00000020f6f67810 */ /* 0x000fe20007ffe0ff */
[C---:B---3--:R-:W-:Y:S01]  /*10b0*/  FADD.FTZ R8, -R245.reuse, R192 ;  /* 0x000000c0f5087221 */ /* 0x048fe20000010100 */
[----:B------:R-:W-:-:S03]  /*10c0*/  FADD.FTZ R212, -R245, R193 ;  /* 0x000000c1f5d47221 */ /* 0x000fc60000010100 */
[----:B-----5:R-:W-:Y:S01]  /*10d0*/  FMUL.FTZ R9, R7, R8 ;  /* 0x0000000807097220 */ /* 0x020fe20000410000 */
[----:B----4-:R-:W-:Y:S01]  /*10e0*/  FMUL.FTZ R213, R32, R196 ;  /* 0x000000c420d57220 */ /* 0x010fe20000410000 */
[----:B------:R-:W-:Y:S01]  /*10f0*/  FMUL.FTZ R192, R33, R197 ;  /* 0x000000c521c07220 */ /* 0x000fe20000410000 */
[----:B------:R-:W-:Y:S02]  /*1100*/  FMUL.FTZ R193, R34, R198 ;  /* 0x000000c622c17220 */ /* 0x000fe40000410000 */
[----:B--2---:R-:W-:Y:S01]  /*1110*/  FFMA.FTZ R8, R28, R200, R213 ;  /* 0x000000c81c087223 */ /* 0x004fe200000100d5 */
[----:B------:R-:W-:Y:S01]  /*1120*/  FFMA.FTZ R213, R29, R201, R192 ;  /* 0x000000c91dd57223 */ /* 0x000fe200000100c0 */
[----:B------:R-:W-:Y:S01]  /*1130*/  FMUL.FTZ R192, R35, R199 ;  /* 0x000000c723c07220 */ /* 0x000fe20000410000 */
[----:B------:R-:W-:Y:S01]  /*1140*/  FFMA.FTZ R226, R30, R202, R193 ;  /* 0x000000ca1ee27223 */ /* 0x000fe200000100c1 */
[----:B------:R-:W-:Y:S02]  /*1150*/  FMUL.FTZ R212, R7, R212 ;  /* 0x000000d407d47220 */ /* 0x000fe40000410000 */
[----:B------:R-:W-:Y:S01]  /*1160*/  FFMA.FTZ R239, R31, R203, R192 ;  /* 0x000000cb1fef7223 */ /* 0x000fe200000100c0 */
[----:B------:R-:W-:Y:S01]  /*1170*/  FADD.FTZ R192, R247, R8 ;  /* 0x00000008f7c07221 */ /* 0x000fe20000010000 */
[----:B------:R-:W-:Y:S01]  /*1180*/  FADD.FTZ R194, -R245, R194 ;  /* 0x000000c2f5c27221 */ /* 0x000fe20000010100 */
[----:B------:R-:W-:Y:S01]  /*1190*/  FFMA.FTZ R193, R9, R8, R248 ;  /* 0x0000000809c17223 */ /* 0x000fe200000100f8 */
[----:B------:R-:W-:Y:S01]  /*11a0*/  FADD.FTZ R240, -R245, R195 ;  /* 0x000000c3f5f07221 */ /* 0x000fe20000010100 */
[----:B------:R-:W-:Y:S01]  /*11b0*/  FADD.FTZ R195, R192, R213 ;  /* 0x000000d5c0c37221 */ /* 0x000fe20000010000 */
[C---:B------:R-:W-:Y:S01]  /*11c0*/  FMUL.FTZ R225, R7.reuse, R194 ;  /* 0x000000c207e17220 */ /* 0x040fe20000410000 */
[----:B------:R-:W-:Y:S01]  /*11d0*/  FFMA.FTZ R192, R212, R213, R193 ;  /* 0x000000d5d4c07223 */ /* 0x000fe200000100c1 */
[----:B------:R-:W-:Y:S01]  /*11e0*/  FMUL.FTZ R240, R7, R240 ;  /* 0x000000f007f07220 */ /* 0x000fe20000410000 */
[----:B------:R-:W-:-:S02]  /*11f0*/  FADD.FTZ R194, R195, R226 ;  /* 0x000000e2c3c27221 */ /* 0x000fc40000010000 */
        /* <DEDUP_REMOVED lines=19> */
.L_x_4235:
[----:B------:R-:W-:Y:S05]  /*1330*/  BSYNC.RECONVERGENT B0 ;  /* 0x0000000000007941 */ /* 0x000fea0003800200 */
.L_x_4234:
        /* <DEDUP_REMOVED lines=28> */
[----:B0-----:R-:W-:Y:S01]  /*1500*/  FFMA.FTZ R237, R39, R203, R192 ;  /* 0x000000cb27ed7223 */ /* 0x001fe200000100c0 */
        /* <DEDUP_REMOVED lines=28> */
.L_x_4237:
[----:B------:R-:W-:Y:S05]  /*16d0*/  BSYNC.RECONVERGENT B0 ;  /* 0x0000000000007941 */ /* 0x000fea0003800200 */
.L_x_4236:
        /* <DEDUP_REMOVED lines=57> */
.L_x_4239:
[----:B------:R-:W-:Y:S05]  /*1a70*/  BSYNC.RECONVERGENT B0 ;  /* 0x0000000000007941 */ /* 0x000fea0003800200 */
.L_x_4238:
        /* <DEDUP_REMOVED lines=57> */
.L_x_4241:
[----:B------:R-:W-:Y:S05]  /*1e10*/  BSYNC.RECONVERGENT B0 ;  /* 0x0000000000007941 */ /* 0x000fea0003800200 */
.L_x_4240:
[----:B------:R-:W-:Y:S04]  /*1e20*/  BSSY.RECONVERGENT B0, `(.L_x_4242) ;  /* 0x0000038000007945 */ /* 0x000fe80003800200 */
[----:B------:R-:W-:Y:S05]  /*1e30*/  @!P3 BRA `(.L_x_4243) ;  /* 0x0000000000d8b947 */ /* 0x000fea0003800000 */
[----:B------:R-:W0:Y:S01]  /*1e40*/  LDC.64 R192, c[0x0][0x3a8] ;  /* 0x0000ea00ffc07b82 */ /* 0x000e220000000a00 */
[----:B------:R-:W-:-:S07]  /*1e50*/  ISETP.NE.U32.AND P0, PT, RZ, UR12, PT ;  /* 0x0000000cff007c0c */ /* 0x000fce000bf05070 */
        /* <DEDUP_REMOVED lines=8> */
[----:B------:R-:W-:-:S13]  /*1ee0*/  ISETP.NE.AND.EX P0, PT, RZ, UR13, PT, P0 ;  /* 0x0000000dff007c0c */ /* 0x000fda000bf05300 */
[----:B------:R-:W0:Y:S02]  /*1ef0*/  @P0 LDC.64 R230, c[0x0][0x438] ;  /* 0x00010e00ffe60b82 */ /* 0x000e240000000a00 */
[----:B0-----:R-:W-:-:S05]  /*1f00*/  @P0 IMAD.WIDE.U32 R230, R246, 0x10, R230 ;  /* 0x00000010f6e60825 */ /* 0x001fca00078e00e6 */
[----:B------:R0:W5:Y:S01]  /*1f10*/  @P0 LDG.E.128 R180, desc[UR10][R230.64] ;  /* 0x0000000ae6b40981 */ /* 0x000162000c1e1d00 */
[C---:B---3--:R-:W-:Y:S01]  /*1f20*/  FADD.FTZ R216, -R245.reuse, R192 ;  /* 0x000000c0f5d87221 */ /* 0x048fe20000010100 */
[----:B------:R-:W-:-:S03]  /*1f30*/  FADD.FTZ R218, -R245, R193 ;  /* 0x000000c1f5da7221 */ /* 0x000fc60000010100 */
[----:B-----5:R-:W-:Y:S01]  /*1f40*/  FMUL.FTZ R205, R7, R216 ;  /* 0x000000d807cd7220 */ /* 0x020fe20000410000 */
[----:B----4-:R-:W-:Y:S01]  /*1f50*/  FMUL.FTZ R193, R64, R196 ;  /* 0x000000c440c17220 */ /* 0x010fe20000410000 */
[----:B------:R-:W-:Y:S01]  /*1f60*/  FMUL.FTZ R192, R65, R197 ;  /* 0x000000c541c07220 */ /* 0x000fe20000410000 */
[----:B------:R-:W-:Y:S02]  /*1f70*/  FADD.FTZ R194, -R245, R194 ;  /* 0x000000c2f5c27221 */ /* 0x000fe40000010100 */
[----:B--2---:R-:W-:Y:S01]  /*1f80*/  FFMA.FTZ R216, R60, R200, R193 ;  /* 0x000000c83cd87223 */ /* 0x004fe200000100c1 */
[----:B------:R-:W-:Y:S01]  /*1f90*/  FMUL.FTZ R193, R66, R198 ;  /* 0x000000c642c17220 */ /* 0x000fe20000410000 */
[----:B------:R-:W-:Y:S01]  /*1fa0*/  FFMA.FTZ R223, R61, R201, R192 ;  /* 0x000000c93ddf7223 */ /* 0x000fe200000100c0 */
[----:B------:R-:W-:Y:S01]  /*1fb0*/  FMUL.FTZ R218, R7, R218 ;  /* 0x000000da07da7220 */ /* 0x000fe20000410000 */
[----:B------:R-:W-:Y:S01]  /*1fc0*/  FADD.FTZ R192, R247, R216 ;  /* 0x000000d8f7c07221 */ /* 0x000fe20000010000 */
[----:B0-----:R-:W-:Y:S01]  /*1fd0*/  FFMA.FTZ R230, R62, R202, R193 ;  /* 0x000000ca3ee67223 */ /* 0x001fe200000100c1 */
[----:B------:R-:W-:Y:S01]  /*1fe0*/  FFMA.FTZ R193, R205, R216, R248 ;  /* 0x000000d8cdc17223 */ /* 0x000fe200000100f8 */
[----:B------:R-:W-:Y:S01]  /*1ff0*/  FADD.FTZ R238, -R245, R195 ;  /* 0x000000c3f5ee7221 */ /* 0x000fe20000010100 */
[----:B------:R-:W-:Y:S01]  /*2000*/  FMUL.FTZ R229, R7, R194 ;  /* 0x000000c207e57220 */ /* 0x000fe20000410000 */
        /* <DEDUP_REMOVED lines=25> */
.L_x_4243:
[----:B------:R-:W-:Y:S05]  /*21a0*/  BSYNC.RECONVERGENT B0 ;  /* 0x0000000000007941 */ /* 0x000fea0003800200 */
.L_x_4242:
        /* <DEDUP_REMOVED lines=23> */
.L_x_4327:
        /* <DEDUP_REMOVED lines=20> */
[-CC-:B------:R-:W-:Y:S02]  /*2460*/  FFMA.FTZ R200, R242, R197.reuse, R196.reuse ;  /* 0x000000c5f2c87223 */ /* 0x180fe400000100c4 */
[----:B------:R-:W-:Y:S01]  /*2470*/  FADD.FTZ R192, R204, -R193 ;  /* 0x800000c1ccc07221 */ /* 0x000fe20000010000 */
[----:B------:R-:W-:Y:S01]  /*2480*/  FFMA.FTZ R193, R227, R197, R196 ;  /* 0x000000c5e3c17223 */ /* 0x000fe200000100c4 */
[----:B------:R-:W-:Y:S01]  /*2490*/  FADD.FTZ R194, R215, -R194 ;  /* 0x800000c2d7c27221 */ /* 0x000fe20000010000 */
[----:B------:R-:W-:Y:S01]  /*24a0*/  FADD.FTZ R200, R241, -R200 ;  /* 0x800000c8f1c87221 */ /* 0x000fe20000010000 */
[C---:B-----5:R-:W-:Y:S01]  /*24b0*/  FMUL.FTZ R192, R7.reuse, R192 ;  /* 0x000000c007c07220 */ /* 0x060fe20000410000 */
[----:B0-----:R-:W-:Y:S01]  /*24c0*/  FADD.FTZ R198, R228, -R193 ;  /* 0x800000c1e4c67221 */ /* 0x001fe20000010000 */
[C---:B------:R-:W-:Y:S01]  /*24d0*/  FMUL.FTZ R193, R7.reuse, R194 ;  /* 0x000000c207c17220 */ /* 0x040fe20000410000 */
[----:B------:R-:W-:-:S02]  /*24e0*/  FMUL.FTZ R195, R7, R200 ;  /* 0x000000c807c37220 */ /* 0x000fc40000410000 */
[----:B------:R-:W-:Y:S01]  /*24f0*/  FMUL.FTZ R194, R7, R198 ;  /* 0x000000c607c27220 */ /* 0x000fe20000410000 */
[----:B------:R-:W-:Y:S06]  /*2500*/  BRA `(.L_x_4250) ;  /* 0x0000000800207947 */ /* 0x000fec0003800000 */
.L_x_4249:
        /* <DEDUP_REMOVED lines=17> */
.L_x_4248:
        /* <DEDUP_REMOVED lines=20> */
.L_x_4251:
        /* <DEDUP_REMOVED lines=21> */
.L_x_4247:
        /* <DEDUP_REMOVED lines=21> */
.L_x_4253:
        /* <DEDUP_REMOVED lines=17> */
.L_x_4252:
        /* <DEDUP_REMOVED lines=20> */
.L_x_4254:
        /* <DEDUP_REMOVED lines=20> */
.L_x_4250:
[----:B------:R-:W-:Y:S01]  /*2d90*/  ISETP.NE.U32.AND P4, PT, RZ, UR4, PT ;  /* 0x00000004ff007c0c */ /* 0x000fe2000bf85070 */
[----:B------:R-:W1:Y:S03]  /*2da0*/  LDC.64 R200, c[0x0][0x468] ;  /* 0x00011a00ffc87b82 */ /* 0x000e660000000a00 */
[----:B------:R-:W-:-:S13]  /*2db0*/  ISETP.NE.AND.EX P4, PT, RZ, UR5, PT, P4 ;  /* 0x00000005ff007c0c */ /* 0x000fda000bf85340 */
[----:B0-----:R-:W0:Y:S01]  /*2dc0*/  @P4 LDC.64 R198, c[0x0][0x478] ;  /* 0x00011e00ffc64b82 */ /* 0x001e220000000a00 */
[----:B-1----:R-:W-:-:S04]  /*2dd0*/  IMAD.WIDE.U32 R200, R6, 0x10, R200 ;  /* 0x0000001006c87825 */ /* 0x002fc800078e00c8 */
[----:B0-----:R-:W-:-:S05]  /*2de0*/  @P4 IMAD.WIDE.U32 R202, R6, 0x10, R198 ;  /* 0x0000001006ca4825 */ /* 0x001fca00078e00c6 */
        /* <DEDUP_REMOVED lines=8> */
.L_x_4246:
[----:B------:R-:W-:Y:S05]  /*2e70*/  BSYNC.RECONVERGENT B0 ;  /* 0x0000000000007941 */ /* 0x000fea0003800200 */
.L_x_4245:
        /* <DEDUP_REMOVED lines=34> */
.L_x_4259:
        /* <DEDUP_REMOVED lines=17> */
.L_x_4258:
        /* <DEDUP_REMOVED lines=21> */
.L_x_4261:
        /* <DEDUP_REMOVED lines=13> */
.L_x_4257:
        /* <DEDUP_REMOVED lines=29> */
.L_x_4263:
        /* <DEDUP_REMOVED lines=17> */
.L_x_4262:
        /* <DEDUP_REMOVED lines=21> */
.L_x_4264:
        /* <DEDUP_REMOVED lines=11> */
[----:B------:R-:W-:-:S07]  /*38b0*/  FMUL.FTZ R194, R7, R198 ;  /* 0x000000c607c27220 */ /* 0x000fce0000410000 */
.L_x_4260:
        /* <DEDUP_REMOVED lines=10> */
.L_x_4256:
[----:B------:R-:W-:Y:S05]  /*3960*/  BSYNC.RECONVERGENT B0 ;  /* 0x0000000000007941 */ /* 0x000fea0003800200 */
.L_x_4255:
        /* <DEDUP_REMOVED lines=35> */
.L_x_4269:
        /* <DEDUP_REMOVED lines=17> */
.L_x_4268:
        /* <DEDUP_REMOVED lines=21> */
.L_x_4271:
        /* <DEDUP_REMOVED lines=13> */
.L_x_4267:
        /* <DEDUP_REMOVED lines=29> */
.L_x_4273:
        /* <DEDUP_REMOVED lines=17> */
.L_x_4272:
        /* <DEDUP_REMOVED lines=21> */
.L_x_4274:
        /* <DEDUP_REMOVED lines=12> */
.L_x_4270:
        /* <DEDUP_REMOVED lines=10> */
.L_x_4266:
[----:B------:R-:W-:Y:S05]  /*4460*/  BSYNC.RECONVERGENT B0 ;  /* 0x0000000000007941 */ /* 0x000fea0003800200 */
.L_x_4265:
        /* <DEDUP_REMOVED lines=14> */
[-CC-:B-1-34-:R-:W-:Y:S01]  /*4550*/  FFMA.FTZ R185, R13, R197.reuse, R196.reuse ;  /* 0x000000c50db97223 */ /* 0x19afe200000100c4 */
        /* <DEDUP_REMOVED lines=20> */
.L_x_4279:
        /* <DEDUP_REMOVED lines=17> */
.L_x_4278:
[----:B-1-34-:R-:W1:Y:S02]  /*47b0*/  LDC.64 R192, c[0x0][0x470] ;  /* 0x00011c00ffc07b82 */ /* 0x01ae640000000a00 */
        /* <DEDUP_REMOVED lines=20> */
.L_x_4281:
        /* <DEDUP_REMOVED lines=13> */
.L_x_4277:
[----:B-1-34-:R-:W1:Y:S02]  /*49d0*/  LDC.64 R192, c[0x0][0x478] ;  /* 0x00011e00ffc07b82 */ /* 0x01ae640000000a00 */
        /* <DEDUP_REMOVED lines=28> */
.L_x_4283:
        /* <DEDUP_REMOVED lines=17> */
.L_x_4282:
        /* <DEDUP_REMOVED lines=21> */
.L_x_4284:
        /* <DEDUP_REMOVED lines=12> */
.L_x_4280:
        /* <DEDUP_REMOVED lines=10> */
.L_x_4276:
[----:B------:R-:W-:Y:S05]  /*4f60*/  BSYNC.RECONVERGENT B0 ;  /* 0x0000000000007941 */ /* 0x000fea0003800200 */
.L_x_4275:
        /* <DEDUP_REMOVED lines=34> */
.L_x_4289:
        /* <DEDUP_REMOVED lines=17> */
.L_x_4288:
        /* <DEDUP_REMOVED lines=21> */
.L_x_4291:
        /* <DEDUP_REMOVED lines=13> */
.L_x_4287:
        /* <DEDUP_REMOVED lines=29> */
.L_x_4293:
        /* <DEDUP_REMOVED lines=17> */
.L_x_4292:
        /* <DEDUP_REMOVED lines=21> */
.L_x_4294:
        /* <DEDUP_REMOVED lines=12> */
.L_x_4290:
        /* <DEDUP_REMOVED lines=10> */
.L_x_4286:
[----:B------:R-:W-:Y:S05]  /*5a50*/  BSYNC.RECONVERGENT B0 ;  /* 0x0000000000007941 */ /* 0x000fea0003800200 */
.L_x_4285:
        /* <DEDUP_REMOVED lines=34> */
.L_x_4299:
        /* <DEDUP_REMOVED lines=17> */
.L_x_4298:
        /* <DEDUP_REMOVED lines=21> */
.L_x_4301:
        /* <DEDUP_REMOVED lines=13> */
.L_x_4297:
        /* <DEDUP_REMOVED lines=29> */
.L_x_4303:
        /* <DEDUP_REMOVED lines=17> */
.L_x_4302:
        /* <DEDUP_REMOVED lines=21> */
.L_x_4304:
        /* <DEDUP_REMOVED lines=12> */
.L_x_4300:
        /* <DEDUP_REMOVED lines=9> */
.L_x_4296:
[----:B------:R-:W-:Y:S05]  /*6530*/  BSYNC.RECONVERGENT B0 ;  /* 0x0000000000007941 */ /* 0x000fea0003800200 */
.L_x_4295:
[----:B-----5:R-:W2:Y:S02]  /*6540*/  LDC.64 R6, c[0x0][0x380] ;  /* 0x0000e000ff067b82 */ /* 0x020ea40000000a00 */
[----:B--2---:R-:W-:-:S04]  /*6550*/  LEA R5, R6, R5, 0x2 ;  /* 0x0000000506057211 */ /* 0x004fc800078e10ff */
[----:B------:R-:W-:-:S13]  /*6560*/  ISETP.GE.AND P2, PT, R5, R7, PT ;  /* 0x000000070500720c */ /* 0x000fda0003f46270 */
[----:B------:R-:W-:Y:S05]  /*6570*/  @!P2 BRA `(.L_x_4305) ;  /* 0xffffffa40048a947 */ /* 0x000fea000383ffff */
.L_x_4231:
[----:B------:R-:W2:Y:S01]  /*6580*/  S2R R8, SR_TID.X ;  /* 0x0000000000087919 */ /* 0x000ea20000002100 */
[----:B------:R-:W-:Y:S01]  /*6590*/  MOV R3, 0x400 ;  /* 0x0000040000037802 */ /* 0x000fe20000000f00 */
[----:B------:R-:W-:Y:S05]  /*65a0*/  WARPSYNC.ALL ;  /* 0x0000000000007948 */ /* 0x000fea0003800000 */
[----:B------:R-:W0:Y:S01]  /*65b0*/  S2R R4, SR_CgaCtaId ;  /* 0x0000000000047919 */ /* 0x000e220000008800 */
[----:B------:R-:W1:Y:S01]  /*65c0*/  S2UR UR4, SR_CTAID.X ;  /* 0x00000000000479c3 */ /* 0x000e620000002500 */
[----:B------:R-:W3:Y:S01]  /*65d0*/  LDCU.128 UR16, c[0x0][0x440] ;  /* 0x00008800ff1077ac */ /* 0x000ee20008000c00 */
[----:B------:R-:W-:Y:S01]  /*65e0*/  BSSY.RECONVERGENT B0, `(.L_x_4306) ;  /* 0x000010d000007945 */ /* 0x000fe20003800200 */
[----:B------:R-:W4:Y:S01]  /*65f0*/  LDCU.128 UR20, c[0x0][0x450] ;  /* 0x00008a00ff1477ac */ /* 0x000f220008000c00 */
[----:B--2---:R-:W-:Y:S01]  /*6600*/  SHF.R.U32.HI R2, RZ, 0x5, R8 ;  /* 0x00000005ff027819 */ /* 0x004fe20000011608 */
[----:B-1----:R-:W-:Y:S01]  /*6610*/  IMAD R9, R0, UR4, RZ ;  /* 0x0000000400097c24 */ /* 0x002fe2000f8e02ff */
[----:B------:R-:W-:-:S05]  /*6620*/  LOP3.LUT R5, R8, 0x1f, RZ, 0xc0, !PT ;  /* 0x0000001f08057812 */ /* 0x000fca00078ec0ff */
[----:B------:R-:W-:Y:S01]  /*6630*/  IMAD R2, R2, 0xc0, R5 ;  /* 0x000000c002027824 */ /* 0x000fe200078e0205 */
[----:B0-----:R-:W-:Y:S02]  /*6640*/  LEA R3, R4, R3, 0x18 ;  /* 0x0000000304037211 */ /* 0x001fe400078ec0ff */
        /* <DEDUP_REMOVED lines=28> */
[----:B-----5:R-:W4:Y:S04]  /*6810*/  LDS R20, [R0+0x1400] ;  /* 0x0014000000147984 */ /* 0x020f280000000800 */
        /* <DEDUP_REMOVED lines=40> */
[----:B------:R0:W-:Y:S01]  /*6aa0*/  STS.128 [R7+0x600], R80 ;  /* 0x0006005007007388 */ /* 0x0001e20000000c00 */
[----:B-1----:R-:W-:-:S03]  /*6ab0*/  FADD.FTZ R31, R14, R31 ;  /* 0x0000001f0e1f7221 */ /* 0x002fc60000010000 */
        /* <DEDUP_REMOVED lines=191> */
.L_x_4307:
[----:B------:R-:W-:Y:S05]  /*76b0*/  BSYNC.RECONVERGENT B0 ;  /* 0x0000000000007941 */ /* 0x000fea0003800200 */
.L_x_4306:
        /* <DEDUP_REMOVED lines=23> */
.L_x_4309:
[----:B------:R-:W-:Y:S05]  /*7830*/  BSYNC.RECONVERGENT B0 ;  /* 0x0000000000007941 */ /* 0x000fea0003800200 */
.L_x_4308:
        /* <DEDUP_REMOVED lines=23> */
.L_x_4311:
[----:B------:R-:W-:Y:S05]  /*79b0*/  BSYNC.RECONVERGENT B0 ;  /* 0x0000000000007941 */ /* 0x000fea0003800200 */
.L_x_4310:
        /* <DEDUP_REMOVED lines=23> */
.L_x_4313:
[----:B------:R-:W-:Y:S05]  /*7b30*/  BSYNC.RECONVERGENT B0 ;  /* 0x0000000000007941 */ /* 0x000fea0003800200 */
.L_x_4312:
        /* <DEDUP_REMOVED lines=23> */
.L_x_4315:
[----:B------:R-:W-:Y:S05]  /*7cb0*/  BSYNC.RECONVERGENT B0 ;  /* 0x0000000000007941 */ /* 0x000fea0003800200 */
.L_x_4314:
        /* <DEDUP_REMOVED lines=8> */
.L_x_4244:
[----:B------:R-:W-:Y:S01]  /*7d40*/  HFMA2 R202, -RZ, RZ, 0, 5.9604644775390625e-08 ;  /* 0x00000001ffca7431 */ /* 0x000fe200000001ff */
[----:B------:R-:W-:Y:S01]  /*7d50*/  BSSY B0, `(.L_x_4316) ;  /* 0x0000006000007945 */ /* 0x000fe20003800000 */
[----:B------:R-:W-:Y:S02]  /*7d60*/  MOV R203, 0x1f ;  /* 0x0000001f00cb7802 */ /* 0x000fe40000000f00 */
[----:B------:R-:W-:-:S07]  /*7d70*/  MOV R200, 0xffffffff ;  /* 0xffffffff00c87802 */ /* 0x000fce0000000f00 */
[----:B-----5:R-:W-:Y:S05]  /*7d80*/  WARPSYNC.COLLECTIVE R200, `(.L_x_4317) ;  /* 0x00000000c8087348 */ /* 0x020fea0003c00000 */
[----:B------:R0:W1:Y:S02]  /*7d90*/  SHFL.BFLY P4, R201, R247, R202, R203 ;  /* 0x0c0000caf7c97389 */ /* 0x00006400000800cb */
[----:B01---5:R-:W-:Y:S05]  /*7da0*/  ENDCOLLECTIVE ;  /* 0x000000000000791b */ /* 0x023fea0003800000 */
.L_x_4317:
[----:B------:R-:W-:Y:S05]  /*7db0*/  BSYNC B0 ;  /* 0x0000000000007941 */ /* 0x000fea0003800000 */
.L_x_4316:
        /* <DEDUP_REMOVED lines=9> */
.L_x_4318:
[----:B------:R-:W-:Y:S01]  /*7e50*/  MOV R247, R192 ;  /* 0x000000c000f77202 */ /* 0x000fe20000000f00 */
[----:B------:R-:W-:Y:S01]  /*7e60*/  HFMA2 R202, -RZ, RZ, 0, 1.1920928955078125e-07 ;  /* 0x00000002ffca7431 */ /* 0x000fe200000001ff */
[----:B------:R-:W-:-:S07]  /*7e70*/  MOV R193, R201 ;  /* 0x000000c900c17202 */ /* 0x000fce0000000f00 */
[----:B------:R-:W-:Y:S05]  /*7e80*/  WARPSYNC.COLLECTIVE R200, `(.L_x_4319) ;  /* 0x00000000c8087348 */ /* 0x000fea0003c00000 */
[----:B------:R0:W1:Y:S02]  /*7e90*/  SHFL.BFLY P4, R201, R247, R202, R203 ;  /* 0x0c0000caf7c97389 */ /* 0x00006400000800cb */
[----:B01----:R-:W-:Y:S05]  /*7ea0*/  ENDCOLLECTIVE ;  /* 0x000000000000791b */ /* 0x003fea0003800000 */
.L_x_4319:
[----:B------:R-:W-:-:S05]  /*7eb0*/  FADD.FTZ R193, R193, R248 ;  /* 0x000000f8c1c17221 */ /* 0x000fca0000010000 */
[----:B------:R-:W-:Y:S02]  /*7ec0*/  MOV R247, R193 ;  /* 0x000000c100f77202 */ /* 0x000fe40000000f00 */
[----:B------:R-:W-:-:S07]  /*7ed0*/  MOV R195, R201 ;  /* 0x000000c900c37202 */ /* 0x000fce0000000f00 */
[----:B------:R-:W-:Y:S05]  /*7ee0*/  WARPSYNC.COLLECTIVE R200, `(.L_x_4320) ;  /* 0x00000000c8087348 */ /* 0x000fea0003c00000 */
[----:B------:R0:W1:Y:S02]  /*7ef0*/  SHFL.BFLY P4, R201, R247, R202, R203 ;  /* 0x0c0000caf7c97389 */ /* 0x00006400000800cb */
[----:B01----:R-:W-:Y:S05]  /*7f00*/  ENDCOLLECTIVE ;  /* 0x000000000000791b */ /* 0x003fea0003800000 */
.L_x_4320:
[----:B------:R-:W-:-:S05]  /*7f10*/  FADD.FTZ R195, R192, R195 ;  /* 0x000000c3c0c37221 */ /* 0x000fca0000010000 */
[----:B------:R-:W-:Y:S01]  /*7f20*/  MOV R247, R195 ;  /* 0x000000c300f77202 */ /* 0x000fe20000000f00 */
[----:B------:R-:W-:Y:S01]  /*7f30*/  HFMA2 R202, -RZ, RZ, 0, 2.384185791015625e-07 ;  /* 0x00000004ffca7431 */ /* 0x000fe200000001ff */
[----:B------:R-:W-:-:S07]  /*7f40*/  MOV R194, R201 ;  /* 0x000000c900c27202 */ /* 0x000fce0000000f00 */
[----:B------:R-:W-:Y:S05]  /*7f50*/  WARPSYNC.COLLECTIVE R200, `(.L_x_4321) ;  /* 0x00000000c8087348 */ /* 0x000fea0003c00000 */
[----:B------:R0:W1:Y:S02]  /*7f60*/  SHFL.BFLY P4, R201, R247, R202, R203 ;  /* 0x0c0000caf7c97389 */ /* 0x00006400000800cb */
[----:B01----:R-:W-:Y:S05]  /*7f70*/  ENDCOLLECTIVE ;  /* 0x000000000000791b */ /* 0x003fea0003800000 */
.L_x_4321:
[----:B------:R-:W-:-:S05]  /*7f80*/  FADD.FTZ R194, R193, R194 ;  /* 0x000000c2c1c27221 */ /* 0x000fca0000010000 */
[----:B------:R-:W-:Y:S02]  /*7f90*/  MOV R247, R194 ;  /* 0x000000c200f77202 */ /* 0x000fe40000000f00 */
[----:B------:R-:W-:-:S07]  /*7fa0*/  MOV R196, R201 ;  /* 0x000000c900c47202 */ /* 0x000fce0000000f00 */
[----:B------:R-:W-:Y:S05]  /*7fb0*/  WARPSYNC.COLLECTIVE R200, `(.L_x_4322) ;  /* 0x00000000c8087348 */ /* 0x000fea0003c00000 */
[----:B------:R0:W1:Y:S02]  /*7fc0*/  SHFL.BFLY P4, R201, R247, R202, R203 ;  /* 0x0c0000caf7c97389 */ /* 0x00006400000800cb */
[----:B01----:R-:W-:Y:S05]  /*7fd0*/  ENDCOLLECTIVE ;  /* 0x000000000000791b */ /* 0x003fea0003800000 */
.L_x_4322:
[----:B------:R-:W-:-:S05]  /*7fe0*/  FADD.FTZ R196, R195, R196 ;  /* 0x000000c4c3c47221 */ /* 0x000fca0000010000 */
[----:B------:R-:W-:Y:S01]  /*7ff0*/  MOV R247, R196 ;  /* 0x000000c400f77202 */ /* 0x000fe20000000f00 */
[----:B------:R-:W-:Y:S01]  /*8000*/  HFMA2 R202, -RZ, RZ, 0, 4.76837158203125e-07 ;  /* 0x00000008ffca7431 */ /* 0x000fe200000001ff */
[----:B------:R-:W-:-:S07]  /*8010*/  MOV R197, R201 ;  /* 0x000000c900c57202 */ /* 0x000fce0000000f00 */
[----:B------:R-:W-:Y:S05]  /*8020*/  WARPSYNC.COLLECTIVE R200, `(.L_x_4323) ;  /* 0x00000000c8087348 */ /* 0x000fea0003c00000 */
[----:B------:R0:W1:Y:S02]  /*8030*/  SHFL.BFLY P4, R201, R247, R202, R203 ;  /* 0x0c0000caf7c97389 */ /* 0x00006400000800cb */
[----:B01----:R-:W-:Y:S05]  /*8040*/  ENDCOLLECTIVE ;  /* 0x000000000000791b */ /* 0x003fea0003800000 */
.L_x_4323:
[----:B------:R-:W-:-:S05]  /*8050*/  FADD.FTZ R197, R194, R197 ;  /* 0x000000c5c2c57221 */ /* 0x000fca0000010000 */
[----:B------:R-:W-:Y:S02]  /*8060*/  MOV R247, R197 ;  /* 0x000000c500f77202 */ /* 0x000fe40000000f00 */
[----:B------:R-:W-:-:S07]  /*8070*/  MOV R199, R201 ;  /* 0x000000c900c77202 */ /* 0x000fce0000000f00 */
[----:B------:R-:W-:Y:S05]  /*8080*/  WARPSYNC.COLLECTIVE R200, `(.L_x_4324) ;  /* 0x00000000c8087348 */ /* 0x000fea0003c00000 */
[----:B------:R0:W1:Y:S02]  /*8090*/  SHFL.BFLY P4, R201, R247, R202, R203 ;  /* 0x0c0000caf7c97389 */ /* 0x00006400000800cb */
[----:B01----:R-:W-:Y:S05]  /*80a0*/  ENDCOLLECTIVE ;  /* 0x000000000000791b */ /* 0x003fea0003800000 */
.L_x_4324:
[----:B------:R-:W-:-:S05]  /*80b0*/  FADD.FTZ R199, R196, R199 ;  /* 0x000000c7c4c77221 */ /* 0x000fca0000010000 */
[----:B------:R-:W-:Y:S01]  /*80c0*/  MOV R247, R199 ;  /* 0x000000c700f77202 */ /* 0x000fe20000000f00 */
[----:B------:R-:W-:Y:S01]  /*80d0*/  HFMA2 R202, -RZ, RZ, 0, 9.5367431640625e-07 ;  /* 0x00000010ffca7431 */ /* 0x000fe200000001ff */
[----:B------:R-:W-:-:S07]  /*80e0*/  MOV R198, R201 ;  /* 0x000000c900c67202 */ /* 0x000fce0000000f00 */
[----:B------:R-:W-:Y:S05]  /*80f0*/  WARPSYNC.COLLECTIVE R200, `(.L_x_4325) ;  /* 0x00000000c8087348 */ /* 0x000fea0003c00000 */
[----:B------:R0:W1:Y:S02]  /*8100*/  SHFL.BFLY P4, R201, R247, R202, R203 ;  /* 0x0c0000caf7c97389 */ /* 0x00006400000800cb */
[----:B01----:R-:W-:Y:S05]  /*8110*/  ENDCOLLECTIVE ;  /* 0x000000000000791b */ /* 0x003fea0003800000 */
.L_x_4325:
[----:B------:R-:W-:-:S05]  /*8120*/  FADD.FTZ R198, R197, R198 ;  /* 0x000000c6c5c67221 */ /* 0x000fca0000010000 */
[----:B------:R-:W-:Y:S02]  /*8130*/  MOV R247, R198 ;  /* 0x000000c600f77202 */ /* 0x000fe40000000f00 */
[----:B------:R-:W-:-:S07]  /*8140*/  MOV R192, R201 ;  /* 0x000000c900c07202 */ /* 0x000fce0000000f00 */
[----:B------:R-:W-:Y:S05]  /*8150*/  WARPSYNC.COLLECTIVE R200, `(.L_x_4326) ;  /* 0x00000000c8087348 */ /* 0x000fea0003c00000 */
[----:B------:R0:W1:Y:S02]  /*8160*/  SHFL.BFLY P4, R201, R247, R202, R203 ;  /* 0x0c0000caf7c97389 */ /* 0x00006400000800cb */
[----:B01----:R-:W-:Y:S05]  /*8170*/  ENDCOLLECTIVE ;  /* 0x000000000000791b */ /* 0x003fea0003800000 */
.L_x_4326:
[----:B------:R-:W-:Y:S01]  /*8180*/  MOV R193, R201 ;  /* 0x000000c900c17202 */ /* 0x000fe20000000f00 */
[----:B------:R-:W-:Y:S06]  /*8190*/  BRA `(.L_x_4327) ;  /* 0xffffffa000607947 */ /* 0x000fec000383ffff */
.L_x_4328:
        /* <DEDUP_REMOVED lines=14> */
.L_x_5030:


//--------------------- .text._ZN10layer_norm31ln_parallel_residual_bwd_kernelINS_13Kernel_traitsIfffffjLj768ELj1ELj4ELj1ELj16ENS_18Kernel_traits_baseILj768EfffffjLj128EEEEELb0ELb0ELb1EEEvNS_9BwdParamsE --------------------------
	.section	.text._ZN10layer_norm31ln_parallel_residual_bwd_kernelINS_13Kernel_traitsIfffffjLj768ELj1ELj4ELj1ELj16ENS_18Kernel_traits_baseILj768EfffffjLj128EEEEELb0ELb0ELb1EEEvNS_9BwdParamsE,"ax",@progbits
	.align	128
        .global         _ZN10layer_norm31ln_parallel_residual_bwd_kernelINS_13Kernel_traitsIfffffjLj768ELj1ELj4ELj1ELj16ENS_18Kernel_traits_baseILj768EfffffjLj128EEEEELb0ELb0ELb1EEEvNS_9BwdParamsE
        .type           _ZN10layer_norm31ln_parallel_residual_bwd_kernelINS_13Kernel_traitsIfffffjLj768ELj1ELj4ELj1ELj16ENS_18Kernel_traits_baseILj768EfffffjLj128EEEEELb0ELb0ELb1EEEvNS_9BwdParamsE,@function
        .size           _ZN10layer_norm31ln_parallel_residual_bwd_kernelINS_13Kernel_traitsIfffffjLj768ELj1ELj4ELj1ELj16ENS_18Kernel_traits_baseILj768EfffffjLj128EEEEELb0ELb0ELb1EEEvNS_9BwdParamsE,(.L_x_5031 - _ZN10layer_norm31ln_parallel_residual_bwd_kernelINS_13Kernel_traitsIfffffjLj768ELj1ELj4ELj1ELj16ENS_18Kernel_traits_baseILj768EfffffjLj128EEEEELb0ELb0ELb1EEEvNS_9BwdParamsE)
        .other          _ZN10layer_norm31ln_parallel_residual_bwd_kernelINS_13Kernel_traitsIfffffjLj768ELj1ELj4ELj1ELj16ENS_18Kernel_traits_baseILj768EfffffjLj128EEEEELb0ELb0ELb1EEEvNS_9BwdParamsE,@"STO_CUDA_ENTRY STV_DEFAULT"
_ZN10layer_norm31ln_parallel_residual_bwd_kernelINS_13Kernel_traitsIfffffjLj768ELj1ELj4ELj1ELj16ENS_18Kernel_traits_baseILj768EfffffjLj128EEEEELb0ELb0ELb1EEEvNS_9BwdParamsE:
.text._ZN10layer_norm31ln_parallel_residual_bwd_kernelINS_13Kernel_traitsIfffffjLj768ELj1ELj4ELj1ELj16ENS_18Kernel_traits_baseILj768EfffffjLj128EEEEELb0ELb0ELb1EEEvNS_9BwdParamsE:
        /* <DEDUP_REMOVED lines=64> */
[----:B------:R-:W0:Y:S01]  /*0400*/  LDCU.64 UR4, c[0x0][0x438] ;  /* 0x00008700ff0477ac */ /* 0x000e220008000a00 */
[----:B------:R-:W1:Y:S01]  /*0410*/  LDC.64 R2, c[0x0][0x3d0] ;  /* 0x0000f400ff027b82 */ /* 0x000e620000000a00 */
[----:B------:R-:W-:-:S07]  /*0420*/  LOP3.LUT R218, R218, 0x1f, RZ, 0xc0, !PT ;  /* 0x0000001fdada7812 */ /* 0x000fce00078ec0ff */
[----:B------:R-:W2:Y:S01]  /*0430*/  LDC.64 R6, c[0x0][0x3d8] ;  /* 0x0000f600ff067b82 */ /* 0x000ea20000000a00 */
[----:B0-----:R-:W-:Y:S01]  /*0440*/  UISETP.NE.U32.AND UP0, UPT, UR4, URZ, UPT ;  /* 0x000000ff0400728c */ /* 0x001fe2000bf05070 */
[----:B------:R-:W0:Y:S03]  /*0450*/  LDCU.U8 UR4, c[0x0][0x410] ;  /* 0x00008200ff0477ac */ /* 0x000e260008000000 */
[----:B------:R-:W-:Y:S01]  /*0460*/  UISETP.NE.AND.EX UP0, UPT, UR5, URZ, UPT, UP0 ;  /* 0x000000ff0500728c */ /* 0x000fe2000bf05300 */
[----:B-1----:R-:W-:-:S04]  /*0470*/  IMAD.WIDE.U32 R2, R218, 0x10, R2 ;  /* 0x00000010da027825 */ /* 0x002fc800078e0002 */
[----:B------:R-:W-:Y:S01]  /*0480*/  HFMA2 R0, -RZ, RZ, 0, 0 ;  /* 0x00000000ff007431 */ /* 0x000fe200000001ff */
[----:B------:R-:W-:Y:S01]  /*0490*/  BSSY B1, `(.L_x_4331) ;  /* 0x0000537000017945 */ /* 0x000fe20003800000 */
[----:B------:R-:W-:Y:S02]  /*04a0*/  CS2R R4, SRZ ;  /* 0x0000000000047805 */ /* 0x000fe4000001ff00 */
[----:B------:R-:W-:Y:S01]  /*04b0*/  CS2R R8, SRZ ;  /* 0x0000000000087805 */ /* 0x000fe2000001ff00 */
[----:B------:R-:W5:Y:S01]  /*04c0*/  LDG.E.128 R80, desc[UR10][R2.64] ;  /* 0x0000000a02507981 */ /* 0x000f62000c1e1d00 */
[----:B--2---:R-:W-:-:S03]  /*04d0*/  IMAD.WIDE.U32 R6, R218, 0x10, R6 ;  /* 0x00000010da067825 */ /* 0x004fc600078e0006 */
[----:B------:R-:W5:Y:S01]  /*04e0*/  LDG.E.128 R76, desc[UR10][R2.64+0x200] ;  /* 0x0002000a024c7981 */ /* 0x000f62000c1e1d00 */
[----:B0-----:R-:W-:-:S03]  /*04f0*/  UISETP.NE.AND UP1, UPT, UR4, URZ, UPT ;  /* 0x000000ff0400728c */ /* 0x001fc6000bf25270 */
        /* <DEDUP_REMOVED lines=55> */
[----:B------:R-:W-:Y:S02]  /*0870*/  PLOP3.LUT P3, PT, PT, PT, UP1, 0x80, 0x8 ;  /* 0x000000000008781c */ /* 0x000fe40003f6f018 */
[----:B------:R-:W-:Y:S02]  /*0880*/  PLOP3.LUT P2, PT, PT, PT, UP0, 0x80, 0x8 ;  /* 0x000000000008781c */ /* 0x000fe40003f4f008 */
[----:B------:R-:W-:-:S11]  /*0890*/  MOV R217, RZ ;  /* 0x000000ff00d97202 */ /* 0x000fd60000000f00 */
.L_x_4381:
        /* <DEDUP_REMOVED lines=17> */
[C-C-:B---3--:R-:W-:Y:S02]  /*09b0*/  IMAD.WIDE.U32 R128, R222.reuse, 0x10, R152.reuse ;  /* 0x00000010de807825 */ /* 0x148fe400078e0098 */
[----:B------:R1:W3:Y:S02]  /*09c0*/  LDG.E R219, desc[UR10][R116.64] ;  /* 0x0000000a74db7981 */ /* 0x0002e4000c1e1900 */
[----:B------:R-:W-:Y:S02]  /*09d0*/  IMAD.WIDE.U32 R140, R221, 0x10, R152 ;  /* 0x00000010dd8c7825 */ /* 0x000fe400078e0098 */
[----:B------:R-:W3:Y:S02]  /*09e0*/  LDG.E.128 R128, desc[UR10][R128.64] ;  /* 0x0000000a80807981 */ /* 0x000ee4000c1e1d00 */
[----:B0-----:R-:W-:-:S02]  /*09f0*/  IMAD.WIDE.U32 R124, R222, 0x10, R154 ;  /* 0x00000010de7c7825 */ /* 0x001fc400078e009a */
[----:B------:R-:W3:Y:S02]  /*0a00*/  LDG.E.128 R140, desc[UR10][R140.64] ;  /* 0x0000000a8c8c7981 */ /* 0x000ee4000c1e1d00 */
[----:B------:R-:W-:Y:S02]  /*0a10*/  IMAD.WIDE.U32 R136, R221, 0x10, R154 ;  /* 0x00000010dd887825 */ /* 0x000fe400078e009a */
[----:B------:R-:W3:Y:S04]  /*0a20*/  LDG.E.128 R124, desc[UR10][R124.64] ;  /* 0x0000000a7c7c7981 */ /* 0x000ee8000c1e1d00 */
[----:B------:R-:W3:Y:S01]  /*0a30*/  LDG.E.128 R136, desc[UR10][R136.64] ;  /* 0x0000000a88887981 */ /* 0x000ee2000c1e1d00 */
[----:B------:R-:W-:-:S05]  /*0a40*/  IADD3 R220, PT, PT, R222, 0x40, RZ ;  /* 0x00000040dedc7810 */ /* 0x000fca0007ffe0ff */
[----:B------:R-:W-:-:S04]  /*0a50*/  IMAD.WIDE.U32 R144, R220, 0x10, R250 ;  /* 0x00000010dc907825 */ /* 0x000fc800078e00fa */
[C---:B-1----:R-:W-:Y:S02]  /*0a60*/  IMAD.WIDE.U32 R116, R220.reuse, 0x10, R152 ;  /* 0x00000010dc747825 */ /* 0x042fe400078e0098 */
        /* <DEDUP_REMOVED lines=14> */
[----:B------:R-:W-:Y:S01]  /*0b50*/  FMUL.FTZ R228, R219, R234 ;  /* 0x000000eadbe47220 */ /* 0x000fe20000410000 */
[----:B-----5:R-:W-:Y:S01]  /*0b60*/  FMUL.FTZ R120, R59, R131 ;  /* 0x000000833b787220 */ /* 0x020fe20000410000 */
[C---:B------:R-:W-:Y:S01]  /*0b70*/  FADD.FTZ R234, -R224.reuse, R133 ;  /* 0x00000085e0ea7221 */ /* 0x040fe20000010100 */
[----:B------:R-:W-:Y:S02]  /*0b80*/  FMUL.FTZ R236, R219, R132 ;  /* 0x00000084dbec7220 */ /* 0x000fe40000410000 */
[----:B------:R-:W0:Y:S01]  /*0b90*/  @P2 LDC.64 R132, c[0x0][0x438] ;  /* 0x00010e00ff842b82 */ /* 0x000e220000000a00 */
[----:B------:R-:W-:Y:S01]  /*0ba0*/  FFMA.FTZ R235, R83, R127, R120 ;  /* 0x0000007f53eb7223 */ /* 0x000fe20000010078 */
[----:B------:R-:W-:Y:S01]  /*0bb0*/  FMUL.FTZ R120, R53, R141 ;  /* 0x0000008d35787220 */ /* 0x000fe20000410000 */
[----:B------:R-:W-:-:S03]  /*0bc0*/  FADD.FTZ R122, -R224, R122 ;  /* 0x0000007ae07a7221 */ /* 0x000fc60000010100 */
[----:B------:R-:W-:Y:S01]  /*0bd0*/  FFMA.FTZ R239, R77, R137, R120 ;  /* 0x000000894def7223 */ /* 0x000fe20000010078 */
[----:B------:R-:W-:-:S04]  /*0be0*/  IMAD.WIDE.U32 R120, R223, 0x10, R250 ;  /* 0x00000010df787825 */ /* 0x000fc800078e00fa */
[----:B------:R-:W-:Y:S01]  /*0bf0*/  FMUL.FTZ R229, R56, R128 ;  /* 0x0000008038e57220 */ /* 0x000fe20000410000 */
[----:B------:R-:W-:Y:S01]  /*0c00*/  FMUL.FTZ R232, R57, R129 ;  /* 0x0000008139e87220 */ /* 0x000fe20000410000 */
[----:B------:R-:W-:Y:S01]  /*0c10*/  FMUL.FTZ R230, R219, R122 ;  /* 0x0000007adbe67220 */ /* 0x000fe20000410000 */
[C---:B------:R-:W-:Y:S01]  /*0c20*/  FADD.FTZ R215, R124.reuse, R215 ;  /* 0x000000d77cd77221 */ /* 0x040fe20000010000 */
[----:B------:R-:W-:Y:S01]  /*0c30*/  FFMA.FTZ R217, R124, R226, R217 ;  /* 0x000000e27cd97223 */ /* 0x000fe200000100d9 */
[----:B------:R-:W2:Y:S01]  /*0c40*/  LDG.E.128 R120, desc[UR10][R120.64] ;  /* 0x0000000a78787981 */ /* 0x000ea2000c1e1d00 */
[----:B------:R-:W-:Y:S01]  /*0c50*/  FFMA.FTZ R229, R80, R124, R229 ;  /* 0x0000007c50e57223 */ /* 0x000fe200000100e5 */
[C---:B------:R-:W-:Y:S01]  /*0c60*/  FADD.FTZ R212, R125.reuse, R212 ;  /* 0x000000d47dd47221 */ /* 0x040fe20000010000 */
[----:B------:R-:W-:Y:S01]  /*0c70*/  FFMA.FTZ R214, R125, R225, R214 ;  /* 0x000000e17dd67223 */ /* 0x000fe200000100d6 */
[----:B------:R-:W-:Y:S01]  /*0c80*/  FFMA.FTZ R232, R81, R125, R232 ;  /* 0x0000007d51e87223 */ /* 0x000fe200000100e8 */
[----:B------:R-:W-:-:S04]  /*0c90*/  IMAD.WIDE.U32 R124, R223, 0x10, R152 ;  /* 0x00000010df7c7825 */ /* 0x000fc800078e0098 */
[----:B------:R-:W-:Y:S01]  /*0ca0*/  FMUL.FTZ R233, R58, R130 ;  /* 0x000000823ae97220 */ /* 0x000fe20000410000 */
[C---:B------:R-:W-:Y:S01]  /*0cb0*/  FADD.FTZ R211, R128.reuse, R211 ;  /* 0x000000d380d37221 */ /* 0x040fe20000010000 */
[----:B------:R-:W-:Y:S01]  /*0cc0*/  FFMA.FTZ R213, R128, R226, R213 ;  /* 0x000000e280d57223 */ /* 0x000fe200000100d5 */
[C---:B------:R-:W-:Y:S01]  /*0cd0*/  FADD.FTZ R208, R129.reuse, R208 ;  /* 0x000000d081d07221 */ /* 0x040fe20000010000 */
[----:B------:R-:W-:Y:S01]  /*0ce0*/  FFMA.FTZ R210, R129, R225, R210 ;  /* 0x000000e181d27223 */ /* 0x000fe200000100d2 */
[C---:B------:R-:W-:Y:S01]  /*0cf0*/  FADD.FTZ R207, R126.reuse, R207 ;  /* 0x000000cf7ecf7221 */ /* 0x040fe20000010000 */
[----:B------:R-:W-:Y:S01]  /*0d00*/  FFMA.FTZ R209, R126, R230, R209 ;  /* 0x000000e67ed17223 */ /* 0x000fe200000100d1 */
[----:B------:R-:W-:Y:S01]  /*0d10*/  FFMA.FTZ R233, R82, R126, R233 ;  /* 0x0000007e52e97223 */ /* 0x000fe200000100e9 */
[C---:B------:R-:W-:Y:S01]  /*0d20*/  FADD.FTZ R204, R127.reuse, R204 ;  /* 0x000000cc7fcc7221 */ /* 0x040fe20000010000 */
[----:B------:R-:W-:Y:S01]  /*0d30*/  FFMA.FTZ R206, R127, R228, R206 ;  /* 0x000000e47fce7223 */ /* 0x000fe200000100ce */
[----:B------:R-:W-:Y:S01]  /*0d40*/  IMAD.WIDE.U32 R128, R223, 0x10, R154 ;  /* 0x00000010df807825 */ /* 0x000fe200078e009a */
[----:B------:R-:W3:Y:S03]  /*0d50*/  LDG.E.128 R124, desc[UR10][R124.64] ;  /* 0x0000000a7c7c7981 */ /* 0x000ee6000c1e1d00 */
[----:B------:R-:W-:Y:S01]  /*0d60*/  FADD.FTZ R134, -R224, R134 ;  /* 0x00000086e0867221 */ /* 0x000fe20000010100 */
[C---:B------:R-:W-:Y:S01]  /*0d70*/  FADD.FTZ R203, R130.reuse, R203 ;  /* 0x000000cb82cb7221 */ /* 0x040fe20000010000 */
[----:B------:R-:W-:Y:S01]  /*0d80*/  FFMA.FTZ R205, R130, R230, R205 ;  /* 0x000000e682cd7223 */ /* 0x000fe200000100cd */
[C---:B------:R-:W-:Y:S01]  /*0d90*/  FADD.FTZ R200, R131.reuse, R200 ;  /* 0x000000c883c87221 */ /* 0x040fe20000010000 */
[----:B------:R-:W-:Y:S01]  /*0da0*/  FFMA.FTZ R202, R131, R228, R202 ;  /* 0x000000e483ca7223 */ /* 0x000fe200000100ca */
[----:B------:R-:W-:Y:S01]  /*0db0*/  FADD.FTZ R144, -R224, R144 ;  /* 0x00000090e0907221 */ /* 0x000fe20000010100 */
[----:B------:R-:W-:Y:S01]  /*0dc0*/  FMUL.FTZ R238, R219, R134 ;  /* 0x00000086dbee7220 */ /* 0x000fe20000410000 */
[----:B------:R-:W4:Y:S01]  /*0dd0*/  LDG.E.128 R128, desc[UR10][R128.64] ;  /* 0x0000000a80807981 */ /* 0x000f22000c1e1d00 */
[----:B0-----:R-:W-:-:S04]  /*0de0*/  @P2 IMAD.WIDE.U32 R246, R222, 0x10, R132 ;  /* 0x00000010def62825 */ /* 0x001fc800078e0084 */
[----:B------:R-:W-:Y:S01]  /*0df0*/  FMUL.FTZ R134, R55, R143 ;  /* 0x0000008f37867220 */ /* 0x000fe20000410000 */
[----:B------:R-:W-:Y:S01]  /*0e00*/  FMUL.FTZ R240, R219, R144 ;  /* 0x00000090dbf07220 */ /* 0x000fe20000410000 */
[----:B------:R-:W-:-:S04]  /*0e10*/  IMAD.WIDE.U32 R132, R227, 0x10, R250 ;  /* 0x00000010e3847825 */ /* 0x000fc800078e00fa */
[----:B------:R-:W-:Y:S01]  /*0e20*/  FMUL.FTZ R237, R52, R140 ;  /* 0x0000008c34ed7220 */ /* 0x000fe20000410000 */
[----:B------:R-:W-:Y:S01]  /*0e30*/  FMUL.FTZ R234, R219, R234 ;  /* 0x000000eadbea7220 */ /* 0x000fe20000410000 */
[----:B------:R-:W-:Y:S01]  /*0e40*/  FADD.FTZ R242, -R224, R135 ;  /* 0x00000087e0f27221 */ /* 0x000fe20000010100 */
[----:B------:R-:W-:Y:S01]  /*0e50*/  FFMA.FTZ R245, R79, R139, R134 ;  /* 0x0000008b4ff57223 */ /* 0x000fe20000010086 */
[----:B------:R-:W-:Y:S01]  /*0e60*/  FMUL.FTZ R243, R48, R116 ;  /* 0x0000007430f37220 */ /* 0x000fe20000410000 */
[----:B------:R-:W-:Y:S01]  /*0e70*/  FADD.FTZ R244, -R224, R145 ;  /* 0x00000091e0f47221 */ /* 0x000fe20000010100 */
[C---:B------:R-:W-:Y:S01]  /*0e80*/  FADD.FTZ R179, R116.reuse, R179 ;  /* 0x000000b374b37221 */ /* 0x040fe20000010000 */
[----:B------:R-:W-:Y:S01]  /*0e90*/  FFMA.FTZ R181, R116, R240, R181 ;  /* 0x000000f074b57223 */ /* 0x000fe200000100b5 */
[----:B------:R-:W4:Y:S01]  /*0ea0*/  LDG.E.128 R132, desc[UR10][R132.64] ;  /* 0x0000000a84847981 */ /* 0x000f22000c1e1d00 */
[----:B------:R-:W-:Y:S01]  /*0eb0*/  FMUL.FTZ R116, R49, R117 ;  /* 0x0000007531747220 */ /* 0x000fe20000410000 */
[C---:B------:R-:W-:Y:S01]  /*0ec0*/  FADD.FTZ R199, R136.reuse, R199 ;  /* 0x000000c788c77221 */ /* 0x040fe20000010000 */
[----:B------:R-:W-:Y:S01]  /*0ed0*/  FFMA.FTZ R201, R136, R236, R201 ;  /* 0x000000ec88c97223 */ /* 0x000fe200000100c9 */
[----:B------:R-:W-:Y:S01]  /*0ee0*/  FFMA.FTZ R237, R76, R136, R237 ;  /* 0x000000884ced7223 */ /* 0x000fe200000100ed */
[C---:B------:R-:W-:Y:S01]  /*0ef0*/  FADD.FTZ R196, R137.reuse, R196 ;  /* 0x000000c489c47221 */ /* 0x040fe20000010000 */
[----:B------:R-:W-:Y:S01]  /*0f00*/  FFMA.FTZ R198, R137, R234, R198 ;  /* 0x000000ea89c67223 */ /* 0x000fe200000100c6 */
[----:B------:R-:W-:-:S04]  /*0f10*/  IMAD.WIDE.U32 R136, R227, 0x10, R152 ;  /* 0x00000010e3887825 */ /* 0x000fc800078e0098 */
[----:B------:R-:W-:Y:S01]  /*0f20*/  FMUL.FTZ R241, R54, R142 ;  /* 0x0000008e36f17220 */ /* 0x000fe20000410000 */
[C---:B------:R-:W-:Y:S01]  /*0f30*/  FMUL.FTZ R242, R219.reuse, R242 ;  /* 0x000000f2dbf27220 */ /* 0x040fe20000410000 */
[----:B------:R0:W5:Y:S01]  /*0f40*/  @P2 LDG.E.128 R84, desc[UR10][R246.64] ;  /* 0x0000000af6542981 */ /* 0x000162000c1e1d00 */
[----:B------:R-:W-:Y:S01]  /*0f50*/  FMUL.FTZ R244, R219, R244 ;  /* 0x000000f4dbf47220 */ /* 0x000fe20000410000 */
[----:B------:R-:W-:Y:S01]  /*0f60*/  FADD.FTZ R146, -R224, R146 ;  /* 0x00000092e0927221 */ /* 0x000fe20000010100 */
[----:B------:R-:W-:-:S04]  /*0f70*/  IMAD.WIDE.U32 R144, R231, 0x10, R250 ;  /* 0x00000010e7907825 */ /* 0x000fc800078e00fa */
[C---:B------:R-:W-:Y:S01]  /*0f80*/  FADD.FTZ R195, R140.reuse, R195 ;  /* 0x000000c38cc37221 */ /* 0x040fe20000010000 */
[----:B------:R-:W-:Y:S01]  /*0f90*/  FFMA.FTZ R197, R140, R236, R197 ;  /* 0x000000ec8cc57223 */ /* 0x000fe200000100c5 */
[C---:B------:R-:W-:Y:S01]  /*0fa0*/  FADD.FTZ R192, R141.reuse, R192 ;  /* 0x000000c08dc07221 */ /* 0x040fe20000010000 */
[----:B------:R-:W-:Y:S01]  /*0fb0*/  FFMA.FTZ R194, R141, R234, R194 ;  /* 0x000000ea8dc27223 */ /* 0x000fe200000100c2 */
[----:B------:R-:W-:-:S04]  /*0fc0*/  IMAD.WIDE.U32 R140, R227, 0x10, R154 ;  /* 0x00000010e38c7825 */ /* 0x000fc800078e009a */
[----:B0-----:R-:W-:Y:S01]  /*0fd0*/  FFMA.FTZ R247, R73, R149, R116 ;  /* 0x0000009549f77223 */ /* 0x001fe20000010074 */
[----:B------:R-:W-:Y:S01]  /*0fe0*/  FADD.FTZ R116, -R224, R147 ;  /* 0x00000093e0747221 */ /* 0x000fe20000010100 */
[C---:B------:R-:W-:Y:S01]  /*0ff0*/  FADD.FTZ R191, R138.reuse, R191 ;  /* 0x000000bf8abf7221 */ /* 0x040fe20000010000 */
[----:B------:R-:W-:Y:S01]  /*1000*/  FFMA.FTZ R193, R138, R238, R193 ;  /* 0x000000ee8ac17223 */ /* 0x000fe200000100c1 */
        /* <DEDUP_REMOVED lines=8> */
[----:B------:R-:W4:Y:S01]  /*1090*/  LDG.E.128 R136, desc[UR10][R136.64] ;  /* 0x0000000a88887981 */ /* 0x000f22000c1e1d00 */
[----:B------:R-:W-:Y:S01]  /*10a0*/  FMUL.FTZ R246, R219, R146 ;  /* 0x00000092dbf67220 */ /* 0x000fe20000410000 */
[----:B------:R-:W-:-:S04]  /*10b0*/  IMAD.WIDE.U32 R148, R231, 0x10, R152 ;  /* 0x00000010e7947825 */ /* 0x000fc800078e0098 */
[----:B------:R-:W-:Y:S01]  /*10c0*/  FMUL.FTZ R249, R50, R118 ;  /* 0x0000007632f97220 */ /* 0x000fe20000410000 */
[----:B------:R-:W-:Y:S01]  /*10d0*/  FMUL.FTZ R250, R219, R116 ;  /* 0x00000074dbfa7220 */ /* 0x000fe20000410000 */
[----:B------:R-:W-:Y:S01]  /*10e0*/  FMUL.FTZ R252, R51, R119 ;  /* 0x0000007733fc7220 */ /* 0x000fe20000410000 */
[----:B------:R-:W4:Y:S01]  /*10f0*/  LDG.E.128 R144, desc[UR10][R144.64] ;  /* 0x0000000a90907981 */ /* 0x000f22000c1e1d00 */
[C---:B------:R-:W-:Y:S01]  /*1100*/  FADD.FTZ R187, R142.reuse, R187 ;  /* 0x000000bb8ebb7221 */ /* 0x040fe20000010000 */
[----:B------:R-:W-:Y:S01]  /*1110*/  FFMA.FTZ R189, R142, R238, R189 ;  /* 0x000000ee8ebd7223 */ /* 0x000fe200000100bd */
[C---:B------:R-:W-:Y:S01]  /*1120*/  FADD.FTZ R184, R143.reuse, R184 ;  /* 0x000000b88fb87221 */ /* 0x040fe20000010000 */
[----:B------:R-:W-:Y:S01]  /*1130*/  FFMA.FTZ R186, R143, R242, R186 ;  /* 0x000000f28fba7223 */ /* 0x000fe200000100ba */
[----:B------:R-:W-:Y:S01]  /*1140*/  IMAD.WIDE.U32 R154, R231, 0x10, R154 ;  /* 0x00000010e79a7825 */ /* 0x000fe200078e009a */
[----:B------:R-:W4:Y:S03]  /*1150*/  LDG.E.128 R140, desc[UR10][R140.64] ;  /* 0x0000000a8c8c7981 */ /* 0x000f26000c1e1d00 */
[C---:B------:R-:W-:Y:S01]  /*1160*/  FADD.FTZ R175, R150.reuse, R175 ;  /* 0x000000af96af7221 */ /* 0x040fe20000010000 */
[----:B------:R-:W-:Y:S01]  /*1170*/  FFMA.FTZ R177, R150, R246, R177 ;  /* 0x000000f696b17223 */ /* 0x000fe200000100b1 */
[----:B------:R-:W-:Y:S01]  /*1180*/  FFMA.FTZ R249, R74, R150, R249 ;  /* 0x000000964af97223 */ /* 0x000fe200000100f9 */
[C---:B------:R-:W-:Y:S01]  /*1190*/  FADD.FTZ R172, R151.reuse, R172 ;  /* 0x000000ac97ac7221 */ /* 0x040fe20000010000 */
[----:B------:R-:W-:Y:S01]  /*11a0*/  FFMA.FTZ R174, R151, R250, R174 ;  /* 0x000000fa97ae7223 */ /* 0x000fe200000100ae */
[----:B------:R-:W-:Y:S01]  /*11b0*/  FFMA.FTZ R252, R75, R151, R252 ;  /* 0x000000974bfc7223 */ /* 0x000fe200000100fc */
        /* <DEDUP_REMOVED lines=21> */
[C---:B--2---:R-:W-:Y:S01]  /*1310*/  FADD.FTZ R120, -R224.reuse, R120 ;  /* 0x00000078e0787221 */ /* 0x044fe20000010100 */
[----:B------:R-:W-:-:S03]  /*1320*/  FADD.FTZ R118, -R224, R121 ;  /* 0x00000079e0767221 */ /* 0x000fc60000010100 */
[C---:B------:R-:W-:Y:S01]  /*1330*/  FMUL.FTZ R248, R219.reuse, R120 ;  /* 0x00000078dbf87220 */ /* 0x040fe20000410000 */
[----:B------:R-:W-:Y:S01]  /*1340*/  FADD.FTZ R122, -R224, R122 ;  /* 0x0000007ae07a7221 */ /* 0x000fe20000010100 */
[----:B---3--:R-:W-:Y:S01]  /*1350*/  FMUL.FTZ R251, R44, R124 ;  /* 0x0000007c2cfb7220 */ /* 0x008fe20000410000 */
[C---:B------:R-:W-:Y:S01]  /*1360*/  FADD.FTZ R13, R124.reuse, R13 ;  /* 0x0000000d7c0d7221 */ /* 0x040fe20000010000 */
[----:B------:R-:W-:Y:S01]  /*1370*/  FFMA.FTZ R25, R124, R248, R25 ;  /* 0x000000f87c197223 */ /* 0x000fe20000010019 */
[----:B------:R-:W-:Y:S01]  /*1380*/  FMUL.FTZ R124, R219, R118 ;  /* 0x00000076db7c7220 */ /* 0x000fe20000410000 */
[----:B0-----:R-:W-:Y:S01]  /*1390*/  FMUL.FTZ R116, R45, R125 ;  /* 0x0000007d2d747220 */ /* 0x001fe20000410000 */
[----:B------:R-:W-:Y:S01]  /*13a0*/  FMUL.FTZ R122, R219, R122 ;  /* 0x0000007adb7a7220 */ /* 0x000fe20000410000 */
[C---:B----4-:R-:W-:Y:S01]  /*13b0*/  FADD.FTZ R158, R129.reuse, R158 ;  /* 0x0000009e819e7221 */ /* 0x050fe20000010000 */
[-C--:B------:R-:W-:Y:S01]  /*13c0*/  FFMA.FTZ R170, R129, R124.reuse, R170 ;  /* 0x0000007c81aa7223 */ /* 0x080fe200000100aa */
[----:B------:R-:W-:Y:S01]  /*13d0*/  FFMA.FTZ R129, R69, R129, R116 ;  /* 0x0000008145817223 */ /* 0x000fe20000010074 */
[----:B------:R-:W-:Y:S01]  /*13e0*/  FADD.FTZ R116, -R224, R123 ;  /* 0x0000007be0747221 */ /* 0x000fe20000010100 */
[C---:B------:R-:W-:Y:S01]  /*13f0*/  FADD.FTZ R10, R125.reuse, R10 ;  /* 0x0000000a7d0a7221 */ /* 0x040fe20000010000 */
[----:B------:R-:W-:Y:S01]  /*1400*/  FFMA.FTZ R24, R125, R124, R24 ;  /* 0x0000007c7d187223 */ /* 0x000fe20000010018 */
[----:B------:R-:W-:Y:S01]  /*1410*/  FMUL.FTZ R125, R46, R126 ;  /* 0x0000007e2e7d7220 */ /* 0x000fe20000410000 */
[C---:B------:R-:W-:Y:S01]  /*1420*/  FADD.FTZ R11, R126.reuse, R11 ;  /* 0x0000000b7e0b7221 */ /* 0x040fe20000010000 */
[----:B------:R-:W-:Y:S01]  /*1430*/  FFMA.FTZ R23, R126, R122, R23 ;  /* 0x0000007a7e177223 */ /* 0x000fe20000010017 */
[----:B------:R-:W-:Y:S01]  /*1440*/  FMUL.FTZ R126, R219, R116 ;  /* 0x00000074db7e7220 */ /* 0x000fe20000410000 */
[----:B------:R-:W-:Y:S01]  /*1450*/  FMUL.FTZ R116, R47, R127 ;  /* 0x0000007f2f747220 */ /* 0x000fe20000410000 */
[C---:B------:R-:W-:Y:S01]  /*1460*/  FADD.FTZ R156, R131.reuse, R156 ;  /* 0x0000009c839c7221 */ /* 0x040fe20000010000 */
[----:B------:R-:W-:Y:S01]  /*1470*/  FADD.FTZ R132, -R224, R132 ;  /* 0x00000084e0847221 */ /* 0x000fe20000010100 */
[----:B------:R-:W-:Y:S01]  /*1480*/  FFMA.FTZ R168, R131, R126, R168 ;  /* 0x0000007e83a87223 */ /* 0x000fe200000100a8 */
[----:B------:R-:W-:Y:S01]  /*1490*/  FFMA.FTZ R131, R71, R131, R116 ;  /* 0x0000008347837223 */ /* 0x000fe20000010074 */
[C---:B------:R-:W-:Y:S01]  /*14a0*/  FADD.FTZ R35, R130.reuse, R35 ;  /* 0x0000002382237221 */ /* 0x040fe20000010000 */
[----:B------:R-:W-:Y:S01]  /*14b0*/  FMUL.FTZ R123, R219, R132 ;  /* 0x00000084db7b7220 */ /* 0x000fe20000410000 */
[----:B------:R-:W-:Y:S01]  /*14c0*/  FFMA.FTZ R167, R130, R122, R167 ;  /* 0x0000007a82a77223 */ /* 0x000fe200000100a7 */
[----:B------:R-:W-:Y:S01]  /*14d0*/  FFMA.FTZ R125, R70, R130, R125 ;  /* 0x00000082467d7223 */ /* 0x000fe2000001007d */
[C---:B------:R-:W-:Y:S01]  /*14e0*/  FADD.FTZ R116, -R224.reuse, R133 ;  /* 0x00000085e0747221 */ /* 0x040fe20000010100 */
[C---:B------:R-:W-:Y:S01]  /*14f0*/  FADD.FTZ R132, -R224.reuse, R135 ;  /* 0x00000087e0847221 */ /* 0x040fe20000010100 */
[----:B------:R-:W-:Y:S01]  /*1500*/  FADD.FTZ R130, -R224, R134 ;  /* 0x00000086e0827221 */ /* 0x000fe20000010100 */
[C---:B------:R-:W-:Y:S01]  /*1510*/  FADD.FTZ R8, R127.reuse, R8 ;  /* 0x000000087f087221 */ /* 0x040fe20000010000 */
[----:B------:R-:W-:Y:S01]  /*1520*/  FFMA.FTZ R22, R127, R126, R22 ;  /* 0x0000007e7f167223 */ /* 0x000fe20000010016 */
[C---:B------:R-:W-:Y:S01]  /*1530*/  FMUL.FTZ R127, R219.reuse, R116 ;  /* 0x00000074db7f7220 */ /* 0x040fe20000410000 */
[C---:B------:R-:W-:Y:S01]  /*1540*/  FMUL.FTZ R132, R219.reuse, R132 ;  /* 0x00000084db847220 */ /* 0x040fe20000410000 */
[----:B------:R-:W-:Y:S01]  /*1550*/  FMUL.FTZ R130, R219, R130 ;  /* 0x00000082db827220 */ /* 0x000fe20000410000 */
[C---:B------:R-:W-:Y:S01]  /*1560*/  FADD.FTZ R157, R128.reuse, R157 ;  /* 0x0000009d809d7221 */ /* 0x040fe20000010000 */
[----:B------:R-:W-:Y:S01]  /*1570*/  FFMA.FTZ R169, R128, R248, R169 ;  /* 0x000000f880a97223 */ /* 0x000fe200000100a9 */
[----:B------:R-:W-:Y:S01]  /*1580*/  FFMA.FTZ R251, R68, R128, R251 ;  /* 0x0000008044fb7223 */ /* 0x000fe200000100fb */
[----:B------:R-:W-:Y:S01]  /*1590*/  FADD.FTZ R9, R136, R9 ;  /* 0x0000000988097221 */ /* 0x000fe20000010000 */
[----:B------:R-:W-:Y:S01]  /*15a0*/  FMUL.FTZ R117, R40, R136 ;  /* 0x0000008828757220 */ /* 0x000fe20000410000 */
[----:B------:R-:W-:Y:S01]  /*15b0*/  FFMA.FTZ R21, R136, R123, R21 ;  /* 0x0000007b88157223 */ /* 0x000fe20000010015 */
[----:B------:R-:W-:Y:S01]  /*15c0*/  FMUL.FTZ R116, R43, R139 ;  /* 0x0000008b2b747220 */ /* 0x000fe20000410000 */
[----:B------:R-:W-:Y:S01]  /*15d0*/  FADD.FTZ R7, R138, R7 ;  /* 0x000000078a077221 */ /* 0x000fe20000010000 */
[----:B------:R-:W-:Y:S01]  /*15e0*/  FADD.FTZ R6, R137, R6 ;  /* 0x0000000689067221 */ /* 0x000fe20000010000 */
[----:B------:R-:W-:Y:S01]  /*15f0*/  FADD.FTZ R136, -R224, R145 ;  /* 0x00000091e0887221 */ /* 0x000fe20000010100 */
[----:B------:R-:W-:Y:S01]  /*1600*/  FMUL.FTZ R133, R42, R138 ;  /* 0x0000008a2a857220 */ /* 0x000fe20000410000 */
[----:B------:R-:W-:Y:S01]  /*1610*/  FFMA.FTZ R19, R138, R130, R19 ;  /* 0x000000828a137223 */ /* 0x000fe20000010013 */
[C---:B------:R-:W-:Y:S01]  /*1620*/  FADD.FTZ R138, -R224.reuse, R147 ;  /* 0x00000093e08a7221 */ /* 0x040fe20000010100 */
[----:B------:R-:W-:Y:S01]  /*1630*/  FMUL.FTZ R136, R219, R136 ;  /* 0x00000088db887220 */ /* 0x000fe20000410000 */
[----:B------:R-:W-:Y:S01]  /*1640*/  FADD.FTZ R146, -R224, R146 ;  /* 0x00000092e0927221 */ /* 0x000fe20000010100 */
[C---:B------:R-:W-:Y:S01]  /*1650*/  FADD.FTZ R32, R143.reuse, R32 ;  /* 0x000000208f207221 */ /* 0x040fe20000010000 */
[----:B------:R-:W-:Y:S01]  /*1660*/  FFMA.FTZ R164, R143, R132, R164 ;  /* 0x000000848fa47223 */ /* 0x000fe200000100a4 */
[----:B------:R-:W-:Y:S01]  /*1670*/  FFMA.FTZ R143, R67, R143, R116 ;  /* 0x0000008f438f7223 */ /* 0x000fe20000010074 */
[----:B------:R-:W-:Y:S01]  /*1680*/  FMUL.FTZ R138, R219, R138 ;  /* 0x0000008adb8a7220 */ /* 0x000fe20000410000 */
[----:B------:R-:W-:Y:S01]  /*1690*/  FADD.FTZ R33, R140, R33 ;  /* 0x000000218c217221 */ /* 0x000fe20000010000 */
[C---:B------:R-:W-:Y:S01]  /*16a0*/  FADD.FTZ R12, R119.reuse, R12 ;  /* 0x0000000c770c7221 */ /* 0x040fe20000010000 */
[----:B------:R-:W-:Y:S01]  /*16b0*/  FFMA.FTZ R26, R119, R250, R26 ;  /* 0x000000fa771a7223 */ /* 0x000fe2000001001a */
[C---:B------:R-:W-:Y:S01]  /*16c0*/  FADD.FTZ R30, R153.reuse, R30 ;  /* 0x0000001e991e7221 */ /* 0x040fe20000010000 */
[----:B------:R-:W-:Y:S01]  /*16d0*/  FFMA.FTZ R162, R153, R136, R162 ;  /* 0x0000008899a27223 */ /* 0x000fe200000100a2 */
[----:B------:R-:W-:Y:S01]  /*16e0*/  FADD.FTZ R28, R155, R28 ;  /* 0x0000001c9b1c7221 */ /* 0x000fe20000010000 */
[----:B------:R-:W-:Y:S01]  /*16f0*/  FADD.FTZ R27, R154, R27 ;  /* 0x0000001b9a1b7221 */ /* 0x000fe20000010000 */
[----:B------:R-:W-:Y:S01]  /*1700*/  FMUL.FTZ R116, R37, R149 ;  /* 0x0000009525747220 */ /* 0x000fe20000410000 */
[----:B------:R-:W-:Y:S01]  /*1710*/  FFMA.FTZ R165, R140, R123, R165 ;  /* 0x0000007b8ca57223 */ /* 0x000fe200000100a5 */
[----:B------:R-:W0:Y:S02]  /*1720*/  LDC.64 R120, c[0x0][0x438] ;  /* 0x00010e00ff787b82 */ /* 0x000e240000000a00 */
[----:B------:R-:W-:Y:S01]  /*1730*/  FFMA.FTZ R153, R61, R153, R116 ;  /* 0x000000993d997223 */ /* 0x000fe20000010074 */
[----:B------:R-:W-:Y:S01]  /*1740*/  FMUL.FTZ R116, R39, R151 ;  /* 0x0000009727747220 */ /* 0x000fe20000410000 */
[----:B------:R-:W-:Y:S01]  /*1750*/  FMUL.FTZ R128, R41, R137 ;  /* 0x0000008929807220 */ /* 0x000fe20000410000 */
[----:B------:R-:W-:Y:S01]  /*1760*/  FFMA.FTZ R20, R137, R127, R20 ;  /* 0x0000007f89147223 */ /* 0x000fe20000010014 */
[----:B------:R-:W-:Y:S01]  /*1770*/  FFMA.FTZ R140, R64, R140, R117 ;  /* 0x0000008c408c7223 */ /* 0x000fe20000010075 */
[----:B------:R-:W-:Y:S01]  /*1780*/  FMUL.FTZ R137, R219, R146 ;  /* 0x00000092db897220 */ /* 0x000fe20000410000 */
[----:B------:R-:W-:Y:S01]  /*1790*/  FFMA.FTZ R160, R155, R138, R160 ;  /* 0x0000008a9ba07223 */ /* 0x000fe200000100a0 */
[----:B------:R-:W-:Y:S01]  /*17a0*/  FMUL.FTZ R117, R38, R150 ;  /* 0x0000009626757220 */ /* 0x000fe20000410000 */
[----:B------:R-:W-:Y:S01]  /*17b0*/  FFMA.FTZ R155, R63, R155, R116 ;  /* 0x0000009b3f9b7223 */ /* 0x000fe20000010074 */
[----:B------:R-:W-:Y:S01]  /*17c0*/  FFMA.FTZ R116, R226, R229, RZ ;  /* 0x000000e5e2747223 */ /* 0x000fe200000100ff */
[----:B------:R-:W-:Y:S01]  /*17d0*/  FADD.FTZ R119, RZ, R229 ;  /* 0x000000e5ff777221 */ /* 0x000fe20000010000 */
        /* <DEDUP_REMOVED lines=32> */
[----:B------:R-:W-:Y:S02]  /*19e0*/  FFMA.FTZ R128, R65, R141, R128 ;  /* 0x0000008d41807223 */ /* 0x000fe40000010080 */
[----:B------:R-:W-:Y:S01]  /*19f0*/  FFMA.FTZ R116, R123, R140, R118 ;  /* 0x0000008c7b747223 */ /* 0x000fe20000010076 */
[----:B------:R-:W-:Y:S01]  /*1a00*/  FADD.FTZ R119, R140, R117 ;  /* 0x000000758c777221 */ /* 0x000fe20000010000 */
[----:B------:R-:W-:Y:S02]  /*1a10*/  FFMA.FTZ R133, R66, R142, R133 ;  /* 0x0000008e42857223 */ /* 0x000fe40000010085 */
[----:B------:R-:W-:Y:S01]  /*1a20*/  FFMA.FTZ R117, R127, R128, R116 ;  /* 0x000000807f757223 */ /* 0x000fe20000010074 */
[----:B------:R-:W-:Y:S01]  /*1a30*/  FADD.FTZ R116, R128, R119 ;  /* 0x0000007780747221 */ /* 0x000fe20000010000 */
[----:B------:R-:W-:Y:S01]  /*1a40*/  FADD.FTZ R134, -R224, R144 ;  /* 0x00000090e0867221 */ /* 0x000fe20000010100 */
[----:B------:R-:W-:Y:S01]  /*1a50*/  FMUL.FTZ R135, R36, R148 ;  /* 0x0000009424877220 */ /* 0x000fe20000410000 */
[----:B------:R-:W-:Y:S01]  /*1a60*/  FFMA.FTZ R117, R130, R133, R117 ;  /* 0x0000008582757223 */ /* 0x000fe20000010075 */
[----:B------:R-:W-:Y:S01]  /*1a70*/  FADD.FTZ R116, R133, R116 ;  /* 0x0000007485747221 */ /* 0x000fe20000010000 */
[----:B------:R-:W-:Y:S01]  /*1a80*/  FMUL.FTZ R134, R219, R134 ;  /* 0x00000086db867220 */ /* 0x000fe20000410000 */
[----:B------:R-:W-:Y:S01]  /*1a90*/  FFMA.FTZ R135, R60, R152, R135 ;  /* 0x000000983c877223 */ /* 0x000fe20000010087 */
        /* <DEDUP_REMOVED lines=50> */
.L_x_4393:
        /* <DEDUP_REMOVED lines=27> */
.L_x_4335:
        /* <DEDUP_REMOVED lines=17> */
.L_x_4334:
        /* <DEDUP_REMOVED lines=20> */
.L_x_4337:
        /* <DEDUP_REMOVED lines=21> */
.L_x_4333:
        /* <DEDUP_REMOVED lines=21> */
.L_x_4339:
        /* <DEDUP_REMOVED lines=17> */
.L_x_4338:
        /* <DEDUP_REMOVED lines=20> */
.L_x_4340:
        /* <DEDUP_REMOVED lines=20> */
.L_x_4336:
        /* <DEDUP_REMOVED lines=39> */
.L_x_4343:
        /* <DEDUP_REMOVED lines=17> */
.L_x_4342:
        /* <DEDUP_REMOVED lines=18> */
.L_x_4345:
        /* <DEDUP_REMOVED lines=13> */
.L_x_4341:
        /* <DEDUP_REMOVED lines=23> */
.L_x_4347:
        /* <DEDUP_REMOVED lines=17> */
.L_x_4346:
        /* <DEDUP_REMOVED lines=18> */
.L_x_4348:
        /* <DEDUP_REMOVED lines=12> */
.L_x_4344:
        /* <DEDUP_REMOVED lines=32> */
.L_x_4351:
        /* <DEDUP_REMOVED lines=17> */
.L_x_4350:
        /* <DEDUP_REMOVED lines=18> */
.L_x_4353:
        /* <DEDUP_REMOVED lines=13> */
.L_x_4349:
        /* <DEDUP_REMOVED lines=23> */
.L_x_4355:
        /* <DEDUP_REMOVED lines=17> */
.L_x_4354:
        /* <DEDUP_REMOVED lines=18> */
.L_x_4356:
        /* <DEDUP_REMOVED lines=12> */
.L_x_4352:
        /* <DEDUP_REMOVED lines=32> */
.L_x_4359:
        /* <DEDUP_REMOVED lines=17> */
.L_x_4358:
        /* <DEDUP_REMOVED lines=18> */
.L_x_4361:
        /* <DEDUP_REMOVED lines=13> */
.L_x_4357:
        /* <DEDUP_REMOVED lines=23> */
.L_x_4363:
        /* <DEDUP_REMOVED lines=17> */
.L_x_4362:
        /* <DEDUP_REMOVED lines=18> */
.L_x_4364:
        /* <DEDUP_REMOVED lines=12> */
.L_x_4360:
        /* <DEDUP_REMOVED lines=32> */
.L_x_4367:
        /* <DEDUP_REMOVED lines=17> */
.L_x_4366:
        /* <DEDUP_REMOVED lines=18> */
.L_x_4369:
        /* <DEDUP_REMOVED lines=13> */
.L_x_4365:
        /* <DEDUP_REMOVED lines=23> */
.L_x_4371:
        /* <DEDUP_REMOVED lines=17> */
.L_x_4370:
        /* <DEDUP_REMOVED lines=18> */
.L_x_4372:
        /* <DEDUP_REMOVED lines=12> */
.L_x_4368:
        /* <DEDUP_REMOVED lines=32> */
.L_x_4375:
        /* <DEDUP_REMOVED lines=17> */
.L_x_4374:
        /* <DEDUP_REMOVED lines=18> */
.L_x_4377:
        /* <DEDUP_REMOVED lines=13> */
.L_x_4373:
        /* <DEDUP_REMOVED lines=23> */
.L_x_4379:
        /* <DEDUP_REMOVED lines=17> */
.L_x_4378:
        /* <DEDUP_REMOVED lines=18> */
.L_x_4380:
        /* <DEDUP_REMOVED lines=12> */
.L_x_4376:
        /* <DEDUP_REMOVED lines=13> */
.L_x_4331:
[----:B------:R-:W-:Y:S02]  /*5810*/  MOV R109, R34 ;  /* 0x00000022006d7202 */ /* 0x000fe40000000f00 */
        /* <DEDUP_REMOVED lines=95> */
.L_x_4330:
[----:B------:R-:W-:Y:S05]  /*5e10*/  BSYNC B0 ;  /* 0x0000000000007941 */ /* 0x000fea0003800000 */
.L_x_4329:
        /* <DEDUP_REMOVED lines=83> */
[----:B------:R-:W5:Y:S04]  /*6350*/  LDS R51, [R2] ;  /* 0x0000000002337984 */ /* 0x000f680000000800 */
        /* <DEDUP_REMOVED lines=14> */
[----:B------:R-:W-:-:S03]  /*6440*/  FADD.FTZ R11, R11, R26 ;  /* 0x0000001a0b0b7221 */ /* 0x000fc60000010000 */
        /* <DEDUP_REMOVED lines=32> */
[----:B--2---:R-:W-:-:S05]  /*6650*/  FADD.FTZ R21, R9, R26 ;  /* 0x0000001a09157221 */ /* 0x004fca0000010000 */
        /* <DEDUP_REMOVED lines=143> */
.L_x_4332:
        /* <DEDUP_REMOVED lines=8> */
.L_x_4383:
[----:B------:R-:W-:Y:S05]  /*6fd0*/  BSYNC B2 ;  /* 0x0000000000027941 */ /* 0x000fea0003800000 */
.L_x_4382:
        /* <DEDUP_REMOVED lines=8> */
.L_x_4384:
[----:B------:R-:W-:-:S05]  /*7060*/  FADD.FTZ R117, R116, R117 ;  /* 0x0000007574757221 */ /* 0x000fca0000010000 */
[----:B------:R-:W-:Y:S01]  /*7070*/  MOV R148, R117 ;  /* 0x0000007500947202 */ /* 0x000fe20000000f00 */
[----:B------:R-:W-:Y:S01]  /*7080*/  HFMA2 R147, -RZ, RZ, 0, 1.1920928955078125e-07 ;  /* 0x00000002ff937431 */ /* 0x000fe200000001ff */
[----:B------:R-:W-:-:S07]  /*7090*/  MOV R118, R146 ;  /* 0x0000009200767202 */ /* 0x000fce0000000f00 */
[----:B------:R-:W-:Y:S05]  /*70a0*/  WARPSYNC.COLLECTIVE R145, `(.L_x_4385) ;  /* 0x0000000091087348 */ /* 0x000fea0003c00000 */
[----:B------:R0:W1:Y:S02]  /*70b0*/  SHFL.BFLY P1, R146, R148, R147, R150 ;  /* 0x0c00009394927389 */ /* 0x0000640000020096 */
[----:B01----:R-:W-:Y:S05]  /*70c0*/  ENDCOLLECTIVE ;  /* 0x000000000000791b */ /* 0x003fea0003800000 */
.L_x_4385:
[----:B------:R-:W-:-:S05]  /*70d0*/  FADD.FTZ R118, R119, R118 ;  /* 0x0000007677767221 */ /* 0x000fca0000010000 */
[----:B------:R-:W-:Y:S02]  /*70e0*/  MOV R148, R118 ;  /* 0x0000007600947202 */ /* 0x000fe40000000f00 */
[----:B------:R-:W-:-:S07]  /*70f0*/  MOV R142, R146 ;  /* 0x00000092008e7202 */ /* 0x000fce0000000f00 */
[----:B------:R-:W-:Y:S05]  /*7100*/  WARPSYNC.COLLECTIVE R145, `(.L_x_4386) ;  /* 0x0000000091087348 */ /* 0x000fea0003c00000 */
[----:B------:R0:W1:Y:S02]  /*7110*/  SHFL.BFLY P1, R146, R148, R147, R150 ;  /* 0x0c00009394927389 */ /* 0x0000640000020096 */
[----:B01----:R-:W-:Y:S05]  /*7120*/  ENDCOLLECTIVE ;  /* 0x000000000000791b */ /* 0x003fea0003800000 */
.L_x_4386:
[----:B------:R-:W-:-:S05]  /*7130*/  FADD.FTZ R142, R117, R142 ;  /* 0x0000008e758e7221 */ /* 0x000fca0000010000 */
[----:B------:R-:W-:Y:S01]  /*7140*/  MOV R148, R142 ;  /* 0x0000008e00947202 */ /* 0x000fe20000000f00 */
[----:B------:R-:W-:Y:S01]  /*7150*/  HFMA2 R147, -RZ, RZ, 0, 2.384185791015625e-07 ;  /* 0x00000004ff937431 */ /* 0x000fe200000001ff */
[----:B------:R-:W-:-:S07]  /*7160*/  MOV R139, R146 ;  /* 0x00000092008b7202 */ /* 0x000fce0000000f00 */
[----:B------:R-:W-:Y:S05]  /*7170*/  WARPSYNC.COLLECTIVE R145, `(.L_x_4387) ;  /* 0x0000000091087348 */ /* 0x000fea0003c00000 */
[----:B------:R0:W1:Y:S02]  /*7180*/  SHFL.BFLY P1, R146, R148, R147, R150 ;  /* 0x0c00009394927389 */ /* 0x0000640000020096 */
[----:B01----:R-:W-:Y:S05]  /*7190*/  ENDCOLLECTIVE ;  /* 0x000000000000791b */ /* 0x003fea0003800000 */
.L_x_4387:
[----:B------:R-:W-:-:S05]  /*71a0*/  FADD.FTZ R139, R118, R139 ;  /* 0x0000008b768b7221 */ /* 0x000fca0000010000 */
[----:B------:R-:W-:Y:S02]  /*71b0*/  MOV R148, R139 ;  /* 0x0000008b00947202 */ /* 0x000fe40000000f00 */
[----:B------:R-:W-:-:S07]  /*71c0*/  MOV R141, R146 ;  /* 0x00000092008d7202 */ /* 0x000fce0000000f00 */
[----:B------:R-:W-:Y:S05]  /*71d0*/  WARPSYNC.COLLECTIVE R145, `(.L_x_4388) ;  /* 0x0000000091087348 */ /* 0x000fea0003c00000 */
[----:B------:R0:W1:Y:S02]  /*71e0*/  SHFL.BFLY P1, R146, R148, R147, R150 ;  /* 0x0c00009394927389 */ /* 0x0000640000020096 */
[----:B01----:R-:W-:Y:S05]  /*71f0*/  ENDCOLLECTIVE ;  /* 0x000000000000791b */ /* 0x003fea0003800000 */
.L_x_4388:
[----:B------:R-:W-:-:S05]  /*7200*/  FADD.FTZ R141, R142, R141 ;  /* 0x0000008d8e8d7221 */ /* 0x000fca0000010000 */
[----:B------:R-:W-:Y:S01]  /*7210*/  MOV R148, R141 ;  /* 0x0000008d00947202 */ /* 0x000fe20000000f00 */
[----:B------:R-:W-:Y:S01]  /*7220*/  HFMA2 R147, -RZ, RZ, 0, 4.76837158203125e-07 ;  /* 0x00000008ff937431 */ /* 0x000fe200000001ff */
[----:B------:R-:W-:-:S07]  /*7230*/  MOV R144, R146 ;  /* 0x0000009200907202 */ /* 0x000fce0000000f00 */
[----:B------:R-:W-:Y:S05]  /*7240*/  WARPSYNC.COLLECTIVE R145, `(.L_x_4389) ;  /* 0x0000000091087348 */ /* 0x000fea0003c00000 */
[----:B------:R0:W1:Y:S02]  /*7250*/  SHFL.BFLY P1, R146, R148, R147, R150 ;  /* 0x0c00009394927389 */ /* 0x0000640000020096 */
[----:B01----:R-:W-:Y:S05]  /*7260*/  ENDCOLLECTIVE ;  /* 0x000000000000791b */ /* 0x003fea0003800000 */
.L_x_4389:
[----:B------:R-:W-:-:S05]  /*7270*/  FADD.FTZ R144, R139, R144 ;  /* 0x000000908b907221 */ /* 0x000fca0000010000 */
[----:B------:R-:W-:Y:S02]  /*7280*/  MOV R148, R144 ;  /* 0x0000009000947202 */ /* 0x000fe40000000f00 */
[----:B------:R-:W-:-:S07]  /*7290*/  MOV R116, R146 ;  /* 0x0000009200747202 */ /* 0x000fce0000000f00 */
[----:B------:R-:W-:Y:S05]  /*72a0*/  WARPSYNC.COLLECTIVE R145, `(.L_x_4390) ;  /* 0x0000000091087348 */ /* 0x000fea0003c00000 */
[----:B------:R0:W1:Y:S02]  /*72b0*/  SHFL.BFLY P1, R146, R148, R147, R150 ;  /* 0x0c00009394927389 */ /* 0x0000640000020096 */
[----:B01----:R-:W-:Y:S05]  /*72c0*/  ENDCOLLECTIVE ;  /* 0x000000000000791b */ /* 0x003fea0003800000 */
.L_x_4390:
[----:B------:R-:W-:-:S05]  /*72d0*/  FADD.FTZ R116, R141, R116 ;  /* 0x000000748d747221 */ /* 0x000fca0000010000 */
[----:B------:R-:W-:Y:S01]  /*72e0*/  MOV R148, R116 ;  /* 0x0000007400947202 */ /* 0x000fe20000000f00 */
[----:B------:R-:W-:Y:S01]  /*72f0*/  HFMA2 R147, -RZ, RZ, 0, 9.5367431640625e-07 ;  /* 0x00000010ff937431 */ /* 0x000fe200000001ff */
[----:B------:R-:W-:-:S07]  /*7300*/  MOV R119, R146 ;  /* 0x0000009200777202 */ /* 0x000fce0000000f00 */
[----:B------:R-:W-:Y:S05]  /*7310*/  WARPSYNC.COLLECTIVE R145, `(.L_x_4391) ;  /* 0x0000000091087348 */ /* 0x000fea0003c00000 */
[----:B------:R0:W1:Y:S02]  /*7320*/  SHFL.BFLY P1, R146, R148, R147, R150 ;  /* 0x0c00009394927389 */ /* 0x0000640000020096 */
[----:B01----:R-:W-:Y:S05]  /*7330*/  ENDCOLLECTIVE ;  /* 0x000000000000791b */ /* 0x003fea0003800000 */
.L_x_4391:
[----:B------:R-:W-:-:S05]  /*7340*/  FADD.FTZ R117, R144, R119 ;  /* 0x0000007790757221 */ /* 0x000fca0000010000 */
[----:B------:R-:W-:Y:S02]  /*7350*/  MOV R148, R117 ;  /* 0x0000007500947202 */ /* 0x000fe40000000f00 */
[----:B------:R-:W-:-:S07]  /*7360*/  MOV R119, R146 ;  /* 0x0000009200777202 */ /* 0x000fce0000000f00 */
[----:B------:R-:W-:Y:S05]  /*7370*/  WARPSYNC.COLLECTIVE R145, `(.L_x_4392) ;  /* 0x0000000091087348 */ /* 0x000fea0003c00000 */
[----:B------:R0:W1:Y:S02]  /*7380*/  SHFL.BFLY P1, R146, R148, R147, R150 ;  /* 0x0c00009394927389 */ /* 0x0000640000020096 */
[----:B01----:R-:W-:Y:S05]  /*7390*/  ENDCOLLECTIVE ;  /* 0x000000000000791b */ /* 0x003fea0003800000 */
.L_x_4392:
[----:B------:R-:W-:Y:S01]  /*73a0*/  MOV R118, R146 ;  /* 0x0000009200767202 */ /* 0x000fe20000000f00 */
[----:B------:R-:W-:Y:S06]  /*73b0*/  BRA `(.L_x_4393) ;  /* 0xffffffa800807947 */ /* 0x000fec000383ffff */
.L_x_4394:
        /* <DEDUP_REMOVED lines=12> */
.L_x_5031:


//--------------------- .text._ZN10layer_norm31ln_parallel_residual_bwd_kernelINS_13Kernel_traitsIfffffjLj768ELj1ELj4ELj1ELj16ENS_18Kernel_traits_baseILj768EfffffjLj128EEEEELb0ELb1ELb0EEEvNS_9BwdParamsE --------------------------
	.section	.text._ZN10layer_norm31ln_parallel_residual_bwd_kernelINS_13Kernel_traitsIfffffjLj768ELj1ELj4ELj1ELj16ENS_18Kernel_traits_baseILj768EfffffjLj128EEEEELb0ELb1ELb0EEEvNS_9BwdParamsE,"ax",@progbits
	.align	128
        .global         _ZN10layer_norm31ln_parallel_residual_bwd_kernelINS_13Kernel_traitsIfffffjLj768ELj1ELj4ELj1ELj16ENS_18Kernel_traits_baseILj768EfffffjLj128EEEEELb0ELb1ELb0EEEvNS_9BwdParamsE
        .type           _ZN10layer_norm31ln_parallel_residual_bwd_kernelINS_13Kernel_traitsIfffffjLj768ELj1ELj4ELj1ELj16ENS_18Kernel_traits_baseILj768EfffffjLj128EEEEELb0ELb1ELb0EEEvNS_9BwdParamsE,@function
        .size           _ZN10layer_norm31ln_parallel_residual_bwd_kernelINS_13Kernel_traitsIfffffjLj768ELj1ELj4ELj1ELj16ENS_18Kernel_traits_baseILj768EfffffjLj128EEEEELb0ELb1ELb0EEEvNS_9BwdParamsE,(.L_x_5032 - _ZN10layer_norm31ln_parallel_residual_bwd_kernelINS_13Kernel_traitsIfffffjLj768ELj1ELj4ELj1ELj16ENS_18Kernel_traits_baseILj768EfffffjLj128EEEEELb0ELb1ELb0EEEvNS_9BwdParamsE)
        .other          _ZN10layer_norm31ln_parallel_residual_bwd_kernelINS_13Kernel_traitsIfffffjLj768ELj1ELj4ELj1ELj16ENS_18Kernel_traits_baseILj768EfffffjLj128EEEEELb0ELb1ELb0EEEvNS_9BwdParamsE,@"STO_CUDA_ENTRY STV_DEFAULT"
_ZN10layer_norm31ln_parallel_residual_bwd_kernelINS_13Kernel_traitsIfffffjLj768ELj1ELj4ELj1ELj16ENS_18Kernel_traits_baseILj768EfffffjLj128EEEEELb0ELb1ELb0EEEvNS_9BwdParamsE:
.text._ZN10layer_norm31ln_parallel_residual_bwd_kernelINS_13Kernel_traitsIfffffjLj768ELj1ELj4ELj1ELj16ENS_18Kernel_traits_baseILj768EfffffjLj128EEEEELb0ELb1ELb0EEEvNS_9BwdParamsE:
        /* <DEDUP_REMOVED lines=33> */
[----:B------:R3:W5:Y:S04]  /*0210*/  @P0 LDG.E.128 R44, desc[UR10][R6.64] ;  /* 0x0000000a062c0981 */ /* 0x000768000c1e1d00 */
[----:B------:R3:W5:Y:S01]  /*0220*/  @P1 LDG.E.128 R48, desc[UR10][R10.64] ;  /* 0x0000000a0a301981 */ /* 0x000762000c1e1d00 */
[----:B------:R-:W0:Y:S01]  /*0230*/  @P4 LDC.64 R16, c[0x0][0x3d0] ;  /* 0x0000f400ff104b82 */ /* 0x000e220000000a00 */
[C---:B----4-:R-:W-:Y:S01]  /*0240*/  @P2 IMAD.WIDE.U32 R12, R3.reuse, 0x10, R12 ;  /* 0x00000010030c2825 */ /* 0x050fe200078e000c */
[----:B------:R-:W-:-:S04]  /*0250*/  @P2 IADD3 R3, PT, PT, R3, 0x20, RZ ;  /* 0x0000002003032810 */ /* 0x000fc80007ffe0ff */
[----:B------:R3:W5:Y:S02]  /*0260*/  @P2 LDG.E.128 R52, desc[UR10][R12.64] ;  /* 0x0000000a0c342981 */ /* 0x000764000c1e1d00 */
[----:B------:R-:W4:Y:S01]  /*0270*/  @P5 LDC.64 R18, c[0x0][0x3d0] ;  /* 0x0000f400ff125b82 */ /* 0x000f220000000a00 */
[C---:B-1----:R-:W-:Y:S01]  /*0280*/  @P3 IMAD.WIDE.U32 R14, R3.reuse, 0x10, R14 ;  /* 0x00000010030e3825 */ /* 0x042fe200078e000e */
[----:B------:R-:W-:-:S04]  /*0290*/  @P3 IADD3 R3, PT, PT, R3, 0x20, RZ ;  /* 0x0000002003033810 */ /* 0x000fc80007ffe0ff */
[----:B------:R3:W5:Y:S01]  /*02a0*/  @P3 LDG.E.128 R56, desc[UR10][R14.64] ;  /* 0x0000000a0e383981 */ /* 0x000762000c1e1d00 */
[C---:B0-----:R-:W-:Y:S01]  /*02b0*/  @P4 IMAD.WIDE.U32 R16, R3.reuse, 0x10, R16 ;  /* 0x0000001003104825 */ /* 0x041fe200078e0010 */
[----:B------:R-:W-:-:S04]  /*02c0*/  @P4 IADD3 R3, PT, PT, R3, 0x20, RZ ;  /* 0x0000002003034810 */ /* 0x000fc80007ffe0ff */
[----:B------:R3:W5:Y:S01]  /*02d0*/  @P4 LDG.E.128 R60, desc[UR10][R16.64] ;  /* 0x0000000a103c4981 */ /* 0x000762000c1e1d00 */
[----:B----4-:R-:W-:-:S05]  /*02e0*/  @P5 IMAD.WIDE.U32 R8, R3, 0x10, R18 ;  /* 0x0000001003085825 */ /* 0x010fca00078e0012 */
[----:B------:R3:W5:Y:S01]  /*02f0*/  @P5 LDG.E.128 R64, desc[UR10][R8.64] ;  /* 0x0000000a08405981 */ /* 0x000762000c1e1d00 */
[----:B--2---:R-:W-:Y:S01]  /*0300*/  USHF.L.U32 UR4, UR4, 0x2, URZ ;  /* 0x0000000204047899 */ /* 0x004fe200080006ff */
[----:B------:R-:W-:-:S05]  /*0310*/  SHF.R.U32.HI R5, RZ, 0x5, R20 ;  /* 0x00000005ff057819 */ /* 0x000fca0000011614 */
        /* <DEDUP_REMOVED lines=26> */
[----:B---3--:R-:W-:Y:S06]  /*04c0*/  @P0 BRA `(.L_x_4395) ;  /* 0x00000064005c0947 */ /* 0x008fec0003800000 */
[----:B------:R-:W0:Y:S01]  /*04d0*/  LDCU.64 UR4, c[0x0][0x438] ;  /* 0x00008700ff0477ac */ /* 0x000e220008000a00 */
        /* <DEDUP_REMOVED lines=17> */
[----:B0-----:R-:W-:Y:S01]  /*05f0*/  UISETP.NE.U32.AND UP0, UPT, UR4, URZ, UPT ;  /* 0x000000ff0400728c */ /* 0x001fe2000bf05070 */
[----:B------:R-:W-:Y:S01]  /*0600*/  CS2R R102, SRZ ;  /* 0x0000000000667805 */ /* 0x000fe2000001ff00 */
[----:B------:R-:W0:Y:S01]  /*0610*/  LDCU.U8 UR4, c[0x0][0x410] ;  /* 0x00008200ff0477ac */ /* 0x000e220008000000 */
[----:B------:R-:W-:-:S02]  /*0620*/  CS2R R104, SRZ ;  /* 0x0000000000687805 */ /* 0x000fc4000001ff00 */
[----:B------:R-:W-:Y:S02]  /*0630*/  CS2R R106, SRZ ;  /* 0x00000000006a7805 */ /* 0x000fe4000001ff00 */
[----:B------:R-:W-:Y:S01]  /*0640*/  CS2R R108, SRZ ;  /* 0x00000000006c7805 */ /* 0x000fe2000001ff00 */
[----:B------:R-:W-:Y:S01]  /*0650*/  UISETP.NE.AND.EX UP0, UPT, UR5, URZ, UPT, UP0 ;  /* 0x000000ff0500728c */ /* 0x000fe2000bf05300 */
[----:B------:R-:W-:Y:S02]  /*0660*/  CS2R R110, SRZ ;  /* 0x00000000006e7805 */ /* 0x000fe4000001ff00 */
[----:B------:R-:W-:Y:S02]  /*0670*/  CS2R R112, SRZ ;  /* 0x0000000000707805 */ /* 0x000fe4000001ff00 */
[----:B------:R-:W-:Y:S02]  /*0680*/  CS2R R114, SRZ ;  /* 0x0000000000727805 */ /* 0x000fe4000001ff00 */
[----:B------:R-:W-:-:S04]  /*0690*/  PLOP3.LUT P0, PT, PT, PT, UP0, 0x80, 0x8 ;  /* 0x000000000008781c */ /* 0x000fc80003f0f008 */
[----:B------:R-:W-:Y:S01]  /*06a0*/  P2R R6, PR, RZ, 0x1 ;  /* 0x00000001ff067803 */ /* 0x000fe20000000000 */
[----:B0-----:R-:W-:-:S06]  /*06b0*/  UISETP.NE.AND UP1, UPT, UR4, URZ, UPT ;  /* 0x000000ff0400728c */ /* 0x001fcc000bf25270 */
[----:B------:R-:W-:-:S04]  /*06c0*/  PLOP3.LUT P1, PT, PT, PT, UP1, 0x80, 0x8 ;  /* 0x000000000008781c */ /* 0x000fc80003f2f018 */
[----:B------:R-:W-:-:S09]  /*06d0*/  P2R R163, PR, RZ, 0x2 ;  /* 0x00000002ffa37803 */ /* 0x000fd20000000000 */
.L_x_4480:
        /* <DEDUP_REMOVED lines=29> */
[----:B0-----:R-:W-:-:S06]  /*08b0*/  IMAD.WIDE.U32 R144, R8, 0x10, R144 ;  /* 0x0000001008907825 */ /* 0x001fcc00078e0090 */
[----:B------:R-:W2:Y:S01]  /*08c0*/  LDG.E.128 R144, desc[UR10][R144.64] ;  /* 0x0000000a90907981 */ /* 0x000ea2000c1e1d00 */
[----:B-1----:R-:W-:-:S06]  /*08d0*/  IMAD.WIDE.U32 R150, R8, 0x10, R150 ;  /* 0x0000001008967825 */ /* 0x002fcc00078e0096 */
[----:B------:R-:W3:Y:S01]  /*08e0*/  LDG.E.128 R148, desc[UR10][R150.64] ;  /* 0x0000000a96947981 */ /* 0x000ee2000c1e1d00 */
[----:B------:R-:W-:Y:S01]  /*08f0*/  IADD3 R165, PT, PT, R8, 0x20, RZ ;  /* 0x0000002008a57810 */ /* 0x000fe20007ffe0ff */
[C---:B--2---:R-:W-:Y:S01]  /*0900*/  FADD.FTZ R34, -R163.reuse, R144 ;  /* 0x00000090a3227221 */ /* 0x044fe20000010100 */
[C---:B------:R-:W-:Y:S01]  /*0910*/  FADD.FTZ R152, -R163.reuse, R145 ;  /* 0x00000091a3987221 */ /* 0x040fe20000010100 */
[C---:B------:R-:W-:Y:S01]  /*0920*/  FADD.FTZ R146, -R163.reuse, R146 ;  /* 0x00000092a3927221 */ /* 0x040fe20000010100 */
[----:B------:R-:W-:Y:S01]  /*0930*/  FADD.FTZ R174, -R163, R147 ;  /* 0x00000093a3ae7221 */ /* 0x000fe20000010100 */
[C---:B-----5:R-:W-:Y:S01]  /*0940*/  FMUL.FTZ R3, R7.reuse, R34 ;  /* 0x0000002207037220 */ /* 0x060fe20000410000 */
[C---:B------:R-:W-:Y:S02]  /*0950*/  FMUL.FTZ R34, R7.reuse, R152 ;  /* 0x0000009807227220 */ /* 0x040fe40000410000 */
[----:B------:R-:W-:Y:S01]  /*0960*/  FMUL.FTZ R174, R7, R174 ;  /* 0x000000ae07ae7220 */ /* 0x000fe20000410000 */
[----:B---3--:R-:W-:Y:S01]  /*0970*/  FADD.FTZ R120, R120, R148 ;  /* 0x0000009478787221 */ /* 0x008fe20000010000 */
[----:B------:R-:W-:Y:S01]  /*0980*/  FFMA.FTZ R116, R148, R3, R116 ;  /* 0x0000000394747223 */ /* 0x000fe20000010074 */
[----:B------:R-:W-:Y:S01]  /*0990*/  FMUL.FTZ R148, R44, R148 ;  /* 0x000000942c947220 */ /* 0x000fe20000410000 */
[----:B------:R-:W-:Y:S01]  /*09a0*/  FMUL.FTZ R157, R45, R149 ;  /* 0x000000952d9d7220 */ /* 0x000fe20000410000 */
[----:B------:R-:W-:Y:S01]  /*09b0*/  FADD.FTZ R121, R121, R149 ;  /* 0x0000009579797221 */ /* 0x000fe20000010000 */
[----:B------:R-:W-:Y:S01]  /*09c0*/  FFMA.FTZ R117, R149, R34, R117 ;  /* 0x0000002295757223 */ /* 0x000fe20000010075 */
        /* <DEDUP_REMOVED lines=14> */
[----:B------:R-:W-:-:S07]  /*0ab0*/  FFMA.FTZ R178, R174, R150, R39 ;  /* 0x00000096aeb27223 */ /* 0x000fce0000010027 */
.L_x_4399:
[----:B------:R-:W-:Y:S05]  /*0ac0*/  BSYNC.RECONVERGENT B1 ;  /* 0x0000000000017941 */ /* 0x000fea0003800200 */
.L_x_4398:
        /* <DEDUP_REMOVED lines=14> */
[C---:B------:R-:W-:Y:S01]  /*0bb0*/  FMUL.FTZ R14, R7.reuse, R22 ;  /* 0x00000016070e7220 */ /* 0x040fe20000410000 */
[----:B------:R-:W-:Y:S01]  /*0bc0*/  FMUL.FTZ R35, R7, R146 ;  /* 0x0000009207237220 */ /* 0x000fe20000410000 */
[----:B---3--:R-:W-:Y:S01]  /*0bd0*/  FMUL.FTZ R22, R48, R36 ;  /* 0x0000002430167220 */ /* 0x008fe20000410000 */
[----:B------:R-:W-:Y:S01]  /*0be0*/  FADD.FTZ R97, R97, R37 ;  /* 0x0000002561617221 */ /* 0x000fe20000010000 */
[----:B------:R-:W-:Y:S01]  /*0bf0*/  FFMA.FTZ R73, R37, R14, R73 ;  /* 0x0000000e25497223 */ /* 0x000fe20000010049 */
        /* <DEDUP_REMOVED lines=18> */
.L_x_4401:
[----:B------:R-:W-:Y:S05]  /*0d20*/  BSYNC.RECONVERGENT B1 ;  /* 0x0000000000017941 */ /* 0x000fea0003800200 */
.L_x_4400:
        /* <DEDUP_REMOVED lines=26> */
[----:B------:R-:W-:Y:S01]  /*0ed0*/  FMUL.FTZ R170, R54, R146 ;  /* 0x0000009236aa7220 */ /* 0x000fe20000410000 */
        /* <DEDUP_REMOVED lines=10> */
.L_x_4403:
[----:B------:R-:W-:Y:S05]  /*0f80*/  BSYNC.RECONVERGENT B1 ;  /* 0x0000000000017941 */ /* 0x000fea0003800200 */
.L_x_4402:
        /* <DEDUP_REMOVED lines=37> */
.L_x_4405:
[----:B------:R-:W-:Y:S05]  /*11e0*/  BSYNC.RECONVERGENT B1 ;  /* 0x0000000000017941 */ /* 0x000fea0003800200 */
.L_x_4404:
        /* <DEDUP_REMOVED lines=17> */
[----:B------:R-:W-:Y:S01]  /*1300*/  FMUL.FTZ R25, R61, R145 ;  /* 0x000000913d197220 */ /* 0x000fe20000410000 */
        /* <DEDUP_REMOVED lines=19> */
.L_x_4407:
[----:B------:R-:W-:Y:S05]  /*1440*/  BSYNC.RECONVERGENT B1 ;  /* 0x0000000000017941 */ /* 0x000fea0003800200 */
.L_x_4406:
[----:B------:R-:W-:Y:S05]  /*1450*/  @!P0 BRA `(.L_x_4408) ;  /* 0x00000010007c8947 */ /* 0x000fea0003800000 */
[----:B------:R-:W0:Y:S08]  /*1460*/  LDC.64 R152, c[0x0][0x3a8] ;  /* 0x0000ea00ff987b82 */ /* 0x000e300000000a00 */
[----:B------:R-:W1:Y:S01]  /*1470*/  LDC.64 R144, c[0x0][0x428] ;  /* 0x00010a00ff907b82 */ /* 0x000e620000000a00 */
[----:B0-----:R-:W-:-:S06]  /*1480*/  IMAD.WIDE.U32 R152, R165, 0x10, R152 ;  /* 0x00000010a5987825 */ /* 0x001fcc00078e0098 */
[----:B------:R-:W2:Y:S01]  /*1490*/  LDG.E.128 R152, desc[UR10][R152.64] ;  /* 0x0000000a98987981 */ /* 0x000ea2000c1e1d00 */
[----:B-1----:R-:W-:-:S06]  /*14a0*/  IMAD.WIDE.U32 R144, R165, 0x10, R144 ;  /* 0x00000010a5907825 */ /* 0x002fcc00078e0090 */
[----:B------:R-:W3:Y:S01]  /*14b0*/  LDG.E.128 R144, desc[UR10][R144.64] ;  /* 0x0000000a90907981 */ /* 0x000ee2000c1e1d00 */
        /* <DEDUP_REMOVED lines=28> */
[----:B------:R-:W-:Y:S06]  /*1680*/  BRA `(.L_x_4408) ;  /* 0x0000000c00f07947 */ /* 0x000fec0003800000 */
.L_x_4397:
        /* <DEDUP_REMOVED lines=49> */
.L_x_4410:
[----:B------:R-:W-:Y:S05]  /*19a0*/  BSYNC.RECONVERGENT B1 ;  /* 0x0000000000017941 */ /* 0x000fea0003800200 */
.L_x_4409:
        /* <DEDUP_REMOVED lines=11> */
[----:B------:R-:W-:Y:S01]  /*1a60*/  IADD3 R165, PT, PT, R165, 0x20, RZ ;  /* 0x00000020a5a57810 */ /* 0x000fe20007ffe0ff */
[C---:B---3--:R-:W-:Y:S01]  /*1a70*/  FADD.FTZ R14, -R163.reuse, R144 ;  /* 0x00000090a30e7221 */ /* 0x048fe20000010100 */
[C---:B------:R-:W-:Y:S01]  /*1a80*/  FADD.FTZ R22, -R163.reuse, R145 ;  /* 0x00000091a3167221 */ /* 0x040fe20000010100 */
[C---:B------:R-:W-:Y:S01]  /*1a90*/  FADD.FTZ R146, -R163.reuse, R146 ;  /* 0x00000092a3927221 */ /* 0x040fe20000010100 */
[----:B------:R-:W-:Y:S01]  /*1aa0*/  FADD.FTZ R152, -R163, R147 ;  /* 0x00000093a3987221 */ /* 0x000fe20000010100 */
[C---:B-----5:R-:W-:Y:S01]  /*1ab0*/  FMUL.FTZ R11, R7.reuse, R14 ;  /* 0x0000000e070b7220 */ /* 0x060fe20000410000 */
[C---:B------:R-:W-:Y:S01]  /*1ac0*/  FMUL.FTZ R14, R7.reuse, R22 ;  /* 0x00000016070e7220 */ /* 0x040fe20000410000 */
[----:B------:R-:W-:Y:S01]  /*1ad0*/  FMUL.FTZ R35, R7, R146 ;  /* 0x0000009207237220 */ /* 0x000fe20000410000 */
[----:B----4-:R-:W-:Y:S01]  /*1ae0*/  FMUL.FTZ R22, R48, R36 ;  /* 0x0000002430167220 */ /* 0x010fe20000410000 */
        /* <DEDUP_REMOVED lines=20> */
.L_x_4412:
[----:B------:R-:W-:Y:S05]  /*1c30*/  BSYNC.RECONVERGENT B1 ;  /* 0x0000000000017941 */ /* 0x000fea0003800200 */
.L_x_4411:
        /* <DEDUP_REMOVED lines=40> */
.L_x_4414:
[----:B------:R-:W-:Y:S05]  /*1ec0*/  BSYNC.RECONVERGENT B1 ;  /* 0x0000000000017941 */ /* 0x000fea0003800200 */
.L_x_4413:
[----:B------:R-:W-:Y:S04]  /*1ed0*/  BSSY.RECONVERGENT B1, `(.L_x_4415) ;  /* 0x0000028000017945 */ /* 0x000fe80003800200 */
[----:B------:R-:W-:Y:S05]  /*1ee0*/  @!P2 BRA `(.L_x_4416) ;  /* 0x000000000098a947 */ /* 0x000fea0003800000 */
[----:B------:R-:W0:Y:S08]  /*1ef0*/  LDC.64 R132, c[0x0][0x3a8] ;  /* 0x0000ea00ff847b82 */ /* 0x000e300000000a00 */
[----:B------:R-:W1:Y:S01]  /*1f00*/  LDC.64 R26, c[0x0][0x428] ;  /* 0x00010a00ff1a7b82 */ /* 0x000e620000000a00 */
[----:B0-----:R-:W-:-:S07]  /*1f10*/  IMAD.WIDE.U32 R152, R165, 0x10, R132 ;  /* 0x00000010a5987825 */ /* 0x001fce00078e0084 */
[----:B------:R-:W0:Y:S01]  /*1f20*/  LDC.64 R132, c[0x0][0x438] ;  /* 0x00010e00ff847b82 */ /* 0x000e220000000a00 */
[----:B------:R-:W2:Y:S01]  /*1f30*/  LDG.E.128 R152, desc[UR10][R152.64] ;  /* 0x0000000a98987981 */ /* 0x000ea2000c1e1d00 */
[----:B-1----:R-:W-:-:S05]  /*1f40*/  IMAD.WIDE.U32 R26, R165, 0x10, R26 ;  /* 0x00000010a51a7825 */ /* 0x002fca00078e001a */
[----:B------:R1:W3:Y:S01]  /*1f50*/  LDG.E.128 R144, desc[UR10][R26.64] ;  /* 0x0000000a1a907981 */ /* 0x0002e2000c1e1d00 */
        /* <DEDUP_REMOVED lines=9> */
[----:B-1----:R-:W-:Y:S01]  /*1ff0*/  FMUL.FTZ R27, R7, R154 ;  /* 0x0000009a071b7220 */ /* 0x002fe20000410000 */
        /* <DEDUP_REMOVED lines=21> */
.L_x_4416:
[----:B------:R-:W-:Y:S05]  /*2150*/  BSYNC.RECONVERGENT B1 ;  /* 0x0000000000017941 */ /* 0x000fea0003800200 */
.L_x_4415:
        /* <DEDUP_REMOVED lines=40> */
.L_x_4418:
[----:B------:R-:W-:Y:S05]  /*23e0*/  BSYNC.RECONVERGENT B1 ;  /* 0x0000000000017941 */ /* 0x000fea0003800200 */
.L_x_4417:
        /* <DEDUP_REMOVED lines=38> */
.L_x_4408:
[----:B------:R-:W-:Y:S05]  /*2650*/  BSYNC.RECONVERGENT B0 ;  /* 0x0000000000007941 */ /* 0x000fea0003800200 */
.L_x_4396:
        /* <DEDUP_REMOVED lines=23> */
.L_x_4492:
[----:B-1----:R-:W-:Y:S01]  /*27d0*/  FADD.FTZ R144, R151, R144 ;  /* 0x0000009097907221 */ /* 0x002fe20000010000 */
[----:B------:R-:W-:Y:S01]  /*27e0*/  ISETP.NE.AND P6, PT, R163, RZ, PT ;  /* 0x000000ffa300720c */ /* 0x000fe20003fc5270 */
[----:B--2---:R-:W-:Y:S01]  /*27f0*/  FADD.FTZ R39, R154, R39 ;  /* 0x000000279a277221 */ /* 0x004fe20000010000 */
[----:B------:R-:W-:Y:S01]  /*2800*/  BSSY.RECONVERGENT B0, `(.L_x_4420) ;  /* 0x00000b5000007945 */ /* 0x000fe20003800200 */
[----:B------:R-:W-:Y:S02]  /*2810*/  FMUL.FTZ R144, R144, UR12 ;  /* 0x0000000c90907c20 */ /* 0x000fe40008410000 */
[----:B------:R-:W-:-:S03]  /*2820*/  FMUL.FTZ R39, R39, UR12 ;  /* 0x0000000c27277c20 */ /* 0x000fc60008410000 */
        /* <DEDUP_REMOVED lines=27> */
[----:B------:R-:W-:Y:S06]  /*29e0*/  BRA `(.L_x_4425) ;  /* 0x0000000800207947 */ /* 0x000fec0003800000 */
.L_x_4424:
        /* <DEDUP_REMOVED lines=17> */
.L_x_4423:
        /* <DEDUP_REMOVED lines=20> */
.L_x_4426:
        /* <DEDUP_REMOVED lines=21> */
.L_x_4422:
        /* <DEDUP_REMOVED lines=21> */
.L_x_4428:
        /* <DEDUP_REMOVED lines=17> */
.L_x_4427:
        /* <DEDUP_REMOVED lines=20> */
.L_x_4429:
        /* <DEDUP_REMOVED lines=20> */
.L_x_4425:
        /* <DEDUP_REMOVED lines=14> */
.L_x_4421:
[----:B------:R-:W-:Y:S05]  /*3350*/  BSYNC.RECONVERGENT B0 ;  /* 0x0000000000007941 */ /* 0x000fea0003800200 */
.L_x_4420:
        /* <DEDUP_REMOVED lines=34> */
.L_x_4434:
        /* <DEDUP_REMOVED lines=17> */
.L_x_4433:
        /* <DEDUP_REMOVED lines=21> */
.L_x_4436:
        /* <DEDUP_REMOVED lines=13> */
.L_x_4432:
        /* <DEDUP_REMOVED lines=29> */
.L_x_4438:
        /* <DEDUP_REMOVED lines=17> */
.L_x_4437:
        /* <DEDUP_REMOVED lines=21> */
.L_x_4439:
        /* <DEDUP_REMOVED lines=12> */
.L_x_4435:
        /* <DEDUP_REMOVED lines=10> */
.L_x_4431:
[----:B------:R-:W-:Y:S05]  /*3e40*/  BSYNC.RECONVERGENT B0 ;  /* 0x0000000000007941 */ /* 0x000fea0003800200 */
.L_x_4430:
        /* <DEDUP_REMOVED lines=34> */
.L_x_4444:
        /* <DEDUP_REMOVED lines=17> */
.L_x_4443:
        /* <DEDUP_REMOVED lines=21> */
.L_x_4446:
        /* <DEDUP_REMOVED lines=13> */
.L_x_4442:
        /* <DEDUP_REMOVED lines=29> */
.L_x_4448:
        /* <DEDUP_REMOVED lines=17> */
.L_x_4447:
        /* <DEDUP_REMOVED lines=21> */
.L_x_4449:
        /* <DEDUP_REMOVED lines=8> */
[C---:B-----5:R-:W-:Y:S01]  /*4850*/  FMUL.FTZ R145, R7.reuse, R146 ;  /* 0x0000009207917220 */ /* 0x060fe20000410000 */
[C---:B------:R-:W-:Y:S01]  /*4860*/  FMUL.FTZ R144, R7.reuse, R144 ;  /* 0x0000009007907220 */ /* 0x040fe20000410000 */
[C---:B------:R-:W-:Y:S01]  /*4870*/  FMUL.FTZ R146, R7.reuse, R154 ;  /* 0x0000009a07927220 */ /* 0x040fe20000410000 */
[----:B------:R-:W-:-:S07]  /*4880*/  FMUL.FTZ R147, R7, R178 ;  /* 0x000000b207937220 */ /* 0x000fce0000410000 */
.L_x_4445:
        /* <DEDUP_REMOVED lines=10> */
.L_x_4441:
[----:B------:R-:W-:Y:S05]  /*4930*/  BSYNC.RECONVERGENT B0 ;  /* 0x0000000000007941 */ /* 0x000fea0003800200 */
.L_x_4440:
        /* <DEDUP_REMOVED lines=34> */
.L_x_4454:
        /* <DEDUP_REMOVED lines=17> */
.L_x_4453:
        /* <DEDUP_REMOVED lines=21> */
.L_x_4456:
        /* <DEDUP_REMOVED lines=13> */
.L_x_4452:
        /* <DEDUP_REMOVED lines=29> */
.L_x_4458:
        /* <DEDUP_REMOVED lines=17> */
.L_x_4457:
        /* <DEDUP_REMOVED lines=21> */
.L_x_4459:
        /* <DEDUP_REMOVED lines=12> */
.L_x_4455:
        /* <DEDUP_REMOVED lines=10> */
.L_x_4451:
[----:B------:R-:W-:Y:S05]  /*5420*/  BSYNC.RECONVERGENT B0 ;  /* 0x0000000000007941 */ /* 0x000fea0003800200 */
.L_x_4450:
        /* <DEDUP_REMOVED lines=34> */
.L_x_4464:
        /* <DEDUP_REMOVED lines=17> */
.L_x_4463:
        /* <DEDUP_REMOVED lines=21> */
.L_x_4466:
        /* <DEDUP_REMOVED lines=13> */
.L_x_4462:
[----:B01-34-:R-:W0:Y:S02]  /*5980*/  LDC.64 R144, c[0x0][0x478] ;  /* 0x00011e00ff907b82 */ /* 0x01be240000000a00 */
        /* <DEDUP_REMOVED lines=28> */
.L_x_4468:
        /* <DEDUP_REMOVED lines=17> */
.L_x_4467:
        /* <DEDUP_REMOVED lines=21> */
.L_x_4469:
        /* <DEDUP_REMOVED lines=12> */
.L_x_4465:
        /* <DEDUP_REMOVED lines=10> */
.L_x_4461:
[----:B------:R-:W-:Y:S05]  /*5f10*/  BSYNC.RECONVERGENT B0 ;  /* 0x0000000000007941 */ /* 0x000fea0003800200 */
.L_x_4460:
        /* <DEDUP_REMOVED lines=34> */
.L_x_4474:
        /* <DEDUP_REMOVED lines=17> */
.L_x_4473:
        /* <DEDUP_REMOVED lines=21> */
.L_x_4476:
        /* <DEDUP_REMOVED lines=13> */
.L_x_4472:
        /* <DEDUP_REMOVED lines=29> */
.L_x_4478:
        /* <DEDUP_REMOVED lines=17> */
.L_x_4477:
        /* <DEDUP_REMOVED lines=21> */
.L_x_4479:
        /* <DEDUP_REMOVED lines=12> */
.L_x_4475:
        /* <DEDUP_REMOVED lines=9> */
.L_x_4471:
[----:B------:R-:W-:Y:S05]  /*69f0*/  BSYNC.RECONVERGENT B0 ;  /* 0x0000000000007941 */ /* 0x000fea0003800200 */
.L_x_4470:
[----:B01-34-:R-:W0:Y:S02]  /*6a00*/  LDC.64 R144, c[0x0][0x380] ;  /* 0x0000e000ff907b82 */ /* 0x01be240000000a00 */
[----:B0-----:R-:W-:-:S04]  /*6a10*/  LEA R5, R144, R5, 0x2 ;  /* 0x0000000590057211 */ /* 0x001fc800078e10ff */
[----:B------:R-:W-:-:S13]  /*6a20*/  ISETP.GE.AND P0, PT, R5, R145, PT ;  /* 0x000000910500720c */ /* 0x000fda0003f06270 */
[----:B------:R-:W-:Y:S05]  /*6a30*/  @!P0 BRA `(.L_x_4480) ;  /* 0xffffff9c00288947 */ /* 0x000fea000383ffff */
.L_x_4395:
[----:B------:R-:W0:Y:S01]  /*6a40*/  S2R R36, SR_TID.X ;  /* 0x0000000000247919 */ /* 0x000e220000002100 */
[----:B------:R-:W-:Y:S01]  /*6a50*/  MOV R3, 0x400 ;  /* 0x0000040000037802 */ /* 0x000fe20000000f00 */
[----:B------:R-:W-:Y:S05]  /*6a60*/  WARPSYNC.ALL ;  /* 0x0000000000007948 */ /* 0x000fea0003800000 */
[----:B------:R-:W1:Y:S01]  /*6a70*/  S2R R4, SR_CgaCtaId ;  /* 0x0000000000047919 */ /* 0x000e620000008800 */
[----:B------:R-:W2:Y:S01]  /*6a80*/  S2UR UR4, SR_CTAID.X ;  /* 0x00000000000479c3 */ /* 0x000ea20000002500 */
[----:B------:R-:W3:Y:S01]  /*6a90*/  LDCU.128 UR16, c[0x0][0x440] ;  /* 0x00008800ff1077ac */ /* 0x000ee20008000c00 */
[----:B0-----:R-:W-:Y:S01]  /*6aa0*/  SHF.R.U32.HI R2, RZ, 0x5, R36 ;  /* 0x00000005ff027819 */ /* 0x001fe20000011624 */
[----:B--2--5:R-:W-:Y:S01]  /*6ab0*/  IMAD R7, R0, UR4, RZ ;  /* 0x0000000400077c24 */ /* 0x024fe2000f8e02ff */
[----:B------:R-:W-:-:S05]  /*6ac0*/  LOP3.LUT R5, R36, 0x1f, RZ, 0xc0, !PT ;  /* 0x0000001f24057812 */ /* 0x000fca00078ec0ff */
[----:B------:R-:W-:Y:S01]  /*6ad0*/  IMAD R2, R2, 0xc0, R5 ;  /* 0x000000c002027824 */ /* 0x000fe200078e0205 */
[----:B-1----:R-:W-:Y:S02]  /*6ae0*/  LEA R3, R4, R3, 0x18 ;  /* 0x0000000304037211 */ /* 0x002fe400078ec0ff */
        /* <DEDUP_REMOVED lines=105> */
[----:B------:R-:W-:Y:S01]  /*7180*/  FADD.FTZ R31, R2, R31 ;  /* 0x0000001f021f7221 */ /* 0x000fe20000010000 */
[----:B------:R-:W-:Y:S02]  /*7190*/  @P5 MOV R2, R38 ;  /* 0x0000002600025202 */ /* 0x000fe40000000f00 */
[----:B------:R-:W4:Y:S01]  /*71a0*/  LDS R17, [R0+0x1400] ;  /* 0x0014000000117984 */ /* 0x000f220000000800 */
[----:B------:R-:W-:Y:S01]  /*71b0*/  @P5 IADD3 R38, P6, PT, R38, 0x200, RZ ;  /* 0x0000020026265810 */ /* 0x000fe20007fde0ff */
[----:B------:R-:W-:Y:S02]  /*71c0*/  FADD.FTZ R10, RZ, R10 ;  /* 0x0000000aff0a7221 */ /* 0x000fe40000010000 */
[----:B------:R-:W4:Y:S01]  /*71d0*/  LDS R27, [R0+0x2000] ;  /* 0x00200000001b7984 */ /* 0x000f220000000800 */
[----:B------:R-:W-:Y:S01]  /*71e0*/  @P5 IADD3.X R43, PT, PT, RZ, R43, RZ, P6, !PT ;  /* 0x0000002bff2b5210 */ /* 0x000fe200037fe4ff */
[----:B------:R-:W-:-:S02]  /*71f0*/  FADD.FTZ R10, R10, R13 ;  /* 0x0000000d0a0a7221 */ /* 0x000fc40000010000 */
        /* <DEDUP_REMOVED lines=74> */
.L_x_4419:
        /* <DEDUP_REMOVED lines=8> */
.L_x_4482:
[----:B------:R-:W-:Y:S05]  /*7720*/  BSYNC B0 ;  /* 0x0000000000007941 */ /* 0x000fea0003800000 */
.L_x_4481:
        /* <DEDUP_REMOVED lines=8> */
.L_x_4483:
[----:B------:R-:W-:-:S05]  /*77b0*/  FADD.FTZ R144, R144, R151 ;  /* 0x0000009790907221 */ /* 0x000fca0000010000 */
[----:B------:R-:W-:Y:S01]  /*77c0*/  MOV R180, R144 ;  /* 0x0000009000b47202 */ /* 0x000fe20000000f00 */
[----:B------:R-:W-:Y:S01]  /*77d0*/  HFMA2 R165, -RZ, RZ, 0, 1.1920928955078125e-07 ;  /* 0x00000002ffa57431 */ /* 0x000fe200000001ff */
[----:B------:R-:W-:-:S07]  /*77e0*/  MOV R39, R155 ;  /* 0x0000009b00277202 */ /* 0x000fce0000000f00 */
[----:B------:R-:W-:Y:S05]  /*77f0*/  WARPSYNC.COLLECTIVE R153, `(.L_x_4484) ;  /* 0x0000000099087348 */ /* 0x000fea0003c00000 */
[----:B------:R0:W1:Y:S02]  /*7800*/  SHFL.BFLY P6, R155, R180, R165, R182 ;  /* 0x0c0000a5b49b7389 */ /* 0x00006400000c00b6 */
[----:B01----:R-:W-:Y:S05]  /*7810*/  ENDCOLLECTIVE ;  /* 0x000000000000791b */ /* 0x003fea0003800000 */
.L_x_4484:
[----:B------:R-:W-:-:S05]  /*7820*/  FADD.FTZ R39, R39, R178 ;  /* 0x000000b227277221 */ /* 0x000fca0000010000 */
[----:B------:R-:W-:Y:S02]  /*7830*/  MOV R180, R39 ;  /* 0x0000002700b47202 */ /* 0x000fe40000000f00 */
[----:B------:R-:W-:-:S07]  /*7840*/  MOV R145, R155 ;  /* 0x0000009b00917202 */ /* 0x000fce0000000f00 */
[----:B------:R-:W-:Y:S05]  /*7850*/  WARPSYNC.COLLECTIVE R153, `(.L_x_4485) ;  /* 0x0000000099087348 */ /* 0x000fea0003c00000 */
[----:B------:R0:W1:Y:S02]  /*7860*/  SHFL.BFLY P6, R155, R180, R165, R182 ;  /* 0x0c0000a5b49b7389 */ /* 0x00006400000c00b6 */
[----:B01----:R-:W-:Y:S05]  /*7870*/  ENDCOLLECTIVE ;  /* 0x000000000000791b */ /* 0x003fea0003800000 */
.L_x_4485:
[----:B------:R-:W-:-:S05]  /*7880*/  FADD.FTZ R145, R144, R145 ;  /* 0x0000009190917221 */ /* 0x000fca0000010000 */
[----:B------:R-:W-:Y:S01]  /*7890*/  MOV R180, R145 ;  /* 0x0000009100b47202 */ /* 0x000fe20000000f00 */
[----:B------:R-:W-:Y:S01]  /*78a0*/  HFMA2 R165, -RZ, RZ, 0, 2.384185791015625e-07 ;  /* 0x00000004ffa57431 */ /* 0x000fe200000001ff */
[----:B------:R-:W-:-:S07]  /*78b0*/  MOV R146, R155 ;  /* 0x0000009b00927202 */ /* 0x000fce0000000f00 */
[----:B------:R-:W-:Y:S05]  /*78c0*/  WARPSYNC.COLLECTIVE R153, `(.L_x_4486) ;  /* 0x0000000099087348 */ /* 0x000fea0003c00000 */
[----:B------:R0:W1:Y:S02]  /*78d0*/  SHFL.BFLY P6, R155, R180, R165, R182 ;  /* 0x0c0000a5b49b7389 */ /* 0x00006400000c00b6 */
[----:B01----:R-:W-:Y:S05]  /*78e0*/  ENDCOLLECTIVE ;  /* 0x000000000000791b */ /* 0x003fea0003800000 */
.L_x_4486:
[----:B------:R-:W-:-:S05]  /*78f0*/  FADD.FTZ R146, R39, R146 ;  /* 0x0000009227927221 */ /* 0x000fca0000010000 */
[----:B------:R-:W-:Y:S02]  /*7900*/  MOV R180, R146 ;  /* 0x0000009200b47202 */ /* 0x000fe40000000f00 */
[----:B------:R-:W-:-:S07]  /*7910*/  MOV R152, R155 ;  /* 0x0000009b00987202 */ /* 0x000fce0000000f00 */
[----:B------:R-:W-:Y:S05]  /*7920*/  WARPSYNC.COLLECTIVE R153, `(.L_x_4487) ;  /* 0x0000000099087348 */ /* 0x000fea0003c00000 */
[----:B------:R0:W1:Y:S02]  /*7930*/  SHFL.BFLY P6, R155, R180, R165, R182 ;  /* 0x0c0000a5b49b7389 */ /* 0x00006400000c00b6 */
[----:B01----:R-:W-:Y:S05]  /*7940*/  ENDCOLLECTIVE ;  /* 0x000000000000791b */ /* 0x003fea0003800000 */
.L_x_4487:
[----:B------:R-:W-:-:S05]  /*7950*/  FADD.FTZ R152, R145, R152 ;  /* 0x0000009891987221 */ /* 0x000fca0000010000 */
[----:B------:R-:W-:Y:S01]  /*7960*/  MOV R180, R152 ;  /* 0x0000009800b47202 */ /* 0x000fe20000000f00 */
[----:B------:R-:W-:Y:S01]  /*7970*/  HFMA2 R165, -RZ, RZ, 0, 4.76837158203125e-07 ;  /* 0x00000008ffa57431 */ /* 0x000fe200000001ff */
[----:B------:R-:W-:-:S07]  /*7980*/  MOV R147, R155 ;  /* 0x0000009b00937202 */ /* 0x000fce0000000f00 */
[----:B------:R-:W-:Y:S05]  /*7990*/  WARPSYNC.COLLECTIVE R153, `(.L_x_4488) ;  /* 0x0000000099087348 */ /* 0x000fea0003c00000 */
[----:B------:R0:W1:Y:S02]  /*79a0*/  SHFL.BFLY P6, R155, R180, R165, R182 ;  /* 0x0c0000a5b49b7389 */ /* 0x00006400000c00b6 */
[----:B01----:R-:W-:Y:S05]  /*79b0*/  ENDCOLLECTIVE ;  /* 0x000000000000791b */ /* 0x003fea0003800000 */
.L_x_4488:
[----:B------:R-:W-:-:S05]  /*79c0*/  FADD.FTZ R147, R146, R147 ;  /* 0x0000009392937221 */ /* 0x000fca0000010000 */
[----:B------:R-:W-:Y:S02]  /*79d0*/  MOV R180, R147 ;  /* 0x0000009300b47202 */ /* 0x000fe40000000f00 */
[----:B------:R-:W-:-:S07]  /*79e0*/  MOV R151, R155 ;  /* 0x0000009b00977202 */ /* 0x000fce0000000f00 */
[----:B------:R-:W-:Y:S05]  /*79f0*/  WARPSYNC.COLLECTIVE R153, `(.L_x_4489) ;  /* 0x0000000099087348 */ /* 0x000fea0003c00000 */
[----:B------:R0:W1:Y:S02]  /*7a00*/  SHFL.BFLY P6, R155, R180, R165, R182 ;  /* 0x0c0000a5b49b7389 */ /* 0x00006400000c00b6 */
[----:B01----:R-:W-:Y:S05]  /*7a10*/  ENDCOLLECTIVE ;  /* 0x000000000000791b */ /* 0x003fea0003800000 */
.L_x_4489:
[----:B------:R-:W-:-:S05]  /*7a20*/  FADD.FTZ R151, R152, R151 ;  /* 0x0000009798977221 */ /* 0x000fca0000010000 */
[----:B------:R-:W-:Y:S01]  /*7a30*/  MOV R180, R151 ;  /* 0x0000009700b47202 */ /* 0x000fe20000000f00 */
[----:B------:R-:W-:Y:S01]  /*7a40*/  HFMA2 R165, -RZ, RZ, 0, 9.5367431640625e-07 ;  /* 0x00000010ffa57431 */ /* 0x000fe200000001ff */
[----:B------:R-:W-:-:S07]  /*7a50*/  MOV R154, R155 ;  /* 0x0000009b009a7202 */ /* 0x000fce0000000f00 */
[----:B------:R-:W-:Y:S05]  /*7a60*/  WARPSYNC.COLLECTIVE R153, `(.L_x_4490) ;  /* 0x0000000099087348 */ /* 0x000fea0003c00000 */
[----:B------:R0:W1:Y:S02]  /*7a70*/  SHFL.BFLY P6, R155, R180, R165, R182 ;  /* 0x0c0000a5b49b7389 */ /* 0x00006400000c00b6 */
[----:B01----:R-:W-:Y:S05]  /*7a80*/  ENDCOLLECTIVE ;  /* 0x000000000000791b */ /* 0x003fea0003800000 */
.L_x_4490:
[----:B------:R-:W-:-:S05]  /*7a90*/  FADD.FTZ R154, R147, R154 ;  /* 0x0000009a939a7221 */ /* 0x000fca0000010000 */
[----:B------:R-:W-:Y:S02]  /*7aa0*/  MOV R180, R154 ;  /* 0x0000009a00b47202 */ /* 0x000fe40000000f00 */
[----:B------:R-:W-:-:S07]  /*7ab0*/  MOV R144, R155 ;  /* 0x0000009b00907202 */ /* 0x000fce0000000f00 */
[----:B------:R-:W-:Y:S05]  /*7ac0*/  WARPSYNC.COLLECTIVE R153, `(.L_x_4491) ;  /* 0x0000000099087348 */ /* 0x000fea0003c00000 */
[----:B------:R0:W1:Y:S02]  /*7ad0*/  SHFL.BFLY P6, R155, R180, R165, R182 ;  /* 0x0c0000a5b49b7389 */ /* 0x00006400000c00b6 */
[----:B01----:R-:W-:Y:S05]  /*7ae0*/  ENDCOLLECTIVE ;  /* 0x000000000000791b */ /* 0x003fea0003800000 */
.L_x_4491:
[----:B------:R-:W-:Y:S01]  /*7af0*/  MOV R39, R155 ;  /* 0x0000009b00277202 */ /* 0x000fe20000000f00 */
[----:B------:R-:W-:Y:S06]  /*7b00*/  BRA `(.L_x_4492) ;  /* 0xffffffac00307947 */ /* 0x000fec000383ffff */
.L_x_4493:
        /* <DEDUP_REMOVED lines=15> */
.L_x_5032:


//--------------------- .text._ZN10layer_norm31ln_parallel_residual_bwd_kernelINS_13Kernel_traitsIfffffjLj768ELj1ELj4ELj1ELj16ENS_18Kernel_traits_baseILj768EfffffjLj128EEEEELb0ELb1ELb1EEEvNS_9BwdParamsE --------------------------
	.section	.text._ZN10layer_norm31ln_parallel_residual_bwd_kernelINS_13Kernel_traitsIfffffjLj768ELj1ELj4ELj1ELj16ENS_18Kernel_traits_baseILj768EfffffjLj128EEEEELb0ELb1ELb1EEEvNS_9BwdParamsE,"ax",@progbits
	.align	128
        .global         _ZN10layer_norm31ln_parallel_residual_bwd_kernelINS_13Kernel_traitsIfffffjLj768ELj1ELj4ELj1ELj16ENS_18Kernel_traits_baseILj768EfffffjLj128EEEEELb0ELb1ELb1EEEvNS_9BwdParamsE
        .type           _ZN10layer_norm31ln_parallel_residual_bwd_kernelINS_13Kernel_traitsIfffffjLj768ELj1ELj4ELj1ELj16ENS_18Kernel_traits_baseILj768EfffffjLj128EEEEELb0ELb1ELb1EEEvNS_9BwdParamsE,@function
        .size           _ZN10layer_norm31ln_parallel_residual_bwd_kernelINS_13Kernel_traitsIfffffjLj768ELj1ELj4ELj1ELj16ENS_18Kernel_traits_baseILj768EfffffjLj128EEEEELb0ELb1ELb1EEEvNS_9BwdParamsE,(.L_x_5033 - _ZN10layer_norm31ln_parallel_residual_bwd_kernelINS_13Kernel_traitsIfffffjLj768ELj1ELj4ELj1ELj16ENS_18Kernel_traits_baseILj768EfffffjLj128EEEEELb0ELb1ELb1EEEvNS_9BwdParamsE)
        .other          _ZN10layer_norm31ln_parallel_residual_bwd_kernelINS_13Kernel_traitsIfffffjLj768ELj1ELj4ELj1ELj16ENS_18Kernel_traits_baseILj768EfffffjLj128EEEEELb0ELb1ELb1EEEvNS_9BwdParamsE,@"STO_CUDA_ENTRY STV_DEFAULT"
_ZN10layer_norm31ln_parallel_residual_bwd_kernelINS_13Kernel_traitsIfffffjLj768ELj1ELj4ELj1ELj16ENS_18Kernel_traits_baseILj768EfffffjLj128EEEEELb0ELb1ELb1EEEvNS_9BwdParamsE:
.text._ZN10layer_norm31ln_parallel_residual_bwd_kernelINS_13Kernel_traitsIfffffjLj768ELj1ELj4ELj1ELj16ENS_18Kernel_traits_baseILj768EfffffjLj128EEEEELb0ELb1ELb1EEEvNS_9BwdParamsE:
        /* <DEDUP_REMOVED lines=75> */
.L_x_4548:
[----:B------:R-:W0:Y:S08]  /*04b0*/  LDC.64 R2, c[0x0][0x3c0] ;  /* 0x0000f000ff027b82 */ /* 0x000e300000000a00 */
[----:B------:R-:W1:Y:S08]  /*04c0*/  LDC.64 R60, c[0x0][0x3c8] ;  /* 0x0000f200ff3c7b82 */ /* 0x000e700000000a00 */
[----:B------:R-:W2:Y:S01]  /*04d0*/  LDC.64 R108, c[0x0][0x438] ;  /* 0x00010e00ff6c7b82 */ /* 0x000ea20000000a00 */
[----:B0-----:R-:W-:-:S06]  /*04e0*/  IMAD.WIDE R2, R158, 0x4, R2 ;  /* 0x000000049e027825 */ /* 0x001fcc00078e0202 */
        /* <DEDUP_REMOVED lines=188> */
.L_x_4497:
[----:B------:R-:W0:Y:S01]  /*10b0*/  LDC.64 R30, c[0x0][0x3a8] ;  /* 0x0000ea00ff1e7b82 */ /* 0x000e220000000a00 */
[C---:B------:R-:W-:Y:S02]  /*10c0*/  IADD3 R169, PT, PT, R171.reuse, 0x20, RZ ;  /* 0x00000020aba97810 */ /* 0x040fe40007ffe0ff */
[----:B------:R-:W-:-:S05]  /*10d0*/  IADD3 R167, PT, PT, R171, 0x40, RZ ;  /* 0x00000040aba77810 */ /* 0x000fca0007ffe0ff */
[----:B------:R-:W1:Y:S01]  /*10e0*/  LDC.64 R28, c[0x0][0x428] ;  /* 0x00010a00ff1c7b82 */ /* 0x000e620000000a00 */
[C---:B------:R-:W-:Y:S02]  /*10f0*/  IADD3 R165, PT, PT, R171.reuse, 0x60, RZ ;  /* 0x00000060aba57810 */ /* 0x040fe40007ffe0ff */
[C---:B------:R-:W-:Y:S02]  /*1100*/  IADD3 R163, PT, PT, R171.reuse, 0x80, RZ ;  /* 0x00000080aba37810 */ /* 0x040fe40007ffe0ff */
[----:B------:R-:W-:-:S03]  /*1110*/  IADD3 R111, PT, PT, R171, 0xa0, RZ ;  /* 0x000000a0ab6f7810 */ /* 0x000fc60007ffe0ff */
[----:B------:R-:W2:Y:S01]  /*1120*/  LDC.64 R48, c[0x0][0x438] ;  /* 0x00010e00ff307b82 */ /* 0x000ea20000000a00 */
[----:B0-----:R-:W-:-:S04]  /*1130*/  IMAD.WIDE.U32 R84, R171, 0x10, R30 ;  /* 0x00000010ab547825 */ /* 0x001fc800078e001e */
[--C-:B------:R-:W-:Y:S02]  /*1140*/  IMAD.WIDE.U32 R88, R169, 0x10, R30.reuse ;  /* 0x00000010a9587825 */ /* 0x100fe400078e001e */
[----:B------:R-:W3:Y:S02]  /*1150*/  LDG.E.128 R84, desc[UR10][R84.64] ;  /* 0x0000000a54547981 */ /* 0x000ee4000c1e1d00 */
[--C-:B------:R-:W-:Y:S02]  /*1160*/  IMAD.WIDE.U32 R92, R167, 0x10, R30.reuse ;  /* 0x00000010a75c7825 */ /* 0x100fe400078e001e */
[----:B------:R-:W4:Y:S02]  /*1170*/  LDG.E.128 R88, desc[UR10][R88.64] ;  /* 0x0000000a58587981 */ /* 0x000f24000c1e1d00 */
        /* <DEDUP_REMOVED lines=19> */
[----:B--2---:R-:W-:-:S04]  /*12b0*/  IMAD.WIDE.U32 R28, R171, 0x10, R48 ;  /* 0x00000010ab1c7825 */ /* 0x004fc800078e0030 */
        /* <DEDUP_REMOVED lines=155> */
.L_x_4498:
        /* <DEDUP_REMOVED lines=68> */
.L_x_4560:
        /* <DEDUP_REMOVED lines=27> */
.L_x_4502:
        /* <DEDUP_REMOVED lines=17> */
.L_x_4501:
        /* <DEDUP_REMOVED lines=20> */
.L_x_4504:
        /* <DEDUP_REMOVED lines=21> */
.L_x_4500:
        /* <DEDUP_REMOVED lines=21> */
.L_x_4506:
        /* <DEDUP_REMOVED lines=17> */
.L_x_4505:
        /* <DEDUP_REMOVED lines=20> */
.L_x_4507:
        /* <DEDUP_REMOVED lines=20> */
.L_x_4503:
        /* <DEDUP_REMOVED lines=19> */
[C-C-:B0-----:R-:W-:Y:S01]  /*2c10*/  FFMA.FTZ R53, R70.reuse, R178, R71.reuse ;  /* 0x000000b246357223 */ /* 0x141fe20000010047 */
        /* <DEDUP_REMOVED lines=19> */
.L_x_4510:
        /* <DEDUP_REMOVED lines=17> */
.L_x_4509:
        /* <DEDUP_REMOVED lines=18> */
.L_x_4512:
        /* <DEDUP_REMOVED lines=13> */
.L_x_4508:
        /* <DEDUP_REMOVED lines=23> */
.L_x_4514:
        /* <DEDUP_REMOVED lines=17> */
.L_x_4513:
        /* <DEDUP_REMOVED lines=18> */
.L_x_4515:
        /* <DEDUP_REMOVED lines=12> */
.L_x_4511:
        /* <DEDUP_REMOVED lines=32> */
.L_x_4518:
        /* <DEDUP_REMOVED lines=17> */
.L_x_4517:
        /* <DEDUP_REMOVED lines=18> */
.L_x_4520:
        /* <DEDUP_REMOVED lines=13> */
.L_x_4516:
        /* <DEDUP_REMOVED lines=23> */
.L_x_4522:
        /* <DEDUP_REMOVED lines=17> */
.L_x_4521:
        /* <DEDUP_REMOVED lines=18> */
.L_x_4523:
        /* <DEDUP_REMOVED lines=12> */
.L_x_4519:
        /* <DEDUP_REMOVED lines=32> */
.L_x_4526:
        /* <DEDUP_REMOVED lines=17> */
.L_x_4525:
        /* <DEDUP_REMOVED lines=18> */
.L_x_4528:
        /* <DEDUP_REMOVED lines=13> */
.L_x_4524:
        /* <DEDUP_REMOVED lines=23> */
.L_x_4530:
        /* <DEDUP_REMOVED lines=17> */
.L_x_4529:
        /* <DEDUP_REMOVED lines=18> */
.L_x_4531:
        /* <DEDUP_REMOVED lines=12> */
.L_x_4527:
        /* <DEDUP_REMOVED lines=32> */
.L_x_4534:
        /* <DEDUP_REMOVED lines=17> */
.L_x_4533:
        /* <DEDUP_REMOVED lines=18> */
.L_x_4536:
        /* <DEDUP_REMOVED lines=13> */
.L_x_4532:
        /* <DEDUP_REMOVED lines=23> */
.L_x_4538:
        /* <DEDUP_REMOVED lines=17> */
.L_x_4537:
        /* <DEDUP_REMOVED lines=18> */
.L_x_4539:
        /* <DEDUP_REMOVED lines=12> */
.L_x_4535:
        /* <DEDUP_REMOVED lines=32> */
.L_x_4542:
        /* <DEDUP_REMOVED lines=17> */
.L_x_4541:
        /* <DEDUP_REMOVED lines=18> */
.L_x_4544:
        /* <DEDUP_REMOVED lines=13> */
.L_x_4540:
        /* <DEDUP_REMOVED lines=23> */
.L_x_4546:
        /* <DEDUP_REMOVED lines=17> */
.L_x_4545:
        /* <DEDUP_REMOVED lines=18> */
.L_x_4547:
        /* <DEDUP_REMOVED lines=12> */
.L_x_4543:
        /* <DEDUP_REMOVED lines=13> */
.L_x_4496:
        /* <DEDUP_REMOVED lines=48> */
.L_x_4495:
[----:B------:R-:W-:Y:S05]  /*5e00*/  BSYNC B0 ;  /* 0x0000000000007941 */ /* 0x000fea0003800000 */
.L_x_4494:
        /* <DEDUP_REMOVED lines=146> */
.L_x_4499:
        /* <DEDUP_REMOVED lines=8> */
.L_x_4550:
[----:B------:R-:W-:Y:S05]  /*67b0*/  BSYNC B2 ;  /* 0x0000000000027941 */ /* 0x000fea0003800000 */
.L_x_4549:
        /* <DEDUP_REMOVED lines=8> */
.L_x_4551:
[----:B------:R-:W-:-:S05]  /*6840*/  FADD.FTZ R61, R61, R188 ;  /* 0x000000bc3d3d7221 */ /* 0x000fca0000010000 */
[----:B------:R-:W-:Y:S01]  /*6850*/  MOV R71, R61 ;  /* 0x0000003d00477202 */ /* 0x000fe20000000f00 */
[----:B------:R-:W-:Y:S01]  /*6860*/  HFMA2 R70, -RZ, RZ, 0, 1.1920928955078125e-07 ;  /* 0x00000002ff467431 */ /* 0x000fe200000001ff */
[----:B------:R-:W-:-:S07]  /*6870*/  MOV R60, R69 ;  /* 0x00000045003c7202 */ /* 0x000fce0000000f00 */
[----:B------:R-:W-:Y:S05]  /*6880*/  WARPSYNC.COLLECTIVE R68, `(.L_x_4552) ;  /* 0x0000000044087348 */ /* 0x000fea0003c00000 */
[----:B------:R0:W1:Y:S02]  /*6890*/  SHFL.BFLY P2, R69, R71, R70, R73 ;  /* 0x0c00004647457389 */ /* 0x0000640000040049 */
[----:B01----:R-:W-:Y:S05]  /*68a0*/  ENDCOLLECTIVE ;  /* 0x000000000000791b */ /* 0x003fea0003800000 */
.L_x_4552:
[----:B------:R-:W-:-:S05]  /*68b0*/  FADD.FTZ R60, R60, R189 ;  /* 0x000000bd3c3c7221 */ /* 0x000fca0000010000 */
[----:B------:R-:W-:Y:S02]  /*68c0*/  MOV R71, R60 ;  /* 0x0000003c00477202 */ /* 0x000fe40000000f00 */
[----:B------:R-:W-:-:S07]  /*68d0*/  MOV R62, R69 ;  /* 0x00000045003e7202 */ /* 0x000fce0000000f00 */
[----:B------:R-:W-:Y:S05]  /*68e0*/  WARPSYNC.COLLECTIVE R68, `(.L_x_4553) ;  /* 0x0000000044087348 */ /* 0x000fea0003c00000 */
[----:B------:R0:W1:Y:S02]  /*68f0*/  SHFL.BFLY P2, R69, R71, R70, R73 ;  /* 0x0c00004647457389 */ /* 0x0000640000040049 */
[----:B01----:R-:W-:Y:S05]  /*6900*/  ENDCOLLECTIVE ;  /* 0x000000000000791b */ /* 0x003fea0003800000 */
.L_x_4553:
[----:B------:R-:W-:-:S05]  /*6910*/  FADD.FTZ R62, R61, R62 ;  /* 0x0000003e3d3e7221 */ /* 0x000fca0000010000 */
[----:B------:R-:W-:Y:S01]  /*6920*/  MOV R71, R62 ;  /* 0x0000003e00477202 */ /* 0x000fe20000000f00 */
[----:B------:R-:W-:Y:S01]  /*6930*/  HFMA2 R70, -RZ, RZ, 0, 2.384185791015625e-07 ;  /* 0x00000004ff467431 */ /* 0x000fe200000001ff */
[----:B------:R-:W-:-:S07]  /*6940*/  MOV R63, R69 ;  /* 0x00000045003f7202 */ /* 0x000fce0000000f00 */
[----:B------:R-:W-:Y:S05]  /*6950*/  WARPSYNC.COLLECTIVE R68, `(.L_x_4554) ;  /* 0x0000000044087348 */ /* 0x000fea0003c00000 */
[----:B------:R0:W1:Y:S02]  /*6960*/  SHFL.BFLY P2, R69, R71, R70, R73 ;  /* 0x0c00004647457389 */ /* 0x0000640000040049 */
[----:B01----:R-:W-:Y:S05]  /*6970*/  ENDCOLLECTIVE ;  /* 0x000000000000791b */ /* 0x003fea0003800000 */
.L_x_4554:
[----:B------:R-:W-:-:S05]  /*6980*/  FADD.FTZ R63, R60, R63 ;  /* 0x0000003f3c3f7221 */ /* 0x000fca0000010000 */
[----:B------:R-:W-:Y:S02]  /*6990*/  MOV R71, R63 ;  /* 0x0000003f00477202 */ /* 0x000fe40000000f00 */
[----:B------:R-:W-:-:S07]  /*69a0*/  MOV R65, R69 ;  /* 0x0000004500417202 */ /* 0x000fce0000000f00 */
[----:B------:R-:W-:Y:S05]  /*69b0*/  WARPSYNC.COLLECTIVE R68, `(.L_x_4555) ;  /* 0x0000000044087348 */ /* 0x000fea0003c00000 */
[----:B------:R0:W1:Y:S02]  /*69c0*/  SHFL.BFLY P2, R69, R71, R70, R73 ;  /* 0x0c00004647457389 */ /* 0x0000640000040049 */
[----:B01----:R-:W-:Y:S05]  /*69d0*/  ENDCOLLECTIVE ;  /* 0x000000000000791b */ /* 0x003fea0003800000 */
.L_x_4555:
[----:B------:R-:W-:-:S05]  /*69e0*/  FADD.FTZ R65, R62, R65 ;  /* 0x000000413e417221 */ /* 0x000fca0000010000 */
[----:B------:R-:W-:Y:S01]  /*69f0*/  MOV R71, R65 ;  /* 0x0000004100477202 */ /* 0x000fe20000000f00 */
[----:B------:R-:W-:Y:S01]  /*6a00*/  HFMA2 R70, -RZ, RZ, 0, 4.76837158203125e-07 ;  /* 0x00000008ff467431 */ /* 0x000fe200000001ff */
[----:B------:R-:W-:-:S07]  /*6a10*/  MOV R64, R69 ;  /* 0x0000004500407202 */ /* 0x000fce0000000f00 */
[----:B------:R-:W-:Y:S05]  /*6a20*/  WARPSYNC.COLLECTIVE R68, `(.L_x_4556) ;  /* 0x0000000044087348 */ /* 0x000fea0003c00000 */
[----:B------:R0:W1:Y:S02]  /*6a30*/  SHFL.BFLY P2, R69, R71, R70, R73 ;  /* 0x0c00004647457389 */ /* 0x0000640000040049 */
[----:B01----:R-:W-:Y:S05]  /*6a40*/  ENDCOLLECTIVE ;  /* 0x000000000000791b */ /* 0x003fea0003800000 */
.L_x_4556:
[----:B------:R-:W-:-:S05]  /*6a50*/  FADD.FTZ R64, R63, R64 ;  /* 0x000000403f407221 */ /* 0x000fca0000010000 */
[----:B------:R-:W-:Y:S02]  /*6a60*/  MOV R71, R64 ;  /* 0x0000004000477202 */ /* 0x000fe40000000f00 */
[----:B------:R-:W-:-:S07]  /*6a70*/  MOV R66, R69 ;  /* 0x0000004500427202 */ /* 0x000fce0000000f00 */
[----:B------:R-:W-:Y:S05]  /*6a80*/  WARPSYNC.COLLECTIVE R68, `(.L_x_4557) ;  /* 0x0000000044087348 */ /* 0x000fea0003c00000 */
[----:B------:R0:W1:Y:S02]  /*6a90*/  SHFL.BFLY P2, R69, R71, R70, R73 ;  /* 0x0c00004647457389 */ /* 0x0000640000040049 */
[----:B01----:R-:W-:Y:S05]  /*6aa0*/  ENDCOLLECTIVE ;  /* 0x000000000000791b */ /* 0x003fea0003800000 */
.L_x_4557:
[----:B------:R-:W-:-:S05]  /*6ab0*/  FADD.FTZ R66, R65, R66 ;  /* 0x0000004241427221 */ /* 0x000fca0000010000 */
[----:B------:R-:W-:Y:S01]  /*6ac0*/  MOV R71, R66 ;  /* 0x0000004200477202 */ /* 0x000fe20000000f00 */
[----:B------:R-:W-:Y:S01]  /*6ad0*/  HFMA2 R70, -RZ, RZ, 0, 9.5367431640625e-07 ;  /* 0x00000010ff467431 */ /* 0x000fe200000001ff */
[----:B------:R-:W-:-:S07]  /*6ae0*/  MOV R67, R69 ;  /* 0x0000004500437202 */ /* 0x000fce0000000f00 */
[----:B------:R-:W-:Y:S05]  /*6af0*/  WARPSYNC.COLLECTIVE R68, `(.L_x_4558) ;  /* 0x0000000044087348 */ /* 0x000fea0003c00000 */
[----:B------:R0:W1:Y:S02]  /*6b00*/  SHFL.BFLY P2, R69, R71, R70, R73 ;  /* 0x0c00004647457389 */ /* 0x0000640000040049 */
[----:B01----:R-:W-:Y:S05]  /*6b10*/  ENDCOLLECTIVE ;  /* 0x000000000000791b */ /* 0x003fea0003800000 */
.L_x_4558:
[----:B------:R-:W-:-:S05]  /*6b20*/  FADD.FTZ R67, R64, R67 ;  /* 0x0000004340437221 */ /* 0x000fca0000010000 */
[----:B------:R-:W-:Y:S02]  /*6b30*/  MOV R71, R67 ;  /* 0x0000004300477202 */ /* 0x000fe40000000f00 */
[----:B------:R-:W-:-:S07]  /*6b40*/  MOV R61, R69 ;  /* 0x00000045003d7202 */ /* 0x000fce0000000f00 */
[----:B------:R-:W-:Y:S05]  /*6b50*/  WARPSYNC.COLLECTIVE R68, `(.L_x_4559) ;  /* 0x0000000044087348 */ /* 0x000fea0003c00000 */
[----:B------:R0:W1:Y:S02]  /*6b60*/  SHFL.BFLY P2, R69, R71, R70, R73 ;  /* 0x0c00004647457389 */ /* 0x0000640000040049 */
[----:B01----:R-:W-:Y:S05]  /*6b70*/  ENDCOLLECTIVE ;  /* 0x000000000000791b */ /* 0x003fea0003800000 */
.L_x_4559:
[----:B------:R-:W-:Y:S01]  /*6b80*/  MOV R60, R69 ;  /* 0x00000045003c7202 */ /* 0x000fe20000000f00 */
[----:B------:R-:W-:Y:S06]  /*6b90*/  BRA `(.L_x_4560) ;  /* 0xffffffb400447947 */ /* 0x000fec000383ffff */
.L_x_4561:
        /* <DEDUP_REMOVED lines=14> */
.L_x_5033:


//--------------------- .text._ZN10layer_norm31ln_parallel_residual_bwd_kernelINS_13Kernel_traitsIfffffjLj768ELj1ELj4ELj1ELj16ENS_18Kernel_traits_baseILj768EfffffjLj128EEEEELb1ELb0ELb0EEEvNS_9BwdParamsE --------------------------
	.section	.text._ZN10layer_norm31ln_parallel_residual_bwd_kernelINS_13Kernel_traitsIfffffjLj768ELj1ELj4ELj1ELj16ENS_18Kernel_traits_baseILj768EfffffjLj128EEEEELb1ELb0ELb0EEEvNS_9BwdParamsE,"ax",@progbits
	.align	128
        .global         _ZN10layer_norm31ln_parallel_residual_bwd_kernelINS_13Kernel_traitsIfffffjLj768ELj1ELj4ELj1ELj16ENS_18Kernel_traits_baseILj768EfffffjLj128EEEEELb1ELb0ELb0EEEvNS_9BwdParamsE
        .type           _ZN10layer_norm31ln_parallel_residual_bwd_kernelINS_13Kernel_traitsIfffffjLj768ELj1ELj4ELj1ELj16ENS_18Kernel_traits_baseILj768EfffffjLj128EEEEELb1ELb0ELb0EEEvNS_9BwdParamsE,@function
        .size           _ZN10layer_norm31ln_parallel_residual_bwd_kernelINS_13Kernel_traitsIfffffjLj768ELj1ELj4ELj1ELj16ENS_18Kernel_traits_baseILj768EfffffjLj128EEEEELb1ELb0ELb0EEEvNS_9BwdParamsE,(.L_x_5034 - _ZN10layer_norm31ln_parallel_residual_bwd_kernelINS_13Kernel_traitsIfffffjLj768ELj1ELj4ELj1ELj16ENS_18Kernel_traits_baseILj768EfffffjLj128EEEEELb1ELb0ELb0EEEvNS_9BwdParamsE)
        .other          _ZN10layer_norm31ln_parallel_residual_bwd_kernelINS_13Kernel_traitsIfffffjLj768ELj1ELj4ELj1ELj16ENS_18Kernel_traits_baseILj768EfffffjLj128EEEEELb1ELb0ELb0EEEvNS_9BwdParamsE,@"STO_CUDA_ENTRY STV_DEFAULT"
_ZN10layer_norm31ln_parallel_residual_bwd_kernelINS_13Kernel_traitsIfffffjLj768ELj1ELj4ELj1ELj16ENS_18Kernel_traits_baseILj768EfffffjLj128EEEEELb1ELb0ELb0EEEvNS_9BwdParamsE:
.text._ZN10layer_norm31ln_parallel_residual_bwd_kernelINS_13Kernel_traitsIfffffjLj768ELj1ELj4ELj1ELj16ENS_18Kernel_traits_baseILj768EfffffjLj128EEEEELb1ELb0ELb0EEEvNS_9BwdParamsE:
[----:B------:R-:W0:Y:S02]  /*0000*/  LDC R1, c[0x0][0x37c] ;  /* 0x0000df00ff017b82 */ /* 0x000e240000000800 */
[----:B0-----:R-:W-:Y:S01]  /*0010*/  IADD3 R1, PT, PT, R1, -0x20, RZ ;  /* 0xffffffe001017810 */ /* 0x001fe20007ffe0ff */
[----:B------:R-:W0:Y:S01]  /*0020*/  S2R R208, SR_TID.X ;  /* 0x0000000000d07919 */ /* 0x000e220000002100 */
[----:B------:R-:W1:Y:S04]  /*0030*/  LDCU UR4, c[0x0][0x388] ;  /* 0x00007100ff0477ac */ /* 0x000e680008000800 */
[----:B------:R-:W2:Y:S01]  /*0040*/  LDC.64 R2, c[0x0][0x3d0] ;  /* 0x0000f400ff027b82 */ /* 0x000ea20000000a00 */
[----:B------:R3:W4:Y:S07]  /*0050*/  LDL.64 R32, [R1+0x10] ;  /* 0x0000100001207983 */ /* 0x00072e0000100a00 */
[----:B------:R-:W3:Y:S01]  /*0060*/  LDC.64 R4, c[0x0][0x3d8] ;  /* 0x0000f600ff047b82 */ /* 0x000ee20000000a00 */
[----:B------:R0:W4:Y:S07]  /*0070*/  LDL.64 R34, [R1+0x18] ;  /* 0x0000180001227983 */ /* 0x00012e0000100a00 */
[----:B------:R-:W3:Y:S01]  /*0080*/  LDC.64 R8, c[0x0][0x3d8] ;  /* 0x0000f600ff087b82 */ /* 0x000ee20000000a00 */
[----:B------:R0:W4:Y:S01]  /*0090*/  LDL.64 R28, [R1] ;  /* 0x00000000011c7983 */ /* 0x0001220000100a00 */
[----:B------:R-:W3:Y:S03]  /*00a0*/  LDCU.64 UR8, c[0x0][0x358] ;  /* 0x00006b00ff0877ac */ /* 0x000ee60008000a00 */
[----:B------:R0:W4:Y:S01]  /*00b0*/  LDL.64 R30, [R1+0x8] ;  /* 0x00000800011e7983 */ /* 0x0001220000100a00 */
[----:B-1----:R-:W-:Y:S01]  /*00c0*/  MOV R210, UR4 ;  /* 0x0000000400d27c02 */ /* 0x002fe20008000f00 */
[----:B------:R-:W1:Y:S01]  /*00d0*/  LDCU UR5, c[0x0][0x384] ;  /* 0x00007080ff0577ac */ /* 0x000e620008000800 */
[----:B------:R-:W1:Y:S02]  /*00e0*/  LDC.64 R14, c[0x0][0x3d0] ;  /* 0x0000f400ff0e7b82 */ /* 0x000e640000000a00 */
[----:B------:R-:W-:Y:S01]  /*00f0*/  SHF.R.S32.HI R7, RZ, 0x1f, R210 ;  /* 0x0000001fff077819 */ /* 0x000fe200000114d2 */
[----:B------:R-:W1:Y:S03]  /*0100*/  LDCU UR13, c[0x0][0x408] ;  /* 0x00008100ff0d77ac */ /* 0x000e660008000800 */
[----:B------:R-:W-:Y:S01]  /*0110*/  LEA.HI R7, R7, R210, RZ, 0x2 ;  /* 0x000000d207077211 */ /* 0x000fe200078f10ff */
[----:B------:R-:W1:Y:S01]  /*0120*/  LDCU UR15, c[0x0][0x388] ;  /* 0x00007100ff0f77ac */ /* 0x000e620008000800 */
[C---:B0-----:R-:W-:Y:S01]  /*0130*/  LOP3.LUT R0, R208.reuse, 0x1f, RZ, 0xc, !PT ;  /* 0x0000001fd0007812 */ /* 0x041fe200078e0cff */
[----:B------:R-:W0:Y:S01]  /*0140*/  LDC.64 R16, c[0x0][0x3d8] ;  /* 0x0000f600ff107b82 */ /* 0x000e220000000a00 */
[----:B------:R-:W-:Y:S01]  /*0150*/  LOP3.LUT R27, R208, 0x1f, RZ, 0xc0, !PT ;  /* 0x0000001fd01b7812 */ /* 0x000fe200078ec0ff */
[----:B------:R-:W0:Y:S01]  /*0160*/  LDCU.U8 UR14, c[0x0][0x410] ;  /* 0x00008200ff0e77ac */ /* 0x000e220008000000 */
[----:B------:R-:W-:Y:S01]  /*0170*/  LEA.HI.SX32 R203, R7, R0, 0x1e ;  /* 0x0000000007cb7211 */ /* 0x000fe200078ff2ff */
[----:B------:R-:W0:Y:S03]  /*0180*/  LDCU UR12, c[0x0][0x400] ;  /* 0x00008000ff0c77ac */ /* 0x000e260008000800 */
[C---:B------:R-:W-:Y:S01]  /*0190*/  ISETP.GE.U32.AND P1, PT, R203.reuse, 0x20, PT ;  /* 0x00000020cb00780c */ /* 0x040fe20003f26070 */
[----:B------:R-:W1:Y:S01]  /*01a0*/  LDC.64 R6, c[0x0][0x3d0] ;  /* 0x0000f400ff067b82 */ /* 0x000e620000000a00 */
[C---:B------:R-:W-:Y:S01]  /*01b0*/  ISETP.GE.U32.AND P0, PT, R203.reuse, 0x40, PT ;  /* 0x00000040cb00780c */ /* 0x040fe20003f06070 */
[----:B------:R-:W0:Y:S01]  /*01c0*/  LDCU.64 UR6, c[0x0][0x478] ;  /* 0x00008f00ff0677ac */ /* 0x000e220008000a00 */
[----:B------:R-:W-:-:S02]  /*01d0*/  ISETP.GE.U32.AND P2, PT, R203, 0x60, PT ;  /* 0x00000060cb00780c */ /* 0x000fc40003f46070 */
[C---:B------:R-:W-:Y:S01]  /*01e0*/  ISETP.GE.U32.AND P3, PT, R203.reuse, 0x80, PT ;  /* 0x00000080cb00780c */ /* 0x040fe20003f66070 */
[----:B------:R-:W0:Y:S01]  /*01f0*/  LDCU.64 UR24, c[0x0][0x438] ;  /* 0x00008700ff1877ac */ /* 0x000e220008000a00 */
[C---:B------:R-:W-:Y:S01]  /*0200*/  ISETP.GE.U32.AND P4, PT, R203.reuse, 0xa0, PT ;  /* 0x000000a0cb00780c */ /* 0x040fe20003f86070 */
[----:B------:R-:W0:Y:S01]  /*0210*/  LDC.64 R18, c[0x0][0x3d0] ;  /* 0x0000f400ff127b82 */ /* 0x000e220000000a00 */
[----:B------:R-:W-:Y:S01]  /*0220*/  ISETP.GE.U32.AND P5, PT, R203, 0xc0, PT ;  /* 0x000000c0cb00780c */ /* 0x000fe20003fa6070 */
[----:B------:R-:W0:Y:S02]  /*0230*/  LDCU.64 UR10, c[0x0][0x470] ;  /* 0x00008e00ff0a77ac */ /* 0x000e240008000a00 */
[----:B--2---:R-:W-:-:S04]  /*0240*/  @P1 IMAD.WIDE.U32 R2, R27, 0x10, R2 ;  /* 0x000000101b021825 */ /* 0x004fc800078e0002 */
[----:B------:R-:W2:Y:S01]  /*0250*/  LDC.64 R20, c[0x0][0x3d8] ;  /* 0x0000f600ff147b82 */ /* 0x000ea20000000a00 */
[C---:B---3--:R-:W-:Y:S01]  /*0260*/  @P1 IMAD.WIDE.U32 R4, R27.reuse, 0x10, R4 ;  /* 0x000000101b041825 */ /* 0x048fe200078e0004 */
[----:B------:R-:W-:-:S05]  /*0270*/  @P1 LOP3.LUT R27, R27, 0x20, RZ, 0xfc, !PT ;  /* 0x000000201b1b1812 */ /* 0x000fca00078efcff */
[C---:B------:R-:W-:Y:S01]  /*0280*/  @P0 IMAD.WIDE.U32 R12, R27.reuse, 0x10, R8 ;  /* 0x000000101b0c0825 */ /* 0x040fe200078e0008 */
[----:B------:R-:W3:Y:S03]  /*0290*/  LDC.64 R22, c[0x0][0x3d0] ;  /* 0x0000f400ff167b82 */ /* 0x000ee60000000a00 */
[C---:B-1----:R-:W-:Y:S01]  /*02a0*/  @P0 IMAD.WIDE.U32 R10, R27.reuse, 0x10, R6 ;  /* 0x000000101b0a0825 */ /* 0x042fe200078e0006 */
[----:B------:R-:W-:Y:S01]  /*02b0*/  @P0 IADD3 R27, PT, PT, R27, 0x20, RZ ;  /* 0x000000201b1b0810 */ /* 0x000fe20007ffe0ff */
[----:B------:R1:W5:Y:S03]  /*02c0*/  @P0 LDG.E.128 R244, desc[UR8][R12.64] ;  /* 0x000000080cf40981 */ /* 0x000366000c1e1d00 */
[----:B------:R-:W1:Y:S01]  /*02d0*/  LDC.64 R24, c[0x0][0x3d8] ;  /* 0x0000f600ff187b82 */ /* 0x000e620000000a00 */
[----:B------:R-:W-:-:S07]  /*02e0*/  @P2 IMAD.WIDE.U32 R14, R27, 0x10, R14 ;  /* 0x000000101b0e2825 */ /* 0x000fce00078e000e */
[----:B------:R-:W4:Y:S01]  /*02f0*/  S2UR UR4, SR_CTAID.X ;  /* 0x00000000000479c3 */ /* 0x000f220000002500 */
[C---:B0-----:R-:W-:Y:S01]  /*0300*/  @P2 IMAD.WIDE.U32 R16, R27.reuse, 0x10, R16 ;  /* 0x000000101b102825 */ /* 0x041fe200078e0010 */
[----:B------:R-:W-:Y:S01]  /*0310*/  @P2 IADD3 R27, PT, PT, R27, 0x20, RZ ;  /* 0x000000201b1b2810 */ /* 0x000fe20007ffe0ff */
[----:B------:R0:W5:Y:S04]  /*0320*/  @P2 LDG.E.128 R240, desc[UR8][R14.64] ;  /* 0x000000080ef02981 */ /* 0x000168000c1e1d00 */
[C---:B------:R-:W-:Y:S01]  /*0330*/  @P3 IMAD.WIDE.U32 R18, R27.reuse, 0x10, R18 ;  /* 0x000000101b123825 */ /* 0x040fe200078e0012 */
[----:B------:R-:W0:Y:S01]  /*0340*/  LDC.64 R6, c[0x0][0x3d0] ;  /* 0x0000f400ff067b82 */ /* 0x000e220000000a00 */
[----:B------:R0:W5:Y:S02]  /*0350*/  @P2 LDG.E.128 R236, desc[UR8][R16.64] ;  /* 0x0000000810ec2981 */ /* 0x000164000c1e1d00 */
[C---:B--2---:R-:W-:Y:S01]  /*0360*/  @P3 IMAD.WIDE.U32 R20, R27.reuse, 0x10, R20 ;  /* 0x000000101b143825 */ /* 0x044fe200078e0014 */
[----:B------:R-:W-:Y:S01]  /*0370*/  @P3 IADD3 R27, PT, PT, R27, 0x20, RZ ;  /* 0x000000201b1b3810 */ /* 0x000fe20007ffe0ff */
[----:B------:R2:W5:Y:S03]  /*0380*/  @P3 LDG.E.128 R232, desc[UR8][R18.64] ;  /* 0x0000000812e83981 */ /* 0x000566000c1e1d00 */
[----:B------:R-:W2:Y:S01]  /*0390*/  LDC.64 R8, c[0x0][0x3d8] ;  /* 0x0000f600ff087b82 */ /* 0x000ea20000000a00 */
[C---:B---3--:R-:W-:Y:S01]  /*03a0*/  @P4 IMAD.WIDE.U32 R22, R27.reuse, 0x10, R22 ;  /* 0x000000101b164825 */ /* 0x048fe200078e0016 */
[----:B------:R3:W5:Y:S03]  /*03b0*/  @P3 LDG.E.128 R228, desc[UR8][R20.64] ;  /* 0x0000000814e43981 */ /* 0x000766000c1e1d00 */
[C---:B-1----:R-:W-:Y:S01]  /*03c0*/  @P4 IMAD.WIDE.U32 R24, R27.reuse, 0x10, R24 ;  /* 0x000000101b184825 */ /* 0x042fe200078e0018 */
[----:B------:R-:W-:Y:S01]  /*03d0*/  @P4 IADD3 R27, PT, PT, R27, 0x20, RZ ;  /* 0x000000201b1b4810 */ /* 0x000fe20007ffe0ff */
[----:B------:R3:W5:Y:S04]  /*03e0*/  @P4 LDG.E.128 R224, desc[UR8][R22.64] ;  /* 0x0000000816e04981 */ /* 0x000768000c1e1d00 */
[----:B------:R3:W5:Y:S01]  /*03f0*/  @P4 LDG.E.128 R220, desc[UR8][R24.64] ;  /* 0x0000000818dc4981 */ /* 0x000762000c1e1d00 */
[----:B------:R-:W-:-:S03]  /*0400*/  SHF.R.U32.HI R208, RZ, 0x5, R208 ;  /* 0x00000005ffd07819 */ /* 0x000fc600000116d0 */
[----:B------:R3:W5:Y:S01]  /*0410*/  @P0 LDG.E.128 R248, desc[UR8][R10.64] ;  /* 0x000000080af80981 */ /* 0x000762000c1e1d00 */
[----:B0-----:R-:W-:-:S05]  /*0420*/  @P5 IMAD.WIDE.U32 R6, R27, 0x10, R6 ;  /* 0x000000101b065825 */ /* 0x001fca00078e0006 */
[----:B------:R3:W5:Y:S01]  /*0430*/  @P5 LDG.E.128 R216, desc[UR8][R6.64] ;  /* 0x0000000806d85981 */ /* 0x000762000c1e1d00 */
[----:B--2---:R-:W-:-:S05]  /*0440*/  @P5 IMAD.WIDE.U32 R8, R27, 0x10, R8 ;  /* 0x000000101b085825 */ /* 0x004fca00078e0008 */
[----:B------:R3:W5:Y:S04]  /*0450*/  @P5 LDG.E.128 R212, desc[UR8][R8.64] ;  /* 0x0000000808d45981 */ /* 0x000768000c1e1d00 */
[----:B----4-:R-:W2:Y:S04]  /*0460*/  @P1 LDG.E.128 R32, desc[UR8][R2.64] ;  /* 0x0000000802201981 */ /* 0x010ea8000c1e1d00 */
[----:B------:R-:W4:Y:S01]  /*0470*/  @P1 LDG.E.128 R28, desc[UR8][R4.64] ;  /* 0x00000008041c1981 */ /* 0x000f22000c1e1d00 */
[----:B------:R-:W-:-:S06]  /*0480*/  USHF.L.U32 UR4, UR4, 0x2, URZ ;  /* 0x0000000204047899 */ /* 0x000fcc00080006ff */
        /* <DEDUP_REMOVED lines=50> */
[----:B--2---:R3:W-:Y:S04]  /*07b0*/  @P1 STL.64 [R1+0x10], R32 ;  /* 0x0000102001001387 */ /* 0x0047e80000100a00 */
[----:B------:R3:W-:Y:S04]  /*07c0*/  @P1 STL.64 [R1+0x18], R34 ;  /* 0x0000182201001387 */ /* 0x0007e80000100a00 */
[----:B----4-:R3:W-:Y:S04]  /*07d0*/  @P1 STL.64 [R1], R28 ;  /* 0x0000001c01001387 */ /* 0x0107e80000100a00 */
[----:B------:R3:W-:Y:S01]  /*07e0*/  @P1 STL.64 [R1+0x8], R30 ;  /* 0x0000081e01001387 */ /* 0x0007e20000100a00 */
[----:B------:R-:W-:Y:S05]  /*07f0*/  @P0 BRA `(.L_x_4562) ;  /* 0x0000008400440947 */ /* 0x000fea0003800000 */
        /* <DEDUP_REMOVED lines=51> */
.L_x_4636:
[----:B0-----:R-:W0:Y:S02]  /*0b30*/  LDC.64 R140, c[0x0][0x3c0] ;  /* 0x0000f000ff8c7b82 */ /* 0x001e240000000a00 */
[----:B0-----:R-:W-:-:S05]  /*0b40*/  IMAD.WIDE R140, R208, 0x4, R140 ;  /* 0x00000004d08c7825 */ /* 0x001fca00078e028c */
[----:B------:R0:W2:Y:S02]  /*0b50*/  LDG.E R179, desc[UR8][R140.64] ;  /* 0x000000088cb37981 */ /* 0x0000a4000c1e1900 */
[----:B0-----:R-:W0:Y:S02]  /*0b60*/  LDC.64 R140, c[0x0][0x3c8] ;  /* 0x0000f200ff8c7b82 */ /* 0x001e240000000a00 */
[----:B0-----:R-:W-:-:S05]  /*0b70*/  IMAD.WIDE R140, R208, 0x4, R140 ;  /* 0x00000004d08c7825 */ /* 0x001fca00078e028c */
[----:B---3-5:R0:W5:Y:S01]  /*0b80*/  LDG.E R20, desc[UR8][R140.64] ;  /* 0x000000088c147981 */ /* 0x028162000c1e1900 */
[----:B------:R-:W-:Y:S01]  /*0b90*/  MOV R210, UR15 ;  /* 0x0000000f00d27c02 */ /* 0x000fe20008000f00 */
[----:B------:R-:W-:Y:S01]  /*0ba0*/  BSSY.RECONVERGENT B0, `(.L_x_4563) ;  /* 0x0000058000007945 */ /* 0x000fe20003800200 */
[C---:B------:R-:W-:Y:S01]  /*0bb0*/  ISETP.GE.U32.AND P0, PT, R203.reuse, 0x60, PT ;  /* 0x00000060cb00780c */ /* 0x040fe20003f06070 */
[----:B------:R-:W1:Y:S01]  /*0bc0*/  S2R R142, SR_TID.X ;  /* 0x00000000008e7919 */ /* 0x000e620000002100 */
[C---:B------:R-:W-:Y:S01]  /*0bd0*/  ISETP.GE.U32.AND P3, PT, R203.reuse, 0x40, PT ;  /* 0x00000040cb00780c */ /* 0x040fe20003f66070 */
[----:B------:R-:W-:Y:S01]  /*0be0*/  IMAD R6, R208, R210, RZ ;  /* 0x000000d2d0067224 */ /* 0x000fe200078e02ff */
[C---:B------:R-:W-:Y:S02]  /*0bf0*/  ISETP.GE.U32.AND P4, PT, R203.reuse, 0x80, PT ;  /* 0x00000080cb00780c */ /* 0x040fe40003f86070 */
[----:B------:R-:W-:Y:S02]  /*0c00*/  CS2R R200, SRZ ;  /* 0x0000000000c87805 */ /* 0x000fe4000001ff00 */
[----:B------:R-:W-:-:S02]  /*0c10*/  ISETP.GE.U32.AND P5, PT, R203, 0xa0, PT ;  /* 0x000000a0cb00780c */ /* 0x000fc40003fa6070 */
[----:B------:R-:W-:Y:S02]  /*0c20*/  SHF.R.S32.HI R143, RZ, 0x1f, R6 ;  /* 0x0000001fff8f7819 */ /* 0x000fe40000011406 */
[----:B------:R-:W-:Y:S02]  /*0c30*/  P2R R209, PR, RZ, 0x1 ;  /* 0x00000001ffd17803 */ /* 0x000fe40000000000 */
[----:B------:R-:W-:Y:S02]  /*0c40*/  LEA.HI R6, R143, R6, RZ, 0x2 ;  /* 0x000000068f067211 */ /* 0x000fe400078f10ff */
[----:B------:R-:W-:Y:S02]  /*0c50*/  ISETP.GE.U32.AND P6, PT, R203, 0xc0, PT ;  /* 0x000000c0cb00780c */ /* 0x000fe40003fc6070 */
[----:B-1----:R-:W-:-:S04]  /*0c60*/  LOP3.LUT R143, R142, 0x1f, RZ, 0xc0, !PT ;  /* 0x0000001f8e8f7812 */ /* 0x002fc800078ec0ff */
[----:B------:R-:W-:-:S04]  /*0c70*/  LEA.HI.SX32 R6, R6, R143, 0x1e ;  /* 0x0000008f06067211 */ /* 0x000fc800078ff2ff */
[----:B------:R-:W-:Y:S02]  /*0c80*/  MOV R202, R6 ;  /* 0x0000000600ca7202 */ /* 0x000fe40000000f00 */
[----:B--2---:R-:W-:Y:S01]  /*0c90*/  FSEL R179, R179, RZ, !P2 ;  /* 0x000000ffb3b37208 */ /* 0x004fe20005000000 */
[----:B0-----:R-:W-:Y:S06]  /*0ca0*/  @!P1 BRA `(.L_x_4564) ;  /* 0x00000004001c9947 */ /* 0x001fec0003800000 */
[----:B------:R-:W-:Y:S01]  /*0cb0*/  ISETP.NE.U32.AND P0, PT, RZ, UR10, PT ;  /* 0x0000000aff007c0c */ /* 0x000fe2000bf05070 */
[----:B------:R-:W0:Y:S01]  /*0cc0*/  LDC.64 R18, c[0x0][0x428] ;  /* 0x00010a00ff127b82 */ /* 0x000e220000000a00 */
[----:B------:R-:W2:Y:S02]  /*0cd0*/  LDL R34, [R1+0x4] ;  /* 0x0000040001227983 */ /* 0x000ea40000100800 */
[----:B------:R-:W-:Y:S02]  /*0ce0*/  ISETP.NE.AND.EX P0, PT, RZ, UR11, PT, P0 ;  /* 0x0000000bff007c0c */ /* 0x000fe4000bf05300 */
[----:B------:R-:W3:Y:S03]  /*0cf0*/  LDL R167, [R1+0x8] ;  /* 0x0000080001a77983 */ /* 0x000ee60000100800 */
[----:B------:R-:W1:Y:S01]  /*0d00*/  LDC.64 R140, c[0x0][0x3a8] ;  /* 0x0000ea00ff8c7b82 */ /* 0x000e620000000a00 */
[----:B------:R-:W4:Y:S04]  /*0d10*/  LDL R252, [R1+0xc] ;  /* 0x00000c0001fc7983 */ /* 0x000f280000100800 */
[----:B------:R-:W4:Y:S03]  /*0d20*/  LDL R202, [R1+0x10] ;  /* 0x0000100001ca7983 */ /* 0x000f260000100800 */
[----:B------:R-:W1:Y:S01]  /*0d30*/  @P0 LDC.64 R200, c[0x0][0x3b8] ;  /* 0x0000ee00ffc80b82 */ /* 0x000e620000000a00 */
[----:B------:R-:W-:Y:S01]  /*0d40*/  ISETP.NE.U32.AND P1, PT, RZ, UR24, PT ;  /* 0x00000018ff007c0c */ /* 0x000fe2000bf25070 */
[----:B------:R-:W4:Y:S03]  /*0d50*/  LDL R164, [R1+0x14] ;  /* 0x0000140001a47983 */ /* 0x000f260000100800 */
[----:B------:R-:W-:Y:S01]  /*0d60*/  ISETP.NE.AND.EX P1, PT, RZ, UR25, PT, P1 ;  /* 0x00000019ff007c0c */ /* 0x000fe2000bf25310 */
[----:B------:R-:W4:Y:S01]  /*0d70*/  LDL R173, [R1+0x18] ;  /* 0x0000180001ad7983 */ /* 0x000f220000100800 */
[C---:B0-----:R-:W-:Y:S01]  /*0d80*/  IMAD.WIDE.U32 R18, R6.reuse, 0x10, R18 ;  /* 0x0000001006127825 */ /* 0x041fe200078e0012 */
[----:B------:R-:W0:Y:S02]  /*0d90*/  LDC.64 R144, c[0x0][0x430] ;  /* 0x00010c00ff907b82 */ /* 0x000e240000000a00 */
[----:B------:R-:W4:Y:S04]  /*0da0*/  LDL R211, [R1+0x1c] ;  /* 0x00001c0001d37983 */ /* 0x000f280000100800 */
[----:B------:R1:W2:Y:S02]  /*0db0*/  LDG.E.128 R148, desc[UR8][R18.64] ;  /* 0x0000000812947981 */ /* 0x0002a4000c1e1d00 */
[----:B-1----:R-:W-:-:S02]  /*0dc0*/  @P0 IMAD.WIDE.U32 R18, R6, 0x4, R200 ;  /* 0x0000000406120825 */ /* 0x002fc400078e00c8 */
[----:B------:R-:W1:Y:S03]  /*0dd0*/  LDC.64 R200, c[0x0][0x3b0] ;  /* 0x0000ec00ffc87b82 */ /* 0x000e660000000a00 */
[----:B------:R0:W5:Y:S05]  /*0de0*/  @P0 LDG.E R5, desc[UR8][R18.64] ;  /* 0x0000000812050981 */ /* 0x00016a000c1e1900 */
[----:B0-----:R-:W0:Y:S01]  /*0df0*/  @P1 LDC.64 R18, c[0x0][0x438] ;  /* 0x00010e00ff121b82 */ /* 0x001e220000000a00 */
[----:B------:R-:W-:-:S04]  /*0e00*/  IMAD.WIDE.U32 R140, R6, 0x10, R140 ;  /* 0x00000010068c7825 */ /* 0x000fc800078e008c */
[C---:B------:R-:W-:Y:S02]  /*0e10*/  IMAD.WIDE.U32 R144, R6.reuse, 0x10, R144 ;  /* 0x0000001006907825 */ /* 0x040fe400078e0090 */
[----:B------:R-:W3:Y:S04]  /*0e20*/  LDG.E.128 R140, desc[UR8][R140.64] ;  /* 0x000000088c8c7981 */ /* 0x000ee8000c1e1d00 */
[----:B------:R-:W4:Y:S01]  /*0e30*/  LDG.E.128 R144, desc[UR8][R144.64] ;  /* 0x0000000890907981 */ /* 0x000f22000c1e1d00 */
[----:B0-----:R-:W-:-:S05]  /*0e40*/  @P1 IMAD.WIDE.U32 R18, R6, 0x10, R18 ;  /* 0x0000001006121825 */ /* 0x001fca00078e0012 */
[----:B------:R1:W5:Y:S02]  /*0e50*/  @P1 LDG.E.128 R108, desc[UR8][R18.64] ;  /* 0x00000008126c1981 */ /* 0x000364000c1e1d00 */
[----:B-1----:R-:W-:Y:S02]  /*0e60*/  IMAD.WIDE.U32 R18, R6, 0x4, R200 ;  /* 0x0000000406127825 */ /* 0x002fe400078e00c8 */
[----:B------:R-:W4:Y:S04]  /*0e70*/  LDL R201, [R1] ;  /* 0x0000000001c97983 */ /* 0x000f280000100800 */
[----:B------:R0:W5:Y:S01]  /*0e80*/  LDG.E R4, desc[UR8][R18.64] ;  /* 0x0000000812047981 */ /* 0x000162000c1e1900 */
[----:B--2---:R-:W-:Y:S01]  /*0e90*/  FADD.FTZ R40, R40, R148 ;  /* 0x0000009428287221 */ /* 0x004fe20000010000 */
[----:B------:R-:W-:Y:S01]  /*0ea0*/  FADD.FTZ R41, R41, R149 ;  /* 0x0000009529297221 */ /* 0x000fe20000010000 */
[----:B------:R-:W-:Y:S01]  /*0eb0*/  FADD.FTZ R42, R42, R150 ;  /* 0x000000962a2a7221 */ /* 0x000fe20000010000 */
[----:B------:R-:W-:Y:S01]  /*0ec0*/  FADD.FTZ R43, R43, R151 ;  /* 0x000000972b2b7221 */ /* 0x000fe20000010000 */
[C---:B---3--:R-:W-:Y:S01]  /*0ed0*/  FADD.FTZ R157, -R179.reuse, R140 ;  /* 0x0000008cb39d7221 */ /* 0x048fe20000010100 */
[----:B------:R-:W-:-:S03]  /*0ee0*/  FADD.FTZ R141, -R179, R141 ;  /* 0x0000008db38d7221 */ /* 0x000fc60000010100 */
[C---:B-----5:R-:W-:Y:S01]  /*0ef0*/  FMUL.FTZ R0, R20.reuse, R157 ;  /* 0x0000009d14007220 */ /* 0x060fe20000410000 */
[----:B0-----:R-:W-:Y:S01]  /*0f00*/  FMUL.FTZ R19, R20, R141 ;  /* 0x0000008d14137220 */ /* 0x001fe20000410000 */
[----:B----4-:R-:W-:Y:S01]  /*0f10*/  FMUL.FTZ R34, R34, R145 ;  /* 0x0000009122227220 */ /* 0x010fe20000410000 */
[----:B------:R-:W-:Y:S01]  /*0f20*/  FMUL.FTZ R141, R167, R146 ;  /* 0x00000092a78d7220 */ /* 0x000fe20000410000 */
[----:B------:R-:W-:Y:S02]  /*0f30*/  FMUL.FTZ R140, R252, R147 ;  /* 0x00000093fc8c7220 */ /* 0x000fe40000410000 */
[----:B------:R-:W-:Y:S01]  /*0f40*/  FFMA.FTZ R34, R164, R149, R34 ;  /* 0x00000095a4227223 */ /* 0x000fe20000010022 */
[----:B------:R-:W-:Y:S01]  /*0f50*/  FFMA.FTZ R164, R173, R150, R141 ;  /* 0x00000096ada47223 */ /* 0x000fe2000001008d */
[----:B------:R-:W-:Y:S01]  /*0f60*/  FFMA.FTZ R173, R211, R151, R140 ;  /* 0x00000097d3ad7223 */ /* 0x000fe2000001008c */
[----:B------:R-:W-:-:S04]  /*0f70*/  FADD.FTZ R143, -R179, R143 ;  /* 0x0000008fb38f7221 */ /* 0x000fc80000010100 */
[----:B------:R-:W-:Y:S01]  /*0f80*/  FMUL.FTZ R167, R20, R143 ;  /* 0x0000008f14a77220 */ /* 0x000fe20000410000 */
[----:B------:R-:W-:-:S04]  /*0f90*/  FMUL.FTZ R157, R201, R144 ;  /* 0x00000090c99d7220 */ /* 0x000fc80000410000 */
[----:B------:R-:W-:Y:S01]  /*0fa0*/  FFMA.FTZ R18, R202, R148, R157 ;  /* 0x00000094ca127223 */ /* 0x000fe2000001009d */
[----:B------:R-:W-:-:S03]  /*0fb0*/  FADD.FTZ R157, -R179, R142 ;  /* 0x0000008eb39d7221 */ /* 0x000fc60000010100 */
[----:B------:R-:W-:Y:S01]  /*0fc0*/  FADD.FTZ R141, RZ, R18 ;  /* 0x00000012ff8d7221 */ /* 0x000fe20000010000 */
[----:B------:R-:W-:Y:S01]  /*0fd0*/  FFMA.FTZ R140, R0, R18, RZ ;  /* 0x00000012008c7223 */ /* 0x000fe200000100ff */
[----:B------:R-:W-:Y:S02]  /*0fe0*/  FMUL.FTZ R157, R20, R157 ;  /* 0x0000009d149d7220 */ /* 0x000fe40000410000 */
[----:B------:R-:W-:Y:S01]  /*0ff0*/  FADD.FTZ R141, R141, R34 ;  /* 0x000000228d8d7221 */ /* 0x000fe20000010000 */
[----:B------:R-:W-:-:S03]  /*1000*/  FFMA.FTZ R140, R19, R34, R140 ;  /* 0x00000022138c7223 */ /* 0x000fc6000001008c */
[----:B------:R-:W-:Y:S01]  /*1010*/  FADD.FTZ R200, R141, R164 ;  /* 0x000000a48dc87221 */ /* 0x000fe20000010000 */
[----:B------:R-:W-:Y:S01]  /*1020*/  FFMA.FTZ R140, R157, R164, R140 ;  /* 0x000000a49d8c7223 */ /* 0x000fe2000001008c */
[-C--:B------:R-:W-:Y:S01]  /*1030*/  FFMA.FTZ R204, R148, R0.reuse, R204 ;  /* 0x0000000094cc7223 */ /* 0x080fe200000100cc */
        /* <DEDUP_REMOVED lines=11> */
[----:B------:R-:W-:Y:S01]  /*10f0*/  FADD.FTZ R200, R200, R173 ;  /* 0x000000adc8c87221 */ /* 0x000fe20000010000 */
[----:B------:R-:W-:Y:S01]  /*1100*/  FFMA.FTZ R201, R167, R173, R140 ;  /* 0x000000ada7c97223 */ /* 0x000fe2000001008c */
[----:B------:R-:W-:-:S07]  /*1110*/  IADD3 R202, PT, PT, R6, 0x20, RZ ;  /* 0x0000002006ca7810 */ /* 0x000fce0007ffe0ff */
.L_x_4564:
[----:B------:R-:W-:Y:S05]  /*1120*/  BSYNC.RECONVERGENT B0 ;  /* 0x0000000000007941 */ /* 0x000fea0003800200 */
.L_x_4563:
        /* <DEDUP_REMOVED lines=12> */
[----:B------:R-:W-:Y:S02]  /*11f0*/  ISETP.NE.AND.EX P0, PT, RZ, UR25, PT, P0 ;  /* 0x00000019ff007c0c */ /* 0x000fe4000bf05300 */
[----:B------:R-:W-:-:S04]  /*1200*/  ISETP.NE.U32.AND P1, PT, RZ, UR10, PT ;  /* 0x0000000aff007c0c */ /* 0x000fc8000bf25070 */
[----:B------:R-:W-:Y:S01]  /*1210*/  ISETP.NE.AND.EX P1, PT, RZ, UR11, PT, P1 ;  /* 0x0000000bff007c0c */ /* 0x000fe2000bf25310 */
[C---:B---3--:R-:W-:Y:S01]  /*1220*/  FADD.FTZ R17, -R179.reuse, R140 ;  /* 0x0000008cb3117221 */ /* 0x048fe20000010100 */
[----:B------:R-:W-:-:S05]  /*1230*/  FADD.FTZ R21, -R179, R141 ;  /* 0x0000008db3157221 */ /* 0x000fca0000010100 */
[----:B------:R-:W0:Y:S02]  /*1240*/  @P0 LDC.64 R140, c[0x0][0x438] ;  /* 0x00010e00ff8c0b82 */ /* 0x000e240000000a00 */
[----:B0-----:R-:W-:-:S05]  /*1250*/  @P0 IMAD.WIDE.U32 R140, R202, 0x10, R140 ;  /* 0x00000010ca8c0825 */ /* 0x001fca00078e008c */
[----:B------:R0:W5:Y:S02]  /*1260*/  @P0 LDG.E.128 R112, desc[UR8][R140.64] ;  /* 0x000000088c700981 */ /* 0x000164000c1e1d00 */
[----:B0-----:R-:W0:Y:S02]  /*1270*/  @P1 LDC.64 R140, c[0x0][0x3b8] ;  /* 0x0000ee00ff8c1b82 */ /* 0x001e240000000a00 */
[----:B0-----:R-:W-:-:S05]  /*1280*/  @P1 IMAD.WIDE.U32 R140, R202, 0x4, R140 ;  /* 0x00000004ca8c1825 */ /* 0x001fca00078e008c */
[----:B------:R0:W5:Y:S02]  /*1290*/  @P1 LDG.E R3, desc[UR8][R140.64] ;  /* 0x000000088c031981 */ /* 0x000164000c1e1900 */
[----:B0-----:R-:W0:Y:S01]  /*12a0*/  LDC.64 R140, c[0x0][0x3b0] ;  /* 0x0000ec00ff8c7b82 */ /* 0x001e220000000a00 */
[----:B-----5:R-:W-:Y:S01]  /*12b0*/  FMUL.FTZ R12, R20, R17 ;  /* 0x00000011140c7220 */ /* 0x020fe20000410000 */
[----:B----4-:R-:W-:Y:S01]  /*12c0*/  FMUL.FTZ R17, R244, R144 ;  /* 0x00000090f4117220 */ /* 0x010fe20000410000 */
[----:B------:R-:W-:Y:S01]  /*12d0*/  FMUL.FTZ R21, R20, R21 ;  /* 0x0000001514157220 */ /* 0x000fe20000410000 */
[----:B------:R-:W-:Y:S02]  /*12e0*/  FMUL.FTZ R22, R245, R145 ;  /* 0x00000091f5167220 */ /* 0x000fe40000410000 */
[----:B--2---:R-:W-:Y:S01]  /*12f0*/  FFMA.FTZ R17, R248, R148, R17 ;  /* 0x00000094f8117223 */ /* 0x004fe20000010011 */
[----:B------:R-:W-:Y:S01]  /*1300*/  FADD.FTZ R37, R37, R149 ;  /* 0x0000009525257221 */ /* 0x000fe20000010000 */
[----:B------:R-:W-:Y:S01]  /*1310*/  FFMA.FTZ R22, R249, R149, R22 ;  /* 0x00000095f9167223 */ /* 0x000fe20000010016 */
[----:B------:R-:W-:Y:S01]  /*1320*/  FFMA.FTZ R197, R149, R21, R197 ;  /* 0x0000001595c57223 */ /* 0x000fe200000100c5 */
[C---:B------:R-:W-:Y:S01]  /*1330*/  FADD.FTZ R149, -R179.reuse, R142 ;  /* 0x0000008eb3957221 */ /* 0x040fe20000010100 */
[----:B------:R-:W-:Y:S01]  /*1340*/  FMUL.FTZ R163, R246, R146 ;  /* 0x00000092f6a37220 */ /* 0x000fe20000410000 */
[----:B------:R-:W-:Y:S01]  /*1350*/  FADD.FTZ R143, -R179, R143 ;  /* 0x0000008fb38f7221 */ /* 0x000fe20000010100 */
[----:B------:R-:W-:Y:S01]  /*1360*/  FMUL.FTZ R174, R247, R147 ;  /* 0x00000093f7ae7220 */ /* 0x000fe20000410000 */
[----:B0-----:R-:W-:-:S05]  /*1370*/  IMAD.WIDE.U32 R140, R202, 0x4, R140 ;  /* 0x00000004ca8c7825 */ /* 0x001fca00078e008c */
[----:B------:R0:W5:Y:S01]  /*1380*/  LDG.E R30, desc[UR8][R140.64] ;  /* 0x000000088c1e7981 */ /* 0x000162000c1e1900 */
[----:B------:R-:W-:Y:S01]  /*1390*/  FMUL.FTZ R156, R20, R149 ;  /* 0x00000095149c7220 */ /* 0x000fe20000410000 */
[----:B------:R-:W-:Y:S01]  /*13a0*/  FFMA.FTZ R163, R250, R150, R163 ;  /* 0x00000096faa37223 */ /* 0x000fe200000100a3 */
[----:B0-----:R-:W-:Y:S01]  /*13b0*/  FADD.FTZ R141, R200, R17 ;  /* 0x00000011c88d7221 */ /* 0x001fe20000010000 */
[----:B------:R-:W-:-:S03]  /*13c0*/  FFMA.FTZ R140, R12, R17, R201 ;  /* 0x000000110c8c7223 */ /* 0x000fc600000100c9 */
        /* <DEDUP_REMOVED lines=22> */
[----:B------:R-:W-:-:S07]  /*1530*/  FFMA.FTZ R201, R168, R174, R141 ;  /* 0x000000aea8c97223 */ /* 0x000fce000001008d */
.L_x_4566:
[----:B------:R-:W-:Y:S05]  /*1540*/  BSYNC.RECONVERGENT B0 ;  /* 0x0000000000007941 */ /* 0x000fea0003800200 */
.L_x_4565:
[----:B------:R-:W-:Y:S01]  /*1550*/  ISETP.NE.AND P0, PT, R209, RZ, PT ;  /* 0x000000ffd100720c */ /* 0x000fe20003f05270 */
[----:B------:R-:W-:-:S12]  /*1560*/  BSSY.RECONVERGENT B0, `(.L_x_4567) ;  /* 0x0000041000007945 */ /* 0x000fd80003800200 */
        /* <DEDUP_REMOVED lines=14> */
[----:B---3--:R-:W-:-:S04]  /*1650*/  FMUL.FTZ R23, R236, R144 ;  /* 0x00000090ec177220 */ /* 0x008fc80000410000 */
[----:B----4-:R-:W-:Y:S01]  /*1660*/  FFMA.FTZ R16, R240, R148, R23 ;  /* 0x00000094f0107223 */ /* 0x010fe20000010017 */
[C---:B--2---:R-:W-:Y:S01]  /*1670*/  FADD.FTZ R11, -R179.reuse, R140 ;  /* 0x0000008cb30b7221 */ /* 0x044fe20000010100 */
[----:B------:R-:W-:Y:S02]  /*1680*/  FADD.FTZ R23, -R179, R141 ;  /* 0x0000008db3177221 */ /* 0x000fe40000010100 */
[----:B------:R-:W0:Y:S02]  /*1690*/  @P0 LDC.64 R140, c[0x0][0x438] ;  /* 0x00010e00ff8c0b82 */ /* 0x000e240000000a00 */
[----:B0-----:R-:W-:-:S05]  /*16a0*/  @P0 IMAD.WIDE.U32 R140, R202, 0x10, R140 ;  /* 0x00000010ca8c0825 */ /* 0x001fca00078e008c */
[----:B------:R0:W5:Y:S02]  /*16b0*/  @P0 LDG.E.128 R120, desc[UR8][R140.64] ;  /* 0x000000088c780981 */ /* 0x000164000c1e1d00 */
[----:B0-----:R-:W0:Y:S02]  /*16c0*/  @P1 LDC.64 R140, c[0x0][0x3b8] ;  /* 0x0000ee00ff8c1b82 */ /* 0x001e240000000a00 */
[----:B0-----:R-:W-:-:S05]  /*16d0*/  @P1 IMAD.WIDE.U32 R140, R202, 0x4, R140 ;  /* 0x00000004ca8c1825 */ /* 0x001fca00078e008c */
[----:B------:R0:W5:Y:S02]  /*16e0*/  @P1 LDG.E R2, desc[UR8][R140.64] ;  /* 0x000000088c021981 */ /* 0x000164000c1e1900 */
[----:B0-----:R-:W0:Y:S01]  /*16f0*/  LDC.64 R140, c[0x0][0x3b0] ;  /* 0x0000ec00ff8c7b82 */ /* 0x001e220000000a00 */
[C---:B-----5:R-:W-:Y:S01]  /*1700*/  FMUL.FTZ R23, R20.reuse, R23 ;  /* 0x0000001714177220 */ /* 0x060fe20000410000 */
[----:B------:R-:W-:Y:S01]  /*1710*/  FMUL.FTZ R11, R20, R11 ;  /* 0x0000000b140b7220 */ /* 0x000fe20000410000 */
[----:B------:R-:W-:Y:S01]  /*1720*/  FMUL.FTZ R24, R237, R145 ;  /* 0x00000091ed187220 */ /* 0x000fe20000410000 */
[----:B------:R-:W-:Y:S01]  /*1730*/  FADD.FTZ R93, R93, R145 ;  /* 0x000000915d5d7221 */ /* 0x000fe20000010000 */
[----:B------:R-:W-:Y:S01]  /*1740*/  FFMA.FTZ R69, R145, R23, R69 ;  /* 0x0000001791457223 */ /* 0x000fe20000010045 */
[----:B------:R-:W-:Y:S01]  /*1750*/  FADD.FTZ R155, -R179, R142 ;  /* 0x0000008eb39b7221 */ /* 0x000fe20000010100 */
[----:B------:R-:W-:Y:S01]  /*1760*/  FFMA.FTZ R24, R241, R149, R24 ;  /* 0x00000095f1187223 */ /* 0x000fe20000010018 */
[----:B------:R-:W-:Y:S01]  /*1770*/  FMUL.FTZ R145, R238, R146 ;  /* 0x00000092ee917220 */ /* 0x000fe20000410000 */
[----:B------:R-:W-:Y:S01]  /*1780*/  FADD.FTZ R143, -R179, R143 ;  /* 0x0000008fb38f7221 */ /* 0x000fe20000010100 */
[----:B0-----:R-:W-:-:S05]  /*1790*/  IMAD.WIDE.U32 R140, R202, 0x4, R140 ;  /* 0x00000004ca8c7825 */ /* 0x001fca00078e008c */
[----:B------:R0:W5:Y:S01]  /*17a0*/  LDG.E R35, desc[UR8][R140.64] ;  /* 0x000000088c237981 */ /* 0x000162000c1e1900 */
[----:B------:R-:W-:Y:S01]  /*17b0*/  FMUL.FTZ R155, R20, R155 ;  /* 0x0000009b149b7220 */ /* 0x000fe20000410000 */
[----:B0-----:R-:W-:Y:S01]  /*17c0*/  FMUL.FTZ R140, R239, R147 ;  /* 0x00000093ef8c7220 */ /* 0x001fe20000410000 */
[----:B------:R-:W-:-:S03]  /*17d0*/  FADD.FTZ R141, R200, R16 ;  /* 0x00000010c88d7221 */ /* 0x000fc60000010000 */
[----:B------:R-:W-:Y:S01]  /*17e0*/  FFMA.FTZ R175, R243, R151, R140 ;  /* 0x00000097f3af7223 */ /* 0x000fe2000001008c */
[----:B------:R-:W-:Y:S01]  /*17f0*/  FFMA.FTZ R140, R11, R16, R201 ;  /* 0x000000100b8c7223 */ /* 0x000fe200000100c9 */
[----:B------:R-:W-:Y:S01]  /*1800*/  FFMA.FTZ R162, R242, R150, R145 ;  /* 0x00000096f2a27223 */ /* 0x000fe20000010091 */
[----:B------:R-:W-:Y:S02]  /*1810*/  FADD.FTZ R141, R141, R24 ;  /* 0x000000188d8d7221 */ /* 0x000fe40000010000 */
[----:B------:R-:W-:Y:S01]  /*1820*/  FFMA.FTZ R140, R23, R24, R140 ;  /* 0x00000018178c7223 */ /* 0x000fe2000001008c */
[----:B------:R-:W-:Y:S01]  /*1830*/  FMUL.FTZ R169, R20, R143 ;  /* 0x0000008f14a97220 */ /* 0x000fe20000410000 */
[----:B------:R-:W-:Y:S02]  /*1840*/  FADD.FTZ R200, R141, R162 ;  /* 0x000000a28dc87221 */ /* 0x000fe40000010000 */
        /* <DEDUP_REMOVED lines=18> */
.L_x_4568:
[----:B------:R-:W-:Y:S05]  /*1970*/  BSYNC.RECONVERGENT B0 ;  /* 0x0000000000007941 */ /* 0x000fea0003800200 */
.L_x_4567:
        /* <DEDUP_REMOVED lines=65> */
.L_x_4570:
[----:B------:R-:W-:Y:S05]  /*1d90*/  BSYNC.RECONVERGENT B0 ;  /* 0x0000000000007941 */ /* 0x000fea0003800200 */
.L_x_4569:
        /* <DEDUP_REMOVED lines=31> */
[----:B------:R-:W-:Y:S01]  /*1f90*/  FFMA.FTZ R28, R225, R149, R28 ;  /* 0x00000095e11c7223 */ /* 0x000fe2000001001c */
[----:B------:R-:W-:Y:S01]  /*1fa0*/  FADD.FTZ R101, R101, R145 ;  /* 0x0000009165657221 */ /* 0x000fe20000010000 */
[----:B------:R-:W-:Y:S01]  /*1fb0*/  FFMA.FTZ R77, R145, R27, R77 ;  /* 0x0000001b914d7223 */ /* 0x000fe2000001004d */
[C---:B------:R-:W-:Y:S01]  /*1fc0*/  FADD.FTZ R143, -R179.reuse, R143 ;  /* 0x0000008fb38f7221 */ /* 0x040fe20000010100 */
[----:B------:R-:W-:Y:S01]  /*1fd0*/  FADD.FTZ R149, -R179, R142 ;  /* 0x0000008eb3957221 */ /* 0x000fe20000010100 */
[----:B------:R-:W-:Y:S01]  /*1fe0*/  FMUL.FTZ R145, R222, R146 ;  /* 0x00000092de917220 */ /* 0x000fe20000410000 */
[----:B0-----:R-:W-:-:S05]  /*1ff0*/  IMAD.WIDE.U32 R140, R202, 0x4, R140 ;  /* 0x00000004ca8c7825 */ /* 0x001fca00078e008c */
[----:B------:R0:W5:Y:S01]  /*2000*/  LDG.E R153, desc[UR8][R140.64] ;  /* 0x000000088c997981 */ /* 0x000162000c1e1900 */
[----:B------:R-:W-:Y:S01]  /*2010*/  FMUL.FTZ R171, R20, R143 ;  /* 0x0000008f14ab7220 */ /* 0x000fe20000410000 */
[----:B0-----:R-:W-:Y:S01]  /*2020*/  FMUL.FTZ R140, R223, R147 ;  /* 0x00000093df8c7220 */ /* 0x001fe20000410000 */
[----:B------:R-:W-:-:S03]  /*2030*/  FADD.FTZ R141, R200, R14 ;  /* 0x0000000ec88d7221 */ /* 0x000fc60000010000 */
[----:B------:R-:W-:Y:S01]  /*2040*/  FFMA.FTZ R177, R227, R151, R140 ;  /* 0x00000097e3b17223 */ /* 0x000fe2000001008c */
        /* <DEDUP_REMOVED lines=22> */
.L_x_4572:
[----:B------:R-:W-:Y:S05]  /*21b0*/  BSYNC.RECONVERGENT B0 ;  /* 0x0000000000007941 */ /* 0x000fea0003800200 */
.L_x_4571:
[----:B------:R-:W-:Y:S04]  /*21c0*/  BSSY.RECONVERGENT B0, `(.L_x_4573) ;  /* 0x0000040000007945 */ /* 0x000fe80003800200 */
[----:B------:R-:W-:Y:S05]  /*21d0*/  @!P6 BRA `(.L_x_4574) ;  /* 0x0000000000f8e947 */ /* 0x000fea0003800000 */
[----:B------:R-:W0:Y:S08]  /*21e0*/  LDC.64 R140, c[0x0][0x3a8] ;  /* 0x0000ea00ff8c7b82 */ /* 0x000e300000000a00 */
[----:B------:R-:W1:Y:S08]  /*21f0*/  LDC.64 R32, c[0x0][0x430] ;  /* 0x00010c00ff207b82 */ /* 0x000e700000000a00 */
[----:B------:R-:W2:Y:S01]  /*2200*/  LDC.64 R144, c[0x0][0x428] ;  /* 0x00010a00ff907b82 */ /* 0x000ea20000000a00 */
[----:B0-----:R-:W-:-:S05]  /*2210*/  IMAD.WIDE.U32 R140, R202, 0x10, R140 ;  /* 0x00000010ca8c7825 */ /* 0x001fca00078e008c */
[----:B------:R-:W3:Y:S01]  /*2220*/  LDG.E.128 R148, desc[UR8][R140.64] ;  /* 0x000000088c947981 */ /* 0x000ee2000c1e1d00 */
[----:B-1----:R-:W-:-:S05]  /*2230*/  IMAD.WIDE.U32 R32, R202, 0x10, R32 ;  /* 0x00000010ca207825 */ /* 0x002fca00078e0020 */
[----:B------:R0:W4:Y:S01]  /*2240*/  LDG.E.128 R140, desc[UR8][R32.64] ;  /* 0x00000008208c7981 */ /* 0x000122000c1e1d00 */
[----:B--2---:R-:W-:-:S06]  /*2250*/  IMAD.WIDE.U32 R144, R202, 0x10, R144 ;  /* 0x00000010ca907825 */ /* 0x004fcc00078e0090 */
[----:B------:R-:W2:Y:S01]  /*2260*/  LDG.E.128 R144, desc[UR8][R144.64] ;  /* 0x0000000890907981 */ /* 0x000ea2000c1e1d00 */
[----:B------:R-:W-:-:S04]  /*2270*/  ISETP.NE.U32.AND P0, PT, RZ, UR24, PT ;  /* 0x00000018ff007c0c */ /* 0x000fc8000bf05070 */
[----:B------:R-:W-:-:S13]  /*2280*/  ISETP.NE.AND.EX P0, PT, RZ, UR25, PT, P0 ;  /* 0x00000019ff007c0c */ /* 0x000fda000bf05300 */
[----:B0-----:R-:W0:Y:S02]  /*2290*/  @P0 LDC.64 R32, c[0x0][0x438] ;  /* 0x00010e00ff200b82 */ /* 0x001e240000000a00 */
[----:B0-----:R-:W-:-:S05]  /*22a0*/  @P0 IMAD.WIDE.U32 R32, R202, 0x10, R32 ;  /* 0x00000010ca200825 */ /* 0x001fca00078e0020 */
[----:B------:R0:W5:Y:S02]  /*22b0*/  @P0 LDG.E.128 R132, desc[UR8][R32.64] ;  /* 0x0000000820840981 */ /* 0x000164000c1e1d00 */
[----:B0-----:R-:W0:Y:S01]  /*22c0*/  LDC.64 R32, c[0x0][0x3b0] ;  /* 0x0000ec00ff207b82 */ /* 0x001e220000000a00 */
[----:B------:R-:W-:-:S04]  /*22d0*/  ISETP.NE.U32.AND P0, PT, RZ, UR10, PT ;  /* 0x0000000aff007c0c */ /* 0x000fc8000bf05070 */
[----:B------:R-:W-:Y:S01]  /*22e0*/  ISETP.NE.AND.EX P0, PT, RZ, UR11, PT, P0 ;  /* 0x0000000bff007c0c */ /* 0x000fe2000bf05300 */
[----:B0-----:R-:W-:-:S06]  /*22f0*/  IMAD.WIDE.U32 R32, R202, 0x4, R32 ;  /* 0x00000004ca207825 */ /* 0x001fcc00078e0020 */
[----:B------:R0:W5:Y:S01]  /*2300*/  LDG.E R32, desc[UR8][R32.64] ;  /* 0x0000000820207981 */ /* 0x000162000c1e1900 */
[C---:B---3--:R-:W-:Y:S01]  /*2310*/  FADD.FTZ R29, -R179.reuse, R148 ;  /* 0x00000094b31d7221 */ /* 0x048fe20000010100 */
[----:B------:R-:W-:-:S03]  /*2320*/  FADD.FTZ R149, -R179, R149 ;  /* 0x00000095b3957221 */ /* 0x000fc60000010100 */
[C---:B-----5:R-:W-:Y:S01]  /*2330*/  FMUL.FTZ R29, R20.reuse, R29 ;  /* 0x0000001d141d7220 */ /* 0x060fe20000410000 */
[----:B0-----:R-:W-:Y:S01]  /*2340*/  FMUL.FTZ R33, R20, R149 ;  /* 0x0000009514217220 */ /* 0x001fe20000410000 */
[----:B----4-:R-:W-:Y:S01]  /*2350*/  FMUL.FTZ R31, R212, R140 ;  /* 0x0000008cd41f7220 */ /* 0x010fe20000410000 */
[----:B------:R-:W-:Y:S01]  /*2360*/  FADD.FTZ R104, R104, R140 ;  /* 0x0000008c68687221 */ /* 0x000fe20000010000 */
[----:B------:R-:W-:Y:S01]  /*2370*/  FFMA.FTZ R80, R140, R29, R80 ;  /* 0x0000001d8c507223 */ /* 0x000fe20000010050 */
[----:B------:R-:W-:Y:S01]  /*2380*/  FMUL.FTZ R140, R213, R141 ;  /* 0x0000008dd58c7220 */ /* 0x000fe20000410000 */
[----:B--2---:R-:W-:Y:S01]  /*2390*/  FADD.FTZ R56, R56, R144 ;  /* 0x0000009038387221 */ /* 0x004fe20000010000 */
[----:B------:R-:W-:Y:S01]  /*23a0*/  FFMA.FTZ R180, R144, R29, R180 ;  /* 0x0000001d90b47223 */ /* 0x000fe200000100b4 */
[----:B------:R-:W-:Y:S01]  /*23b0*/  FFMA.FTZ R31, R216, R144, R31 ;  /* 0x00000090d81f7223 */ /* 0x000fe2000001001f */
[----:B------:R-:W-:Y:S01]  /*23c0*/  FADD.FTZ R57, R57, R145 ;  /* 0x0000009139397221 */ /* 0x000fe20000010000 */
[----:B------:R-:W-:Y:S01]  /*23d0*/  FFMA.FTZ R181, R145, R33, R181 ;  /* 0x0000002191b57223 */ /* 0x000fe200000100b5 */
[----:B------:R-:W-:-:S02]  /*23e0*/  FFMA.FTZ R159, R217, R145, R140 ;  /* 0x00000091d99f7223 */ /* 0x000fc4000001008c */
[----:B------:R-:W0:Y:S02]  /*23f0*/  @P0 LDC.64 R144, c[0x0][0x3b8] ;  /* 0x0000ee00ff900b82 */ /* 0x000e240000000a00 */
[----:B0-----:R-:W-:-:S05]  /*2400*/  @P0 IMAD.WIDE.U32 R144, R202, 0x4, R144 ;  /* 0x00000004ca900825 */ /* 0x001fca00078e0090 */
[----:B------:R0:W5:Y:S01]  /*2410*/  @P0 LDG.E R9, desc[UR8][R144.64] ;  /* 0x0000000890090981 */ /* 0x000162000c1e1900 */
[----:B------:R-:W-:Y:S01]  /*2420*/  FADD.FTZ R105, R105, R141 ;  /* 0x0000008d69697221 */ /* 0x000fe20000010000 */
[----:B------:R-:W-:Y:S01]  /*2430*/  FFMA.FTZ R81, R141, R33, R81 ;  /* 0x000000218d517223 */ /* 0x000fe20000010051 */
[----:B------:R-:W-:Y:S01]  /*2440*/  FMUL.FTZ R141, R214, R142 ;  /* 0x0000008ed68d7220 */ /* 0x000fe20000410000 */
[----:B------:R-:W-:Y:S01]  /*2450*/  FADD.FTZ R150, -R179, R150 ;  /* 0x00000096b3967221 */ /* 0x000fe20000010100 */
[----:B------:R-:W-:Y:S01]  /*2460*/  FADD.FTZ R200, R200, R31 ;  /* 0x0000001fc8c87221 */ /* 0x000fe20000010000 */
[----:B------:R-:W-:Y:S01]  /*2470*/  FFMA.FTZ R140, R29, R31, R201 ;  /* 0x0000001f1d8c7223 */ /* 0x000fe200000100c9 */
        /* <DEDUP_REMOVED lines=20> */
.L_x_4574:
[----:B------:R-:W-:Y:S05]  /*25c0*/  BSYNC.RECONVERGENT B0 ;  /* 0x0000000000007941 */ /* 0x000fea0003800200 */
.L_x_4573:
        /* <DEDUP_REMOVED lines=23> */
.L_x_4658:
        /* <DEDUP_REMOVED lines=19> */
[----:B------:R-:W-:Y:S01]  /*2870*/  LOP3.LUT P0, RZ, R4, 0xff, RZ, 0xc0, !PT ;  /* 0x000000ff04ff7812 */ /* 0x000fe2000780c0ff */
[-CC-:B------:R-:W-:Y:S01]  /*2880*/  FFMA.FTZ R143, R157, R146.reuse, R147.reuse ;  /* 0x000000929d8f7223 */ /* 0x180fe20000010093 */
[----:B------:R-:W-:Y:S01]  /*2890*/  FFMA.FTZ R144, R167, R146, R147 ;  /* 0x00000092a7907223 */ /* 0x000fe20000010093 */
[----:B------:R-:W-:Y:S02]  /*28a0*/  FADD.FTZ R141, R18, -R141 ;  /* 0x8000008d128d7221 */ /* 0x000fe40000010000 */
[----:B------:R-:W-:Y:S02]  /*28b0*/  FADD.FTZ R143, R164, -R143 ;  /* 0x8000008fa48f7221 */ /* 0x000fe40000010000 */
[C---:B-----5:R-:W-:Y:S02]  /*28c0*/  FMUL.FTZ R141, R20.reuse, R141 ;  /* 0x0000008d148d7220 */ /* 0x060fe40000410000 */
[----:B------:R-:W-:-:S02]  /*28d0*/  FMUL.FTZ R143, R20, R143 ;  /* 0x0000008f148f7220 */ /* 0x000fc40000410000 */
[----:B------:R-:W-:Y:S02]  /*28e0*/  FMUL.FTZ R141, R141, UR13 ;  /* 0x0000000d8d8d7c20 */ /* 0x000fe40008410000 */
[----:B------:R-:W-:-:S03]  /*28f0*/  FMUL.FTZ R143, R143, UR13 ;  /* 0x0000000d8f8f7c20 */ /* 0x000fc60008410000 */
        /* <DEDUP_REMOVED lines=8> */
[----:B------:R-:W-:Y:S01]  /*2980*/  SEL R142, R143, RZ, P0 ;  /* 0x000000ff8f8e7207 */ /* 0x000fe20000000000 */
[----:B------:R-:W-:Y:S01]  /*2990*/  FADD.FTZ R143, R173, -R144 ;  /* 0x80000090ad8f7221 */ /* 0x000fe20000010000 */
[----:B------:R-:W-:-:S03]  /*29a0*/  ISETP.GE.U32.AND P0, PT, R4, 0x1000000, PT ;  /* 0x010000000400780c */ /* 0x000fc60003f06070 */
[----:B------:R-:W-:-:S04]  /*29b0*/  FMUL.FTZ R143, R20, R143 ;  /* 0x0000008f148f7220 */ /* 0x000fc80000410000 */
[----:B------:R-:W-:-:S05]  /*29c0*/  FMUL.FTZ R143, R143, UR13 ;  /* 0x0000000d8f8f7c20 */ /* 0x000fca0008410000 */
[----:B------:R-:W-:Y:S01]  /*29d0*/  SEL R143, R143, RZ, P0 ;  /* 0x000000ff8f8f7207 */ /* 0x000fe20000000000 */
[----:B------:R-:W-:Y:S06]  /*29e0*/  BRA `(.L_x_4581) ;  /* 0x0000000c00807947 */ /* 0x000fec0003800000 */
.L_x_4580:
[-CC-:B------:R-:W-:Y:S01]  /*29f0*/  FFMA.FTZ R137, R0, R146.reuse, R147.reuse ;  /* 0x0000009200897223 */ /* 0x180fe20000010093 */
[-CC-:B------:R-:W-:Y:S01]  /*2a00*/  FFMA.FTZ R139, R157, R146.reuse, R147.reuse ;  /* 0x000000929d8b7223 */ /* 0x180fe20000010093 */
[----:B------:R-:W-:Y:S01]  /*2a10*/  LOP3.LUT P0, RZ, R4, 0xff, RZ, 0xc0, !PT ;  /* 0x000000ff04ff7812 */ /* 0x000fe2000780c0ff */
[----:B------:R-:W-:Y:S01]  /*2a20*/  FFMA.FTZ R144, R167, R146, R147 ;  /* 0x00000092a7907223 */ /* 0x000fe20000010093 */
[----:B------:R-:W-:Y:S01]  /*2a30*/  FADD.FTZ R137, R18, -R137 ;  /* 0x8000008912897221 */ /* 0x000fe20000010000 */
[----:B------:R-:W-:-:S03]  /*2a40*/  FADD.FTZ R139, R164, -R139 ;  /* 0x8000008ba48b7221 */ /* 0x000fc60000010000 */
[C---:B-----5:R-:W-:Y:S01]  /*2a50*/  FMUL.FTZ R136, R20.reuse, R137 ;  /* 0x0000008914887220 */ /* 0x060fe20000410000 */
[----:B------:R-:W-:Y:S01]  /*2a60*/  FFMA.FTZ R137, R19, R146, R147 ;  /* 0x0000009213897223 */ /* 0x000fe20000010093 */
[----:B------:R-:W-:Y:S01]  /*2a70*/  FMUL.FTZ R138, R20, R139 ;  /* 0x0000008b148a7220 */ /* 0x000fe20000410000 */
[----:B------:R-:W-:Y:S01]  /*2a80*/  FADD.FTZ R139, R173, -R144 ;  /* 0x80000090ad8b7221 */ /* 0x000fe20000010000 */
[----:B------:R-:W-:Y:S01]  /*2a90*/  FMUL.FTZ R140, R136, UR13 ;  /* 0x0000000d888c7c20 */ /* 0x000fe20008410000 */
[----:B------:R-:W-:Y:S01]  /*2aa0*/  FADD.FTZ R137, R34, -R137 ;  /* 0x8000008922897221 */ /* 0x000fe20000010000 */
[----:B------:R-:W-:Y:S01]  /*2ab0*/  FMUL.FTZ R142, R138, UR13 ;  /* 0x0000000d8a8e7c20 */ /* 0x000fe20008410000 */
[C---:B------:R-:W-:Y:S02]  /*2ac0*/  FMUL.FTZ R139, R20.reuse, R139 ;  /* 0x0000008b148b7220 */ /* 0x040fe40000410000 */
[----:B------:R-:W-:Y:S01]  /*2ad0*/  FMUL.FTZ R137, R20, R137 ;  /* 0x0000008914897220 */ /* 0x000fe20000410000 */
[----:B------:R-:W-:Y:S01]  /*2ae0*/  SEL R140, R140, RZ, P0 ;  /* 0x000000ff8c8c7207 */ /* 0x000fe20000000000 */
[----:B------:R-:W-:Y:S01]  /*2af0*/  FMUL.FTZ R143, R139, UR13 ;  /* 0x0000000d8b8f7c20 */ /* 0x000fe20008410000 */
[----:B------:R-:W-:Y:S01]  /*2b00*/  LOP3.LUT P0, RZ, R4, 0xff00, RZ, 0xc0, !PT ;  /* 0x0000ff0004ff7812 */ /* 0x000fe2000780c0ff */
[----:B------:R-:W-:-:S05]  /*2b10*/  FMUL.FTZ R141, R137, UR13 ;  /* 0x0000000d898d7c20 */ /* 0x000fca0008410000 */
[----:B------:R-:W-:Y:S02]  /*2b20*/  SEL R141, R141, RZ, P0 ;  /* 0x000000ff8d8d7207 */ /* 0x000fe40000000000 */
[----:B------:R-:W-:-:S04]  /*2b30*/  LOP3.LUT P0, RZ, R4, 0xff0000, RZ, 0xc0, !PT ;  /* 0x00ff000004ff7812 */ /* 0x000fc8000780c0ff */
[----:B------:R-:W-:Y:S02]  /*2b40*/  SEL R142, R142, RZ, P0 ;  /* 0x000000ff8e8e7207 */ /* 0x000fe40000000000 */
[----:B------:R-:W-:-:S04]  /*2b50*/  ISETP.GE.U32.AND P0, PT, R4, 0x1000000, PT ;  /* 0x010000000400780c */ /* 0x000fc80003f06070 */
[----:B------:R-:W-:Y:S01]  /*2b60*/  SEL R143, R143, RZ, P0 ;  /* 0x000000ff8f8f7207 */ /* 0x000fe20000000000 */
[----:B------:R-:W-:Y:S08]  /*2b70*/  BRA `(.L_x_4581) ;  /* 0x0000000c001c7947 */ /* 0x000ff00003800000 */
.L_x_4579:
        /* <DEDUP_REMOVED lines=11> */
[C---:B-----5:R-:W-:Y:S01]  /*2c30*/  FFMA.FTZ R140, R20.reuse, R141, R108 ;  /* 0x0000008d148c7223 */ /* 0x060fe2000001006c */
[----:B------:R-:W-:Y:S01]  /*2c40*/  FFMA.FTZ R141, R19, R146, R147 ;  /* 0x00000092138d7223 */ /* 0x000fe20000010093 */
[----:B------:R-:W-:Y:S01]  /*2c50*/  FFMA.FTZ R142, R20, R143, R110 ;  /* 0x0000008f148e7223 */ /* 0x000fe2000001006e */
[----:B------:R-:W-:Y:S01]  /*2c60*/  FADD.FTZ R143, R173, -R144 ;  /* 0x80000090ad8f7221 */ /* 0x000fe20000010000 */
[----:B------:R-:W-:Y:S01]  /*2c70*/  FMUL.FTZ R140, R140, UR13 ;  /* 0x0000000d8c8c7c20 */ /* 0x000fe20008410000 */
[----:B------:R-:W-:Y:S01]  /*2c80*/  FADD.FTZ R141, R34, -R141 ;  /* 0x8000008d228d7221 */ /* 0x000fe20000010000 */
[----:B------:R-:W-:Y:S01]  /*2c90*/  FMUL.FTZ R142, R142, UR13 ;  /* 0x0000000d8e8e7c20 */ /* 0x000fe20008410000 */
[C---:B------:R-:W-:Y:S02]  /*2ca0*/  FFMA.FTZ R143, R20.reuse, R143, R111 ;  /* 0x0000008f148f7223 */ /* 0x040fe4000001006f */
[----:B------:R-:W-:Y:S01]  /*2cb0*/  FFMA.FTZ R141, R20, R141, R109 ;  /* 0x0000008d148d7223 */ /* 0x000fe2000001006d */
        /* <DEDUP_REMOVED lines=10> */
.L_x_4582:
[-CC-:B------:R-:W-:Y:S01]  /*2d60*/  FFMA.FTZ R137, R0, R146.reuse, R147.reuse ;  /* 0x0000009200897223 */ /* 0x180fe20000010093 */
[-CC-:B------:R-:W-:Y:S01]  /*2d70*/  FFMA.FTZ R139, R157, R146.reuse, R147.reuse ;  /* 0x000000929d8b7223 */ /* 0x180fe20000010093 */
[----:B------:R-:W-:Y:S01]  /*2d80*/  LOP3.LUT P0, RZ, R4, 0xff, RZ, 0xc0, !PT ;  /* 0x000000ff04ff7812 */ /* 0x000fe2000780c0ff */
[-C--:B------:R-:W-:Y:S01]  /*2d90*/  FFMA.FTZ R144, R167, R146.reuse, R147 ;  /* 0x00000092a7907223 */ /* 0x080fe20000010093 */
[----:B------:R-:W-:Y:S01]  /*2da0*/  FADD.FTZ R137, R18, -R137 ;  /* 0x8000008912897221 */ /* 0x000fe20000010000 */
[----:B------:R-:W-:Y:S02]  /*2db0*/  FADD.FTZ R139, R164, -R139 ;  /* 0x8000008ba48b7221 */ /* 0x000fe40000010000 */
[----:B------:R-:W-:Y:S01]  /*2dc0*/  FADD.FTZ R144, R173, -R144 ;  /* 0x80000090ad907221 */ /* 0x000fe20000010000 */
[C---:B-----5:R-:W-:Y:S01]  /*2dd0*/  FFMA.FTZ R136, R20.reuse, R137, R108 ;  /* 0x0000008914887223 */ /* 0x060fe2000001006c */
[----:B------:R-:W-:Y:S01]  /*2de0*/  FFMA.FTZ R137, R19, R146, R147 ;  /* 0x0000009213897223 */ /* 0x000fe20000010093 */
[C---:B------:R-:W-:Y:S01]  /*2df0*/  FFMA.FTZ R138, R20.reuse, R139, R110 ;  /* 0x0000008b148a7223 */ /* 0x040fe2000001006e */
[----:B------:R-:W-:Y:S01]  /*2e00*/  FFMA.FTZ R139, R20, R144, R111 ;  /* 0x00000090148b7223 */ /* 0x000fe2000001006f */
[----:B------:R-:W-:Y:S01]  /*2e10*/  FMUL.FTZ R140, R136, UR13 ;  /* 0x0000000d888c7c20 */ /* 0x000fe20008410000 */
[----:B------:R-:W-:Y:S01]  /*2e20*/  FADD.FTZ R137, R34, -R137 ;  /* 0x8000008922897221 */ /* 0x000fe20000010000 */
[----:B------:R-:W-:Y:S01]  /*2e30*/  FMUL.FTZ R142, R138, UR13 ;  /* 0x0000000d8a8e7c20 */ /* 0x000fe20008410000 */
[----:B------:R-:W-:-:S02]  /*2e40*/  FMUL.FTZ R143, R139, UR13 ;  /* 0x0000000d8b8f7c20 */ /* 0x000fc40008410000 */
[----:B------:R-:W-:Y:S01]  /*2e50*/  FFMA.FTZ R137, R20, R137, R109 ;  /* 0x0000008914897223 */ /* 0x000fe2000001006d */
[----:B------:R-:W-:Y:S02]  /*2e60*/  SEL R140, R140, RZ, P0 ;  /* 0x000000ff8c8c7207 */ /* 0x000fe40000000000 */
        /* <DEDUP_REMOVED lines=8> */
.L_x_4578:
        /* <DEDUP_REMOVED lines=34> */
[----:B------:R-:W-:-:S03]  /*3110*/  ISETP.GE.U32.AND P0, PT, R4, 0x1000000, PT ;  /* 0x010000000400780c */ /* 0x000fc60003f06070 */
[----:B------:R-:W-:-:S04]  /*3120*/  FMUL.FTZ R119, R20, R119 ;  /* 0x0000007714777220 */ /* 0x000fc80000410000 */
[----:B------:R-:W-:-:S05]  /*3130*/  FMUL.FTZ R119, R119, UR13 ;  /* 0x0000000d77777c20 */ /* 0x000fca0008410000 */
[----:B------:R-:W-:Y:S02]  /*3140*/  SEL R143, R119, RZ, P0 ;  /* 0x000000ff778f7207 */ /* 0x000fe40000000000 */
[----:B------:R-:W-:-:S04]  /*3150*/  ISETP.GE.U32.AND P0, PT, R5, 0x1000000, PT ;  /* 0x010000000500780c */ /* 0x000fc80003f06070 */
[----:B------:R-:W-:Y:S01]  /*3160*/  SEL R119, R119, RZ, P0 ;  /* 0x000000ff77777207 */ /* 0x000fe20000000000 */
[----:B------:R-:W-:Y:S08]  /*3170*/  BRA `(.L_x_4581) ;  /* 0x00000004009c7947 */ /* 0x000ff00003800000 */
.L_x_4584:
[-CC-:B------:R-:W-:Y:S01]  /*3180*/  FFMA.FTZ R117, R0, R146.reuse, R147.reuse ;  /* 0x0000009200757223 */ /* 0x180fe20000010093 */
[----:B------:R-:W-:Y:S01]  /*3190*/  LOP3.LUT P0, RZ, R4, 0xff, RZ, 0xc0, !PT ;  /* 0x000000ff04ff7812 */ /* 0x000fe2000780c0ff */
[-CC-:B------:R-:W-:Y:S01]  /*31a0*/  FFMA.FTZ R119, R157, R146.reuse, R147.reuse ;  /* 0x000000929d777223 */ /* 0x180fe20000010093 */
[-C--:B------:R-:W-:Y:S01]  /*31b0*/  FFMA.FTZ R144, R167, R146.reuse, R147 ;  /* 0x00000092a7907223 */ /* 0x080fe20000010093 */
[----:B------:R-:W-:Y:S02]  /*31c0*/  FADD.FTZ R117, R18, -R117 ;  /* 0x8000007512757221 */ /* 0x000fe40000010000 */
[----:B------:R-:W-:Y:S01]  /*31d0*/  FADD.FTZ R119, R164, -R119 ;  /* 0x80000077a4777221 */ /* 0x000fe20000010000 */
[----:B------:R-:W-:Y:S01]  /*31e0*/  FADD.FTZ R139, R173, -R144 ;  /* 0x80000090ad8b7221 */ /* 0x000fe20000010000 */
[C---:B-----5:R-:W-:Y:S01]  /*31f0*/  FMUL.FTZ R136, R20.reuse, R117 ;  /* 0x0000007514887220 */ /* 0x060fe20000410000 */
[----:B------:R-:W-:Y:S01]  /*3200*/  FFMA.FTZ R117, R19, R146, R147 ;  /* 0x0000009213757223 */ /* 0x000fe20000010093 */
[C---:B------:R-:W-:Y:S01]  /*3210*/  FMUL.FTZ R138, R20.reuse, R119 ;  /* 0x00000077148a7220 */ /* 0x040fe20000410000 */
[----:B------:R-:W-:Y:S01]  /*3220*/  FMUL.FTZ R139, R20, R139 ;  /* 0x0000008b148b7220 */ /* 0x000fe20000410000 */
[----:B------:R-:W-:Y:S01]  /*3230*/  FMUL.FTZ R116, R136, UR13 ;  /* 0x0000000d88747c20 */ /* 0x000fe20008410000 */
[----:B------:R-:W-:Y:S01]  /*3240*/  FADD.FTZ R117, R34, -R117 ;  /* 0x8000007522757221 */ /* 0x000fe20000010000 */
[----:B------:R-:W-:Y:S01]  /*3250*/  FMUL.FTZ R118, R138, UR13 ;  /* 0x0000000d8a767c20 */ /* 0x000fe20008410000 */
        /* <DEDUP_REMOVED lines=19> */
.L_x_4583:
        /* <DEDUP_REMOVED lines=10> */
[----:B------:R-:W-:Y:S01]  /*3430*/  FADD.FTZ R119, R164, -R119 ;  /* 0x80000077a4777221 */ /* 0x000fe20000010000 */
[----:B------:R-:W-:Y:S01]  /*3440*/  FADD.FTZ R144, R173, -R144 ;  /* 0x80000090ad907221 */ /* 0x000fe20000010000 */
[C---:B-----5:R-:W-:Y:S02]  /*3450*/  FFMA.FTZ R117, R20.reuse, R117, R108 ;  /* 0x0000007514757223 */ /* 0x060fe4000001006c */
[C---:B------:R-:W-:Y:S01]  /*3460*/  FFMA.FTZ R119, R20.reuse, R119, R110 ;  /* 0x0000007714777223 */ /* 0x040fe2000001006e */
[----:B------:R-:W-:Y:S01]  /*3470*/  FFMA.FTZ R144, R20, R144, R111 ;  /* 0x0000009014907223 */ /* 0x000fe2000001006f */
[----:B------:R-:W-:-:S02]  /*3480*/  FMUL.FTZ R117, R117, UR13 ;  /* 0x0000000d75757c20 */ /* 0x000fc40008410000 */
[----:B------:R-:W-:Y:S01]  /*3490*/  FMUL.FTZ R119, R119, UR13 ;  /* 0x0000000d77777c20 */ /* 0x000fe20008410000 */
        /* <DEDUP_REMOVED lines=21> */
.L_x_4585:
[-CC-:B------:R-:W-:Y:S01]  /*35f0*/  FFMA.FTZ R117, R0, R146.reuse, R147.reuse ;  /* 0x0000009200757223 */ /* 0x180fe20000010093 */
[----:B------:R-:W-:Y:S01]  /*3600*/  LOP3.LUT P0, RZ, R4, 0xff, RZ, 0xc0, !PT ;  /* 0x000000ff04ff7812 */ /* 0x000fe2000780c0ff */
[-CC-:B------:R-:W-:Y:S01]  /*3610*/  FFMA.FTZ R119, R157, R146.reuse, R147.reuse ;  /* 0x000000929d777223 */ /* 0x180fe20000010093 */
[-C--:B------:R-:W-:Y:S01]  /*3620*/  FFMA.FTZ R144, R167, R146.reuse, R147 ;  /* 0x00000092a7907223 */ /* 0x080fe20000010093 */
[----:B------:R-:W-:Y:S02]  /*3630*/  FADD.FTZ R117, R18, -R117 ;  /* 0x8000007512757221 */ /* 0x000fe40000010000 */
[----:B------:R-:W-:Y:S01]  /*3640*/  FADD.FTZ R119, R164, -R119 ;  /* 0x80000077a4777221 */ /* 0x000fe20000010000 */
        /* <DEDUP_REMOVED lines=26> */
.L_x_4581:
[----:B------:R-:W-:Y:S01]  /*37f0*/  ISETP.NE.U32.AND P0, PT, RZ, UR4, PT ;  /* 0x00000004ff007c0c */ /* 0x000fe2000bf05070 */
[----:B0-----:R-:W0:Y:S03]  /*3800*/  LDC.64 R148, c[0x0][0x468] ;  /* 0x00011a00ff947b82 */ /* 0x001e260000000a00 */
[----:B------:R-:W-:-:S13]  /*3810*/  ISETP.NE.AND.EX P0, PT, RZ, UR5, PT, P0 ;  /* 0x00000005ff007c0c */ /* 0x000fda000bf05300 */
[----:B------:R-:W1:Y:S02]  /*3820*/  @P0 LDC.64 R144, c[0x0][0x478] ;  /* 0x00011e00ff900b82 */ /* 0x000e640000000a00 */
[----:B-1----:R-:W-:-:S05]  /*3830*/  @P0 IMAD.WIDE.U32 R144, R6, 0x10, R144 ;  /* 0x0000001006900825 */ /* 0x002fca00078e0090 */
[----:B------:R0:W-:Y:S01]  /*3840*/  @P0 STG.E.128 desc[UR8][R144.64], R136 ;  /* 0x0000008890000986 */ /* 0x0001e2000c101d08 */
[----:B------:R-:W-:-:S04]  /*3850*/  ISETP.NE.U32.AND P0, PT, RZ, UR10, PT ;  /* 0x0000000aff007c0c */ /* 0x000fc8000bf05070 */
[----:B------:R-:W-:Y:S01]  /*3860*/  ISETP.NE.AND.EX P0, PT, RZ, UR11, PT, P0 ;  /* 0x0000000bff007c0c */ /* 0x000fe2000bf05300 */
[----:B0-----:R-:W-:-:S05]  /*3870*/  IMAD.WIDE.U32 R144, R6, 0x10, R148 ;  /* 0x0000001006907825 */ /* 0x001fca00078e0094 */
[----:B------:R0:W-:Y:S07]  /*3880*/  STG.E.128 desc[UR8][R144.64], R140 ;  /* 0x0000008c90007986 */ /* 0x0001ee000c101d08 */
[----:B0-----:R-:W0:Y:S02]  /*3890*/  @P0 LDC.64 R140, c[0x0][0x470] ;  /* 0x00011c00ff8c0b82 */ /* 0x001e240000000a00 */
[C---:B0-----:R-:W-:Y:S01]  /*38a0*/  @P0 IMAD.WIDE.U32 R140, R6.reuse, 0x10, R140 ;  /* 0x00000010068c0825 */ /* 0x041fe200078e008c */
[----:B------:R-:W-:-:S04]  /*38b0*/  IADD3 R6, PT, PT, R6, 0x20, RZ ;  /* 0x0000002006067810 */ /* 0x000fc80007ffe0ff */
[----:B------:R1:W-:Y:S03]  /*38c0*/  @P0 STG.E.128 desc[UR8][R140.64], R116 ;  /* 0x000000748c000986 */ /* 0x0003e6000c101d08 */
.L_x_4577:
[----:B------:R-:W-:Y:S05]  /*38d0*/  BSYNC.RECONVERGENT B0 ;  /* 0x0000000000007941 */ /* 0x000fea0003800200 */
.L_x_4576:
        /* <DEDUP_REMOVED lines=11> */
[-CC-:B-1----:R-:W-:Y:S01]  /*3990*/  FFMA.FTZ R116, R12, R146.reuse, R147.reuse ;  /* 0x000000920c747223 */ /* 0x182fe20000010093 */
[----:B-----5:R-:W-:Y:S01]  /*39a0*/  LOP3.LUT P3, RZ, R30, 0xff, RZ, 0xc0, !PT ;  /* 0x000000ff1eff7812 */ /* 0x020fe2000786c0ff */
[-CC-:B------:R-:W-:Y:S02]  /*39b0*/  FFMA.FTZ R118, R156, R146.reuse, R147.reuse ;  /* 0x000000929c767223 */ /* 0x180fe40000010093 */
[----:B------:R-:W-:Y:S02]  /*39c0*/  FADD.FTZ R117, R17, -R116 ;  /* 0x8000007411757221 */ /* 0x000fe40000010000 */
[----:B------:R-:W-:Y:S02]  /*39d0*/  FADD.FTZ R119, R163, -R118 ;  /* 0x80000076a3777221 */ /* 0x000fe40000010000 */
[C---:B------:R-:W-:Y:S01]  /*39e0*/  FFMA.FTZ R136, R20.reuse, R117, R112 ;  /* 0x0000007514887223 */ /* 0x040fe20000010070 */
[-CC-:B------:R-:W-:Y:S01]  /*39f0*/  FFMA.FTZ R117, R21, R146.reuse, R147.reuse ;  /* 0x0000009215757223 */ /* 0x180fe20000010093 */
[----:B------:R-:W-:Y:S01]  /*3a00*/  FFMA.FTZ R138, R20, R119, R114 ;  /* 0x00000077148a7223 */ /* 0x000fe20000010072 */
[----:B------:R-:W-:Y:S01]  /*3a10*/  FFMA.FTZ R119, R168, R146, R147 ;  /* 0x00000092a8777223 */ /* 0x000fe20000010093 */
[----:B------:R-:W-:Y:S01]  /*3a20*/  FMUL.FTZ R116, R136, UR13 ;  /* 0x0000000d88747c20 */ /* 0x000fe20008410000 */
[----:B------:R-:W-:Y:S01]  /*3a30*/  FADD.FTZ R117, R22, -R117 ;  /* 0x8000007516757221 */ /* 0x000fe20000010000 */
[----:B------:R-:W-:Y:S01]  /*3a40*/  FMUL.FTZ R118, R138, UR13 ;  /* 0x0000000d8a767c20 */ /* 0x000fe20008410000 */
[----:B------:R-:W-:-:S02]  /*3a50*/  FADD.FTZ R119, R174, -R119 ;  /* 0x80000077ae777221 */ /* 0x000fc40000010000 */
[----:B------:R-:W-:Y:S01]  /*3a60*/  SEL R140, R116, RZ, P3 ;  /* 0x000000ff748c7207 */ /* 0x000fe20001800000 */
[C---:B------:R-:W-:Y:S01]  /*3a70*/  FFMA.FTZ R137, R20.reuse, R117, R113 ;  /* 0x0000007514897223 */ /* 0x040fe20000010071 */
[----:B------:R-:W-:Y:S01]  /*3a80*/  LOP3.LUT P3, RZ, R3, 0xff, RZ, 0xc0, !PT ;  /* 0x000000ff03ff7812 */ /* 0x000fe2000786c0ff */
[----:B------:R-:W-:Y:S02]  /*3a90*/  FFMA.FTZ R139, R20, R119, R115 ;  /* 0x00000077148b7223 */ /* 0x000fe40000010073 */
        /* <DEDUP_REMOVED lines=16> */
.L_x_4590:
[-CC-:B-1----:R-:W-:Y:S01]  /*3ba0*/  FFMA.FTZ R116, R12, R146.reuse, R147.reuse ;  /* 0x000000920c747223 */ /* 0x182fe20000010093 */
[----:B-----5:R-:W-:Y:S01]  /*3bb0*/  LOP3.LUT P3, RZ, R30, 0xff, RZ, 0xc0, !PT ;  /* 0x000000ff1eff7812 */ /* 0x020fe2000786c0ff */
[----:B------:R-:W-:Y:S02]  /*3bc0*/  FFMA.FTZ R118, R156, R146, R147 ;  /* 0x000000929c767223 */ /* 0x000fe40000010093 */
[----:B------:R-:W-:Y:S02]  /*3bd0*/  FADD.FTZ R117, R17, -R116 ;  /* 0x8000007411757221 */ /* 0x000fe40000010000 */
[----:B------:R-:W-:Y:S02]  /*3be0*/  FADD.FTZ R119, R163, -R118 ;  /* 0x80000076a3777221 */ /* 0x000fe40000010000 */
[C---:B------:R-:W-:Y:S02]  /*3bf0*/  FFMA.FTZ R117, R20.reuse, R117, R112 ;  /* 0x0000007514757223 */ /* 0x040fe40000010070 */
[----:B------:R-:W-:-:S02]  /*3c00*/  FFMA.FTZ R119, R20, R119, R114 ;  /* 0x0000007714777223 */ /* 0x000fc40000010072 */
        /* <DEDUP_REMOVED lines=26> */
.L_x_4589:
        /* <DEDUP_REMOVED lines=8> */
[C---:B------:R-:W-:Y:S01]  /*3e30*/  FMUL.FTZ R136, R20.reuse, R117 ;  /* 0x0000007514887220 */ /* 0x040fe20000410000 */
[-CC-:B------:R-:W-:Y:S01]  /*3e40*/  FFMA.FTZ R117, R21, R146.reuse, R147.reuse ;  /* 0x0000009215757223 */ /* 0x180fe20000010093 */
[----:B------:R-:W-:Y:S01]  /*3e50*/  FMUL.FTZ R138, R20, R119 ;  /* 0x00000077148a7220 */ /* 0x000fe20000410000 */
[----:B------:R-:W-:Y:S01]  /*3e60*/  FFMA.FTZ R119, R168, R146, R147 ;  /* 0x00000092a8777223 */ /* 0x000fe20000010093 */
[----:B------:R-:W-:Y:S01]  /*3e70*/  FMUL.FTZ R116, R136, UR13 ;  /* 0x0000000d88747c20 */ /* 0x000fe20008410000 */
[----:B------:R-:W-:Y:S01]  /*3e80*/  FADD.FTZ R117, R22, -R117 ;  /* 0x8000007516757221 */ /* 0x000fe20000010000 */
[----:B------:R-:W-:Y:S01]  /*3e90*/  FMUL.FTZ R118, R138, UR13 ;  /* 0x0000000d8a767c20 */ /* 0x000fe20008410000 */
[----:B------:R-:W-:-:S02]  /*3ea0*/  FADD.FTZ R119, R174, -R119 ;  /* 0x80000077ae777221 */ /* 0x000fc40000010000 */
[----:B------:R-:W-:Y:S01]  /*3eb0*/  SEL R140, R116, RZ, P3 ;  /* 0x000000ff748c7207 */ /* 0x000fe20001800000 */
[C---:B------:R-:W-:Y:S01]  /*3ec0*/  FMUL.FTZ R137, R20.reuse, R117 ;  /* 0x0000007514897220 */ /* 0x040fe20000410000 */
[----:B------:R-:W-:Y:S01]  /*3ed0*/  LOP3.LUT P3, RZ, R3, 0xff, RZ, 0xc0, !PT ;  /* 0x000000ff03ff7812 */ /* 0x000fe2000786c0ff */
[----:B------:R-:W-:Y:S02]  /*3ee0*/  FMUL.FTZ R139, R20, R119 ;  /* 0x00000077148b7220 */ /* 0x000fe40000410000 */
        /* <DEDUP_REMOVED lines=16> */
.L_x_4592:
[-CC-:B-1----:R-:W-:Y:S01]  /*3ff0*/  FFMA.FTZ R116, R12, R146.reuse, R147.reuse ;  /* 0x000000920c747223 */ /* 0x182fe20000010093 */
[----:B-----5:R-:W-:Y:S01]  /*4000*/  LOP3.LUT P3, RZ, R30, 0xff, RZ, 0xc0, !PT ;  /* 0x000000ff1eff7812 */ /* 0x020fe2000786c0ff */
[----:B------:R-:W-:Y:S02]  /*4010*/  FFMA.FTZ R118, R156, R146, R147 ;  /* 0x000000929c767223 */ /* 0x000fe40000010093 */
[----:B------:R-:W-:Y:S02]  /*4020*/  FADD.FTZ R117, R17, -R116 ;  /* 0x8000007411757221 */ /* 0x000fe40000010000 */
[----:B------:R-:W-:Y:S02]  /*4030*/  FADD.FTZ R119, R163, -R118 ;  /* 0x80000076a3777221 */ /* 0x000fe40000010000 */
[C---:B------:R-:W-:Y:S02]  /*4040*/  FMUL.FTZ R117, R20.reuse, R117 ;  /* 0x0000007514757220 */ /* 0x040fe40000410000 */
        /* <DEDUP_REMOVED lines=21> */
[----:B------:R-:W-:-:S04]  /*41a0*/  FMUL.FTZ R119, R20, R119 ;  /* 0x0000007714777220 */ /* 0x000fc80000410000 */
[----:B------:R-:W-:-:S05]  /*41b0*/  FMUL.FTZ R119, R119, UR13 ;  /* 0x0000000d77777c20 */ /* 0x000fca0008410000 */
[----:B------:R-:W-:Y:S02]  /*41c0*/  SEL R143, R119, RZ, P3 ;  /* 0x000000ff778f7207 */ /* 0x000fe40001800000 */
[----:B------:R-:W-:-:S04]  /*41d0*/  ISETP.GE.U32.AND P3, PT, R3, 0x1000000, PT ;  /* 0x010000000300780c */ /* 0x000fc80003f66070 */
[----:B------:R-:W-:Y:S01]  /*41e0*/  SEL R119, R119, RZ, P3 ;  /* 0x000000ff77777207 */ /* 0x000fe20001800000 */
[----:B------:R-:W-:Y:S08]  /*41f0*/  BRA `(.L_x_4591) ;  /* 0x0000000400b07947 */ /* 0x000ff00003800000 */
.L_x_4588:
[----:B------:R-:W-:-:S04]  /*4200*/  UISETP.NE.U32.AND UP0, UPT, UR24, URZ, UPT ;  /* 0x000000ff1800728c */ /* 0x000fc8000bf05070 */
[----:B------:R-:W-:-:S09]  /*4210*/  UISETP.NE.AND.EX UP0, UPT, UR25, URZ, UPT, UP0 ;  /* 0x000000ff1900728c */ /* 0x000fd2000bf05300 */
[----:B------:R-:W-:Y:S05]  /*4220*/  BRA.U !UP0, `(.L_x_4593) ;  /* 0x0000000108d47547 */ /* 0x000fea000b800000 */
[----:B------:R-:W-:-:S04]  /*4230*/  UISETP.NE.U32.AND UP0, UPT, UR6, URZ, UPT ;  /* 0x000000ff0600728c */ /* 0x000fc8000bf05070 */
[----:B------:R-:W-:-:S09]  /*4240*/  UISETP.NE.AND.EX UP0, UPT, UR7, URZ, UPT, UP0 ;  /* 0x000000ff0700728c */ /* 0x000fd2000bf05300 */
[----:B------:R-:W-:Y:S05]  /*4250*/  BRA.U !UP0, `(.L_x_4594) ;  /* 0x0000000108647547 */ /* 0x000fea000b800000 */
[-CC-:B------:R-:W-:Y:S01]  /*4260*/  FFMA.FTZ R136, R12, R146.reuse, R147.reuse ;  /* 0x000000920c887223 */ /* 0x180fe20000010093 */
[----:B------:R-:W-:Y:S01]  /*4270*/  FFMA.FTZ R138, R156, R146, R147 ;  /* 0x000000929c8a7223 */ /* 0x000fe20000010093 */
[----:B-----5:R-:W-:Y:S02]  /*4280*/  LOP3.LUT P3, RZ, R30, 0xff, RZ, 0xc0, !PT ;  /* 0x000000ff1eff7812 */ /* 0x020fe4000786c0ff */
[----:B------:R-:W-:Y:S01]  /*4290*/  FADD.FTZ R137, R17, -R136 ;  /* 0x8000008811897221 */ /* 0x000fe20000010000 */
[----:B------:R-:W-:-:S03]  /*42a0*/  FADD.FTZ R139, R163, -R138 ;  /* 0x8000008aa38b7221 */ /* 0x000fc60000010000 */
[C---:B------:R-:W-:Y:S01]  /*42b0*/  FFMA.FTZ R136, R20.reuse, R137, R112 ;  /* 0x0000008914887223 */ /* 0x040fe20000010070 */
[-CC-:B------:R-:W-:Y:S01]  /*42c0*/  FFMA.FTZ R137, R21, R146.reuse, R147.reuse ;  /* 0x0000009215897223 */ /* 0x180fe20000010093 */
[----:B------:R-:W-:Y:S01]  /*42d0*/  FFMA.FTZ R138, R20, R139, R114 ;  /* 0x0000008b148a7223 */ /* 0x000fe20000010072 */
[----:B------:R-:W-:Y:S01]  /*42e0*/  FFMA.FTZ R139, R168, R146, R147 ;  /* 0x00000092a88b7223 */ /* 0x000fe20000010093 */
[----:B-1----:R-:W-:Y:S01]  /*42f0*/  FMUL.FTZ R140, R136, UR13 ;  /* 0x0000000d888c7c20 */ /* 0x002fe20008410000 */
[----:B------:R-:W-:Y:S01]  /*4300*/  FADD.FTZ R137, R22, -R137 ;  /* 0x8000008916897221 */ /* 0x000fe20000010000 */
[----:B------:R-:W-:Y:S01]  /*4310*/  FMUL.FTZ R142, R138, UR13 ;  /* 0x0000000d8a8e7c20 */ /* 0x000fe20008410000 */
[----:B------:R-:W-:Y:S02]  /*4320*/  FADD.FTZ R139, R174, -R139 ;  /* 0x8000008bae8b7221 */ /* 0x000fe40000010000 */
[----:B------:R-:W-:Y:S01]  /*4330*/  FFMA.FTZ R137, R20, R137, R113 ;  /* 0x0000008914897223 */ /* 0x000fe20000010071 */
[----:B------:R-:W-:Y:S01]  /*4340*/  SEL R140, R140, RZ, P3 ;  /* 0x000000ff8c8c7207 */ /* 0x000fe20001800000 */
[----:B------:R-:W-:Y:S01]  /*4350*/  FFMA.FTZ R139, R20, R139, R115 ;  /* 0x0000008b148b7223 */ /* 0x000fe20000010073 */
[----:B------:R-:W-:Y:S01]  /*4360*/  LOP3.LUT P3, RZ, R30, 0xff00, RZ, 0xc0, !PT ;  /* 0x0000ff001eff7812 */ /* 0x000fe2000786c0ff */
[----:B------:R-:W-:-:S02]  /*4370*/  FMUL.FTZ R141, R137, UR13 ;  /* 0x0000000d898d7c20 */ /* 0x000fc40008410000 */
[----:B------:R-:W-:-:S03]  /*4380*/  FMUL.FTZ R143, R139, UR13 ;  /* 0x0000000d8b8f7c20 */ /* 0x000fc60008410000 */
[----:B------:R-:W-:Y:S02]  /*4390*/  SEL R141, R141, RZ, P3 ;  /* 0x000000ff8d8d7207 */ /* 0x000fe40001800000 */
[----:B------:R-:W-:-:S04]  /*43a0*/  LOP3.LUT P3, RZ, R30, 0xff0000, RZ, 0xc0, !PT ;  /* 0x00ff00001eff7812 */ /* 0x000fc8000786c0ff */
[----:B------:R-:W-:Y:S02]  /*43b0*/  SEL R142, R142, RZ, P3 ;  /* 0x000000ff8e8e7207 */ /* 0x000fe40001800000 */
[----:B------:R-:W-:-:S04]  /*43c0*/  ISETP.GE.U32.AND P3, PT, R30, 0x1000000, PT ;  /* 0x010000001e00780c */ /* 0x000fc80003f66070 */
[----:B------:R-:W-:Y:S01]  /*43d0*/  SEL R143, R143, RZ, P3 ;  /* 0x000000ff8f8f7207 */ /* 0x000fe20001800000 */
[----:B------:R-:W-:Y:S08]  /*43e0*/  BRA `(.L_x_4591) ;  /* 0x0000000400347947 */ /* 0x000ff00003800000 */
.L_x_4594:
        /* <DEDUP_REMOVED lines=23> */
[----:B------:R-:W-:Y:S01]  /*4560*/  SEL R143, R143, RZ, P3 ;  /* 0x000000ff8f8f7207 */ /* 0x000fe20001800000 */
[----:B------:R-:W-:Y:S06]  /*4570*/  BRA `(.L_x_4591) ;  /* 0x0000000000d07947 */ /* 0x000fec0003800000 */
.L_x_4593:
        /* <DEDUP_REMOVED lines=8> */
[C---:B------:R-:W-:Y:S01]  /*4600*/  FMUL.FTZ R136, R20.reuse, R137 ;  /* 0x0000008914887220 */ /* 0x040fe20000410000 */
[-CC-:B------:R-:W-:Y:S01]  /*4610*/  FFMA.FTZ R137, R21, R146.reuse, R147.reuse ;  /* 0x0000009215897223 */ /* 0x180fe20000010093 */
[----:B------:R-:W-:Y:S01]  /*4620*/  FMUL.FTZ R138, R20, R139 ;  /* 0x0000008b148a7220 */ /* 0x000fe20000410000 */
[----:B------:R-:W-:Y:S01]  /*4630*/  FFMA.FTZ R139, R168, R146, R147 ;  /* 0x00000092a88b7223 */ /* 0x000fe20000010093 */
[----:B-1----:R-:W-:Y:S01]  /*4640*/  FMUL.FTZ R140, R136, UR13 ;  /* 0x0000000d888c7c20 */ /* 0x002fe20008410000 */
[----:B------:R-:W-:Y:S01]  /*4650*/  FADD.FTZ R137, R22, -R137 ;  /* 0x8000008916897221 */ /* 0x000fe20000010000 */
[----:B------:R-:W-:Y:S01]  /*4660*/  FMUL.FTZ R142, R138, UR13 ;  /* 0x0000000d8a8e7c20 */ /* 0x000fe20008410000 */
[----:B------:R-:W-:Y:S02]  /*4670*/  FADD.FTZ R139, R174, -R139 ;  /* 0x8000008bae8b7221 */ /* 0x000fe40000010000 */
[----:B------:R-:W-:Y:S01]  /*4680*/  FMUL.FTZ R137, R20, R137 ;  /* 0x0000008914897220 */ /* 0x000fe20000410000 */
[----:B------:R-:W-:Y:S01]  /*4690*/  SEL R140, R140, RZ, P3 ;  /* 0x000000ff8c8c7207 */ /* 0x000fe20001800000 */
[----:B------:R-:W-:Y:S01]  /*46a0*/  FMUL.FTZ R139, R20, R139 ;  /* 0x0000008b148b7220 */ /* 0x000fe20000410000 */
        /* <DEDUP_REMOVED lines=9> */
.L_x_4595:
        /* <DEDUP_REMOVED lines=23> */
[----:B------:R-:W-:-:S07]  /*48b0*/  SEL R143, R143, RZ, P3 ;  /* 0x000000ff8f8f7207 */ /* 0x000fce0001800000 */
.L_x_4591:
[----:B------:R-:W1:Y:S01]  /*48c0*/  @UP0 LDCU.64 UR4, c[0x0][0x478] ;  /* 0x00008f00ff0407ac */ /* 0x000e620008000a00 */
[----:B------:R-:W-:Y:S01]  /*48d0*/  PLOP3.LUT P3, PT, PT, PT, UP0, 0x80, 0x8 ;  /* 0x000000000008781c */ /* 0x000fe20003f6f008 */
[----:B------:R-:W-:-:S12]  /*48e0*/  HFMA2 R145, -RZ, RZ, 0, 9.5367431640625e-07 ;  /* 0x00000010ff917431 */ /* 0x000fd800000001ff */
[----:B-1----:R-:W-:Y:S01]  /*48f0*/  @P3 IMAD.WIDE.U32 R144, R6, R145, UR4 ;  /* 0x0000000406903e25 */ /* 0x002fe2000f8e0091 */
[----:B------:R-:W-:-:S13]  /*4900*/  PLOP3.LUT P3, PT, PT, PT, UP0, 0x80, 0x8 ;  /* 0x000000000008781c */ /* 0x000fda0003f6f008 */
        /* <DEDUP_REMOVED lines=8> */
.L_x_4587:
[----:B------:R-:W-:Y:S05]  /*4990*/  BSYNC.RECONVERGENT B0 ;  /* 0x0000000000007941 */ /* 0x000fea0003800200 */
.L_x_4586:
        /* <DEDUP_REMOVED lines=12> */
[-CC-:B-12---:R-:W-:Y:S01]  /*4a60*/  FFMA.FTZ R117, R11, R146.reuse, R147.reuse ;  /* 0x000000920b757223 */ /* 0x186fe20000010093 */
[----:B-----5:R-:W-:Y:S01]  /*4a70*/  LOP3.LUT P3, RZ, R35, 0xff, RZ, 0xc0, !PT ;  /* 0x000000ff23ff7812 */ /* 0x020fe2000786c0ff */
[-CC-:B------:R-:W-:Y:S01]  /*4a80*/  FFMA.FTZ R119, R155, R146.reuse, R147.reuse ;  /* 0x000000929b777223 */ /* 0x180fe20000010093 */
[-C--:B------:R-:W-:Y:S01]  /*4a90*/  FFMA.FTZ R142, R169, R146.reuse, R147 ;  /* 0x00000092a98e7223 */ /* 0x080fe20000010093 */
[----:B------:R-:W-:Y:S02]  /*4aa0*/  FADD.FTZ R117, R16, -R117 ;  /* 0x8000007510757221 */ /* 0x000fe40000010000 */
[----:B------:R-:W-:Y:S01]  /*4ab0*/  FADD.FTZ R119, R162, -R119 ;  /* 0x80000077a2777221 */ /* 0x000fe20000010000 */
        /* <DEDUP_REMOVED lines=27> */
.L_x_4600:
[-CC-:B-12---:R-:W-:Y:S01]  /*4c70*/  FFMA.FTZ R117, R11, R146.reuse, R147.reuse ;  /* 0x000000920b757223 */ /* 0x186fe20000010093 */
[-CC-:B------:R-:W-:Y:S01]  /*4c80*/  FFMA.FTZ R119, R23, R146.reuse, R147.reuse ;  /* 0x0000009217777223 */ /* 0x180fe20000010093 */
[----:B-----5:R-:W-:Y:S01]  /*4c90*/  LOP3.LUT P3, RZ, R35, 0xff, RZ, 0xc0, !PT ;  /* 0x000000ff23ff7812 */ /* 0x020fe2000786c0ff */
[-C--:B------:R-:W-:Y:S01]  /*4ca0*/  FFMA.FTZ R141, R155, R146.reuse, R147 ;  /* 0x000000929b8d7223 */ /* 0x080fe20000010093 */
[----:B------:R-:W-:Y:S01]  /*4cb0*/  FADD.FTZ R117, R16, -R117 ;  /* 0x8000007510757221 */ /* 0x000fe20000010000 */
[----:B------:R-:W-:Y:S01]  /*4cc0*/  FADD.FTZ R119, R24, -R119 ;  /* 0x8000007718777221 */ /* 0x000fe20000010000 */
[----:B------:R-:W-:Y:S01]  /*4cd0*/  FFMA.FTZ R118, R169, R146, R147 ;  /* 0x00000092a9767223 */ /* 0x000fe20000010093 */
[----:B------:R-:W-:Y:S01]  /*4ce0*/  FADD.FTZ R141, R162, -R141 ;  /* 0x8000008da28d7221 */ /* 0x000fe20000010000 */
[C---:B------:R-:W-:Y:S01]  /*4cf0*/  FFMA.FTZ R117, R20.reuse, R117, R120 ;  /* 0x0000007514757223 */ /* 0x040fe20000010078 */
[----:B------:R-:W-:Y:S01]  /*4d00*/  FFMA.FTZ R119, R20, R119, R121 ;  /* 0x0000007714777223 */ /* 0x000fe20000010079 */
[----:B------:R-:W-:-:S02]  /*4d10*/  FADD.FTZ R142, R175, -R118 ;  /* 0x80000076af8e7221 */ /* 0x000fc40000010000 */
[----:B------:R-:W-:Y:S01]  /*4d20*/  FMUL.FTZ R117, R117, UR13 ;  /* 0x0000000d75757c20 */ /* 0x000fe20008410000 */
[----:B------:R-:W-:-:S04]  /*4d30*/  FMUL.FTZ R119, R119, UR13 ;  /* 0x0000000d77777c20 */ /* 0x000fc80008410000 */
        /* <DEDUP_REMOVED lines=20> */
.L_x_4599:
        /* <DEDUP_REMOVED lines=10> */
[C---:B------:R-:W-:Y:S01]  /*4f20*/  FMUL.FTZ R136, R20.reuse, R117 ;  /* 0x0000007514887220 */ /* 0x040fe20000410000 */
        /* <DEDUP_REMOVED lines=25> */
.L_x_4602:
        /* <DEDUP_REMOVED lines=8> */
[C---:B------:R-:W-:Y:S01]  /*5140*/  FMUL.FTZ R117, R20.reuse, R117 ;  /* 0x0000007514757220 */ /* 0x040fe20000410000 */
[----:B------:R-:W-:Y:S01]  /*5150*/  FMUL.FTZ R119, R20, R119 ;  /* 0x0000007714777220 */ /* 0x000fe20000410000 */
[----:B------:R-:W-:-:S02]  /*5160*/  FADD.FTZ R143, R175, -R118 ;  /* 0x80000076af8f7221 */ /* 0x000fc40000010000 */
[----:B------:R-:W-:Y:S01]  /*5170*/  FMUL.FTZ R117, R117, UR13 ;  /* 0x0000000d75757c20 */ /* 0x000fe20008410000 */
[----:B------:R-:W-:Y:S01]  /*5180*/  FMUL.FTZ R119, R119, UR13 ;  /* 0x0000000d77777c20 */ /* 0x000fe20008410000 */
[----:B------:R-:W-:-:S03]  /*5190*/  FMUL.FTZ R143, R20, R143 ;  /* 0x0000008f148f7220 */ /* 0x000fc60000410000 */
[----:B------:R-:W-:Y:S02]  /*51a0*/  SEL R140, R117, RZ, P3 ;  /* 0x000000ff758c7207 */ /* 0x000fe40001800000 */
[----:B------:R-:W-:-:S04]  /*51b0*/  LOP3.LUT P3, RZ, R2, 0xff, RZ, 0xc0, !PT ;  /* 0x000000ff02ff7812 */ /* 0x000fc8000786c0ff */
[----:B------:R-:W-:Y:S01]  /*51c0*/  SEL R116, R117, RZ, P3 ;  /* 0x000000ff75747207 */ /* 0x000fe20001800000 */
[----:B------:R-:W-:Y:S01]  /*51d0*/  FMUL.FTZ R117, R20, R141 ;  /* 0x0000008d14757220 */ /* 0x000fe20000410000 */
[----:B------:R-:W-:-:S03]  /*51e0*/  LOP3.LUT P3, RZ, R35, 0xff00, RZ, 0xc0, !PT ;  /* 0x0000ff0023ff7812 */ /* 0x000fc6000786c0ff */
[----:B------:R-:W-:Y:S01]  /*51f0*/  FMUL.FTZ R118, R117, UR13 ;  /* 0x0000000d75767c20 */ /* 0x000fe20008410000 */
[----:B------:R-:W-:Y:S02]  /*5200*/  SEL R141, R119, RZ, P3 ;  /* 0x000000ff778d7207 */ /* 0x000fe40001800000 */
[----:B------:R-:W-:-:S04]  /*5210*/  LOP3.LUT P3, RZ, R2, 0xff00, RZ, 0xc0, !PT ;  /* 0x0000ff0002ff7812 */ /* 0x000fc8000786c0ff */
[----:B------:R-:W-:Y:S01]  /*5220*/  SEL R117, R119, RZ, P3 ;  /* 0x000000ff77757207 */ /* 0x000fe20001800000 */
[----:B------:R-:W-:Y:S01]  /*5230*/  FMUL.FTZ R119, R143, UR13 ;  /* 0x0000000d8f777c20 */ /* 0x000fe20008410000 */
        /* <DEDUP_REMOVED lines=9> */
.L_x_4598:
[----:B------:R-:W-:-:S04]  /*52d0*/  UISETP.NE.U32.AND UP0, UPT, UR24, URZ, UPT ;  /* 0x000000ff1800728c */ /* 0x000fc8000bf05070 */
[----:B------:R-:W-:-:S09]  /*52e0*/  UISETP.NE.AND.EX UP0, UPT, UR25, URZ, UPT, UP0 ;  /* 0x000000ff1900728c */ /* 0x000fd2000bf05300 */
[----:B------:R-:W-:Y:S05]  /*52f0*/  BRA.U !UP0, `(.L_x_4603) ;  /* 0x0000000108d47547 */ /* 0x000fea000b800000 */
[----:B------:R-:W-:-:S04]  /*5300*/  UISETP.NE.U32.AND UP0, UPT, UR6, URZ, UPT ;  /* 0x000000ff0600728c */ /* 0x000fc8000bf05070 */
[----:B------:R-:W-:-:S09]  /*5310*/  UISETP.NE.AND.EX UP0, UPT, UR7, URZ, UPT, UP0 ;  /* 0x000000ff0700728c */ /* 0x000fd2000bf05300 */
[----:B------:R-:W-:Y:S05]  /*5320*/  BRA.U !UP0, `(.L_x_4604) ;  /* 0x0000000108647547 */ /* 0x000fea000b800000 */
[-CC-:B------:R-:W-:Y:S01]  /*5330*/  FFMA.FTZ R137, R11, R146.reuse, R147.reuse ;  /* 0x000000920b897223 */ /* 0x180fe20000010093 */
[-CC-:B------:R-:W-:Y:S01]  /*5340*/  FFMA.FTZ R139, R23, R146.reuse, R147.reuse ;  /* 0x00000092178b7223 */ /* 0x180fe20000010093 */
[-C--:B-12---:R-:W-:Y:S01]  /*5350*/  FFMA.FTZ R141, R155, R146.reuse, R147 ;  /* 0x000000929b8d7223 */ /* 0x086fe20000010093 */
[----:B-----5:R-:W-:Y:S01]  /*5360*/  LOP3.LUT P3, RZ, R35, 0xff, RZ, 0xc0, !PT ;  /* 0x000000ff23ff7812 */ /* 0x020fe2000786c0ff */
[----:B------:R-:W-:Y:S01]  /*5370*/  FADD.FTZ R137, R16, -R137 ;  /* 0x8000008910897221 */ /* 0x000fe20000010000 */
[----:B------:R-:W-:Y:S01]  /*5380*/  FADD.FTZ R139, R24, -R139 ;  /* 0x8000008b188b7221 */ /* 0x000fe20000010000 */
[----:B------:R-:W-:Y:S02]  /*5390*/  FFMA.FTZ R142, R169, R146, R147 ;  /* 0x00000092a98e7223 */ /* 0x000fe40000010093 */
[C---:B------:R-:W-:Y:S01]  /*53a0*/  FFMA.FTZ R136, R20.reuse, R137, R120 ;  /* 0x0000008914887223 */ /* 0x040fe20000010078 */
[----:B------:R-:W-:Y:S01]  /*53b0*/  FFMA.FTZ R137, R20, R139, R121 ;  /* 0x0000008b14897223 */ /* 0x000fe20000010079 */
[----:B------:R-:W-:-:S02]  /*53c0*/  FADD.FTZ R139, R162, -R141 ;  /* 0x8000008da28b7221 */ /* 0x000fc40000010000 */
[----:B------:R-:W-:Y:S01]  /*53d0*/  FMUL.FTZ R140, R136, UR13 ;  /* 0x0000000d888c7c20 */ /* 0x000fe20008410000 */
[----:B------:R-:W-:Y:S01]  /*53e0*/  FMUL.FTZ R141, R137, UR13 ;  /* 0x0000000d898d7c20 */ /* 0x000fe20008410000 */
[----:B------:R-:W-:Y:S01]  /*53f0*/  FFMA.FTZ R138, R20, R139, R122 ;  /* 0x0000008b148a7223 */ /* 0x000fe2000001007a */
        /* <DEDUP_REMOVED lines=12> */
.L_x_4604:
        /* <DEDUP_REMOVED lines=25> */
.L_x_4603:
        /* <DEDUP_REMOVED lines=10> */
[C---:B------:R-:W-:Y:S01]  /*56f0*/  FMUL.FTZ R136, R20.reuse, R137 ;  /* 0x0000008914887220 */ /* 0x040fe20000410000 */
[----:B------:R-:W-:Y:S01]  /*5700*/  FMUL.FTZ R137, R20, R139 ;  /* 0x0000008b14897220 */ /* 0x000fe20000410000 */
[----:B------:R-:W-:-:S02]  /*5710*/  FADD.FTZ R139, R162, -R141 ;  /* 0x8000008da28b7221 */ /* 0x000fc40000010000 */
        /* <DEDUP_REMOVED lines=15> */
.L_x_4605:
[-CC-:B-12---:R-:W-:Y:S01]  /*5810*/  FFMA.FTZ R141, R11, R146.reuse, R147.reuse ;  /* 0x000000920b8d7223 */ /* 0x186fe20000010093 */
[-CC-:B------:R-:W-:Y:S01]  /*5820*/  FFMA.FTZ R143, R23, R146.reuse, R147.reuse ;  /* 0x00000092178f7223 */ /* 0x180fe20000010093 */
[-C--:B------:R-:W-:Y:S01]  /*5830*/  FFMA.FTZ R145, R155, R146.reuse, R147 ;  /* 0x000000929b917223 */ /* 0x080fe20000010093 */
[----:B-----5:R-:W-:Y:S01]  /*5840*/  LOP3.LUT P3, RZ, R35, 0xff, RZ, 0xc0, !PT ;  /* 0x000000ff23ff7812 */ /* 0x020fe2000786c0ff */
[----:B------:R-:W-:Y:S01]  /*5850*/  FADD.FTZ R141, R16, -R141 ;  /* 0x8000008d108d7221 */ /* 0x000fe20000010000 */
[----:B------:R-:W-:Y:S01]  /*5860*/  FADD.FTZ R143, R24, -R143 ;  /* 0x8000008f188f7221 */ /* 0x000fe20000010000 */
[----:B------:R-:W-:Y:S01]  /*5870*/  FADD.FTZ R145, R162, -R145 ;  /* 0x80000091a2917221 */ /* 0x000fe20000010000 */
[----:B------:R-:W-:Y:S01]  /*5880*/  FFMA.FTZ R142, R169, R146, R147 ;  /* 0x00000092a98e7223 */ /* 0x000fe20000010093 */
[C---:B------:R-:W-:Y:S01]  /*5890*/  FMUL.FTZ R141, R20.reuse, R141 ;  /* 0x0000008d148d7220 */ /* 0x040fe20000410000 */
[C---:B------:R-:W-:Y:S01]  /*58a0*/  FMUL.FTZ R143, R20.reuse, R143 ;  /* 0x0000008f148f7220 */ /* 0x040fe20000410000 */
[C---:B------:R-:W-:Y:S01]  /*58b0*/  FMUL.FTZ R145, R20.reuse, R145 ;  /* 0x0000009114917220 */ /* 0x040fe20000410000 */
        /* <DEDUP_REMOVED lines=13> */
.L_x_4601:
[----:B------:R-:W1:Y:S01]  /*5990*/  @UP0 LDCU.64 UR4, c[0x0][0x478] ;  /* 0x00008f00ff0407ac */ /* 0x000e620008000a00 */
[----:B------:R-:W-:Y:S02]  /*59a0*/  PLOP3.LUT P3, PT, PT, PT, UP0, 0x80, 0x8 ;  /* 0x000000000008781c */ /* 0x000fe40003f6f008 */
[----:B------:R-:W-:-:S11]  /*59b0*/  MOV R145, 0x10 ;  /* 0x0000001000917802 */ /* 0x000fd60000000f00 */
        /* <DEDUP_REMOVED lines=10> */
.L_x_4597:
[----:B------:R-:W-:Y:S05]  /*5a60*/  BSYNC.RECONVERGENT B0 ;  /* 0x0000000000007941 */ /* 0x000fea0003800200 */
.L_x_4596:
        /* <DEDUP_REMOVED lines=45> */
.L_x_4610:
[-CC-:B-123--:R-:W-:Y:S01]  /*5d40*/  FFMA.FTZ R116, R10, R146.reuse, R147.reuse ;  /* 0x000000920a747223 */ /* 0x18efe20000010093 */
        /* <DEDUP_REMOVED lines=10> */
[----:B------:R-:W-:Y:S01]  /*5df0*/  FFMA.FTZ R143, R20, R143, R127 ;  /* 0x0000008f148f7223 */ /* 0x000fe2000001007f */
        /* <DEDUP_REMOVED lines=21> */
.L_x_4609:
[----:B-123--:R-:W1:Y:S02]  /*5f50*/  LDC.64 R116, c[0x0][0x478] ;  /* 0x00011e00ff747b82 */ /* 0x00ee640000000a00 */
[----:B-1----:R-:W-:-:S04]  /*5f60*/  ISETP.NE.U32.AND P3, PT, R116, RZ, PT ;  /* 0x000000ff7400720c */ /* 0x002fc80003f65070 */
[----:B------:R-:W-:-:S13]  /*5f70*/  ISETP.NE.AND.EX P3, PT, R117, RZ, PT, P3 ;  /* 0x000000ff7500720c */ /* 0x000fda0003f65330 */
[----:B------:R-:W-:Y:S05]  /*5f80*/  @!P3 BRA `(.L_x_4612) ;  /* 0x000000000084b947 */ /* 0x000fea0003800000 */
[-CC-:B------:R-:W-:Y:S01]  /*5f90*/  FFMA.FTZ R116, R10, R146.reuse, R147.reuse ;  /* 0x000000920a747223 */ /* 0x180fe20000010093 */
        /* <DEDUP_REMOVED lines=32> */
.L_x_4612:
[-CC-:B------:R-:W-:Y:S01]  /*61a0*/  FFMA.FTZ R116, R10, R146.reuse, R147.reuse ;  /* 0x000000920a747223 */ /* 0x180fe20000010093 */
        /* <DEDUP_REMOVED lines=12> */
[----:B------:R-:W-:-:S04]  /*6270*/  FMUL.FTZ R119, R119, UR13 ;  /* 0x0000000d77777c20 */ /* 0x000fc80008410000 */
        /* <DEDUP_REMOVED lines=19> */
.L_x_4608:
        /* <DEDUP_REMOVED lines=9> */
[----:B------:R-:W-:Y:S01]  /*6440*/  FFMA.FTZ R138, R154, R146, R147 ;  /* 0x000000929a8a7223 */ /* 0x000fe20000010093 */
[----:B-----5:R-:W-:Y:S01]  /*6450*/  LOP3.LUT P4, RZ, R152, 0xff, RZ, 0xc0, !PT ;  /* 0x000000ff98ff7812 */ /* 0x020fe2000788c0ff */
[----:B------:R-:W-:Y:S01]  /*6460*/  FADD.FTZ R137, R15, -R136 ;  /* 0x800000880f897221 */ /* 0x000fe20000010000 */
[----:B------:R-:W-:-:S03]  /*6470*/  FADD.FTZ R139, R26, -R139 ;  /* 0x8000008b1a8b7221 */ /* 0x000fc60000010000 */
[C---:B------:R-:W-:Y:S01]  /*6480*/  FFMA.FTZ R136, R20.reuse, R137, R124 ;  /* 0x0000008914887223 */ /* 0x040fe2000001007c */
[----:B------:R-:W-:Y:S01]  /*6490*/  FFMA.FTZ R137, R20, R139, R125 ;  /* 0x0000008b14897223 */ /* 0x000fe2000001007d */
[----:B------:R-:W-:Y:S02]  /*64a0*/  FADD.FTZ R139, R161, -R138 ;  /* 0x8000008aa18b7221 */ /* 0x000fe40000010000 */
[----:B------:R-:W-:Y:S01]  /*64b0*/  FMUL.FTZ R140, R136, UR13 ;  /* 0x0000000d888c7c20 */ /* 0x000fe20008410000 */
[----:B------:R-:W-:Y:S01]  /*64c0*/  FMUL.FTZ R141, R137, UR13 ;  /* 0x0000000d898d7c20 */ /* 0x000fe20008410000 */
[----:B------:R-:W-:Y:S01]  /*64d0*/  FFMA.FTZ R138, R20, R139, R126 ;  /* 0x0000008b148a7223 */ /* 0x000fe2000001007e */
[----:B------:R-:W-:Y:S02]  /*64e0*/  FFMA.FTZ R139, R170, R146, R147 ;  /* 0x00000092aa8b7223 */ /* 0x000fe40000010093 */
[----:B------:R-:W-:Y:S01]  /*64f0*/  SEL R140, R140, RZ, P4 ;  /* 0x000000ff8c8c7207 */ /* 0x000fe20002000000 */
[----:B------:R-:W-:Y:S01]  /*6500*/  FMUL.FTZ R142, R138, UR13 ;  /* 0x0000000d8a8e7c20 */ /* 0x000fe20008410000 */
[----:B------:R-:W-:Y:S01]  /*6510*/  LOP3.LUT P4, RZ, R152, 0xff00, RZ, 0xc0, !PT ;  /* 0x0000ff0098ff7812 */ /* 0x000fe2000788c0ff */
[----:B------:R-:W-:-:S03]  /*6520*/  FADD.FTZ R139, R176, -R139 ;  /* 0x8000008bb08b7221 */ /* 0x000fc60000010000 */
[----:B------:R-:W-:Y:S01]  /*6530*/  SEL R141, R141, RZ, P4 ;  /* 0x000000ff8d8d7207 */ /* 0x000fe20002000000 */
[----:B------:R-:W-:Y:S01]  /*6540*/  FFMA.FTZ R139, R20, R139, R127 ;  /* 0x0000008b148b7223 */ /* 0x000fe2000001007f */
[----:B------:R-:W-:-:S03]  /*6550*/  LOP3.LUT P4, RZ, R152, 0xff0000, RZ, 0xc0, !PT ;  /* 0x00ff000098ff7812 */ /* 0x000fc6000788c0ff */
[----:B------:R-:W-:Y:S01]  /*6560*/  FMUL.FTZ R143, R139, UR13 ;  /* 0x0000000d8b8f7c20 */ /* 0x000fe20008410000 */
[----:B------:R-:W-:Y:S02]  /*6570*/  SEL R142, R142, RZ, P4 ;  /* 0x000000ff8e8e7207 */ /* 0x000fe40002000000 */
[----:B------:R-:W-:-:S04]  /*6580*/  ISETP.GE.U32.AND P4, PT, R152, 0x1000000, PT ;  /* 0x010000009800780c */ /* 0x000fc80003f86070 */
[----:B------:R-:W-:Y:S01]  /*6590*/  SEL R143, R143, RZ, P4 ;  /* 0x000000ff8f8f7207 */ /* 0x000fe20002000000 */
[----:B------:R-:W-:Y:S08]  /*65a0*/  BRA `(.L_x_4611) ;  /* 0x0000000400387947 */ /* 0x000ff00003800000 */
.L_x_4614:
[-CC-:B------:R-:W-:Y:S01]  /*65b0*/  FFMA.FTZ R140, R10, R146.reuse, R147.reuse ;  /* 0x000000920a8c7223 */ /* 0x180fe20000010093 */
[-CC-:B------:R-:W-:Y:S01]  /*65c0*/  FFMA.FTZ R143, R25, R146.reuse, R147.reuse ;  /* 0x00000092198f7223 */ /* 0x180fe20000010093 */
[----:B------:R-:W-:Y:S01]  /*65d0*/  FFMA.FTZ R142, R154, R146, R147 ;  /* 0x000000929a8e7223 */ /* 0x000fe20000010093 */
[----:B-----5:R-:W-:Y:S01]  /*65e0*/  LOP3.LUT P4, RZ, R152, 0xff, RZ, 0xc0, !PT ;  /* 0x000000ff98ff7812 */ /* 0x020fe2000788c0ff */
[----:B------:R-:W-:Y:S01]  /*65f0*/  FADD.FTZ R141, R15, -R140 ;  /* 0x8000008c0f8d7221 */ /* 0x000fe20000010000 */
[----:B------:R-:W-:Y:S01]  /*6600*/  FADD.FTZ R140, R26, -R143 ;  /* 0x8000008f1a8c7221 */ /* 0x000fe20000010000 */
[----:B------:R-:W-:Y:S02]  /*6610*/  FADD.FTZ R143, R161, -R142 ;  /* 0x8000008ea18f7221 */ /* 0x000fe40000010000 */
[C---:B------:R-:W-:Y:S01]  /*6620*/  FFMA.FTZ R141, R20.reuse, R141, R124 ;  /* 0x0000008d148d7223 */ /* 0x040fe2000001007c */
[C---:B------:R-:W-:Y:S01]  /*6630*/  FFMA.FTZ R140, R20.reuse, R140, R125 ;  /* 0x0000008c148c7223 */ /* 0x040fe2000001007d */
[----:B------:R-:W-:-:S02]  /*6640*/  FFMA.FTZ R143, R20, R143, R126 ;  /* 0x0000008f148f7223 */ /* 0x000fc4000001007e */
[----:B------:R-:W-:Y:S01]  /*6650*/  FMUL.FTZ R141, R141, UR13 ;  /* 0x0000000d8d8d7c20 */ /* 0x000fe20008410000 */
[----:B------:R-:W-:Y:S01]  /*6660*/  FMUL.FTZ R142, R140, UR13 ;  /* 0x0000000d8c8e7c20 */ /* 0x000fe20008410000 */
[----:B------:R-:W-:-:S03]  /*6670*/  FMUL.FTZ R143, R143, UR13 ;  /* 0x0000000d8f8f7c20 */ /* 0x000fc60008410000 */
[----:B------:R-:W-:Y:S01]  /*6680*/  SEL R140, R141, RZ, P4 ;  /* 0x000000ff8d8c7207 */ /* 0x000fe20002000000 */
[----:B------:R-:W-:Y:S01]  /*6690*/  FFMA.FTZ R141, R170, R146, R147 ;  /* 0x00000092aa8d7223 */ /* 0x000fe20000010093 */
[----:B------:R-:W-:-:S03]  /*66a0*/  LOP3.LUT P4, RZ, R152, 0xff00, RZ, 0xc0, !PT ;  /* 0x0000ff0098ff7812 */ /* 0x000fc6000788c0ff */
[----:B------:R-:W-:Y:S01]  /*66b0*/  FADD.FTZ R144, R176, -R141 ;  /* 0x8000008db0907221 */ /* 0x000fe20000010000 */
[----:B------:R-:W-:Y:S02]  /*66c0*/  SEL R141, R142, RZ, P4 ;  /* 0x000000ff8e8d7207 */ /* 0x000fe40002000000 */
[----:B------:R-:W-:Y:S01]  /*66d0*/  LOP3.LUT P4, RZ, R152, 0xff0000, RZ, 0xc0, !PT ;  /* 0x00ff000098ff7812 */ /* 0x000fe2000788c0ff */
[----:B------:R-:W-:-:S03]  /*66e0*/  FFMA.FTZ R144, R20, R144, R127 ;  /* 0x0000009014907223 */ /* 0x000fc6000001007f */
[----:B------:R-:W-:Y:S01]  /*66f0*/  SEL R142, R143, RZ, P4 ;  /* 0x000000ff8f8e7207 */ /* 0x000fe20002000000 */
[----:B------:R-:W-:Y:S01]  /*6700*/  FMUL.FTZ R144, R144, UR13 ;  /* 0x0000000d90907c20 */ /* 0x000fe20008410000 */
[----:B------:R-:W-:-:S04]  /*6710*/  ISETP.GE.U32.AND P4, PT, R152, 0x1000000, PT ;  /* 0x010000009800780c */ /* 0x000fc80003f86070 */
[----:B------:R-:W-:Y:S01]  /*6720*/  SEL R143, R144, RZ, P4 ;  /* 0x000000ff908f7207 */ /* 0x000fe20002000000 */
[----:B------:R-:W-:Y:S08]  /*6730*/  BRA `(.L_x_4611) ;  /* 0x0000000000d47947 */ /* 0x000ff00003800000 */
.L_x_4613:
        /* <DEDUP_REMOVED lines=10> */
[C---:B------:R-:W-:Y:S01]  /*67e0*/  FMUL.FTZ R136, R20.reuse, R137 ;  /* 0x0000008914887220 */ /* 0x040fe20000410000 */
[----:B------:R-:W-:Y:S01]  /*67f0*/  FMUL.FTZ R137, R20, R139 ;  /* 0x0000008b14897220 */ /* 0x000fe20000410000 */
[----:B------:R-:W-:Y:S02]  /*6800*/  FADD.FTZ R139, R161, -R138 ;  /* 0x8000008aa18b7221 */ /* 0x000fe40000010000 */
[----:B------:R-:W-:Y:S01]  /*6810*/  FMUL.FTZ R140, R136, UR13 ;  /* 0x0000000d888c7c20 */ /* 0x000fe20008410000 */
[----:B------:R-:W-:Y:S01]  /*6820*/  FMUL.FTZ R141, R137, UR13 ;  /* 0x0000000d898d7c20 */ /* 0x000fe20008410000 */
[----:B------:R-:W-:Y:S01]  /*6830*/  FMUL.FTZ R138, R20, R139 ;  /* 0x0000008b148a7220 */ /* 0x000fe20000410000 */
[----:B------:R-:W-:Y:S02]  /*6840*/  FFMA.FTZ R139, R170, R146, R147 ;  /* 0x00000092aa8b7223 */ /* 0x000fe40000010093 */
[----:B------:R-:W-:Y:S01]  /*6850*/  SEL R140, R140, RZ, P4 ;  /* 0x000000ff8c8c7207 */ /* 0x000fe20002000000 */
[----:B------:R-:W-:Y:S01]  /*6860*/  FMUL.FTZ R142, R138, UR13 ;  /* 0x0000000d8a8e7c20 */ /* 0x000fe20008410000 */
[----:B------:R-:W-:Y:S01]  /*6870*/  LOP3.LUT P4, RZ, R152, 0xff00, RZ, 0xc0, !PT ;  /* 0x0000ff0098ff7812 */ /* 0x000fe2000788c0ff */
[----:B------:R-:W-:-:S03]  /*6880*/  FADD.FTZ R139, R176, -R139 ;  /* 0x8000008bb08b7221 */ /* 0x000fc60000010000 */
[----:B------:R-:W-:Y:S01]  /*6890*/  SEL R141, R141, RZ, P4 ;  /* 0x000000ff8d8d7207 */ /* 0x000fe20002000000 */
[----:B------:R-:W-:Y:S01]  /*68a0*/  FMUL.FTZ R139, R20, R139 ;  /* 0x0000008b148b7220 */ /* 0x000fe20000410000 */
[----:B------:R-:W-:-:S03]  /*68b0*/  LOP3.LUT P4, RZ, R152, 0xff0000, RZ, 0xc0, !PT ;  /* 0x00ff000098ff7812 */ /* 0x000fc6000788c0ff */
[----:B------:R-:W-:Y:S01]  /*68c0*/  FMUL.FTZ R143, R139, UR13 ;  /* 0x0000000d8b8f7c20 */ /* 0x000fe20008410000 */
[----:B------:R-:W-:Y:S02]  /*68d0*/  SEL R142, R142, RZ, P4 ;  /* 0x000000ff8e8e7207 */ /* 0x000fe40002000000 */
[----:B------:R-:W-:-:S04]  /*68e0*/  ISETP.GE.U32.AND P4, PT, R152, 0x1000000, PT ;  /* 0x010000009800780c */ /* 0x000fc80003f86070 */
[----:B------:R-:W-:Y:S01]  /*68f0*/  SEL R143, R143, RZ, P4 ;  /* 0x000000ff8f8f7207 */ /* 0x000fe20002000000 */
[----:B------:R-:W-:Y:S08]  /*6900*/  BRA `(.L_x_4611) ;  /* 0x0000000000607947 */ /* 0x000ff00003800000 */
.L_x_4615:
[-CC-:B------:R-:W-:Y:S01]  /*6910*/  FFMA.FTZ R140, R10, R146.reuse, R147.reuse ;  /* 0x000000920a8c7223 */ /* 0x180fe20000010093 */
[-C--:B------:R-:W-:Y:S01]  /*6920*/  FFMA.FTZ R143, R25, R146.reuse, R147 ;  /* 0x00000092198f7223 */ /* 0x080fe20000010093 */
[----:B-----5:R-:W-:Y:S02]  /*6930*/  LOP3.LUT P4, RZ, R152, 0xff, RZ, 0xc0, !PT ;  /* 0x000000ff98ff7812 */ /* 0x020fe4000788c0ff */
        /* <DEDUP_REMOVED lines=8> */
[----:B------:R-:W-:-:S03]  /*69c0*/  FMUL.FTZ R145, R20, R145 ;  /* 0x0000009114917220 */ /* 0x000fc60000410000 */
[----:B------:R-:W-:Y:S01]  /*69d0*/  SEL R140, R141, RZ, P4 ;  /* 0x000000ff8d8c7207 */ /* 0x000fe20002000000 */
[----:B------:R-:W-:Y:S01]  /*69e0*/  FFMA.FTZ R141, R170, R146, R147 ;  /* 0x00000092aa8d7223 */ /* 0x000fe20000010093 */
[----:B------:R-:W-:Y:S01]  /*69f0*/  LOP3.LUT P4, RZ, R152, 0xff00, RZ, 0xc0, !PT ;  /* 0x0000ff0098ff7812 */ /* 0x000fe2000788c0ff */
[----:B------:R-:W-:Y:S02]  /*6a00*/  FMUL.FTZ R145, R145, UR13 ;  /* 0x0000000d91917c20 */ /* 0x000fe40008410000 */
[----:B------:R-:W-:Y:S01]  /*6a10*/  FADD.FTZ R149, R176, -R141 ;  /* 0x8000008db0957221 */ /* 0x000fe20000010000 */
[----:B------:R-:W-:Y:S02]  /*6a20*/  SEL R141, R143, RZ, P4 ;  /* 0x000000ff8f8d7207 */ /* 0x000fe40002000000 */
[----:B------:R-:W-:Y:S01]  /*6a30*/  LOP3.LUT P4, RZ, R152, 0xff0000, RZ, 0xc0, !PT ;  /* 0x00ff000098ff7812 */ /* 0x000fe2000788c0ff */
[----:B------:R-:W-:-:S03]  /*6a40*/  FMUL.FTZ R149, R20, R149 ;  /* 0x0000009514957220 */ /* 0x000fc60000410000 */
[----:B------:R-:W-:Y:S01]  /*6a50*/  SEL R142, R145, RZ, P4 ;  /* 0x000000ff918e7207 */ /* 0x000fe20002000000 */
[----:B------:R-:W-:Y:S01]  /*6a60*/  FMUL.FTZ R149, R149, UR13 ;  /* 0x0000000d95957c20 */ /* 0x000fe20008410000 */
[----:B------:R-:W-:-:S04]  /*6a70*/  ISETP.GE.U32.AND P4, PT, R152, 0x1000000, PT ;  /* 0x010000009800780c */ /* 0x000fc80003f86070 */
[----:B------:R-:W-:-:S09]  /*6a80*/  SEL R143, R149, RZ, P4 ;  /* 0x000000ff958f7207 */ /* 0x000fd20002000000 */
.L_x_4611:
[----:B------:R-:W1:Y:S02]  /*6a90*/  @P3 LDC.64 R144, c[0x0][0x478] ;  /* 0x00011e00ff903b82 */ /* 0x000e640000000a00 */
[----:B-1----:R-:W-:-:S05]  /*6aa0*/  @P3 IMAD.WIDE.U32 R144, R6, 0x10, R144 ;  /* 0x0000001006903825 */ /* 0x002fca00078e0090 */
        /* <DEDUP_REMOVED lines=8> */
.L_x_4607:
[----:B------:R-:W-:Y:S05]  /*6b30*/  BSYNC.RECONVERGENT B0 ;  /* 0x0000000000007941 */ /* 0x000fea0003800200 */
.L_x_4606:
        /* <DEDUP_REMOVED lines=14> */
[----:B-----5:R-:W-:Y:S01]  /*6c20*/  LOP3.LUT P5, RZ, R153, 0xff, RZ, 0xc0, !PT ;  /* 0x000000ff99ff7812 */ /* 0x020fe200078ac0ff */
[-C--:B------:R-:W-:Y:S01]  /*6c30*/  FFMA.FTZ R118, R171, R146.reuse, R147 ;  /* 0x00000092ab767223 */ /* 0x080fe20000010093 */
[----:B------:R-:W-:Y:S01]  /*6c40*/  FADD.FTZ R117, R14, -R117 ;  /* 0x800000750e757221 */ /* 0x000fe20000010000 */
[----:B------:R-:W-:Y:S01]  /*6c50*/  LOP3.LUT P4, RZ, R8, 0xff, RZ, 0xc0, !PT ;  /* 0x000000ff08ff7812 */ /* 0x000fe2000788c0ff */
        /* <DEDUP_REMOVED lines=11> */
[C---:B------:R-:W-:Y:S02]  /*6d10*/  SEL R140, R116.reuse, RZ, P5 ;  /* 0x000000ff748c7207 */ /* 0x040fe40002800000 */
[----:B------:R-:W-:Y:S01]  /*6d20*/  LOP3.LUT P5, RZ, R153, 0xff00, RZ, 0xc0, !PT ;  /* 0x0000ff0099ff7812 */ /* 0x000fe200078ac0ff */
[----:B------:R-:W-:Y:S01]  /*6d30*/  FMUL.FTZ R117, R137, UR13 ;  /* 0x0000000d89757c20 */ /* 0x000fe20008410000 */
[----:B------:R-:W-:Y:S02]  /*6d40*/  SEL R116, R116, RZ, P4 ;  /* 0x000000ff74747207 */ /* 0x000fe40002000000 */
[----:B------:R-:W-:Y:S02]  /*6d50*/  LOP3.LUT P4, RZ, R8, 0xff00, RZ, 0xc0, !PT ;  /* 0x0000ff0008ff7812 */ /* 0x000fe4000788c0ff */
        /* <DEDUP_REMOVED lines=11> */
.L_x_4620:
[-CC-:B-1234-:R-:W-:Y:S01]  /*6e10*/  FFMA.FTZ R117, R13, R146.reuse, R147.reuse ;  /* 0x000000920d757223 */ /* 0x19efe20000010093 */
[-CC-:B------:R-:W-:Y:S01]  /*6e20*/  FFMA.FTZ R119, R27, R146.reuse, R147.reuse ;  /* 0x000000921b777223 */ /* 0x180fe20000010093 */
[-C--:B------:R-:W-:Y:S01]  /*6e30*/  FFMA.FTZ R141, R158, R146.reuse, R147 ;  /* 0x000000929e8d7223 */ /* 0x080fe20000010093 */
[----:B-----5:R-:W-:Y:S01]  /*6e40*/  LOP3.LUT P5, RZ, R153, 0xff, RZ, 0xc0, !PT ;  /* 0x000000ff99ff7812 */ /* 0x020fe200078ac0ff */
[----:B------:R-:W-:Y:S01]  /*6e50*/  FADD.FTZ R117, R14, -R117 ;  /* 0x800000750e757221 */ /* 0x000fe20000010000 */
[----:B------:R-:W-:Y:S01]  /*6e60*/  FADD.FTZ R119, R28, -R119 ;  /* 0x800000771c777221 */ /* 0x000fe20000010000 */
[----:B------:R-:W-:Y:S01]  /*6e70*/  LOP3.LUT P4, RZ, R8, 0xff, RZ, 0xc0, !PT ;  /* 0x000000ff08ff7812 */ /* 0x000fe2000788c0ff */
[----:B------:R-:W-:Y:S01]  /*6e80*/  FADD.FTZ R141, R160, -R141 ;  /* 0x8000008da08d7221 */ /* 0x000fe20000010000 */
[C---:B------:R-:W-:Y:S01]  /*6e90*/  FFMA.FTZ R117, R20.reuse, R117, R128 ;  /* 0x0000007514757223 */ /* 0x040fe20000010080 */
[C---:B------:R-:W-:Y:S01]  /*6ea0*/  FFMA.FTZ R119, R20.reuse, R119, R129 ;  /* 0x0000007714777223 */ /* 0x040fe20000010081 */
[----:B------:R-:W-:Y:S01]  /*6eb0*/  FFMA.FTZ R118, R171, R146, R147 ;  /* 0x00000092ab767223 */ /* 0x000fe20000010093 */
[----:B------:R-:W-:Y:S01]  /*6ec0*/  FFMA.FTZ R141, R20, R141, R130 ;  /* 0x0000008d148d7223 */ /* 0x000fe20000010082 */
[----:B------:R-:W-:Y:S01]  /*6ed0*/  FMUL.FTZ R117, R117, UR13 ;  /* 0x0000000d75757c20 */ /* 0x000fe20008410000 */
[----:B------:R-:W-:Y:S01]  /*6ee0*/  FMUL.FTZ R119, R119, UR13 ;  /* 0x0000000d77777c20 */ /* 0x000fe20008410000 */
[----:B------:R-:W-:Y:S01]  /*6ef0*/  FADD.FTZ R142, R177, -R118 ;  /* 0x80000076b18e7221 */ /* 0x000fe20000010000 */
[----:B------:R-:W-:-:S02]  /*6f00*/  FMUL.FTZ R118, R141, UR13 ;  /* 0x0000000d8d767c20 */ /* 0x000fc40008410000 */
[C---:B------:R-:W-:Y:S02]  /*6f10*/  SEL R140, R117.reuse, RZ, P5 ;  /* 0x000000ff758c7207 */ /* 0x040fe40002800000 */
[----:B------:R-:W-:Y:S02]  /*6f20*/  SEL R116, R117, RZ, P4 ;  /* 0x000000ff75747207 */ /* 0x000fe40002000000 */
[----:B------:R-:W-:Y:S02]  /*6f30*/  LOP3.LUT P5, RZ, R153, 0xff00, RZ, 0xc0, !PT ;  /* 0x0000ff0099ff7812 */ /* 0x000fe400078ac0ff */
[----:B------:R-:W-:Y:S02]  /*6f40*/  LOP3.LUT P4, RZ, R8, 0xff00, RZ, 0xc0, !PT ;  /* 0x0000ff0008ff7812 */ /* 0x000fe4000788c0ff */
[C---:B------:R-:W-:Y:S02]  /*6f50*/  SEL R141, R119.reuse, RZ, P5 ;  /* 0x000000ff778d7207 */ /* 0x040fe40002800000 */
[----:B------:R-:W-:Y:S01]  /*6f60*/  SEL R117, R119, RZ, P4 ;  /* 0x000000ff77757207 */ /* 0x000fe20002000000 */
[----:B------:R-:W-:Y:S01]  /*6f70*/  FFMA.FTZ R119, R20, R142, R131 ;  /* 0x0000008e14777223 */ /* 0x000fe20000010083 */
[----:B------:R-:W-:-:S02]  /*6f80*/  LOP3.LUT P5, RZ, R153, 0xff0000, RZ, 0xc0, !PT ;  /* 0x00ff000099ff7812 */ /* 0x000fc400078ac0ff */
[----:B------:R-:W-:Y:S01]  /*6f90*/  LOP3.LUT P4, RZ, R8, 0xff0000, RZ, 0xc0, !PT ;  /* 0x00ff000008ff7812 */ /* 0x000fe2000788c0ff */
[----:B------:R-:W-:Y:S01]  /*6fa0*/  FMUL.FTZ R119, R119, UR13 ;  /* 0x0000000d77777c20 */ /* 0x000fe20008410000 */
[C---:B------:R-:W-:Y:S02]  /*6fb0*/  SEL R142, R118.reuse, RZ, P5 ;  /* 0x000000ff768e7207 */ /* 0x040fe40002800000 */
[----:B------:R-:W-:Y:S02]  /*6fc0*/  ISETP.GE.U32.AND P5, PT, R153, 0x1000000, PT ;  /* 0x010000009900780c */ /* 0x000fe40003fa6070 */
[----:B------:R-:W-:Y:S02]  /*6fd0*/  SEL R118, R118, RZ, P4 ;  /* 0x000000ff76767207 */ /* 0x000fe40002000000 */
[----:B------:R-:W-:Y:S02]  /*6fe0*/  ISETP.GE.U32.AND P4, PT, R8, 0x1000000, PT ;  /* 0x010000000800780c */ /* 0x000fe40003f86070 */
[----:B------:R-:W-:-:S02]  /*6ff0*/  SEL R143, R119, RZ, P5 ;  /* 0x000000ff778f7207 */ /* 0x000fc40002800000 */
[----:B------:R-:W-:Y:S01]  /*7000*/  SEL R119, R119, RZ, P4 ;  /* 0x000000ff77777207 */ /* 0x000fe20002000000 */
[----:B------:R-:W-:Y:S08]  /*7010*/  BRA `(.L_x_4621) ;  /* 0x0000000800d07947 */ /* 0x000ff00003800000 */
.L_x_4619:
[----:B-1234-:R-:W1:Y:S02]  /*7020*/  LDC.64 R116, c[0x0][0x478] ;  /* 0x00011e00ff747b82 */ /* 0x01ee640000000a00 */
[----:B-1----:R-:W-:-:S04]  /*7030*/  ISETP.NE.U32.AND P3, PT, R116, RZ, PT ;  /* 0x000000ff7400720c */ /* 0x002fc80003f65070 */
[----:B------:R-:W-:-:S13]  /*7040*/  ISETP.NE.AND.EX P3, PT, R117, RZ, PT, P3 ;  /* 0x000000ff7500720c */ /* 0x000fda0003f65330 */
[----:B------:R-:W-:Y:S05]  /*7050*/  @!P3 BRA `(.L_x_4622) ;  /* 0x000000000084b947 */ /* 0x000fea0003800000 */
[-CC-:B------:R-:W-:Y:S01]  /*7060*/  FFMA.FTZ R117, R13, R146.reuse, R147.reuse ;  /* 0x000000920d757223 */ /* 0x180fe20000010093 */
[-CC-:B------:R-:W-:Y:S01]  /*7070*/  FFMA.FTZ R119, R158, R146.reuse, R147.reuse ;  /* 0x000000929e777223 */ /* 0x180fe20000010093 */
[----:B-----5:R-:W-:Y:S01]  /*7080*/  LOP3.LUT P5, RZ, R153, 0xff, RZ, 0xc0, !PT ;  /* 0x000000ff99ff7812 */ /* 0x020fe200078ac0ff */
[-C--:B------:R-:W-:Y:S01]  /*7090*/  FFMA.FTZ R118, R171, R146.reuse, R147 ;  /* 0x00000092ab767223 */ /* 0x080fe20000010093 */
[----:B------:R-:W-:Y:S01]  /*70a0*/  FADD.FTZ R117, R14, -R117 ;  /* 0x800000750e757221 */ /* 0x000fe20000010000 */
[----:B------:R-:W-:Y:S01]  /*70b0*/  LOP3.LUT P4, RZ, R8, 0xff, RZ, 0xc0, !PT ;  /* 0x000000ff08ff7812 */ /* 0x000fe2000788c0ff */
        /* <DEDUP_REMOVED lines=10> */
[----:B------:R-:W-:Y:S01]  /*7160*/  FMUL.FTZ R137, R20, R117 ;  /* 0x0000007514897220 */ /* 0x000fe20000410000 */
        /* <DEDUP_REMOVED lines=16> */
.L_x_4622:
[-CC-:B------:R-:W-:Y:S01]  /*7270*/  FFMA.FTZ R117, R13, R146.reuse, R147.reuse ;  /* 0x000000920d757223 */ /* 0x180fe20000010093 */
[-CC-:B------:R-:W-:Y:S01]  /*7280*/  FFMA.FTZ R119, R27, R146.reuse, R147.reuse ;  /* 0x000000921b777223 */ /* 0x180fe20000010093 */
[-C--:B------:R-:W-:Y:S01]  /*7290*/  FFMA.FTZ R141, R158, R146.reuse, R147 ;  /* 0x000000929e8d7223 */ /* 0x080fe20000010093 */
[----:B-----5:R-:W-:Y:S01]  /*72a0*/  LOP3.LUT P5, RZ, R153, 0xff, RZ, 0xc0, !PT ;  /* 0x000000ff99ff7812 */ /* 0x020fe200078ac0ff */
[----:B------:R-:W-:Y:S01]  /*72b0*/  FADD.FTZ R117, R14, -R117 ;  /* 0x800000750e757221 */ /* 0x000fe20000010000 */
[----:B------:R-:W-:Y:S01]  /*72c0*/  FADD.FTZ R119, R28, -R119 ;  /* 0x800000771c777221 */ /* 0x000fe20000010000 */
[----:B------:R-:W-:Y:S01]  /*72d0*/  FADD.FTZ R141, R160, -R141 ;  /* 0x8000008da08d7221 */ /* 0x000fe20000010000 */
[----:B------:R-:W-:Y:S01]  /*72e0*/  LOP3.LUT P4, RZ, R8, 0xff, RZ, 0xc0, !PT ;  /* 0x000000ff08ff7812 */ /* 0x000fe2000788c0ff */
[C---:B------:R-:W-:Y:S01]  /*72f0*/  FMUL.FTZ R117, R20.reuse, R117 ;  /* 0x0000007514757220 */ /* 0x040fe20000410000 */
        /* <DEDUP_REMOVED lines=10> */
[----:B------:R-:W-:Y:S02]  /*73a0*/  SEL R116, R117, RZ, P4 ;  /* 0x000000ff75747207 */ /* 0x000fe40002000000 */
[----:B------:R-:W-:Y:S02]  /*73b0*/  LOP3.LUT P4, RZ, R8, 0xff00, RZ, 0xc0, !PT ;  /* 0x0000ff0008ff7812 */ /* 0x000fe4000788c0ff */
[----:B------:R-:W-:Y:S02]  /*73c0*/  SEL R141, R119, RZ, P5 ;  /* 0x000000ff778d7207 */ /* 0x000fe40002800000 */
[----:B------:R-:W-:-:S02]  /*73d0*/  LOP3.LUT P5, RZ, R153, 0xff0000, RZ, 0xc0, !PT ;  /* 0x00ff000099ff7812 */ /* 0x000fc400078ac0ff */
[----:B------:R-:W-:Y:S01]  /*73e0*/  SEL R117, R119, RZ, P4 ;  /* 0x000000ff77757207 */ /* 0x000fe20002000000 */
[----:B------:R-:W-:Y:S01]  /*73f0*/  FMUL.FTZ R119, R143, UR13 ;  /* 0x0000000d8f777c20 */ /* 0x000fe20008410000 */
        /* <DEDUP_REMOVED lines=8> */
.L_x_4618:
        /* <DEDUP_REMOVED lines=22> */
[----:B------:R-:W-:-:S02]  /*75e0*/  FFMA.FTZ R139, R20, R142, R131 ;  /* 0x0000008e148b7223 */ /* 0x000fc40000010083 */
        /* <DEDUP_REMOVED lines=9> */
.L_x_4624:
        /* <DEDUP_REMOVED lines=18> */
[C---:B------:R-:W-:Y:S01]  /*77a0*/  LOP3.LUT P5, RZ, R153.reuse, 0xff0000, RZ, 0xc0, !PT ;  /* 0x00ff000099ff7812 */ /* 0x040fe200078ac0ff */
[----:B------:R-:W-:Y:S01]  /*77b0*/  FMUL.FTZ R144, R144, UR13 ;  /* 0x0000000d90907c20 */ /* 0x000fe20008410000 */
[----:B------:R-:W-:Y:S02]  /*77c0*/  SEL R141, R142, RZ, P4 ;  /* 0x000000ff8e8d7207 */ /* 0x000fe40002000000 */
[----:B------:R-:W-:Y:S02]  /*77d0*/  ISETP.GE.U32.AND P4, PT, R153, 0x1000000, PT ;  /* 0x010000009900780c */ /* 0x000fe40003f86070 */
[----:B------:R-:W-:Y:S02]  /*77e0*/  SEL R142, R143, RZ, P5 ;  /* 0x000000ff8f8e7207 */ /* 0x000fe40002800000 */
[----:B------:R-:W-:Y:S01]  /*77f0*/  SEL R143, R144, RZ, P4 ;  /* 0x000000ff908f7207 */ /* 0x000fe20002000000 */
[----:B------:R-:W-:Y:S08]  /*7800*/  BRA `(.L_x_4621) ;  /* 0x0000000000d47947 */ /* 0x000ff00003800000 */
.L_x_4623:
        /* <DEDUP_REMOVED lines=29> */
.L_x_4625:
        /* <DEDUP_REMOVED lines=11> */
[C---:B------:R-:W-:Y:S01]  /*7a90*/  FMUL.FTZ R145, R20.reuse, R145 ;  /* 0x0000009114917220 */ /* 0x040fe20000410000 */
        /* <DEDUP_REMOVED lines=11> */
[----:B------:R-:W-:-:S09]  /*7b50*/  SEL R143, R149, RZ, P4 ;  /* 0x000000ff958f7207 */ /* 0x000fd20002000000 */
.L_x_4621:
        /* <DEDUP_REMOVED lines=10> */
.L_x_4617:
[----:B------:R-:W-:Y:S05]  /*7c00*/  BSYNC.RECONVERGENT B0 ;  /* 0x0000000000007941 */ /* 0x000fea0003800200 */
.L_x_4616:
        /* <DEDUP_REMOVED lines=20> */
[----:B------:R-:W-:Y:S01]  /*7d50*/  LOP3.LUT P5, RZ, R32, 0xff, RZ, 0xc0, !PT ;  /* 0x000000ff20ff7812 */ /* 0x000fe200078ac0ff */
        /* <DEDUP_REMOVED lines=13> */
[C---:B------:R-:W-:Y:S02]  /*7e30*/  LOP3.LUT P4, RZ, R32.reuse, 0xff0000, RZ, 0xc0, !PT ;  /* 0x00ff000020ff7812 */ /* 0x040fe4000788c0ff */
[C---:B------:R-:W-:Y:S02]  /*7e40*/  SEL R141, R117.reuse, RZ, P6 ;  /* 0x000000ff758d7207 */ /* 0x040fe40003000000 */
[----:B------:R-:W-:Y:S02]  /*7e50*/  SEL R117, R117, RZ, P5 ;  /* 0x000000ff75757207 */ /* 0x000fe40002800000 */
[----:B------:R-:W-:-:S02]  /*7e60*/  ISETP.GE.U32.AND P5, PT, R32, 0x1000000, PT ;  /* 0x010000002000780c */ /* 0x000fc40003fa6070 */
[C---:B------:R-:W-:Y:S02]  /*7e70*/  SEL R142, R118.reuse, RZ, P4 ;  /* 0x000000ff768e7207 */ /* 0x040fe40002000000 */
[C---:B------:R-:W-:Y:S02]  /*7e80*/  LOP3.LUT P6, RZ, R9.reuse, 0xff0000, RZ, 0xc0, !PT ;  /* 0x00ff000009ff7812 */ /* 0x040fe400078cc0ff */
[----:B------:R-:W-:Y:S02]  /*7e90*/  ISETP.GE.U32.AND P4, PT, R9, 0x1000000, PT ;  /* 0x010000000900780c */ /* 0x000fe40003f86070 */
[C---:B------:R-:W-:Y:S02]  /*7ea0*/  SEL R143, R119.reuse, RZ, P5 ;  /* 0x000000ff778f7207 */ /* 0x040fe40002800000 */
[----:B------:R-:W-:Y:S02]  /*7eb0*/  SEL R118, R118, RZ, P6 ;  /* 0x000000ff76767207 */ /* 0x000fe40003000000 */
[----:B------:R-:W-:Y:S01]  /*7ec0*/  SEL R119, R119, RZ, P4 ;  /* 0x000000ff77777207 */ /* 0x000fe20002000000 */
[----:B------:R-:W-:Y:S06]  /*7ed0*/  BRA `(.L_x_4631) ;  /* 0x0000000c00547947 */ /* 0x000fec0003800000 */
.L_x_4630:
        /* <DEDUP_REMOVED lines=11> */
[C---:B------:R-:W-:Y:S01]  /*7f90*/  FFMA.FTZ R147, R20.reuse, R147, R134 ;  /* 0x0000009314937223 */ /* 0x040fe20000010086 */
        /* <DEDUP_REMOVED lines=21> */
.L_x_4629:
        /* <DEDUP_REMOVED lines=13> */
[C---:B-----5:R-:W-:Y:S01]  /*81c0*/  FMUL.FTZ R136, R20.reuse, R117 ;  /* 0x0000007514887220 */ /* 0x060fe20000410000 */
[C---:B------:R-:W-:Y:S01]  /*81d0*/  FMUL.FTZ R137, R20.reuse, R137 ;  /* 0x0000008914897220 */ /* 0x040fe20000410000 */
[----:B------:R-:W-:Y:S01]  /*81e0*/  FMUL.FTZ R138, R20, R147 ;  /* 0x00000093148a7220 */ /* 0x000fe20000410000 */
[----:B------:R-:W-:Y:S01]  /*81f0*/  LOP3.LUT P4, RZ, R9, 0xff, RZ, 0xc0, !PT ;  /* 0x000000ff09ff7812 */ /* 0x000fe2000788c0ff */
        /* <DEDUP_REMOVED lines=20> */
.L_x_4632:
        /* <DEDUP_REMOVED lines=11> */
[----:B------:R-:W-:Y:S01]  /*83f0*/  FMUL.FTZ R147, R20, R147 ;  /* 0x0000009314937220 */ /* 0x000fe20000410000 */
[----:B------:R-:W-:Y:S01]  /*8400*/  FMUL.FTZ R117, R117, UR13 ;  /* 0x0000000d75757c20 */ /* 0x000fe20008410000 */
[----:B------:R-:W-:Y:S01]  /*8410*/  LOP3.LUT P4, RZ, R9, 0xff, RZ, 0xc0, !PT ;  /* 0x000000ff09ff7812 */ /* 0x000fe2000788c0ff */
[----:B------:R-:W-:Y:S01]  /*8420*/  FMUL.FTZ R119, R119, UR13 ;  /* 0x0000000d77777c20 */ /* 0x000fe20008410000 */
[----:B------:R-:W-:Y:S01]  /*8430*/  LOP3.LUT P6, RZ, R32, 0xff00, RZ, 0xc0, !PT ;  /* 0x0000ff0020ff7812 */ /* 0x000fe200078cc0ff */
[----:B------:R-:W-:Y:S01]  /*8440*/  FMUL.FTZ R118, R20, R141 ;  /* 0x0000008d14767220 */ /* 0x000fe20000410000 */
[----:B------:R-:W-:Y:S01]  /*8450*/  SEL R140, R117, RZ, P5 ;  /* 0x000000ff758c7207 */ /* 0x000fe20002800000 */
[----:B------:R-:W-:Y:S01]  /*8460*/  FMUL.FTZ R147, R147, UR13 ;  /* 0x0000000d93937c20 */ /* 0x000fe20008410000 */
[----:B------:R-:W-:-:S02]  /*8470*/  LOP3.LUT P5, RZ, R9, 0xff00, RZ, 0xc0, !PT ;  /* 0x0000ff0009ff7812 */ /* 0x000fc400078ac0ff */
[----:B------:R-:W-:Y:S02]  /*8480*/  SEL R116, R117, RZ, P4 ;  /* 0x000000ff75747207 */ /* 0x000fe40002000000 */
[----:B------:R-:W-:Y:S02]  /*8490*/  LOP3.LUT P4, RZ, R32, 0xff0000, RZ, 0xc0, !PT ;  /* 0x00ff000020ff7812 */ /* 0x000fe4000788c0ff */
[C---:B------:R-:W-:Y:S02]  /*84a0*/  SEL R141, R119.reuse, RZ, P6 ;  /* 0x000000ff778d7207 */ /* 0x040fe40003000000 */
[----:B------:R-:W-:Y:S01]  /*84b0*/  SEL R117, R119, RZ, P5 ;  /* 0x000000ff77757207 */ /* 0x000fe20002800000 */
[----:B------:R-:W-:Y:S01]  /*84c0*/  FMUL.FTZ R119, R118, UR13 ;  /* 0x0000000d76777c20 */ /* 0x000fe20008410000 */
        /* <DEDUP_REMOVED lines=8> */
.L_x_4628:
        /* <DEDUP_REMOVED lines=19> */
[----:B------:R-:W-:Y:S01]  /*8680*/  LOP3.LUT P6, RZ, R32, 0xff, RZ, 0xc0, !PT ;  /* 0x000000ff20ff7812 */ /* 0x000fe200078cc0ff */
[----:B------:R-:W-:Y:S01]  /*8690*/  FMUL.FTZ R140, R136, UR13 ;  /* 0x0000000d888c7c20 */ /* 0x000fe20008410000 */
[----:B------:R-:W-:Y:S01]  /*86a0*/  FMUL.FTZ R141, R137, UR13 ;  /* 0x0000000d898d7c20 */ /* 0x000fe20008410000 */
[----:B------:R-:W-:Y:S01]  /*86b0*/  FMUL.FTZ R142, R138, UR13 ;  /* 0x0000000d8a8e7c20 */ /* 0x000fe20008410000 */
[----:B------:R-:W-:Y:S01]  /*86c0*/  FMUL.FTZ R143, R139, UR13 ;  /* 0x0000000d8b8f7c20 */ /* 0x000fe20008410000 */
[----:B------:R-:W-:-:S02]  /*86d0*/  LOP3.LUT P5, RZ, R32, 0xff00, RZ, 0xc0, !PT ;  /* 0x0000ff0020ff7812 */ /* 0x000fc400078ac0ff */
[----:B------:R-:W-:Y:S02]  /*86e0*/  SEL R140, R140, RZ, P6 ;  /* 0x000000ff8c8c7207 */ /* 0x000fe40003000000 */
[C---:B------:R-:W-:Y:S02]  /*86f0*/  LOP3.LUT P4, RZ, R32.reuse, 0xff0000, RZ, 0xc0, !PT ;  /* 0x00ff000020ff7812 */ /* 0x040fe4000788c0ff */
[----:B------:R-:W-:Y:S02]  /*8700*/  ISETP.GE.U32.AND P6, PT, R32, 0x1000000, PT ;  /* 0x010000002000780c */ /* 0x000fe40003fc6070 */
[----:B------:R-:W-:Y:S02]  /*8710*/  SEL R141, R141, RZ, P5 ;  /* 0x000000ff8d8d7207 */ /* 0x000fe40002800000 */
[----:B------:R-:W-:Y:S02]  /*8720*/  SEL R142, R142, RZ, P4 ;  /* 0x000000ff8e8e7207 */ /* 0x000fe40002000000 */
[----:B------:R-:W-:Y:S01]  /*8730*/  SEL R143, R143, RZ, P6 ;  /* 0x000000ff8f8f7207 */ /* 0x000fe20003000000 */
[----:B------:R-:W-:Y:S06]  /*8740*/  BRA `(.L_x_4631) ;  /* 0x0000000400387947 */ /* 0x000fec0003800000 */
.L_x_4634:
        /* <DEDUP_REMOVED lines=13> */
[C---:B------:R-:W-:Y:S01]  /*8820*/  ISETP.GE.U32.AND P6, PT, R32.reuse, 0x1000000, PT ;  /* 0x010000002000780c */ /* 0x040fe20003fc6070 */
[----:B------:R-:W-:Y:S01]  /*8830*/  FMUL.FTZ R141, R141, UR13 ;  /* 0x0000000d8d8d7c20 */ /* 0x000fe20008410000 */
[----:B------:R-:W-:Y:S01]  /*8840*/  LOP3.LUT P4, RZ, R32, 0xff, RZ, 0xc0, !PT ;  /* 0x000000ff20ff7812 */ /* 0x000fe2000788c0ff */
[----:B------:R-:W-:Y:S01]  /*8850*/  FMUL.FTZ R142, R142, UR13 ;  /* 0x0000000d8e8e7c20 */ /* 0x000fe20008410000 */
[----:B------:R-:W-:Y:S01]  /*8860*/  LOP3.LUT P5, RZ, R32, 0xff00, RZ, 0xc0, !PT ;  /* 0x0000ff0020ff7812 */ /* 0x000fe200078ac0ff */
[----:B------:R-:W-:Y:S01]  /*8870*/  FMUL.FTZ R147, R147, UR13 ;  /* 0x0000000d93937c20 */ /* 0x000fe20008410000 */
[----:B------:R-:W-:-:S02]  /*8880*/  SEL R143, R143, RZ, P6 ;  /* 0x000000ff8f8f7207 */ /* 0x000fc40003000000 */
[----:B------:R-:W-:Y:S02]  /*8890*/  LOP3.LUT P6, RZ, R32, 0xff0000, RZ, 0xc0, !PT ;  /* 0x00ff000020ff7812 */ /* 0x000fe400078cc0ff */
[----:B------:R-:W-:Y:S02]  /*88a0*/  SEL R140, R141, RZ, P4 ;  /* 0x000000ff8d8c7207 */ /* 0x000fe40002000000 */
[----:B------:R-:W-:Y:S02]  /*88b0*/  SEL R141, R142, RZ, P5 ;  /* 0x000000ff8e8d7207 */ /* 0x000fe40002800000 */
[----:B------:R-:W-:Y:S01]  /*88c0*/  SEL R142, R147, RZ, P6 ;  /* 0x000000ff938e7207 */ /* 0x000fe20003000000 */
[----:B------:R-:W-:Y:S06]  /*88d0*/  BRA `(.L_x_4631) ;  /* 0x0000000000d47947 */ /* 0x000fec0003800000 */
.L_x_4633:
        /* <DEDUP_REMOVED lines=29> */
.L_x_4635:
        /* <DEDUP_REMOVED lines=13> */
[C---:B------:R-:W-:Y:S01]  /*8b80*/  ISETP.GE.U32.AND P6, PT, R32.reuse, 0x1000000, PT ;  /* 0x010000002000780c */ /* 0x040fe20003fc6070 */
        /* <DEDUP_REMOVED lines=10> */
.L_x_4631:
[----:B------:R-:W1:Y:S08]  /*8c30*/  @P3 LDC.64 R144, c[0x0][0x478] ;  /* 0x00011e00ff903b82 */ /* 0x000e700000000a00 */
[----:B------:R-:W2:Y:S01]  /*8c40*/  @P0 LDC.64 R146, c[0x0][0x470] ;  /* 0x00011c00ff920b82 */ /* 0x000ea20000000a00 */
[----:B-1----:R-:W-:-:S05]  /*8c50*/  @P3 IMAD.WIDE.U32 R144, R6, 0x10, R144 ;  /* 0x0000001006903825 */ /* 0x002fca00078e0090 */
[----:B------:R1:W-:Y:S02]  /*8c60*/  @P3 STG.E.128 desc[UR8][R144.64], R136 ;  /* 0x0000008890003986 */ /* 0x0003e4000c101d08 */
[----:B-1----:R-:W1:Y:S02]  /*8c70*/  LDC.64 R144, c[0x0][0x468] ;  /* 0x00011a00ff907b82 */ /* 0x002e640000000a00 */
[----:B-1----:R-:W-:-:S05]  /*8c80*/  IMAD.WIDE.U32 R144, R6, 0x10, R144 ;  /* 0x0000001006907825 */ /* 0x002fca00078e0090 */
[----:B------:R2:W-:Y:S02]  /*8c90*/  STG.E.128 desc[UR8][R144.64], R140 ;  /* 0x0000008c90007986 */ /* 0x0005e4000c101d08 */
[----:B--2---:R-:W-:-:S05]  /*8ca0*/  @P0 IMAD.WIDE.U32 R140, R6, 0x10, R146 ;  /* 0x00000010068c0825 */ /* 0x004fca00078e0092 */
[----:B------:R1:W-:Y:S02]  /*8cb0*/  @P0 STG.E.128 desc[UR8][R140.64], R116 ;  /* 0x000000748c000986 */ /* 0x0003e4000c101d08 */
.L_x_4627:
[----:B------:R-:W-:Y:S05]  /*8cc0*/  BSYNC.RECONVERGENT B0 ;  /* 0x0000000000007941 */ /* 0x000fea0003800200 */
.L_x_4626:
[----:B-1234-:R-:W1:Y:S02]  /*8cd0*/  LDC.64 R140, c[0x0][0x380] ;  /* 0x0000e000ff8c7b82 */ /* 0x01ee640000000a00 */
[----:B-1----:R-:W-:-:S04]  /*8ce0*/  LEA R208, R140, R208, 0x2 ;  /* 0x000000d08cd07211 */ /* 0x002fc800078e10ff */
[----:B------:R-:W-:-:S13]  /*8cf0*/  ISETP.GE.AND P0, PT, R208, R141, PT ;  /* 0x0000008dd000720c */ /* 0x000fda0003f06270 */
[----:B------:R-:W-:Y:S05]  /*8d00*/  @!P0 BRA `(.L_x_4636) ;  /* 0xffffff7c00888947 */ /* 0x000fea000383ffff */
.L_x_4562:
[----:B---3--:R-:W1:Y:S01]  /*8d10*/  S2R R8, SR_TID.X ;  /* 0x0000000000087919 */ /* 0x008e620000002100 */
        /* <DEDUP_REMOVED lines=8> */
[----:B---3-5:R-:W-:Y:S01]  /*8da0*/  IMAD R9, R210, UR4, RZ ;  /* 0x00000004d2097c24 */ /* 0x028fe2000f8e02ff */
[----:B------:R-:W-:-:S05]  /*8db0*/  LOP3.LUT R5, R8, 0x1f, RZ, 0xc0, !PT ;  /* 0x0000001f08057812 */ /* 0x000fca00078ec0ff */
[----:B------:R-:W-:Y:S01]  /*8dc0*/  IMAD R0, R0, 0xc0, R5 ;  /* 0x000000c000007824 */ /* 0x000fe200078e0205 */
[----:B--2---:R-:W-:Y:S02]  /*8dd0*/  LEA R3, R3, R2, 0x18 ;  /* 0x0000000203037211 */ /* 0x004fe400078ec0ff */
[----:B------:R-:W-:Y:S02]  /*8de0*/  LOP3.LUT R5, R8, 0x7f, RZ, 0x3c, !PT ;  /* 0x0000007f08057812 */ /* 0x000fe400078e3cff */
[-C--:B------:R-:W-:Y:S02]  /*8df0*/  LEA R7, R0, R3.reuse, 0x4 ;  /* 0x0000000300077211 */ /* 0x080fe400078e20ff */
[----:B------:R-:W-:Y:S02]  /*8e00*/  LEA R0, R8, R3, 0x2 ;  /* 0x0000000308007211 */ /* 0x000fe400078e10ff */
[----:B------:R-:W-:Y:S01]  /*8e10*/  IADD3 R8, P6, PT, R9, R8, RZ ;  /* 0x0000000809087210 */ /* 0x000fe20007fde0ff */
[----:B------:R-:W-:Y:S01]  /*8e20*/  STS.128 [R7], R40 ;  /* 0x0000002807007388 */ /* 0x000fe20000000c00 */
[----:B------:R-:W-:-:S02]  /*8e30*/  IADD3 R5, PT, PT, R5, R210, RZ ;  /* 0x000000d205057210 */ /* 0x000fc40007ffe0ff */
[----:B------:R-:W-:Y:S01]  /*8e40*/  IADD3.X R3, PT, PT, RZ, RZ, RZ, P6, !PT ;  /* 0x000000ffff037210 */ /* 0x000fe200037fe4ff */
[----:B------:R-:W-:Y:S01]  /*8e50*/  STS.128 [R7+0x200], R36 ;  /* 0x0002002407007388 */ /* 0x000fe20000000c00 */
[C---:B------:R-:W-:Y:S02]  /*8e60*/  ISETP.GE.U32.AND P5, PT, R5.reuse, 0x80, PT ;  /* 0x000000800500780c */ /* 0x040fe40003fa6070 */
[C---:B------:R-:W-:Y:S01]  /*8e70*/  SHF.L.U64.HI R108, R8.reuse, 0x2, R3 ;  /* 0x00000002086c7819 */ /* 0x040fe20000010203 */
[----:B------:R-:W-:Y:S01]  /*8e80*/  STS.128 [R7+0x400], R44 ;  /* 0x0004002c07007388 */ /* 0x000fe20000000c00 */
[----:B------:R-:W-:Y:S02]  /*8e90*/  SHF.L.U32 R8, R8, 0x2, RZ ;  /* 0x0000000208087819 */ /* 0x000fe400000006ff */
[----:B------:R-:W-:Y:S01]  /*8ea0*/  ISETP.GE.U32.AND P0, PT, R5, 0x100, PT ;  /* 0x000001000500780c */ /* 0x000fe20003f06070 */
[----:B------:R-:W-:Y:S01]  /*8eb0*/  STS.128 [R7+0x600], R48 ;  /* 0x0006003007007388 */ /* 0x000fe20000000c00 */
[----:B----4-:R-:W-:-:S02]  /*8ec0*/  IADD3 R2, P6, PT, R8, UR18, RZ ;  /* 0x0000001208027c10 */ /* 0x010fc4000ffde0ff */
[C---:B------:R-:W-:Y:S01]  /*8ed0*/  ISETP.GE.U32.AND P1, PT, R5.reuse, 0x180, PT ;  /* 0x000001800500780c */ /* 0x040fe20003f26070 */
[----:B------:R-:W-:Y:S01]  /*8ee0*/  STS.128 [R7+0x800], R52 ;  /* 0x0008003407007388 */ /* 0x000fe20000000c00 */
[----:B------:R-:W-:Y:S02]  /*8ef0*/  IADD3.X R3, PT, PT, R108, UR19, RZ, P6, !PT ;  /* 0x000000136c037c10 */ /* 0x000fe4000b7fe4ff */
[----:B------:R-:W-:Y:S01]  /*8f00*/  IADD3 R4, P6, PT, R8, UR16, RZ ;  /* 0x0000001008047c10 */ /* 0x000fe2000ffde0ff */
[----:B------:R-:W-:Y:S01]  /*8f10*/  STS.128 [R7+0xa00], R56 ;  /* 0x000a003807007388 */ /* 0x000fe20000000c00 */
[----:B------:R-:W-:Y:S01]  /*8f20*/  BAR.SYNC.DEFER_BLOCKING 0x0 ;  /* 0x0000000000007b1d */ /* 0x000fe20000010000 */
[C---:B------:R-:W-:Y:S02]  /*8f30*/  ISETP.GE.U32.AND P2, PT, R5.reuse, 0x200, PT ;  /* 0x000002000500780c */ /* 0x040fe40003f46070 */
[C---:B------:R-:W-:Y:S02]  /*8f40*/  ISETP.GE.U32.AND P3, PT, R5.reuse, 0x280, PT ;  /* 0x000002800500780c */ /* 0x040fe40003f66070 */
[----:B------:R-:W-:-:S02]  /*8f50*/  ISETP.GE.U32.AND P4, PT, R5, 0x300, PT ;  /* 0x000003000500780c */ /* 0x000fc40003f86070 */
[----:B------:R-:W-:Y:S02]  /*8f60*/  IADD3.X R5, PT, PT, R108, UR17, RZ, P6, !PT ;  /* 0x000000116c057c10 */ /* 0x000fe4000b7fe4ff */
[----:B0-----:R-:W-:Y:S01]  /*8f70*/  IADD3 R6, P6, PT, R8, UR22, RZ ;  /* 0x0000001608067c10 */ /* 0x001fe2000ffde0ff */
        /* <DEDUP_REMOVED lines=111> */
[----:B0-----:R-:W-:Y:S02]  /*9670*/  IADD3.X R105, PT, PT, R108, UR23, RZ, P6, !PT ;  /* 0x000000176c697c10 */ /* 0x001fe4000b7fe4ff */
[----:B------:R-:W-:-:S03]  /*9680*/  IADD3 R8, P6, PT, R8, UR20, RZ ;  /* 0x0000001408087c10 */ /* 0x000fc6000ffde0ff */
        /* <DEDUP_REMOVED lines=123> */
.L_x_4638:
[----:B------:R-:W-:Y:S05]  /*9e40*/  BSYNC.RECONVERGENT B0 ;  /* 0x0000000000007941 */ /* 0x000fea0003800200 */
.L_x_4637:
        /* <DEDUP_REMOVED lines=23> */
.L_x_4640:
[----:B------:R-:W-:Y:S05]  /*9fc0*/  BSYNC.RECONVERGENT B0 ;  /* 0x0000000000007941 */ /* 0x000fea0003800200 */
.L_x_4639:
        /* <DEDUP_REMOVED lines=23> */
.L_x_4642:
[----:B------:R-:W-:Y:S05]  /*a140*/  BSYNC.RECONVERGENT B0 ;  /* 0x0000000000007941 */ /* 0x000fea0003800200 */
.L_x_4641:
        /* <DEDUP_REMOVED lines=23> */
.L_x_4644:
[----:B------:R-:W-:Y:S05]  /*a2c0*/  BSYNC.RECONVERGENT B0 ;  /* 0x0000000000007941 */ /* 0x000fea0003800200 */
.L_x_4643:
        /* <DEDUP_REMOVED lines=23> */
.L_x_4646:
[----:B------:R-:W-:Y:S05]  /*a440*/  BSYNC.RECONVERGENT B0 ;  /* 0x0000000000007941 */ /* 0x000fea0003800200 */
.L_x_4645:
        /* <DEDUP_REMOVED lines=8> */
.L_x_4575:
        /* <DEDUP_REMOVED lines=8> */
.L_x_4648:
[----:B------:R-:W-:Y:S05]  /*a550*/  BSYNC B0 ;  /* 0x0000000000007941 */ /* 0x000fea0003800000 */
.L_x_4647:
        /* <DEDUP_REMOVED lines=8> */
.L_x_4649:
[----:B------:R-:W-:Y:S01]  /*a5e0*/  MOV R145, R143 ;  /* 0x0000008f00917202 */ /* 0x000fe20000000f00 */
[----:B------:R-:W-:Y:S01]  /*a5f0*/  HFMA2 R142, -RZ, RZ, 0, 1.1920928955078125e-07 ;  /* 0x00000002ff8e7431 */ /* 0x000fe200000001ff */
[----:B------:R-:W-:-:S07]  /*a600*/  MOV R144, R147 ;  /* 0x0000009300907202 */ /* 0x000fce0000000f00 */
[----:B------:R-:W-:Y:S05]  /*a610*/  WARPSYNC.COLLECTIVE R140, `(.L_x_4650) ;  /* 0x000000008c087348 */ /* 0x000fea0003c00000 */
[----:B------:R0:W1:Y:S02]  /*a620*/  SHFL.BFLY P0, R147, R145, R142, R141 ;  /* 0x0c00008e91937389 */ /* 0x000064000000008d */
[----:B01----:R-:W-:Y:S05]  /*a630*/  ENDCOLLECTIVE ;  /* 0x000000000000791b */ /* 0x003fea0003800000 */
.L_x_4650:
[----:B------:R-:W-:-:S05]  /*a640*/  FADD.FTZ R149, R144, R201 ;  /* 0x000000c990957221 */ /* 0x000fca0000010000 */
[----:B------:R-:W-:Y:S01]  /*a650*/  MOV R145, R149 ;  /* 0x0000009500917202 */ /* 0x000fe20000000f00 */
[----:B------:R-:W-:-:S07]  /*a660*/  FADD.FTZ R144, R143, R147 ;  /* 0x000000938f907221 */ /* 0x000fce0000010000 */
[----:B------:R-:W-:Y:S05]  /*a670*/  WARPSYNC.COLLECTIVE R140, `(.L_x_4651) ;  /* 0x000000008c087348 */ /* 0x000fea0003c00000 */
[----:B------:R0:W1:Y:S02]  /*a680*/  SHFL.BFLY P0, R147, R145, R142, R141 ;  /* 0x0c00008e91937389 */ /* 0x000064000000008d */
[----:B01----:R-:W-:Y:S05]  /*a690*/  ENDCOLLECTIVE ;  /* 0x000000000000791b */ /* 0x003fea0003800000 */
.L_x_4651:
[----:B------:R-:W-:Y:S01]  /*a6a0*/  MOV R145, R144 ;  /* 0x0000009000917202 */ /* 0x000fe20000000f00 */
[----:B------:R-:W-:Y:S01]  /*a6b0*/  HFMA2 R142, -RZ, RZ, 0, 2.384185791015625e-07 ;  /* 0x00000004ff8e7431 */ /* 0x000fe200000001ff */
[----:B------:R-:W-:-:S07]  /*a6c0*/  MOV R146, R147 ;  /* 0x0000009300927202 */ /* 0x000fce0000000f00 */
[----:B------:R-:W-:Y:S05]  /*a6d0*/  WARPSYNC.COLLECTIVE R140, `(.L_x_4652) ;  /* 0x000000008c087348 */ /* 0x000fea0003c00000 */
[----:B------:R0:W1:Y:S02]  /*a6e0*/  SHFL.BFLY P0, R147, R145, R142, R141 ;  /* 0x0c00008e91937389 */ /* 0x000064000000008d */
[----:B01----:R-:W-:Y:S05]  /*a6f0*/  ENDCOLLECTIVE ;  /* 0x000000000000791b */ /* 0x003fea0003800000 */
.L_x_4652:
[----:B------:R-:W-:-:S05]  /*a700*/  FADD.FTZ R150, R149, R146 ;  /* 0x0000009295967221 */ /* 0x000fca0000010000 */
[----:B------:R-:W-:Y:S01]  /*a710*/  MOV R145, R150 ;  /* 0x0000009600917202 */ /* 0x000fe20000000f00 */
[----:B------:R-:W-:-:S07]  /*a720*/  FADD.FTZ R146, R144, R147 ;  /* 0x0000009390927221 */ /* 0x000fce0000010000 */
[----:B------:R-:W-:Y:S05]  /*a730*/  WARPSYNC.COLLECTIVE R140, `(.L_x_4653) ;  /* 0x000000008c087348 */ /* 0x000fea0003c00000 */
[----:B------:R0:W1:Y:S02]  /*a740*/  SHFL.BFLY P0, R147, R145, R142, R141 ;  /* 0x0c00008e91937389 */ /* 0x000064000000008d */
[----:B01----:R-:W-:Y:S05]  /*a750*/  ENDCOLLECTIVE ;  /* 0x000000000000791b */ /* 0x003fea0003800000 */
.L_x_4653:
[----:B------:R-:W-:Y:S01]  /*a760*/  MOV R145, R146 ;  /* 0x0000009200917202 */ /* 0x000fe20000000f00 */
[----:B------:R-:W-:Y:S01]  /*a770*/  HFMA2 R142, -RZ, RZ, 0, 4.76837158203125e-07 ;  /* 0x00000008ff8e7431 */ /* 0x000fe200000001ff */
[----:B------:R-:W-:-:S07]  /*a780*/  MOV R151, R147 ;  /* 0x0000009300977202 */ /* 0x000fce0000000f00 */
[----:B------:R-:W-:Y:S05]  /*a790*/  WARPSYNC.COLLECTIVE R140, `(.L_x_4654) ;  /* 0x000000008c087348 */ /* 0x000fea0003c00000 */
[----:B------:R0:W1:Y:S02]  /*a7a0*/  SHFL.BFLY P0, R147, R145, R142, R141 ;  /* 0x0c00008e91937389 */ /* 0x000064000000008d */
[----:B01----:R-:W-:Y:S05]  /*a7b0*/  ENDCOLLECTIVE ;  /* 0x000000000000791b */ /* 0x003fea0003800000 */
.L_x_4654:
[----:B------:R-:W-:-:S05]  /*a7c0*/  FADD.FTZ R151, R150, R151 ;  /* 0x0000009796977221 */ /* 0x000fca0000010000 */
[----:B------:R-:W-:Y:S01]  /*a7d0*/  MOV R145, R151 ;  /* 0x0000009700917202 */ /* 0x000fe20000000f00 */
[----:B------:R-:W-:-:S07]  /*a7e0*/  FADD.FTZ R148, R146, R147 ;  /* 0x0000009392947221 */ /* 0x000fce0000010000 */
[----:B------:R-:W-:Y:S05]  /*a7f0*/  WARPSYNC.COLLECTIVE R140, `(.L_x_4655) ;  /* 0x000000008c087348 */ /* 0x000fea0003c00000 */
[----:B------:R0:W1:Y:S02]  /*a800*/  SHFL.BFLY P0, R147, R145, R142, R141 ;  /* 0x0c00008e91937389 */ /* 0x000064000000008d */
[----:B01----:R-:W-:Y:S05]  /*a810*/  ENDCOLLECTIVE ;  /* 0x000000000000791b */ /* 0x003fea0003800000 */
.L_x_4655:
[----:B------:R-:W-:Y:S01]  /*a820*/  MOV R145, R148 ;  /* 0x0000009400917202 */ /* 0x000fe20000000f00 */
[----:B------:R-:W-:Y:S01]  /*a830*/  HFMA2 R142, -RZ, RZ, 0, 9.5367431640625e-07 ;  /* 0x00000010ff8e7431 */ /* 0x000fe200000001ff */
[----:B------:R-:W-:-:S07]  /*a840*/  MOV R200, R147 ;  /* 0x0000009300c87202 */ /* 0x000fce0000000f00 */
[----:B------:R-:W-:Y:S05]  /*a850*/  WARPSYNC.COLLECTIVE R140, `(.L_x_4656) ;  /* 0x000000008c087348 */ /* 0x000fea0003c00000 */
[----:B------:R0:W1:Y:S02]  /*a860*/  SHFL.BFLY P0, R147, R145, R142, R141 ;  /* 0x0c00008e91937389 */ /* 0x000064000000008d */
[----:B01----:R-:W-:Y:S05]  /*a870*/  ENDCOLLECTIVE ;  /* 0x000000000000791b */ /* 0x003fea0003800000 */
.L_x_4656:
[----:B------:R-:W-:-:S05]  /*a880*/  FADD.FTZ R200, R151, R200 ;  /* 0x000000c897c87221 */ /* 0x000fca0000010000 */
[----:B------:R-:W-:Y:S02]  /*a890*/  MOV R145, R200 ;  /* 0x000000c800917202 */ /* 0x000fe40000000f00 */
[----:B------:R-:W-:-:S07]  /*a8a0*/  MOV R143, R147 ;  /* 0x00000093008f7202 */ /* 0x000fce0000000f00 */
[----:B------:R-:W-:Y:S05]  /*a8b0*/  WARPSYNC.COLLECTIVE R140, `(.L_x_4657) ;  /* 0x000000008c087348 */ /* 0x000fea0003c00000 */
[----:B------:R0:W1:Y:S02]  /*a8c0*/  SHFL.BFLY P0, R147, R145, R142, R141 ;  /* 0x0c00008e91937389 */ /* 0x000064000000008d */
[----:B01----:R-:W-:Y:S05]  /*a8d0*/  ENDCOLLECTIVE ;  /* 0x000000000000791b */ /* 0x003fea0003800000 */
.L_x_4657:
[----:B------:R-:W-:Y:S05]  /*a8e0*/  BRA `(.L_x_4658) ;  /* 0xffffff7c00947947 */ /* 0x000fea000383ffff */
.L_x_4659:
        /* <DEDUP_REMOVED lines=9> */
.L_x_5034:


//--------------------- .text._ZN10layer_norm31ln_parallel_residual_bwd_kernelINS_13Kernel_traitsIfffffjLj768ELj1ELj4ELj1ELj16ENS_18Kernel_traits_baseILj768EfffffjLj128EEEEELb1ELb0ELb1EEEvNS_9BwdParamsE --------------------------
	.section	.text._ZN10layer_norm31ln_parallel_residual_bwd_kernelINS_13Kernel_traitsIfffffjLj768ELj1ELj4ELj1ELj16ENS_18Kernel_traits_baseILj768EfffffjLj128EEEEELb1ELb0ELb1EEEvNS_9BwdParamsE,"ax",@progbits
	.align	128
        .global         _ZN10layer_norm31ln_parallel_residual_bwd_kernelINS_13Kernel_traitsIfffffjLj768ELj1ELj4ELj1ELj16ENS_18Kernel_traits_baseILj768EfffffjLj128EEEEELb1ELb0ELb1EEEvNS_9BwdParamsE
        .type           _ZN10layer_norm31ln_parallel_residual_bwd_kernelINS_13Kernel_traitsIfffffjLj768ELj1ELj4ELj1ELj16ENS_18Kernel_traits_baseILj768EfffffjLj128EEEEELb1ELb0ELb1EEEvNS_9BwdParamsE,@function
        .size           _ZN10layer_norm31ln_parallel_residual_bwd_kernelINS_13Kernel_traitsIfffffjLj768ELj1ELj4ELj1ELj16ENS_18Kernel_traits_baseILj768EfffffjLj128EEEEELb1ELb0ELb1EEEvNS_9BwdParamsE,(.L_x_5035 - _ZN10layer_norm31ln_parallel_residual_bwd_kernelINS_13Kernel_traitsIfffffjLj768ELj1ELj4ELj1ELj16ENS_18Kernel_traits_baseILj768EfffffjLj128EEEEELb1ELb0ELb1EEEvNS_9BwdParamsE)
        .other          _ZN10layer_norm31ln_parallel_residual_bwd_kernelINS_13Kernel_traitsIfffffjLj768ELj1ELj4ELj1ELj16ENS_18Kernel_traits_baseILj768EfffffjLj128EEEEELb1ELb0ELb1EEEvNS_9BwdParamsE,@"STO_CUDA_ENTRY STV_DEFAULT"
_ZN10layer_norm31ln_parallel_residual_bwd_kernelINS_13Kernel_traitsIfffffjLj768ELj1ELj4ELj1ELj16ENS_18Kernel_traits_baseILj768EfffffjLj128EEEEELb1ELb0ELb1EEEvNS_9BwdParamsE:
.text._ZN10layer_norm31ln_parallel_residual_bwd_kernelINS_13Kernel_traitsIfffffjLj768ELj1ELj4ELj1ELj16ENS_18Kernel_traits_baseILj768EfffffjLj128EEEEELb1ELb0ELb1EEEvNS_9BwdParamsE:
        /* <DEDUP_REMOVED lines=66> */
[----:B------:R-:W0:Y:S01]  /*0420*/  LDCU.64 UR4, c[0x0][0x438] ;  /* 0x00008700ff0477ac */ /* 0x000e220008000a00 */
[----:B------:R-:W1:Y:S08]  /*0430*/  LDC.64 R4, c[0x0][0x3d0] ;  /* 0x0000f400ff047b82 */ /* 0x000e700000000a00 */
[----:B------:R-:W2:Y:S01]  /*0440*/  LDC.64 R6, c[0x0][0x3d8] ;  /* 0x0000f600ff067b82 */ /* 0x000ea20000000a00 */
[----:B------:R3:W-:Y:S01]  /*0450*/  STL [R1+0x8], RZ ;  /* 0x000008ff01007387 */ /* 0x0007e20000100800 */
[----:B------:R-:W-:-:S03]  /*0460*/  LOP3.LUT R0, R3, 0x1f, RZ, 0xc0, !PT ;  /* 0x0000001f03007812 */ /* 0x000fc600078ec0ff */
[----:B------:R3:W-:Y:S01]  /*0470*/  STL [R1+0x4], RZ ;  /* 0x000004ff01007387 */ /* 0x0007e20000100800 */
[----:B0-----:R-:W-:Y:S01]  /*0480*/  UISETP.NE.U32.AND UP0, UPT, UR4, URZ, UPT ;  /* 0x000000ff0400728c */ /* 0x001fe2000bf05070 */
[----:B------:R-:W0:Y:S02]  /*0490*/  LDCU.U8 UR4, c[0x0][0x410] ;  /* 0x00008200ff0477ac */ /* 0x000e240008000000 */
[----:B------:R3:W-:Y:S01]  /*04a0*/  STL [R1], RZ ;  /* 0x000000ff01007387 */ /* 0x0007e20000100800 */
[----:B------:R-:W-:Y:S01]  /*04b0*/  UISETP.NE.AND.EX UP0, UPT, UR5, URZ, UPT, UP0 ;  /* 0x000000ff0500728c */ /* 0x000fe2000bf05300 */
[----:B-1----:R-:W-:-:S04]  /*04c0*/  IMAD.WIDE.U32 R4, R0, 0x10, R4 ;  /* 0x0000001000047825 */ /* 0x002fc800078e0004 */
[----:B------:R-:W-:Y:S01]  /*04d0*/  HFMA2 R162, -RZ, RZ, 0, 0 ;  /* 0x00000000ffa27431 */ /* 0x000fe200000001ff */
[----:B------:R-:W-:Y:S01]  /*04e0*/  BSSY B1, `(.L_x_4662) ;  /* 0x00007aa000017945 */ /* 0x000fe20003800000 */
[----:B------:R-:W-:Y:S02]  /*04f0*/  HFMA2 R223, -RZ, RZ, 0, 0 ;  /* 0x00000000ffdf7431 */ /* 0x000fe400000001ff */
[----:B------:R-:W-:Y:S01]  /*0500*/  HFMA2 R197, -RZ, RZ, 0, 0 ;  /* 0x00000000ffc57431 */ /* 0x000fe200000001ff */
[----:B------:R-:W5:Y:S01]  /*0510*/  LDG.E.128 R48, desc[UR10][R4.64] ;  /* 0x0000000a04307981 */ /* 0x000f62000c1e1d00 */
[----:B--2---:R-:W-:-:S04]  /*0520*/  IMAD.WIDE.U32 R6, R0, 0x10, R6 ;  /* 0x0000001000067825 */ /* 0x004fc800078e0006 */
[----:B------:R-:W-:Y:S01]  /*0530*/  HFMA2 R3, -RZ, RZ, 0, 0 ;  /* 0x00000000ff037431 */ /* 0x000fe200000001ff */
[----:B------:R-:W5:Y:S01]  /*0540*/  LDG.E.128 R52, desc[UR10][R4.64+0x200] ;  /* 0x0002000a04347981 */ /* 0x000f62000c1e1d00 */
[----:B0-----:R-:W-:-:S03]  /*0550*/  UISETP.NE.AND UP1, UPT, UR4, URZ, UPT ;  /* 0x000000ff0400728c */ /* 0x001fc6000bf25270 */
[----:B------:R-:W5:Y:S01]  /*0560*/  LDG.E.128 R56, desc[UR10][R4.64+0x400] ;  /* 0x0004000a04387981 */ /* 0x000f62000c1e1d00 */
[----:B------:R-:W-:Y:S02]  /*0570*/  CS2R R160, SRZ ;  /* 0x0000000000a07805 */ /* 0x000fe4000001ff00 */
[----:B------:R-:W-:Y:S02]  /*0580*/  CS2R R156, SRZ ;  /* 0x00000000009c7805 */ /* 0x000fe4000001ff00 */
[----:B------:R-:W-:Y:S01]  /*0590*/  CS2R R32, SRZ ;  /* 0x0000000000207805 */ /* 0x000fe2000001ff00 */
[----:B------:R-:W5:Y:S01]  /*05a0*/  LDG.E.128 R60, desc[UR10][R4.64+0x600] ;  /* 0x0006000a043c7981 */ /* 0x000f62000c1e1d00 */
[----:B------:R-:W-:Y:S02]  /*05b0*/  MOV R252, RZ ;  /* 0x000000ff00fc7202 */ /* 0x000fe40000000f00 */
        /* <DEDUP_REMOVED lines=32> */
[----:B------:R-:W-:Y:S02]  /*07c0*/  MOV R209, RZ ;  /* 0x000000ff00d17202 */ /* 0x000fe40000000f00 */
[----:B------:R-:W-:Y:S02]  /*07d0*/  CS2R R206, SRZ ;  /* 0x0000000000ce7805 */ /* 0x000fe4000001ff00 */
[----:B------:R-:W-:-:S02]  /*07e0*/  CS2R R204, SRZ ;  /* 0x0000000000cc7805 */ /* 0x000fc4000001ff00 */
[----:B------:R-:W-:Y:S02]  /*07f0*/  CS2R R202, SRZ ;  /* 0x0000000000ca7805 */ /* 0x000fe4000001ff00 */
[----:B------:R-:W-:Y:S02]  /*0800*/  CS2R R200, SRZ ;  /* 0x0000000000c87805 */ /* 0x000fe4000001ff00 */
[----:B------:R-:W-:Y:S02]  /*0810*/  CS2R R198, SRZ ;  /* 0x0000000000c67805 */ /* 0x000fe4000001ff00 */
[----:B------:R-:W-:Y:S02]  /*0820*/  CS2R R10, SRZ ;  /* 0x00000000000a7805 */ /* 0x000fe4000001ff00 */
[----:B------:R-:W-:Y:S02]  /*0830*/  CS2R R12, SRZ ;  /* 0x00000000000c7805 */ /* 0x000fe4000001ff00 */
[----:B------:R-:W-:-:S02]  /*0840*/  MOV R35, RZ ;  /* 0x000000ff00237202 */ /* 0x000fc40000000f00 */
[----:B------:R-:W-:Y:S02]  /*0850*/  CS2R R14, SRZ ;  /* 0x00000000000e7805 */ /* 0x000fe4000001ff00 */
[----:B0-----:R-:W-:Y:S02]  /*0860*/  CS2R R4, SRZ ;  /* 0x0000000000047805 */ /* 0x001fe4000001ff00 */
[----:B-1----:R-:W-:Y:S02]  /*0870*/  CS2R R6, SRZ ;  /* 0x0000000000067805 */ /* 0x002fe4000001ff00 */
[----:B------:R-:W-:Y:S02]  /*0880*/  CS2R R8, SRZ ;  /* 0x0000000000087805 */ /* 0x000fe4000001ff00 */
[----:B------:R-:W-:Y:S02]  /*0890*/  CS2R R16, SRZ ;  /* 0x0000000000107805 */ /* 0x000fe4000001ff00 */
[----:B------:R-:W-:-:S02]  /*08a0*/  CS2R R18, SRZ ;  /* 0x0000000000127805 */ /* 0x000fc4000001ff00 */
[----:B------:R-:W-:Y:S02]  /*08b0*/  PLOP3.LUT P3, PT, PT, PT, UP1, 0x80, 0x8 ;  /* 0x000000000008781c */ /* 0x000fe40003f6f018 */
[----:B------:R-:W-:Y:S02]  /*08c0*/  CS2R R20, SRZ ;  /* 0x0000000000147805 */ /* 0x000fe4000001ff00 */
[----:B------:R-:W-:Y:S02]  /*08d0*/  PLOP3.LUT P0, PT, PT, PT, UP0, 0x80, 0x8 ;  /* 0x000000000008781c */ /* 0x000fe40003f0f008 */
[----:B------:R-:W-:Y:S02]  /*08e0*/  CS2R R22, SRZ ;  /* 0x0000000000167805 */ /* 0x000fe4000001ff00 */
[----:B---3--:R-:W-:-:S09]  /*08f0*/  CS2R R24, SRZ ;  /* 0x0000000000187805 */ /* 0x008fd2000001ff00 */
.L_x_4712:
        /* <DEDUP_REMOVED lines=8> */
[----:B-1----:R-:W-:-:S05]  /*0980*/  IMAD.WIDE R36, R2, 0x4, R36 ;  /* 0x0000000402247825 */ /* 0x002fca00078e0224 */
[----:B------:R4:W4:Y:S01]  /*0990*/  LDG.E R169, desc[UR10][R36.64] ;  /* 0x0000000a24a97981 */ /* 0x000922000c1e1900 */
[----:B0-----:R-:W-:Y:S01]  /*09a0*/  LOP3.LUT R40, R40, 0x1f, RZ, 0xc0, !PT ;  /* 0x0000001f28287812 */ /* 0x001fe200078ec0ff */
[----:B------:R-:W0:Y:S03]  /*09b0*/  LDC.64 R188, c[0x0][0x428] ;  /* 0x00010a00ffbc7b82 */ /* 0x000e260000000a00 */
[----:B------:R-:W-:-:S05]  /*09c0*/  LEA.HI.SX32 R167, R41, R40, 0x1e ;  /* 0x0000002829a77211 */ /* 0x000fca00078ff2ff */
[----:B--2---:R-:W-:-:S04]  /*09d0*/  IMAD.WIDE.U32 R124, R167, 0x10, R192 ;  /* 0x00000010a77c7825 */ /* 0x004fc800078e00c0 */
[C---:B---3--:R-:W-:Y:S02]  /*09e0*/  IMAD.WIDE.U32 R100, R167.reuse, 0x10, R190 ;  /* 0x00000010a7647825 */ /* 0x048fe400078e00be */
[----:B------:R-:W2:Y:S02]  /*09f0*/  LDG.E.128 R124, desc[UR10][R124.64] ;  /* 0x0000000a7c7c7981 */ /* 0x000ea4000c1e1d00 */
[----:B----4-:R-:W-:Y:S01]  /*0a00*/  IMAD.WIDE R36, R2, 0x4, R38 ;  /* 0x0000000402247825 */ /* 0x010fe200078e0226 */
[C---:B------:R-:W-:Y:S01]  /*0a10*/  IADD3 R166, PT, PT, R167.reuse, 0x20, RZ ;  /* 0x00000020a7a67810 */ /* 0x040fe20007ffe0ff */
[----:B------:R-:W3:Y:S04]  /*0a20*/  LDG.E.128 R100, desc[UR10][R100.64] ;  /* 0x0000000a64647981 */ /* 0x000ee8000c1e1d00 */
[----:B------:R1:W4:Y:S01]  /*0a30*/  LDG.E R165, desc[UR10][R36.64] ;  /* 0x0000000a24a57981 */ /* 0x000322000c1e1900 */
[----:B0-----:R-:W-:-:S04]  /*0a40*/  IMAD.WIDE.U32 R96, R167, 0x10, R188 ;  /* 0x00000010a7607825 */ /* 0x001fc800078e00bc */
[C---:B------:R-:W-:Y:S02]  /*0a50*/  IMAD.WIDE.U32 R140, R166.reuse, 0x10, R192 ;  /* 0x00000010a68c7825 */ /* 0x040fe400078e00c0 */
[----:B------:R-:W4:Y:S02]  /*0a60*/  LDG.E.128 R96, desc[UR10][R96.64] ;  /* 0x0000000a60607981 */ /* 0x000f24000c1e1d00 */
[C---:B------:R-:W-:Y:S01]  /*0a70*/  IMAD.WIDE.U32 R144, R166.reuse, 0x10, R190 ;  /* 0x00000010a6907825 */ /* 0x040fe200078e00be */
[----:B------:R-:W-:Y:S01]  /*0a80*/  IADD3 R164, PT, PT, R167, 0x40, RZ ;  /* 0x00000040a7a47810 */ /* 0x000fe20007ffe0ff */
[----:B------:R-:W4:Y:S02]  /*0a90*/  LDG.E.128 R140, desc[UR10][R140.64] ;  /* 0x0000000a8c8c7981 */ /* 0x000f24000c1e1d00 */
[----:B------:R-:W-:Y:S02]  /*0aa0*/  IMAD.WIDE.U32 R148, R166, 0x10, R188 ;  /* 0x00000010a6947825 */ /* 0x000fe400078e00bc */
[----:B------:R-:W4:Y:S02]  /*0ab0*/  LDG.E.128 R144, desc[UR10][R144.64] ;  /* 0x0000000a90907981 */ /* 0x000f24000c1e1d00 */
[----:B------:R-:W-:-:S02]  /*0ac0*/  IMAD.WIDE.U32 R104, R164, 0x10, R190 ;  /* 0x00000010a4687825 */ /* 0x000fc400078e00be */
[----:B------:R-:W4:Y:S02]  /*0ad0*/  LDG.E.128 R148, desc[UR10][R148.64] ;  /* 0x0000000a94947981 */ /* 0x000f24000c1e1d00 */
[C---:B-1----:R-:W-:Y:S02]  /*0ae0*/  IMAD.WIDE.U32 R36, R164.reuse, 0x10, R188 ;  /* 0x00000010a4247825 */ /* 0x042fe400078e00bc */
[----:B------:R-:W4:Y:S04]  /*0af0*/  LDG.E.128 R104, desc[UR10][R104.64] ;  /* 0x0000000a68687981 */ /* 0x000f28000c1e1d00 */
[----:B------:R-:W4:Y:S01]  /*0b00*/  LDG.E.128 R36, desc[UR10][R36.64] ;  /* 0x0000000a24247981 */ /* 0x000f22000c1e1d00 */
[----:B------:R-:W-:-:S06]  /*0b10*/  IMAD.WIDE.U32 R40, R164, 0x10, R192 ;  /* 0x00000010a4287825 */ /* 0x000fcc00078e00c0 */
[----:B------:R-:W4:Y:S01]  /*0b20*/  LDG.E.128 R40, desc[UR10][R40.64] ;  /* 0x0000000a28287981 */ /* 0x000f22000c1e1d00 */
[----:B------:R-:W-:Y:S02]  /*0b30*/  IADD3 R172, PT, PT, R167, 0x80, RZ ;  /* 0x00000080a7ac7810 */ /* 0x000fe40007ffe0ff */
[----:B------:R-:W-:-:S05]  /*0b40*/  FSEL R169, R169, RZ, !P3 ;  /* 0x000000ffa9a97208 */ /* 0x000fca0005800000 */
[C---:B--2---:R-:W-:Y:S01]  /*0b50*/  FADD.FTZ R0, -R169.reuse, R124 ;  /* 0x0000007ca9007221 */ /* 0x044fe20000010100 */
[C---:B------:R-:W-:Y:S01]  /*0b60*/  FADD.FTZ R170, -R169.reuse, R125 ;  /* 0x0000007da9aa7221 */ /* 0x040fe20000010100 */
[C---:B------:R-:W-:Y:S01]  /*0b70*/  FADD.FTZ R168, -R169.reuse, R127 ;  /* 0x0000007fa9a87221 */ /* 0x040fe20000010100 */
[----:B------:R-:W-:Y:S01]  /*0b80*/  FADD.FTZ R126, -R169, R126 ;  /* 0x0000007ea97e7221 */ /* 0x000fe20000010100 */
[----:B---3-5:R-:W-:Y:S01]  /*0b90*/  FMUL.FTZ R171, R72, R100 ;  /* 0x0000006448ab7220 */ /* 0x028fe20000410000 */
[----:B------:R-:W-:Y:S01]  /*0ba0*/  FMUL.FTZ R124, R73, R101 ;  /* 0x00000065497c7220 */ /* 0x000fe20000410000 */
[C---:B----4-:R-:W-:Y:S01]  /*0bb0*/  FMUL.FTZ R0, R165.reuse, R0 ;  /* 0x00000000a5007220 */ /* 0x050fe20000410000 */
[C---:B------:R-:W-:Y:S01]  /*0bc0*/  FMUL.FTZ R170, R165.reuse, R170 ;  /* 0x000000aaa5aa7220 */ /* 0x040fe20000410000 */
[C---:B------:R-:W-:Y:S01]  /*0bd0*/  FMUL.FTZ R175, R165.reuse, R168 ;  /* 0x000000a8a5af7220 */ /* 0x040fe20000410000 */
[----:B------:R-:W-:Y:S01]  /*0be0*/  FMUL.FTZ R174, R165, R126 ;  /* 0x0000007ea5ae7220 */ /* 0x000fe20000410000 */
[----:B------:R-:W-:Y:S01]  /*0bf0*/  IADD3 R168, PT, PT, R167, 0x60, RZ ;  /* 0x00000060a7a87810 */ /* 0x000fe20007ffe0ff */
[C---:B------:R-:W-:Y:S01]  /*0c00*/  FADD.FTZ R13, R96.reuse, R13 ;  /* 0x0000000d600d7221 */ /* 0x040fe20000010000 */
[----:B------:R-:W-:Y:S01]  /*0c10*/  FFMA.FTZ R25, R96, R0, R25 ;  /* 0x0000000060197223 */ /* 0x000fe20000010019 */
[----:B------:R-:W-:Y:S01]  /*0c20*/  FFMA.FTZ R171, R48, R96, R171 ;  /* 0x0000006030ab7223 */ /* 0x000fe200000100ab */
[C---:B------:R-:W-:Y:S01]  /*0c30*/  FADD.FTZ R12, R97.reuse, R12 ;  /* 0x0000000c610c7221 */ /* 0x040fe20000010000 */
[----:B------:R-:W-:Y:S01]  /*0c40*/  FFMA.FTZ R24, R97, R170, R24 ;  /* 0x000000aa61187223 */ /* 0x000fe20000010018 */
[----:B------:R-:W-:Y:S01]  /*0c50*/  FFMA.FTZ R173, R49, R97, R124 ;  /* 0x0000006131ad7223 */ /* 0x000fe2000001007c */
[----:B------:R-:W-:Y:S01]  /*0c60*/  FMUL.FTZ R97, R74, R102 ;  /* 0x000000664a617220 */ /* 0x000fe20000410000 */
[----:B------:R-:W-:Y:S01]  /*0c70*/  FMUL.FTZ R96, R75, R103 ;  /* 0x000000674b607220 */ /* 0x000fe20000410000 */
[C---:B------:R-:W-:Y:S01]  /*0c80*/  FADD.FTZ R11, R98.reuse, R11 ;  /* 0x0000000b620b7221 */ /* 0x040fe20000010000 */
[----:B------:R-:W-:Y:S01]  /*0c90*/  FFMA.FTZ R23, R98, R174, R23 ;  /* 0x000000ae62177223 */ /* 0x000fe20000010017 */
[----:B------:R-:W-:Y:S01]  /*0ca0*/  FFMA.FTZ R176, R50, R98, R97 ;  /* 0x0000006232b07223 */ /* 0x000fe20000010061 */
[----:B------:R-:W-:Y:S01]  /*0cb0*/  FFMA.FTZ R177, R51, R99, R96 ;  /* 0x0000006333b17223 */ /* 0x000fe20000010060 */
[----:B------:R-:W-:Y:S01]  /*0cc0*/  FADD.FTZ R140, -R169, R140 ;  /* 0x0000008ca98c7221 */ /* 0x000fe20000010100 */
[----:B------:R-:W-:Y:S01]  /*0cd0*/  FMUL.FTZ R98, R77, R145 ;  /* 0x000000914d627220 */ /* 0x000fe20000410000 */
[----:B------:R-:W-:-:S04]  /*0ce0*/  IMAD.WIDE.U32 R96, R168, 0x10, R192 ;  /* 0x00000010a8607825 */ /* 0x000fc800078e00c0 */
[----:B------:R-:W-:Y:S01]  /*0cf0*/  FADD.FTZ R197, R99, R197 ;  /* 0x000000c563c57221 */ /* 0x000fe20000010000 */
[----:B------:R-:W-:Y:S01]  /*0d00*/  FMUL.FTZ R178, R165, R140 ;  /* 0x0000008ca5b27220 */ /* 0x000fe20000410000 */
[----:B------:R-:W-:Y:S01]  /*0d10*/  FFMA.FTZ R22, R99, R175, R22 ;  /* 0x000000af63167223 */ /* 0x000fe20000010016 */
[----:B------:R-:W-:Y:S01]  /*0d20*/  FFMA.FTZ R181, R53, R149, R98 ;  /* 0x0000009535b57223 */ /* 0x000fe20000010062 */
[----:B------:R-:W-:Y:S01]  /*0d30*/  FADD.FTZ R140, -R169, R143 ;  /* 0x0000008fa98c7221 */ /* 0x000fe20000010100 */
[----:B------:R-:W2:Y:S01]  /*0d40*/  LDG.E.128 R96, desc[UR10][R96.64] ;  /* 0x0000000a60607981 */ /* 0x000ea2000c1e1d00 */
[----:B------:R-:W-:-:S04]  /*0d50*/  IMAD.WIDE.U32 R124, R168, 0x10, R190 ;  /* 0x00000010a87c7825 */ /* 0x000fc800078e00be */
[----:B------:R-:W-:Y:S01]  /*0d60*/  FADD.FTZ R180, -R169, R141 ;  /* 0x0000008da9b47221 */ /* 0x000fe20000010100 */
[----:B------:R-:W-:Y:S01]  /*0d70*/  FMUL.FTZ R185, R165, R140 ;  /* 0x0000008ca5b97220 */ /* 0x000fe20000410000 */
[C---:B------:R-:W-:Y:S01]  /*0d80*/  FADD.FTZ R230, R100.reuse, R230 ;  /* 0x000000e664e67221 */ /* 0x040fe20000010000 */
[----:B------:R-:W-:Y:S01]  /*0d90*/  FFMA.FTZ R215, R100, R0, R215 ;  /* 0x0000000064d77223 */ /* 0x000fe200000100d7 */
[C---:B------:R-:W-:Y:S01]  /*0da0*/  FADD.FTZ R231, R101.reuse, R231 ;  /* 0x000000e765e77221 */ /* 0x040fe20000010000 */
[----:B------:R-:W-:Y:S01]  /*0db0*/  FFMA.FTZ R216, R101, R170, R216 ;  /* 0x000000aa65d87223 */ /* 0x000fe200000100d8 */
[----:B------:R-:W-:Y:S01]  /*0dc0*/  FMUL.FTZ R140, R79, R147 ;  /* 0x000000934f8c7220 */ /* 0x000fe20000410000 */
[----:B------:R-:W-:Y:S01]  /*0dd0*/  FMUL.FTZ R141, R80, R104 ;  /* 0x00000068508d7220 */ /* 0x000fe20000410000 */
[----:B------:R-:W-:Y:S01]  /*0de0*/  IMAD.WIDE.U32 R100, R168, 0x10, R188 ;  /* 0x00000010a8647825 */ /* 0x000fe200078e00bc */
[----:B------:R-:W3:Y:S03]  /*0df0*/  LDG.E.128 R124, desc[UR10][R124.64] ;  /* 0x0000000a7c7c7981 */ /* 0x000ee6000c1e1d00 */
[----:B------:R-:W-:Y:S01]  /*0e00*/  FFMA.FTZ R187, R55, R151, R140 ;  /* 0x0000009737bb7223 */ /* 0x000fe2000001008c */
[----:B------:R-:W-:Y:S01]  /*0e10*/  FFMA.FTZ R186, R56, R36, R141 ;  /* 0x0000002438ba7223 */ /* 0x000fe2000001008d */
[----:B------:R-:W-:Y:S01]  /*0e20*/  FADD.FTZ R142, -R169, R142 ;  /* 0x0000008ea98e7221 */ /* 0x000fe20000010100 */
[----:B------:R-:W-:-:S04]  /*0e30*/  IMAD.WIDE.U32 R140, R172, 0x10, R192 ;  /* 0x00000010ac8c7825 */ /* 0x000fc800078e00c0 */
[C---:B------:R-:W-:Y:S01]  /*0e40*/  FADD.FTZ R232, R102.reuse, R232 ;  /* 0x000000e866e87221 */ /* 0x040fe20000010000 */
[----:B------:R-:W-:Y:S01]  /*0e50*/  FFMA.FTZ R217, R102, R174, R217 ;  /* 0x000000ae66d97223 */ /* 0x000fe200000100d9 */
[C---:B------:R-:W-:Y:S01]  /*0e60*/  FADD.FTZ R233, R103.reuse, R233 ;  /* 0x000000e967e97221 */ /* 0x040fe20000010000 */
[----:B------:R-:W-:Y:S02]  /*0e70*/  FFMA.FTZ R218, R103, R175, R218 ;  /* 0x000000af67da7223 */ /* 0x000fe400000100da */
[----:B------:R-:W4:Y:S01]  /*0e80*/  LDG.E.128 R100, desc[UR10][R100.64] ;  /* 0x0000000a64647981 */ /* 0x000f22000c1e1d00 */
[C---:B------:R-:W-:Y:S01]  /*0e90*/  FMUL.FTZ R180, R165.reuse, R180 ;  /* 0x000000b4a5b47220 */ /* 0x040fe20000410000 */
[----:B------:R-:W-:Y:S01]  /*0ea0*/  FMUL.FTZ R182, R165, R142 ;  /* 0x0000008ea5b67220 */ /* 0x000fe20000410000 */
[----:B------:R-:W-:Y:S01]  /*0eb0*/  FMUL.FTZ R179, R76, R144 ;  /* 0x000000904cb37220 */ /* 0x000fe20000410000 */
[----:B------:R-:W4:Y:S01]  /*0ec0*/  LDG.E.128 R140, desc[UR10][R140.64] ;  /* 0x0000000a8c8c7981 */ /* 0x000f22000c1e1d00 */
[C---:B------:R-:W-:Y:S01]  /*0ed0*/  FADD.FTZ R234, R144.reuse, R234 ;  /* 0x000000ea90ea7221 */ /* 0x040fe20000010000 */
[----:B------:R-:W-:Y:S01]  /*0ee0*/  FFMA.FTZ R219, R144, R178, R219 ;  /* 0x000000b290db7223 */ /* 0x000fe200000100db */
[C---:B------:R-:W-:Y:S01]  /*0ef0*/  FADD.FTZ R235, R145.reuse, R235 ;  /* 0x000000eb91eb7221 */ /* 0x040fe20000010000 */
[----:B------:R-:W-:Y:S01]  /*0f00*/  FFMA.FTZ R220, R145, R180, R220 ;  /* 0x000000b491dc7223 */ /* 0x000fe200000100dc */
[----:B------:R-:W-:-:S04]  /*0f10*/  IMAD.WIDE.U32 R144, R172, 0x10, R190 ;  /* 0x00000010ac907825 */ /* 0x000fc800078e00be */
[C---:B------:R-:W-:Y:S01]  /*0f20*/  FADD.FTZ R198, R148.reuse, R198 ;  /* 0x000000c694c67221 */ /* 0x040fe20000010000 */
[----:B------:R-:W-:Y:S01]  /*0f30*/  FFMA.FTZ R21, R148, R178, R21 ;  /* 0x000000b294157223 */ /* 0x000fe20000010015 */
[----:B------:R-:W-:Y:S01]  /*0f40*/  FFMA.FTZ R179, R52, R148, R179 ;  /* 0x0000009434b37223 */ /* 0x000fe200000100b3 */
[C---:B------:R-:W-:Y:S01]  /*0f50*/  FADD.FTZ R199, R149.reuse, R199 ;  /* 0x000000c795c77221 */ /* 0x040fe20000010000 */
[----:B------:R-:W-:Y:S01]  /*0f60*/  FFMA.FTZ R20, R149, R180, R20 ;  /* 0x000000b495147223 */ /* 0x000fe20000010014 */
[----:B------:R-:W-:-:S04]  /*0f70*/  IMAD.WIDE.U32 R148, R172, 0x10, R188 ;  /* 0x00000010ac947825 */ /* 0x000fc800078e00bc */
[----:B------:R-:W-:Y:S01]  /*0f80*/  FMUL.FTZ R183, R78, R146 ;  /* 0x000000924eb77220 */ /* 0x000fe20000410000 */
[C---:B------:R-:W-:Y:S01]  /*0f90*/  FADD.FTZ R236, R146.reuse, R236 ;  /* 0x000000ec92ec7221 */ /* 0x040fe20000010000 */
[-C--:B------:R-:W-:Y:S01]  /*0fa0*/  FFMA.FTZ R221, R146, R182.reuse, R221 ;  /* 0x000000b692dd7223 */ /* 0x080fe200000100dd */
[C---:B------:R-:W-:Y:S01]  /*0fb0*/  FADD.FTZ R237, R147.reuse, R237 ;  /* 0x000000ed93ed7221 */ /* 0x040fe20000010000 */
[-C--:B------:R-:W-:Y:S02]  /*0fc0*/  FFMA.FTZ R223, R147, R185.reuse, R223 ;  /* 0x000000b993df7223 */ /* 0x080fe400000100df */
[----:B------:R-:W4:Y:S01]  /*0fd0*/  LDG.E.128 R144, desc[UR10][R144.64] ;  /* 0x0000000a90907981 */ /* 0x000f22000c1e1d00 */
[C---:B------:R-:W-:Y:S01]  /*0fe0*/  FADD.FTZ R200, R150.reuse, R200 ;  /* 0x000000c896c87221 */ /* 0x040fe20000010000 */
[----:B------:R-:W-:Y:S01]  /*0ff0*/  FFMA.FTZ R19, R150, R182, R19 ;  /* 0x000000b696137223 */ /* 0x000fe20000010013 */
[----:B------:R-:W-:Y:S01]  /*1000*/  FFMA.FTZ R183, R54, R150, R183 ;  /* 0x0000009636b77223 */ /* 0x000fe200000100b7 */
[C---:B------:R-:W-:Y:S01]  /*1010*/  FADD.FTZ R201, R151.reuse, R201 ;  /* 0x000000c997c97221 */ /* 0x040fe20000010000 */
[----:B------:R-:W-:-:S02]  /*1020*/  FFMA.FTZ R18, R151, R185, R18 ;  /* 0x000000b997127223 */ /* 0x000fc40000010012 */
[----:B------:R-:W4:Y:S01]  /*1030*/  LDG.E.128 R148, desc[UR10][R148.64] ;  /* 0x0000000a94947981 */ /* 0x000f22000c1e1d00 */
[----:B------:R-:W-:-:S04]  /*1040*/  FADD.FTZ R40, -R169, R40 ;  /* 0x00000028a9287221 */ /* 0x000fc80000010100 */
[----:B------:R-:W-:Y:S01]  /*1050*/  FMUL.FTZ R184, R165, R40 ;  /* 0x00000028a5b87220 */ /* 0x000fe20000410000 */
[----:B------:R-:W-:-:S03]  /*1060*/  FADD.FTZ R202, R36, R202 ;  /* 0x000000ca24ca7221 */ /* 0x000fc60000010000 */
[-C--:B------:R-:W-:Y:S01]  /*1070*/  FFMA.FTZ R17, R36, R184.reuse, R17 ;  /* 0x000000b824117223 */ /* 0x080fe20000010011 */
[----:B------:R-:W-:Y:S01]  /*1080*/  FADD.FTZ R36, -R169, R41 ;  /* 0x00000029a9247221 */ /* 0x000fe20000010100 */
[C---:B------:R-:W-:Y:S01]  /*1090*/  FADD.FTZ R244, R104.reuse, R244 ;  /* 0x000000f468f47221 */ /* 0x040fe20000010000 */
[----:B------:R-:W-:Y:S01]  /*10a0*/  FFMA.FTZ R224, R104, R184, R224 ;  /* 0x000000b868e07223 */ /* 0x000fe200000100e0 */
[----:B------:R-:W-:Y:S01]  /*10b0*/  FMUL.FTZ R188, R81, R105 ;  /* 0x0000006951bc7220 */ /* 0x000fe20000410000 */
[----:B------:R-:W-:Y:S01]  /*10c0*/  FMUL.FTZ R104, R165, R36 ;  /* 0x00000024a5687220 */ /* 0x000fe20000410000 */
[----:B------:R-:W-:Y:S01]  /*10d0*/  FADD.FTZ R203, R37, R203 ;  /* 0x000000cb25cb7221 */ /* 0x000fe20000010000 */
[----:B------:R-:W-:Y:S01]  /*10e0*/  FADD.FTZ R42, -R169, R42 ;  /* 0x0000002aa92a7221 */ /* 0x000fe20000010100 */
[----:B------:R-:W-:Y:S01]  /*10f0*/  FFMA.FTZ R188, R57, R37, R188 ;  /* 0x0000002539bc7223 */ /* 0x000fe200000100bc */
[-C--:B------:R-:W-:Y:S01]  /*1100*/  FFMA.FTZ R16, R37, R104.reuse, R16 ;  /* 0x0000006825107223 */ /* 0x080fe20000010010 */
[C---:B------:R-:W-:Y:S01]  /*1110*/  FADD.FTZ R245, R105.reuse, R245 ;  /* 0x000000f569f57221 */ /* 0x040fe20000010000 */
[----:B------:R-:W0:Y:S01]  /*1120*/  @P0 LDC.64 R36, c[0x0][0x438] ;  /* 0x00010e00ff240b82 */ /* 0x000e220000000a00 */
[----:B------:R-:W-:Y:S01]  /*1130*/  FFMA.FTZ R225, R105, R104, R225 ;  /* 0x0000006869e17223 */ /* 0x000fe200000100e1 */
[----:B------:R-:W-:Y:S01]  /*1140*/  FMUL.FTZ R105, R165, R42 ;  /* 0x0000002aa5697220 */ /* 0x000fe20000410000 */
[----:B------:R-:W-:Y:S01]  /*1150*/  FADD.FTZ R190, -R169, R43 ;  /* 0x0000002ba9be7221 */ /* 0x000fe20000010100 */
[----:B------:R-:W-:Y:S01]  /*1160*/  FMUL.FTZ R189, R82, R106 ;  /* 0x0000006a52bd7220 */ /* 0x000fe20000410000 */
[C---:B------:R-:W-:Y:S01]  /*1170*/  FADD.FTZ R246, R106.reuse, R246 ;  /* 0x000000f66af67221 */ /* 0x040fe20000010000 */
[-C--:B------:R-:W-:Y:S01]  /*1180*/  FFMA.FTZ R226, R106, R105.reuse, R226 ;  /* 0x000000696ae27223 */ /* 0x080fe200000100e2 */
[----:B------:R-:W-:Y:S01]  /*1190*/  FMUL.FTZ R190, R165, R190 ;  /* 0x000000bea5be7220 */ /* 0x000fe20000410000 */
[----:B------:R-:W1:Y:S01]  /*11a0*/  LDC.64 R40, c[0x0][0x3a8] ;  /* 0x0000ea00ff287b82 */ /* 0x000e620000000a00 */
[C---:B------:R-:W-:Y:S01]  /*11b0*/  FADD.FTZ R204, R38.reuse, R204 ;  /* 0x000000cc26cc7221 */ /* 0x040fe20000010000 */
[----:B------:R-:W-:Y:S01]  /*11c0*/  FFMA.FTZ R15, R38, R105, R15 ;  /* 0x00000069260f7223 */ /* 0x000fe2000001000f */
[----:B------:R-:W-:Y:S01]  /*11d0*/  FFMA.FTZ R189, R58, R38, R189 ;  /* 0x000000263abd7223 */ /* 0x000fe200000100bd */
[----:B------:R-:W-:Y:S01]  /*11e0*/  FMUL.FTZ R38, R83, R107 ;  /* 0x0000006b53267220 */ /* 0x000fe20000410000 */
[C---:B------:R-:W-:Y:S01]  /*11f0*/  FADD.FTZ R247, R107.reuse, R247 ;  /* 0x000000f76bf77221 */ /* 0x040fe20000010000 */
[----:B------:R-:W-:-:S02]  /*1200*/  FFMA.FTZ R227, R107, R190, R227 ;  /* 0x000000be6be37223 */ /* 0x000fc400000100e3 */
[----:B------:R-:W1:Y:S01]  /*1210*/  LDC.64 R42, c[0x0][0x428] ;  /* 0x00010a00ff2a7b82 */ /* 0x000e620000000a00 */
[----:B0-----:R-:W-:-:S05]  /*1220*/  @P0 IMAD.WIDE.U32 R36, R167, 0x10, R36 ;  /* 0x00000010a7240825 */ /* 0x001fca00078e0024 */
[----:B------:R0:W5:Y:S01]  /*1230*/  @P0 LDG.E.128 R44, desc[UR10][R36.64] ;  /* 0x0000000a242c0981 */ /* 0x000162000c1e1d00 */
[C---:B------:R-:W-:Y:S01]  /*1240*/  FADD.FTZ R205, R39.reuse, R205 ;  /* 0x000000cd27cd7221 */ /* 0x040fe20000010000 */
[----:B------:R-:W-:Y:S01]  /*1250*/  FFMA.FTZ R10, R39, R190, R10 ;  /* 0x000000be270a7223 */ /* 0x000fe2000001000a */
[----:B------:R-:W-:Y:S01]  /*1260*/  FFMA.FTZ R191, R59, R39, R38 ;  /* 0x000000273bbf7223 */ /* 0x000fe20000010026 */
[----:B------:R-:W-:-:S04]  /*1270*/  ISETP.NE.U32.AND P1, PT, RZ, UR12, PT ;  /* 0x0000000cff007c0c */ /* 0x000fc8000bf25070 */
[----:B------:R-:W-:Y:S01]  /*1280*/  ISETP.NE.AND.EX P1, PT, RZ, UR13, PT, P1 ;  /* 0x0000000dff007c0c */ /* 0x000fe2000bf25310 */
[C---:B--2---:R-:W-:Y:S01]  /*1290*/  FADD.FTZ R96, -R169.reuse, R96 ;  /* 0x00000060a9607221 */ /* 0x044fe20000010100 */
[C---:B------:R-:W-:Y:S01]  /*12a0*/  FADD.FTZ R98, -R169.reuse, R98 ;  /* 0x00000062a9627221 */ /* 0x040fe20000010100 */
[----:B0-----:R-:W-:Y:S02]  /*12b0*/  FADD.FTZ R36, -R169, R97 ;  /* 0x00000061a9247221 */ /* 0x001fe40000010100 */
[C---:B------:R-:W-:Y:S01]  /*12c0*/  FMUL.FTZ R106, R165.reuse, R96 ;  /* 0x00000060a56a7220 */ /* 0x040fe20000410000 */
[C---:B------:R-:W-:Y:S01]  /*12d0*/  FMUL.FTZ R193, R165.reuse, R98 ;  /* 0x00000062a5c17220 */ /* 0x040fe20000410000 */
[----:B---3--:R-:W-:Y:S01]  /*12e0*/  FMUL.FTZ R37, R86, R126 ;  /* 0x0000007e56257220 */ /* 0x008fe20000410000 */
[----:B------:R-:W-:Y:S01]  /*12f0*/  FMUL.FTZ R107, R84, R124 ;  /* 0x0000007c546b7220 */ /* 0x000fe20000410000 */
[C---:B------:R-:W-:Y:S01]  /*1300*/  FADD.FTZ R248, R124.reuse, R248 ;  /* 0x000000f87cf87221 */ /* 0x040fe20000010000 */
[----:B------:R-:W-:Y:S01]  /*1310*/  FFMA.FTZ R228, R124, R106, R228 ;  /* 0x0000006a7ce47223 */ /* 0x000fe200000100e4 */
[----:B------:R-:W-:Y:S01]  /*1320*/  FMUL.FTZ R124, R165, R36 ;  /* 0x00000024a57c7220 */ /* 0x000fe20000410000 */
[----:B------:R-:W-:Y:S01]  /*1330*/  FADD.FTZ R36, -R169, R99 ;  /* 0x00000063a9247221 */ /* 0x000fe20000010100 */
[C---:B----4-:R-:W-:Y:S01]  /*1340*/  FADD.FTZ R209, R102.reuse, R209 ;  /* 0x000000d166d17221 */ /* 0x050fe20000010000 */
[----:B------:R-:W-:Y:S01]  /*1350*/  FFMA.FTZ R7, R102, R193, R7 ;  /* 0x000000c166077223 */ /* 0x000fe20000010007 */
[----:B------:R-:W-:-:S02]  /*1360*/  FFMA.FTZ R194, R62, R102, R37 ;  /* 0x000000663ec27223 */ /* 0x000fc40000010025 */
[----:B------:R-:W2:Y:S01]  /*1370*/  LDL.LU R102, [R1] ;  /* 0x0000000001667983 */ /* 0x000ea20000300800 */
[----:B------:R-:W-:Y:S01]  /*1380*/  FMUL.FTZ R195, R165, R36 ;  /* 0x00000024a5c37220 */ /* 0x000fe20000410000 */
[C---:B------:R-:W-:Y:S02]  /*1390*/  FADD.FTZ R36, -R169.reuse, R141 ;  /* 0x0000008da9247221 */ /* 0x040fe40000010100 */
[----:B------:R-:W3:Y:S01]  /*13a0*/  LDL.LU R141, [R1+0x4] ;  /* 0x00000400018d7983 */ /* 0x000ee20000300800 */
[C---:B------:R-:W-:Y:S01]  /*13b0*/  FADD.FTZ R250, R126.reuse, R250 ;  /* 0x000000fa7efa7221 */ /* 0x040fe20000010000 */
[----:B------:R-:W-:Y:S01]  /*13c0*/  FFMA.FTZ R238, R126, R193, R238 ;  /* 0x000000c17eee7223 */ /* 0x000fe200000100ee */
[----:B------:R-:W-:Y:S01]  /*13d0*/  FADD.FTZ R126, -R169, R140 ;  /* 0x0000008ca97e7221 */ /* 0x000fe20000010100 */
[----:B------:R-:W-:Y:S01]  /*13e0*/  FMUL.FTZ R196, R87, R127 ;  /* 0x0000007f57c47220 */ /* 0x000fe20000410000 */
[C---:B------:R-:W-:Y:S01]  /*13f0*/  FADD.FTZ R251, R127.reuse, R251 ;  /* 0x000000fb7ffb7221 */ /* 0x040fe20000010000 */
[----:B------:R-:W-:Y:S01]  /*1400*/  FFMA.FTZ R239, R127, R195, R239 ;  /* 0x000000c37fef7223 */ /* 0x000fe200000100ef */
[----:B------:R-:W-:Y:S01]  /*1410*/  FMUL.FTZ R192, R85, R125 ;  /* 0x0000007d55c07220 */ /* 0x000fe20000410000 */
[C---:B------:R-:W-:Y:S01]  /*1420*/  FADD.FTZ R249, R125.reuse, R249 ;  /* 0x000000f97df97221 */ /* 0x040fe20000010000 */
[----:B------:R-:W-:Y:S01]  /*1430*/  FFMA.FTZ R229, R125, R124, R229 ;  /* 0x0000007c7de57223 */ /* 0x000fe200000100e5 */
[C---:B------:R-:W-:Y:S01]  /*1440*/  FMUL.FTZ R126, R165.reuse, R126 ;  /* 0x0000007ea57e7220 */ /* 0x040fe20000410000 */
[----:B------:R-:W-:Y:S01]  /*1450*/  FMUL.FTZ R127, R165, R36 ;  /* 0x00000024a57f7220 */ /* 0x000fe20000410000 */
        /* <DEDUP_REMOVED lines=8> */
[----:B------:R-:W-:Y:S01]  /*14e0*/  FFMA.FTZ R149, R65, R149, R36 ;  /* 0x0000009541957223 */ /* 0x000fe20000010024 */
[----:B-1----:R-:W-:-:S02]  /*14f0*/  IMAD.WIDE.U32 R36, R125, 0x10, R40 ;  /* 0x000000107d247825 */ /* 0x002fc400078e0028 */
[----:B------:R-:W0:Y:S02]  /*1500*/  LDC.64 R40, c[0x0][0x430] ;  /* 0x00010c00ff287b82 */ /* 0x000e240000000a00 */
[C---:B------:R-:W-:Y:S02]  /*1510*/  IMAD.WIDE.U32 R96, R125.reuse, 0x10, R42 ;  /* 0x000000107d607825 */ /* 0x040fe400078e002a */
[----:B------:R-:W4:Y:S04]  /*1520*/  LDG.E.128 R36, desc[UR10][R36.64] ;  /* 0x0000000a24247981 */ /* 0x000f28000c1e1d00 */
[----:B------:R-:W4:Y:S01]  /*1530*/  LDG.E.128 R96, desc[UR10][R96.64] ;  /* 0x0000000a60607981 */ /* 0x000f22000c1e1d00 */
[----:B0-----:R-:W-:-:S06]  /*1540*/  IMAD.WIDE.U32 R40, R125, 0x10, R40 ;  /* 0x000000107d287825 */ /* 0x001fcc00078e0028 */
[----:B------:R-:W4:Y:S01]  /*1550*/  LDG.E.128 R40, desc[UR10][R40.64] ;  /* 0x0000000a28287981 */ /* 0x000f22000c1e1d00 */
[C---:B------:R-:W-:Y:S01]  /*1560*/  FADD.FTZ R206, R100.reuse, R206 ;  /* 0x000000ce64ce7221 */ /* 0x040fe20000010000 */
[----:B------:R-:W-:Y:S01]  /*1570*/  FFMA.FTZ R9, R100, R106, R9 ;  /* 0x0000006a64097223 */ /* 0x000fe20000010009 */
[----:B------:R-:W-:Y:S01]  /*1580*/  FFMA.FTZ R107, R60, R100, R107 ;  /* 0x000000643c6b7223 */ /* 0x000fe2000001006b */
[C---:B------:R-:W-:Y:S01]  /*1590*/  FADD.FTZ R207, R101.reuse, R207 ;  /* 0x000000cf65cf7221 */ /* 0x040fe20000010000 */
[----:B------:R-:W-:Y:S01]  /*15a0*/  FFMA.FTZ R8, R101, R124, R8 ;  /* 0x0000007c65087223 */ /* 0x000fe20000010008 */
[----:B------:R-:W-:Y:S02]  /*15b0*/  FFMA.FTZ R192, R61, R101, R192 ;  /* 0x000000653dc07223 */ /* 0x000fe400000100c0 */
[----:B------:R-:W0:Y:S02]  /*15c0*/  @P1 LDC.64 R100, c[0x0][0x3b8] ;  /* 0x0000ee00ff641b82 */ /* 0x000e240000000a00 */
[----:B0-----:R-:W-:-:S05]  /*15d0*/  @P1 IMAD.WIDE.U32 R100, R167, 0x4, R100 ;  /* 0x00000004a7641825 */ /* 0x001fca00078e0064 */
[----:B------:R0:W5:Y:S02]  /*15e0*/  @P1 LDG.E R26, desc[UR10][R100.64] ;  /* 0x0000000a641a1981 */ /* 0x000164000c1e1900 */
[----:B0-----:R-:W0:Y:S02]  /*15f0*/  @P0 LDC.64 R100, c[0x0][0x438] ;  /* 0x00010e00ff640b82 */ /* 0x001e240000000a00 */
[----:B0-----:R-:W-:-:S05]  /*1600*/  @P0 IMAD.WIDE.U32 R100, R166, 0x10, R100 ;  /* 0x00000010a6640825 */ /* 0x001fca00078e0064 */
[----:B------:R0:W5:Y:S02]  /*1610*/  @P0 LDG.E.128 R108, desc[UR10][R100.64] ;  /* 0x0000000a646c0981 */ /* 0x000164000c1e1d00 */
[----:B0-----:R-:W0:Y:S01]  /*1620*/  @P1 LDC.64 R100, c[0x0][0x3b8] ;  /* 0x0000ee00ff641b82 */ /* 0x001e220000000a00 */
[C---:B------:R-:W-:Y:S01]  /*1630*/  FADD.FTZ R252, R144.reuse, R252 ;  /* 0x000000fc90fc7221 */ /* 0x040fe20000010000 */
[----:B------:R-:W-:Y:S02]  /*1640*/  FFMA.FTZ R240, R144, R126, R240 ;  /* 0x0000007e90f07223 */ /* 0x000fe400000100f0 */
[----:B------:R-:W4:Y:S01]  /*1650*/  LDL.LU R144, [R1+0x8] ;  /* 0x0000080001907983 */ /* 0x000f220000300800 */
        /* <DEDUP_REMOVED lines=14> */
[----:B0-----:R-:W0:Y:S01]  /*1740*/  LDC.64 R100, c[0x0][0x438] ;  /* 0x00010e00ff647b82 */ /* 0x001e220000000a00 */
[----:B--2---:R-:W-:Y:S01]  /*1750*/  FADD.FTZ R102, R145, R102 ;  /* 0x0000006691667221 */ /* 0x004fe20000010000 */
[----:B---3--:R-:W-:Y:S01]  /*1760*/  FADD.FTZ R141, R146, R141 ;  /* 0x0000008d928d7221 */ /* 0x008fe20000010000 */
[----:B------:R-:W-:-:S03]  /*1770*/  FADD.FTZ R140, -R169, R142 ;  /* 0x0000008ea98c7221 */ /* 0x000fc60000010100 */
[----:B------:R1:W-:Y:S01]  /*1780*/  STL [R1], R102 ;  /* 0x0000006601007387 */ /* 0x0003e20000100800 */
[C---:B------:R-:W-:Y:S01]  /*1790*/  FADD.FTZ R210, R103.reuse, R210 ;  /* 0x000000d267d27221 */ /* 0x040fe20000010000 */
[----:B------:R-:W-:Y:S01]  /*17a0*/  FFMA.FTZ R6, R103, R195, R6 ;  /* 0x000000c367067223 */ /* 0x000fe20000010006 */
[----:B------:R-:W-:Y:S01]  /*17b0*/  FFMA.FTZ R196, R63, R103, R196 ;  /* 0x000000673fc47223 */ /* 0x000fe200000100c4 */
[----:B------:R2:W-:Y:S01]  /*17c0*/  STL [R1+0x4], R141 ;  /* 0x0000048d01007387 */ /* 0x0005e20000100800 */
[----:B------:R-:W-:Y:S01]  /*17d0*/  FMUL.FTZ R140, R165, R140 ;  /* 0x0000008ca58c7220 */ /* 0x000fe20000410000 */
[----:B-1----:R-:W-:Y:S01]  /*17e0*/  FADD.FTZ R102, -R169, R143 ;  /* 0x0000008fa9667221 */ /* 0x002fe20000010100 */
[----:B0-----:R-:W-:-:S04]  /*17f0*/  ISETP.NE.U32.AND P0, PT, R100, RZ, PT ;  /* 0x000000ff6400720c */ /* 0x001fc80003f05070 */
[----:B------:R-:W-:Y:S01]  /*1800*/  ISETP.NE.AND.EX P0, PT, R101, RZ, PT, P0 ;  /* 0x000000ff6500720c */ /* 0x000fe20003f05300 */
[----:B--2---:R-:W-:Y:S01]  /*1810*/  FMUL.FTZ R141, R165, R102 ;  /* 0x00000066a58d7220 */ /* 0x004fe20000410000 */
[----:B------:R-:W-:Y:S01]  /*1820*/  FMUL.FTZ R103, R90, R146 ;  /* 0x000000925a677220 */ /* 0x000fe20000410000 */
[----:B------:R-:W-:Y:S01]  /*1830*/  FMUL.FTZ R102, R91, R147 ;  /* 0x000000935b667220 */ /* 0x000fe20000410000 */
[C---:B------:R-:W-:Y:S01]  /*1840*/  FADD.FTZ R213, R150.reuse, R213 ;  /* 0x000000d596d57221 */ /* 0x040fe20000010000 */
[----:B------:R-:W-:Y:S01]  /*1850*/  FFMA.FTZ R14, R150, R140, R14 ;  /* 0x0000008c960e7223 */ /* 0x000fe2000001000e */
[C---:B------:R-:W-:Y:S01]  /*1860*/  FADD.FTZ R214, R151.reuse, R214 ;  /* 0x000000d697d67221 */ /* 0x040fe20000010000 */
[----:B------:R-:W-:Y:S01]  /*1870*/  FFMA.FTZ R3, R151, R141, R3 ;  /* 0x0000008d97037223 */ /* 0x000fe20000010003 */
[----:B------:R-:W-:Y:S01]  /*1880*/  FFMA.FTZ R150, R66, R150, R103 ;  /* 0x0000009642967223 */ /* 0x000fe20000010067 */
[----:B------:R-:W-:-:S04]  /*1890*/  FFMA.FTZ R151, R67, R151, R102 ;  /* 0x0000009743977223 */ /* 0x000fc80000010066 */
[----:B------:R-:W0:Y:S01]  /*18a0*/  @P0 LDC.64 R102, c[0x0][0x438] ;  /* 0x00010e00ff660b82 */ /* 0x000e220000000a00 */
[C---:B----4-:R-:W-:Y:S01]  /*18b0*/  FADD.FTZ R36, -R169.reuse, R36 ;  /* 0x00000024a9247221 */ /* 0x050fe20000010100 */
[----:B------:R-:W-:Y:S01]  /*18c0*/  FADD.FTZ R142, -R169, R38 ;  /* 0x00000026a98e7221 */ /* 0x000fe20000010100 */
[----:B0-----:R-:W-:-:S05]  /*18d0*/  @P0 IMAD.WIDE.U32 R102, R172, 0x10, R102 ;  /* 0x00000010ac660825 */ /* 0x001fca00078e0066 */
[----:B------:R0:W5:Y:S02]  /*18e0*/  @P0 LDG.E.128 R120, desc[UR10][R102.64] ;  /* 0x0000000a66780981 */ /* 0x000164000c1e1d00 */
[----:B0-----:R-:W-:Y:S01]  /*18f0*/  FADD.FTZ R103, -R169, R37 ;  /* 0x00000025a9677221 */ /* 0x001fe20000010100 */
[----:B------:R-:W-:Y:S01]  /*1900*/  FMUL.FTZ R102, R165, R36 ;  /* 0x00000024a5667220 */ /* 0x000fe20000410000 */
[----:B------:R-:W-:Y:S01]  /*1910*/  FMUL.FTZ R37, R92, R40 ;  /* 0x000000285c257220 */ /* 0x000fe20000410000 */
[C---:B------:R-:W-:Y:S02]  /*1920*/  FADD.FTZ R36, R96.reuse, R31 ;  /* 0x0000001f60247221 */ /* 0x040fe40000010000 */
[----:B------:R-:W-:Y:S01]  /*1930*/  FFMA.FTZ R38, R96, R102, R30 ;  /* 0x0000006660267223 */ /* 0x000fe2000001001e */
[----:B------:R-:W-:Y:S01]  /*1940*/  FFMA.FTZ R96, R68, R96, R37 ;  /* 0x0000006044607223 */ /* 0x000fe20000010025 */
[C---:B------:R-:W-:Y:S01]  /*1950*/  FADD.FTZ R37, R40.reuse, R32 ;  /* 0x0000002028257221 */ /* 0x040fe20000010000 */
[----:B------:R-:W-:-:S02]  /*1960*/  FFMA.FTZ R40, R40, R102, R33 ;  /* 0x0000006628287223 */ /* 0x000fc40000010021 */
[----:B------:R-:W0:Y:S01]  /*1970*/  LDC.64 R32, c[0x0][0x3b0] ;  /* 0x0000ec00ff207b82 */ /* 0x000e220000000a00 */
[----:B------:R-:W-:Y:S01]  /*1980*/  FMUL.FTZ R103, R165, R103 ;  /* 0x00000067a5677220 */ /* 0x000fe20000410000 */
[----:B------:R-:W-:Y:S01]  /*1990*/  FADD.FTZ R39, -R169, R39 ;  /* 0x00000027a9277221 */ /* 0x000fe20000010100 */
[----:B------:R-:W-:Y:S01]  /*19a0*/  FMUL.FTZ R30, R93, R41 ;  /* 0x000000295d1e7220 */ /* 0x000fe20000410000 */
[C---:B------:R-:W-:Y:S01]  /*19b0*/  FADD.FTZ R152, R97.reuse, R152 ;  /* 0x0000009861987221 */ /* 0x040fe20000010000 */
[----:B------:R-:W-:Y:S01]  /*19c0*/  FFMA.FTZ R35, R97, R103, R35 ;  /* 0x0000006761237223 */ /* 0x000fe20000010023 */
[----:B------:R-:W-:Y:S01]  /*19d0*/  FMUL.FTZ R142, R165, R142 ;  /* 0x0000008ea58e7220 */ /* 0x000fe20000410000 */
[----:B------:R-:W-:Y:S01]  /*19e0*/  FFMA.FTZ R97, R69, R97, R30 ;  /* 0x0000006145617223 */ /* 0x000fe2000001001e */
[----:B------:R-:W-:Y:S01]  /*19f0*/  FMUL.FTZ R143, R165, R39 ;  /* 0x00000027a58f7220 */ /* 0x000fe20000410000 */
        /* <DEDUP_REMOVED lines=8> */
[----:B0-----:R-:W-:-:S05]  /*1a80*/  IMAD.WIDE.U32 R30, R167, 0x4, R32 ;  /* 0x00000004a71e7825 */ /* 0x001fca00078e0020 */
[----:B------:R0:W5:Y:S02]  /*1a90*/  LDG.E R39, desc[UR10][R30.64] ;  /* 0x0000000a1e277981 */ /* 0x000164000c1e1900 */
[----:B0-----:R-:W-:-:S05]  /*1aa0*/  IMAD.WIDE.U32 R30, R166, 0x4, R32 ;  /* 0x00000004a61e7825 */ /* 0x001fca00078e0020 */
[----:B------:R0:W5:Y:S02]  /*1ab0*/  LDG.E R222, desc[UR10][R30.64] ;  /* 0x0000000a1ede7981 */ /* 0x000164000c1e1900 */
[----:B0-----:R-:W-:-:S05]  /*1ac0*/  IMAD.WIDE.U32 R30, R164, 0x4, R32 ;  /* 0x00000004a41e7825 */ /* 0x001fca00078e0020 */
[----:B------:R0:W5:Y:S01]  /*1ad0*/  LDG.E R169, desc[UR10][R30.64] ;  /* 0x0000000a1ea97981 */ /* 0x000162000c1e1900 */
[----:B------:R-:W-:Y:S01]  /*1ae0*/  FFMA.FTZ R242, R146, R140, R242 ;  /* 0x0000008c92f27223 */ /* 0x000fe200000100f2 */
[----:B0-----:R-:W-:-:S05]  /*1af0*/  IMAD.WIDE.U32 R30, R168, 0x4, R32 ;  /* 0x00000004a81e7825 */ /* 0x001fca00078e0020 */
[----:B------:R0:W5:Y:S01]  /*1b00*/  LDG.E R146, desc[UR10][R30.64] ;  /* 0x0000000a1e927981 */ /* 0x000162000c1e1900 */
[----:B------:R-:W-:Y:S01]  /*1b10*/  FFMA.FTZ R241, R145, R127, R241 ;  /* 0x0000007f91f17223 */ /* 0x000fe200000100f1 */
[----:B0-----:R-:W-:-:S05]  /*1b20*/  IMAD.WIDE.U32 R30, R172, 0x4, R32 ;  /* 0x00000004ac1e7825 */ /* 0x001fca00078e0020 */
[----:B------:R0:W5:Y:S02]  /*1b30*/  LDG.E R145, desc[UR10][R30.64] ;  /* 0x0000000a1e917981 */ /* 0x000164000c1e1900 */
[----:B0-----:R-:W0:Y:S02]  /*1b40*/  @P1 LDC.64 R30, c[0x0][0x3b8] ;  /* 0x0000ee00ff1e1b82 */ /* 0x001e240000000a00 */
[----:B0-----:R-:W-:-:S05]  /*1b50*/  @P1 IMAD.WIDE.U32 R30, R172, 0x4, R30 ;  /* 0x00000004ac1e1825 */ /* 0x001fca00078e001e */
[----:B------:R0:W5:Y:S02]  /*1b60*/  @P1 LDG.E R163, desc[UR10][R30.64] ;  /* 0x0000000a1ea31981 */ /* 0x000164000c1e1900 */
[----:B0-----:R-:W0:Y:S01]  /*1b70*/  @P0 LDC.64 R30, c[0x0][0x438] ;  /* 0x00010e00ff1e0b82 */ /* 0x001e220000000a00 */
[----:B------:R-:W-:Y:S01]  /*1b80*/  FADD.FTZ R144, R147, R144 ;  /* 0x0000009093907221 */ /* 0x000fe20000010000 */
[----:B------:R-:W-:-:S04]  /*1b90*/  IMAD.WIDE.U32 R32, R125, 0x4, R32 ;  /* 0x000000047d207825 */ /* 0x000fc800078e0020 */
[C---:B------:R-:W-:Y:S01]  /*1ba0*/  FADD.FTZ R162, R41.reuse, R162 ;  /* 0x000000a229a27221 */ /* 0x040fe20000010000 */
[----:B------:R-:W-:Y:S01]  /*1bb0*/  FFMA.FTZ R153, R41, R103, R153 ;  /* 0x0000006729997223 */ /* 0x000fe20000010099 */
[----:B------:R1:W-:Y:S01]  /*1bc0*/  STL [R1+0x8], R144 ;  /* 0x0000089001007387 */ /* 0x0003e20000100800 */
[----:B------:R-:W-:Y:S01]  /*1bd0*/  FFMA.FTZ R41, R0, R171, RZ ;  /* 0x000000ab00297223 */ /* 0x000fe200000100ff */
[----:B0-----:R-:W-:Y:S02]  /*1be0*/  @P0 IMAD.WIDE.U32 R30, R125, 0x10, R30 ;  /* 0x000000107d1e0825 */ /* 0x001fe400078e001e */
[----:B-1----:R-:W5:Y:S04]  /*1bf0*/  LDG.E R144, desc[UR10][R32.64] ;  /* 0x0000000a20907981 */ /* 0x002f68000c1e1900 */
[----:B------:R0:W5:Y:S02]  /*1c00*/  @P0 LDG.E.128 R136, desc[UR10][R30.64] ;  /* 0x0000000a1e880981 */ /* 0x000164000c1e1d00 */
[----:B0-----:R-:W0:Y:S01]  /*1c10*/  @P1 LDC.64 R30, c[0x0][0x3b8] ;  /* 0x0000ee00ff1e1b82 */ /* 0x001e220000000a00 */
[----:B------:R-:W-:Y:S01]  /*1c20*/  FADD.FTZ R32, RZ, R171 ;  /* 0x000000abff207221 */ /* 0x000fe20000010000 */
[----:B------:R-:W-:-:S03]  /*1c30*/  FFMA.FTZ R41, R170, R173, R41 ;  /* 0x000000adaa297223 */ /* 0x000fc60000010029 */
        /* <DEDUP_REMOVED lines=11> */
[----:B0-----:R-:W-:-:S04]  /*1cf0*/  @P1 IMAD.WIDE.U32 R30, R125, 0x4, R30 ;  /* 0x000000047d1e1825 */ /* 0x001fc800078e001e */
[----:B------:R-:W-:Y:S01]  /*1d00*/  FADD.FTZ R42, R183, R42 ;  /* 0x0000002ab72a7221 */ /* 0x000fe20000010000 */
[----:B------:R0:W5:Y:S02]  /*1d10*/  @P1 LDG.E R34, desc[UR10][R30.64] ;  /* 0x0000000a1e221981 */ /* 0x000164000c1e1900 */
[----:B0-----:R-:W-:Y:S01]  /*1d20*/  FFMA.FTZ R30, R182, R183, R33 ;  /* 0x000000b7b61e7223 */ /* 0x001fe20000010021 */
        /* <DEDUP_REMOVED lines=28> */
[----:B------:R-:W-:Y:S01]  /*1ef0*/  UISETP.NE.AND UP0, UPT, UR15, URZ, UPT ;  /* 0x000000ff0f00728c */ /* 0x000fe2000bf05270 */
[----:B------:R-:W-:Y:S02]  /*1f00*/  FADD.FTZ R31, R30, R97 ;  /* 0x000000611e1f7221 */ /* 0x000fe40000010000 */
[----:B------:R-:W-:Y:S01]  /*1f10*/  FFMA.FTZ R33, R103, R97, R32 ;  /* 0x0000006167217223 */ /* 0x000fe20000010020 */
[----:B------:R-:W-:Y:S01]  /*1f20*/  UMOV UR4, 0xffffffff ;  /* 0xffffffff00047882 */ /* 0x000fe20000000000 */
[----:B------:R-:W-:Y:S01]  /*1f30*/  ISETP.NE.U32.AND P2, PT, RZ, UR12, PT ;  /* 0x0000000cff007c0c */ /* 0x000fe2000bf45070 */
[----:B------:R-:W-:Y:S01]  /*1f40*/  FADD.FTZ R30, R31, R98 ;  /* 0x000000621f1e7221 */ /* 0x000fe20000010000 */
[----:B------:R-:W-:Y:S01]  /*1f50*/  FFMA.FTZ R42, R142, R98, R33 ;  /* 0x000000628e2a7223 */ /* 0x000fe20000010021 */
[----:B------:R-:W-:Y:S01]  /*1f60*/  PLOP3.LUT P3, PT, PT, PT, UP0, 0x80, 0x8 ;  /* 0x000000000008781c */ /* 0x000fe20003f6f008 */
[----:B------:R-:W-:Y:S01]  /*1f70*/  FFMA.FTZ R243, R147, R141, R243 ;  /* 0x0000008d93f37223 */ /* 0x000fe200000100f3 */
[C---:B------:R-:W-:Y:S01]  /*1f80*/  FADD.FTZ R160, R43.reuse, R160 ;  /* 0x000000a02ba07221 */ /* 0x040fe20000010000 */
[----:B------:R-:W-:Y:S01]  /*1f90*/  FFMA.FTZ R161, R43, R143, R161 ;  /* 0x0000008f2ba17223 */ /* 0x000fe200000100a1 */
[----:B------:R-:W-:Y:S01]  /*1fa0*/  ISETP.NE.AND.EX P2, PT, RZ, UR13, PT, P2 ;  /* 0x0000000dff007c0c */ /* 0x000fe2000bf45320 */
[----:B------:R-:W-:Y:S01]  /*1fb0*/  FFMA.FTZ R42, R143, R99, R42 ;  /* 0x000000638f2a7223 */ /* 0x000fe2000001002a */
[----:B------:R-:W-:Y:S01]  /*1fc0*/  FADD.FTZ R41, R30, R99 ;  /* 0x000000631e297221 */ /* 0x000fe20000010000 */
[----:B------:R-:W-:Y:S10]  /*1fd0*/  BRA.DIV UR4, `(.L_x_4663) ;  /* 0x00000076046c7947 */ /* 0x000ff4000b800000 */
[----:B------:R-:W0:Y:S01]  /*1fe0*/  SHFL.BFLY PT, R147, R41, 0x1, 0x1f ;  /* 0x0c201f0029937f89 */ /* 0x000e2200000e0000 */
[----:B------:R-:W-:Y:S02]  /*1ff0*/  MOV R30, R38 ;  /* 0x00000026001e7202 */ /* 0x000fe40000000f00 */
[----:B------:R-:W-:Y:S02]  /*2000*/  MOV R31, R36 ;  /* 0x00000024001f7202 */ /* 0x000fe40000000f00 */
[----:B------:R-:W-:Y:S02]  /*2010*/  MOV R33, R40 ;  /* 0x0000002800217202 */ /* 0x000fe40000000f00 */
[----:B------:R-:W-:Y:S01]  /*2020*/  MOV R32, R37 ;  /* 0x0000002500207202 */ /* 0x000fe20000000f00 */
        /* <DEDUP_REMOVED lines=13> */
[----:B------:R-:W0:Y:S04]  /*2100*/  SHFL.BFLY PT, R147, R42, 0x8, 0x1f ;  /* 0x0d001f002a937f89 */ /* 0x000e2800000e0000 */
[----:B------:R1:W2:Y:S01]  /*2110*/  SHFL.BFLY PT, R43, R41, 0x10, 0x1f ;  /* 0x0e001f00292b7f89 */ /* 0x0002a200000e0000 */
[----:B0-----:R-:W-:-:S05]  /*2120*/  FADD.FTZ R42, R42, R147 ;  /* 0x000000932a2a7221 */ /* 0x001fca0000010000 */
[----:B--2---:R1:W0:Y:S02]  /*2130*/  SHFL.BFLY PT, R147, R42, 0x10, 0x1f ;  /* 0x0e001f002a937f89 */ /* 0x00422400000e0000 */
.L_x_4724:
        /* <DEDUP_REMOVED lines=26> */
[C---:B-----5:R-:W-:Y:S01]  /*22e0*/  LOP3.LUT P2, RZ, R39.reuse, 0xff, RZ, 0xc0, !PT ;  /* 0x000000ff27ff7812 */ /* 0x060fe2000784c0ff */
[----:B------:R-:W-:Y:S01]  /*22f0*/  FMUL.FTZ R0, R0, UR6 ;  /* 0x0000000600007c20 */ /* 0x000fe20008410000 */
[C---:B------:R-:W-:Y:S01]  /*2300*/  LOP3.LUT P4, RZ, R39.reuse, 0xff00, RZ, 0xc0, !PT ;  /* 0x0000ff0027ff7812 */ /* 0x040fe2000788c0ff */
[----:B------:R-:W-:Y:S01]  /*2310*/  FMUL.FTZ R170, R170, UR6 ;  /* 0x00000006aaaa7c20 */ /* 0x000fe20008410000 */
[C---:B------:R-:W-:Y:S01]  /*2320*/  LOP3.LUT P5, RZ, R39.reuse, 0xff0000, RZ, 0xc0, !PT ;  /* 0x00ff000027ff7812 */ /* 0x040fe200078ac0ff */
[----:B------:R-:W-:Y:S01]  /*2330*/  FMUL.FTZ R176, R176, UR6 ;  /* 0x00000006b0b07c20 */ /* 0x000fe20008410000 */
[----:B------:R-:W-:Y:S01]  /*2340*/  ISETP.GE.U32.AND P6, PT, R39, 0x1000000, PT ;  /* 0x010000002700780c */ /* 0x000fe20003fc6070 */
[----:B------:R-:W-:Y:S01]  /*2350*/  FMUL.FTZ R39, R36, UR6 ;  /* 0x0000000624277c20 */ /* 0x000fe20008410000 */
[----:B------:R-:W-:-:S02]  /*2360*/  SEL R36, R0, RZ, P2 ;  /* 0x000000ff00247207 */ /* 0x000fc40001000000 */
[----:B------:R-:W-:Y:S02]  /*2370*/  SEL R37, R170, RZ, P4 ;  /* 0x000000ffaa257207 */ /* 0x000fe40002000000 */
[----:B------:R-:W-:Y:S02]  /*2380*/  SEL R38, R176, RZ, P5 ;  /* 0x000000ffb0267207 */ /* 0x000fe40002800000 */
[----:B------:R-:W-:Y:S01]  /*2390*/  SEL R39, R39, RZ, P6 ;  /* 0x000000ff27277207 */ /* 0x000fe20003000000 */
[----:B------:R-:W-:Y:S06]  /*23a0*/  BRA `(.L_x_4667) ;  /* 0x0000000c00807947 */ /* 0x000fec0003800000 */
.L_x_4666:
        /* <DEDUP_REMOVED lines=14> */
[----:B------:R-:W-:Y:S01]  /*2490*/  LOP3.LUT P4, RZ, R39, 0xff00, RZ, 0xc0, !PT ;  /* 0x0000ff0027ff7812 */ /* 0x000fe2000788c0ff */
        /* <DEDUP_REMOVED lines=10> */
.L_x_4665:
        /* <DEDUP_REMOVED lines=13> */
[----:B-----5:R-:W-:Y:S01]  /*2610*/  LOP3.LUT P2, RZ, R39, 0xff, RZ, 0xc0, !PT ;  /* 0x000000ff27ff7812 */ /* 0x020fe2000784c0ff */
[----:B------:R-:W-:Y:S01]  /*2620*/  FFMA.FTZ R0, R165, R0, R44 ;  /* 0x00000000a5007223 */ /* 0x000fe2000001002c */
[----:B------:R-:W-:Y:S01]  /*2630*/  LOP3.LUT P4, RZ, R39, 0xff00, RZ, 0xc0, !PT ;  /* 0x0000ff0027ff7812 */ /* 0x000fe2000788c0ff */
[----:B------:R-:W-:Y:S01]  /*2640*/  FFMA.FTZ R36, R165, R36, R45 ;  /* 0x00000024a5247223 */ /* 0x000fe2000001002d */
[----:B------:R-:W-:Y:S01]  /*2650*/  LOP3.LUT P5, RZ, R39, 0xff0000, RZ, 0xc0, !PT ;  /* 0x00ff000027ff7812 */ /* 0x000fe200078ac0ff */
[----:B------:R-:W-:Y:S01]  /*2660*/  FFMA.FTZ R38, R165, R37, R46 ;  /* 0x00000025a5267223 */ /* 0x000fe2000001002e */
[----:B------:R-:W-:Y:S01]  /*2670*/  ISETP.GE.U32.AND P6, PT, R39, 0x1000000, PT ;  /* 0x010000002700780c */ /* 0x000fe20003fc6070 */
        /* <DEDUP_REMOVED lines=10> */
.L_x_4668:
        /* <DEDUP_REMOVED lines=25> */
.L_x_4664:
        /* <DEDUP_REMOVED lines=41> */
.L_x_4670:
        /* <DEDUP_REMOVED lines=33> */
.L_x_4669:
        /* <DEDUP_REMOVED lines=18> */
[----:B------:R-:W-:Y:S01]  /*2e70*/  FMUL.FTZ R170, R170, UR6 ;  /* 0x00000006aaaa7c20 */ /* 0x000fe20008410000 */
[C---:B------:R-:W-:Y:S01]  /*2e80*/  LOP3.LUT P6, RZ, R39.reuse, 0xff00, RZ, 0xc0, !PT ;  /* 0x0000ff0027ff7812 */ /* 0x040fe200078cc0ff */
[----:B------:R-:W-:Y:S01]  /*2e90*/  FMUL.FTZ R135, R38, UR6 ;  /* 0x0000000626877c20 */ /* 0x000fe20008410000 */
[----:B------:R-:W-:-:S02]  /*2ea0*/  ISETP.GE.U32.AND P4, PT, R39, 0x1000000, PT ;  /* 0x010000002700780c */ /* 0x000fc40003f86070 */
[----:B------:R-:W-:Y:S02]  /*2eb0*/  SEL R36, R0, RZ, P5 ;  /* 0x000000ff00247207 */ /* 0x000fe40002800000 */
[----:B------:R-:W-:Y:S02]  /*2ec0*/  LOP3.LUT P5, RZ, R26, 0xff, RZ, 0xc0, !PT ;  /* 0x000000ff1aff7812 */ /* 0x000fe400078ac0ff */
[----:B------:R-:W-:Y:S02]  /*2ed0*/  LOP3.LUT P2, RZ, R39, 0xff0000, RZ, 0xc0, !PT ;  /* 0x00ff000027ff7812 */ /* 0x000fe4000784c0ff */
[----:B------:R-:W-:Y:S01]  /*2ee0*/  SEL R132, R0, RZ, P5 ;  /* 0x000000ff00847207 */ /* 0x000fe20002800000 */
[----:B------:R-:W-:Y:S01]  /*2ef0*/  FFMA.FTZ R0, R165, R37, R46 ;  /* 0x00000025a5007223 */ /* 0x000fe2000001002e */
[----:B------:R-:W-:Y:S02]  /*2f00*/  LOP3.LUT P5, RZ, R26, 0xff00, RZ, 0xc0, !PT ;  /* 0x0000ff001aff7812 */ /* 0x000fe400078ac0ff */
[----:B------:R-:W-:Y:S01]  /*2f10*/  SEL R37, R170, RZ, P6 ;  /* 0x000000ffaa257207 */ /* 0x000fe20003000000 */
[----:B------:R-:W-:Y:S01]  /*2f20*/  FMUL.FTZ R0, R0, UR6 ;  /* 0x0000000600007c20 */ /* 0x000fe20008410000 */
        /* <DEDUP_REMOVED lines=8> */
.L_x_4671:
        /* <DEDUP_REMOVED lines=31> */
[----:B------:R-:W-:-:S07]  /*31a0*/  SEL R135, R135, RZ, P5 ;  /* 0x000000ff87877207 */ /* 0x000fce0002800000 */
.L_x_4667:
[----:B------:R-:W-:Y:S01]  /*31b0*/  ISETP.NE.U32.AND P2, PT, RZ, UR4, PT ;  /* 0x00000004ff007c0c */ /* 0x000fe2000bf45070 */
[----:B------:R-:W0:Y:S03]  /*31c0*/  LDC.64 R170, c[0x0][0x468] ;  /* 0x00011a00ffaa7b82 */ /* 0x000e260000000a00 */
[----:B------:R-:W-:-:S05]  /*31d0*/  ISETP.NE.AND.EX P2, PT, RZ, UR5, PT, P2 ;  /* 0x00000005ff007c0c */ /* 0x000fca000bf45320 */
[----:B-1----:R-:W1:Y:S08]  /*31e0*/  @P1 LDC.64 R40, c[0x0][0x470] ;  /* 0x00011c00ff281b82 */ /* 0x002e700000000a00 */
        /* <DEDUP_REMOVED lines=21> */
[----:B------:R-:W-:Y:S01]  /*3340*/  LOP3.LUT P4, RZ, R27, 0xff, RZ, 0xc0, !PT ;  /* 0x000000ff1bff7812 */ /* 0x000fe2000788c0ff */
[----:B0-----:R-:W-:Y:S01]  /*3350*/  FMUL.FTZ R132, R128, UR6 ;  /* 0x0000000680847c20 */ /* 0x001fe20008410000 */
[----:B------:R-:W-:Y:S01]  /*3360*/  FFMA.FTZ R130, R165, R182, R110 ;  /* 0x000000b6a5827223 */ /* 0x000fe2000001006e */
        /* <DEDUP_REMOVED lines=8> */
[C---:B------:R-:W-:Y:S02]  /*33f0*/  LOP3.LUT P4, RZ, R222.reuse, 0xff0000, RZ, 0xc0, !PT ;  /* 0x00ff0000deff7812 */ /* 0x040fe4000788c0ff */
[C---:B------:R-:W-:Y:S02]  /*3400*/  SEL R37, R133.reuse, RZ, P6 ;  /* 0x000000ff85257207 */ /* 0x040fe40003000000 */
[----:B------:R-:W-:Y:S02]  /*3410*/  ISETP.GE.U32.AND P6, PT, R222, 0x1000000, PT ;  /* 0x01000000de00780c */ /* 0x000fe40003fc6070 */
[----:B------:R-:W-:Y:S02]  /*3420*/  SEL R133, R133, RZ, P5 ;  /* 0x000000ff85857207 */ /* 0x000fe40002800000 */
[----:B------:R-:W-:Y:S02]  /*3430*/  SEL R38, R134, RZ, P4 ;  /* 0x000000ff86267207 */ /* 0x000fe40002000000 */
[----:B------:R-:W-:-:S02]  /*3440*/  LOP3.LUT P5, RZ, R27, 0xff0000, RZ, 0xc0, !PT ;  /* 0x00ff00001bff7812 */ /* 0x000fc400078ac0ff */
[----:B------:R-:W-:Y:S02]  /*3450*/  ISETP.GE.U32.AND P4, PT, R27, 0x1000000, PT ;  /* 0x010000001b00780c */ /* 0x000fe40003f86070 */
[C---:B------:R-:W-:Y:S02]  /*3460*/  SEL R39, R135.reuse, RZ, P6 ;  /* 0x000000ff87277207 */ /* 0x040fe40003000000 */
[----:B------:R-:W-:Y:S02]  /*3470*/  SEL R134, R134, RZ, P5 ;  /* 0x000000ff86867207 */ /* 0x000fe40002800000 */
[----:B------:R-:W-:Y:S01]  /*3480*/  SEL R135, R135, RZ, P4 ;  /* 0x000000ff87877207 */ /* 0x000fe20002000000 */
[----:B------:R-:W-:Y:S06]  /*3490*/  BRA `(.L_x_4675) ;  /* 0x0000000c00287947 */ /* 0x000fec0003800000 */
.L_x_4674:
        /* <DEDUP_REMOVED lines=10> */
[----:B------:R-:W-:Y:S01]  /*3540*/  LOP3.LUT P4, RZ, R27, 0xff, RZ, 0xc0, !PT ;  /* 0x000000ff1bff7812 */ /* 0x000fe2000788c0ff */
[----:B------:R-:W-:Y:S01]  /*3550*/  FFMA.FTZ R182, R165, R182, R110 ;  /* 0x000000b6a5b67223 */ /* 0x000fe2000001006e */
[----:B------:R-:W-:Y:S01]  /*3560*/  FMUL.FTZ R178, R178, UR6 ;  /* 0x00000006b2b27c20 */ /* 0x000fe20008410000 */
[----:B------:R-:W-:Y:S01]  /*3570*/  FADD.FTZ R0, R187, -R0 ;  /* 0x80000000bb007221 */ /* 0x000fe20000010000 */
[----:B------:R-:W-:Y:S01]  /*3580*/  FMUL.FTZ R180, R180, UR6 ;  /* 0x00000006b4b47c20 */ /* 0x000fe20008410000 */
[----:B------:R-:W-:Y:S01]  /*3590*/  FMUL.FTZ R182, R182, UR6 ;  /* 0x00000006b6b67c20 */ /* 0x000fe20008410000 */
[----:B------:R-:W-:Y:S01]  /*35a0*/  LOP3.LUT P6, RZ, R222, 0xff00, RZ, 0xc0, !PT ;  /* 0x0000ff00deff7812 */ /* 0x000fe200078cc0ff */
[----:B------:R-:W-:Y:S01]  /*35b0*/  FFMA.FTZ R0, R165, R0, R111 ;  /* 0x00000000a5007223 */ /* 0x000fe2000001006f */
[----:B0-----:R-:W-:-:S02]  /*35c0*/  SEL R36, R178, RZ, P5 ;  /* 0x000000ffb2247207 */ /* 0x001fc40002800000 */
[----:B------:R-:W-:Y:S01]  /*35d0*/  SEL R132, R178, RZ, P4 ;  /* 0x000000ffb2847207 */ /* 0x000fe20002000000 */
[----:B------:R-:W-:Y:S01]  /*35e0*/  FMUL.FTZ R0, R0, UR6 ;  /* 0x0000000600007c20 */ /* 0x000fe20008410000 */
[----:B------:R-:W-:Y:S02]  /*35f0*/  LOP3.LUT P5, RZ, R27, 0xff00, RZ, 0xc0, !PT ;  /* 0x0000ff001bff7812 */ /* 0x000fe400078ac0ff */
[----:B------:R-:W-:Y:S02]  /*3600*/  LOP3.LUT P4, RZ, R222, 0xff0000, RZ, 0xc0, !PT ;  /* 0x00ff0000deff7812 */ /* 0x000fe4000788c0ff */
[C---:B------:R-:W-:Y:S02]  /*3610*/  SEL R37, R180.reuse, RZ, P6 ;  /* 0x000000ffb4257207 */ /* 0x040fe40003000000 */
[----:B------:R-:W-:Y:S02]  /*3620*/  SEL R133, R180, RZ, P5 ;  /* 0x000000ffb4857207 */ /* 0x000fe40002800000 */
[----:B------:R-:W-:-:S02]  /*3630*/  SEL R38, R182, RZ, P4 ;  /* 0x000000ffb6267207 */ /* 0x000fc40002000000 */
[----:B------:R-:W-:Y:S02]  /*3640*/  ISETP.GE.U32.AND P6, PT, R222, 0x1000000, PT ;  /* 0x01000000de00780c */ /* 0x000fe40003fc6070 */
[C---:B------:R-:W-:Y:S02]  /*3650*/  LOP3.LUT P5, RZ, R27.reuse, 0xff0000, RZ, 0xc0, !PT ;  /* 0x00ff00001bff7812 */ /* 0x040fe400078ac0ff */
[----:B------:R-:W-:Y:S02]  /*3660*/  ISETP.GE.U32.AND P4, PT, R27, 0x1000000, PT ;  /* 0x010000001b00780c */ /* 0x000fe40003f86070 */
[----:B------:R-:W-:Y:S02]  /*3670*/  SEL R134, R182, RZ, P5 ;  /* 0x000000ffb6867207 */ /* 0x000fe40002800000 */
[C---:B------:R-:W-:Y:S02]  /*3680*/  SEL R39, R0.reuse, RZ, P6 ;  /* 0x000000ff00277207 */ /* 0x040fe40003000000 */
[----:B------:R-:W-:Y:S01]  /*3690*/  SEL R135, R0, RZ, P4 ;  /* 0x000000ff00877207 */ /* 0x000fe20002000000 */
[----:B------:R-:W-:Y:S06]  /*36a0*/  BRA `(.L_x_4675) ;  /* 0x0000000800a47947 */ /* 0x000fec0003800000 */
.L_x_4673:
        /* <DEDUP_REMOVED lines=12> */
[----:B------:R-:W-:Y:S01]  /*3770*/  LOP3.LUT P4, RZ, R27, 0xff, RZ, 0xc0, !PT ;  /* 0x000000ff1bff7812 */ /* 0x000fe2000788c0ff */
[----:B0-----:R-:W-:Y:S01]  /*3780*/  FMUL.FTZ R132, R128, UR6 ;  /* 0x0000000680847c20 */ /* 0x001fe20008410000 */
[----:B------:R-:W-:Y:S01]  /*3790*/  FMUL.FTZ R130, R165, R182 ;  /* 0x000000b6a5827220 */ /* 0x000fe20000410000 */
[----:B------:R-:W-:Y:S01]  /*37a0*/  FMUL.FTZ R133, R129, UR6 ;  /* 0x0000000681857c20 */ /* 0x000fe20008410000 */
[----:B------:R-:W-:Y:S01]  /*37b0*/  LOP3.LUT P6, RZ, R222, 0xff00, RZ, 0xc0, !PT ;  /* 0x0000ff00deff7812 */ /* 0x000fe200078cc0ff */
[----:B------:R-:W-:Y:S01]  /*37c0*/  FMUL.FTZ R131, R165, R0 ;  /* 0x00000000a5837220 */ /* 0x000fe20000410000 */
        /* <DEDUP_REMOVED lines=16> */
.L_x_4676:
        /* <DEDUP_REMOVED lines=10> */
[----:B------:R-:W-:Y:S01]  /*3970*/  LOP3.LUT P4, RZ, R27, 0xff, RZ, 0xc0, !PT ;  /* 0x000000ff1bff7812 */ /* 0x000fe2000788c0ff */
[----:B------:R-:W-:Y:S01]  /*3980*/  FMUL.FTZ R182, R165, R182 ;  /* 0x000000b6a5b67220 */ /* 0x000fe20000410000 */
[----:B------:R-:W-:Y:S01]  /*3990*/  FMUL.FTZ R178, R178, UR6 ;  /* 0x00000006b2b27c20 */ /* 0x000fe20008410000 */
[----:B------:R-:W-:Y:S01]  /*39a0*/  FADD.FTZ R0, R187, -R0 ;  /* 0x80000000bb007221 */ /* 0x000fe20000010000 */
[----:B------:R-:W-:Y:S01]  /*39b0*/  FMUL.FTZ R180, R180, UR6 ;  /* 0x00000006b4b47c20 */ /* 0x000fe20008410000 */
[----:B------:R-:W-:Y:S01]  /*39c0*/  FMUL.FTZ R182, R182, UR6 ;  /* 0x00000006b6b67c20 */ /* 0x000fe20008410000 */
[----:B------:R-:W-:Y:S01]  /*39d0*/  LOP3.LUT P6, RZ, R222, 0xff00, RZ, 0xc0, !PT ;  /* 0x0000ff00deff7812 */ /* 0x000fe200078cc0ff */
[----:B------:R-:W-:Y:S01]  /*39e0*/  FMUL.FTZ R0, R165, R0 ;  /* 0x00000000a5007220 */ /* 0x000fe20000410000 */
        /* <DEDUP_REMOVED lines=15> */
.L_x_4672:
        /* <DEDUP_REMOVED lines=11> */
[----:B------:R-:W-:Y:S01]  /*3b90*/  LOP3.LUT P6, RZ, R222, 0xff, RZ, 0xc0, !PT ;  /* 0x000000ffdeff7812 */ /* 0x000fe200078cc0ff */
[C---:B------:R-:W-:Y:S01]  /*3ba0*/  FFMA.FTZ R129, R165.reuse, R180, R109 ;  /* 0x000000b4a5817223 */ /* 0x040fe2000001006d */
[C---:B------:R-:W-:Y:S01]  /*3bb0*/  FFMA.FTZ R130, R165.reuse, R183, R110 ;  /* 0x000000b7a5827223 */ /* 0x040fe2000001006e */
[----:B0-----:R-:W-:Y:S01]  /*3bc0*/  FMUL.FTZ R36, R128, UR6 ;  /* 0x0000000680247c20 */ /* 0x001fe20008410000 */
        /* <DEDUP_REMOVED lines=12> */
.L_x_4678:
        /* <DEDUP_REMOVED lines=12> */
[----:B------:R-:W-:Y:S01]  /*3d50*/  FMUL.FTZ R178, R178, UR6 ;  /* 0x00000006b2b27c20 */ /* 0x000fe20008410000 */
[----:B------:R-:W-:Y:S01]  /*3d60*/  FFMA.FTZ R0, R165, R0, R111 ;  /* 0x00000000a5007223 */ /* 0x000fe2000001006f */
[----:B------:R-:W-:Y:S01]  /*3d70*/  FMUL.FTZ R180, R180, UR6 ;  /* 0x00000006b4b47c20 */ /* 0x000fe20008410000 */
[----:B------:R-:W-:Y:S01]  /*3d80*/  FMUL.FTZ R183, R183, UR6 ;  /* 0x00000006b7b77c20 */ /* 0x000fe20008410000 */
[----:B------:R-:W-:Y:S01]  /*3d90*/  LOP3.LUT P5, RZ, R222, 0xff00, RZ, 0xc0, !PT ;  /* 0x0000ff00deff7812 */ /* 0x000fe200078ac0ff */
[----:B------:R-:W-:Y:S01]  /*3da0*/  FMUL.FTZ R0, R0, UR6 ;  /* 0x0000000600007c20 */ /* 0x000fe20008410000 */
[----:B0-----:R-:W-:-:S02]  /*3db0*/  SEL R36, R178, RZ, P6 ;  /* 0x000000ffb2247207 */ /* 0x001fc40003000000 */
[C---:B------:R-:W-:Y:S02]  /*3dc0*/  LOP3.LUT P4, RZ, R222.reuse, 0xff0000, RZ, 0xc0, !PT ;  /* 0x00ff0000deff7812 */ /* 0x040fe4000788c0ff */
[----:B------:R-:W-:Y:S02]  /*3dd0*/  ISETP.GE.U32.AND P6, PT, R222, 0x1000000, PT ;  /* 0x01000000de00780c */ /* 0x000fe40003fc6070 */
[----:B------:R-:W-:Y:S02]  /*3de0*/  SEL R37, R180, RZ, P5 ;  /* 0x000000ffb4257207 */ /* 0x000fe40002800000 */
[----:B------:R-:W-:Y:S02]  /*3df0*/  SEL R38, R183, RZ, P4 ;  /* 0x000000ffb7267207 */ /* 0x000fe40002000000 */
[----:B------:R-:W-:Y:S01]  /*3e00*/  SEL R39, R0, RZ, P6 ;  /* 0x000000ff00277207 */ /* 0x000fe20003000000 */
[----:B------:R-:W-:Y:S06]  /*3e10*/  BRA `(.L_x_4675) ;  /* 0x0000000000c87947 */ /* 0x000fec0003800000 */
.L_x_4677:
        /* <DEDUP_REMOVED lines=10> */
[----:B------:R-:W-:Y:S01]  /*3ec0*/  LOP3.LUT P6, RZ, R222, 0xff, RZ, 0xc0, !PT ;  /* 0x000000ffdeff7812 */ /* 0x000fe200078cc0ff */
[C---:B------:R-:W-:Y:S01]  /*3ed0*/  FMUL.FTZ R129, R165.reuse, R180 ;  /* 0x000000b4a5817220 */ /* 0x040fe20000410000 */
[C---:B------:R-:W-:Y:S01]  /*3ee0*/  FMUL.FTZ R130, R165.reuse, R182 ;  /* 0x000000b6a5827220 */ /* 0x040fe20000410000 */
[----:B0-----:R-:W-:Y:S01]  /*3ef0*/  FMUL.FTZ R36, R128, UR6 ;  /* 0x0000000680247c20 */ /* 0x001fe20008410000 */
        /* <DEDUP_REMOVED lines=12> */
.L_x_4679:
        /* <DEDUP_REMOVED lines=23> */
[----:B------:R-:W-:-:S07]  /*4130*/  SEL R39, R0, RZ, P6 ;  /* 0x000000ff00277207 */ /* 0x000fce0003000000 */
.L_x_4675:
        /* <DEDUP_REMOVED lines=23> */
[----:B------:R-:W-:Y:S01]  /*42b0*/  FMUL.FTZ R132, R128, UR6 ;  /* 0x0000000680847c20 */ /* 0x000fe20008410000 */
        /* <DEDUP_REMOVED lines=20> */
.L_x_4682:
        /* <DEDUP_REMOVED lines=9> */
[C---:B------:R-:W-:Y:S01]  /*4490*/  FFMA.FTZ R188, R165.reuse, R188, R113 ;  /* 0x000000bca5bc7223 */ /* 0x040fe20000010071 */
        /* <DEDUP_REMOVED lines=23> */
.L_x_4681:
        /* <DEDUP_REMOVED lines=34> */
.L_x_4684:
        /* <DEDUP_REMOVED lines=9> */
[C---:B------:R-:W-:Y:S01]  /*48c0*/  FMUL.FTZ R188, R165.reuse, R188 ;  /* 0x000000bca5bc7220 */ /* 0x040fe20000410000 */
        /* <DEDUP_REMOVED lines=23> */
.L_x_4680:
        /* <DEDUP_REMOVED lines=10> */
[----:B------:R-:W-:Y:S01]  /*4ae0*/  FFMA.FTZ R128, R165, R37, R112 ;  /* 0x00000025a5807223 */ /* 0x000fe20000010070 */
        /* <DEDUP_REMOVED lines=16> */
.L_x_4686:
        /* <DEDUP_REMOVED lines=11> */
[----:B------:R-:W-:Y:S01]  /*4ca0*/  FFMA.FTZ R189, R165, R189, R114 ;  /* 0x000000bda5bd7223 */ /* 0x000fe20000010072 */
        /* <DEDUP_REMOVED lines=13> */
.L_x_4685:
        /* <DEDUP_REMOVED lines=9> */
[----:B------:R-:W-:Y:S01]  /*4e10*/  FMUL.FTZ R128, R165, R128 ;  /* 0x00000080a5807220 */ /* 0x000fe20000410000 */
        /* <DEDUP_REMOVED lines=16> */
.L_x_4687:
        /* <DEDUP_REMOVED lines=23> */
[----:B------:R-:W-:-:S07]  /*5090*/  SEL R39, R190, RZ, P6 ;  /* 0x000000ffbe277207 */ /* 0x000fce0003000000 */
.L_x_4683:
        /* <DEDUP_REMOVED lines=44> */
.L_x_4690:
        /* <DEDUP_REMOVED lines=33> */
.L_x_4689:
        /* <DEDUP_REMOVED lines=34> */
.L_x_4692:
        /* <DEDUP_REMOVED lines=11> */
[C---:B------:R-:W-:Y:S01]  /*5840*/  FMUL.FTZ R194, R165.reuse, R194 ;  /* 0x000000c2a5c27220 */ /* 0x040fe20000410000 */
        /* <DEDUP_REMOVED lines=21> */
.L_x_4688:
        /* <DEDUP_REMOVED lines=27> */
.L_x_4694:
        /* <DEDUP_REMOVED lines=25> */
.L_x_4693:
        /* <DEDUP_REMOVED lines=26> */
.L_x_4695:
        /* <DEDUP_REMOVED lines=24> */
.L_x_4691:
        /* <DEDUP_REMOVED lines=44> */
.L_x_4698:
        /* <DEDUP_REMOVED lines=22> */
[----:B------:R-:W-:Y:S02]  /*6420*/  LOP3.LUT P4, RZ, R145, 0xff0000, RZ, 0xc0, !PT ;  /* 0x00ff000091ff7812 */ /* 0x000fe4000788c0ff */
[C---:B------:R-:W-:Y:S02]  /*6430*/  SEL R133, R0.reuse, RZ, P5 ;  /* 0x000000ff00857207 */ /* 0x040fe40002800000 */
[----:B------:R-:W-:Y:S02]  /*6440*/  SEL R37, R0, RZ, P6 ;  /* 0x000000ff00257207 */ /* 0x000fe40003000000 */
[----:B------:R-:W-:-:S02]  /*6450*/  LOP3.LUT P5, RZ, R163, 0xff0000, RZ, 0xc0, !PT ;  /* 0x00ff0000a3ff7812 */ /* 0x000fc400078ac0ff */
[----:B------:R-:W-:Y:S02]  /*6460*/  SEL R38, R39, RZ, P4 ;  /* 0x000000ff27267207 */ /* 0x000fe40002000000 */
[----:B------:R-:W-:Y:S02]  /*6470*/  ISETP.GE.U32.AND P6, PT, R145, 0x1000000, PT ;  /* 0x010000009100780c */ /* 0x000fe40003fc6070 */
[----:B------:R-:W-:Y:S02]  /*6480*/  ISETP.GE.U32.AND P4, PT, R163, 0x1000000, PT ;  /* 0x01000000a300780c */ /* 0x000fe40003f86070 */
[----:B------:R-:W-:Y:S02]  /*6490*/  SEL R134, R39, RZ, P5 ;  /* 0x000000ff27867207 */ /* 0x000fe40002800000 */
[C---:B------:R-:W-:Y:S02]  /*64a0*/  SEL R39, R40.reuse, RZ, P6 ;  /* 0x000000ff28277207 */ /* 0x040fe40003000000 */
[----:B------:R-:W-:Y:S01]  /*64b0*/  SEL R135, R40, RZ, P4 ;  /* 0x000000ff28877207 */ /* 0x000fe20002000000 */
[----:B------:R-:W-:Y:S06]  /*64c0*/  BRA `(.L_x_4699) ;  /* 0x0000000800a47947 */ /* 0x000fec0003800000 */
.L_x_4697:
        /* <DEDUP_REMOVED lines=34> */
.L_x_4700:
        /* <DEDUP_REMOVED lines=9> */
[----:B------:R-:W-:Y:S01]  /*6780*/  FMUL.FTZ R0, R165, R0 ;  /* 0x00000000a5007220 */ /* 0x000fe20000410000 */
[----:B------:R-:W-:Y:S01]  /*6790*/  LOP3.LUT P5, RZ, R145, 0xff, RZ, 0xc0, !PT ;  /* 0x000000ff91ff7812 */ /* 0x000fe200078ac0ff */
[----:B------:R-:W-:Y:S01]  /*67a0*/  FMUL.FTZ R150, R165, R150 ;  /* 0x00000096a5967220 */ /* 0x000fe20000410000 */
[----:B------:R-:W-:Y:S01]  /*67b0*/  FMUL.FTZ R148, R148, UR6 ;  /* 0x0000000694947c20 */ /* 0x000fe20008410000 */
[----:B------:R-:W-:Y:S01]  /*67c0*/  LOP3.LUT P4, RZ, R163, 0xff, RZ, 0xc0, !PT ;  /* 0x000000ffa3ff7812 */ /* 0x000fe2000788c0ff */
[----:B------:R-:W-:Y:S01]  /*67d0*/  FMUL.FTZ R0, R0, UR6 ;  /* 0x0000000600007c20 */ /* 0x000fe20008410000 */
[----:B------:R-:W-:Y:S01]  /*67e0*/  LOP3.LUT P6, RZ, R145, 0xff00, RZ, 0xc0, !PT ;  /* 0x0000ff0091ff7812 */ /* 0x000fe200078cc0ff */
[----:B------:R-:W-:Y:S01]  /*67f0*/  FMUL.FTZ R150, R150, UR6 ;  /* 0x0000000696967c20 */ /* 0x000fe20008410000 */
[C---:B------:R-:W-:Y:S01]  /*6800*/  SEL R36, R148.reuse, RZ, P5 ;  /* 0x000000ff94247207 */ /* 0x040fe20002800000 */
[----:B------:R-:W-:Y:S01]  /*6810*/  FMUL.FTZ R39, R165, R38 ;  /* 0x00000026a5277220 */ /* 0x000fe20000410000 */
[----:B------:R-:W-:-:S02]  /*6820*/  SEL R132, R148, RZ, P4 ;  /* 0x000000ff94847207 */ /* 0x000fc40002000000 */
[----:B------:R-:W-:Y:S01]  /*6830*/  LOP3.LUT P5, RZ, R163, 0xff00, RZ, 0xc0, !PT ;  /* 0x0000ff00a3ff7812 */ /* 0x000fe200078ac0ff */
[----:B------:R-:W-:Y:S01]  /*6840*/  FMUL.FTZ R135, R39, UR6 ;  /* 0x0000000627877c20 */ /* 0x000fe20008410000 */
[C---:B------:R-:W-:Y:S02]  /*6850*/  LOP3.LUT P4, RZ, R145.reuse, 0xff0000, RZ, 0xc0, !PT ;  /* 0x00ff000091ff7812 */ /* 0x040fe4000788c0ff */
[C---:B------:R-:W-:Y:S02]  /*6860*/  SEL R37, R0.reuse, RZ, P6 ;  /* 0x000000ff00257207 */ /* 0x040fe40003000000 */
[----:B------:R-:W-:Y:S02]  /*6870*/  ISETP.GE.U32.AND P6, PT, R145, 0x1000000, PT ;  /* 0x010000009100780c */ /* 0x000fe40003fc6070 */
[----:B------:R-:W-:Y:S02]  /*6880*/  SEL R133, R0, RZ, P5 ;  /* 0x000000ff00857207 */ /* 0x000fe40002800000 */
[----:B------:R-:W-:-:S02]  /*6890*/  SEL R38, R150, RZ, P4 ;  /* 0x000000ff96267207 */ /* 0x000fc40002000000 */
[C---:B------:R-:W-:Y:S02]  /*68a0*/  LOP3.LUT P5, RZ, R163.reuse, 0xff0000, RZ, 0xc0, !PT ;  /* 0x00ff0000a3ff7812 */ /* 0x040fe400078ac0ff */
[----:B------:R-:W-:Y:S02]  /*68b0*/  ISETP.GE.U32.AND P4, PT, R163, 0x1000000, PT ;  /* 0x01000000a300780c */ /* 0x000fe40003f86070 */
[C---:B------:R-:W-:Y:S02]  /*68c0*/  SEL R39, R135.reuse, RZ, P6 ;  /* 0x000000ff87277207 */ /* 0x040fe40003000000 */
[----:B------:R-:W-:Y:S02]  /*68d0*/  SEL R134, R150, RZ, P5 ;  /* 0x000000ff96867207 */ /* 0x000fe40002800000 */
[----:B------:R-:W-:Y:S01]  /*68e0*/  SEL R135, R135, RZ, P4 ;  /* 0x000000ff87877207 */ /* 0x000fe20002000000 */
[----:B------:R-:W-:Y:S06]  /*68f0*/  BRA `(.L_x_4699) ;  /* 0x0000000400987947 */ /* 0x000fec0003800000 */
.L_x_4696:
        /* <DEDUP_REMOVED lines=27> */
.L_x_4702:
        /* <DEDUP_REMOVED lines=9> */
[----:B------:R-:W-:Y:S01]  /*6b40*/  FFMA.FTZ R39, R165, R39, R122 ;  /* 0x00000027a5277223 */ /* 0x000fe2000001007a */
[----:B------:R-:W-:Y:S01]  /*6b50*/  LOP3.LUT P6, RZ, R145, 0xff, RZ, 0xc0, !PT ;  /* 0x000000ff91ff7812 */ /* 0x000fe200078cc0ff */
[----:B------:R-:W-:Y:S01]  /*6b60*/  FFMA.FTZ R0, R165, R0, R121 ;  /* 0x00000000a5007223 */ /* 0x000fe20000010079 */
        /* <DEDUP_REMOVED lines=8> */
[----:B------:R-:W-:Y:S02]  /*6bf0*/  ISETP.GE.U32.AND P6, PT, R145, 0x1000000, PT ;  /* 0x010000009100780c */ /* 0x000fe40003fc6070 */
[----:B------:R-:W-:Y:S02]  /*6c00*/  SEL R38, R39, RZ, P4 ;  /* 0x000000ff27267207 */ /* 0x000fe40002000000 */
[----:B------:R-:W-:Y:S02]  /*6c10*/  SEL R37, R0, RZ, P5 ;  /* 0x000000ff00257207 */ /* 0x000fe40002800000 */
[----:B------:R-:W-:Y:S01]  /*6c20*/  SEL R39, R40, RZ, P6 ;  /* 0x000000ff28277207 */ /* 0x000fe20003000000 */
[----:B------:R-:W-:Y:S06]  /*6c30*/  BRA `(.L_x_4699) ;  /* 0x0000000000c87947 */ /* 0x000fec0003800000 */
.L_x_4701:
        /* <DEDUP_REMOVED lines=26> */
.L_x_4703:
        /* <DEDUP_REMOVED lines=24> */
.L_x_4699:
        /* <DEDUP_REMOVED lines=44> */
.L_x_4706:
        /* <DEDUP_REMOVED lines=26> */
[C---:B------:R-:W-:Y:S02]  /*73c0*/  SEL R38, R39.reuse, RZ, P4 ;  /* 0x000000ff27267207 */ /* 0x040fe40002000000 */
[----:B------:R-:W-:Y:S02]  /*73d0*/  ISETP.GE.U32.AND P6, PT, R144, 0x1000000, PT ;  /* 0x010000009000780c */ /* 0x000fe40003fc6070 */
[----:B------:R-:W-:Y:S02]  /*73e0*/  ISETP.GE.U32.AND P4, PT, R34, 0x1000000, PT ;  /* 0x010000002200780c */ /* 0x000fe40003f86070 */
[----:B------:R-:W-:Y:S02]  /*73f0*/  SEL R134, R39, RZ, P5 ;  /* 0x000000ff27867207 */ /* 0x000fe40002800000 */
[C---:B------:R-:W-:Y:S02]  /*7400*/  SEL R39, R208.reuse, RZ, P6 ;  /* 0x000000ffd0277207 */ /* 0x040fe40003000000 */
[----:B------:R-:W-:Y:S01]  /*7410*/  SEL R135, R208, RZ, P4 ;  /* 0x000000ffd0877207 */ /* 0x000fe20002000000 */
[----:B------:R-:W-:Y:S06]  /*7420*/  BRA `(.L_x_4707) ;  /* 0x0000000800a47947 */ /* 0x000fec0003800000 */
.L_x_4705:
        /* <DEDUP_REMOVED lines=34> */
.L_x_4708:
        /* <DEDUP_REMOVED lines=33> */
.L_x_4704:
        /* <DEDUP_REMOVED lines=27> */
.L_x_4710:
        /* <DEDUP_REMOVED lines=9> */
[C---:B------:R-:W-:Y:S01]  /*7aa0*/  LOP3.LUT P6, RZ, R144.reuse, 0xff, RZ, 0xc0, !PT ;  /* 0x000000ff90ff7812 */ /* 0x040fe200078cc0ff */
[C---:B------:R-:W-:Y:S01]  /*7ab0*/  FFMA.FTZ R39, R165.reuse, R39, R138 ;  /* 0x00000027a5277223 */ /* 0x040fe2000001008a */
        /* <DEDUP_REMOVED lines=14> */
.L_x_4709:
        /* <DEDUP_REMOVED lines=26> */
.L_x_4711:
        /* <DEDUP_REMOVED lines=24> */
.L_x_4707:
        /* <DEDUP_REMOVED lines=13> */
.L_x_4662:
[----:B------:R-:W-:Y:S02]  /*7f90*/  MOV R65, R24 ;  /* 0x0000001800417202 */ /* 0x000fe40000000f00 */
[----:B------:R-:W-:Y:S02]  /*7fa0*/  MOV R24, R21 ;  /* 0x0000001500187202 */ /* 0x000fe40000000f00 */
[----:B------:R-:W-:Y:S02]  /*7fb0*/  MOV R21, R16 ;  /* 0x0000001000157202 */ /* 0x000fe40000000f00 */
[----:B------:R-:W-:Y:S02]  /*7fc0*/  MOV R66, R23 ;  /* 0x0000001700427202 */ /* 0x000fe40000000f00 */
[----:B------:R-:W-:Y:S02]  /*7fd0*/  MOV R16, R9 ;  /* 0x0000000900107202 */ /* 0x000fe40000000f00 */
[----:B------:R-:W-:Y:S01]  /*7fe0*/  MOV R23, R10 ;  /* 0x0000000a00177202 */ /* 0x000fe20000000f00 */
[----:B------:R0:W5:Y:S01]  /*7ff0*/  LDL.LU R9, [R1] ;  /* 0x0000000001097983 */ /* 0x0001620000300800 */
[----:B------:R-:W-:-:S02]  /*8000*/  MOV R62, R11 ;  /* 0x0000000b003e7202 */ /* 0x000fc40000000f00 */
[----:B------:R-:W-:Y:S01]  /*8010*/  MOV R64, R25 ;  /* 0x0000001900407202 */ /* 0x000fe20000000f00 */
[----:B------:R0:W5:Y:S01]  /*8020*/  LDL.LU R10, [R1+0x4] ;  /* 0x00000400010a7983 */ /* 0x0001620000300800 */
[----:B------:R-:W-:Y:S02]  /*8030*/  MOV R60, R13 ;  /* 0x0000000d003c7202 */ /* 0x000fe40000000f00 */
[----:B------:R-:W-:Y:S01]  /*8040*/  MOV R25, R20 ;  /* 0x0000001400197202 */ /* 0x000fe20000000f00 */
[----:B------:R0:W5:Y:S01]  /*8050*/  LDL.LU R11, [R1+0x8] ;  /* 0x00000800010b7983 */ /* 0x0001620000300800 */
        /* <DEDUP_REMOVED lines=62> */
[----:B0-----:R-:W-:-:S07]  /*8440*/  MOV R35, R160 ;  /* 0x000000a000237202 */ /* 0x001fce0000000f00 */
.L_x_4661:
[----:B------:R-:W-:Y:S05]  /*8450*/  BSYNC B0 ;  /* 0x0000000000007941 */ /* 0x000fea0003800000 */
.L_x_4660:
        /* <DEDUP_REMOVED lines=24> */
[----:B------:R-:W2:Y:S04]  /*85e0*/  LDS R36, [R2+0x400] ;  /* 0x0004000002247984 */ /* 0x000ea80000000800 */
        /* <DEDUP_REMOVED lines=10> */
[----:B---3--:R-:W-:-:S03]  /*8690*/  FADD.FTZ R3, R3, R60 ;  /* 0x0000003c03037221 */ /* 0x008fc60000010000 */
[----:B------:R-:W3:Y:S01]  /*86a0*/  LDS R61, [R2+0x1a00] ;  /* 0x001a0000023d7984 */ /* 0x000ee20000000800 */
[----:B----4-:R-:W-:-:S03]  /*86b0*/  FADD.FTZ R62, R81, R62 ;  /* 0x0000003e513e7221 */ /* 0x010fc60000010000 */
[----:B------:R-:W4:Y:S01]  /*86c0*/  LDS R63, [R2+0x1c00] ;  /* 0x001c0000023f7984 */ /* 0x000f220000000800 */
[----:B--2---:R-:W-:-:S03]  /*86d0*/  FADD.FTZ R36, RZ, R36 ;  /* 0x00000024ff247221 */ /* 0x004fc60000010000 */
        /* <DEDUP_REMOVED lines=17> */
[----:B---3--:R-:W-:Y:S01]  /*87f0*/  FADD.FTZ R61, R62, R61 ;  /* 0x0000003d3e3d7221 */ /* 0x008fe20000010000 */
[----:B------:R-:W-:Y:S01]  /*8800*/  BAR.SYNC.DEFER_BLOCKING 0x0 ;  /* 0x0000000000007b1d */ /* 0x000fe20000010000 */
[----:B----4-:R-:W-:Y:S01]  /*8810*/  FADD.FTZ R36, R36, R63 ;  /* 0x0000003f24247221 */ /* 0x010fe20000010000 */
        /* <DEDUP_REMOVED lines=29> */
[----:B-1----:R-:W-:Y:S01]  /*89f0*/  FADD.FTZ R20, RZ, R20 ;  /* 0x00000014ff147221 */ /* 0x002fe20000010000 */
[----:B--2---:R-:W-:Y:S02]  /*8a00*/  FADD.FTZ R24, R77, R24 ;  /* 0x000000184d187221 */ /* 0x004fe40000010000 */
[----:B------:R-:W1:Y:S01]  /*8a10*/  LDS R75, [R2] ;  /* 0x00000000024b7984 */ /* 0x000e620000000800 */
[----:B---3--:R-:W-:-:S03]  /*8a20*/  FADD.FTZ R16, RZ, R16 ;  /* 0x00000010ff107221 */ /* 0x008fc60000010000 */
[----:B------:R-:W2:Y:S01]  /*8a30*/  LDS R64, [R2+0xc00] ;  /* 0x000c000002407984 */ /* 0x000ea20000000800 */
[----:B----4-:R-:W-:-:S03]  /*8a40*/  FADD.FTZ R12, RZ, R12 ;  /* 0x0000000cff0c7221 */ /* 0x010fc60000010000 */
[----:B------:R-:W3:Y:S01]  /*8a50*/  LDS R21, [R2+0x1800] ;  /* 0x0018000002157984 */ /* 0x000ee20000000800 */
        /* <DEDUP_REMOVED lines=12> */
[----:B0-----:R-:W-:-:S03]  /*8b20*/  FADD.FTZ R15, R15, R18 ;  /* 0x000000120f0f7221 */ /* 0x001fc60000010000 */
[----:B------:R-:W0:Y:S04]  /*8b30*/  LDS R19, [R2+0x2c00] ;  /* 0x002c000002137984 */ /* 0x000e280000000800 */
[----:B------:R-:W0:Y:S01]  /*8b40*/  LDS R18, [R2+0x2400] ;  /* 0x0024000002127984 */ /* 0x000e220000000800 */
[----:B-1----:R-:W-:-:S03]  /*8b50*/  FADD.FTZ R75, RZ, R75 ;  /* 0x0000004bff4b7221 */ /* 0x002fc60000010000 */
[----:B------:R-:W1:Y:S01]  /*8b60*/  LDS R24, [R2+0x2e00] ;  /* 0x002e000002187984 */ /* 0x000e620000000800 */
[----:B--2---:R-:W-:Y:S01]  /*8b70*/  FADD.FTZ R64, R75, R64 ;  /* 0x000000404b407221 */ /* 0x004fe20000010000 */
[----:B------:R-:W-:Y:S03]  /*8b80*/  BAR.SYNC.DEFER_BLOCKING 0x0 ;  /* 0x0000000000007b1d */ /* 0x000fe60000010000 */
        /* <DEDUP_REMOVED lines=11> */
[----:B------:R-:W-:-:S03]  /*8c40*/  FADD.FTZ R21, R21, R18 ;  /* 0x0000001215157221 */ /* 0x000fc60000010000 */
[----:B------:R-:W-:Y:S01]  /*8c50*/  STS.128 [R80+0x600], R248 ;  /* 0x000600f850007388 */ /* 0x000fe20000000c00 */
[----:B-1----:R-:W-:-:S03]  /*8c60*/  FADD.FTZ R13, R13, R24 ;  /* 0x000000180d0d7221 */ /* 0x002fc60000010000 */
[----:B-----5:R-:W-:Y:S04]  /*8c70*/  STS.128 [R80+0x800], R8 ;  /* 0x0008000850007388 */ /* 0x020fe80000000c00 */
        /* <DEDUP_REMOVED lines=66> */
[----:B------:R-:W0:Y:S02]  /*90a0*/  LDS R6, [R2+0x2400] ;  /* 0x0024000002067984 */ /* 0x000e240000000800 */
[----:B------:R-:W-:Y:S02]  /*90b0*/  IADD3.X R11, PT, PT, RZ, RZ, RZ, P0, !PT ;  /* 0x000000ffff0b7210 */ /* 0x000fe400007fe4ff */
[----:B------:R-:W0:Y:S02]  /*90c0*/  LDS R4, [R2+0x1a00] ;  /* 0x001a000002047984 */ /* 0x000e240000000800 */
[----:B------:R-:W-:-:S02]  /*90d0*/  SHF.L.U64.HI R11, R10, 0x2, R11 ;  /* 0x000000020a0b7819 */ /* 0x000fc4000001020b */
[----:B------:R-:W0:Y:S01]  /*90e0*/  LDS R5, [R2+0x2600] ;  /* 0x0026000002057984 */ /* 0x000e220000000800 */
[----:B------:R-:W-:-:S03]  /*90f0*/  SHF.L.U32 R10, R10, 0x2, RZ ;  /* 0x000000020a0a7819 */ /* 0x000fc600000006ff */
[----:B------:R-:W0:Y:S01]  /*9100*/  LDS R12, [R2+0x400] ;  /* 0x00040000020c7984 */ /* 0x000e220000000800 */
[----:B------:R-:W-:-:S03]  /*9110*/  IADD3 R8, P2, PT, R10, UR22, RZ ;  /* 0x000000160a087c10 */ /* 0x000fc6000ff5e0ff */
[----:B------:R-:W0:Y:S01]  /*9120*/  LDS R31, [R2+0x1000] ;  /* 0x00100000021f7984 */ /* 0x000e220000000800 */
[----:B------:R-:W-:Y:S01]  /*9130*/  IADD3.X R9, PT, PT, R11, UR23, RZ, P2, !PT ;  /* 0x000000170b097c10 */ /* 0x000fe200097fe4ff */
[----:B-1----:R-:W-:Y:S02]  /*9140*/  FADD.FTZ R50, RZ, R50 ;  /* 0x00000032ff327221 */ /* 0x002fe40000010000 */
[----:B------:R-:W1:Y:S02]  /*9150*/  LDS R0, [R2+0x600] ;  /* 0x0006000002007984 */ /* 0x000e640000000800 */
[----:B--2---:R-:W-:Y:S02]  /*9160*/  FADD.FTZ R50, R50, R53 ;  /* 0x0000003532327221 */ /* 0x004fe40000010000 */
[----:B------:R-:W2:Y:S01]  /*9170*/  LDS R45, [R2+0x1c00] ;  /* 0x001c0000022d7984 */ /* 0x000ea20000000800 */
[----:B---3--:R-:W-:-:S03]  /*9180*/  FADD.FTZ R52, RZ, R52 ;  /* 0x00000034ff347221 */ /* 0x008fc60000010000 */
[----:B------:R-:W3:Y:S01]  /*9190*/  LDS R33, [R2+0x1200] ;  /* 0x0012000002217984 */ /* 0x000ee20000000800 */
[----:B----4-:R-:W-:-:S03]  /*91a0*/  FADD.FTZ R43, R50, R43 ;  /* 0x0000002b322b7221 */ /* 0x010fc60000010000 */
[----:B------:R-:W4:Y:S01]  /*91b0*/  LDS R14, [R2+0x800] ;  /* 0x00080000020e7984 */ /* 0x000f220000000800 */
[----:B0-----:R-:W-:-:S03]  /*91c0*/  FADD.FTZ R41, R52, R41 ;  /* 0x0000002934297221 */ /* 0x001fc60000010000 */
[----:B------:R-:W0:Y:S01]  /*91d0*/  LDS R63, [R2+0x2800] ;  /* 0x00280000023f7984 */ /* 0x000e220000000800 */
[----:B------:R-:W-:-:S03]  /*91e0*/  FADD.FTZ R57, R43, R6 ;  /* 0x000000062b397221 */ /* 0x000fc60000010000 */
[----:B------:R-:W0:Y:S01]  /*91f0*/  LDS R35, [R2+0x1400] ;  /* 0x0014000002237984 */ /* 0x000e220000000800 */
[----:B------:R-:W-:Y:S01]  /*9200*/  IADD3 R6, P1, PT, R10, UR16, RZ ;  /* 0x000000100a067c10 */ /* 0x000fe2000ff3e0ff */
[----:B------:R-:W-:Y:S02]  /*9210*/  FADD.FTZ R4, R41, R4 ;  /* 0x0000000429047221 */ /* 0x000fe40000010000 */
[----:B------:R-:W0:Y:S01]  /*9220*/  LDS R43, [R2+0x1e00] ;  /* 0x001e0000022b7984 */ /* 0x000e220000000800 */
[----:B------:R-:W-:Y:S01]  /*9230*/  IADD3.X R7, PT, PT, R11, UR17, RZ, P1, !PT ;  /* 0x000000110b077c10 */ /* 0x000fe20008ffe4ff */
[----:B------:R-:W-:Y:S02]  /*9240*/  FADD.FTZ R59, R4, R5 ;  /* 0x00000005043b7221 */ /* 0x000fe40000010000 */
[----:B------:R-:W0:Y:S01]  /*9250*/  LDS R16, [R2+0xa00] ;  /* 0x000a000002107984 */ /* 0x000e220000000800 */
[----:B------:R-:W-:Y:S01]  /*9260*/  IADD3 R4, P0, PT, R10, UR18, RZ ;  /* 0x000000120a047c10 */ /* 0x000fe2000ff1e0ff */
[----:B------:R-:W-:-:S02]  /*9270*/  FADD.FTZ R12, RZ, R12 ;  /* 0x0000000cff0c7221 */ /* 0x000fc40000010000 */
[----:B------:R-:W0:Y:S01]  /*9280*/  LDS R65, [R2+0x2a00] ;  /* 0x002a000002417984 */ /* 0x000e220000000800 */
[----:B------:R-:W-:Y:S02]  /*9290*/  IADD3 R10, P3, PT, R10, UR20, RZ ;  /* 0x000000140a0a7c10 */ /* 0x000fe4000ff7e0ff */
[C---:B------:R-:W-:Y:S01]  /*92a0*/  IADD3.X R5, PT, PT, R11.reuse, UR19, RZ, P0, !PT ;  /* 0x000000130b057c10 */ /* 0x040fe200087fe4ff */
[----:B------:R-:W0:Y:S01]  /*92b0*/  LDS R53, [R2+0x2000] ;  /* 0x0020000002357984 */ /* 0x000e220000000800 */
[----:B------:R-:W-:Y:S01]  /*92c0*/  FADD.FTZ R12, R12, R31 ;  /* 0x0000001f0c0c7221 */ /* 0x000fe20000010000 */
[----:B------:R-:W-:Y:S02]  /*92d0*/  IADD3.X R11, PT, PT, R11, UR21, RZ, P3, !PT ;  /* 0x000000150b0b7c10 */ /* 0x000fe40009ffe4ff */
        /* <DEDUP_REMOVED lines=11> */
[----:B------:R-:W-:-:S03]  /*9390*/  FADD.FTZ R14, R14, R35 ;  /* 0x000000230e0e7221 */ /* 0x000fc60000010000 */
        /* <DEDUP_REMOVED lines=31> */
.L_x_4663:
        /* <DEDUP_REMOVED lines=8> */
.L_x_4714:
[----:B------:R-:W-:Y:S05]  /*9610*/  BSYNC B2 ;  /* 0x0000000000027941 */ /* 0x000fea0003800000 */
.L_x_4713:
        /* <DEDUP_REMOVED lines=8> */
.L_x_4715:
[----:B------:R-:W-:Y:S01]  /*96a0*/  MOV R33, R41 ;  /* 0x0000002900217202 */ /* 0x000fe20000000f00 */
[----:B------:R-:W-:Y:S02]  /*96b0*/  HFMA2 R32, -RZ, RZ, 0, 1.1920928955078125e-07 ;  /* 0x00000002ff207431 */ /* 0x000fe400000001ff */
[----:B------:R-:W-:-:S07]  /*96c0*/  FADD.FTZ R42, R42, R147 ;  /* 0x000000932a2a7221 */ /* 0x000fce0000010000 */
[----:B------:R-:W-:Y:S05]  /*96d0*/  WARPSYNC.COLLECTIVE R30, `(.L_x_4716) ;  /* 0x000000001e087348 */ /* 0x000fea0003c00000 */
[----:B------:R0:W1:Y:S02]  /*96e0*/  SHFL.BFLY P4, R147, R33, R32, R31 ;  /* 0x0c00002021937389 */ /* 0x000064000008001f */
[----:B01----:R-:W-:Y:S05]  /*96f0*/  ENDCOLLECTIVE ;  /* 0x000000000000791b */ /* 0x003fea0003800000 */
.L_x_4716:
[----:B------:R-:W-:Y:S01]  /*9700*/  MOV R33, R42 ;  /* 0x0000002a00217202 */ /* 0x000fe20000000f00 */
[----:B------:R-:W-:-:S07]  /*9710*/  FADD.FTZ R41, R41, R147 ;  /* 0x0000009329297221 */ /* 0x000fce0000010000 */
[----:B------:R-:W-:Y:S05]  /*9720*/  WARPSYNC.COLLECTIVE R30, `(.L_x_4717) ;  /* 0x000000001e087348 */ /* 0x000fea0003c00000 */
[----:B------:R0:W1:Y:S02]  /*9730*/  SHFL.BFLY P4, R147, R33, R32, R31 ;  /* 0x0c00002021937389 */ /* 0x000064000008001f */
[----:B01----:R-:W-:Y:S05]  /*9740*/  ENDCOLLECTIVE ;  /* 0x000000000000791b */ /* 0x003fea0003800000 */
.L_x_4717:
[----:B------:R-:W-:Y:S01]  /*9750*/  MOV R33, R41 ;  /* 0x0000002900217202 */ /* 0x000fe20000000f00 */
[----:B------:R-:W-:Y:S02]  /*9760*/  HFMA2 R32, -RZ, RZ, 0, 2.384185791015625e-07 ;  /* 0x00000004ff207431 */ /* 0x000fe400000001ff */
[----:B------:R-:W-:-:S07]  /*9770*/  FADD.FTZ R42, R42, R147 ;  /* 0x000000932a2a7221 */ /* 0x000fce0000010000 */
[----:B------:R-:W-:Y:S05]  /*9780*/  WARPSYNC.COLLECTIVE R30, `(.L_x_4718) ;  /* 0x000000001e087348 */ /* 0x000fea0003c00000 */
[----:B------:R0:W1:Y:S02]  /*9790*/  SHFL.BFLY P4, R147, R33, R32, R31 ;  /* 0x0c00002021937389 */ /* 0x000064000008001f */
[----:B01----:R-:W-:Y:S05]  /*97a0*/  ENDCOLLECTIVE ;  /* 0x000000000000791b */ /* 0x003fea0003800000 */
.L_x_4718:
[----:B------:R-:W-:Y:S01]  /*97b0*/  MOV R33, R42 ;  /* 0x0000002a00217202 */ /* 0x000fe20000000f00 */
[----:B------:R-:W-:-:S07]  /*97c0*/  FADD.FTZ R41, R41, R147 ;  /* 0x0000009329297221 */ /* 0x000fce0000010000 */
[----:B------:R-:W-:Y:S05]  /*97d0*/  WARPSYNC.COLLECTIVE R30, `(.L_x_4719) ;  /* 0x000000001e087348 */ /* 0x000fea0003c00000 */
[----:B------:R0:W1:Y:S02]  /*97e0*/  SHFL.BFLY P4, R147, R33, R32, R31 ;  /* 0x0c00002021937389 */ /* 0x000064000008001f */
[----:B01----:R-:W-:Y:S05]  /*97f0*/  ENDCOLLECTIVE ;  /* 0x000000000000791b */ /* 0x003fea0003800000 */
.L_x_4719:
[----:B------:R-:W-:Y:S01]  /*9800*/  MOV R33, R41 ;  /* 0x0000002900217202 */ /* 0x000fe20000000f00 */
[----:B------:R-:W-:Y:S02]  /*9810*/  HFMA2 R32, -RZ, RZ, 0, 4.76837158203125e-07 ;  /* 0x00000008ff207431 */ /* 0x000fe400000001ff */
[----:B------:R-:W-:-:S07]  /*9820*/  FADD.FTZ R42, R42, R147 ;  /* 0x000000932a2a7221 */ /* 0x000fce0000010000 */
[----:B------:R-:W-:Y:S05]  /*9830*/  WARPSYNC.COLLECTIVE R30, `(.L_x_4720) ;  /* 0x000000001e087348 */ /* 0x000fea0003c00000 */
[----:B------:R0:W1:Y:S02]  /*9840*/  SHFL.BFLY P4, R147, R33, R32, R31 ;  /* 0x0c00002021937389 */ /* 0x000064000008001f */
[----:B01----:R-:W-:Y:S05]  /*9850*/  ENDCOLLECTIVE ;  /* 0x000000000000791b */ /* 0x003fea0003800000 */
.L_x_4720:
[----:B------:R-:W-:Y:S01]  /*9860*/  MOV R33, R42 ;  /* 0x0000002a00217202 */ /* 0x000fe20000000f00 */
[----:B------:R-:W-:-:S07]  /*9870*/  FADD.FTZ R41, R41, R147 ;  /* 0x0000009329297221 */ /* 0x000fce0000010000 */
[----:B------:R-:W-:Y:S05]  /*9880*/  WARPSYNC.COLLECTIVE R30, `(.L_x_4721) ;  /* 0x000000001e087348 */ /* 0x000fea0003c00000 */
[----:B------:R0:W1:Y:S02]  /*9890*/  SHFL.BFLY P4, R147, R33, R32, R31 ;  /* 0x0c00002021937389 */ /* 0x000064000008001f */
[----:B01----:R-:W-:Y:S05]  /*98a0*/  ENDCOLLECTIVE ;  /* 0x000000000000791b */ /* 0x003fea0003800000 */
.L_x_4721:
[----:B------:R-:W-:Y:S01]  /*98b0*/  MOV R33, R41 ;  /* 0x0000002900217202 */ /* 0x000fe20000000f00 */
[----:B------:R-:W-:Y:S02]  /*98c0*/  HFMA2 R32, -RZ, RZ, 0, 9.5367431640625e-07 ;  /* 0x00000010ff207431 */ /* 0x000fe400000001ff */
[----:B------:R-:W-:-:S07]  /*98d0*/  FADD.FTZ R42, R42, R147 ;  /* 0x000000932a2a7221 */ /* 0x000fce0000010000 */
[----:B------:R-:W-:Y:S05]  /*98e0*/  WARPSYNC.COLLECTIVE R30, `(.L_x_4722) ;  /* 0x000000001e087348 */ /* 0x000fea0003c00000 */
[----:B------:R0:W1:Y:S02]  /*98f0*/  SHFL.BFLY P4, R147, R33, R32, R31 ;  /* 0x0c00002021937389 */ /* 0x000064000008001f */
[----:B01----:R-:W-:Y:S05]  /*9900*/  ENDCOLLECTIVE ;  /* 0x000000000000791b */ /* 0x003fea0003800000 */
.L_x_4722:
[----:B------:R-:W-:Y:S02]  /*9910*/  MOV R33, R42 ;  /* 0x0000002a00217202 */ /* 0x000fe40000000f00 */
[----:B------:R-:W-:-:S07]  /*9920*/  MOV R43, R147 ;  /* 0x00000093002b7202 */ /* 0x000fce0000000f00 */
[----:B------:R-:W-:Y:S05]  /*9930*/  WARPSYNC.COLLECTIVE R30, `(.L_x_4723) ;  /* 0x000000001e087348 */ /* 0x000fea0003c00000 */
[----:B------:R0:W1:Y:S02]  /*9940*/  SHFL.BFLY P4, R147, R33, R32, R31 ;  /* 0x0c00002021937389 */ /* 0x000064000008001f */
[----:B01----:R-:W-:Y:S05]  /*9950*/  ENDCOLLECTIVE ;  /* 0x000000000000791b */ /* 0x003fea0003800000 */
.L_x_4723:
[----:B------:R-:W-:Y:S02]  /*9960*/  MOV R30, R38 ;  /* 0x00000026001e7202 */ /* 0x000fe40000000f00 */
[----:B------:R-:W-:Y:S02]  /*9970*/  MOV R31, R36 ;  /* 0x00000024001f7202 */ /* 0x000fe40000000f00 */
[----:B------:R-:W-:Y:S02]  /*9980*/  MOV R33, R40 ;  /* 0x0000002800217202 */ /* 0x000fe40000000f00 */
[----:B------:R-:W-:Y:S01]  /*9990*/  MOV R32, R37 ;  /* 0x0000002500207202 */ /* 0x000fe20000000f00 */
[----:B------:R-:W-:Y:S06]  /*99a0*/  BRA `(.L_x_4724) ;  /* 0xffffff8400e47947 */ /* 0x000fec000383ffff */
.L_x_4725:
        /* <DEDUP_REMOVED lines=13> */
.L_x_5035:


//--------------------- .text._ZN10layer_norm22ln_bwd_finalize_kernelINS_22Kernel_traits_finalizeILj768EfffffjLb0ELj1024ELj4ENS_18Kernel_traits_baseILj768EfffffjLj1024EEEEELb0ELb0EEEvNS_9BwdParamsE --------------------------
	.section	.text._ZN10layer_norm22ln_bwd_finalize_kernelINS_22Kernel_traits_finalizeILj768EfffffjLb0ELj1024ELj4ENS_18Kernel_traits_baseILj768EfffffjLj1024EEEEELb0ELb0EEEvNS_9BwdParamsE,"ax",@progbits
	.align	128
        .global         _ZN10layer_norm22ln_bwd_finalize_kernelINS_22Kernel_traits_finalizeILj768EfffffjLb0ELj1024ELj4ENS_18Kernel_traits_baseILj768EfffffjLj1024EEEEELb0ELb0EEEvNS_9BwdParamsE
        .type           _ZN10layer_norm22ln_bwd_finalize_kernelINS_22Kernel_traits_finalizeILj768EfffffjLb0ELj1024ELj4ENS_18Kernel_traits_baseILj768EfffffjLj1024EEEEELb0ELb0EEEvNS_9BwdParamsE,@function
        .size           _ZN10layer_norm22ln_bwd_finalize_kernelINS_22Kernel_traits_finalizeILj768EfffffjLb0ELj1024ELj4ENS_18Kernel_traits_baseILj768EfffffjLj1024EEEEELb0ELb0EEEvNS_9BwdParamsE,(.L_x_5036 - _ZN10layer_norm22ln_bwd_finalize_kernelINS_22Kernel_traits_finalizeILj768EfffffjLb0ELj1024ELj4ENS_18Kernel_traits_baseILj768EfffffjLj1024EEEEELb0ELb0EEEvNS_9BwdParamsE)
        .other          _ZN10layer_norm22ln_bwd_finalize_kernelINS_22Kernel_traits_finalizeILj768EfffffjLb0ELj1024ELj4ENS_18Kernel_traits_baseILj768EfffffjLj1024EEEEELb0ELb0EEEvNS_9BwdParamsE,@"STO_CUDA_ENTRY STV_DEFAULT"
_ZN10layer_norm22ln_bwd_finalize_kernelINS_22Kernel_traits_finalizeILj768EfffffjLb0ELj1024ELj4ENS_18Kernel_traits_baseILj768EfffffjLj1024EEEEELb0ELb0EEEvNS_9BwdParamsE:
.text._ZN10layer_norm22ln_bwd_finalize_kernelINS_22Kernel_traits_finalizeILj768EfffffjLb0ELj1024ELj4ENS_18Kernel_traits_baseILj768EfffffjLj1024EEEEELb0ELb0EEEvNS_9BwdParamsE:
        /* <DEDUP_REMOVED lines=82> */
.L_x_4730:
        /* <DEDUP_REMOVED lines=118> */
.L_x_4729:
[----:B------:R-:W-:Y:S05]  /*0c80*/  BSYNC.RECONVERGENT B1 ;  /* 0x0000000000017941 */ /* 0x000fea0003800200 */
.L_x_4728:
        /* <DEDUP_REMOVED lines=75> */
.L_x_4732:
[----:B------:R-:W-:Y:S05]  /*1140*/  BSYNC.RECONVERGENT B1 ;  /* 0x0000000000017941 */ /* 0x000fea0003800200 */
.L_x_4731:
        /* <DEDUP_REMOVED lines=37> */
.L_x_4734:
[----:B------:R-:W-:Y:S05]  /*13a0*/  BSYNC.RECONVERGENT B1 ;  /* 0x0000000000017941 */ /* 0x000fea0003800200 */
.L_x_4733:
[----:B------:R-:W-:Y:S05]  /*13b0*/  @!P1 BRA `(.L_x_4727) ;  /* 0x0000000000409947 */ /* 0x000fea0003800000 */
[----:B------:R-:W0:Y:S01]  /*13c0*/  LDC.64 R6, c[0x0][0x440] ;  /* 0x00011000ff067b82 */ /* 0x000e220000000a00 */
[----:B------:R-:W-:Y:S01]  /*13d0*/  IMAD R59, R2, R56, R59 ;  /* 0x00000038023b7224 */ /* 0x000fe200078e023b */
[----:B------:R-:W-:Y:S02]  /*13e0*/  LOP3.LUT R8, R8, 0x1f, RZ, 0xc0, !PT ;  /* 0x0000001f08087812 */ /* 0x000fe400078ec0ff */
[----:B------:R-:W-:Y:S02]  /*13f0*/  IADD3 R9, PT, PT, -R9, RZ, RZ ;  /* 0x000000ff09097210 */ /* 0x000fe40007ffe1ff */
[----:B------:R-:W-:Y:S02]  /*1400*/  IADD3 R59, PT, PT, R8, R59, RZ ;  /* 0x0000003b083b7210 */ /* 0x000fe40007ffe0ff */
[----:B------:R-:W1:Y:S05]  /*1410*/  LDC.64 R10, c[0x0][0x448] ;  /* 0x00011200ff0a7b82 */ /* 0x000e6a0000000a00 */
.L_x_4735:
        /* <DEDUP_REMOVED lines=10> */
.L_x_4727:
[----:B------:R-:W-:Y:S05]  /*14c0*/  BSYNC.RECONVERGENT B0 ;  /* 0x0000000000007941 */ /* 0x000fea0003800200 */
.L_x_4726:
        /* <DEDUP_REMOVED lines=57> */
.L_x_4736:
        /* <DEDUP_REMOVED lines=10> */
.L_x_5036:


//--------------------- .text._ZN10layer_norm40ln_parallel_residual_bwd_finalize_kernelINS_22Kernel_traits_finalizeILj768EfffffjLb0ELj1024ELj4ENS_18Kernel_traits_baseILj768EfffffjLj1024EEEEELb0EEEvNS_9BwdParamsE --------------------------
	.section	.text._ZN10layer_norm40ln_parallel_residual_bwd_finalize_kernelINS_22Kernel_traits_finalizeILj768EfffffjLb0ELj1024ELj4ENS_18Kernel_traits_baseILj768EfffffjLj1024EEEEELb0EEEvNS_9BwdParamsE,"ax",@progbits
	.align	128
        .global         _ZN10layer_norm40ln_parallel_residual_bwd_finalize_kernelINS_22Kernel_traits_finalizeILj768EfffffjLb0ELj1024ELj4ENS_18Kernel_traits_baseILj768EfffffjLj1024EEEEELb0EEEvNS_9BwdParamsE
        .type           _ZN10layer_norm40ln_parallel_residual_bwd_finalize_kernelINS_22Kernel_traits_finalizeILj768EfffffjLb0ELj1024ELj4ENS_18Kernel_traits_baseILj768EfffffjLj1024EEEEELb0EEEvNS_9BwdParamsE,@function
        .size           _ZN10layer_norm40ln_parallel_residual_bwd_finalize_kernelINS_22Kernel_traits_finalizeILj768EfffffjLb0ELj1024ELj4ENS_18Kernel_traits_baseILj768EfffffjLj1024EEEEELb0EEEvNS_9BwdParamsE,(.L_x_5037 - _ZN10layer_norm40ln_parallel_residual_bwd_finalize_kernelINS_22Kernel_traits_finalizeILj768EfffffjLb0ELj1024ELj4ENS_18Kernel_traits_baseILj768EfffffjLj1024EEEEELb0EEEvNS_9BwdParamsE)
        .other          _ZN10layer_norm40ln_parallel_residual_bwd_finalize_kernelINS_22Kernel_traits_finalizeILj768EfffffjLb0ELj1024ELj4ENS_18Kernel_traits_baseILj768EfffffjLj1024EEEEELb0EEEvNS_9BwdParamsE,@"STO_CUDA_ENTRY STV_DEFAULT"
_ZN10layer_norm40ln_parallel_residual_bwd_finalize_kernelINS_22Kernel_traits_finalizeILj768EfffffjLb0ELj1024ELj4ENS_18Kernel_traits_baseILj768EfffffjLj1024EEEEELb0EEEvNS_9BwdParamsE:
.text._ZN10layer_norm40ln_parallel_residual_bwd_finalize_kernelINS_22Kernel_traits_finalizeILj768EfffffjLb0ELj1024ELj4ENS_18Kernel_traits_baseILj768EfffffjLj1024EEEEELb0EEEvNS_9BwdParamsE:
        /* <DEDUP_REMOVED lines=60> */
.L_x_4741:
        /* <DEDUP_REMOVED lines=112> */
.L_x_4740:
[----:B------:R-:W-:Y:S05]  /*0ac0*/  BSYNC.RECONVERGENT B1 ;  /* 0x0000000000017941 */ /* 0x000fea0003800200 */
.L_x_4739:
        /* <DEDUP_REMOVED lines=65> */
.L_x_4743:
[----:B------:R-:W-:Y:S05]  /*0ee0*/  BSYNC.RECONVERGENT B1 ;  /* 0x0000000000017941 */ /* 0x000fea0003800200 */
.L_x_4742:
        /* <DEDUP_REMOVED lines=36> */
.L_x_4745:
[----:B------:R-:W-:Y:S05]  /*1130*/  BSYNC.RECONVERGENT B1 ;  /* 0x0000000000017941 */ /* 0x000fea0003800200 */
.L_x_4744:
        /* <DEDUP_REMOVED lines=18> */
.L_x_4738:
[----:B------:R-:W-:Y:S05]  /*1260*/  BSYNC.RECONVERGENT B0 ;  /* 0x0000000000007941 */ /* 0x000fea0003800200 */
.L_x_4737:
        /* <DEDUP_REMOVED lines=90> */
.L_x_4746:
        /* <DEDUP_REMOVED lines=15> */
.L_x_5037:


//--------------------- .text._ZN10layer_norm31ln_parallel_residual_bwd_kernelINS_13Kernel_traitsIfffffjLj768ELj1ELj4ELj1ELj16ENS_18Kernel_traits_baseILj768EfffffjLj128EEEEELb1ELb1ELb0EEEvNS_9BwdParamsE --------------------------
	.section	.text._ZN10layer_norm31ln_parallel_residual_bwd_kernelINS_13Kernel_traitsIfffffjLj768ELj1ELj4ELj1ELj16ENS_18Kernel_traits_baseILj768EfffffjLj128EEEEELb1ELb1ELb0EEEvNS_9BwdParamsE,"ax",@progbits
	.align	128
        .global         _ZN10layer_norm31ln_parallel_residual_bwd_kernelINS_13Kernel_traitsIfffffjLj768ELj1ELj4ELj1ELj16ENS_18Kernel_traits_baseILj768EfffffjLj128EEEEELb1ELb1ELb0EEEvNS_9BwdParamsE
        .type           _ZN10layer_norm31ln_parallel_residual_bwd_kernelINS_13Kernel_traitsIfffffjLj768ELj1ELj4ELj1ELj16ENS_18Kernel_traits_baseILj768EfffffjLj128EEEEELb1ELb1ELb0EEEvNS_9BwdParamsE,@function
        .size           _ZN10layer_norm31ln_parallel_residual_bwd_kernelINS_13Kernel_traitsIfffffjLj768ELj1ELj4ELj1ELj16ENS_18Kernel_traits_baseILj768EfffffjLj128EEEEELb1ELb1ELb0EEEvNS_9BwdParamsE,(.L_x_5038 - _ZN10layer_norm31ln_parallel_residual_bwd_kernelINS_13Kernel_traitsIfffffjLj768ELj1ELj4ELj1ELj16ENS_18Kernel_traits_baseILj768EfffffjLj128EEEEELb1ELb1ELb0EEEvNS_9BwdParamsE)
        .other          _ZN10layer_norm31ln_parallel_residual_bwd_kernelINS_13Kernel_traitsIfffffjLj768ELj1ELj4ELj1ELj16ENS_18Kernel_traits_baseILj768EfffffjLj128EEEEELb1ELb1ELb0EEEvNS_9BwdParamsE,@"STO_CUDA_ENTRY STV_DEFAULT"
_ZN10layer_norm31ln_parallel_residual_bwd_kernelINS_13Kernel_traitsIfffffjLj768ELj1ELj4ELj1ELj16ENS_18Kernel_traits_baseILj768EfffffjLj128EEEEELb1ELb1ELb0EEEvNS_9BwdParamsE:
.text._ZN10layer_norm31ln_parallel_residual_bwd_kernelINS_13Kernel_traitsIfffffjLj768ELj1ELj4ELj1ELj16ENS_18Kernel_traits_baseILj768EfffffjLj128EEEEELb1ELb1ELb0EEEvNS_9BwdParamsE:
        /* <DEDUP_REMOVED lines=30> */
[----:B------:R-:W-:-:S04]  /*01e0*/  @P0 LOP3.LUT R3, R3, 0x20, RZ, 0xfc, !PT ;  /* 0x0000002003030812 */ /* 0x000fc800078efcff */
[----:B------:R-:W5:Y:S02]  /*01f0*/  @P0 LDG.E.128 R80, desc[UR8][R4.64] ;  /* 0x0000000804500981 */ /* 0x000f64000c1e1d00 */
[----:B------:R-:W2:Y:S01]  /*0200*/  @P4 LDC.64 R14, c[0x0][0x3d0] ;  /* 0x0000f400ff0e4b82 */ /* 0x000ea20000000a00 */
[C---:B---3--:R-:W-:Y:S01]  /*0210*/  @P1 IMAD.WIDE.U32 R8, R3.reuse, 0x10, R6 ;  /* 0x0000001003081825 */ /* 0x048fe200078e0006 */
[----:B------:R-:W-:-:S06]  /*0220*/  @P1 IADD3 R3, PT, PT, R3, 0x20, RZ ;  /* 0x0000002003031810 */ /* 0x000fcc0007ffe0ff */
[----:B------:R-:W3:Y:S01]  /*0230*/  S2UR UR4, SR_CTAID.X ;  /* 0x00000000000479c3 */ /* 0x000ee20000002500 */
[C---:B----4-:R-:W-:Y:S01]  /*0240*/  @P2 IMAD.WIDE.U32 R10, R3.reuse, 0x10, R10 ;  /* 0x00000010030a2825 */ /* 0x050fe200078e000a */
[----:B------:R-:W-:Y:S01]  /*0250*/  @P2 IADD3 R3, PT, PT, R3, 0x20, RZ ;  /* 0x0000002003032810 */ /* 0x000fe20007ffe0ff */
[----:B------:R-:W5:Y:S04]  /*0260*/  @P1 LDG.E.128 R76, desc[UR8][R8.64] ;  /* 0x00000008084c1981 */ /* 0x000f68000c1e1d00 */
[----:B------:R-:W5:Y:S01]  /*0270*/  @P2 LDG.E.128 R72, desc[UR8][R10.64] ;  /* 0x000000080a482981 */ /* 0x000f62000c1e1d00 */
[----:B------:R-:W4:Y:S01]  /*0280*/  @P5 LDC.64 R16, c[0x0][0x3d0] ;  /* 0x0000f400ff105b82 */ /* 0x000f220000000a00 */
[C---:B-1----:R-:W-:Y:S01]  /*0290*/  @P3 IMAD.WIDE.U32 R12, R3.reuse, 0x10, R12 ;  /* 0x00000010030c3825 */ /* 0x042fe200078e000c */
[----:B------:R-:W-:-:S02]  /*02a0*/  @P3 IADD3 R3, PT, PT, R3, 0x20, RZ ;  /* 0x0000002003033810 */ /* 0x000fc40007ffe0ff */
[----:B------:R-:W-:Y:S02]  /*02b0*/  SHF.R.U32.HI R117, RZ, 0x5, R117 ;  /* 0x00000005ff757819 */ /* 0x000fe40000011675 */
[----:B------:R-:W-:Y:S01]  /*02c0*/  CS2R R56, SRZ ;  /* 0x0000000000387805 */ /* 0x000fe2000001ff00 */
[----:B------:R1:W5:Y:S01]  /*02d0*/  @P3 LDG.E.128 R68, desc[UR8][R12.64] ;  /* 0x000000080c443981 */ /* 0x000362000c1e1d00 */
[C---:B--2---:R-:W-:Y:S01]  /*02e0*/  @P4 IMAD.WIDE.U32 R14, R3.reuse, 0x10, R14 ;  /* 0x00000010030e4825 */ /* 0x044fe200078e000e */
[----:B------:R-:W-:Y:S02]  /*02f0*/  @P4 IADD3 R3, PT, PT, R3, 0x20, RZ ;  /* 0x0000002003034810 */ /* 0x000fe40007ffe0ff */
[----:B------:R-:W-:Y:S02]  /*0300*/  CS2R R58, SRZ ;  /* 0x00000000003a7805 */ /* 0x000fe4000001ff00 */
[----:B------:R-:W-:Y:S02]  /*0310*/  CS2R R52, SRZ ;  /* 0x0000000000347805 */ /* 0x000fe4000001ff00 */
[----:B------:R-:W-:Y:S01]  /*0320*/  CS2R R54, SRZ ;  /* 0x0000000000367805 */ /* 0x000fe2000001ff00 */
        /* <DEDUP_REMOVED lines=25> */
[----:B--2---:R-:W-:Y:S01]  /*04c0*/  CS2R R14, SRZ ;  /* 0x00000000000e7805 */ /* 0x004fe2000001ff00 */
[----:B0---4-:R-:W-:Y:S06]  /*04d0*/  @P1 BRA `(.L_x_4747) ;  /* 0x0000007c00601947 */ /* 0x011fec0003800000 */
        /* <DEDUP_REMOVED lines=27> */
.L_x_4821:
        /* <DEDUP_REMOVED lines=39> */
[C---:B-1----:R-:W-:Y:S01]  /*0900*/  @P1 IMAD.WIDE.U32 R180, R130.reuse, 0x10, R180 ;  /* 0x0000001082b41825 */ /* 0x042fe200078e00b4 */
[----:B------:R-:W-:-:S04]  /*0910*/  IADD3 R182, PT, PT, R130, 0x20, RZ ;  /* 0x0000002082b67810 */ /* 0x000fc80007ffe0ff */
[----:B------:R0:W5:Y:S01]  /*0920*/  @P1 LDG.E.128 R8, desc[UR8][R180.64] ;  /* 0x00000008b4081981 */ /* 0x000162000c1e1d00 */
[C---:B---3--:R-:W-:Y:S01]  /*0930*/  FADD.FTZ R112, -R179.reuse, R112 ;  /* 0x00000070b3707221 */ /* 0x048fe20000010100 */
[----:B------:R-:W-:-:S03]  /*0940*/  FADD.FTZ R132, -R179, R113 ;  /* 0x00000071b3847221 */ /* 0x000fc60000010100 */
[C---:B-----5:R-:W-:Y:S01]  /*0950*/  FMUL.FTZ R3, R141.reuse, R112 ;  /* 0x000000708d037220 */ /* 0x060fe20000410000 */
[----:B------:R-:W-:Y:S01]  /*0960*/  FMUL.FTZ R132, R141, R132 ;  /* 0x000000848d847220 */ /* 0x000fe20000410000 */
[----:B----4-:R-:W-:Y:S01]  /*0970*/  FMUL.FTZ R134, R80, R108 ;  /* 0x0000006c50867220 */ /* 0x010fe20000410000 */
[----:B------:R-:W-:Y:S01]  /*0980*/  FADD.FTZ R32, R32, R108 ;  /* 0x0000006c20207221 */ /* 0x000fe20000010000 */
[----:B------:R-:W-:Y:S01]  /*0990*/  FFMA.FTZ R56, R108, R3, R56 ;  /* 0x000000036c387223 */ /* 0x000fe20000010038 */
[----:B------:R-:W-:Y:S01]  /*09a0*/  FADD.FTZ R114, -R179, R114 ;  /* 0x00000072b3727221 */ /* 0x000fe20000010100 */
[----:B------:R-:W-:Y:S01]  /*09b0*/  FADD.FTZ R33, R33, R109 ;  /* 0x0000006d21217221 */ /* 0x000fe20000010000 */
        /* <DEDUP_REMOVED lines=17> */
[----:B0-----:R-:W-:Y:S01]  /*0ad0*/  FADD.FTZ R181, R110, R147 ;  /* 0x000000936eb57221 */ /* 0x001fe20000010000 */
[----:B------:R-:W-:-:S07]  /*0ae0*/  FFMA.FTZ R180, R158, R147, R109 ;  /* 0x000000939eb47223 */ /* 0x000fce000001006d */
.L_x_4749:
[----:B------:R-:W-:Y:S05]  /*0af0*/  BSYNC.RECONVERGENT B0 ;  /* 0x0000000000007941 */ /* 0x000fea0003800200 */
.L_x_4748:
        /* <DEDUP_REMOVED lines=16> */
[----:B------:R2:W5:Y:S01]  /*0c00*/  LDG.E R121, desc[UR8][R186.64] ;  /* 0x00000008ba797981 */ /* 0x000562000c1e1900 */
[----:B0-----:R-:W-:-:S05]  /*0c10*/  @P0 IMAD.WIDE.U32 R188, R182, 0x4, R188 ;  /* 0x00000004b6bc0825 */ /* 0x001fca00078e00bc */
[----:B------:R2:W5:Y:S01]  /*0c20*/  @P0 LDG.E R120, desc[UR8][R188.64] ;  /* 0x00000008bc780981 */ /* 0x000562000c1e1900 */
[----:B-1----:R-:W-:-:S05]  /*0c30*/  @P1 IMAD.WIDE.U32 R184, R182, 0x10, R184 ;  /* 0x00000010b6b81825 */ /* 0x002fca00078e00b8 */
[----:B------:R2:W5:Y:S01]  /*0c40*/  @P1 LDG.E.128 R4, desc[UR8][R184.64] ;  /* 0x00000008b8041981 */ /* 0x000562000c1e1d00 */
[----:B------:R-:W-:Y:S01]  /*0c50*/  IADD3 R182, PT, PT, R182, 0x20, RZ ;  /* 0x00000020b6b67810 */ /* 0x000fe20007ffe0ff */
        /* <DEDUP_REMOVED lines=11> */
[----:B------:R-:W-:Y:S01]  /*0d10*/  FADD.FTZ R108, R181, R138 ;  /* 0x0000008ab56c7221 */ /* 0x000fe20000010000 */
[----:B------:R-:W-:Y:S01]  /*0d20*/  FFMA.FTZ R109, R131, R138, R180 ;  /* 0x0000008a836d7223 */ /* 0x000fe200000100b4 */
        /* <DEDUP_REMOVED lines=14> */
[----:B--2---:R-:W-:-:S07]  /*0e10*/  FFMA.FTZ R180, R162, R153, R109 ;  /* 0x00000099a2b47223 */ /* 0x004fce000001006d */
.L_x_4751:
[----:B------:R-:W-:Y:S05]  /*0e20*/  BSYNC.RECONVERGENT B0 ;  /* 0x0000000000007941 */ /* 0x000fea0003800200 */
.L_x_4750:
        /* <DEDUP_REMOVED lines=50> */
.L_x_4753:
[----:B------:R-:W-:Y:S05]  /*1150*/  BSYNC.RECONVERGENT B0 ;  /* 0x0000000000007941 */ /* 0x000fea0003800200 */
.L_x_4752:
        /* <DEDUP_REMOVED lines=50> */
.L_x_4755:
[----:B------:R-:W-:Y:S05]  /*1480*/  BSYNC.RECONVERGENT B0 ;  /* 0x0000000000007941 */ /* 0x000fea0003800200 */
.L_x_4754:
        /* <DEDUP_REMOVED lines=50> */
.L_x_4757:
[----:B------:R-:W-:Y:S05]  /*17b0*/  BSYNC.RECONVERGENT B0 ;  /* 0x0000000000007941 */ /* 0x000fea0003800200 */
.L_x_4756:
        /* <DEDUP_REMOVED lines=19> */
[----:B-1----:R-:W-:-:S05]  /*18f0*/  @P1 IMAD.WIDE.U32 R176, R182, 0x10, R176 ;  /* 0x00000010b6b01825 */ /* 0x002fca00078e00b0 */
        /* <DEDUP_REMOVED lines=17> */
[----:B0-----:R-:W-:Y:S01]  /*1a10*/  FMUL.FTZ R176, R62, R110 ;  /* 0x0000006e3eb07220 */ /* 0x001fe20000410000 */
        /* <DEDUP_REMOVED lines=11> */
.L_x_4759:
[----:B------:R-:W-:Y:S05]  /*1ad0*/  BSYNC.RECONVERGENT B0 ;  /* 0x0000000000007941 */ /* 0x000fea0003800200 */
.L_x_4758:
        /* <DEDUP_REMOVED lines=23> */
.L_x_4833:
        /* <DEDUP_REMOVED lines=43> */
.L_x_4765:
        /* <DEDUP_REMOVED lines=25> */
.L_x_4764:
        /* <DEDUP_REMOVED lines=30> */
.L_x_4767:
        /* <DEDUP_REMOVED lines=25> */
.L_x_4763:
        /* <DEDUP_REMOVED lines=41> */
.L_x_4769:
        /* <DEDUP_REMOVED lines=33> */
.L_x_4768:
        /* <DEDUP_REMOVED lines=38> */
.L_x_4770:
        /* <DEDUP_REMOVED lines=32> */
.L_x_4766:
[----:B------:R-:W-:Y:S01]  /*2d00*/  ISETP.NE.U32.AND P5, PT, RZ, UR4, PT ;  /* 0x00000004ff007c0c */ /* 0x000fe2000bfa5070 */
[----:B------:R-:W1:Y:S03]  /*2d10*/  LDC.64 R112, c[0x0][0x468] ;  /* 0x00011a00ff707b82 */ /* 0x000e660000000a00 */
[----:B------:R-:W-:-:S13]  /*2d20*/  ISETP.NE.AND.EX P5, PT, RZ, UR5, PT, P5 ;  /* 0x00000005ff007c0c */ /* 0x000fda000bfa5350 */
[----:B------:R-:W2:Y:S01]  /*2d30*/  @P5 LDC.64 R180, c[0x0][0x478] ;  /* 0x00011e00ffb45b82 */ /* 0x000ea20000000a00 */
[----:B-1----:R-:W-:-:S04]  /*2d40*/  IMAD.WIDE.U32 R112, R130, 0x10, R112 ;  /* 0x0000001082707825 */ /* 0x002fc800078e0070 */
[----:B--2---:R-:W-:-:S05]  /*2d50*/  @P5 IMAD.WIDE.U32 R180, R130, 0x10, R180 ;  /* 0x0000001082b45825 */ /* 0x004fca00078e00b4 */
[----:B------:R1:W-:Y:S01]  /*2d60*/  @P5 STG.E.128 desc[UR8][R180.64], R100 ;  /* 0x00000064b4005986 */ /* 0x0003e2000c101d08 */
[----:B------:R-:W-:-:S03]  /*2d70*/  ISETP.NE.U32.AND P5, PT, RZ, UR10, PT ;  /* 0x0000000aff007c0c */ /* 0x000fc6000bfa5070 */
[----:B------:R1:W-:Y:S01]  /*2d80*/  STG.E.128 desc[UR8][R112.64], R108 ;  /* 0x0000006c70007986 */ /* 0x0003e2000c101d08 */
[----:B------:R-:W-:-:S13]  /*2d90*/  ISETP.NE.AND.EX P5, PT, RZ, UR11, PT, P5 ;  /* 0x0000000bff007c0c */ /* 0x000fda000bfa5350 */
[----:B0-----:R-:W0:Y:S02]  /*2da0*/  @P5 LDC.64 R114, c[0x0][0x470] ;  /* 0x00011c00ff725b82 */ /* 0x001e240000000a00 */
[C---:B0-----:R-:W-:Y:S01]  /*2db0*/  @P5 IMAD.WIDE.U32 R114, R130.reuse, 0x10, R114 ;  /* 0x0000001082725825 */ /* 0x041fe200078e0072 */
[----:B------:R-:W-:-:S04]  /*2dc0*/  IADD3 R130, PT, PT, R130, 0x20, RZ ;  /* 0x0000002082827810 */ /* 0x000fc80007ffe0ff */
[----:B------:R1:W-:Y:S03]  /*2dd0*/  @P5 STG.E.128 desc[UR8][R114.64], R104 ;  /* 0x0000006872005986 */ /* 0x0003e6000c101d08 */
.L_x_4762:
[----:B------:R-:W-:Y:S05]  /*2de0*/  BSYNC.RECONVERGENT B0 ;  /* 0x0000000000007941 */ /* 0x000fea0003800200 */
.L_x_4761:
        /* <DEDUP_REMOVED lines=46> */
.L_x_4775:
        /* <DEDUP_REMOVED lines=33> */
.L_x_4774:
[----:B------:R-:W1:Y:S02]  /*32e0*/  LDC.64 R104, c[0x0][0x478] ;  /* 0x00011e00ff687b82 */ /* 0x000e640000000a00 */
        /* <DEDUP_REMOVED lines=36> */
.L_x_4777:
        /* <DEDUP_REMOVED lines=33> */
.L_x_4773:
        /* <DEDUP_REMOVED lines=32> */
.L_x_4779:
        /* <DEDUP_REMOVED lines=25> */
.L_x_4778:
        /* <DEDUP_REMOVED lines=29> */
.L_x_4780:
        /* <DEDUP_REMOVED lines=24> */
.L_x_4776:
        /* <DEDUP_REMOVED lines=11> */
.L_x_4772:
[----:B------:R-:W-:Y:S05]  /*3ed0*/  BSYNC.RECONVERGENT B0 ;  /* 0x0000000000007941 */ /* 0x000fea0003800200 */
.L_x_4771:
        /* <DEDUP_REMOVED lines=45> */
.L_x_4785:
        /* <DEDUP_REMOVED lines=33> */
.L_x_4784:
[----:B-12---:R-:W1:Y:S02]  /*43c0*/  LDC.64 R104, c[0x0][0x478] ;  /* 0x00011e00ff687b82 */ /* 0x006e640000000a00 */
        /* <DEDUP_REMOVED lines=36> */
.L_x_4787:
        /* <DEDUP_REMOVED lines=33> */
.L_x_4783:
        /* <DEDUP_REMOVED lines=32> */
.L_x_4789:
        /* <DEDUP_REMOVED lines=25> */
.L_x_4788:
        /* <DEDUP_REMOVED lines=29> */
.L_x_4790:
        /* <DEDUP_REMOVED lines=24> */
.L_x_4786:
        /* <DEDUP_REMOVED lines=10> */
.L_x_4782:
[----:B------:R-:W-:Y:S05]  /*4fa0*/  BSYNC.RECONVERGENT B0 ;  /* 0x0000000000007941 */ /* 0x000fea0003800200 */
.L_x_4781:
        /* <DEDUP_REMOVED lines=46> */
.L_x_4795:
        /* <DEDUP_REMOVED lines=33> */
.L_x_4794:
        /* <DEDUP_REMOVED lines=37> */
.L_x_4797:
        /* <DEDUP_REMOVED lines=33> */
.L_x_4793:
        /* <DEDUP_REMOVED lines=32> */
.L_x_4799:
        /* <DEDUP_REMOVED lines=25> */
.L_x_4798:
[----:B-123--:R-:W1:Y:S02]  /*5c90*/  LDC.64 R108, c[0x0][0x478] ;  /* 0x00011e00ff6c7b82 */ /* 0x00ee640000000a00 */
[----:B-1----:R-:W-:-:S04]  /*5ca0*/  ISETP.NE.U32.AND P5, PT, R108, RZ, PT ;  /* 0x000000ff6c00720c */ /* 0x002fc80003fa5070 */
[----:B------:R-:W-:-:S13]  /*5cb0*/  ISETP.NE.AND.EX P5, PT, R109, RZ, PT, P5 ;  /* 0x000000ff6d00720c */ /* 0x000fda0003fa5350 */
[----:B------:R-:W-:Y:S05]  /*5cc0*/  @!P5 BRA `(.L_x_4800) ;  /* 0x000000000064d947 */ /* 0x000fea0003800000 */
[-CC-:B------:R-:W-:Y:S01]  /*5cd0*/  FFMA.FTZ R101, R135, R179.reuse, R182.reuse ;  /* 0x000000b387657223 */ /* 0x180fe200000100b6 */
[-CC-:B------:R-:W-:Y:S01]  /*5ce0*/  FFMA.FTZ R102, R144, R179.reuse, R182.reuse ;  /* 0x000000b390667223 */ /* 0x180fe200000100b6 */
[----:B------:R-:W-:Y:S01]  /*5cf0*/  LOP3.LUT P6, RZ, R125, 0xff, RZ, 0xc0, !PT ;  /* 0x000000ff7dff7812 */ /* 0x000fe200078cc0ff */
[-CC-:B------:R-:W-:Y:S01]  /*5d00*/  FFMA.FTZ R112, R170, R179.reuse, R182.reuse ;  /* 0x000000b3aa707223 */ /* 0x180fe200000100b6 */
        /* <DEDUP_REMOVED lines=21> */
.L_x_4800:
        /* <DEDUP_REMOVED lines=24> */
.L_x_4796:
        /* <DEDUP_REMOVED lines=10> */
.L_x_4792:
[----:B------:R-:W-:Y:S05]  /*6080*/  BSYNC.RECONVERGENT B0 ;  /* 0x0000000000007941 */ /* 0x000fea0003800200 */
.L_x_4791:
        /* <DEDUP_REMOVED lines=14> */
[----:B------:R-:W-:Y:S01]  /*6170*/  LOP3.LUT P6, RZ, R127, 0xff, RZ, 0xc0, !PT ;  /* 0x000000ff7fff7812 */ /* 0x000fe200078cc0ff */
[----:B------:R-:W-:Y:S01]  /*6180*/  FFMA.FTZ R106, R174, R179, R182 ;  /* 0x000000b3ae6a7223 */ /* 0x000fe200000100b6 */
[----:B------:R-:W-:Y:S01]  /*6190*/  FADD.FTZ R101, R150, -R101 ;  /* 0x8000006596657221 */ /* 0x000fe20000010000 */
[----:B------:R-:W-:Y:S01]  /*61a0*/  FADD.FTZ R102, R167, -R102 ;  /* 0x80000066a7667221 */ /* 0x000fe20000010000 */
[----:B------:R-:W-:Y:S01]  /*61b0*/  LOP3.LUT P5, RZ, R126, 0xff, RZ, 0xc0, !PT ;  /* 0x000000ff7eff7812 */ /* 0x000fe200078ac0ff */
[----:B------:R-:W-:Y:S01]  /*61c0*/  FADD.FTZ R110, R171, -R106 ;  /* 0x8000006aab6e7221 */ /* 0x000fe20000010000 */
[----:B-----5:R-:W-:Y:S01]  /*61d0*/  FFMA.FTZ R100, R141, R101, R92 ;  /* 0x000000658d647223 */ /* 0x020fe2000001005c */
[----:B------:R-:W-:-:S03]  /*61e0*/  FFMA.FTZ R101, R169, R179, R182 ;  /* 0x000000b3a9657223 */ /* 0x000fc600000100b6 */
[----:B------:R-:W-:Y:S01]  /*61f0*/  FMUL.FTZ R104, R100, UR13 ;  /* 0x0000000d64687c20 */ /* 0x000fe20008410000 */
[----:B------:R-:W-:Y:S01]  /*6200*/  FADD.FTZ R103, R172, -R101 ;  /* 0x80000065ac677221 */ /* 0x000fe20000010000 */
[----:B------:R-:W-:-:S03]  /*6210*/  FFMA.FTZ R101, R141, R102, R93 ;  /* 0x000000668d657223 */ /* 0x000fc6000001005d */
[C---:B------:R-:W-:Y:S01]  /*6220*/  SEL R108, R104.reuse, RZ, P6 ;  /* 0x000000ff686c7207 */ /* 0x040fe20003000000 */
[----:B------:R-:W-:Y:S01]  /*6230*/  FMUL.FTZ R105, R101, UR13 ;  /* 0x0000000d65697c20 */ /* 0x000fe20008410000 */
[----:B------:R-:W-:Y:S01]  /*6240*/  LOP3.LUT P6, RZ, R127, 0xff00, RZ, 0xc0, !PT ;  /* 0x0000ff007fff7812 */ /* 0x000fe200078cc0ff */
[C---:B------:R-:W-:Y:S01]  /*6250*/  FFMA.FTZ R102, R141.reuse, R103, R94 ;  /* 0x000000678d667223 */ /* 0x040fe2000001005e */
[----:B------:R-:W-:Y:S01]  /*6260*/  SEL R104, R104, RZ, P5 ;  /* 0x000000ff68687207 */ /* 0x000fe20002800000 */
[----:B------:R-:W-:Y:S01]  /*6270*/  FFMA.FTZ R103, R141, R110, R95 ;  /* 0x0000006e8d677223 */ /* 0x000fe2000001005f */
        /* <DEDUP_REMOVED lines=14> */
.L_x_4805:
        /* <DEDUP_REMOVED lines=33> */
.L_x_4804:
[----:B-1234-:R-:W1:Y:S02]  /*6570*/  LDC.64 R104, c[0x0][0x478] ;  /* 0x00011e00ff687b82 */ /* 0x01ee640000000a00 */
        /* <DEDUP_REMOVED lines=10> */
[----:B------:R-:W-:Y:S01]  /*6620*/  LOP3.LUT P5, RZ, R126, 0xff, RZ, 0xc0, !PT ;  /* 0x000000ff7eff7812 */ /* 0x000fe200078ac0ff */
[C---:B-----5:R-:W-:Y:S01]  /*6630*/  FMUL.FTZ R100, R141.reuse, R100 ;  /* 0x000000648d647220 */ /* 0x060fe20000410000 */
[----:B------:R-:W-:Y:S01]  /*6640*/  FADD.FTZ R106, R172, -R101 ;  /* 0x80000065ac6a7221 */ /* 0x000fe20000010000 */
[----:B------:R-:W-:Y:S01]  /*6650*/  FMUL.FTZ R101, R141, R102 ;  /* 0x000000668d657220 */ /* 0x000fe20000410000 */
[----:B------:R-:W-:Y:S01]  /*6660*/  FADD.FTZ R110, R171, -R110 ;  /* 0x8000006eab6e7221 */ /* 0x000fe20000010000 */
[----:B------:R-:W-:Y:S01]  /*6670*/  FMUL.FTZ R104, R100, UR13 ;  /* 0x0000000d64687c20 */ /* 0x000fe20008410000 */
[----:B------:R-:W-:Y:S01]  /*6680*/  FMUL.FTZ R102, R141, R106 ;  /* 0x0000006a8d667220 */ /* 0x000fe20000410000 */
[----:B------:R-:W-:Y:S01]  /*6690*/  FMUL.FTZ R105, R101, UR13 ;  /* 0x0000000d65697c20 */ /* 0x000fe20008410000 */
[----:B------:R-:W-:-:S02]  /*66a0*/  FMUL.FTZ R103, R141, R110 ;  /* 0x0000006e8d677220 */ /* 0x000fc40000410000 */
[----:B------:R-:W-:Y:S01]  /*66b0*/  SEL R108, R104, RZ, P6 ;  /* 0x000000ff686c7207 */ /* 0x000fe20003000000 */
[----:B------:R-:W-:Y:S01]  /*66c0*/  FMUL.FTZ R106, R102, UR13 ;  /* 0x0000000d666a7c20 */ /* 0x000fe20008410000 */
        /* <DEDUP_REMOVED lines=15> */
.L_x_4807:
        /* <DEDUP_REMOVED lines=33> */
.L_x_4803:
        /* <DEDUP_REMOVED lines=32> */
.L_x_4809:
        /* <DEDUP_REMOVED lines=25> */
.L_x_4808:
        /* <DEDUP_REMOVED lines=29> */
.L_x_4810:
[-CC-:B------:R-:W-:Y:S01]  /*6f30*/  FFMA.FTZ R109, R137, R179.reuse, R182.reuse ;  /* 0x000000b3896d7223 */ /* 0x180fe200000100b6 */
[-CC-:B------:R-:W-:Y:S01]  /*6f40*/  FFMA.FTZ R110, R148, R179.reuse, R182.reuse ;  /* 0x000000b3946e7223 */ /* 0x180fe200000100b6 */
[-C--:B0-----:R-:W-:Y:S01]  /*6f50*/  FFMA.FTZ R114, R174, R179.reuse, R182 ;  /* 0x000000b3ae727223 */ /* 0x081fe200000100b6 */
        /* <DEDUP_REMOVED lines=21> */
.L_x_4806:
        /* <DEDUP_REMOVED lines=10> */
.L_x_4802:
[----:B------:R-:W-:Y:S05]  /*7150*/  BSYNC.RECONVERGENT B0 ;  /* 0x0000000000007941 */ /* 0x000fea0003800200 */
.L_x_4801:
        /* <DEDUP_REMOVED lines=45> */
.L_x_4815:
        /* <DEDUP_REMOVED lines=33> */
.L_x_4814:
        /* <DEDUP_REMOVED lines=13> */
[----:B------:R-:W-:Y:S01]  /*7710*/  LOP3.LUT P5, RZ, R128, 0xff, RZ, 0xc0, !PT ;  /* 0x000000ff80ff7812 */ /* 0x000fe200078ac0ff */
[C---:B------:R-:W-:Y:S01]  /*7720*/  FMUL.FTZ R101, R141.reuse, R102 ;  /* 0x000000668d657220 */ /* 0x040fe20000410000 */
        /* <DEDUP_REMOVED lines=22> */
.L_x_4817:
        /* <DEDUP_REMOVED lines=33> */
.L_x_4813:
        /* <DEDUP_REMOVED lines=32> */
.L_x_4819:
        /* <DEDUP_REMOVED lines=18> */
[C---:B------:R-:W-:Y:S01]  /*7dc0*/  LOP3.LUT P5, RZ, R128.reuse, 0xff00, RZ, 0xc0, !PT ;  /* 0x0000ff0080ff7812 */ /* 0x040fe200078ac0ff */
[----:B------:R-:W-:Y:S01]  /*7dd0*/  FMUL.FTZ R179, R179, UR13 ;  /* 0x0000000db3b37c20 */ /* 0x000fe20008410000 */
[----:B------:R-:W-:Y:S02]  /*7de0*/  LOP3.LUT P6, RZ, R128, 0xff0000, RZ, 0xc0, !PT ;  /* 0x00ff000080ff7812 */ /* 0x000fe400078cc0ff */
[----:B------:R-:W-:Y:S02]  /*7df0*/  SEL R108, R109, RZ, P4 ;  /* 0x000000ff6d6c7207 */ /* 0x000fe40002000000 */
[----:B------:R-:W-:Y:S02]  /*7e00*/  SEL R109, R110, RZ, P5 ;  /* 0x000000ff6e6d7207 */ /* 0x000fe40002800000 */
[----:B------:R-:W-:Y:S01]  /*7e10*/  SEL R110, R179, RZ, P6 ;  /* 0x000000ffb36e7207 */ /* 0x000fe20003000000 */
[----:B------:R-:W-:Y:S06]  /*7e20*/  BRA `(.L_x_4816) ;  /* 0x0000000000d47947 */ /* 0x000fec0003800000 */
.L_x_4818:
        /* <DEDUP_REMOVED lines=29> */
.L_x_4820:
[-CC-:B------:R-:W-:Y:S01]  /*8000*/  FFMA.FTZ R108, R178, R179.reuse, R182.reuse ;  /* 0x000000b3b26c7223 */ /* 0x180fe200000100b6 */
[-CC-:B------:R-:W-:Y:S01]  /*8010*/  FFMA.FTZ R109, R139, R179.reuse, R182.reuse ;  /* 0x000000b38b6d7223 */ /* 0x180fe200000100b6 */
[-CC-:B------:R-:W-:Y:S01]  /*8020*/  FFMA.FTZ R110, R152, R179.reuse, R182.reuse ;  /* 0x000000b3986e7223 */ /* 0x180fe200000100b6 */
[----:B------:R-:W-:Y:S01]  /*8030*/  FFMA.FTZ R179, R175, R179, R182 ;  /* 0x000000b3afb37223 */ /* 0x000fe200000100b6 */
[----:B------:R-:W-:Y:S01]  /*8040*/  FADD.FTZ R112, R177, -R108 ;  /* 0x8000006cb1707221 */ /* 0x000fe20000010000 */
[----:B------:R-:W-:Y:S01]  /*8050*/  FADD.FTZ R108, R154, -R109 ;  /* 0x8000006d9a6c7221 */ /* 0x000fe20000010000 */
[----:B------:R-:W-:Y:S01]  /*8060*/  FADD.FTZ R110, R173, -R110 ;  /* 0x8000006ead6e7221 */ /* 0x000fe20000010000 */
[----:B------:R-:W-:Y:S01]  /*8070*/  ISETP.GE.U32.AND P6, PT, R128, 0x1000000, PT ;  /* 0x010000008000780c */ /* 0x000fe20003fc6070 */
[C---:B-----5:R-:W-:Y:S01]  /*8080*/  FMUL.FTZ R109, R141.reuse, R112 ;  /* 0x000000708d6d7220 */ /* 0x060fe20000410000 */
[----:B------:R-:W-:Y:S01]  /*8090*/  FADD.FTZ R112, R176, -R179 ;  /* 0x800000b3b0707221 */ /* 0x000fe20000010000 */
[C---:B------:R-:W-:Y:S01]  /*80a0*/  FMUL.FTZ R110, R141.reuse, R110 ;  /* 0x0000006e8d6e7220 */ /* 0x040fe20000410000 */
[----:B------:R-:W-:Y:S01]  /*80b0*/  FMUL.FTZ R108, R141, R108 ;  /* 0x0000006c8d6c7220 */ /* 0x000fe20000410000 */
[----:B------:R-:W-:Y:S01]  /*80c0*/  FMUL.FTZ R109, R109, UR13 ;  /* 0x0000000d6d6d7c20 */ /* 0x000fe20008410000 */
[----:B------:R-:W-:Y:S01]  /*80d0*/  FMUL.FTZ R112, R141, R112 ;  /* 0x000000708d707220 */ /* 0x000fe20000410000 */
        /* <DEDUP_REMOVED lines=10> */
.L_x_4816:
        /* <DEDUP_REMOVED lines=9> */
.L_x_4812:
[----:B------:R-:W-:Y:S05]  /*8210*/  BSYNC.RECONVERGENT B0 ;  /* 0x0000000000007941 */ /* 0x000fea0003800200 */
.L_x_4811:
[----:B-1234-:R-:W1:Y:S02]  /*8220*/  LDC.64 R108, c[0x0][0x380] ;  /* 0x0000e000ff6c7b82 */ /* 0x01ee640000000a00 */
[----:B-1----:R-:W-:-:S04]  /*8230*/  LEA R117, R108, R117, 0x2 ;  /* 0x000000756c757211 */ /* 0x002fc800078e10ff */
[----:B------:R-:W-:-:S13]  /*8240*/  ISETP.GE.AND P2, PT, R117, R109, PT ;  /* 0x0000006d7500720c */ /* 0x000fda0003f46270 */
[----:B------:R-:W-:Y:S05]  /*8250*/  @!P2 BRA `(.L_x_4821) ;  /* 0xffffff84000ca947 */ /* 0x000fea000383ffff */
.L_x_4747:
[----:B------:R-:W1:Y:S01]  /*8260*/  S2R R6, SR_TID.X ;  /* 0x0000000000067919 */ /* 0x000e620000002100 */
[----:B------:R-:W-:Y:S01]  /*8270*/  MOV R3, 0x400 ;  /* 0x0000040000037802 */ /* 0x000fe20000000f00 */
[----:B------:R-:W-:Y:S05]  /*8280*/  WARPSYNC.ALL ;  /* 0x0000000000007948 */ /* 0x000fea0003800000 */
[----:B------:R-:W2:Y:S01]  /*8290*/  S2R R4, SR_CgaCtaId ;  /* 0x0000000000047919 */ /* 0x000ea20000008800 */
[----:B------:R-:W3:Y:S01]  /*82a0*/  S2UR UR4, SR_CTAID.X ;  /* 0x00000000000479c3 */ /* 0x000ee20000002500 */
[----:B------:R-:W4:Y:S01]  /*82b0*/  LDCU.128 UR16, c[0x0][0x440] ;  /* 0x00008800ff1077ac */ /* 0x000f220008000c00 */
[----:B-1----:R-:W-:Y:S01]  /*82c0*/  SHF.R.U32.HI R2, RZ, 0x5, R6 ;  /* 0x00000005ff027819 */ /* 0x002fe20000011606 */
[----:B---3-5:R-:W-:Y:S01]  /*82d0*/  IMAD R61, R0, UR4, RZ ;  /* 0x00000004003d7c24 */ /* 0x028fe2000f8e02ff */
[----:B------:R-:W-:-:S04]  /*82e0*/  LOP3.LUT R5, R6, 0x1f, RZ, 0xc0, !PT ;  /* 0x0000001f06057812 */ /* 0x000fc800078ec0ff */
[----:B------:R-:W-:Y:S01]  /*82f0*/  IADD3 R61, P0, PT, R61, R6, RZ ;  /* 0x000000063d3d7210 */ /* 0x000fe20007f1e0ff */
[----:B------:R-:W-:Y:S01]  /*8300*/  IMAD R2, R2, 0xc0, R5 ;  /* 0x000000c002027824 */ /* 0x000fe200078e0205 */
[----:B--2---:R-:W-:Y:S02]  /*8310*/  LEA R3, R4, R3, 0x18 ;  /* 0x0000000304037211 */ /* 0x004fe400078ec0ff */
[----:B------:R-:W-:Y:S02]  /*8320*/  LOP3.LUT R5, R6, 0x7f, RZ, 0x3c, !PT ;  /* 0x0000007f06057812 */ /* 0x000fe400078e3cff */
[-C--:B------:R-:W-:Y:S02]  /*8330*/  LEA R2, R2, R3.reuse, 0x4 ;  /* 0x0000000302027211 */ /* 0x080fe400078e20ff */
[----:B------:R-:W-:Y:S02]  /*8340*/  IADD3 R60, PT, PT, R5, R0, RZ ;  /* 0x00000000053c7210 */ /* 0x000fe40007ffe0ff */
[----:B------:R-:W-:Y:S01]  /*8350*/  LEA R0, R6, R3, 0x2 ;  /* 0x0000000306007211 */ /* 0x000fe200078e10ff */
[----:B------:R-:W-:Y:S01]  /*8360*/  STS.128 [R2], R32 ;  /* 0x0000002002007388 */ /* 0x000fe20000000c00 */
[----:B------:R-:W-:-:S02]  /*8370*/  ISETP.GE.U32.AND P5, PT, R60, 0x80, PT ;  /* 0x000000803c00780c */ /* 0x000fc40003fa6070 */
        /* <DEDUP_REMOVED lines=9> */
[----:B-1----:R-:W-:Y:S02]  /*8410*/  IADD3.X R28, PT, PT, RZ, RZ, RZ, P0, !PT ;  /* 0x000000ffff1c7210 */ /* 0x002fe400007fe4ff */
[C---:B------:R-:W-:Y:S01]  /*8420*/  SHF.L.U32 R31, R61.reuse, 0x2, RZ ;  /* 0x000000023d1f7819 */ /* 0x040fe200000006ff */
[----:B------:R-:W-:Y:S01]  /*8430*/  BAR.SYNC.DEFER_BLOCKING 0x0 ;  /* 0x0000000000007b1d */ /* 0x000fe20000010000 */
[----:B------:R-:W-:-:S02]  /*8440*/  SHF.L.U64.HI R33, R61, 0x2, R28 ;  /* 0x000000023d217819 */ /* 0x000fc4000001021c */
[----:B------:R-:W-:-:S03]  /*8450*/  ISETP.GE.U32.AND P0, PT, R60, 0x300, PT ;  /* 0x000003003c00780c */ /* 0x000fc60003f06070 */
        /* <DEDUP_REMOVED lines=166> */
.L_x_4760:
        /* <DEDUP_REMOVED lines=8> */
.L_x_4823:
[----:B------:R-:W-:Y:S05]  /*8f40*/  BSYNC B0 ;  /* 0x0000000000007941 */ /* 0x000fea0003800000 */
.L_x_4822:
        /* <DEDUP_REMOVED lines=8> */
.L_x_4824:
[----:B------:R-:W-:-:S05]  /*8fd0*/  FADD.FTZ R108, R108, R181 ;  /* 0x000000b56c6c7221 */ /* 0x000fca0000010000 */
[----:B------:R-:W-:Y:S01]  /*8fe0*/  MOV R184, R108 ;  /* 0x0000006c00b87202 */ /* 0x000fe20000000f00 */
[----:B------:R-:W-:Y:S01]  /*8ff0*/  HFMA2 R185, -RZ, RZ, 0, 1.1920928955078125e-07 ;  /* 0x00000002ffb97431 */ /* 0x000fe200000001ff */
[----:B------:R-:W-:-:S07]  /*9000*/  MOV R109, R182 ;  /* 0x000000b6006d7202 */ /* 0x000fce0000000f00 */
[----:B------:R-:W-:Y:S05]  /*9010*/  WARPSYNC.COLLECTIVE R179, `(.L_x_4825) ;  /* 0x00000000b3087348 */ /* 0x000fea0003c00000 */
[----:B------:R0:W1:Y:S02]  /*9020*/  SHFL.BFLY P5, R182, R184, R185, R186 ;  /* 0x0c0000b9b8b67389 */ /* 0x00006400000a00ba */
[----:B01----:R-:W-:Y:S05]  /*9030*/  ENDCOLLECTIVE ;  /* 0x000000000000791b */ /* 0x003fea0003800000 */
.L_x_4825:
[----:B------:R-:W-:-:S05]  /*9040*/  FADD.FTZ R109, R109, R180 ;  /* 0x000000b46d6d7221 */ /* 0x000fca0000010000 */
[----:B------:R-:W-:Y:S02]  /*9050*/  MOV R184, R109 ;  /* 0x0000006d00b87202 */ /* 0x000fe40000000f00 */
[----:B------:R-:W-:-:S07]  /*9060*/  MOV R111, R182 ;  /* 0x000000b6006f7202 */ /* 0x000fce0000000f00 */
[----:B------:R-:W-:Y:S05]  /*9070*/  WARPSYNC.COLLECTIVE R179, `(.L_x_4826) ;  /* 0x00000000b3087348 */ /* 0x000fea0003c00000 */
[----:B------:R0:W1:Y:S02]  /*9080*/  SHFL.BFLY P5, R182, R184, R185, R186 ;  /* 0x0c0000b9b8b67389 */ /* 0x00006400000a00ba */
[----:B01----:R-:W-:Y:S05]  /*9090*/  ENDCOLLECTIVE ;  /* 0x000000000000791b */ /* 0x003fea0003800000 */
.L_x_4826:
[----:B------:R-:W-:-:S05]  /*90a0*/  FADD.FTZ R111, R108, R111 ;  /* 0x0000006f6c6f7221 */ /* 0x000fca0000010000 */
[----:B------:R-:W-:Y:S01]  /*90b0*/  MOV R184, R111 ;  /* 0x0000006f00b87202 */ /* 0x000fe20000000f00 */
[----:B------:R-:W-:Y:S01]  /*90c0*/  HFMA2 R185, -RZ, RZ, 0, 2.384185791015625e-07 ;  /* 0x00000004ffb97431 */ /* 0x000fe200000001ff */
[----:B------:R-:W-:-:S07]  /*90d0*/  MOV R110, R182 ;  /* 0x000000b6006e7202 */ /* 0x000fce0000000f00 */
[----:B------:R-:W-:Y:S05]  /*90e0*/  WARPSYNC.COLLECTIVE R179, `(.L_x_4827) ;  /* 0x00000000b3087348 */ /* 0x000fea0003c00000 */
[----:B------:R0:W1:Y:S02]  /*90f0*/  SHFL.BFLY P5, R182, R184, R185, R186 ;  /* 0x0c0000b9b8b67389 */ /* 0x00006400000a00ba */
[----:B01----:R-:W-:Y:S05]  /*9100*/  ENDCOLLECTIVE ;  /* 0x000000000000791b */ /* 0x003fea0003800000 */
.L_x_4827:
[----:B------:R-:W-:-:S05]  /*9110*/  FADD.FTZ R110, R109, R110 ;  /* 0x0000006e6d6e7221 */ /* 0x000fca0000010000 */
[----:B------:R-:W-:Y:S02]  /*9120*/  MOV R184, R110 ;  /* 0x0000006e00b87202 */ /* 0x000fe40000000f00 */
[----:B------:R-:W-:-:S07]  /*9130*/  MOV R112, R182 ;  /* 0x000000b600707202 */ /* 0x000fce0000000f00 */
[----:B------:R-:W-:Y:S05]  /*9140*/  WARPSYNC.COLLECTIVE R179, `(.L_x_4828) ;  /* 0x00000000b3087348 */ /* 0x000fea0003c00000 */
[----:B------:R0:W1:Y:S02]  /*9150*/  SHFL.BFLY P5, R182, R184, R185, R186 ;  /* 0x0c0000b9b8b67389 */ /* 0x00006400000a00ba */
[----:B01----:R-:W-:Y:S05]  /*9160*/  ENDCOLLECTIVE ;  /* 0x000000000000791b */ /* 0x003fea0003800000 */
.L_x_4828:
[----:B------:R-:W-:-:S05]  /*9170*/  FADD.FTZ R112, R111, R112 ;  /* 0x000000706f707221 */ /* 0x000fca0000010000 */
[----:B------:R-:W-:Y:S01]  /*9180*/  MOV R184, R112 ;  /* 0x0000007000b87202 */ /* 0x000fe20000000f00 */
[----:B------:R-:W-:Y:S01]  /*9190*/  HFMA2 R185, -RZ, RZ, 0, 4.76837158203125e-07 ;  /* 0x00000008ffb97431 */ /* 0x000fe200000001ff */
[----:B------:R-:W-:-:S07]  /*91a0*/  MOV R113, R182 ;  /* 0x000000b600717202 */ /* 0x000fce0000000f00 */
[----:B------:R-:W-:Y:S05]  /*91b0*/  WARPSYNC.COLLECTIVE R179, `(.L_x_4829) ;  /* 0x00000000b3087348 */ /* 0x000fea0003c00000 */
[----:B------:R0:W1:Y:S02]  /*91c0*/  SHFL.BFLY P5, R182, R184, R185, R186 ;  /* 0x0c0000b9b8b67389 */ /* 0x00006400000a00ba */
[----:B01----:R-:W-:Y:S05]  /*91d0*/  ENDCOLLECTIVE ;  /* 0x000000000000791b */ /* 0x003fea0003800000 */
.L_x_4829:
[----:B------:R-:W-:-:S05]  /*91e0*/  FADD.FTZ R113, R110, R113 ;  /* 0x000000716e717221 */ /* 0x000fca0000010000 */
[----:B------:R-:W-:Y:S02]  /*91f0*/  MOV R184, R113 ;  /* 0x0000007100b87202 */ /* 0x000fe40000000f00 */
[----:B------:R-:W-:-:S07]  /*9200*/  MOV R115, R182 ;  /* 0x000000b600737202 */ /* 0x000fce0000000f00 */
[----:B------:R-:W-:Y:S05]  /*9210*/  WARPSYNC.COLLECTIVE R179, `(.L_x_4830) ;  /* 0x00000000b3087348 */ /* 0x000fea0003c00000 */
[----:B------:R0:W1:Y:S02]  /*9220*/  SHFL.BFLY P5, R182, R184, R185, R186 ;  /* 0x0c0000b9b8b67389 */ /* 0x00006400000a00ba */
[----:B01----:R-:W-:Y:S05]  /*9230*/  ENDCOLLECTIVE ;  /* 0x000000000000791b */ /* 0x003fea0003800000 */
.L_x_4830:
[----:B------:R-:W-:-:S05]  /*9240*/  FADD.FTZ R115, R112, R115 ;  /* 0x0000007370737221 */ /* 0x000fca0000010000 */
[----:B------:R-:W-:Y:S01]  /*9250*/  MOV R184, R115 ;  /* 0x0000007300b87202 */ /* 0x000fe20000000f00 */
[----:B------:R-:W-:Y:S01]  /*9260*/  HFMA2 R185, -RZ, RZ, 0, 9.5367431640625e-07 ;  /* 0x00000010ffb97431 */ /* 0x000fe200000001ff */
[----:B------:R-:W-:-:S07]  /*9270*/  MOV R114, R182 ;  /* 0x000000b600727202 */ /* 0x000fce0000000f00 */
[----:B------:R-:W-:Y:S05]  /*9280*/  WARPSYNC.COLLECTIVE R179, `(.L_x_4831) ;  /* 0x00000000b3087348 */ /* 0x000fea0003c00000 */
[----:B------:R0:W1:Y:S02]  /*9290*/  SHFL.BFLY P5, R182, R184, R185, R186 ;  /* 0x0c0000b9b8b67389 */ /* 0x00006400000a00ba */
[----:B01----:R-:W-:Y:S05]  /*92a0*/  ENDCOLLECTIVE ;  /* 0x000000000000791b */ /* 0x003fea0003800000 */
.L_x_4831:
[----:B------:R-:W-:-:S05]  /*92b0*/  FADD.FTZ R114, R113, R114 ;  /* 0x0000007271727221 */ /* 0x000fca0000010000 */
[----:B------:R-:W-:Y:S02]  /*92c0*/  MOV R184, R114 ;  /* 0x0000007200b87202 */ /* 0x000fe40000000f00 */
[----:B------:R-:W-:-:S07]  /*92d0*/  MOV R108, R182 ;  /* 0x000000b6006c7202 */ /* 0x000fce0000000f00 */
[----:B------:R-:W-:Y:S05]  /*92e0*/  WARPSYNC.COLLECTIVE R179, `(.L_x_4832) ;  /* 0x00000000b3087348 */ /* 0x000fea0003c00000 */
[----:B------:R0:W1:Y:S02]  /*92f0*/  SHFL.BFLY P5, R182, R184, R185, R186 ;  /* 0x0c0000b9b8b67389 */ /* 0x00006400000a00ba */
[----:B01----:R-:W-:Y:S05]  /*9300*/  ENDCOLLECTIVE ;  /* 0x000000000000791b */ /* 0x003fea0003800000 */
.L_x_4832:
[----:B------:R-:W-:Y:S01]  /*9310*/  MOV R109, R182 ;  /* 0x000000b6006d7202 */ /* 0x000fe20000000f00 */
[----:B------:R-:W-:Y:S06]  /*9320*/  BRA `(.L_x_4833) ;  /* 0xffffff8800487947 */ /* 0x000fec000383ffff */
.L_x_4834:
        /* <DEDUP_REMOVED lines=13> */
.L_x_5038:


//--------------------- .text._ZN10layer_norm22ln_bwd_finalize_kernelINS_22Kernel_traits_finalizeILj768EfffffjLb0ELj1024ELj4ENS_18Kernel_traits_baseILj768EfffffjLj1024EEEEELb0ELb1EEEvNS_9BwdParamsE --------------------------
	.section	.text._ZN10layer_norm22ln_bwd_finalize_kernelINS_22Kernel_traits_finalizeILj768EfffffjLb0ELj1024ELj4ENS_18Kernel_traits_baseILj768EfffffjLj1024EEEEELb0ELb1EEEvNS_9BwdParamsE,"ax",@progbits
	.align	128
        .global         _ZN10layer_norm22ln_bwd_finalize_kernelINS_22Kernel_traits_finalizeILj768EfffffjLb0ELj1024ELj4ENS_18Kernel_traits_baseILj768EfffffjLj1024EEEEELb0ELb1EEEvNS_9BwdParamsE
        .type           _ZN10layer_norm22ln_bwd_finalize_kernelINS_22Kernel_traits_finalizeILj768EfffffjLb0ELj1024ELj4ENS_18Kernel_traits_baseILj768EfffffjLj1024EEEEELb0ELb1EEEvNS_9BwdParamsE,@function
        .size           _ZN10layer_norm22ln_bwd_finalize_kernelINS_22Kernel_traits_finalizeILj768EfffffjLb0ELj1024ELj4ENS_18Kernel_traits_baseILj768EfffffjLj1024EEEEELb0ELb1EEEvNS_9BwdParamsE,(.L_x_5039 - _ZN10layer_norm22ln_bwd_finalize_kernelINS_22Kernel_traits_finalizeILj768EfffffjLb0ELj1024ELj4ENS_18Kernel_traits_baseILj768EfffffjLj1024EEEEELb0ELb1EEEvNS_9BwdParamsE)
        .other          _ZN10layer_norm22ln_bwd_finalize_kernelINS_22Kernel_traits_finalizeILj768EfffffjLb0ELj1024ELj4ENS_18Kernel_traits_baseILj768EfffffjLj1024EEEEELb0ELb1EEEvNS_9BwdParamsE,@"STO_CUDA_ENTRY STV_DEFAULT"
_ZN10layer_norm22ln_bwd_finalize_kernelINS_22Kernel_traits_finalizeILj768EfffffjLb0ELj1024ELj4ENS_18Kernel_traits_baseILj768EfffffjLj1024EEEEELb0ELb1EEEvNS_9BwdParamsE:
.text._ZN10layer_norm22ln_bwd_finalize_kernelINS_22Kernel_traits_finalizeILj768EfffffjLb0ELj1024ELj4ENS_18Kernel_traits_baseILj768EfffffjLj1024EEEEELb0ELb1EEEvNS_9BwdParamsE:
        /* <DEDUP_REMOVED lines=81> */
.L_x_4839:
        /* <DEDUP_REMOVED lines=118> */
.L_x_4838:
[----:B------:R-:W-:Y:S05]  /*0c70*/  BSYNC.RECONVERGENT B1 ;  /* 0x0000000000017941 */ /* 0x000fea0003800200 */
.L_x_4837:
        /* <DEDUP_REMOVED lines=77> */
.L_x_4841:
[----:B------:R-:W-:Y:S05]  /*1150*/  BSYNC.RECONVERGENT B1 ;  /* 0x0000000000017941 */ /* 0x000fea0003800200 */
.L_x_4840:
        /* <DEDUP_REMOVED lines=38> */
.L_x_4843:
[----:B------:R-:W-:Y:S05]  /*13c0*/  BSYNC.RECONVERGENT B1 ;  /* 0x0000000000017941 */ /* 0x000fea0003800200 */
.L_x_4842:
        /* <DEDUP_REMOVED lines=8> */
.L_x_4844:
        /* <DEDUP_REMOVED lines=10> */
.L_x_4836:
[----:B------:R-:W-:Y:S05]  /*14f0*/  BSYNC.RECONVERGENT B0 ;  /* 0x0000000000007941 */ /* 0x000fea0003800200 */
.L_x_4835:
        /* <DEDUP_REMOVED lines=55> */
.L_x_4845:
        /* <DEDUP_REMOVED lines=9> */
.L_x_5039:


//--------------------- .text._ZN10layer_norm40ln_parallel_residual_bwd_finalize_kernelINS_22Kernel_traits_finalizeILj768EfffffjLb0ELj1024ELj4ENS_18Kernel_traits_baseILj768EfffffjLj1024EEEEELb1EEEvNS_9BwdParamsE --------------------------
	.section	.text._ZN10layer_norm40ln_parallel_residual_bwd_finalize_kernelINS_22Kernel_traits_finalizeILj768EfffffjLb0ELj1024ELj4ENS_18Kernel_traits_baseILj768EfffffjLj1024EEEEELb1EEEvNS_9BwdParamsE,"ax",@progbits
	.align	128
        .global         _ZN10layer_norm40ln_parallel_residual_bwd_finalize_kernelINS_22Kernel_traits_finalizeILj768EfffffjLb0ELj1024ELj4ENS_18Kernel_traits_baseILj768EfffffjLj1024EEEEELb1EEEvNS_9BwdParamsE
        .type           _ZN10layer_norm40ln_parallel_residual_bwd_finalize_kernelINS_22Kernel_traits_finalizeILj768EfffffjLb0ELj1024ELj4ENS_18Kernel_traits_baseILj768EfffffjLj1024EEEEELb1EEEvNS_9BwdParamsE,@function
        .size           _ZN10layer_norm40ln_parallel_residual_bwd_finalize_kernelINS_22Kernel_traits_finalizeILj768EfffffjLb0ELj1024ELj4ENS_18Kernel_traits_baseILj768EfffffjLj1024EEEEELb1EEEvNS_9BwdParamsE,(.L_x_5040 - _ZN10layer_norm40ln_parallel_residual_bwd_finalize_kernelINS_22Kernel_traits_finalizeILj768EfffffjLb0ELj1024ELj4ENS_18Kernel_traits_baseILj768EfffffjLj1024EEEEELb1EEEvNS_9BwdParamsE)
        .other          _ZN10layer_norm40ln_parallel_residual_bwd_finalize_kernelINS_22Kernel_traits_finalizeILj768EfffffjLb0ELj1024ELj4ENS_18Kernel_traits_baseILj768EfffffjLj1024EEEEELb1EEEvNS_9BwdParamsE,@"STO_CUDA_ENTRY STV_DEFAULT"
_ZN10layer_norm40ln_parallel_residual_bwd_finalize_kernelINS_22Kernel_traits_finalizeILj768EfffffjLb0ELj1024ELj4ENS_18Kernel_traits_baseILj768EfffffjLj1024EEEEELb1EEEvNS_9BwdParamsE:
.text._ZN10layer_norm40ln_parallel_residual_bwd_finalize_kernelINS_22Kernel_traits_finalizeILj768EfffffjLb0ELj1024ELj4ENS_18Kernel_traits_baseILj768EfffffjLj1024EEEEELb1EEEvNS_9BwdParamsE:
        /* <DEDUP_REMOVED lines=60> */
.L_x_4850:
        /* <DEDUP_REMOVED lines=112> */
.L_x_4849:
[----:B------:R-:W-:Y:S05]  /*0ac0*/  BSYNC.RECONVERGENT B1 ;  /* 0x0000000000017941 */ /* 0x000fea0003800200 */
.L_x_4848:
        /* <DEDUP_REMOVED lines=66> */
.L_x_4852:
[----:B------:R-:W-:Y:S05]  /*0ef0*/  BSYNC.RECONVERGENT B1 ;  /* 0x0000000000017941 */ /* 0x000fea0003800200 */
.L_x_4851:
        /* <DEDUP_REMOVED lines=37> */
.L_x_4854:
[----:B------:R-:W-:Y:S05]  /*1150*/  BSYNC.RECONVERGENT B1 ;  /* 0x0000000000017941 */ /* 0x000fea0003800200 */
.L_x_4853:
        /* <DEDUP_REMOVED lines=19> */
.L_x_4847:
[----:B------:R-:W-:Y:S05]  /*1290*/  BSYNC.RECONVERGENT B0 ;  /* 0x0000000000007941 */ /* 0x000fea0003800200 */
.L_x_4846:
        /* <DEDUP_REMOVED lines=88> */
.L_x_4855:
        /* <DEDUP_REMOVED lines=14> */
.L_x_5040:


//--------------------- .text._ZN10layer_norm31ln_parallel_residual_bwd_kernelINS_13Kernel_traitsIfffffjLj768ELj1ELj4ELj1ELj16ENS_18Kernel_traits_baseILj768EfffffjLj128EEEEELb1ELb1ELb1EEEvNS_9BwdParamsE --------------------------
	.section	.text._ZN10layer_norm31ln_parallel_residual_bwd_kernelINS_13Kernel_traitsIfffffjLj768ELj1ELj4ELj1ELj16ENS_18Kernel_traits_baseILj768EfffffjLj128EEEEELb1ELb1ELb1EEEvNS_9BwdParamsE,"ax",@progbits
	.align	128
        .global         _ZN10layer_norm31ln_parallel_residual_bwd_kernelINS_13Kernel_traitsIfffffjLj768ELj1ELj4ELj1ELj16ENS_18Kernel_traits_baseILj768EfffffjLj128EEEEELb1ELb1ELb1EEEvNS_9BwdParamsE
        .type           _ZN10layer_norm31ln_parallel_residual_bwd_kernelINS_13Kernel_traitsIfffffjLj768ELj1ELj4ELj1ELj16ENS_18Kernel_traits_baseILj768EfffffjLj128EEEEELb1ELb1ELb1EEEvNS_9BwdParamsE,@function
        .size           _ZN10layer_norm31ln_parallel_residual_bwd_kernelINS_13Kernel_traitsIfffffjLj768ELj1ELj4ELj1ELj16ENS_18Kernel_traits_baseILj768EfffffjLj128EEEEELb1ELb1ELb1EEEvNS_9BwdParamsE,(.L_x_5041 - _ZN10layer_norm31ln_parallel_residual_bwd_kernelINS_13Kernel_traitsIfffffjLj768ELj1ELj4ELj1ELj16ENS_18Kernel_traits_baseILj768EfffffjLj128EEEEELb1ELb1ELb1EEEvNS_9BwdParamsE)
        .other          _ZN10layer_norm31ln_parallel_residual_bwd_kernelINS_13Kernel_traitsIfffffjLj768ELj1ELj4ELj1ELj16ENS_18Kernel_traits_baseILj768EfffffjLj128EEEEELb1ELb1ELb1EEEvNS_9BwdParamsE,@"STO_CUDA_ENTRY STV_DEFAULT"
_ZN10layer_norm31ln_parallel_residual_bwd_kernelINS_13Kernel_traitsIfffffjLj768ELj1ELj4ELj1ELj16ENS_18Kernel_traits_baseILj768EfffffjLj128EEEEELb1ELb1ELb1EEEvNS_9BwdParamsE:
.text._ZN10layer_norm31ln_parallel_residual_bwd_kernelINS_13Kernel_traitsIfffffjLj768ELj1ELj4ELj1ELj16ENS_18Kernel_traits_baseILj768EfffffjLj128EEEEELb1ELb1ELb1EEEvNS_9BwdParamsE:
        /* <DEDUP_REMOVED lines=76> */
.L_x_4908:
        /* <DEDUP_REMOVED lines=9> */
[----:B------:R-:W-:-:S05]  /*0550*/  IADD3 R201, PT, PT, R203, 0x20, RZ ;  /* 0x00000020cbc97810 */ /* 0x000fca0007ffe0ff */
[----:B------:R0:W4:Y:S01]  /*0560*/  LDG.E R196, desc[UR10][R196.64] ;  /* 0x0000000ac4c47981 */ /* 0x000122000c1e1900 */
[C---:B-1----:R-:W-:Y:S01]  /*0570*/  IMAD.WIDE.U32 R60, R203.reuse, 0x10, R2 ;  /* 0x00000010cb3c7825 */ /* 0x042fe200078e0002 */
[----:B------:R-:W-:Y:S01]  /*0580*/  IADD3 R199, PT, PT, R203, 0x40, RZ ;  /* 0x00000040cbc77810 */ /* 0x000fe20007ffe0ff */
[----:B------:R-:W1:Y:S04]  /*0590*/  LDC.64 R122, c[0x0][0x3b0] ;  /* 0x0000ec00ff7a7b82 */ /* 0x000e680000000a00 */
[----:B------:R-:W4:Y:S01]  /*05a0*/  LDG.E.128 R60, desc[UR10][R60.64] ;  /* 0x0000000a3c3c7981 */ /* 0x000f22000c1e1d00 */
[----:B--2---:R-:W-:Y:S01]  /*05b0*/  IMAD.WIDE R80, R139, 0x4, R80 ;  /* 0x000000048b507825 */ /* 0x004fe200078e0250 */
[----:B0-----:R-:W-:Y:S02]  /*05c0*/  IADD3 R197, PT, PT, R203, 0x60, RZ ;  /* 0x00000060cbc57810 */ /* 0x001fe40007ffe0ff */
[----:B------:R-:W0:Y:S01]  /*05d0*/  LDC.64 R108, c[0x0][0x438] ;  /* 0x00010e00ff6c7b82 */ /* 0x000e220000000a00 */
[----:B------:R-:W-:Y:S01]  /*05e0*/  IMAD.WIDE.U32 R68, R201, 0x10, R2 ;  /* 0x00000010c9447825 */ /* 0x000fe200078e0002 */
[----:B------:R-:W2:Y:S03]  /*05f0*/  LDG.E R195, desc[UR10][R80.64] ;  /* 0x0000000a50c37981 */ /* 0x000ea6000c1e1900 */
[----:B---3--:R-:W-:-:S02]  /*0600*/  IMAD.WIDE.U32 R64, R203, 0x10, R104 ;  /* 0x00000010cb407825 */ /* 0x008fc400078e0068 */
[----:B------:R-:W3:Y:S02]  /*0610*/  LDG.E.128 R68, desc[UR10][R68.64] ;  /* 0x0000000a44447981 */ /* 0x000ee4000c1e1d00 */
[--C-:B------:R-:W-:Y:S02]  /*0620*/  IMAD.WIDE.U32 R76, R199, 0x10, R2.reuse ;  /* 0x00000010c74c7825 */ /* 0x100fe400078e0002 */
[----:B------:R-:W3:Y:S02]  /*0630*/  LDG.E.128 R64, desc[UR10][R64.64] ;  /* 0x0000000a40407981 */ /* 0x000ee4000c1e1d00 */
[----:B------:R-:W-:Y:S02]  /*0640*/  IMAD.WIDE.U32 R84, R197, 0x10, R2 ;  /* 0x00000010c5547825 */ /* 0x000fe400078e0002 */
[----:B------:R-:W3:Y:S02]  /*0650*/  LDG.E.128 R76, desc[UR10][R76.64] ;  /* 0x0000000a4c4c7981 */ /* 0x000ee4000c1e1d00 */
[----:B------:R-:W-:-:S02]  /*0660*/  IMAD.WIDE.U32 R72, R201, 0x10, R104 ;  /* 0x00000010c9487825 */ /* 0x000fc400078e0068 */
[----:B------:R-:W3:Y:S04]  /*0670*/  LDG.E.128 R84, desc[UR10][R84.64] ;  /* 0x0000000a54547981 */ /* 0x000ee8000c1e1d00 */
[----:B------:R-:W3:Y:S01]  /*0680*/  LDG.E.128 R72, desc[UR10][R72.64] ;  /* 0x0000000a48487981 */ /* 0x000ee2000c1e1d00 */
[----:B------:R-:W-:-:S06]  /*0690*/  IMAD.WIDE.U32 R82, R199, 0x10, R104 ;  /* 0x00000010c7527825 */ /* 0x000fcc00078e0068 */
[----:B------:R-:W3:Y:S01]  /*06a0*/  LDG.E.128 R80, desc[UR10][R82.64] ;  /* 0x0000000a52507981 */ /* 0x000ee2000c1e1d00 */
[----:B------:R-:W-:-:S05]  /*06b0*/  IADD3 R193, PT, PT, R203, 0x80, RZ ;  /* 0x00000080cbc17810 */ /* 0x000fca0007ffe0ff */
[----:B------:R-:W-:-:S06]  /*06c0*/  IMAD.WIDE.U32 R92, R193, 0x10, R2 ;  /* 0x00000010c15c7825 */ /* 0x000fcc00078e0002 */
[----:B------:R-:W3:Y:S01]  /*06d0*/  LDG.E.128 R92, desc[UR10][R92.64] ;  /* 0x0000000a5c5c7981 */ /* 0x000ee2000c1e1d00 */
[----:B------:R-:W-:Y:S01]  /*06e0*/  IMAD.WIDE.U32 R88, R197, 0x10, R104 ;  /* 0x00000010c5587825 */ /* 0x000fe200078e0068 */
[----:B------:R-:W-:-:S05]  /*06f0*/  ISETP.NE.U32.AND P0, PT, RZ, UR14, PT ;  /* 0x0000000eff007c0c */ /* 0x000fca000bf05070 */
[----:B------:R-:W3:Y:S01]  /*0700*/  LDG.E.128 R88, desc[UR10][R88.64] ;  /* 0x0000000a58587981 */ /* 0x000ee2000c1e1d00 */
[----:B------:R-:W-:Y:S01]  /*0710*/  ISETP.NE.AND.EX P0, PT, RZ, UR15, PT, P0 ;  /* 0x0000000fff007c0c */ /* 0x000fe2000bf05300 */
[----:B------:R-:W-:Y:S01]  /*0720*/  IMAD.WIDE.U32 R96, R193, 0x10, R104 ;  /* 0x00000010c1607825 */ /* 0x000fe200078e0068 */
[----:B------:R-:W-:-:S05]  /*0730*/  IADD3 R153, PT, PT, R203, 0xa0, RZ ;  /* 0x000000a0cb997810 */ /* 0x000fca0007ffe0ff */
[----:B------:R-:W3:Y:S01]  /*0740*/  LDG.E.128 R96, desc[UR10][R96.64] ;  /* 0x0000000a60607981 */ /* 0x000ee2000c1e1d00 */
[----:B------:R-:W-:-:S05]  /*0750*/  IMAD.WIDE.U32 R100, R153, 0x10, R2 ;  /* 0x0000001099647825 */ /* 0x000fca00078e0002 */
[----:B------:R-:W1:Y:S08]  /*0760*/  @P0 LDC.64 R128, c[0x0][0x3b8] ;  /* 0x0000ee00ff800b82 */ /* 0x000e700000000a00 */
[----:B------:R-:W0:Y:S08]  /*0770*/  @P0 LDC.64 R132, c[0x0][0x3b8] ;  /* 0x0000ee00ff840b82 */ /* 0x000e300000000a00 */
[----:B------:R-:W0:Y:S01]  /*0780*/  @P0 LDC.64 R134, c[0x0][0x3b8] ;  /* 0x0000ee00ff860b82 */ /* 0x000e220000000a00 */
[----:B------:R-:W-:Y:S01]  /*0790*/  IMAD.WIDE.U32 R104, R153, 0x10, R104 ;  /* 0x0000001099687825 */ /* 0x000fe200078e0068 */
[----:B------:R-:W3:Y:S05]  /*07a0*/  LDG.E.128 R100, desc[UR10][R100.64] ;  /* 0x0000000a64647981 */ /* 0x000eea000c1e1d00 */
[----:B------:R-:W3:Y:S01]  /*07b0*/  LDG.E.128 R104, desc[UR10][R104.64] ;  /* 0x0000000a68687981 */ /* 0x000ee2000c1e1d00 */
[----:B------:R-:W0:Y:S01]  /*07c0*/  @P0 LDC.64 R126, c[0x0][0x3b8] ;  /* 0x0000ee00ff7e0b82 */ /* 0x000e220000000a00 */
[----:B-1----:R-:W-:-:S04]  /*07d0*/  @P0 IMAD.WIDE.U32 R128, R203, 0x4, R128 ;  /* 0x00000004cb800825 */ /* 0x002fc800078e0080 */
[C---:B------:R-:W-:Y:S01]  /*07e0*/  IMAD.WIDE.U32 R130, R201.reuse, 0x4, R122 ;  /* 0x00000004c9827825 */ /* 0x040fe200078e007a */
[----:B-----5:R1:W5:Y:S01]  /*07f0*/  @P0 LDG.E R0, desc[UR10][R128.64] ;  /* 0x0000000a80000981 */ /* 0x020362000c1e1900 */
[----:B0-----:R-:W-:Y:S01]  /*0800*/  ISETP.NE.U32.AND P1, PT, R108, RZ, PT ;  /* 0x000000ff6c00720c */ /* 0x001fe20003f25070 */
[----:B------:R-:W0:Y:S01]  /*0810*/  @P0 LDC.64 R124, c[0x0][0x3b8] ;  /* 0x0000ee00ff7c0b82 */ /* 0x000e220000000a00 */
[----:B------:R-:W-:Y:S02]  /*0820*/  @P0 IMAD.WIDE.U32 R132, R201, 0x4, R132 ;  /* 0x00000004c9840825 */ /* 0x000fe400078e0084 */
[----:B------:R-:W5:Y:S02]  /*0830*/  LDG.E R130, desc[UR10][R130.64] ;  /* 0x0000000a82827981 */ /* 0x000f64000c1e1900 */
[----:B------:R-:W-:Y:S02]  /*0840*/  IMAD.WIDE.U32 R136, R193, 0x4, R122 ;  /* 0x00000004c1887825 */ /* 0x000fe400078e007a */
[----:B------:R1:W5:Y:S01]  /*0850*/  @P0 LDG.E R152, desc[UR10][R132.64] ;  /* 0x0000000a84980981 */ /* 0x000362000c1e1900 */
[----:B------:R-:W0:Y:S01]  /*0860*/  @P0 LDC.64 R120, c[0x0][0x3b8] ;  /* 0x0000ee00ff780b82 */ /* 0x000e220000000a00 */
[----:B------:R-:W-:-:S02]  /*0870*/  @P0 IMAD.WIDE.U32 R134, R199, 0x4, R134 ;  /* 0x00000004c7860825 */ /* 0x000fc400078e0086 */
[----:B------:R-:W5:Y:S02]  /*0880*/  LDG.E R136, desc[UR10][R136.64] ;  /* 0x0000000a88887981 */ /* 0x000f64000c1e1900 */
[--C-:B-1----:R-:W-:Y:S02]  /*0890*/  IMAD.WIDE.U32 R128, R203, 0x4, R122.reuse ;  /* 0x00000004cb807825 */ /* 0x102fe400078e007a */
[----:B------:R1:W5:Y:S02]  /*08a0*/  @P0 LDG.E R154, desc[UR10][R134.64] ;  /* 0x0000000a869a0981 */ /* 0x000364000c1e1900 */
[----:B------:R-:W-:Y:S02]  /*08b0*/  IMAD.WIDE.U32 R132, R199, 0x4, R122 ;  /* 0x00000004c7847825 */ /* 0x000fe400078e007a */
[----:B------:R-:W5:Y:S02]  /*08c0*/  LDG.E R128, desc[UR10][R128.64] ;  /* 0x0000000a80807981 */ /* 0x000f64000c1e1900 */
[----:B------:R-:W-:-:S02]  /*08d0*/  @P0 IMAD.WIDE.U32 R126, R193, 0x4, R126 ;  /* 0x00000004c17e0825 */ /* 0x000fc400078e007e */
[----:B------:R-:W5:Y:S02]  /*08e0*/  LDG.E R132, desc[UR10][R132.64] ;  /* 0x0000000a84847981 */ /* 0x000f64000c1e1900 */
[----:B-1----:R-:W-:Y:S02]  /*08f0*/  IMAD.WIDE.U32 R134, R197, 0x4, R122 ;  /* 0x00000004c5867825 */ /* 0x002fe400078e007a */
[----:B------:R-:W5:Y:S04]  /*0900*/  @P0 LDG.E R155, desc[UR10][R126.64] ;  /* 0x0000000a7e9b0981 */ /* 0x000f68000c1e1900 */
[----:B------:R-:W5:Y:S01]  /*0910*/  LDG.E R134, desc[UR10][R134.64] ;  /* 0x0000000a86867981 */ /* 0x000f62000c1e1900 */
[----:B------:R-:W-:-:S13]  /*0920*/  ISETP.NE.AND.EX P1, PT, R109, RZ, PT, P1 ;  /* 0x000000ff6d00720c */ /* 0x000fda0003f25310 */
[----:B------:R-:W1:Y:S08]  /*0930*/  @P1 LDC.64 R118, c[0x0][0x438] ;  /* 0x00010e00ff761b82 */ /* 0x000e700000000a00 */
[----:B------:R-:W1:Y:S08]  /*0940*/  @P1 LDC.64 R2, c[0x0][0x438] ;  /* 0x00010e00ff021b82 */ /* 0x000e700000000a00 */
[----:B------:R-:W1:Y:S01]  /*0950*/  @P1 LDC.64 R112, c[0x0][0x438] ;  /* 0x00010e00ff701b82 */ /* 0x000e620000000a00 */
[----:B------:R-:W-:-:S07]  /*0960*/  ISETP.NE.AND P3, PT, RZ, UR7, PT ;  /* 0x00000007ff007c0c */ /* 0x000fce000bf65270 */
[----:B------:R-:W1:Y:S01]  /*0970*/  @P1 LDC.64 R110, c[0x0][0x438] ;  /* 0x00010e00ff6e1b82 */ /* 0x000e620000000a00 */
[----:B0-----:R-:W-:-:S07]  /*0980*/  @P0 IMAD.WIDE.U32 R124, R197, 0x4, R124 ;  /* 0x00000004c57c0825 */ /* 0x001fce00078e007c */
[----:B------:R-:W0:Y:S01]  /*0990*/  @P1 LDC.64 R114, c[0x0][0x438] ;  /* 0x00010e00ff721b82 */ /* 0x000e220000000a00 */
[----:B------:R1:W5:Y:S02]  /*09a0*/  @P0 LDG.E R194, desc[UR10][R124.64] ;  /* 0x0000000a7cc20981 */ /* 0x000364000c1e1900 */
[----:B-1----:R-:W-:-:S05]  /*09b0*/  @P1 IMAD.WIDE.U32 R118, R203, 0x10, R118 ;  /* 0x00000010cb761825 */ /* 0x002fca00078e0076 */
[----:B------:R1:W5:Y:S01]  /*09c0*/  @P1 LDG.E.128 R28, desc[UR10][R118.64] ;  /* 0x0000000a761c1981 */ /* 0x000362000c1e1d00 */
[----:B------:R-:W-:Y:S01]  /*09d0*/  @P1 IMAD.WIDE.U32 R112, R197, 0x10, R112 ;  /* 0x00000010c5701825 */ /* 0x000fe200078e0070 */
[----:B------:R-:W1:Y:S03]  /*09e0*/  @P1 LDC.64 R116, c[0x0][0x438] ;  /* 0x00010e00ff741b82 */ /* 0x000e660000000a00 */
[----:B------:R-:W-:Y:S01]  /*09f0*/  @P1 IMAD.WIDE.U32 R124, R201, 0x10, R2 ;  /* 0x00000010c97c1825 */ /* 0x000fe200078e0002 */
[----:B------:R3:W5:Y:S03]  /*0a00*/  @P1 LDG.E.128 R40, desc[UR10][R112.64] ;  /* 0x0000000a70281981 */ /* 0x000766000c1e1d00 */
[----:B------:R-:W-:Y:S01]  /*0a10*/  @P1 IMAD.WIDE.U32 R110, R199, 0x10, R110 ;  /* 0x00000010c76e1825 */ /* 0x000fe200078e006e */
[----:B------:R-:W5:Y:S03]  /*0a20*/  @P1 LDG.E.128 R32, desc[UR10][R124.64] ;  /* 0x0000000a7c201981 */ /* 0x000f66000c1e1d00 */
[----:B------:R-:W-:Y:S01]  /*0a30*/  @P0 IMAD.WIDE.U32 R120, R153, 0x4, R120 ;  /* 0x0000000499780825 */ /* 0x000fe200078e0078 */
[----:B------:R3:W5:Y:S04]  /*0a40*/  @P1 LDG.E.128 R36, desc[UR10][R110.64] ;  /* 0x0000000a6e241981 */ /* 0x000768000c1e1d00 */
[----:B------:R3:W5:Y:S01]  /*0a50*/  @P0 LDG.E R156, desc[UR10][R120.64] ;  /* 0x0000000a789c0981 */ /* 0x000762000c1e1900 */
[----:B0-----:R-:W-:-:S05]  /*0a60*/  @P1 IMAD.WIDE.U32 R114, R193, 0x10, R114 ;  /* 0x00000010c1721825 */ /* 0x001fca00078e0072 */
[----:B------:R0:W5:Y:S01]  /*0a70*/  @P1 LDG.E.128 R44, desc[UR10][R114.64] ;  /* 0x0000000a722c1981 */ /* 0x000162000c1e1d00 */
[----:B-1----:R-:W-:-:S05]  /*0a80*/  @P1 IMAD.WIDE.U32 R116, R153, 0x10, R116 ;  /* 0x0000001099741825 */ /* 0x002fca00078e0074 */
[----:B------:R1:W5:Y:S01]  /*0a90*/  @P1 LDG.E.128 R48, desc[UR10][R116.64] ;  /* 0x0000000a74301981 */ /* 0x000362000c1e1d00 */
[----:B------:R-:W-:-:S06]  /*0aa0*/  IMAD.WIDE.U32 R122, R153, 0x4, R122 ;  /* 0x00000004997a7825 */ /* 0x000fcc00078e007a */
[----:B------:R1:W5:Y:S01]  /*0ab0*/  LDG.E R122, desc[UR10][R122.64] ;  /* 0x0000000a7a7a7981 */ /* 0x000362000c1e1900 */
[----:B----4-:R-:W-:-:S05]  /*0ac0*/  FSEL R196, R196, RZ, !P3 ;  /* 0x000000ffc4c47208 */ /* 0x010fca0005800000 */
[C---:B------:R-:W-:Y:S01]  /*0ad0*/  FADD.FTZ R60, -R196.reuse, R60 ;  /* 0x0000003cc43c7221 */ /* 0x040fe20000010100 */
[C---:B------:R-:W-:Y:S01]  /*0ae0*/  FADD.FTZ R62, -R196.reuse, R62 ;  /* 0x0000003ec43e7221 */ /* 0x040fe20000010100 */
[C---:B------:R-:W-:Y:S02]  /*0af0*/  FADD.FTZ R118, -R196.reuse, R63 ;  /* 0x0000003fc4767221 */ /* 0x040fe40000010100 */
[C---:B--2---:R-:W-:Y:S01]  /*0b00*/  FMUL.FTZ R3, R195.reuse, R60 ;  /* 0x0000003cc3037220 */ /* 0x044fe20000410000 */
[C---:B------:R-:W-:Y:S01]  /*0b10*/  FMUL.FTZ R60, R195.reuse, R62 ;  /* 0x0000003ec33c7220 */ /* 0x040fe20000410000 */
[C---:B------:R-:W-:Y:S01]  /*0b20*/  FADD.FTZ R2, -R196.reuse, R61 ;  /* 0x0000003dc4027221 */ /* 0x040fe20000010100 */
[----:B---3--:R-:W-:Y:S01]  /*0b30*/  FADD.FTZ R112, -R196, R69 ;  /* 0x00000045c4707221 */ /* 0x008fe20000010100 */
[C---:B------:R-:W-:Y:S01]  /*0b40*/  FADD.FTZ R159, R66.reuse, R159 ;  /* 0x0000009f429f7221 */ /* 0x040fe20000010000 */
[----:B------:R-:W-:Y:S01]  /*0b50*/  FFMA.FTZ R161, R66, R60, R161 ;  /* 0x0000003c42a17223 */ /* 0x000fe200000100a1 */
[----:B------:R-:W-:Y:S01]  /*0b60*/  FMUL.FTZ R63, R26, R66 ;  /* 0x000000421a3f7220 */ /* 0x000fe20000410000 */
[----:B------:R-:W-:Y:S01]  /*0b70*/  FADD.FTZ R66, -R196, R77 ;  /* 0x0000004dc4427221 */ /* 0x000fe20000010100 */
[C---:B------:R-:W-:Y:S01]  /*0b80*/  FMUL.FTZ R112, R195.reuse, R112 ;  /* 0x00000070c3707220 */ /* 0x040fe20000410000 */
[C---:B------:R-:W-:Y:S01]  /*0b90*/  FADD.FTZ R151, R64.reuse, R151 ;  /* 0x0000009740977221 */ /* 0x040fe20000010000 */
[C---:B------:R-:W-:Y:S01]  /*0ba0*/  FMUL.FTZ R2, R195.reuse, R2 ;  /* 0x00000002c3027220 */ /* 0x040fe20000410000 */
[C---:B------:R-:W-:Y:S01]  /*0bb0*/  FMUL.FTZ R111, R195.reuse, R66 ;  /* 0x00000042c36f7220 */ /* 0x040fe20000410000 */
[----:B------:R-:W-:Y:S01]  /*0bc0*/  FFMA.FTZ R157, R64, R3, R157 ;  /* 0x00000003409d7223 */ /* 0x000fe2000001009d */
[----:B------:R-:W-:Y:S01]  /*0bd0*/  FADD.FTZ R66, -R196, R85 ;  /* 0x00000055c4427221 */ /* 0x000fe20000010100 */
[----:B------:R-:W-:Y:S01]  /*0be0*/  FMUL.FTZ R64, R24, R64 ;  /* 0x0000004018407220 */ /* 0x000fe20000410000 */
[----:B------:R-:W-:Y:S01]  /*0bf0*/  FMUL.FTZ R61, R195, R118 ;  /* 0x00000076c33d7220 */ /* 0x000fe20000410000 */
        /* <DEDUP_REMOVED lines=8> */
[----:B------:R-:W-:Y:S01]  /*0c80*/  FFMA.FTZ R150, R67, R61, R150 ;  /* 0x0000003d43967223 */ /* 0x000fe20000010096 */
[----:B------:R-:W-:Y:S01]  /*0c90*/  FMUL.FTZ R62, R27, R67 ;  /* 0x000000431b3e7220 */ /* 0x000fe20000410000 */
[----:B------:R-:W-:Y:S01]  /*0ca0*/  FADD.FTZ R66, RZ, R64 ;  /* 0x00000040ff427221 */ /* 0x000fe20000010000 */
[----:B------:R-:W-:Y:S01]  /*0cb0*/  FFMA.FTZ R67, R3, R64, RZ ;  /* 0x0000004003437223 */ /* 0x000fe200000100ff */
[----:B------:R-:W-:-:S02]  /*0cc0*/  FADD.FTZ R78, -R196, R78 ;  /* 0x0000004ec44e7221 */ /* 0x000fc40000010100 */
[----:B------:R-:W-:Y:S01]  /*0cd0*/  FADD.FTZ R66, R65, R66 ;  /* 0x0000004241427221 */ /* 0x000fe20000010000 */
[----:B------:R-:W-:Y:S01]  /*0ce0*/  FFMA.FTZ R67, R2, R65, R67 ;  /* 0x0000004102437223 */ /* 0x000fe20000010043 */
[----:B0-----:R-:W-:Y:S01]  /*0cf0*/  FMUL.FTZ R114, R195, R78 ;  /* 0x0000004ec3727220 */ /* 0x001fe20000410000 */
[----:B------:R-:W-:Y:S01]  /*0d00*/  FADD.FTZ R68, -R196, R68 ;  /* 0x00000044c4447221 */ /* 0x000fe20000010100 */
[----:B------:R-:W-:Y:S01]  /*0d10*/  FADD.FTZ R69, R63, R66 ;  /* 0x000000423f457221 */ /* 0x000fe20000010000 */
[----:B------:R-:W-:Y:S01]  /*0d20*/  FFMA.FTZ R66, R60, R63, R67 ;  /* 0x0000003f3c427223 */ /* 0x000fe20000010043 */
[C---:B------:R-:W-:Y:S01]  /*0d30*/  FADD.FTZ R171, R82.reuse, R171 ;  /* 0x000000ab52ab7221 */ /* 0x040fe20000010000 */
[----:B------:R-:W-:Y:S01]  /*0d40*/  FFMA.FTZ R173, R82, R114, R173 ;  /* 0x0000007252ad7223 */ /* 0x000fe200000100ad */
[----:B------:R-:W-:Y:S01]  /*0d50*/  FMUL.FTZ R119, R18, R82 ;  /* 0x0000005212777220 */ /* 0x000fe20000410000 */
[----:B------:R-:W-:Y:S01]  /*0d60*/  FMUL.FTZ R115, R20, R72 ;  /* 0x0000004814737220 */ /* 0x000fe20000410000 */
[----:B------:R-:W-:Y:S01]  /*0d70*/  FADD.FTZ R82, R62, R69 ;  /* 0x000000453e527221 */ /* 0x000fe20000010000 */
[----:B------:R-:W-:Y:S01]  /*0d80*/  FMUL.FTZ R110, R195, R68 ;  /* 0x00000044c36e7220 */ /* 0x000fe20000410000 */
[----:B------:R-:W-:Y:S01]  /*0d90*/  FFMA.FTZ R67, R61, R62, R66 ;  /* 0x0000003e3d437223 */ /* 0x000fe20000010042 */
[----:B------:R-:W-:Y:S01]  /*0da0*/  FADD.FTZ R70, -R196, R70 ;  /* 0x00000046c4467221 */ /* 0x000fe20000010100 */
[----:B------:R-:W-:-:S02]  /*0db0*/  FADD.FTZ R82, R115, R82 ;  /* 0x0000005273527221 */ /* 0x000fc40000010000 */
[----:B------:R-:W-:Y:S01]  /*0dc0*/  FFMA.FTZ R67, R110, R115, R67 ;  /* 0x000000736e437223 */ /* 0x000fe20000010043 */
[----:B-1----:R-:W-:Y:S01]  /*0dd0*/  FMUL.FTZ R117, R195, R70 ;  /* 0x00000046c3757220 */ /* 0x002fe20000410000 */
[----:B------:R-:W-:Y:S01]  /*0de0*/  FMUL.FTZ R124, R22, R74 ;  /* 0x0000004a167c7220 */ /* 0x000fe20000410000 */
[----:B------:R-:W-:Y:S01]  /*0df0*/  FADD.FTZ R69, R121, R82 ;  /* 0x0000005279457221 */ /* 0x000fe20000010000 */
[----:B------:R-:W-:Y:S01]  /*0e00*/  FADD.FTZ R120, -R196, R71 ;  /* 0x00000047c4787221 */ /* 0x000fe20000010100 */
[----:B------:R-:W-:Y:S01]  /*0e10*/  FFMA.FTZ R66, R112, R121, R67 ;  /* 0x0000007970427223 */ /* 0x000fe20000010043 */
[C---:B------:R-:W-:Y:S01]  /*0e20*/  FADD.FTZ R165, R74.reuse, R165 ;  /* 0x000000a54aa57221 */ /* 0x040fe20000010000 */
[----:B------:R-:W-:Y:S01]  /*0e30*/  FFMA.FTZ R167, R74, R117, R167 ;  /* 0x000000754aa77223 */ /* 0x000fe200000100a7 */
[----:B------:R-:W-:Y:S01]  /*0e40*/  FMUL.FTZ R125, R23, R75 ;  /* 0x0000004b177d7220 */ /* 0x000fe20000410000 */
[----:B------:R-:W-:Y:S01]  /*0e50*/  FADD.FTZ R82, R124, R69 ;  /* 0x000000457c527221 */ /* 0x000fe20000010000 */
[----:B------:R-:W-:Y:S01]  /*0e60*/  FMUL.FTZ R120, R195, R120 ;  /* 0x00000078c3787220 */ /* 0x000fe20000410000 */
[----:B------:R-:W-:Y:S01]  /*0e70*/  FADD.FTZ R74, -R196, R76 ;  /* 0x0000004cc44a7221 */ /* 0x000fe20000010100 */
[----:B------:R-:W-:Y:S01]  /*0e80*/  FFMA.FTZ R67, R117, R124, R66 ;  /* 0x0000007c75437223 */ /* 0x000fe20000010042 */
[----:B------:R-:W-:Y:S01]  /*0e90*/  FMUL.FTZ R113, R16, R80 ;  /* 0x0000005010717220 */ /* 0x000fe20000410000 */
[----:B------:R-:W-:Y:S01]  /*0ea0*/  FADD.FTZ R66, R125, R82 ;  /* 0x000000527d427221 */ /* 0x000fe20000010000 */
[----:B------:R-:W-:Y:S01]  /*0eb0*/  FMUL.FTZ R74, R195, R74 ;  /* 0x0000004ac34a7220 */ /* 0x000fe20000410000 */
[----:B------:R-:W-:Y:S01]  /*0ec0*/  FFMA.FTZ R67, R120, R125, R67 ;  /* 0x0000007d78437223 */ /* 0x000fe20000010043 */
[----:B------:R-:W-:Y:S01]  /*0ed0*/  FADD.FTZ R68, -R196, R93 ;  /* 0x0000005dc4447221 */ /* 0x000fe20000010100 */
[----:B------:R-:W-:Y:S01]  /*0ee0*/  FADD.FTZ R69, R113, R66 ;  /* 0x0000004271457221 */ /* 0x000fe20000010000 */
[----:B------:R-:W-:Y:S01]  /*0ef0*/  FMUL.FTZ R116, R17, R81 ;  /* 0x0000005111747220 */ /* 0x000fe20000410000 */
[----:B------:R-:W-:Y:S01]  /*0f00*/  FFMA.FTZ R66, R74, R113, R67 ;  /* 0x000000714a427223 */ /* 0x000fe20000010043 */
[----:B------:R-:W-:Y:S01]  /*0f10*/  FMUL.FTZ R77, R195, R68 ;  /* 0x00000044c34d7220 */ /* 0x000fe20000410000 */
[----:B------:R-:W-:Y:S01]  /*0f20*/  FADD.FTZ R118, -R196, R79 ;  /* 0x0000004fc4767221 */ /* 0x000fe20000010100 */
[----:B------:R-:W-:Y:S01]  /*0f30*/  FADD.FTZ R68, R116, R69 ;  /* 0x0000004574447221 */ /* 0x000fe20000010000 */
[----:B------:R-:W-:Y:S01]  /*0f40*/  FFMA.FTZ R67, R111, R116, R66 ;  /* 0x000000746f437223 */ /* 0x000fe20000010042 */
[C---:B------:R-:W-:Y:S01]  /*0f50*/  FADD.FTZ R149, R72.reuse, R149 ;  /* 0x0000009548957221 */ /* 0x040fe20000010000 */
[----:B------:R-:W-:Y:S01]  /*0f60*/  FFMA.FTZ R163, R72, R110, R163 ;  /* 0x0000006e48a37223 */ /* 0x000fe200000100a3 */
[----:B------:R-:W-:Y:S01]  /*0f70*/  FMUL.FTZ R118, R195, R118 ;  /* 0x00000076c3767220 */ /* 0x000fe20000410000 */
[----:B------:R-:W-:Y:S01]  /*0f80*/  FADD.FTZ R72, -R196, R84 ;  /* 0x00000054c4487221 */ /* 0x000fe20000010100 */
        /* <DEDUP_REMOVED lines=46> */
[----:B------:R-:W-:Y:S01]  /*1270*/  FMUL.FTZ R85, R195, R70 ;  /* 0x00000046c3557220 */ /* 0x000fe20000410000 */
[C---:B------:R-:W-:Y:S01]  /*1280*/  FADD.FTZ R84, -R196.reuse, R101 ;  /* 0x00000065c4547221 */ /* 0x040fe20000010100 */
[----:B------:R-:W-:Y:S01]  /*1290*/  FMUL.FTZ R86, R11, R99 ;  /* 0x000000630b567220 */ /* 0x000fe20000410000 */
[----:B------:R-:W-:Y:S01]  /*12a0*/  FADD.FTZ R70, -R196, R100 ;  /* 0x00000064c4467221 */ /* 0x000fe20000010100 */
[----:B------:R-:W-:Y:S01]  /*12b0*/  FADD.FTZ R69, R98, R69 ;  /* 0x0000004562457221 */ /* 0x000fe20000010000 */
[----:B------:R-:W-:Y:S01]  /*12c0*/  FFMA.FTZ R66, R81, R98, R66 ;  /* 0x0000006251427223 */ /* 0x000fe20000010042 */
[C---:B------:R-:W-:Y:S01]  /*12d0*/  FADD.FTZ R142, R83.reuse, R142 ;  /* 0x0000008e538e7221 */ /* 0x040fe20000010000 */
        /* <DEDUP_REMOVED lines=21> */
[C---:B------:R-:W-:Y:S01]  /*1430*/  FADD.FTZ R172, R89.reuse, R172 ;  /* 0x000000ac59ac7221 */ /* 0x040fe20000010000 */
        /* <DEDUP_REMOVED lines=39> */
.L_x_4920:
        /* <DEDUP_REMOVED lines=39> */
.L_x_4862:
        /* <DEDUP_REMOVED lines=25> */
.L_x_4861:
        /* <DEDUP_REMOVED lines=30> */
.L_x_4864:
        /* <DEDUP_REMOVED lines=25> */
.L_x_4860:
        /* <DEDUP_REMOVED lines=19> */
[----:B-----5:R-:W-:Y:S01]  /*1f50*/  LOP3.LUT P5, RZ, R128, 0xff, RZ, 0xc0, !PT ;  /* 0x000000ff80ff7812 */ /* 0x020fe200078ac0ff */
[----:B------:R-:W-:Y:S01]  /*1f60*/  FMUL.FTZ R64, R64, UR6 ;  /* 0x0000000640407c20 */ /* 0x000fe20008410000 */
[----:B------:R-:W-:Y:S01]  /*1f70*/  FMUL.FTZ R2, R2, UR6 ;  /* 0x0000000602027c20 */ /* 0x000fe20008410000 */
[----:B------:R-:W-:Y:S01]  /*1f80*/  LOP3.LUT P3, RZ, R128, 0xff00, RZ, 0xc0, !PT ;  /* 0x0000ff0080ff7812 */ /* 0x000fe2000786c0ff */
[----:B------:R-:W-:Y:S01]  /*1f90*/  FMUL.FTZ R3, R195, R56 ;  /* 0x00000038c3037220 */ /* 0x000fe20000410000 */
[----:B------:R-:W-:Y:S01]  /*1fa0*/  LOP3.LUT P6, RZ, R0, 0xff, RZ, 0xc0, !PT ;  /* 0x000000ff00ff7812 */ /* 0x000fe200078cc0ff */
[----:B------:R-:W-:Y:S01]  /*1fb0*/  FMUL.FTZ R59, R62, UR6 ;  /* 0x000000063e3b7c20 */ /* 0x000fe20008410000 */
[----:B------:R-:W-:Y:S01]  /*1fc0*/  ISETP.GE.U32.AND P2, PT, R128, 0x1000000, PT ;  /* 0x010000008000780c */ /* 0x000fe20003f46070 */
[----:B------:R-:W-:Y:S01]  /*1fd0*/  FMUL.FTZ R3, R3, UR6 ;  /* 0x0000000603037c20 */ /* 0x000fe20008410000 */
[----:B------:R-:W-:-:S02]  /*1fe0*/  SEL R60, R64, RZ, P5 ;  /* 0x000000ff403c7207 */ /* 0x000fc40002800000 */
[----:B------:R-:W-:Y:S02]  /*1ff0*/  SEL R56, R64, RZ, P6 ;  /* 0x000000ff40387207 */ /* 0x000fe40003000000 */
[----:B------:R-:W-:Y:S02]  /*2000*/  SEL R61, R2, RZ, P3 ;  /* 0x000000ff023d7207 */ /* 0x000fe40001800000 */
[----:B------:R-:W-:Y:S02]  /*2010*/  LOP3.LUT P4, RZ, R128, 0xff0000, RZ, 0xc0, !PT ;  /* 0x00ff000080ff7812 */ /* 0x000fe4000788c0ff */
[C---:B------:R-:W-:Y:S02]  /*2020*/  LOP3.LUT P5, RZ, R0.reuse, 0xff00, RZ, 0xc0, !PT ;  /* 0x0000ff0000ff7812 */ /* 0x040fe400078ac0ff */
[C---:B------:R-:W-:Y:S02]  /*2030*/  LOP3.LUT P6, RZ, R0.reuse, 0xff0000, RZ, 0xc0, !PT ;  /* 0x00ff000000ff7812 */ /* 0x040fe400078cc0ff */
[----:B------:R-:W-:-:S02]  /*2040*/  ISETP.GE.U32.AND P3, PT, R0, 0x1000000, PT ;  /* 0x010000000000780c */ /* 0x000fc40003f66070 */
[----:B------:R-:W-:Y:S02]  /*2050*/  SEL R63, R59, RZ, P2 ;  /* 0x000000ff3b3f7207 */ /* 0x000fe40001000000 */
[----:B------:R-:W-:Y:S02]  /*2060*/  SEL R57, R2, RZ, P5 ;  /* 0x000000ff02397207 */ /* 0x000fe40002800000 */
[C---:B------:R-:W-:Y:S02]  /*2070*/  SEL R62, R3.reuse, RZ, P4 ;  /* 0x000000ff033e7207 */ /* 0x040fe40002000000 */
[----:B------:R-:W-:Y:S02]  /*2080*/  SEL R58, R3, RZ, P6 ;  /* 0x000000ff033a7207 */ /* 0x000fe40003000000 */
[----:B------:R-:W-:Y:S01]  /*2090*/  SEL R59, R59, RZ, P3 ;  /* 0x000000ff3b3b7207 */ /* 0x000fe20001800000 */
[----:B------:R-:W-:Y:S06]  /*20a0*/  BRA `(.L_x_4863) ;  /* 0x00000004009c7947 */ /* 0x000fec0003800000 */
.L_x_4866:
        /* <DEDUP_REMOVED lines=33> */
.L_x_4865:
        /* <DEDUP_REMOVED lines=20> */
[C---:B------:R-:W-:Y:S01]  /*2400*/  LOP3.LUT P2, RZ, R128.reuse, 0xff, RZ, 0xc0, !PT ;  /* 0x000000ff80ff7812 */ /* 0x040fe2000784c0ff */
[----:B------:R-:W-:Y:S01]  /*2410*/  FMUL.FTZ R63, R63, UR6 ;  /* 0x000000063f3f7c20 */ /* 0x000fe20008410000 */
[----:B------:R-:W-:Y:S01]  /*2420*/  LOP3.LUT P5, RZ, R128, 0xff00, RZ, 0xc0, !PT ;  /* 0x0000ff0080ff7812 */ /* 0x000fe200078ac0ff */
[----:B------:R-:W-:Y:S01]  /*2430*/  FMUL.FTZ R59, R62, UR6 ;  /* 0x000000063e3b7c20 */ /* 0x000fe20008410000 */
[----:B------:R-:W-:-:S02]  /*2440*/  SEL R56, R3, RZ, P6 ;  /* 0x000000ff03387207 */ /* 0x000fc40003000000 */
[----:B------:R-:W-:Y:S02]  /*2450*/  LOP3.LUT P4, RZ, R128, 0xff0000, RZ, 0xc0, !PT ;  /* 0x00ff000080ff7812 */ /* 0x000fe4000788c0ff */
[----:B------:R-:W-:Y:S02]  /*2460*/  LOP3.LUT P6, RZ, R0, 0xff0000, RZ, 0xc0, !PT ;  /* 0x00ff000000ff7812 */ /* 0x000fe400078cc0ff */
[----:B------:R-:W-:Y:S02]  /*2470*/  ISETP.GE.U32.AND P3, PT, R128, 0x1000000, PT ;  /* 0x010000008000780c */ /* 0x000fe40003f66070 */
[----:B------:R-:W-:Y:S02]  /*2480*/  SEL R60, R3, RZ, P2 ;  /* 0x000000ff033c7207 */ /* 0x000fe40001000000 */
[----:B------:R-:W-:Y:S02]  /*2490*/  SEL R61, R2, RZ, P5 ;  /* 0x000000ff023d7207 */ /* 0x000fe40002800000 */
[----:B------:R-:W-:-:S02]  /*24a0*/  LOP3.LUT P2, RZ, R0, 0xff00, RZ, 0xc0, !PT ;  /* 0x0000ff0000ff7812 */ /* 0x000fc4000784c0ff */
[----:B------:R-:W-:Y:S02]  /*24b0*/  ISETP.GE.U32.AND P5, PT, R0, 0x1000000, PT ;  /* 0x010000000000780c */ /* 0x000fe40003fa6070 */
[C---:B------:R-:W-:Y:S02]  /*24c0*/  SEL R62, R63.reuse, RZ, P4 ;  /* 0x000000ff3f3e7207 */ /* 0x040fe40002000000 */
[----:B------:R-:W-:Y:S02]  /*24d0*/  SEL R58, R63, RZ, P6 ;  /* 0x000000ff3f3a7207 */ /* 0x000fe40003000000 */
[C---:B------:R-:W-:Y:S02]  /*24e0*/  SEL R63, R59.reuse, RZ, P3 ;  /* 0x000000ff3b3f7207 */ /* 0x040fe40001800000 */
[----:B------:R-:W-:Y:S02]  /*24f0*/  SEL R57, R2, RZ, P2 ;  /* 0x000000ff02397207 */ /* 0x000fe40001000000 */
[----:B------:R-:W-:Y:S01]  /*2500*/  SEL R59, R59, RZ, P5 ;  /* 0x000000ff3b3b7207 */ /* 0x000fe20002800000 */
[----:B------:R-:W-:Y:S06]  /*2510*/  BRA `(.L_x_4863) ;  /* 0x0000000000807947 */ /* 0x000fec0003800000 */
.L_x_4867:
        /* <DEDUP_REMOVED lines=32> */
.L_x_4863:
[----:B------:R-:W-:Y:S01]  /*2720*/  ISETP.NE.U32.AND P2, PT, RZ, UR4, PT ;  /* 0x00000004ff007c0c */ /* 0x000fe2000bf45070 */
[----:B------:R-:W1:Y:S03]  /*2730*/  LDC.64 R2, c[0x0][0x468] ;  /* 0x00011a00ff027b82 */ /* 0x000e660000000a00 */
[----:B------:R-:W-:-:S05]  /*2740*/  ISETP.NE.AND.EX P2, PT, RZ, UR5, PT, P2 ;  /* 0x00000005ff007c0c */ /* 0x000fca000bf45320 */
[----:B------:R-:W2:Y:S08]  /*2750*/  @P0 LDC.64 R64, c[0x0][0x470] ;  /* 0x00011c00ff400b82 */ /* 0x000eb00000000a00 */
[----:B0-----:R-:W0:Y:S01]  /*2760*/  @P2 LDC.64 R66, c[0x0][0x478] ;  /* 0x00011e00ff422b82 */ /* 0x001e220000000a00 */
[----:B-1----:R-:W-:-:S04]  /*2770*/  IMAD.WIDE.U32 R68, R203, 0x10, R2 ;  /* 0x00000010cb447825 */ /* 0x002fc800078e0002 */
[----:B--2---:R-:W-:-:S04]  /*2780*/  @P0 IMAD.WIDE.U32 R64, R203, 0x10, R64 ;  /* 0x00000010cb400825 */ /* 0x004fc800078e0040 */
[----:B0-----:R-:W-:-:S05]  /*2790*/  @P2 IMAD.WIDE.U32 R66, R203, 0x10, R66 ;  /* 0x00000010cb422825 */ /* 0x001fca00078e0042 */
        /* <DEDUP_REMOVED lines=39> */
.L_x_4870:
        /* <DEDUP_REMOVED lines=33> */
.L_x_4869:
        /* <DEDUP_REMOVED lines=34> */
.L_x_4872:
        /* <DEDUP_REMOVED lines=33> */
.L_x_4868:
        /* <DEDUP_REMOVED lines=27> */
.L_x_4874:
        /* <DEDUP_REMOVED lines=25> */
.L_x_4873:
        /* <DEDUP_REMOVED lines=26> */
.L_x_4875:
        /* <DEDUP_REMOVED lines=24> */
.L_x_4871:
        /* <DEDUP_REMOVED lines=44> */
.L_x_4878:
        /* <DEDUP_REMOVED lines=33> */
.L_x_4877:
        /* <DEDUP_REMOVED lines=34> */
.L_x_4880:
        /* <DEDUP_REMOVED lines=33> */
.L_x_4876:
        /* <DEDUP_REMOVED lines=27> */
.L_x_4882:
        /* <DEDUP_REMOVED lines=25> */
.L_x_4881:
        /* <DEDUP_REMOVED lines=26> */
.L_x_4883:
        /* <DEDUP_REMOVED lines=24> */
.L_x_4879:
        /* <DEDUP_REMOVED lines=44> */
.L_x_4886:
        /* <DEDUP_REMOVED lines=33> */
.L_x_4885:
        /* <DEDUP_REMOVED lines=34> */
.L_x_4888:
        /* <DEDUP_REMOVED lines=33> */
.L_x_4884:
        /* <DEDUP_REMOVED lines=27> */
.L_x_4890:
        /* <DEDUP_REMOVED lines=25> */
.L_x_4889:
        /* <DEDUP_REMOVED lines=26> */
.L_x_4891:
        /* <DEDUP_REMOVED lines=24> */
.L_x_4887:
        /* <DEDUP_REMOVED lines=44> */
.L_x_4894:
        /* <DEDUP_REMOVED lines=33> */
.L_x_4893:
        /* <DEDUP_REMOVED lines=34> */
.L_x_4896:
        /* <DEDUP_REMOVED lines=33> */
.L_x_4892:
        /* <DEDUP_REMOVED lines=27> */
.L_x_4898:
        /* <DEDUP_REMOVED lines=25> */
.L_x_4897:
        /* <DEDUP_REMOVED lines=26> */
.L_x_4899:
        /* <DEDUP_REMOVED lines=24> */
.L_x_4895:
        /* <DEDUP_REMOVED lines=44> */
.L_x_4902:
        /* <DEDUP_REMOVED lines=33> */
.L_x_4901:
        /* <DEDUP_REMOVED lines=34> */
.L_x_4904:
        /* <DEDUP_REMOVED lines=33> */
.L_x_4900:
        /* <DEDUP_REMOVED lines=27> */
.L_x_4906:
        /* <DEDUP_REMOVED lines=25> */
.L_x_4905:
        /* <DEDUP_REMOVED lines=26> */
.L_x_4907:
        /* <DEDUP_REMOVED lines=24> */
.L_x_4903:
        /* <DEDUP_REMOVED lines=13> */
.L_x_4858:
        /* <DEDUP_REMOVED lines=48> */
.L_x_4857:
[----:B------:R-:W-:Y:S05]  /*7800*/  BSYNC B0 ;  /* 0x0000000000007941 */ /* 0x000fea0003800000 */
.L_x_4856:
        /* <DEDUP_REMOVED lines=146> */
.L_x_4859:
        /* <DEDUP_REMOVED lines=8> */
.L_x_4910:
[----:B------:R-:W-:Y:S05]  /*81b0*/  BSYNC B2 ;  /* 0x0000000000027941 */ /* 0x000fea0003800000 */
.L_x_4909:
        /* <DEDUP_REMOVED lines=8> */
.L_x_4911:
[----:B------:R-:W-:-:S05]  /*8240*/  FADD.FTZ R69, R68, R69 ;  /* 0x0000004544457221 */ /* 0x000fca0000010000 */
[----:B------:R-:W-:Y:S01]  /*8250*/  MOV R99, R69 ;  /* 0x0000004500637202 */ /* 0x000fe20000000f00 */
[----:B------:R-:W-:Y:S01]  /*8260*/  HFMA2 R100, -RZ, RZ, 0, 1.1920928955078125e-07 ;  /* 0x00000002ff647431 */ /* 0x000fe200000001ff */
[----:B------:R-:W-:-:S07]  /*8270*/  MOV R66, R97 ;  /* 0x0000006100427202 */ /* 0x000fce0000000f00 */
[----:B------:R-:W-:Y:S05]  /*8280*/  WARPSYNC.COLLECTIVE R94, `(.L_x_4912) ;  /* 0x000000005e087348 */ /* 0x000fea0003c00000 */
[----:B------:R0:W1:Y:S02]  /*8290*/  SHFL.BFLY P4, R97, R99, R100, R101 ;  /* 0x0c00006463617389 */ /* 0x0000640000080065 */
[----:B01----:R-:W-:Y:S05]  /*82a0*/  ENDCOLLECTIVE ;  /* 0x000000000000791b */ /* 0x003fea0003800000 */
.L_x_4912:
[----:B------:R-:W-:-:S05]  /*82b0*/  FADD.FTZ R66, R67, R66 ;  /* 0x0000004243427221 */ /* 0x000fca0000010000 */
[----:B------:R-:W-:Y:S02]  /*82c0*/  MOV R99, R66 ;  /* 0x0000004200637202 */ /* 0x000fe40000000f00 */
[----:B------:R-:W-:-:S07]  /*82d0*/  MOV R90, R97 ;  /* 0x00000061005a7202 */ /* 0x000fce0000000f00 */
[----:B------:R-:W-:Y:S05]  /*82e0*/  WARPSYNC.COLLECTIVE R94, `(.L_x_4913) ;  /* 0x000000005e087348 */ /* 0x000fea0003c00000 */
[----:B------:R0:W1:Y:S02]  /*82f0*/  SHFL.BFLY P4, R97, R99, R100, R101 ;  /* 0x0c00006463617389 */ /* 0x0000640000080065 */
[----:B01----:R-:W-:Y:S05]  /*8300*/  ENDCOLLECTIVE ;  /* 0x000000000000791b */ /* 0x003fea0003800000 */
.L_x_4913:
[----:B------:R-:W-:-:S05]  /*8310*/  FADD.FTZ R90, R69, R90 ;  /* 0x0000005a455a7221 */ /* 0x000fca0000010000 */
[----:B------:R-:W-:Y:S01]  /*8320*/  MOV R99, R90 ;  /* 0x0000005a00637202 */ /* 0x000fe20000000f00 */
[----:B------:R-:W-:Y:S01]  /*8330*/  HFMA2 R100, -RZ, RZ, 0, 2.384185791015625e-07 ;  /* 0x00000004ff647431 */ /* 0x000fe200000001ff */
[----:B------:R-:W-:-:S07]  /*8340*/  MOV R93, R97 ;  /* 0x00000061005d7202 */ /* 0x000fce0000000f00 */
[----:B------:R-:W-:Y:S05]  /*8350*/  WARPSYNC.COLLECTIVE R94, `(.L_x_4914) ;  /* 0x000000005e087348 */ /* 0x000fea0003c00000 */
[----:B------:R0:W1:Y:S02]  /*8360*/  SHFL.BFLY P4, R97, R99, R100, R101 ;  /* 0x0c00006463617389 */ /* 0x0000640000080065 */
[----:B01----:R-:W-:Y:S05]  /*8370*/  ENDCOLLECTIVE ;  /* 0x000000000000791b */ /* 0x003fea0003800000 */
.L_x_4914:
[----:B------:R-:W-:-:S05]  /*8380*/  FADD.FTZ R93, R66, R93 ;  /* 0x0000005d425d7221 */ /* 0x000fca0000010000 */
[----:B------:R-:W-:Y:S02]  /*8390*/  MOV R99, R93 ;  /* 0x0000005d00637202 */ /* 0x000fe40000000f00 */
[----:B------:R-:W-:-:S07]  /*83a0*/  MOV R95, R97 ;  /* 0x00000061005f7202 */ /* 0x000fce0000000f00 */
[----:B------:R-:W-:Y:S05]  /*83b0*/  WARPSYNC.COLLECTIVE R94, `(.L_x_4915) ;  /* 0x000000005e087348 */ /* 0x000fea0003c00000 */
[----:B------:R0:W1:Y:S02]  /*83c0*/  SHFL.BFLY P4, R97, R99, R100, R101 ;  /* 0x0c00006463617389 */ /* 0x0000640000080065 */
[----:B01----:R-:W-:Y:S05]  /*83d0*/  ENDCOLLECTIVE ;  /* 0x000000000000791b */ /* 0x003fea0003800000 */
.L_x_4915:
[----:B------:R-:W-:-:S05]  /*83e0*/  FADD.FTZ R95, R90, R95 ;  /* 0x0000005f5a5f7221 */ /* 0x000fca0000010000 */
[----:B------:R-:W-:Y:S01]  /*83f0*/  MOV R99, R95 ;  /* 0x0000005f00637202 */ /* 0x000fe20000000f00 */
[----:B------:R-:W-:Y:S01]  /*8400*/  HFMA2 R100, -RZ, RZ, 0, 4.76837158203125e-07 ;  /* 0x00000008ff647431 */ /* 0x000fe200000001ff */
[----:B------:R-:W-:-:S07]  /*8410*/  MOV R92, R97 ;  /* 0x00000061005c7202 */ /* 0x000fce0000000f00 */
[----:B------:R-:W-:Y:S05]  /*8420*/  WARPSYNC.COLLECTIVE R94, `(.L_x_4916) ;  /* 0x000000005e087348 */ /* 0x000fea0003c00000 */
[----:B------:R0:W1:Y:S02]  /*8430*/  SHFL.BFLY P4, R97, R99, R100, R101 ;  /* 0x0c00006463617389 */ /* 0x0000640000080065 */
[----:B01----:R-:W-:Y:S05]  /*8440*/  ENDCOLLECTIVE ;  /* 0x000000000000791b */ /* 0x003fea0003800000 */
.L_x_4916:
[----:B------:R-:W-:-:S05]  /*8450*/  FADD.FTZ R92, R93, R92 ;  /* 0x0000005c5d5c7221 */ /* 0x000fca0000010000 */
[----:B------:R-:W-:Y:S02]  /*8460*/  MOV R99, R92 ;  /* 0x0000005c00637202 */ /* 0x000fe40000000f00 */
[----:B------:R-:W-:-:S07]  /*8470*/  MOV R68, R97 ;  /* 0x0000006100447202 */ /* 0x000fce0000000f00 */
[----:B------:R-:W-:Y:S05]  /*8480*/  WARPSYNC.COLLECTIVE R94, `(.L_x_4917) ;  /* 0x000000005e087348 */ /* 0x000fea0003c00000 */
[----:B------:R0:W1:Y:S02]  /*8490*/  SHFL.BFLY P4, R97, R99, R100, R101 ;  /* 0x0c00006463617389 */ /* 0x0000640000080065 */
[----:B01----:R-:W-:Y:S05]  /*84a0*/  ENDCOLLECTIVE ;  /* 0x000000000000791b */ /* 0x003fea0003800000 */
.L_x_4917:
[----:B------:R-:W-:-:S05]  /*84b0*/  FADD.FTZ R68, R95, R68 ;  /* 0x000000445f447221 */ /* 0x000fca0000010000 */
[----:B------:R-:W-:Y:S01]  /*84c0*/  MOV R99, R68 ;  /* 0x0000004400637202 */ /* 0x000fe20000000f00 */
[----:B------:R-:W-:Y:S01]  /*84d0*/  HFMA2 R100, -RZ, RZ, 0, 9.5367431640625e-07 ;  /* 0x00000010ff647431 */ /* 0x000fe200000001ff */
[----:B------:R-:W-:-:S07]  /*84e0*/  MOV R67, R97 ;  /* 0x0000006100437202 */ /* 0x000fce0000000f00 */
[----:B------:R-:W-:Y:S05]  /*84f0*/  WARPSYNC.COLLECTIVE R94, `(.L_x_4918) ;  /* 0x000000005e087348 */ /* 0x000fea0003c00000 */
[----:B------:R0:W1:Y:S02]  /*8500*/  SHFL.BFLY P4, R97, R99, R100, R101 ;  /* 0x0c00006463617389 */ /* 0x0000640000080065 */
[----:B01----:R-:W-:Y:S05]  /*8510*/  ENDCOLLECTIVE ;  /* 0x000000000000791b */ /* 0x003fea0003800000 */
.L_x_4918:
[----:B------:R-:W-:-:S05]  /*8520*/  FADD.FTZ R67, R92, R67 ;  /* 0x000000435c437221 */ /* 0x000fca0000010000 */
[----:B------:R-:W-:Y:S02]  /*8530*/  MOV R99, R67 ;  /* 0x0000004300637202 */ /* 0x000fe40000000f00 */
[----:B------:R-:W-:-:S07]  /*8540*/  MOV R69, R97 ;  /* 0x0000006100457202 */ /* 0x000fce0000000f00 */
[----:B------:R-:W-:Y:S05]  /*8550*/  WARPSYNC.COLLECTIVE R94, `(.L_x_4919) ;  /* 0x000000005e087348 */ /* 0x000fea0003c00000 */
[----:B------:R0:W1:Y:S02]  /*8560*/  SHFL.BFLY P4, R97, R99, R100, R101 ;  /* 0x0c00006463617389 */ /* 0x0000640000080065 */
[----:B01----:R-:W-:Y:S05]  /*8570*/  ENDCOLLECTIVE ;  /* 0x000000000000791b */ /* 0x003fea0003800000 */
.L_x_4919:
[----:B------:R-:W-:Y:S01]  /*8580*/  MOV R66, R97 ;  /* 0x0000006100427202 */ /* 0x000fe20000000f00 */
[----:B------:R-:W-:Y:S06]  /*8590*/  BRA `(.L_x_4920) ;  /* 0xffffff9000447947 */ /* 0x000fec000383ffff */
.L_x_4921:
        /* <DEDUP_REMOVED lines=14> */
.L_x_5041:


//--------------------- .nv.shared._ZN10layer_norm31ln_parallel_residual_bwd_kernelINS_13Kernel_traitsI13__nv_bfloat16S2_S2_S2_fjLj768ELj1ELj4ELj1ELj16ENS_18Kernel_traits_baseILj768ES2_S2_S2_S2_fjLj128EEEEELb0ELb0ELb0EEEvNS_9BwdParamsE --------------------------
	.section	.nv.shared._ZN10layer_norm31ln_parallel_residual_bwd_kernelINS_13Kernel_traitsI13__nv_bfloat16S2_S2_S2_fjLj768ELj1ELj4ELj1ELj16ENS_18Kernel_traits_baseILj768ES2_S2_S2_S2_fjLj128EEEEELb0ELb0ELb0EEEvNS_9BwdParamsE,"aw",@nobits
	.sectionflags	@""
	.align	16
	.zero		1024


//--------------------- .nv.shared.reserved.0     --------------------------
	.section	.nv.shared.reserved.0,"aw",@nobits
	.weak		__nv_reservedSMEM_offset_0_alias
	.size		__nv_reservedSMEM_offset_0_alias, 0, 64
	.other		__nv_reservedSMEM_offset_0_alias,@"STO_CUDA_RESERVED_SHARED STV_DEFAULT"
__nv_reservedSMEM_offset_0_alias:
	.zero		0
	.zero		64


//--------------------- .nv.shared._ZN10layer_norm31ln_parallel_residual_bwd_kernelINS_13Kernel_traitsI13__nv_bfloat16S2_S2_S2_fjLj768ELj1ELj4ELj1ELj16ENS_18Kernel_traits_baseILj768ES2_S2_S2_S2_fjLj128EEEEELb0ELb0ELb1EEEvNS_9BwdParamsE --------------------------
	.section	.nv.shared._ZN10layer_norm31ln_parallel_residual_bwd_kernelINS_13Kernel_traitsI13__nv_bfloat16S2_S2_S2_fjLj768ELj1ELj4ELj1ELj16ENS_18Kernel_traits_baseILj768ES2_S2_S2_S2_fjLj128EEEEELb0ELb0ELb1EEEvNS_9BwdParamsE,"aw",@nobits
	.sectionflags	@""
	.align	16
	.zero		1024


//--------------------- .nv.shared._ZN10layer_norm31ln_parallel_residual_bwd_kernelINS_13Kernel_traitsI13__nv_bfloat16S2_S2_S2_fjLj768ELj1ELj4ELj1ELj16ENS_18Kernel_traits_baseILj768ES2_S2_S2_S2_fjLj128EEEEELb0ELb1ELb0EEEvNS_9BwdParamsE --------------------------
	.section	.nv.shared._ZN10layer_norm31ln_parallel_residual_bwd_kernelINS_13Kernel_traitsI13__nv_bfloat16S2_S2_S2_fjLj768ELj1ELj4ELj1ELj16ENS_18Kernel_traits_baseILj768ES2_S2_S2_S2_fjLj128EEEEELb0ELb1ELb0EEEvNS_9BwdParamsE,"aw",@nobits
	.sectionflags	@""
	.align	16
	.zero		1024


//--------------------- .nv.shared._ZN10layer_norm31ln_parallel_residual_bwd_kernelINS_13Kernel_traitsI13__nv_bfloat16S2_S2_S2_fjLj768ELj1ELj4ELj1ELj16ENS_18Kernel_traits_baseILj768ES2_S2_S2_S2_fjLj128EEEEELb0ELb1ELb1EEEvNS_9BwdParamsE --------------------------
	.section	.nv.shared._ZN10layer_norm31ln_parallel_residual_bwd_kernelINS_13Kernel_traitsI13__nv_bfloat16S2_S2_S2_fjLj768ELj1ELj4ELj1ELj16ENS_18Kernel_traits_baseILj768ES2_S2_S2_S2_fjLj128EEEEELb0ELb1ELb1EEEvNS_9BwdParamsE,"aw",@nobits
	.sectionflags	@""
	.align	16
	.zero		1024


//--------------------- .nv.shared._ZN10layer_norm31ln_parallel_residual_bwd_kernelINS_13Kernel_traitsI13__nv_bfloat16S2_S2_S2_fjLj768ELj1ELj4ELj1ELj16ENS_18Kernel_traits_baseILj768ES2_S2_S2_S2_fjLj128EEEEELb1ELb0ELb0EEEvNS_9BwdParamsE --------------------------
	.section	.nv.shared._ZN10layer_norm31ln_parallel_residual_bwd_kernelINS_13Kernel_traitsI13__nv_bfloat16S2_S2_S2_fjLj768ELj1ELj4ELj1ELj16ENS_18Kernel_traits_baseILj768ES2_S2_S2_S2_fjLj128EEEEELb1ELb0ELb0EEEvNS_9BwdParamsE,"aw",@nobits
	.sectionflags	@""
	.align	16
	.zero		1024


//--------------------- .nv.shared._ZN10layer_norm31ln_parallel_residual_bwd_kernelINS_13Kernel_traitsI13__nv_bfloat16S2_S2_S2_fjLj768ELj1ELj4ELj1ELj16ENS_18Kernel_traits_baseILj768ES2_S2_S2_S2_fjLj128EEEEELb1ELb0ELb1EEEvNS_9BwdParamsE --------------------------
	.section	.nv.shared._ZN10layer_norm31ln_parallel_residual_bwd_kernelINS_13Kernel_traitsI13__nv_bfloat16S2_S2_S2_fjLj768ELj1ELj4ELj1ELj16ENS_18Kernel_traits_baseILj768ES2_S2_S2_S2_fjLj128EEEEELb1ELb0ELb1EEEvNS_9BwdParamsE,"aw",@nobits
	.sectionflags	@""
	.align	16
	.zero		1024


//--------------------- .nv.shared._ZN10layer_norm22ln_bwd_finalize_kernelINS_22Kernel_traits_finalizeILj768E13__nv_bfloat16S2_S2_S2_fjLb0ELj1024ELj4ENS_18Kernel_traits_baseILj768ES2_S2_S2_S2_fjLj1024EEEEELb0ELb0EEEvNS_9BwdParamsE --------------------------
	.section	.nv.shared._ZN10layer_norm22ln_bwd_finalize_kernelINS_22Kernel_traits_finalizeILj768E13__nv_bfloat16S2_S2_S2_fjLb0ELj1024ELj4ENS_18Kernel_traits_baseILj768ES2_S2_S2_S2_fjLj1024EEEEELb0ELb0EEEvNS_9BwdParamsE,"aw",@nobits
	.sectionflags	@""
	.align	16
.nv.shared._ZN10layer_norm22ln_bwd_finalize_kernelINS_22Kernel_traits_finalizeILj768E13__nv_bfloat16S2_S2_S2_fjLb0ELj1024ELj4ENS_18Kernel_traits_baseILj768ES2_S2_S2_S2_fjLj1024EEEEELb0ELb0EEEvNS_9BwdParamsE:
	.zero		9472


//--------------------- .nv.shared._ZN10layer_norm40ln_parallel_residual_bwd_finalize_kernelINS_22Kernel_traits_finalizeILj768E13__nv_bfloat16S2_S2_S2_fjLb0ELj1024ELj4ENS_18Kernel_traits_baseILj768ES2_S2_S2_S2_fjLj1024EEEEELb0EEEvNS_9BwdParamsE --------------------------
	.section	.nv.shared._ZN10layer_norm40ln_parallel_residual_bwd_finalize_kernelINS_22Kernel_traits_finalizeILj768E13__nv_bfloat16S2_S2_S2_fjLb0ELj1024ELj4ENS_18Kernel_traits_baseILj768ES2_S2_S2_S2_fjLj1024EEEEELb0EEEvNS_9BwdParamsE,"aw",@nobits
	.sectionflags	@""
	.align	16
.nv.shared._ZN10layer_norm40ln_parallel_residual_bwd_finalize_kernelINS_22Kernel_traits_finalizeILj768E13__nv_bfloat16S2_S2_S2_fjLb0ELj1024ELj4ENS_18Kernel_traits_baseILj768ES2_S2_S2_S2_fjLj1024EEEEELb0EEEvNS_9BwdParamsE:
	.zero		17920


//--------------------- .nv.shared._ZN10layer_norm31ln_parallel_residual_bwd_kernelINS_13Kernel_traitsI13__nv_bfloat16S2_S2_S2_fjLj768ELj1ELj4ELj1ELj16ENS_18Kernel_traits_baseILj768ES2_S2_S2_S2_fjLj128EEEEELb1ELb1ELb0EEEvNS_9BwdParamsE --------------------------
	.section	.nv.shared._ZN10layer_norm31ln_parallel_residual_bwd_kernelINS_13Kernel_traitsI13__nv_bfloat16S2_S2_S2_fjLj768ELj1ELj4ELj1ELj16ENS_18Kernel_traits_baseILj768ES2_S2_S2_S2_fjLj128EEEEELb1ELb1ELb0EEEvNS_9BwdParamsE,"aw",@nobits
	.sectionflags	@""
	.align	16
	.zero		1024


//--------------------- .nv.shared._ZN10layer_norm22ln_bwd_finalize_kernelINS_22Kernel_traits_finalizeILj768E13__nv_bfloat16S2_S2_S2_fjLb0ELj1024ELj4ENS_18Kernel_traits_baseILj768ES2_S2_S2_S2_fjLj1024EEEEELb0ELb1EEEvNS_9BwdParamsE --------------------------
	.section	.nv.shared._ZN10layer_norm22ln_bwd_finalize_kernelINS_22Kernel_traits_finalizeILj768E13__nv_bfloat16S2_S2_S2_fjLb0ELj1024ELj4ENS_18Kernel_traits_baseILj768ES2_S2_S2_S2_fjLj1024EEEEELb0ELb1EEEvNS_9BwdParamsE,"aw",@nobits
	.sectionflags	@""
	.align	16
.nv.shared._ZN10layer_norm22ln_bwd_finalize_kernelINS_22Kernel_traits_finalizeILj768E13__nv_bfloat16S2_S2_S2_fjLb0ELj1024ELj4ENS_18Kernel_traits_baseILj768ES2_S2_S2_S2_fjLj1024EEEEELb0ELb1EEEvNS_9BwdParamsE:
	.zero		9472


//--------------------- .nv.shared._ZN10layer_norm40ln_parallel_residual_bwd_finalize_kernelINS_22Kernel_traits_finalizeILj768E13__nv_bfloat16S2_S2_S2_fjLb0ELj1024ELj4ENS_18Kernel_traits_baseILj768ES2_S2_S2_S2_fjLj1024EEEEELb1EEEvNS_9BwdParamsE --------------------------
	.section	.nv.shared._ZN10layer_norm40ln_parallel_residual_bwd_finalize_kernelINS_22Kernel_traits_finalizeILj768E13__nv_bfloat16S2_S2_S2_fjLb0ELj1024ELj4ENS_18Kernel_traits_baseILj768ES2_S2_S2_S2_fjLj1024EEEEELb1EEEvNS_9BwdParamsE,"aw",@nobits
	.sectionflags	@""
	.align	16
.nv.shared._ZN10layer_norm40ln_parallel_residual_bwd_finalize_kernelINS_22Kernel_traits_finalizeILj768E13__nv_bfloat16S2_S2_S2_fjLb0ELj1024ELj4ENS_18Kernel_traits_baseILj768ES2_S2_S2_S2_fjLj1024EEEEELb1EEEvNS_9BwdParamsE:
	.zero		17920


//--------------------- .nv.shared._ZN10layer_norm31ln_parallel_residual_bwd_kernelINS_13Kernel_traitsI13__nv_bfloat16S2_S2_S2_fjLj768ELj1ELj4ELj1ELj16ENS_18Kernel_traits_baseILj768ES2_S2_S2_S2_fjLj128EEEEELb1ELb1ELb1EEEvNS_9BwdParamsE --------------------------
	.section	.nv.shared._ZN10layer_norm31ln_parallel_residual_bwd_kernelINS_13Kernel_traitsI13__nv_bfloat16S2_S2_S2_fjLj768ELj1ELj4ELj1ELj16ENS_18Kernel_traits_baseILj768ES2_S2_S2_S2_fjLj128EEEEELb1ELb1ELb1EEEvNS_9BwdParamsE,"aw",@nobits
	.sectionflags	@""
	.align	16
	.zero		1024


//--------------------- .nv.shared._ZN10layer_norm31ln_parallel_residual_bwd_kernelINS_13Kernel_traitsI6__halfS2_S2_S2_fjLj768ELj1ELj4ELj1ELj16ENS_18Kernel_traits_baseILj768ES2_S2_S2_S2_fjLj128EEEEELb0ELb0ELb0EEEvNS_9BwdParamsE --------------------------
	.section	.nv.shared._ZN10layer_norm31ln_parallel_residual_bwd_kernelINS_13Kernel_traitsI6__halfS2_S2_S2_fjLj768ELj1ELj4ELj1ELj16ENS_18Kernel_traits_baseILj768ES2_S2_S2_S2_fjLj128EEEEELb0ELb0ELb0EEEvNS_9BwdParamsE,"aw",@nobits
	.sectionflags	@""
	.align	16
	.zero		1024


//--------------------- .nv.shared._ZN10layer_norm31ln_parallel_residual_bwd_kernelINS_13Kernel_traitsI6__halfS2_S2_S2_fjLj768ELj1ELj4ELj1ELj16ENS_18Kernel_traits_baseILj768ES2_S2_S2_S2_fjLj128EEEEELb0ELb0ELb1EEEvNS_9BwdParamsE --------------------------
	.section	.nv.shared._ZN10layer_norm31ln_parallel_residual_bwd_kernelINS_13Kernel_traitsI6__halfS2_S2_S2_fjLj768ELj1ELj4ELj1ELj16ENS_18Kernel_traits_baseILj768ES2_S2_S2_S2_fjLj128EEEEELb0ELb0ELb1EEEvNS_9BwdParamsE,"aw",@nobits
	.sectionflags	@""
	.align	16
	.zero		1024


//--------------------- .nv.shared._ZN10layer_norm31ln_parallel_residual_bwd_kernelINS_13Kernel_traitsI6__halfS2_S2_S2_fjLj768ELj1ELj4ELj1ELj16ENS_18Kernel_traits_baseILj768ES2_S2_S2_S2_fjLj128EEEEELb0ELb1ELb0EEEvNS_9BwdParamsE --------------------------
	.section	.nv.shared._ZN10layer_norm31ln_parallel_residual_bwd_kernelINS_13Kernel_traitsI6__halfS2_S2_S2_fjLj768ELj1ELj4ELj1ELj16ENS_18Kernel_traits_baseILj768ES2_S2_S2_S2_fjLj128EEEEELb0ELb1ELb0EEEvNS_9BwdParamsE,"aw",@nobits
	.sectionflags	@""
	.align	16
	.zero		1024


//--------------------- .nv.shared._ZN10layer_norm31ln_parallel_residual_bwd_kernelINS_13Kernel_traitsI6__halfS2_S2_S2_fjLj768ELj1ELj4ELj1ELj16ENS_18Kernel_traits_baseILj768ES2_S2_S2_S2_fjLj128EEEEELb0ELb1ELb1EEEvNS_9BwdParamsE --------------------------
	.section	.nv.shared._ZN10layer_norm31ln_parallel_residual_bwd_kernelINS_13Kernel_traitsI6__halfS2_S2_S2_fjLj768ELj1ELj4ELj1ELj16ENS_18Kernel_traits_baseILj768ES2_S2_S2_S2_fjLj128EEEEELb0ELb1ELb1EEEvNS_9BwdParamsE,"aw",@nobits
	.sectionflags	@""
	.align	16
	.zero		1024


//--------------------- .nv.shared._ZN10layer_norm31ln_parallel_residual_bwd_kernelINS_13Kernel_traitsI6__halfS2_S2_S2_fjLj768ELj1ELj4ELj1ELj16ENS_18Kernel_traits_baseILj768ES2_S2_S2_S2_fjLj128EEEEELb1ELb0ELb0EEEvNS_9BwdParamsE --------------------------
	.section	.nv.shared._ZN10layer_norm31ln_parallel_residual_bwd_kernelINS_13Kernel_traitsI6__halfS2_S2_S2_fjLj768ELj1ELj4ELj1ELj16ENS_18Kernel_traits_baseILj768ES2_S2_S2_S2_fjLj128EEEEELb1ELb0ELb0EEEvNS_9BwdParamsE,"aw",@nobits
	.sectionflags	@""
	.align	16
	.zero		1024


//--------------------- .nv.shared._ZN10layer_norm31ln_parallel_residual_bwd_kernelINS_13Kernel_traitsI6__halfS2_S2_S2_fjLj768ELj1ELj4ELj1ELj16ENS_18Kernel_traits_baseILj768ES2_S2_S2_S2_fjLj128EEEEELb1ELb0ELb1EEEvNS_9BwdParamsE --------------------------
	.section	.nv.shared._ZN10layer_norm31ln_parallel_residual_bwd_kernelINS_13Kernel_traitsI6__halfS2_S2_S2_fjLj768ELj1ELj4ELj1ELj16ENS_18Kernel_traits_baseILj768ES2_S2_S2_S2_fjLj128EEEEELb1ELb0ELb1EEEvNS_9BwdParamsE,"aw",@nobits
	.sectionflags	@""
	.align	16
	.zero		1024


//--------------------- .nv.shared._ZN10layer_norm22ln_bwd_finalize_kernelINS_22Kernel_traits_finalizeILj768E6__halfS2_S2_S2_fjLb0ELj1024ELj4ENS_18Kernel_traits_baseILj768ES2_S2_S2_S2_fjLj1024EEEEELb0ELb0EEEvNS_9BwdParamsE --------------------------
	.section	.nv.shared._ZN10layer_norm22ln_bwd_finalize_kernelINS_22Kernel_traits_finalizeILj768E6__halfS2_S2_S2_fjLb0ELj1024ELj4ENS_18Kernel_traits_baseILj768ES2_S2_S2_S2_fjLj1024EEEEELb0ELb0EEEvNS_9BwdParamsE,"aw",@nobits
	.sectionflags	@""
	.align	16
.nv.shared._ZN10layer_norm22ln_bwd_finalize_kernelINS_22Kernel_traits_finalizeILj768E6__halfS2_S2_S2_fjLb0ELj1024ELj4ENS_18Kernel_traits_baseILj768ES2_S2_S2_S2_fjLj1024EEEEELb0ELb0EEEvNS_9BwdParamsE:
	.zero		9472


//--------------------- .nv.shared._ZN10layer_norm40ln_parallel_residual_bwd_finalize_kernelINS_22Kernel_traits_finalizeILj768E6__halfS2_S2_S2_fjLb0ELj1024ELj4ENS_18Kernel_traits_baseILj768ES2_S2_S2_S2_fjLj1024EEEEELb0EEEvNS_9BwdParamsE --------------------------
	.section	.nv.shared._ZN10layer_norm40ln_parallel_residual_bwd_finalize_kernelINS_22Kernel_traits_finalizeILj768E6__halfS2_S2_S2_fjLb0ELj1024ELj4ENS_18Kernel_traits_baseILj768ES2_S2_S2_S2_fjLj1024EEEEELb0EEEvNS_9BwdParamsE,"aw",@nobits
	.sectionflags	@""
	.align	16
.nv.shared._ZN10layer_norm40ln_parallel_residual_bwd_finalize_kernelINS_22Kernel_traits_finalizeILj768E6__halfS2_S2_S2_fjLb0ELj1024ELj4ENS_18Kernel_traits_baseILj768ES2_S2_S2_S2_fjLj1024EEEEELb0EEEvNS_9BwdParamsE:
	.zero		17920


//--------------------- .nv.shared._ZN10layer_norm31ln_parallel_residual_bwd_kernelINS_13Kernel_traitsI6__halfS2_S2_S2_fjLj768ELj1ELj4ELj1ELj16ENS_18Kernel_traits_baseILj768ES2_S2_S2_S2_fjLj128EEEEELb1ELb1ELb0EEEvNS_9BwdParamsE --------------------------
	.section	.nv.shared._ZN10layer_norm31ln_parallel_residual_bwd_kernelINS_13Kernel_traitsI6__halfS2_S2_S2_fjLj768ELj1ELj4ELj1ELj16ENS_18Kernel_traits_baseILj768ES2_S2_S2_S2_fjLj128EEEEELb1ELb1ELb0EEEvNS_9BwdParamsE,"aw",@nobits
	.sectionflags	@""
	.align	16
	.zero		1024


//--------------------- .nv.shared._ZN10layer_norm22ln_bwd_finalize_kernelINS_22Kernel_traits_finalizeILj768E6__halfS2_S2_S2_fjLb0ELj1024ELj4ENS_18Kernel_traits_baseILj768ES2_S2_S2_S2_fjLj1024EEEEELb0ELb1EEEvNS_9BwdParamsE --------------------------
	.section	.nv.shared._ZN10layer_norm22ln_bwd_finalize_kernelINS_22Kernel_traits_finalizeILj768E6__halfS2_S2_S2_fjLb0ELj1024ELj4ENS_18Kernel_traits_baseILj768ES2_S2_S2_S2_fjLj1024EEEEELb0ELb1EEEvNS_9BwdParamsE,"aw",@nobits
	.sectionflags	@""
	.align	16
.nv.shared._ZN10layer_norm22ln_bwd_finalize_kernelINS_22Kernel_traits_finalizeILj768E6__halfS2_S2_S2_fjLb0ELj1024ELj4ENS_18Kernel_traits_baseILj768ES2_S2_S2_S2_fjLj1024EEEEELb0ELb1EEEvNS_9BwdParamsE:
	.zero		9472


//--------------------- .nv.shared._ZN10layer_norm40ln_parallel_residual_bwd_finalize_kernelINS_22Kernel_traits_finalizeILj768E6__halfS2_S2_S2_fjLb0ELj1024ELj4ENS_18Kernel_traits_baseILj768ES2_S2_S2_S2_fjLj1024EEEEELb1EEEvNS_9BwdParamsE --------------------------
	.section	.nv.shared._ZN10layer_norm40ln_parallel_residual_bwd_finalize_kernelINS_22Kernel_traits_finalizeILj768E6__halfS2_S2_S2_fjLb0ELj1024ELj4ENS_18Kernel_traits_baseILj768ES2_S2_S2_S2_fjLj1024EEEEELb1EEEvNS_9BwdParamsE,"aw",@nobits
	.sectionflags	@""
	.align	16
.nv.shared._ZN10layer_norm40ln_parallel_residual_bwd_finalize_kernelINS_22Kernel_traits_finalizeILj768E6__halfS2_S2_S2_fjLb0ELj1024ELj4ENS_18Kernel_traits_baseILj768ES2_S2_S2_S2_fjLj1024EEEEELb1EEEvNS_9BwdParamsE:
	.zero		17920


//--------------------- .nv.shared._ZN10layer_norm31ln_parallel_residual_bwd_kernelINS_13Kernel_traitsI6__halfS2_S2_S2_fjLj768ELj1ELj4ELj1ELj16ENS_18Kernel_traits_baseILj768ES2_S2_S2_S2_fjLj128EEEEELb1ELb1ELb1EEEvNS_9BwdParamsE --------------------------
	.section	.nv.shared._ZN10layer_norm31ln_parallel_residual_bwd_kernelINS_13Kernel_traitsI6__halfS2_S2_S2_fjLj768ELj1ELj4ELj1ELj16ENS_18Kernel_traits_baseILj768ES2_S2_S2_S2_fjLj128EEEEELb1ELb1ELb1EEEvNS_9BwdParamsE,"aw",@nobits
	.sectionflags	@""
	.align	16
	.zero		1024


//--------------------- .nv.shared._ZN10layer_norm31ln_parallel_residual_bwd_kernelINS_13Kernel_traitsIf13__nv_bfloat16S2_S2_fjLj768ELj1ELj4ELj1ELj16ENS_18Kernel_traits_baseILj768EfS2_S2_S2_fjLj128EEEEELb0ELb0ELb0EEEvNS_9BwdParamsE --------------------------
	.section	.nv.shared._ZN10layer_norm31ln_parallel_residual_bwd_kernelINS_13Kernel_traitsIf13__nv_bfloat16S2_S2_fjLj768ELj1ELj4ELj1ELj16ENS_18Kernel_traits_baseILj768EfS2_S2_S2_fjLj128EEEEELb0ELb0ELb0EEEvNS_9BwdParamsE,"aw",@nobits
	.sectionflags	@""
	.align	16
	.zero		1024


//--------------------- .nv.shared._ZN10layer_norm31ln_parallel_residual_bwd_kernelINS_13Kernel_traitsIf13__nv_bfloat16S2_S2_fjLj768ELj1ELj4ELj1ELj16ENS_18Kernel_traits_baseILj768EfS2_S2_S2_fjLj128EEEEELb0ELb0ELb1EEEvNS_9BwdParamsE --------------------------
	.section	.nv.shared._ZN10layer_norm31ln_parallel_residual_bwd_kernelINS_13Kernel_traitsIf13__nv_bfloat16S2_S2_fjLj768ELj1ELj4ELj1ELj16ENS_18Kernel_traits_baseILj768EfS2_S2_S2_fjLj128EEEEELb0ELb0ELb1EEEvNS_9BwdParamsE,"aw",@nobits
	.sectionflags	@""
	.align	16
	.zero		1024


//--------------------- .nv.shared._ZN10layer_norm31ln_parallel_residual_bwd_kernelINS_13Kernel_traitsIf13__nv_bfloat16S2_S2_fjLj768ELj1ELj4ELj1ELj16ENS_18Kernel_traits_baseILj768EfS2_S2_S2_fjLj128EEEEELb0ELb1ELb0EEEvNS_9BwdParamsE --------------------------
	.section	.nv.shared._ZN10layer_norm31ln_parallel_residual_bwd_kernelINS_13Kernel_traitsIf13__nv_bfloat16S2_S2_fjLj768ELj1ELj4ELj1ELj16ENS_18Kernel_traits_baseILj768EfS2_S2_S2_fjLj128EEEEELb0ELb1ELb0EEEvNS_9BwdParamsE,"aw",@nobits
	.sectionflags	@""
	.align	16
	.zero		1024


//--------------------- .nv.shared._ZN10layer_norm31ln_parallel_residual_bwd_kernelINS_13Kernel_traitsIf13__nv_bfloat16S2_S2_fjLj768ELj1ELj4ELj1ELj16ENS_18Kernel_traits_baseILj768EfS2_S2_S2_fjLj128EEEEELb0ELb1ELb1EEEvNS_9BwdParamsE --------------------------
	.section	.nv.shared._ZN10layer_norm31ln_parallel_residual_bwd_kernelINS_13Kernel_traitsIf13__nv_bfloat16S2_S2_fjLj768ELj1ELj4ELj1ELj16ENS_18Kernel_traits_baseILj768EfS2_S2_S2_fjLj128EEEEELb0ELb1ELb1EEEvNS_9BwdParamsE,"aw",@nobits
	.sectionflags	@""
	.align	16
	.zero		1024


//--------------------- .nv.shared._ZN10layer_norm31ln_parallel_residual_bwd_kernelINS_13Kernel_traitsIf13__nv_bfloat16S2_S2_fjLj768ELj1ELj4ELj1ELj16ENS_18Kernel_traits_baseILj768EfS2_S2_S2_fjLj128EEEEELb1ELb0ELb0EEEvNS_9BwdParamsE --------------------------
	.section	.nv.shared._ZN10layer_norm31ln_parallel_residual_bwd_kernelINS_13Kernel_traitsIf13__nv_bfloat16S2_S2_fjLj768ELj1ELj4ELj1ELj16ENS_18Kernel_traits_baseILj768EfS2_S2_S2_fjLj128EEEEELb1ELb0ELb0EEEvNS_9BwdParamsE,"aw",@nobits
	.sectionflags	@""
	.align	16
	.zero		1024


//--------------------- .nv.shared._ZN10layer_norm31ln_parallel_residual_bwd_kernelINS_13Kernel_traitsIf13__nv_bfloat16S2_S2_fjLj768ELj1ELj4ELj1ELj16ENS_18Kernel_traits_baseILj768EfS2_S2_S2_fjLj128EEEEELb1ELb0ELb1EEEvNS_9BwdParamsE --------------------------
	.section	.nv.shared._ZN10layer_norm31ln_parallel_residual_bwd_kernelINS_13Kernel_traitsIf13__nv_bfloat16S2_S2_fjLj768ELj1ELj4ELj1ELj16ENS_18Kernel_traits_baseILj768EfS2_S2_S2_fjLj128EEEEELb1ELb0ELb1EEEvNS_9BwdParamsE,"aw",@nobits
	.sectionflags	@""
	.align	16
	.zero		1024


//--------------------- .nv.shared._ZN10layer_norm22ln_bwd_finalize_kernelINS_22Kernel_traits_finalizeILj768Ef13__nv_bfloat16S2_S2_fjLb0ELj1024ELj4ENS_18Kernel_traits_baseILj768EfS2_S2_S2_fjLj1024EEEEELb0ELb0EEEvNS_9BwdParamsE --------------------------
	.section	.nv.shared._ZN10layer_norm22ln_bwd_finalize_kernelINS_22Kernel_traits_finalizeILj768Ef13__nv_bfloat16S2_S2_fjLb0ELj1024ELj4ENS_18Kernel_traits_baseILj768EfS2_S2_S2_fjLj1024EEEEELb0ELb0EEEvNS_9BwdParamsE,"aw",@nobits
	.sectionflags	@""
	.align	16
.nv.shared._ZN10layer_norm22ln_bwd_finalize_kernelINS_22Kernel_traits_finalizeILj768Ef13__nv_bfloat16S2_S2_fjLb0ELj1024ELj4ENS_18Kernel_traits_baseILj768EfS2_S2_S2_fjLj1024EEEEELb0ELb0EEEvNS_9BwdParamsE:
	.zero		9472


//--------------------- .nv.shared._ZN10layer_norm40ln_parallel_residual_bwd_finalize_kernelINS_22Kernel_traits_finalizeILj768Ef13__nv_bfloat16S2_S2_fjLb0ELj1024ELj4ENS_18Kernel_traits_baseILj768EfS2_S2_S2_fjLj1024EEEEELb0EEEvNS_9BwdParamsE --------------------------
	.section	.nv.shared._ZN10layer_norm40ln_parallel_residual_bwd_finalize_kernelINS_22Kernel_traits_finalizeILj768Ef13__nv_bfloat16S2_S2_fjLb0ELj1024ELj4ENS_18Kernel_traits_baseILj768EfS2_S2_S2_fjLj1024EEEEELb0EEEvNS_9BwdParamsE,"aw",@nobits
	.sectionflags	@""
	.align	16
.nv.shared._ZN10layer_norm40ln_parallel_residual_bwd_finalize_kernelINS_22Kernel_traits_finalizeILj768Ef13__nv_bfloat16S2_S2_fjLb0ELj1024ELj4ENS_18Kernel_traits_baseILj768EfS2_S2_S2_fjLj1024EEEEELb0EEEvNS_9BwdParamsE:
	.zero		17920


//--------------------- .nv.shared._ZN10layer_norm31ln_parallel_residual_bwd_kernelINS_13Kernel_traitsIf13__nv_bfloat16S2_S2_fjLj768ELj1ELj4ELj1ELj16ENS_18Kernel_traits_baseILj768EfS2_S2_S2_fjLj128EEEEELb1ELb1ELb0EEEvNS_9BwdParamsE --------------------------
	.section	.nv.shared._ZN10layer_norm31ln_parallel_residual_bwd_kernelINS_13Kernel_traitsIf13__nv_bfloat16S2_S2_fjLj768ELj1ELj4ELj1ELj16ENS_18Kernel_traits_baseILj768EfS2_S2_S2_fjLj128EEEEELb1ELb1ELb0EEEvNS_9BwdParamsE,"aw",@nobits
	.sectionflags	@""
	.align	16
	.zero		1024


//--------------------- .nv.shared._ZN10layer_norm22ln_bwd_finalize_kernelINS_22Kernel_traits_finalizeILj768Ef13__nv_bfloat16S2_S2_fjLb0ELj1024ELj4ENS_18Kernel_traits_baseILj768EfS2_S2_S2_fjLj1024EEEEELb0ELb1EEEvNS_9BwdParamsE --------------------------
	.section	.nv.shared._ZN10layer_norm22ln_bwd_finalize_kernelINS_22Kernel_traits_finalizeILj768Ef13__nv_bfloat16S2_S2_fjLb0ELj1024ELj4ENS_18Kernel_traits_baseILj768EfS2_S2_S2_fjLj1024EEEEELb0ELb1EEEvNS_9BwdParamsE,"aw",@nobits
	.sectionflags	@""
	.align	16
.nv.shared._ZN10layer_norm22ln_bwd_finalize_kernelINS_22Kernel_traits_finalizeILj768Ef13__nv_bfloat16S2_S2_fjLb0ELj1024ELj4ENS_18Kernel_traits_baseILj768EfS2_S2_S2_fjLj1024EEEEELb0ELb1EEEvNS_9BwdParamsE:
	.zero		9472


//--------------------- .nv.shared._ZN10layer_norm40ln_parallel_residual_bwd_finalize_kernelINS_22Kernel_traits_finalizeILj768Ef13__nv_bfloat16S2_S2_fjLb0ELj1024ELj4ENS_18Kernel_traits_baseILj768EfS2_S2_S2_fjLj1024EEEEELb1EEEvNS_9BwdParamsE --------------------------
	.section	.nv.shared._ZN10layer_norm40ln_parallel_residual_bwd_finalize_kernelINS_22Kernel_traits_finalizeILj768Ef13__nv_bfloat16S2_S2_fjLb0ELj1024ELj4ENS_18Kernel_traits_baseILj768EfS2_S2_S2_fjLj1024EEEEELb1EEEvNS_9BwdParamsE,"aw",@nobits
	.sectionflags	@""
	.align	16
.nv.shared._ZN10layer_norm40ln_parallel_residual_bwd_finalize_kernelINS_22Kernel_traits_finalizeILj768Ef13__nv_bfloat16S2_S2_fjLb0ELj1024ELj4ENS_18Kernel_traits_baseILj768EfS2_S2_S2_fjLj1024EEEEELb1EEEvNS_9BwdParamsE:
	.zero		17920


//--------------------- .nv.shared._ZN10layer_norm31ln_parallel_residual_bwd_kernelINS_13Kernel_traitsIf13__nv_bfloat16S2_S2_fjLj768ELj1ELj4ELj1ELj16ENS_18Kernel_traits_baseILj768EfS2_S2_S2_fjLj128EEEEELb1ELb1ELb1EEEvNS_9BwdParamsE --------------------------
	.section	.nv.shared._ZN10layer_norm31ln_parallel_residual_bwd_kernelINS_13Kernel_traitsIf13__nv_bfloat16S2_S2_fjLj768ELj1ELj4ELj1ELj16ENS_18Kernel_traits_baseILj768EfS2_S2_S2_fjLj128EEEEELb1ELb1ELb1EEEvNS_9BwdParamsE,"aw",@nobits
	.sectionflags	@""
	.align	16
	.zero		1024


//--------------------- .nv.shared._ZN10layer_norm31ln_parallel_residual_bwd_kernelINS_13Kernel_traitsI13__nv_bfloat16S2_fS2_fjLj768ELj1ELj4ELj1ELj16ENS_18Kernel_traits_baseILj768ES2_S2_fS2_fjLj128EEEEELb0ELb0ELb0EEEvNS_9BwdParamsE --------------------------
	.section	.nv.shared._ZN10layer_norm31ln_parallel_residual_bwd_kernelINS_13Kernel_traitsI13__nv_bfloat16S2_fS2_fjLj768ELj1ELj4ELj1ELj16ENS_18Kernel_traits_baseILj768ES2_S2_fS2_fjLj128EEEEELb0ELb0ELb0EEEvNS_9BwdParamsE,"aw",@nobits
	.sectionflags	@""
	.align	16
	.zero		1024


//--------------------- .nv.shared._ZN10layer_norm31ln_parallel_residual_bwd_kernelINS_13Kernel_traitsI13__nv_bfloat16S2_fS2_fjLj768ELj1ELj4ELj1ELj16ENS_18Kernel_traits_baseILj768ES2_S2_fS2_fjLj128EEEEELb0ELb0ELb1EEEvNS_9BwdParamsE --------------------------
	.section	.nv.shared._ZN10layer_norm31ln_parallel_residual_bwd_kernelINS_13Kernel_traitsI13__nv_bfloat16S2_fS2_fjLj768ELj1ELj4ELj1ELj16ENS_18Kernel_traits_baseILj768ES2_S2_fS2_fjLj128EEEEELb0ELb0ELb1EEEvNS_9BwdParamsE,"aw",@nobits
	.sectionflags	@""
	.align	16
	.zero		1024


//--------------------- .nv.shared._ZN10layer_norm31ln_parallel_residual_bwd_kernelINS_13Kernel_traitsI13__nv_bfloat16S2_fS2_fjLj768ELj1ELj4ELj1ELj16ENS_18Kernel_traits_baseILj768ES2_S2_fS2_fjLj128EEEEELb0ELb1ELb0EEEvNS_9BwdParamsE --------------------------
	.section	.nv.shared._ZN10layer_norm31ln_parallel_residual_bwd_kernelINS_13Kernel_traitsI13__nv_bfloat16S2_fS2_fjLj768ELj1ELj4ELj1ELj16ENS_18Kernel_traits_baseILj768ES2_S2_fS2_fjLj128EEEEELb0ELb1ELb0EEEvNS_9BwdParamsE,"aw",@nobits
	.sectionflags	@""
	.align	16
	.zero		1024


//--------------------- .nv.shared._ZN10layer_norm31ln_parallel_residual_bwd_kernelINS_13Kernel_traitsI13__nv_bfloat16S2_fS2_fjLj768ELj1ELj4ELj1ELj16ENS_18Kernel_traits_baseILj768ES2_S2_fS2_fjLj128EEEEELb0ELb1ELb1EEEvNS_9BwdParamsE --------------------------
	.section	.nv.shared._ZN10layer_norm31ln_parallel_residual_bwd_kernelINS_13Kernel_traitsI13__nv_bfloat16S2_fS2_fjLj768ELj1ELj4ELj1ELj16ENS_18Kernel_traits_baseILj768ES2_S2_fS2_fjLj128EEEEELb0ELb1ELb1EEEvNS_9BwdParamsE,"aw",@nobits
	.sectionflags	@""
	.align	16
	.zero		1024


//--------------------- .nv.shared._ZN10layer_norm31ln_parallel_residual_bwd_kernelINS_13Kernel_traitsI13__nv_bfloat16S2_fS2_fjLj768ELj1ELj4ELj1ELj16ENS_18Kernel_traits_baseILj768ES2_S2_fS2_fjLj128EEEEELb1ELb0ELb0EEEvNS_9BwdParamsE --------------------------
	.section	.nv.shared._ZN10layer_norm31ln_parallel_residual_bwd_kernelINS_13Kernel_traitsI13__nv_bfloat16S2_fS2_fjLj768ELj1ELj4ELj1ELj16ENS_18Kernel_traits_baseILj768ES2_S2_fS2_fjLj128EEEEELb1ELb0ELb0EEEvNS_9BwdParamsE,"aw",@nobits
	.sectionflags	@""
	.align	16
	.zero		1024


//--------------------- .nv.shared._ZN10layer_norm31ln_parallel_residual_bwd_kernelINS_13Kernel_traitsI13__nv_bfloat16S2_fS2_fjLj768ELj1ELj4ELj1ELj16ENS_18Kernel_traits_baseILj768ES2_S2_fS2_fjLj128EEEEELb1ELb0ELb1EEEvNS_9BwdParamsE --------------------------
	.section	.nv.shared._ZN10layer_norm31ln_parallel_residual_bwd_kernelINS_13Kernel_traitsI13__nv_bfloat16S2_fS2_fjLj768ELj1ELj4ELj1ELj16ENS_18Kernel_traits_baseILj768ES2_S2_fS2_fjLj128EEEEELb1ELb0ELb1EEEvNS_9BwdParamsE,"aw",@nobits
	.sectionflags	@""
	.align	16
	.zero		1024


//--------------------- .nv.shared._ZN10layer_norm22ln_bwd_finalize_kernelINS_22Kernel_traits_finalizeILj768E13__nv_bfloat16S2_fS2_fjLb0ELj1024ELj4ENS_18Kernel_traits_baseILj768ES2_S2_fS2_fjLj1024EEEEELb0ELb0EEEvNS_9BwdParamsE --------------------------
	.section	.nv.shared._ZN10layer_norm22ln_bwd_finalize_kernelINS_22Kernel_traits_finalizeILj768E13__nv_bfloat16S2_fS2_fjLb0ELj1024ELj4ENS_18Kernel_traits_baseILj768ES2_S2_fS2_fjLj1024EEEEELb0ELb0EEEvNS_9BwdParamsE,"aw",@nobits
	.sectionflags	@""
	.align	16
.nv.shared._ZN10layer_norm22ln_bwd_finalize_kernelINS_22Kernel_traits_finalizeILj768E13__nv_bfloat16S2_fS2_fjLb0ELj1024ELj4ENS_18Kernel_traits_baseILj768ES2_S2_fS2_fjLj1024EEEEELb0ELb0EEEvNS_9BwdParamsE:
	.zero		9472


//--------------------- .nv.shared._ZN10layer_norm40ln_parallel_residual_bwd_finalize_kernelINS_22Kernel_traits_finalizeILj768E13__nv_bfloat16S2_fS2_fjLb0ELj1024ELj4ENS_18Kernel_traits_baseILj768ES2_S2_fS2_fjLj1024EEEEELb0EEEvNS_9BwdParamsE --------------------------
	.section	.nv.shared._ZN10layer_norm40ln_parallel_residual_bwd_finalize_kernelINS_22Kernel_traits_finalizeILj768E13__nv_bfloat16S2_fS2_fjLb0ELj1024ELj4ENS_18Kernel_traits_baseILj768ES2_S2_fS2_fjLj1024EEEEELb0EEEvNS_9BwdParamsE,"aw",@nobits
	.sectionflags	@""
	.align	16
.nv.shared._ZN10layer_norm40ln_parallel_residual_bwd_finalize_kernelINS_22Kernel_traits_finalizeILj768E13__nv_bfloat16S2_fS2_fjLb0ELj1024ELj4ENS_18Kernel_traits_baseILj768ES2_S2_fS2_fjLj1024EEEEELb0EEEvNS_9BwdParamsE:
	.zero		17920


//--------------------- .nv.shared._ZN10layer_norm31ln_parallel_residual_bwd_kernelINS_13Kernel_traitsI13__nv_bfloat16S2_fS2_fjLj768ELj1ELj4ELj1ELj16ENS_18Kernel_traits_baseILj768ES2_S2_fS2_fjLj128EEEEELb1ELb1ELb0EEEvNS_9BwdParamsE --------------------------
	.section	.nv.shared._ZN10layer_norm31ln_parallel_residual_bwd_kernelINS_13Kernel_traitsI13__nv_bfloat16S2_fS2_fjLj768ELj1ELj4ELj1ELj16ENS_18Kernel_traits_baseILj768ES2_S2_fS2_fjLj128EEEEELb1ELb1ELb0EEEvNS_9BwdParamsE,"aw",@nobits
	.sectionflags	@""
	.align	16
	.zero		1024


//--------------------- .nv.shared._ZN10layer_norm22ln_bwd_finalize_kernelINS_22Kernel_traits_finalizeILj768E13__nv_bfloat16S2_fS2_fjLb0ELj1024ELj4ENS_18Kernel_traits_baseILj768ES2_S2_fS2_fjLj1024EEEEELb0ELb1EEEvNS_9BwdParamsE --------------------------
	.section	.nv.shared._ZN10layer_norm22ln_bwd_finalize_kernelINS_22Kernel_traits_finalizeILj768E13__nv_bfloat16S2_fS2_fjLb0ELj1024ELj4ENS_18Kernel_traits_baseILj768ES2_S2_fS2_fjLj1024EEEEELb0ELb1EEEvNS_9BwdParamsE,"aw",@nobits
	.sectionflags	@""
	.align	16
.nv.shared._ZN10layer_norm22ln_bwd_finalize_kernelINS_22Kernel_traits_finalizeILj768E13__nv_bfloat16S2_fS2_fjLb0ELj1024ELj4ENS_18Kernel_traits_baseILj768ES2_S2_fS2_fjLj1024EEEEELb0ELb1EEEvNS_9BwdParamsE:
	.zero		9472


//--------------------- .nv.shared._ZN10layer_norm40ln_parallel_residual_bwd_finalize_kernelINS_22Kernel_traits_finalizeILj768E13__nv_bfloat16S2_fS2_fjLb0ELj1024ELj4ENS_18Kernel_traits_baseILj768ES2_S2_fS2_fjLj1024EEEEELb1EEEvNS_9BwdParamsE --------------------------
	.section	.nv.shared._ZN10layer_norm40ln_parallel_residual_bwd_finalize_kernelINS_22Kernel_traits_finalizeILj768E13__nv_bfloat16S2_fS2_fjLb0ELj1024ELj4ENS_18Kernel_traits_baseILj768ES2_S2_fS2_fjLj1024EEEEELb1EEEvNS_9BwdParamsE,"aw",@nobits
	.sectionflags	@""
	.align	16
.nv.shared._ZN10layer_norm40ln_parallel_residual_bwd_finalize_kernelINS_22Kernel_traits_finalizeILj768E13__nv_bfloat16S2_fS2_fjLb0ELj1024ELj4ENS_18Kernel_traits_baseILj768ES2_S2_fS2_fjLj1024EEEEELb1EEEvNS_9BwdParamsE:
	.zero		17920


//--------------------- .nv.shared._ZN10layer_norm31ln_parallel_residual_bwd_kernelINS_13Kernel_traitsI13__nv_bfloat16S2_fS2_fjLj768ELj1ELj4ELj1ELj16ENS_18Kernel_traits_baseILj768ES2_S2_fS2_fjLj128EEEEELb1ELb1ELb1EEEvNS_9BwdParamsE --------------------------
	.section	.nv.shared._ZN10layer_norm31ln_parallel_residual_bwd_kernelINS_13Kernel_traitsI13__nv_bfloat16S2_fS2_fjLj768ELj1ELj4ELj1ELj16ENS_18Kernel_traits_baseILj768ES2_S2_fS2_fjLj128EEEEELb1ELb1ELb1EEEvNS_9BwdParamsE,"aw",@nobits
	.sectionflags	@""
	.align	16
	.zero		1024


//--------------------- .nv.shared._ZN10layer_norm31ln_parallel_residual_bwd_kernelINS_13Kernel_traitsIf13__nv_bfloat16fS2_fjLj768ELj1ELj4ELj1ELj16ENS_18Kernel_traits_baseILj768EfS2_fS2_fjLj128EEEEELb0ELb0ELb0EEEvNS_9BwdParamsE --------------------------
	.section	.nv.shared._ZN10layer_norm31ln_parallel_residual_bwd_kernelINS_13Kernel_traitsIf13__nv_bfloat16fS2_fjLj768ELj1ELj4ELj1ELj16ENS_18Kernel_traits_baseILj768EfS2_fS2_fjLj128EEEEELb0ELb0ELb0EEEvNS_9BwdParamsE,"aw",@nobits
	.sectionflags	@""
	.align	16
	.zero		1024


//--------------------- .nv.shared._ZN10layer_norm31ln_parallel_residual_bwd_kernelINS_13Kernel_traitsIf13__nv_bfloat16fS2_fjLj768ELj1ELj4ELj1ELj16ENS_18Kernel_traits_baseILj768EfS2_fS2_fjLj128EEEEELb0ELb0ELb1EEEvNS_9BwdParamsE --------------------------
	.section	.nv.shared._ZN10layer_norm31ln_parallel_residual_bwd_kernelINS_13Kernel_traitsIf13__nv_bfloat16fS2_fjLj768ELj1ELj4ELj1ELj16ENS_18Kernel_traits_baseILj768EfS2_fS2_fjLj128EEEEELb0ELb0ELb1EEEvNS_9BwdParamsE,"aw",@nobits
	.sectionflags	@""
	.align	16
	.zero		1024


//--------------------- .nv.shared._ZN10layer_norm31ln_parallel_residual_bwd_kernelINS_13Kernel_traitsIf13__nv_bfloat16fS2_fjLj768ELj1ELj4ELj1ELj16ENS_18Kernel_traits_baseILj768EfS2_fS2_fjLj128EEEEELb0ELb1ELb0EEEvNS_9BwdParamsE --------------------------
	.section	.nv.shared._ZN10layer_norm31ln_parallel_residual_bwd_kernelINS_13Kernel_traitsIf13__nv_bfloat16fS2_fjLj768ELj1ELj4ELj1ELj16ENS_18Kernel_traits_baseILj768EfS2_fS2_fjLj128EEEEELb0ELb1ELb0EEEvNS_9BwdParamsE,"aw",@nobits
	.sectionflags	@""
	.align	16
	.zero		1024


//--------------------- .nv.shared._ZN10layer_norm31ln_parallel_residual_bwd_kernelINS_13Kernel_traitsIf13__nv_bfloat16fS2_fjLj768ELj1ELj4ELj1ELj16ENS_18Kernel_traits_baseILj768EfS2_fS2_fjLj128EEEEELb0ELb1ELb1EEEvNS_9BwdParamsE --------------------------
	.section	.nv.shared._ZN10layer_norm31ln_parallel_residual_bwd_kernelINS_13Kernel_traitsIf13__nv_bfloat16fS2_fjLj768ELj1ELj4ELj1ELj16ENS_18Kernel_traits_baseILj768EfS2_fS2_fjLj128EEEEELb0ELb1ELb1EEEvNS_9BwdParamsE,"aw",@nobits
	.sectionflags	@""
	.align	16
	.zero		1024


//--------------------- .nv.shared._ZN10layer_norm31ln_parallel_residual_bwd_kernelINS_13Kernel_traitsIf13__nv_bfloat16fS2_fjLj768ELj1ELj4ELj1ELj16ENS_18Kernel_traits_baseILj768EfS2_fS2_fjLj128EEEEELb1ELb0ELb0EEEvNS_9BwdParamsE --------------------------
	.section	.nv.shared._ZN10layer_norm31ln_parallel_residual_bwd_kernelINS_13Kernel_traitsIf13__nv_bfloat16fS2_fjLj768ELj1ELj4ELj1ELj16ENS_18Kernel_traits_baseILj768EfS2_fS2_fjLj128EEEEELb1ELb0ELb0EEEvNS_9BwdParamsE,"aw",@nobits
	.sectionflags	@""
	.align	16
	.zero		1024


//--------------------- .nv.shared._ZN10layer_norm31ln_parallel_residual_bwd_kernelINS_13Kernel_traitsIf13__nv_bfloat16fS2_fjLj768ELj1ELj4ELj1ELj16ENS_18Kernel_traits_baseILj768EfS2_fS2_fjLj128EEEEELb1ELb0ELb1EEEvNS_9BwdParamsE --------------------------
	.section	.nv.shared._ZN10layer_norm31ln_parallel_residual_bwd_kernelINS_13Kernel_traitsIf13__nv_bfloat16fS2_fjLj768ELj1ELj4ELj1ELj16ENS_18Kernel_traits_baseILj768EfS2_fS2_fjLj128EEEEELb1ELb0ELb1EEEvNS_9BwdParamsE,"aw",@nobits
	.sectionflags	@""
	.align	16
	.zero		1024


//--------------------- .nv.shared._ZN10layer_norm22ln_bwd_finalize_kernelINS_22Kernel_traits_finalizeILj768Ef13__nv_bfloat16fS2_fjLb0ELj1024ELj4ENS_18Kernel_traits_baseILj768EfS2_fS2_fjLj1024EEEEELb0ELb0EEEvNS_9BwdParamsE --------------------------
	.section	.nv.shared._ZN10layer_norm22ln_bwd_finalize_kernelINS_22Kernel_traits_finalizeILj768Ef13__nv_bfloat16fS2_fjLb0ELj1024ELj4ENS_18Kernel_traits_baseILj768EfS2_fS2_fjLj1024EEEEELb0ELb0EEEvNS_9BwdParamsE,"aw",@nobits
	.sectionflags	@""
	.align	16
.nv.shared._ZN10layer_norm22ln_bwd_finalize_kernelINS_22Kernel_traits_finalizeILj768Ef13__nv_bfloat16fS2_fjLb0ELj1024ELj4ENS_18Kernel_traits_baseILj768EfS2_fS2_fjLj1024EEEEELb0ELb0EEEvNS_9BwdParamsE:
	.zero		9472


//--------------------- .nv.shared._ZN10layer_norm40ln_parallel_residual_bwd_finalize_kernelINS_22Kernel_traits_finalizeILj768Ef13__nv_bfloat16fS2_fjLb0ELj1024ELj4ENS_18Kernel_traits_baseILj768EfS2_fS2_fjLj1024EEEEELb0EEEvNS_9BwdParamsE --------------------------
	.section	.nv.shared._ZN10layer_norm40ln_parallel_residual_bwd_finalize_kernelINS_22Kernel_traits_finalizeILj768Ef13__nv_bfloat16fS2_fjLb0ELj1024ELj4ENS_18Kernel_traits_baseILj768EfS2_fS2_fjLj1024EEEEELb0EEEvNS_9BwdParamsE,"aw",@nobits
	.sectionflags	@""
	.align	16
.nv.shared._ZN10layer_norm40ln_parallel_residual_bwd_finalize_kernelINS_22Kernel_traits_finalizeILj768Ef13__nv_bfloat16fS2_fjLb0ELj1024ELj4ENS_18Kernel_traits_baseILj768EfS2_fS2_fjLj1024EEEEELb0EEEvNS_9BwdParamsE:
	.zero		17920


//--------------------- .nv.shared._ZN10layer_norm31ln_parallel_residual_bwd_kernelINS_13Kernel_traitsIf13__nv_bfloat16fS2_fjLj768ELj1ELj4ELj1ELj16ENS_18Kernel_traits_baseILj768EfS2_fS2_fjLj128EEEEELb1ELb1ELb0EEEvNS_9BwdParamsE --------------------------
	.section	.nv.shared._ZN10layer_norm31ln_parallel_residual_bwd_kernelINS_13Kernel_traitsIf13__nv_bfloat16fS2_fjLj768ELj1ELj4ELj1ELj16ENS_18Kernel_traits_baseILj768EfS2_fS2_fjLj128EEEEELb1ELb1ELb0EEEvNS_9BwdParamsE,"aw",@nobits
	.sectionflags	@""
	.align	16
	.zero		1024


//--------------------- .nv.shared._ZN10layer_norm22ln_bwd_finalize_kernelINS_22Kernel_traits_finalizeILj768Ef13__nv_bfloat16fS2_fjLb0ELj1024ELj4ENS_18Kernel_traits_baseILj768EfS2_fS2_fjLj1024EEEEELb0ELb1EEEvNS_9BwdParamsE --------------------------
	.section	.nv.shared._ZN10layer_norm22ln_bwd_finalize_kernelINS_22Kernel_traits_finalizeILj768Ef13__nv_bfloat16fS2_fjLb0ELj1024ELj4ENS_18Kernel_traits_baseILj768EfS2_fS2_fjLj1024EEEEELb0ELb1EEEvNS_9BwdParamsE,"aw",@nobits
	.sectionflags	@""
	.align	16
.nv.shared._ZN10layer_norm22ln_bwd_finalize_kernelINS_22Kernel_traits_finalizeILj768Ef13__nv_bfloat16fS2_fjLb0ELj1024ELj4ENS_18Kernel_traits_baseILj768EfS2_fS2_fjLj1024EEEEELb0ELb1EEEvNS_9BwdParamsE:
	.zero		9472


//--------------------- .nv.shared._ZN10layer_norm40ln_parallel_residual_bwd_finalize_kernelINS_22Kernel_traits_finalizeILj768Ef13__nv_bfloat16fS2_fjLb0ELj1024ELj4ENS_18Kernel_traits_baseILj768EfS2_fS2_fjLj1024EEEEELb1EEEvNS_9BwdParamsE --------------------------
	.section	.nv.shared._ZN10layer_norm40ln_parallel_residual_bwd_finalize_kernelINS_22Kernel_traits_finalizeILj768Ef13__nv_bfloat16fS2_fjLb0ELj1024ELj4ENS_18Kernel_traits_baseILj768EfS2_fS2_fjLj1024EEEEELb1EEEvNS_9BwdParamsE,"aw",@nobits
	.sectionflags	@""
	.align	16
.nv.shared._ZN10layer_norm40ln_parallel_residual_bwd_finalize_kernelINS_22Kernel_traits_finalizeILj768Ef13__nv_bfloat16fS2_fjLb0ELj1024ELj4ENS_18Kernel_traits_baseILj768EfS2_fS2_fjLj1024EEEEELb1EEEvNS_9BwdParamsE:
	.zero		17920


//--------------------- .nv.shared._ZN10layer_norm31ln_parallel_residual_bwd_kernelINS_13Kernel_traitsIf13__nv_bfloat16fS2_fjLj768ELj1ELj4ELj1ELj16ENS_18Kernel_traits_baseILj768EfS2_fS2_fjLj128EEEEELb1ELb1ELb1EEEvNS_9BwdParamsE --------------------------
	.section	.nv.shared._ZN10layer_norm31ln_parallel_residual_bwd_kernelINS_13Kernel_traitsIf13__nv_bfloat16fS2_fjLj768ELj1ELj4ELj1ELj16ENS_18Kernel_traits_baseILj768EfS2_fS2_fjLj128EEEEELb1ELb1ELb1EEEvNS_9BwdParamsE,"aw",@nobits
	.sectionflags	@""
	.align	16
	.zero		1024


//--------------------- .nv.shared._ZN10layer_norm31ln_parallel_residual_bwd_kernelINS_13Kernel_traitsIf6__halfS2_S2_fjLj768ELj1ELj4ELj1ELj16ENS_18Kernel_traits_baseILj768EfS2_S2_S2_fjLj128EEEEELb0ELb0ELb0EEEvNS_9BwdParamsE --------------------------
	.section	.nv.shared._ZN10layer_norm31ln_parallel_residual_bwd_kernelINS_13Kernel_traitsIf6__halfS2_S2_fjLj768ELj1ELj4ELj1ELj16ENS_18Kernel_traits_baseILj768EfS2_S2_S2_fjLj128EEEEELb0ELb0ELb0EEEvNS_9BwdParamsE,"aw",@nobits
	.sectionflags	@""
	.align	16
	.zero		1024


//--------------------- .nv.shared._ZN10layer_norm31ln_parallel_residual_bwd_kernelINS_13Kernel_traitsIf6__halfS2_S2_fjLj768ELj1ELj4ELj1ELj16ENS_18Kernel_traits_baseILj768EfS2_S2_S2_fjLj128EEEEELb0ELb0ELb1EEEvNS_9BwdParamsE --------------------------
	.section	.nv.shared._ZN10layer_norm31ln_parallel_residual_bwd_kernelINS_13Kernel_traitsIf6__halfS2_S2_fjLj768ELj1ELj4ELj1ELj16ENS_18Kernel_traits_baseILj768EfS2_S2_S2_fjLj128EEEEELb0ELb0ELb1EEEvNS_9BwdParamsE,"aw",@nobits
	.sectionflags	@""
	.align	16
	.zero		1024


//--------------------- .nv.shared._ZN10layer_norm31ln_parallel_residual_bwd_kernelINS_13Kernel_traitsIf6__halfS2_S2_fjLj768ELj1ELj4ELj1ELj16ENS_18Kernel_traits_baseILj768EfS2_S2_S2_fjLj128EEEEELb0ELb1ELb0EEEvNS_9BwdParamsE --------------------------
	.section	.nv.shared._ZN10layer_norm31ln_parallel_residual_bwd_kernelINS_13Kernel_traitsIf6__halfS2_S2_fjLj768ELj1ELj4ELj1ELj16ENS_18Kernel_traits_baseILj768EfS2_S2_S2_fjLj128EEEEELb0ELb1ELb0EEEvNS_9BwdParamsE,"aw",@nobits
	.sectionflags	@""
	.align	16
	.zero		1024


//--------------------- .nv.shared._ZN10layer_norm31ln_parallel_residual_bwd_kernelINS_13Kernel_traitsIf6__halfS2_S2_fjLj768ELj1ELj4ELj1ELj16ENS_18Kernel_traits_baseILj768EfS2_S2_S2_fjLj128EEEEELb0ELb1ELb1EEEvNS_9BwdParamsE --------------------------
	.section	.nv.shared._ZN10layer_norm31ln_parallel_residual_bwd_kernelINS_13Kernel_traitsIf6__halfS2_S2_fjLj768ELj1ELj4ELj1ELj16ENS_18Kernel_traits_baseILj768EfS2_S2_S2_fjLj128EEEEELb0ELb1ELb1EEEvNS_9BwdParamsE,"aw",@nobits
	.sectionflags	@""
	.align	16
	.zero		1024


//--------------------- .nv.shared._ZN10layer_norm31ln_parallel_residual_bwd_kernelINS_13Kernel_traitsIf6__halfS2_S2_fjLj768ELj1ELj4ELj1ELj16ENS_18Kernel_traits_baseILj768EfS2_S2_S2_fjLj128EEEEELb1ELb0ELb0EEEvNS_9BwdParamsE --------------------------
	.section	.nv.shared._ZN10layer_norm31ln_parallel_residual_bwd_kernelINS_13Kernel_traitsIf6__halfS2_S2_fjLj768ELj1ELj4ELj1ELj16ENS_18Kernel_traits_baseILj768EfS2_S2_S2_fjLj128EEEEELb1ELb0ELb0EEEvNS_9BwdParamsE,"aw",@nobits
	.sectionflags	@""
	.align	16
	.zero		1024


//--------------------- .nv.shared._ZN10layer_norm31ln_parallel_residual_bwd_kernelINS_13Kernel_traitsIf6__halfS2_S2_fjLj768ELj1ELj4ELj1ELj16ENS_18Kernel_traits_baseILj768EfS2_S2_S2_fjLj128EEEEELb1ELb0ELb1EEEvNS_9BwdParamsE --------------------------
	.section	.nv.shared._ZN10layer_norm31ln_parallel_residual_bwd_kernelINS_13Kernel_traitsIf6__halfS2_S2_fjLj768ELj1ELj4ELj1ELj16ENS_18Kernel_traits_baseILj768EfS2_S2_S2_fjLj128EEEEELb1ELb0ELb1EEEvNS_9BwdParamsE,"aw",@nobits
	.sectionflags	@""
	.align	16
	.zero		1024


//--------------------- .nv.shared._ZN10layer_norm22ln_bwd_finalize_kernelINS_22Kernel_traits_finalizeILj768Ef6__halfS2_S2_fjLb0ELj1024ELj4ENS_18Kernel_traits_baseILj768EfS2_S2_S2_fjLj1024EEEEELb0ELb0EEEvNS_9BwdParamsE --------------------------
	.section	.nv.shared._ZN10layer_norm22ln_bwd_finalize_kernelINS_22Kernel_traits_finalizeILj768Ef6__halfS2_S2_fjLb0ELj1024ELj4ENS_18Kernel_traits_baseILj768EfS2_S2_S2_fjLj1024EEEEELb0ELb0EEEvNS_9BwdParamsE,"aw",@nobits
	.sectionflags	@""
	.align	16
.nv.shared._ZN10layer_norm22ln_bwd_finalize_kernelINS_22Kernel_traits_finalizeILj768Ef6__halfS2_S2_fjLb0ELj1024ELj4ENS_18Kernel_traits_baseILj768EfS2_S2_S2_fjLj1024EEEEELb0ELb0EEEvNS_9BwdParamsE:
	.zero		9472


//--------------------- .nv.shared._ZN10layer_norm40ln_parallel_residual_bwd_finalize_kernelINS_22Kernel_traits_finalizeILj768Ef6__halfS2_S2_fjLb0ELj1024ELj4ENS_18Kernel_traits_baseILj768EfS2_S2_S2_fjLj1024EEEEELb0EEEvNS_9BwdParamsE --------------------------
	.section	.nv.shared._ZN10layer_norm40ln_parallel_residual_bwd_finalize_kernelINS_22Kernel_traits_finalizeILj768Ef6__halfS2_S2_fjLb0ELj1024ELj4ENS_18Kernel_traits_baseILj768EfS2_S2_S2_fjLj1024EEEEELb0EEEvNS_9BwdParamsE,"aw",@nobits
	.sectionflags	@""
	.align	16
.nv.shared._ZN10layer_norm40ln_parallel_residual_bwd_finalize_kernelINS_22Kernel_traits_finalizeILj768Ef6__halfS2_S2_fjLb0ELj1024ELj4ENS_18Kernel_traits_baseILj768EfS2_S2_S2_fjLj1024EEEEELb0EEEvNS_9BwdParamsE:
	.zero		17920


//--------------------- .nv.shared._ZN10layer_norm31ln_parallel_residual_bwd_kernelINS_13Kernel_traitsIf6__halfS2_S2_fjLj768ELj1ELj4ELj1ELj16ENS_18Kernel_traits_baseILj768EfS2_S2_S2_fjLj128EEEEELb1ELb1ELb0EEEvNS_9BwdParamsE --------------------------
	.section	.nv.shared._ZN10layer_norm31ln_parallel_residual_bwd_kernelINS_13Kernel_traitsIf6__halfS2_S2_fjLj768ELj1ELj4ELj1ELj16ENS_18Kernel_traits_baseILj768EfS2_S2_S2_fjLj128EEEEELb1ELb1ELb0EEEvNS_9BwdParamsE,"aw",@nobits
	.sectionflags	@""
	.align	16
	.zero		1024


//--------------------- .nv.shared._ZN10layer_norm22ln_bwd_finalize_kernelINS_22Kernel_traits_finalizeILj768Ef6__halfS2_S2_fjLb0ELj1024ELj4ENS_18Kernel_traits_baseILj768EfS2_S2_S2_fjLj1024EEEEELb0ELb1EEEvNS_9BwdParamsE --------------------------
	.section	.nv.shared._ZN10layer_norm22ln_bwd_finalize_kernelINS_22Kernel_traits_finalizeILj768Ef6__halfS2_S2_fjLb0ELj1024ELj4ENS_18Kernel_traits_baseILj768EfS2_S2_S2_fjLj1024EEEEELb0ELb1EEEvNS_9BwdParamsE,"aw",@nobits
	.sectionflags	@""
	.align	16
.nv.shared._ZN10layer_norm22ln_bwd_finalize_kernelINS_22Kernel_traits_finalizeILj768Ef6__halfS2_S2_fjLb0ELj1024ELj4ENS_18Kernel_traits_baseILj768EfS2_S2_S2_fjLj1024EEEEELb0ELb1EEEvNS_9BwdParamsE:
	.zero		9472


//--------------------- .nv.shared._ZN10layer_norm40ln_parallel_residual_bwd_finalize_kernelINS_22Kernel_traits_finalizeILj768Ef6__halfS2_S2_fjLb0ELj1024ELj4ENS_18Kernel_traits_baseILj768EfS2_S2_S2_fjLj1024EEEEELb1EEEvNS_9BwdParamsE --------------------------
	.section	.nv.shared._ZN10layer_norm40ln_parallel_residual_bwd_finalize_kernelINS_22Kernel_traits_finalizeILj768Ef6__halfS2_S2_fjLb0ELj1024ELj4ENS_18Kernel_traits_baseILj768EfS2_S2_S2_fjLj1024EEEEELb1EEEvNS_9BwdParamsE,"aw",@nobits
	.sectionflags	@""
	.align	16
.nv.shared._ZN10layer_norm40ln_parallel_residual_bwd_finalize_kernelINS_22Kernel_traits_finalizeILj768Ef6__halfS2_S2_fjLb0ELj1024ELj4ENS_18Kernel_traits_baseILj768EfS2_S2_S2_fjLj1024EEEEELb1EEEvNS_9BwdParamsE:
	.zero		17920


//--------------------- .nv.shared._ZN10layer_norm31ln_parallel_residual_bwd_kernelINS_13Kernel_traitsIf6__halfS2_S2_fjLj768ELj1ELj4ELj1ELj16ENS_18Kernel_traits_baseILj768EfS2_S2_S2_fjLj128EEEEELb1ELb1ELb1EEEvNS_9BwdParamsE --------------------------
	.section	.nv.shared._ZN10layer_norm31ln_parallel_residual_bwd_kernelINS_13Kernel_traitsIf6__halfS2_S2_fjLj768ELj1ELj4ELj1ELj16ENS_18Kernel_traits_baseILj768EfS2_S2_S2_fjLj128EEEEELb1ELb1ELb1EEEvNS_9BwdParamsE,"aw",@nobits
	.sectionflags	@""
	.align	16
	.zero		1024


//--------------------- .nv.shared._ZN10layer_norm31ln_parallel_residual_bwd_kernelINS_13Kernel_traitsI6__halfS2_fS2_fjLj768ELj1ELj4ELj1ELj16ENS_18Kernel_traits_baseILj768ES2_S2_fS2_fjLj128EEEEELb0ELb0ELb0EEEvNS_9BwdParamsE --------------------------
	.section	.nv.shared._ZN10layer_norm31ln_parallel_residual_bwd_kernelINS_13Kernel_traitsI6__halfS2_fS2_fjLj768ELj1ELj4ELj1ELj16ENS_18Kernel_traits_baseILj768ES2_S2_fS2_fjLj128EEEEELb0ELb0ELb0EEEvNS_9BwdParamsE,"aw",@nobits
	.sectionflags	@""
	.align	16
	.zero		1024


//--------------------- .nv.shared._ZN10layer_norm31ln_parallel_residual_bwd_kernelINS_13Kernel_traitsI6__halfS2_fS2_fjLj768ELj1ELj4ELj1ELj16ENS_18Kernel_traits_baseILj768ES2_S2_fS2_fjLj128EEEEELb0ELb0ELb1EEEvNS_9BwdParamsE --------------------------
	.section	.nv.shared._ZN10layer_norm31ln_parallel_residual_bwd_kernelINS_13Kernel_traitsI6__halfS2_fS2_fjLj768ELj1ELj4ELj1ELj16ENS_18Kernel_traits_baseILj768ES2_S2_fS2_fjLj128EEEEELb0ELb0ELb1EEEvNS_9BwdParamsE,"aw",@nobits
	.sectionflags	@""
	.align	16
	.zero		1024


//--------------------- .nv.shared._ZN10layer_norm31ln_parallel_residual_bwd_kernelINS_13Kernel_traitsI6__halfS2_fS2_fjLj768ELj1ELj4ELj1ELj16ENS_18Kernel_traits_baseILj768ES2_S2_fS2_fjLj128EEEEELb0ELb1ELb0EEEvNS_9BwdParamsE --------------------------
	.section	.nv.shared._ZN10layer_norm31ln_parallel_residual_bwd_kernelINS_13Kernel_traitsI6__halfS2_fS2_fjLj768ELj1ELj4ELj1ELj16ENS_18Kernel_traits_baseILj768ES2_S2_fS2_fjLj128EEEEELb0ELb1ELb0EEEvNS_9BwdParamsE,"aw",@nobits
	.sectionflags	@""
	.align	16
	.zero		1024


//--------------------- .nv.shared._ZN10layer_norm31ln_parallel_residual_bwd_kernelINS_13Kernel_traitsI6__halfS2_fS2_fjLj768ELj1ELj4ELj1ELj16ENS_18Kernel_traits_baseILj768ES2_S2_fS2_fjLj128EEEEELb0ELb1ELb1EEEvNS_9BwdParamsE --------------------------
	.section	.nv.shared._ZN10layer_norm31ln_parallel_residual_bwd_kernelINS_13Kernel_traitsI6__halfS2_fS2_fjLj768ELj1ELj4ELj1ELj16ENS_18Kernel_traits_baseILj768ES2_S2_fS2_fjLj128EEEEELb0ELb1ELb1EEEvNS_9BwdParamsE,"aw",@nobits
	.sectionflags	@""
	.align	16
	.zero		1024


//--------------------- .nv.shared._ZN10layer_norm31ln_parallel_residual_bwd_kernelINS_13Kernel_traitsI6__halfS2_fS2_fjLj768ELj1ELj4ELj1ELj16ENS_18Kernel_traits_baseILj768ES2_S2_fS2_fjLj128EEEEELb1ELb0ELb0EEEvNS_9BwdParamsE --------------------------
	.section	.nv.shared._ZN10layer_norm31ln_parallel_residual_bwd_kernelINS_13Kernel_traitsI6__halfS2_fS2_fjLj768ELj1ELj4ELj1ELj16ENS_18Kernel_traits_baseILj768ES2_S2_fS2_fjLj128EEEEELb1ELb0ELb0EEEvNS_9BwdParamsE,"aw",@nobits
	.sectionflags	@""
	.align	16
	.zero		1024


//--------------------- .nv.shared._ZN10layer_norm31ln_parallel_residual_bwd_kernelINS_13Kernel_traitsI6__halfS2_fS2_fjLj768ELj1ELj4ELj1ELj16ENS_18Kernel_traits_baseILj768ES2_S2_fS2_fjLj128EEEEELb1ELb0ELb1EEEvNS_9BwdParamsE --------------------------
	.section	.nv.shared._ZN10layer_norm31ln_parallel_residual_bwd_kernelINS_13Kernel_traitsI6__halfS2_fS2_fjLj768ELj1ELj4ELj1ELj16ENS_18Kernel_traits_baseILj768ES2_S2_fS2_fjLj128EEEEELb1ELb0ELb1EEEvNS_9BwdParamsE,"aw",@nobits
	.sectionflags	@""
	.align	16
	.zero		1024


//--------------------- .nv.shared._ZN10layer_norm22ln_bwd_finalize_kernelINS_22Kernel_traits_finalizeILj768E6__halfS2_fS2_fjLb0ELj1024ELj4ENS_18Kernel_traits_baseILj768ES2_S2_fS2_fjLj1024EEEEELb0ELb0EEEvNS_9BwdParamsE --------------------------
	.section	.nv.shared._ZN10layer_norm22ln_bwd_finalize_kernelINS_22Kernel_traits_finalizeILj768E6__halfS2_fS2_fjLb0ELj1024ELj4ENS_18Kernel_traits_baseILj768ES2_S2_fS2_fjLj1024EEEEELb0ELb0EEEvNS_9BwdParamsE,"aw",@nobits
	.sectionflags	@""
	.align	16
.nv.shared._ZN10layer_norm22ln_bwd_finalize_kernelINS_22Kernel_traits_finalizeILj768E6__halfS2_fS2_fjLb0ELj1024ELj4ENS_18Kernel_traits_baseILj768ES2_S2_fS2_fjLj1024EEEEELb0ELb0EEEvNS_9BwdParamsE:
	.zero		9472


//--------------------- .nv.shared._ZN10layer_norm40ln_parallel_residual_bwd_finalize_kernelINS_22Kernel_traits_finalizeILj768E6__halfS2_fS2_fjLb0ELj1024ELj4ENS_18Kernel_traits_baseILj768ES2_S2_fS2_fjLj1024EEEEELb0EEEvNS_9BwdParamsE --------------------------
	.section	.nv.shared._ZN10layer_norm40ln_parallel_residual_bwd_finalize_kernelINS_22Kernel_traits_finalizeILj768E6__halfS2_fS2_fjLb0ELj1024ELj4ENS_18Kernel_traits_baseILj768ES2_S2_fS2_fjLj1024EEEEELb0EEEvNS_9BwdParamsE,"aw",@nobits
	.sectionflags	@""
	.align	16
.nv.shared._ZN10layer_norm40ln_parallel_residual_bwd_finalize_kernelINS_22Kernel_traits_finalizeILj768E6__halfS2_fS2_fjLb0ELj1024ELj4ENS_18Kernel_traits_baseILj768ES2_S2_fS2_fjLj1024EEEEELb0EEEvNS_9BwdParamsE:
	.zero		17920


//--------------------- .nv.shared._ZN10layer_norm31ln_parallel_residual_bwd_kernelINS_13Kernel_traitsI6__halfS2_fS2_fjLj768ELj1ELj4ELj1ELj16ENS_18Kernel_traits_baseILj768ES2_S2_fS2_fjLj128EEEEELb1ELb1ELb0EEEvNS_9BwdParamsE --------------------------
	.section	.nv.shared._ZN10layer_norm31ln_parallel_residual_bwd_kernelINS_13Kernel_traitsI6__halfS2_fS2_fjLj768ELj1ELj4ELj1ELj16ENS_18Kernel_traits_baseILj768ES2_S2_fS2_fjLj128EEEEELb1ELb1ELb0EEEvNS_9BwdParamsE,"aw",@nobits
	.sectionflags	@""
	.align	16
	.zero		1024


//--------------------- .nv.shared._ZN10layer_norm22ln_bwd_finalize_kernelINS_22Kernel_traits_finalizeILj768E6__halfS2_fS2_fjLb0ELj1024ELj4ENS_18Kernel_traits_baseILj768ES2_S2_fS2_fjLj1024EEEEELb0ELb1EEEvNS_9BwdParamsE --------------------------
	.section	.nv.shared._ZN10layer_norm22ln_bwd_finalize_kernelINS_22Kernel_traits_finalizeILj768E6__halfS2_fS2_fjLb0ELj1024ELj4ENS_18Kernel_traits_baseILj768ES2_S2_fS2_fjLj1024EEEEELb0ELb1EEEvNS_9BwdParamsE,"aw",@nobits
	.sectionflags	@""
	.align	16
.nv.shared._ZN10layer_norm22ln_bwd_finalize_kernelINS_22Kernel_traits_finalizeILj768E6__halfS2_fS2_fjLb0ELj1024ELj4ENS_18Kernel_traits_baseILj768ES2_S2_fS2_fjLj1024EEEEELb0ELb1EEEvNS_9BwdParamsE:
	.zero		9472


//--------------------- .nv.shared._ZN10layer_norm40ln_parallel_residual_bwd_finalize_kernelINS_22Kernel_traits_finalizeILj768E6__halfS2_fS2_fjLb0ELj1024ELj4ENS_18Kernel_traits_baseILj768ES2_S2_fS2_fjLj1024EEEEELb1EEEvNS_9BwdParamsE --------------------------
	.section	.nv.shared._ZN10layer_norm40ln_parallel_residual_bwd_finalize_kernelINS_22Kernel_traits_finalizeILj768E6__halfS2_fS2_fjLb0ELj1024ELj4ENS_18Kernel_traits_baseILj768ES2_S2_fS2_fjLj1024EEEEELb1EEEvNS_9BwdParamsE,"aw",@nobits
	.sectionflags	@""
	.align	16
.nv.shared._ZN10layer_norm40ln_parallel_residual_bwd_finalize_kernelINS_22Kernel_traits_finalizeILj768E6__halfS2_fS2_fjLb0ELj1024ELj4ENS_18Kernel_traits_baseILj768ES2_S2_fS2_fjLj1024EEEEELb1EEEvNS_9BwdParamsE:
	.zero		17920


//--------------------- .nv.shared._ZN10layer_norm31ln_parallel_residual_bwd_kernelINS_13Kernel_traitsI6__halfS2_fS2_fjLj768ELj1ELj4ELj1ELj16ENS_18Kernel_traits_baseILj768ES2_S2_fS2_fjLj128EEEEELb1ELb1ELb1EEEvNS_9BwdParamsE --------------------------
	.section	.nv.shared._ZN10layer_norm31ln_parallel_residual_bwd_kernelINS_13Kernel_traitsI6__halfS2_fS2_fjLj768ELj1ELj4ELj1ELj16ENS_18Kernel_traits_baseILj768ES2_S2_fS2_fjLj128EEEEELb1ELb1ELb1EEEvNS_9BwdParamsE,"aw",@nobits
	.sectionflags	@""
	.align	16
	.zero		1024


//--------------------- .nv.shared._ZN10layer_norm31ln_parallel_residual_bwd_kernelINS_13Kernel_traitsIf6__halffS2_fjLj768ELj1ELj4ELj1ELj16ENS_18Kernel_traits_baseILj768EfS2_fS2_fjLj128EEEEELb0ELb0ELb0EEEvNS_9BwdParamsE --------------------------
	.section	.nv.shared._ZN10layer_norm31ln_parallel_residual_bwd_kernelINS_13Kernel_traitsIf6__halffS2_fjLj768ELj1ELj4ELj1ELj16ENS_18Kernel_traits_baseILj768EfS2_fS2_fjLj128EEEEELb0ELb0ELb0EEEvNS_9BwdParamsE,"aw",@nobits
	.sectionflags	@""
	.align	16
	.zero		1024


//--------------------- .nv.shared._ZN10layer_norm31ln_parallel_residual_bwd_kernelINS_13Kernel_traitsIf6__halffS2_fjLj768ELj1ELj4ELj1ELj16ENS_18Kernel_traits_baseILj768EfS2_fS2_fjLj128EEEEELb0ELb0ELb1EEEvNS_9BwdParamsE --------------------------
	.section	.nv.shared._ZN10layer_norm31ln_parallel_residual_bwd_kernelINS_13Kernel_traitsIf6__halffS2_fjLj768ELj1ELj4ELj1ELj16ENS_18Kernel_traits_baseILj768EfS2_fS2_fjLj128EEEEELb0ELb0ELb1EEEvNS_9BwdParamsE,"aw",@nobits
	.sectionflags	@""
	.align	16
	.zero		1024


//--------------------- .nv.shared._ZN10layer_norm31ln_parallel_residual_bwd_kernelINS_13Kernel_traitsIf6__halffS2_fjLj768ELj1ELj4ELj1ELj16ENS_18Kernel_traits_baseILj768EfS2_fS2_fjLj128EEEEELb0ELb1ELb0EEEvNS_9BwdParamsE --------------------------
	.section	.nv.shared._ZN10layer_norm31ln_parallel_residual_bwd_kernelINS_13Kernel_traitsIf6__halffS2_fjLj768ELj1ELj4ELj1ELj16ENS_18Kernel_traits_baseILj768EfS2_fS2_fjLj128EEEEELb0ELb1ELb0EEEvNS_9BwdParamsE,"aw",@nobits
	.sectionflags	@""
	.align	16
	.zero		1024


//--------------------- .nv.shared._ZN10layer_norm31ln_parallel_residual_bwd_kernelINS_13Kernel_traitsIf6__halffS2_fjLj768ELj1ELj4ELj1ELj16ENS_18Kernel_traits_baseILj768EfS2_fS2_fjLj128EEEEELb0ELb1ELb1EEEvNS_9BwdParamsE --------------------------
	.section	.nv.shared._ZN10layer_norm31ln_parallel_residual_bwd_kernelINS_13Kernel_traitsIf6__halffS2_fjLj768ELj1ELj4ELj1ELj16ENS_18Kernel_traits_baseILj768EfS2_fS2_fjLj128EEEEELb0ELb1ELb1EEEvNS_9BwdParamsE,"aw",@nobits
	.sectionflags	@""
	.align	16
	.zero		1024


//--------------------- .nv.shared._ZN10layer_norm31ln_parallel_residual_bwd_kernelINS_13Kernel_traitsIf6__halffS2_fjLj768ELj1ELj4ELj1ELj16ENS_18Kernel_traits_baseILj768EfS2_fS2_fjLj128EEEEELb1ELb0ELb0EEEvNS_9BwdParamsE --------------------------
	.section	.nv.shared._ZN10layer_norm31ln_parallel_residual_bwd_kernelINS_13Kernel_traitsIf6__halffS2_fjLj768ELj1ELj4ELj1ELj16ENS_18Kernel_traits_baseILj768EfS2_fS2_fjLj128EEEEELb1ELb0ELb0EEEvNS_9BwdParamsE,"aw",@nobits
	.sectionflags	@""
	.align	16
	.zero		1024


//--------------------- .nv.shared._ZN10layer_norm31ln_parallel_residual_bwd_kernelINS_13Kernel_traitsIf6__halffS2_fjLj768ELj1ELj4ELj1ELj16ENS_18Kernel_traits_baseILj768EfS2_fS2_fjLj128EEEEELb1ELb0ELb1EEEvNS_9BwdParamsE --------------------------
	.section	.nv.shared._ZN10layer_norm31ln_parallel_residual_bwd_kernelINS_13Kernel_traitsIf6__halffS2_fjLj768ELj1ELj4ELj1ELj16ENS_18Kernel_traits_baseILj768EfS2_fS2_fjLj128EEEEELb1ELb0ELb1EEEvNS_9BwdParamsE,"aw",@nobits
	.sectionflags	@""
	.align	16
	.zero		1024


//--------------------- .nv.shared._ZN10layer_norm22ln_bwd_finalize_kernelINS_22Kernel_traits_finalizeILj768Ef6__halffS2_fjLb0ELj1024ELj4ENS_18Kernel_traits_baseILj768EfS2_fS2_fjLj1024EEEEELb0ELb0EEEvNS_9BwdParamsE --------------------------
	.section	.nv.shared._ZN10layer_norm22ln_bwd_finalize_kernelINS_22Kernel_traits_finalizeILj768Ef6__halffS2_fjLb0ELj1024ELj4ENS_18Kernel_traits_baseILj768EfS2_fS2_fjLj1024EEEEELb0ELb0EEEvNS_9BwdParamsE,"aw",@nobits
	.sectionflags	@""
	.align	16
.nv.shared._ZN10layer_norm22ln_bwd_finalize_kernelINS_22Kernel_traits_finalizeILj768Ef6__halffS2_fjLb0ELj1024ELj4ENS_18Kernel_traits_baseILj768EfS2_fS2_fjLj1024EEEEELb0ELb0EEEvNS_9BwdParamsE:
	.zero		9472


//--------------------- .nv.shared._ZN10layer_norm40ln_parallel_residual_bwd_finalize_kernelINS_22Kernel_traits_finalizeILj768Ef6__halffS2_fjLb0ELj1024ELj4ENS_18Kernel_traits_baseILj768EfS2_fS2_fjLj1024EEEEELb0EEEvNS_9BwdParamsE --------------------------
	.section	.nv.shared._ZN10layer_norm40ln_parallel_residual_bwd_finalize_kernelINS_22Kernel_traits_finalizeILj768Ef6__halffS2_fjLb0ELj1024ELj4ENS_18Kernel_traits_baseILj768EfS2_fS2_fjLj1024EEEEELb0EEEvNS_9BwdParamsE,"aw",@nobits
	.sectionflags	@""
	.align	16
.nv.shared._ZN10layer_norm40ln_parallel_residual_bwd_finalize_kernelINS_22Kernel_traits_finalizeILj768Ef6__halffS2_fjLb0ELj1024ELj4ENS_18Kernel_traits_baseILj768EfS2_fS2_fjLj1024EEEEELb0EEEvNS_9BwdParamsE:
	.zero		17920


//--------------------- .nv.shared._ZN10layer_norm31ln_parallel_residual_bwd_kernelINS_13Kernel_traitsIf6__halffS2_fjLj768ELj1ELj4ELj1ELj16ENS_18Kernel_traits_baseILj768EfS2_fS2_fjLj128EEEEELb1ELb1ELb0EEEvNS_9BwdParamsE --------------------------
	.section	.nv.shared._ZN10layer_norm31ln_parallel_residual_bwd_kernelINS_13Kernel_traitsIf6__halffS2_fjLj768ELj1ELj4ELj1ELj16ENS_18Kernel_traits_baseILj768EfS2_fS2_fjLj128EEEEELb1ELb1ELb0EEEvNS_9BwdParamsE,"aw",@nobits
	.sectionflags	@""
	.align	16
	.zero		1024


//--------------------- .nv.shared._ZN10layer_norm22ln_bwd_finalize_kernelINS_22Kernel_traits_finalizeILj768Ef6__halffS2_fjLb0ELj1024ELj4ENS_18Kernel_traits_baseILj768EfS2_fS2_fjLj1024EEEEELb0ELb1EEEvNS_9BwdParamsE --------------------------
	.section	.nv.shared._ZN10layer_norm22ln_bwd_finalize_kernelINS_22Kernel_traits_finalizeILj768Ef6__halffS2_fjLb0ELj1024ELj4ENS_18Kernel_traits_baseILj768EfS2_fS2_fjLj1024EEEEELb0ELb1EEEvNS_9BwdParamsE,"aw",@nobits
	.sectionflags	@""
	.align	16
.nv.shared._ZN10layer_norm22ln_bwd_finalize_kernelINS_22Kernel_traits_finalizeILj768Ef6__halffS2_fjLb0ELj1024ELj4ENS_18Kernel_traits_baseILj768EfS2_fS2_fjLj1024EEEEELb0ELb1EEEvNS_9BwdParamsE:
	.zero		9472


//--------------------- .nv.shared._ZN10layer_norm40ln_parallel_residual_bwd_finalize_kernelINS_22Kernel_traits_finalizeILj768Ef6__halffS2_fjLb0ELj1024ELj4ENS_18Kernel_traits_baseILj768EfS2_fS2_fjLj1024EEEEELb1EEEvNS_9BwdParamsE --------------------------
	.section	.nv.shared._ZN10layer_norm40ln_parallel_residual_bwd_finalize_kernelINS_22Kernel_traits_finalizeILj768Ef6__halffS2_fjLb0ELj1024ELj4ENS_18Kernel_traits_baseILj768EfS2_fS2_fjLj1024EEEEELb1EEEvNS_9BwdParamsE,"aw",@nobits
	.sectionflags	@""
	.align	16
.nv.shared._ZN10layer_norm40ln_parallel_residual_bwd_finalize_kernelINS_22Kernel_traits_finalizeILj768Ef6__halffS2_fjLb0ELj1024ELj4ENS_18Kernel_traits_baseILj768EfS2_fS2_fjLj1024EEEEELb1EEEvNS_9BwdParamsE:
	.zero		17920


//--------------------- .nv.shared._ZN10layer_norm31ln_parallel_residual_bwd_kernelINS_13Kernel_traitsIf6__halffS2_fjLj768ELj1ELj4ELj1ELj16ENS_18Kernel_traits_baseILj768EfS2_fS2_fjLj128EEEEELb1ELb1ELb1EEEvNS_9BwdParamsE --------------------------
	.section	.nv.shared._ZN10layer_norm31ln_parallel_residual_bwd_kernelINS_13Kernel_traitsIf6__halffS2_fjLj768ELj1ELj4ELj1ELj16ENS_18Kernel_traits_baseILj768EfS2_fS2_fjLj128EEEEELb1ELb1ELb1EEEvNS_9BwdParamsE,"aw",@nobits
	.sectionflags	@""
	.align	16
	.zero		1024


//--------------------- .nv.shared._ZN10layer_norm31ln_parallel_residual_bwd_kernelINS_13Kernel_traitsI6__halfffffjLj768ELj1ELj4ELj1ELj16ENS_18Kernel_traits_baseILj768ES2_ffffjLj128EEEEELb0ELb0ELb0EEEvNS_9BwdParamsE --------------------------
	.section	.nv.shared._ZN10layer_norm31ln_parallel_residual_bwd_kernelINS_13Kernel_traitsI6__halfffffjLj768ELj1ELj4ELj1ELj16ENS_18Kernel_traits_baseILj768ES2_ffffjLj128EEEEELb0ELb0ELb0EEEvNS_9BwdParamsE,"aw",@nobits
	.sectionflags	@""
	.align	16
	.zero		1024


//--------------------- .nv.shared._ZN10layer_norm31ln_parallel_residual_bwd_kernelINS_13Kernel_traitsI6__halfffffjLj768ELj1ELj4ELj1ELj16ENS_18Kernel_traits_baseILj768ES2_ffffjLj128EEEEELb0ELb0ELb1EEEvNS_9BwdParamsE --------------------------
	.section	.nv.shared._ZN10layer_norm31ln_parallel_residual_bwd_kernelINS_13Kernel_traitsI6__halfffffjLj768ELj1ELj4ELj1ELj16ENS_18Kernel_traits_baseILj768ES2_ffffjLj128EEEEELb0ELb0ELb1EEEvNS_9BwdParamsE,"aw",@nobits
	.sectionflags	@""
	.align	16
	.zero		1024


//--------------------- .nv.shared._ZN10layer_norm31ln_parallel_residual_bwd_kernelINS_13Kernel_traitsI6__halfffffjLj768ELj1ELj4ELj1ELj16ENS_18Kernel_traits_baseILj768ES2_ffffjLj128EEEEELb0ELb1ELb0EEEvNS_9BwdParamsE --------------------------
	.section	.nv.shared._ZN10layer_norm31ln_parallel_residual_bwd_kernelINS_13Kernel_traitsI6__halfffffjLj768ELj1ELj4ELj1ELj16ENS_18Kernel_traits_baseILj768ES2_ffffjLj128EEEEELb0ELb1ELb0EEEvNS_9BwdParamsE,"aw",@nobits
	.sectionflags	@""
	.align	16
	.zero		1024


//--------------------- .nv.shared._ZN10layer_norm31ln_parallel_residual_bwd_kernelINS_13Kernel_traitsI6__halfffffjLj768ELj1ELj4ELj1ELj16ENS_18Kernel_traits_baseILj768ES2_ffffjLj128EEEEELb0ELb1ELb1EEEvNS_9BwdParamsE --------------------------
	.section	.nv.shared._ZN10layer_norm31ln_parallel_residual_bwd_kernelINS_13Kernel_traitsI6__halfffffjLj768ELj1ELj4ELj1ELj16ENS_18Kernel_traits_baseILj768ES2_ffffjLj128EEEEELb0ELb1ELb1EEEvNS_9BwdParamsE,"aw",@nobits
	.sectionflags	@""
	.align	16
	.zero		1024


//--------------------- .nv.shared._ZN10layer_norm31ln_parallel_residual_bwd_kernelINS_13Kernel_traitsI6__halfffffjLj768ELj1ELj4ELj1ELj16ENS_18Kernel_traits_baseILj768ES2_ffffjLj128EEEEELb1ELb0ELb0EEEvNS_9BwdParamsE --------------------------
	.section	.nv.shared._ZN10layer_norm31ln_parallel_residual_bwd_kernelINS_13Kernel_traitsI6__halfffffjLj768ELj1ELj4ELj1ELj16ENS_18Kernel_traits_baseILj768ES2_ffffjLj128EEEEELb1ELb0ELb0EEEvNS_9BwdParamsE,"aw",@nobits
	.sectionflags	@""
	.align	16
	.zero		1024


//--------------------- .nv.shared._ZN10layer_norm31ln_parallel_residual_bwd_kernelINS_13Kernel_traitsI6__halfffffjLj768ELj1ELj4ELj1ELj16ENS_18Kernel_traits_baseILj768ES2_ffffjLj128EEEEELb1ELb0ELb1EEEvNS_9BwdParamsE --------------------------
	.section	.nv.shared._ZN10layer_norm31ln_parallel_residual_bwd_kernelINS_13Kernel_traitsI6__halfffffjLj768ELj1ELj4ELj1ELj16ENS_18Kernel_traits_baseILj768ES2_ffffjLj128EEEEELb1ELb0ELb1EEEvNS_9BwdParamsE,"aw",@nobits
	.sectionflags	@""
	.align	16
	.zero		1024


//--------------------- .nv.shared._ZN10layer_norm22ln_bwd_finalize_kernelINS_22Kernel_traits_finalizeILj768E6__halfffffjLb0ELj1024ELj4ENS_18Kernel_traits_baseILj768ES2_ffffjLj1024EEEEELb0ELb0EEEvNS_9BwdParamsE --------------------------
	.section	.nv.shared._ZN10layer_norm22ln_bwd_finalize_kernelINS_22Kernel_traits_finalizeILj768E6__halfffffjLb0ELj1024ELj4ENS_18Kernel_traits_baseILj768ES2_ffffjLj1024EEEEELb0ELb0EEEvNS_9BwdParamsE,"aw",@nobits
	.sectionflags	@""
	.align	16
.nv.shared._ZN10layer_norm22ln_bwd_finalize_kernelINS_22Kernel_traits_finalizeILj768E6__halfffffjLb0ELj1024ELj4ENS_18Kernel_traits_baseILj768ES2_ffffjLj1024EEEEELb0ELb0EEEvNS_9BwdParamsE:
	.zero		9472


//--------------------- .nv.shared._ZN10layer_norm40ln_parallel_residual_bwd_finalize_kernelINS_22Kernel_traits_finalizeILj768E6__halfffffjLb0ELj1024ELj4ENS_18Kernel_traits_baseILj768ES2_ffffjLj1024EEEEELb0EEEvNS_9BwdParamsE --------------------------
	.section	.nv.shared._ZN10layer_norm40ln_parallel_residual_bwd_finalize_kernelINS_22Kernel_traits_finalizeILj768E6__halfffffjLb0ELj1024ELj4ENS_18Kernel_traits_baseILj768ES2_ffffjLj1024EEEEELb0EEEvNS_9BwdParamsE,"aw",@nobits
	.sectionflags	@""
	.align	16
.nv.shared._ZN10layer_norm40ln_parallel_residual_bwd_finalize_kernelINS_22Kernel_traits_finalizeILj768E6__halfffffjLb0ELj1024ELj4ENS_18Kernel_traits_baseILj768ES2_ffffjLj1024EEEEELb0EEEvNS_9BwdParamsE:
	.zero		17920


//--------------------- .nv.shared._ZN10layer_norm31ln_parallel_residual_bwd_kernelINS_13Kernel_traitsI6__halfffffjLj768ELj1ELj4ELj1ELj16ENS_18Kernel_traits_baseILj768ES2_ffffjLj128EEEEELb1ELb1ELb0EEEvNS_9BwdParamsE --------------------------
	.section	.nv.shared._ZN10layer_norm31ln_parallel_residual_bwd_kernelINS_13Kernel_traitsI6__halfffffjLj768ELj1ELj4ELj1ELj16ENS_18Kernel_traits_baseILj768ES2_ffffjLj128EEEEELb1ELb1ELb0EEEvNS_9BwdParamsE,"aw",@nobits
	.sectionflags	@""
	.align	16
	.zero		1024


//--------------------- .nv.shared._ZN10layer_norm22ln_bwd_finalize_kernelINS_22Kernel_traits_finalizeILj768E6__halfffffjLb0ELj1024ELj4ENS_18Kernel_traits_baseILj768ES2_ffffjLj1024EEEEELb0ELb1EEEvNS_9BwdParamsE --------------------------
	.section	.nv.shared._ZN10layer_norm22ln_bwd_finalize_kernelINS_22Kernel_traits_finalizeILj768E6__halfffffjLb0ELj1024ELj4ENS_18Kernel_traits_baseILj768ES2_ffffjLj1024EEEEELb0ELb1EEEvNS_9BwdParamsE,"aw",@nobits
	.sectionflags	@""
	.align	16
.nv.shared._ZN10layer_norm22ln_bwd_finalize_kernelINS_22Kernel_traits_finalizeILj768E6__halfffffjLb0ELj1024ELj4ENS_18Kernel_traits_baseILj768ES2_ffffjLj1024EEEEELb0ELb1EEEvNS_9BwdParamsE:
	.zero		9472


//--------------------- .nv.shared._ZN10layer_norm40ln_parallel_residual_bwd_finalize_kernelINS_22Kernel_traits_finalizeILj768E6__halfffffjLb0ELj1024ELj4ENS_18Kernel_traits_baseILj768ES2_ffffjLj1024EEEEELb1EEEvNS_9BwdParamsE --------------------------
	.section	.nv.shared._ZN10layer_norm40ln_parallel_residual_bwd_finalize_kernelINS_22Kernel_traits_finalizeILj768E6__halfffffjLb0ELj1024ELj4ENS_18Kernel_traits_baseILj768ES2_ffffjLj1024EEEEELb1EEEvNS_9BwdParamsE,"aw",@nobits
	.sectionflags	@""
	.align	16
.nv.shared._ZN10layer_norm40ln_parallel_residual_bwd_finalize_kernelINS_22Kernel_traits_finalizeILj768E6__halfffffjLb0ELj1024ELj4ENS_18Kernel_traits_baseILj768ES2_ffffjLj1024EEEEELb1EEEvNS_9BwdParamsE:
	.zero		17920


//--------------------- .nv.shared._ZN10layer_norm31ln_parallel_residual_bwd_kernelINS_13Kernel_traitsI6__halfffffjLj768ELj1ELj4ELj1ELj16ENS_18Kernel_traits_baseILj768ES2_ffffjLj128EEEEELb1ELb1ELb1EEEvNS_9BwdParamsE --------------------------
	.section	.nv.shared._ZN10layer_norm31ln_parallel_residual_bwd_kernelINS_13Kernel_traitsI6__halfffffjLj768ELj1ELj4ELj1ELj16ENS_18Kernel_traits_baseILj768ES2_ffffjLj128EEEEELb1ELb1ELb1EEEvNS_9BwdParamsE,"aw",@nobits
	.sectionflags	@""
	.align	16
	.zero		1024


//--------------------- .nv.shared._ZN10layer_norm31ln_parallel_residual_bwd_kernelINS_13Kernel_traitsIfffffjLj768ELj1ELj4ELj1ELj16ENS_18Kernel_traits_baseILj768EfffffjLj128EEEEELb0ELb0ELb0EEEvNS_9BwdParamsE --------------------------
	.section	.nv.shared._ZN10layer_norm31ln_parallel_residual_bwd_kernelINS_13Kernel_traitsIfffffjLj768ELj1ELj4ELj1ELj16ENS_18Kernel_traits_baseILj768EfffffjLj128EEEEELb0ELb0ELb0EEEvNS_9BwdParamsE,"aw",@nobits
	.sectionflags	@""
	.align	16
	.zero		1024


//--------------------- .nv.shared._ZN10layer_norm31ln_parallel_residual_bwd_kernelINS_13Kernel_traitsIfffffjLj768ELj1ELj4ELj1ELj16ENS_18Kernel_traits_baseILj768EfffffjLj128EEEEELb0ELb0ELb1EEEvNS_9BwdParamsE --------------------------
	.section	.nv.shared._ZN10layer_norm31ln_parallel_residual_bwd_kernelINS_13Kernel_traitsIfffffjLj768ELj1ELj4ELj1ELj16ENS_18Kernel_traits_baseILj768EfffffjLj128EEEEELb0ELb0ELb1EEEvNS_9BwdParamsE,"aw",@nobits
	.sectionflags	@""
	.align	16
	.zero		1024


//--------------------- .nv.shared._ZN10layer_norm31ln_parallel_residual_bwd_kernelINS_13Kernel_traitsIfffffjLj768ELj1ELj4ELj1ELj16ENS_18Kernel_traits_baseILj768EfffffjLj128EEEEELb0ELb1ELb0EEEvNS_9BwdParamsE --------------------------
	.section	.nv.shared._ZN10layer_norm31ln_parallel_residual_bwd_kernelINS_13Kernel_traitsIfffffjLj768ELj1ELj4ELj1ELj16ENS_18Kernel_traits_baseILj768EfffffjLj128EEEEELb0ELb1ELb0EEEvNS_9BwdParamsE,"aw",@nobits
	.sectionflags	@""
	.align	16
	.zero		1024


//--------------------- .nv.shared._ZN10layer_norm31ln_parallel_residual_bwd_kernelINS_13Kernel_traitsIfffffjLj768ELj1ELj4ELj1ELj16ENS_18Kernel_traits_baseILj768EfffffjLj128EEEEELb0ELb1ELb1EEEvNS_9BwdParamsE --------------------------
	.section	.nv.shared._ZN10layer_norm31ln_parallel_residual_bwd_kernelINS_13Kernel_traitsIfffffjLj768ELj1ELj4ELj1ELj16ENS_18Kernel_traits_baseILj768EfffffjLj128EEEEELb0ELb1ELb1EEEvNS_9BwdParamsE,"aw",@nobits
	.sectionflags	@""
	.align	16
	.zero		1024


//--------------------- .nv.shared._ZN10layer_norm31ln_parallel_residual_bwd_kernelINS_13Kernel_traitsIfffffjLj768ELj1ELj4ELj1ELj16ENS_18Kernel_traits_baseILj768EfffffjLj128EEEEELb1ELb0ELb0EEEvNS_9BwdParamsE --------------------------
	.section	.nv.shared._ZN10layer_norm31ln_parallel_residual_bwd_kernelINS_13Kernel_traitsIfffffjLj768ELj1ELj4ELj1ELj16ENS_18Kernel_traits_baseILj768EfffffjLj128EEEEELb1ELb0ELb0EEEvNS_9BwdParamsE,"aw",@nobits
	.sectionflags	@""
	.align	16
	.zero		1024


//--------------------- .nv.shared._ZN10layer_norm31ln_parallel_residual_bwd_kernelINS_13Kernel_traitsIfffffjLj768ELj1ELj4ELj1ELj16ENS_18Kernel_traits_baseILj768EfffffjLj128EEEEELb1ELb0ELb1EEEvNS_9BwdParamsE --------------------------
	.section	.nv.shared._ZN10layer_norm31ln_parallel_residual_bwd_kernelINS_13Kernel_traitsIfffffjLj768ELj1ELj4ELj1ELj16ENS_18Kernel_traits_baseILj768EfffffjLj128EEEEELb1ELb0ELb1EEEvNS_9BwdParamsE,"aw",@nobits
	.sectionflags	@""
	.align	16
	.zero		1024


//--------------------- .nv.shared._ZN10layer_norm22ln_bwd_finalize_kernelINS_22Kernel_traits_finalizeILj768EfffffjLb0ELj1024ELj4ENS_18Kernel_traits_baseILj768EfffffjLj1024EEEEELb0ELb0EEEvNS_9BwdParamsE --------------------------
	.section	.nv.shared._ZN10layer_norm22ln_bwd_finalize_kernelINS_22Kernel_traits_finalizeILj768EfffffjLb0ELj1024ELj4ENS_18Kernel_traits_baseILj768EfffffjLj1024EEEEELb0ELb0EEEvNS_9BwdParamsE,"aw",@nobits
	.sectionflags	@""
	.align	16
.nv.shared._ZN10layer_norm22ln_bwd_finalize_kernelINS_22Kernel_traits_finalizeILj768EfffffjLb0ELj1024ELj4ENS_18Kernel_traits_baseILj768EfffffjLj1024EEEEELb0ELb0EEEvNS_9BwdParamsE:
	.zero		9472


//--------------------- .nv.shared._ZN10layer_norm40ln_parallel_residual_bwd_finalize_kernelINS_22Kernel_traits_finalizeILj768EfffffjLb0ELj1024ELj4ENS_18Kernel_traits_baseILj768EfffffjLj1024EEEEELb0EEEvNS_9BwdParamsE --------------------------
	.section	.nv.shared._ZN10layer_norm40ln_parallel_residual_bwd_finalize_kernelINS_22Kernel_traits_finalizeILj768EfffffjLb0ELj1024ELj4ENS_18Kernel_traits_baseILj768EfffffjLj1024EEEEELb0EEEvNS_9BwdParamsE,"aw",@nobits
	.sectionflags	@""
	.align	16
.nv.shared._ZN10layer_norm40ln_parallel_residual_bwd_finalize_kernelINS_22Kernel_traits_finalizeILj768EfffffjLb0ELj1024ELj4ENS_18Kernel_traits_baseILj768EfffffjLj1024EEEEELb0EEEvNS_9BwdParamsE:
	.zero		17920


//--------------------- .nv.shared._ZN10layer_norm31ln_parallel_residual_bwd_kernelINS_13Kernel_traitsIfffffjLj768ELj1ELj4ELj1ELj16ENS_18Kernel_traits_baseILj768EfffffjLj128EEEEELb1ELb1ELb0EEEvNS_9BwdParamsE --------------------------
	.section	.nv.shared._ZN10layer_norm31ln_parallel_residual_bwd_kernelINS_13Kernel_traitsIfffffjLj768ELj1ELj4ELj1ELj16ENS_18Kernel_traits_baseILj768EfffffjLj128EEEEELb1ELb1ELb0EEEvNS_9BwdParamsE,"aw",@nobits
	.sectionflags	@""
	.align	16
	.zero		1024


//--------------------- .nv.shared._ZN10layer_norm22ln_bwd_finalize_kernelINS_22Kernel_traits_finalizeILj768EfffffjLb0ELj1024ELj4ENS_18Kernel_traits_baseILj768EfffffjLj1024EEEEELb0ELb1EEEvNS_9BwdParamsE --------------------------
	.section	.nv.shared._ZN10layer_norm22ln_bwd_finalize_kernelINS_22Kernel_traits_finalizeILj768EfffffjLb0ELj1024ELj4ENS_18Kernel_traits_baseILj768EfffffjLj1024EEEEELb0ELb1EEEvNS_9BwdParamsE,"aw",@nobits
	.sectionflags	@""
	.align	16
.nv.shared._ZN10layer_norm22ln_bwd_finalize_kernelINS_22Kernel_traits_finalizeILj768EfffffjLb0ELj1024ELj4ENS_18Kernel_traits_baseILj768EfffffjLj1024EEEEELb0ELb1EEEvNS_9BwdParamsE:
	.zero		9472


//--------------------- .nv.shared._ZN10layer_norm40ln_parallel_residual_bwd_finalize_kernelINS_22Kernel_traits_finalizeILj768EfffffjLb0ELj1024ELj4ENS_18Kernel_traits_baseILj768EfffffjLj1024EEEEELb1EEEvNS_9BwdParamsE --------------------------
	.section	.nv.shared._ZN10layer_norm40ln_parallel_residual_bwd_finalize_kernelINS_22Kernel_traits_finalizeILj768EfffffjLb0ELj1024ELj4ENS_18Kernel_traits_baseILj768EfffffjLj1024EEEEELb1EEEvNS_9BwdParamsE,"aw",@nobits
	.sectionflags	@""
	.align	16
.nv.shared._ZN10layer_norm40ln_parallel_residual_bwd_finalize_kernelINS_22Kernel_traits_finalizeILj768EfffffjLb0ELj1024ELj4ENS_18Kernel_traits_baseILj768EfffffjLj1024EEEEELb1EEEvNS_9BwdParamsE:
	.zero		17920


//--------------------- .nv.shared._ZN10layer_norm31ln_parallel_residual_bwd_kernelINS_13Kernel_traitsIfffffjLj768ELj1ELj4ELj1ELj16ENS_18Kernel_traits_baseILj768EfffffjLj128EEEEELb1ELb1ELb1EEEvNS_9BwdParamsE --------------------------
	.section	.nv.shared._ZN10layer_norm31ln_parallel_residual_bwd_kernelINS_13Kernel_traitsIfffffjLj768ELj1ELj4ELj1ELj16ENS_18Kernel_traits_baseILj768EfffffjLj128EEEEELb1ELb1ELb1EEEvNS_9BwdParamsE,"aw",@nobits
	.sectionflags	@""
	.align	16
	.zero		1024


//--------------------- .nv.constant0._ZN10layer_norm31ln_parallel_residual_bwd_kernelINS_13Kernel_traitsI13__nv_bfloat16S2_S2_S2_fjLj768ELj1ELj4ELj1ELj16ENS_18Kernel_traits_baseILj768ES2_S2_S2_S2_fjLj128EEEEELb0ELb0ELb0EEEvNS_9BwdParamsE --------------------------
	.section	.nv.constant0._ZN10layer_norm31ln_parallel_residual_bwd_kernelINS_13Kernel_traitsI13__nv_bfloat16S2_S2_S2_fjLj768ELj1ELj4ELj1ELj16ENS_18Kernel_traits_baseILj768ES2_S2_S2_S2_fjLj128EEEEELb0ELb0ELb0EEEvNS_9BwdParamsE,"a",@progbits
	.sectionflags	@""
	.align	4
.nv.constant0._ZN10layer_norm31ln_parallel_residual_bwd_kernelINS_13Kernel_traitsI13__nv_bfloat16S2_S2_S2_fjLj768ELj1ELj4ELj1ELj16ENS_18Kernel_traits_baseILj768ES2_S2_S2_S2_fjLj128EEEEELb0ELb0ELb0EEEvNS_9BwdParamsE:
	.zero		1192


//--------------------- .nv.constant0._ZN10layer_norm31ln_parallel_residual_bwd_kernelINS_13Kernel_traitsI13__nv_bfloat16S2_S2_S2_fjLj768ELj1ELj4ELj1ELj16ENS_18Kernel_traits_baseILj768ES2_S2_S2_S2_fjLj128EEEEELb0ELb0ELb1EEEvNS_9BwdParamsE --------------------------
	.section	.nv.constant0._ZN10layer_norm31ln_parallel_residual_bwd_kernelINS_13Kernel_traitsI13__nv_bfloat16S2_S2_S2_fjLj768ELj1ELj4ELj1ELj16ENS_18Kernel_traits_baseILj768ES2_S2_S2_S2_fjLj128EEEEELb0ELb0ELb1EEEvNS_9BwdParamsE,"a",@progbits
	.sectionflags	@""
	.align	4
.nv.constant0._ZN10layer_norm31ln_parallel_residual_bwd_kernelINS_13Kernel_traitsI13__nv_bfloat16S2_S2_S2_fjLj768ELj1ELj4ELj1ELj16ENS_18Kernel_traits_baseILj768ES2_S2_S2_S2_fjLj128EEEEELb0ELb0ELb1EEEvNS_9BwdParamsE:
	.zero		1192


//--------------------- .nv.constant0._ZN10layer_norm31ln_parallel_residual_bwd_kernelINS_13Kernel_traitsI13__nv_bfloat16S2_S2_S2_fjLj768ELj1ELj4ELj1ELj16ENS_18Kernel_traits_baseILj768ES2_S2_S2_S2_fjLj128EEEEELb0ELb1ELb0EEEvNS_9BwdParamsE --------------------------
	.section	.nv.constant0._ZN10layer_norm31ln_parallel_residual_bwd_kernelINS_13Kernel_traitsI13__nv_bfloat16S2_S2_S2_fjLj768ELj1ELj4ELj1ELj16ENS_18Kernel_traits_baseILj768ES2_S2_S2_S2_fjLj128EEEEELb0ELb1ELb0EEEvNS_9BwdParamsE,"a",@progbits
	.sectionflags	@""
	.align	4
.nv.constant0._ZN10layer_norm31ln_parallel_residual_bwd_kernelINS_13Kernel_traitsI13__nv_bfloat16S2_S2_S2_fjLj768ELj1ELj4ELj1ELj16ENS_18Kernel_traits_baseILj768ES2_S2_S2_S2_fjLj128EEEEELb0ELb1ELb0EEEvNS_9BwdParamsE:
	.zero		1192


//--------------------- .nv.constant0._ZN10layer_norm31ln_parallel_residual_bwd_kernelINS_13Kernel_traitsI13__nv_bfloat16S2_S2_S2_fjLj768ELj1ELj4ELj1ELj16ENS_18Kernel_traits_baseILj768ES2_S2_S2_S2_fjLj128EEEEELb0ELb1ELb1EEEvNS_9BwdParamsE --------------------------
	.section	.nv.constant0._ZN10layer_norm31ln_parallel_residual_bwd_kernelINS_13Kernel_traitsI13__nv_bfloat16S2_S2_S2_fjLj768ELj1ELj4ELj1ELj16ENS_18Kernel_traits_baseILj768ES2_S2_S2_S2_fjLj128EEEEELb0ELb1ELb1EEEvNS_9BwdParamsE,"a",@progbits
	.sectionflags	@""
	.align	4
.nv.constant0._ZN10layer_norm31ln_parallel_residual_bwd_kernelINS_13Kernel_traitsI13__nv_bfloat16S2_S2_S2_fjLj768ELj1ELj4ELj1ELj16ENS_18Kernel_traits_baseILj768ES2_S2_S2_S2_fjLj128EEEEELb0ELb1ELb1EEEvNS_9BwdParamsE:
	.zero		1192


//--------------------- .nv.constant0._ZN10layer_norm31ln_parallel_residual_bwd_kernelINS_13Kernel_traitsI13__nv_bfloat16S2_S2_S2_fjLj768ELj1ELj4ELj1ELj16ENS_18Kernel_traits_baseILj768ES2_S2_S2_S2_fjLj128EEEEELb1ELb0ELb0EEEvNS_9BwdParamsE --------------------------
	.section	.nv.constant0._ZN10layer_norm31ln_parallel_residual_bwd_kernelINS_13Kernel_traitsI13__nv_bfloat16S2_S2_S2_fjLj768ELj1ELj4ELj1ELj16ENS_18Kernel_traits_baseILj768ES2_S2_S2_S2_fjLj128EEEEELb1ELb0ELb0EEEvNS_9BwdParamsE,"a",@progbits
	.sectionflags	@""
	.align	4
.nv.constant0._ZN10layer_norm31ln_parallel_residual_bwd_kernelINS_13Kernel_traitsI13__nv_bfloat16S2_S2_S2_fjLj768ELj1ELj4ELj1ELj16ENS_18Kernel_traits_baseILj768ES2_S2_S2_S2_fjLj128EEEEELb1ELb0ELb0EEEvNS_9BwdParamsE:
	.zero		1192


//--------------------- .nv.constant0._ZN10layer_norm31ln_parallel_residual_bwd_kernelINS_13Kernel_traitsI13__nv_bfloat16S2_S2_S2_fjLj768ELj1ELj4ELj1ELj16ENS_18Kernel_traits_baseILj768ES2_S2_S2_S2_fjLj128EEEEELb1ELb0ELb1EEEvNS_9BwdParamsE --------------------------
	.section	.nv.constant0._ZN10layer_norm31ln_parallel_residual_bwd_kernelINS_13Kernel_traitsI13__nv_bfloat16S2_S2_S2_fjLj768ELj1ELj4ELj1ELj16ENS_18Kernel_traits_baseILj768ES2_S2_S2_S2_fjLj128EEEEELb1ELb0ELb1EEEvNS_9BwdParamsE,"a",@progbits
	.sectionflags	@""
	.align	4
.nv.constant0._ZN10layer_norm31ln_parallel_residual_bwd_kernelINS_13Kernel_traitsI13__nv_bfloat16S2_S2_S2_fjLj768ELj1ELj4ELj1ELj16ENS_18Kernel_traits_baseILj768ES2_S2_S2_S2_fjLj128EEEEELb1ELb0ELb1EEEvNS_9BwdParamsE:
	.zero		1192


//--------------------- .nv.constant0._ZN10layer_norm22ln_bwd_finalize_kernelINS_22Kernel_traits_finalizeILj768E13__nv_bfloat16S2_S2_S2_fjLb0ELj1024ELj4ENS_18Kernel_traits_baseILj768ES2_S2_S2_S2_fjLj1024EEEEELb0ELb0EEEvNS_9BwdParamsE --------------------------
	.section	.nv.constant0._ZN10layer_norm22ln_bwd_finalize_kernelINS_22Kernel_traits_finalizeILj768E13__nv_bfloat16S2_S2_S2_fjLb0ELj1024ELj4ENS_18Kernel_traits_baseILj768ES2_S2_S2_S2_fjLj1024EEEEELb0ELb0EEEvNS_9BwdParamsE,"a",@progbits
	.sectionflags	@""
	.align	4
.nv.constant0._ZN10layer_norm22ln_bwd_finalize_kernelINS_22Kernel_traits_finalizeILj768E13__nv_bfloat16S2_S2_S2_fjLb0ELj1024ELj4ENS_18Kernel_traits_baseILj768ES2_S2_S2_S2_fjLj1024EEEEELb0ELb0EEEvNS_9BwdParamsE:
	.zero		1192


//--------------------- .nv.constant0._ZN10layer_norm40ln_parallel_residual_bwd_finalize_kernelINS_22Kernel_traits_finalizeILj768E13__nv_bfloat16S2_S2_S2_fjLb0ELj1024ELj4ENS_18Kernel_traits_baseILj768ES2_S2_S2_S2_fjLj1024EEEEELb0EEEvNS_9BwdParamsE --------------------------
	.section	.nv.constant0._ZN10layer_norm40ln_parallel_residual_bwd_finalize_kernelINS_22Kernel_traits_finalizeILj768E13__nv_bfloat16S2_S2_S2_fjLb0ELj1024ELj4ENS_18Kernel_traits_baseILj768ES2_S2_S2_S2_fjLj1024EEEEELb0EEEvNS_9BwdParamsE,"a",@progbits
	.sectionflags	@""
	.align	4
.nv.constant0._ZN10layer_norm40ln_parallel_residual_bwd_finalize_kernelINS_22Kernel_traits_finalizeILj768E13__nv_bfloat16S2_S2_S2_fjLb0ELj1024ELj4ENS_18Kernel_traits_baseILj768ES2_S2_S2_S2_fjLj1024EEEEELb0EEEvNS_9BwdParamsE:
	.zero		1192


//--------------------- .nv.constant0._ZN10layer_norm31ln_parallel_residual_bwd_kernelINS_13Kernel_traitsI13__nv_bfloat16S2_S2_S2_fjLj768ELj1ELj4ELj1ELj16ENS_18Kernel_traits_baseILj768ES2_S2_S2_S2_fjLj128EEEEELb1ELb1ELb0EEEvNS_9BwdParamsE --------------------------
	.section	.nv.constant0._ZN10layer_norm31ln_parallel_residual_bwd_kernelINS_13Kernel_traitsI13__nv_bfloat16S2_S2_S2_fjLj768ELj1ELj4ELj1ELj16ENS_18Kernel_traits_baseILj768ES2_S2_S2_S2_fjLj128EEEEELb1ELb1ELb0EEEvNS_9BwdParamsE,"a",@progbits
	.sectionflags	@""
	.align	4
.nv.constant0._ZN10layer_norm31ln_parallel_residual_bwd_kernelINS_13Kernel_traitsI13__nv_bfloat16S2_S2_S2_fjLj768ELj1ELj4ELj1ELj16ENS_18Kernel_traits_baseILj768ES2_S2_S2_S2_fjLj128EEEEELb1ELb1ELb0EEEvNS_9BwdParamsE:
	.zero		1192


//--------------------- .nv.constant0._ZN10layer_norm22ln_bwd_finalize_kernelINS_22Kernel_traits_finalizeILj768E13__nv_bfloat16S2_S2_S2_fjLb0ELj1024ELj4ENS_18Kernel_traits_baseILj768ES2_S2_S2_S2_fjLj1024EEEEELb0ELb1EEEvNS_9BwdParamsE --------------------------
	.section	.nv.constant0._ZN10layer_norm22ln_bwd_finalize_kernelINS_22Kernel_traits_finalizeILj768E13__nv_bfloat16S2_S2_S2_fjLb0ELj1024ELj4ENS_18Kernel_traits_baseILj768ES2_S2_S2_S2_fjLj1024EEEEELb0ELb1EEEvNS_9BwdParamsE,"a",@progbits
	.sectionflags	@""
	.align	4
.nv.constant0._ZN10layer_norm22ln_bwd_finalize_kernelINS_22Kernel_traits_finalizeILj768E13__nv_bfloat16S2_S2_S2_fjLb0ELj1024ELj4ENS_18Kernel_traits_baseILj768ES2_S2_S2_S2_fjLj1024EEEEELb0ELb1EEEvNS_9BwdParamsE:
	.zero		1192


//--------------------- .nv.constant0._ZN10layer_norm40ln_parallel_residual_bwd_finalize_kernelINS_22Kernel_traits_finalizeILj768E13__nv_bfloat16S2_S2_S2_fjLb0ELj1024ELj4ENS_18Kernel_traits_baseILj768ES2_S2_S2_S2_fjLj1024EEEEELb1EEEvNS_9BwdParamsE --------------------------
	.section	.nv.constant0._ZN10layer_norm40ln_parallel_residual_bwd_finalize_kernelINS_22Kernel_traits_finalizeILj768E13__nv_bfloat16S2_S2_S2_fjLb0ELj1024ELj4ENS_18Kernel_traits_baseILj768ES2_S2_S2_S2_fjLj1024EEEEELb1EEEvNS_9BwdParamsE,"a",@progbits
	.sectionflags	@""
	.align	4
.nv.constant0._ZN10layer_norm40ln_parallel_residual_bwd_finalize_kernelINS_22Kernel_traits_finalizeILj768E13__nv_bfloat16S2_S2_S2_fjLb0ELj1024ELj4ENS_18Kernel_traits_baseILj768ES2_S2_S2_S2_fjLj1024EEEEELb1EEEvNS_9BwdParamsE:
	.zero		1192


//--------------------- .nv.constant0._ZN10layer_norm31ln_parallel_residual_bwd_kernelINS_13Kernel_traitsI13__nv_bfloat16S2_S2_S2_fjLj768ELj1ELj4ELj1ELj16ENS_18Kernel_traits_baseILj768ES2_S2_S2_S2_fjLj128EEEEELb1ELb1ELb1EEEvNS_9BwdParamsE --------------------------
	.section	.nv.constant0._ZN10layer_norm31ln_parallel_residual_bwd_kernelINS_13Kernel_traitsI13__nv_bfloat16S2_S2_S2_fjLj768ELj1ELj4ELj1ELj16ENS_18Kernel_traits_baseILj768ES2_S2_S2_S2_fjLj128EEEEELb1ELb1ELb1EEEvNS_9BwdParamsE,"a",@progbits
	.sectionflags	@""
	.align	4
.nv.constant0._ZN10layer_norm31ln_parallel_residual_bwd_kernelINS_13Kernel_traitsI13__nv_bfloat16S2_S2_S2_fjLj768ELj1ELj4ELj1ELj16ENS_18Kernel_traits_baseILj768ES2_S2_S2_S2_fjLj128EEEEELb1ELb1ELb1EEEvNS_9BwdParamsE:
	.zero		1192


//--------------------- .nv.constant0._ZN10layer_norm31ln_parallel_residual_bwd_kernelINS_13Kernel_traitsI6__halfS2_S2_S2_fjLj768ELj1ELj4ELj1ELj16ENS_18Kernel_traits_baseILj768ES2_S2_S2_S2_fjLj128EEEEELb0ELb0ELb0EEEvNS_9BwdParamsE --------------------------
	.section	.nv.constant0._ZN10layer_norm31ln_parallel_residual_bwd_kernelINS_13Kernel_traitsI6__halfS2_S2_S2_fjLj768ELj1ELj4ELj1ELj16ENS_18Kernel_traits_baseILj768ES2_S2_S2_S2_fjLj128EEEEELb0ELb0ELb0EEEvNS_9BwdParamsE,"a",@progbits
	.sectionflags	@""
	.align	4
.nv.constant0._ZN10layer_norm31ln_parallel_residual_bwd_kernelINS_13Kernel_traitsI6__halfS2_S2_S2_fjLj768ELj1ELj4ELj1ELj16ENS_18Kernel_traits_baseILj768ES2_S2_S2_S2_fjLj128EEEEELb0ELb0ELb0EEEvNS_9BwdParamsE:
	.zero		1192


//--------------------- .nv.constant0._ZN10layer_norm31ln_parallel_residual_bwd_kernelINS_13Kernel_traitsI6__halfS2_S2_S2_fjLj768ELj1ELj4ELj1ELj16ENS_18Kernel_traits_baseILj768ES2_S2_S2_S2_fjLj128EEEEELb0ELb0ELb1EEEvNS_9BwdParamsE --------------------------
	.section	.nv.constant0._ZN10layer_norm31ln_parallel_residual_bwd_kernelINS_13Kernel_traitsI6__halfS2_S2_S2_fjLj768ELj1ELj4ELj1ELj16ENS_18Kernel_traits_baseILj768ES2_S2_S2_S2_fjLj128EEEEELb0ELb0ELb1EEEvNS_9BwdParamsE,"a",@progbits
	.sectionflags	@""
	.align	4
.nv.constant0._ZN10layer_norm31ln_parallel_residual_bwd_kernelINS_13Kernel_traitsI6__halfS2_S2_S2_fjLj768ELj1ELj4ELj1ELj16ENS_18Kernel_traits_baseILj768ES2_S2_S2_S2_fjLj128EEEEELb0ELb0ELb1EEEvNS_9BwdParamsE:
	.zero		1192


//--------------------- .nv.constant0._ZN10layer_norm31ln_parallel_residual_bwd_kernelINS_13Kernel_traitsI6__halfS2_S2_S2_fjLj768ELj1ELj4ELj1ELj16ENS_18Kernel_traits_baseILj768ES2_S2_S2_S2_fjLj128EEEEELb0ELb1ELb0EEEvNS_9BwdParamsE --------------------------
	.section	.nv.constant0._ZN10layer_norm31ln_parallel_residual_bwd_kernelINS_13Kernel_traitsI6__halfS2_S2_S2_fjLj768ELj1ELj4ELj1ELj16ENS_18Kernel_traits_baseILj768ES2_S2_S2_S2_fjLj128EEEEELb0ELb1ELb0EEEvNS_9BwdParamsE,"a",@progbits
	.sectionflags	@""
	.align	4
.nv.constant0._ZN10layer_norm31ln_parallel_residual_bwd_kernelINS_13Kernel_traitsI6__halfS2_S2_S2_fjLj768ELj1ELj4ELj1ELj16ENS_18Kernel_traits_baseILj768ES2_S2_S2_S2_fjLj128EEEEELb0ELb1ELb0EEEvNS_9BwdParamsE:
	.zero		1192


//--------------------- .nv.constant0._ZN10layer_norm31ln_parallel_residual_bwd_kernelINS_13Kernel_traitsI6__halfS2_S2_S2_fjLj768ELj1ELj4ELj1ELj16ENS_18Kernel_traits_baseILj768ES2_S2_S2_S2_fjLj128EEEEELb0ELb1ELb1EEEvNS_9BwdParamsE --------------------------
	.section	.nv.constant0._ZN10layer_norm31ln_parallel_residual_bwd_kernelINS_13Kernel_traitsI6__halfS2_S2_S2_fjLj768ELj1ELj4ELj1ELj16ENS_18Kernel_traits_baseILj768ES2_S2_S2_S2_fjLj128EEEEELb0ELb1ELb1EEEvNS_9BwdParamsE,"a",@progbits
	.sectionflags	@""
	.align	4
.nv.constant0._ZN10layer_norm31ln_parallel_residual_bwd_kernelINS_13Kernel_traitsI6__halfS2_S2_S2_fjLj768ELj1ELj4ELj1ELj16ENS_18Kernel_traits_baseILj768ES2_S2_S2_S2_fjLj128EEEEELb0ELb1ELb1EEEvNS_9BwdParamsE:
	.zero		1192


//--------------------- .nv.constant0._ZN10layer_norm31ln_parallel_residual_bwd_kernelINS_13Kernel_traitsI6__halfS2_S2_S2_fjLj768ELj1ELj4ELj1ELj16ENS_18Kernel_traits_baseILj768ES2_S2_S2_S2_fjLj128EEEEELb1ELb0ELb0EEEvNS_9BwdParamsE --------------------------
	.section	.nv.constant0._ZN10layer_norm31ln_parallel_residual_bwd_kernelINS_13Kernel_traitsI6__halfS2_S2_S2_fjLj768ELj1ELj4ELj1ELj16ENS_18Kernel_traits_baseILj768ES2_S2_S2_S2_fjLj128EEEEELb1ELb0ELb0EEEvNS_9BwdParamsE,"a",@progbits
	.sectionflags	@""
	.align	4
.nv.constant0._ZN10layer_norm31ln_parallel_residual_bwd_kernelINS_13Kernel_traitsI6__halfS2_S2_S2_fjLj768ELj1ELj4ELj1ELj16ENS_18Kernel_traits_baseILj768ES2_S2_S2_S2_fjLj128EEEEELb1ELb0ELb0EEEvNS_9BwdParamsE:
	.zero		1192


//--------------------- .nv.constant0._ZN10layer_norm31ln_parallel_residual_bwd_kernelINS_13Kernel_traitsI6__halfS2_S2_S2_fjLj768ELj1ELj4ELj1ELj16ENS_18Kernel_traits_baseILj768ES2_S2_S2_S2_fjLj128EEEEELb1ELb0ELb1EEEvNS_9BwdParamsE --------------------------
	.section	.nv.constant0._ZN10layer_norm31ln_parallel_residual_bwd_kernelINS_13Kernel_traitsI6__halfS2_S2_S2_fjLj768ELj1ELj4ELj1ELj16ENS_18Kernel_traits_baseILj768ES2_S2_S2_S2_fjLj128EEEEELb1ELb0ELb1EEEvNS_9BwdParamsE,"a",@progbits
	.sectionflags	@""
	.align	4
.nv.constant0._ZN10layer_norm31ln_parallel_residual_bwd_kernelINS_13Kernel_traitsI6__halfS2_S2_S2_fjLj768ELj1ELj4ELj1ELj16ENS_18Kernel_traits_baseILj768ES2_S2_S2_S2_fjLj128EEEEELb1ELb0ELb1EEEvNS_9BwdParamsE:
	.zero		1192


//--------------------- .nv.constant0._ZN10layer_norm22ln_bwd_finalize_kernelINS_22Kernel_traits_finalizeILj768E6__halfS2_S2_S2_fjLb0ELj1024ELj4ENS_18Kernel_traits_baseILj768ES2_S2_S2_S2_fjLj1024EEEEELb0ELb0EEEvNS_9BwdParamsE --------------------------
	.section	.nv.constant0._ZN10layer_norm22ln_bwd_finalize_kernelINS_22Kernel_traits_finalizeILj768E6__halfS2_S2_S2_fjLb0ELj1024ELj4ENS_18Kernel_traits_baseILj768ES2_S2_S2_S2_fjLj1024EEEEELb0ELb0EEEvNS_9BwdParamsE,"a",@progbits
	.sectionflags	@""
	.align	4
.nv.constant0._ZN10layer_norm22ln_bwd_finalize_kernelINS_22Kernel_traits_finalizeILj768E6__halfS2_S2_S2_fjLb0ELj1024ELj4ENS_18Kernel_traits_baseILj768ES2_S2_S2_S2_fjLj1024EEEEELb0ELb0EEEvNS_9BwdParamsE:
	.zero		1192


//--------------------- .nv.constant0._ZN10layer_norm40ln_parallel_residual_bwd_finalize_kernelINS_22Kernel_traits_finalizeILj768E6__halfS2_S2_S2_fjLb0ELj1024ELj4ENS_18Kernel_traits_baseILj768ES2_S2_S2_S2_fjLj1024EEEEELb0EEEvNS_9BwdParamsE --------------------------
	.section	.nv.constant0._ZN10layer_norm40ln_parallel_residual_bwd_finalize_kernelINS_22Kernel_traits_finalizeILj768E6__halfS2_S2_S2_fjLb0ELj1024ELj4ENS_18Kernel_traits_baseILj768ES2_S2_S2_S2_fjLj1024EEEEELb0EEEvNS_9BwdParamsE,"a",@progbits
	.sectionflags	@""
	.align	4
.nv.constant0._ZN10layer_norm40ln_parallel_residual_bwd_finalize_kernelINS_22Kernel_traits_finalizeILj768E6__halfS2_S2_S2_fjLb0ELj1024ELj4ENS_18Kernel_traits_baseILj768ES2_S2_S2_S2_fjLj1024EEEEELb0EEEvNS_9BwdParamsE:
	.zero		1192


//--------------------- .nv.constant0._ZN10layer_norm31ln_parallel_residual_bwd_kernelINS_13Kernel_traitsI6__halfS2_S2_S2_fjLj768ELj1ELj4ELj1ELj16ENS_18Kernel_traits_baseILj768ES2_S2_S2_S2_fjLj128EEEEELb1ELb1ELb0EEEvNS_9BwdParamsE --------------------------
	.section	.nv.constant0._ZN10layer_norm31ln_parallel_residual_bwd_kernelINS_13Kernel_traitsI6__halfS2_S2_S2_fjLj768ELj1ELj4ELj1ELj16ENS_18Kernel_traits_baseILj768ES2_S2_S2_S2_fjLj128EEEEELb1ELb1ELb0EEEvNS_9BwdParamsE,"a",@progbits
	.sectionflags	@""
	.align	4
.nv.constant0._ZN10layer_norm31ln_parallel_residual_bwd_kernelINS_13Kernel_traitsI6__halfS2_S2_S2_fjLj768ELj1ELj4ELj1ELj16ENS_18Kernel_traits_baseILj768ES2_S2_S2_S2_fjLj128EEEEELb1ELb1ELb0EEEvNS_9BwdParamsE:
	.zero		1192


//--------------------- .nv.constant0._ZN10layer_norm22ln_bwd_finalize_kernelINS_22Kernel_traits_finalizeILj768E6__halfS2_S2_S2_fjLb0ELj1024ELj4ENS_18Kernel_traits_baseILj768ES2_S2_S2_S2_fjLj1024EEEEELb0ELb1EEEvNS_9BwdParamsE --------------------------
	.section	.nv.constant0._ZN10layer_norm22ln_bwd_finalize_kernelINS_22Kernel_traits_finalizeILj768E6__halfS2_S2_S2_fjLb0ELj1024ELj4ENS_18Kernel_traits_baseILj768ES2_S2_S2_S2_fjLj1024EEEEELb0ELb1EEEvNS_9BwdParamsE,"a",@progbits
	.sectionflags	@""
	.align	4
.nv.constant0._ZN10layer_norm22ln_bwd_finalize_kernelINS_22Kernel_traits_finalizeILj768E6__halfS2_S2_S2_fjLb0ELj1024ELj4ENS_18Kernel_traits_baseILj768ES2_S2_S2_S2_fjLj1024EEEEELb0ELb1EEEvNS_9BwdParamsE:
	.zero		1192


//--------------------- .nv.constant0._ZN10layer_norm40ln_parallel_residual_bwd_finalize_kernelINS_22Kernel_traits_finalizeILj768E6__halfS2_S2_S2_fjLb0ELj1024ELj4ENS_18Kernel_traits_baseILj768ES2_S2_S2_S2_fjLj1024EEEEELb1EEEvNS_9BwdParamsE --------------------------
	.section	.nv.constant0._ZN10layer_norm40ln_parallel_residual_bwd_finalize_kernelINS_22Kernel_traits_finalizeILj768E6__halfS2_S2_S2_fjLb0ELj1024ELj4ENS_18Kernel_traits_baseILj768ES2_S2_S2_S2_fjLj1024EEEEELb1EEEvNS_9BwdParamsE,"a",@progbits
	.sectionflags	@""
	.align	4
.nv.constant0._ZN10layer_norm40ln_parallel_residual_bwd_finalize_kernelINS_22Kernel_traits_finalizeILj768E6__halfS2_S2_S2_fjLb0ELj1024ELj4ENS_18Kernel_traits_baseILj768ES2_S2_S2_S2_fjLj1024EEEEELb1EEEvNS_9BwdParamsE:
	.zero		1192


//--------------------- .nv.constant0._ZN10layer_norm31ln_parallel_residual_bwd_kernelINS_13Kernel_traitsI6__halfS2_S2_S2_fjLj768ELj1ELj4ELj1ELj16ENS_18Kernel_traits_baseILj768ES2_S2_S2_S2_fjLj128EEEEELb1ELb1ELb1EEEvNS_9BwdParamsE --------------------------
	.section	.nv.constant0._ZN10layer_norm31ln_parallel_residual_bwd_kernelINS_13Kernel_traitsI6__halfS2_S2_S2_fjLj768ELj1ELj4ELj1ELj16ENS_18Kernel_traits_baseILj768ES2_S2_S2_S2_fjLj128EEEEELb1ELb1ELb1EEEvNS_9BwdParamsE,"a",@progbits
	.sectionflags	@""
	.align	4
.nv.constant0._ZN10layer_norm31ln_parallel_residual_bwd_kernelINS_13Kernel_traitsI6__halfS2_S2_S2_fjLj768ELj1ELj4ELj1ELj16ENS_18Kernel_traits_baseILj768ES2_S2_S2_S2_fjLj128EEEEELb1ELb1ELb1EEEvNS_9BwdParamsE:
	.zero		1192


//--------------------- .nv.constant0._ZN10layer_norm31ln_parallel_residual_bwd_kernelINS_13Kernel_traitsIf13__nv_bfloat16S2_S2_fjLj768ELj1ELj4ELj1ELj16ENS_18Kernel_traits_baseILj768EfS2_S2_S2_fjLj128EEEEELb0ELb0ELb0EEEvNS_9BwdParamsE --------------------------
	.section	.nv.constant0._ZN10layer_norm31ln_parallel_residual_bwd_kernelINS_13Kernel_traitsIf13__nv_bfloat16S2_S2_fjLj768ELj1ELj4ELj1ELj16ENS_18Kernel_traits_baseILj768EfS2_S2_S2_fjLj128EEEEELb0ELb0ELb0EEEvNS_9BwdParamsE,"a",@progbits
	.sectionflags	@""
	.align	4
.nv.constant0._ZN10layer_norm31ln_parallel_residual_bwd_kernelINS_13Kernel_traitsIf13__nv_bfloat16S2_S2_fjLj768ELj1ELj4ELj1ELj16ENS_18Kernel_traits_baseILj768EfS2_S2_S2_fjLj128EEEEELb0ELb0ELb0EEEvNS_9BwdParamsE:
	.zero		1192


//--------------------- .nv.constant0._ZN10layer_norm31ln_parallel_residual_bwd_kernelINS_13Kernel_traitsIf13__nv_bfloat16S2_S2_fjLj768ELj1ELj4ELj1ELj16ENS_18Kernel_traits_baseILj768EfS2_S2_S2_fjLj128EEEEELb0ELb0ELb1EEEvNS_9BwdParamsE --------------------------
	.section	.nv.constant0._ZN10layer_norm31ln_parallel_residual_bwd_kernelINS_13Kernel_traitsIf13__nv_bfloat16S2_S2_fjLj768ELj1ELj4ELj1ELj16ENS_18Kernel_traits_baseILj768EfS2_S2_S2_fjLj128EEEEELb0ELb0ELb1EEEvNS_9BwdParamsE,"a",@progbits
	.sectionflags	@""
	.align	4
.nv.constant0._ZN10layer_norm31ln_parallel_residual_bwd_kernelINS_13Kernel_traitsIf13__nv_bfloat16S2_S2_fjLj768ELj1ELj4ELj1ELj16ENS_18Kernel_traits_baseILj768EfS2_S2_S2_fjLj128EEEEELb0ELb0ELb1EEEvNS_9BwdParamsE:
	.zero		1192


//--------------------- .nv.constant0._ZN10layer_norm31ln_parallel_residual_bwd_kernelINS_13Kernel_traitsIf13__nv_bfloat16S2_S2_fjLj768ELj1ELj4ELj1ELj16ENS_18Kernel_traits_baseILj768EfS2_S2_S2_fjLj128EEEEELb0ELb1ELb0EEEvNS_9BwdParamsE --------------------------
	.section	.nv.constant0._ZN10layer_norm31ln_parallel_residual_bwd_kernelINS_13Kernel_traitsIf13__nv_bfloat16S2_S2_fjLj768ELj1ELj4ELj1ELj16ENS_18Kernel_traits_baseILj768EfS2_S2_S2_fjLj128EEEEELb0ELb1ELb0EEEvNS_9BwdParamsE,"a",@progbits
	.sectionflags	@""
	.align	4
.nv.constant0._ZN10layer_norm31ln_parallel_residual_bwd_kernelINS_13Kernel_traitsIf13__nv_bfloat16S2_S2_fjLj768ELj1ELj4ELj1ELj16ENS_18Kernel_traits_baseILj768EfS2_S2_S2_fjLj128EEEEELb0ELb1ELb0EEEvNS_9BwdParamsE:
	.zero		1192


//--------------------- .nv.constant0._ZN10layer_norm31ln_parallel_residual_bwd_kernelINS_13Kernel_traitsIf13__nv_bfloat16S2_S2_fjLj768ELj1ELj4ELj1ELj16ENS_18Kernel_traits_baseILj768EfS2_S2_S2_fjLj128EEEEELb0ELb1ELb1EEEvNS_9BwdParamsE --------------------------
	.section	.nv.constant0._ZN10layer_norm31ln_parallel_residual_bwd_kernelINS_13Kernel_traitsIf13__nv_bfloat16S2_S2_fjLj768ELj1ELj4ELj1ELj16ENS_18Kernel_traits_baseILj768EfS2_S2_S2_fjLj128EEEEELb0ELb1ELb1EEEvNS_9BwdParamsE,"a",@progbits
	.sectionflags	@""
	.align	4
.nv.constant0._ZN10layer_norm31ln_parallel_residual_bwd_kernelINS_13Kernel_traitsIf13__nv_bfloat16S2_S2_fjLj768ELj1ELj4ELj1ELj16ENS_18Kernel_traits_baseILj768EfS2_S2_S2_fjLj128EEEEELb0ELb1ELb1EEEvNS_9BwdParamsE:
	.zero		1192


//--------------------- .nv.constant0._ZN10layer_norm31ln_parallel_residual_bwd_kernelINS_13Kernel_traitsIf13__nv_bfloat16S2_S2_fjLj768ELj1ELj4ELj1ELj16ENS_18Kernel_traits_baseILj768EfS2_S2_S2_fjLj128EEEEELb1ELb0ELb0EEEvNS_9BwdParamsE --------------------------
	.section	.nv.constant0._ZN10layer_norm31ln_parallel_residual_bwd_kernelINS_13Kernel_traitsIf13__nv_bfloat16S2_S2_fjLj768ELj1ELj4ELj1ELj16ENS_18Kernel_traits_baseILj768EfS2_S2_S2_fjLj128EEEEELb1ELb0ELb0EEEvNS_9BwdParamsE,"a",@progbits
	.sectionflags	@""
	.align	4
.nv.constant0._ZN10layer_norm31ln_parallel_residual_bwd_kernelINS_13Kernel_traitsIf13__nv_bfloat16S2_S2_fjLj768ELj1ELj4ELj1ELj16ENS_18Kernel_traits_baseILj768EfS2_S2_S2_fjLj128EEEEELb1ELb0ELb0EEEvNS_9BwdParamsE:
	.zero		1192


//--------------------- .nv.constant0._ZN10layer_norm31ln_parallel_residual_bwd_kernelINS_13Kernel_traitsIf13__nv_bfloat16S2_S2_fjLj768ELj1ELj4ELj1ELj16ENS_18Kernel_traits_baseILj768EfS2_S2_S2_fjLj128EEEEELb1ELb0ELb1EEEvNS_9BwdParamsE --------------------------
	.section	.nv.constant0._ZN10layer_norm31ln_parallel_residual_bwd_kernelINS_13Kernel_traitsIf13__nv_bfloat16S2_S2_fjLj768ELj1ELj4ELj1ELj16ENS_18Kernel_traits_baseILj768EfS2_S2_S2_fjLj128EEEEELb1ELb0ELb1EEEvNS_9BwdParamsE,"a",@progbits
	.sectionflags	@""
	.align	4
.nv.constant0._ZN10layer_norm31ln_parallel_residual_bwd_kernelINS_13Kernel_traitsIf13__nv_bfloat16S2_S2_fjLj768ELj1ELj4ELj1ELj16ENS_18Kernel_traits_baseILj768EfS2_S2_S2_fjLj128EEEEELb1ELb0ELb1EEEvNS_9BwdParamsE:
	.zero		1192


//--------------------- .nv.constant0._ZN10layer_norm22ln_bwd_finalize_kernelINS_22Kernel_traits_finalizeILj768Ef13__nv_bfloat16S2_S2_fjLb0ELj1024ELj4ENS_18Kernel_traits_baseILj768EfS2_S2_S2_fjLj1024EEEEELb0ELb0EEEvNS_9BwdParamsE --------------------------
	.section	.nv.constant0._ZN10layer_norm22ln_bwd_finalize_kernelINS_22Kernel_traits_finalizeILj768Ef13__nv_bfloat16S2_S2_fjLb0ELj1024ELj4ENS_18Kernel_traits_baseILj768EfS2_S2_S2_fjLj1024EEEEELb0ELb0EEEvNS_9BwdParamsE,"a",@progbits
	.sectionflags	@""
	.align	4
.nv.constant0._ZN10layer_norm22ln_bwd_finalize_kernelINS_22Kernel_traits_finalizeILj768Ef13__nv_bfloat16S2_S2_fjLb0ELj1024ELj4ENS_18Kernel_traits_baseILj768EfS2_S2_S2_fjLj1024EEEEELb0ELb0EEEvNS_9BwdParamsE:
	.zero		1192


//--------------------- .nv.constant0._ZN10layer_norm40ln_parallel_residual_bwd_finalize_kernelINS_22Kernel_traits_finalizeILj768Ef13__nv_bfloat16S2_S2_fjLb0ELj1024ELj4ENS_18Kernel_traits_baseILj768EfS2_S2_S2_fjLj1024EEEEELb0EEEvNS_9BwdParamsE --------------------------
	.section	.nv.constant0._ZN10layer_norm40ln_parallel_residual_bwd_finalize_kernelINS_22Kernel_traits_finalizeILj768Ef13__nv_bfloat16S2_S2_fjLb0ELj1024ELj4ENS_18Kernel_traits_baseILj768EfS2_S2_S2_fjLj1024EEEEELb0EEEvNS_9BwdParamsE,"a",@progbits
	.sectionflags	@""
	.align	4
.nv.constant0._ZN10layer_norm40ln_parallel_residual_bwd_finalize_kernelINS_22Kernel_traits_finalizeILj768Ef13__nv_bfloat16S2_S2_fjLb0ELj1024ELj4ENS_18Kernel_traits_baseILj768EfS2_S2_S2_fjLj1024EEEEELb0EEEvNS_9BwdParamsE:
	.zero		1192


//--------------------- .nv.constant0._ZN10layer_norm31ln_parallel_residual_bwd_kernelINS_13Kernel_traitsIf13__nv_bfloat16S2_S2_fjLj768ELj1ELj4ELj1ELj16ENS_18Kernel_traits_baseILj768EfS2_S2_S2_fjLj128EEEEELb1ELb1ELb0EEEvNS_9BwdParamsE --------------------------
	.section	.nv.constant0._ZN10layer_norm31ln_parallel_residual_bwd_kernelINS_13Kernel_traitsIf13__nv_bfloat16S2_S2_fjLj768ELj1ELj4ELj1ELj16ENS_18Kernel_traits_baseILj768EfS2_S2_S2_fjLj128EEEEELb1ELb1ELb0EEEvNS_9BwdParamsE,"a",@progbits
	.sectionflags	@""
	.align	4
.nv.constant0._ZN10layer_norm31ln_parallel_residual_bwd_kernelINS_13Kernel_traitsIf13__nv_bfloat16S2_S2_fjLj768ELj1ELj4ELj1ELj16ENS_18Kernel_traits_baseILj768EfS2_S2_S2_fjLj128EEEEELb1ELb1ELb0EEEvNS_9BwdParamsE:
	.zero		1192


//--------------------- .nv.constant0._ZN10layer_norm22ln_bwd_finalize_kernelINS_22Kernel_traits_finalizeILj768Ef13__nv_bfloat16S2_S2_fjLb0ELj1024ELj4ENS_18Kernel_traits_baseILj768EfS2_S2_S2_fjLj1024EEEEELb0ELb1EEEvNS_9BwdParamsE --------------------------
	.section	.nv.constant0._ZN10layer_norm22ln_bwd_finalize_kernelINS_22Kernel_traits_finalizeILj768Ef13__nv_bfloat16S2_S2_fjLb0ELj1024ELj4ENS_18Kernel_traits_baseILj768EfS2_S2_S2_fjLj1024EEEEELb0ELb1EEEvNS_9BwdParamsE,"a",@progbits
	.sectionflags	@""
	.align	4
.nv.constant0._ZN10layer_norm22ln_bwd_finalize_kernelINS_22Kernel_traits_finalizeILj768Ef13__nv_bfloat16S2_S2_fjLb0ELj1024ELj4ENS_18Kernel_traits_baseILj768EfS2_S2_S2_fjLj1024EEEEELb0ELb1EEEvNS_9BwdParamsE:
	.zero		1192


//--------------------- .nv.constant0._ZN10layer_norm40ln_parallel_residual_bwd_finalize_kernelINS_22Kernel_traits_finalizeILj768Ef13__nv_bfloat16S2_S2_fjLb0ELj1024ELj4ENS_18Kernel_traits_baseILj768EfS2_S2_S2_fjLj1024EEEEELb1EEEvNS_9BwdParamsE --------------------------
	.section	.nv.constant0._ZN10layer_norm40ln_parallel_residual_bwd_finalize_kernelINS_22Kernel_traits_finalizeILj768Ef13__nv_bfloat16S2_S2_fjLb0ELj1024ELj4ENS_18Kernel_traits_baseILj768EfS2_S2_S2_fjLj1024EEEEELb1EEEvNS_9BwdParamsE,"a",@progbits
	.sectionflags	@""
	.align	4
.nv.constant0._ZN10layer_norm40ln_parallel_residual_bwd_finalize_kernelINS_22Kernel_traits_finalizeILj768Ef13__nv_bfloat16S2_S2_fjLb0ELj1024ELj4ENS_18Kernel_traits_baseILj768EfS2_S2_S2_fjLj1024EEEEELb1EEEvNS_9BwdParamsE:
	.zero		1192


//--------------------- .nv.constant0._ZN10layer_norm31ln_parallel_residual_bwd_kernelINS_13Kernel_traitsIf13__nv_bfloat16S2_S2_fjLj768ELj1ELj4ELj1ELj16ENS_18Kernel_traits_baseILj768EfS2_S2_S2_fjLj128EEEEELb1ELb1ELb1EEEvNS_9BwdParamsE --------------------------
	.section	.nv.constant0._ZN10layer_norm31ln_parallel_residual_bwd_kernelINS_13Kernel_traitsIf13__nv_bfloat16S2_S2_fjLj768ELj1ELj4ELj1ELj16ENS_18Kernel_traits_baseILj768EfS2_S2_S2_fjLj128EEEEELb1ELb1ELb1EEEvNS_9BwdParamsE,"a",@progbits
	.sectionflags	@""
	.align	4
.nv.constant0._ZN10layer_norm31ln_parallel_residual_bwd_kernelINS_13Kernel_traitsIf13__nv_bfloat16S2_S2_fjLj768ELj1ELj4ELj1ELj16ENS_18Kernel_traits_baseILj768EfS2_S2_S2_fjLj128EEEEELb1ELb1ELb1EEEvNS_9BwdParamsE:
	.zero		1192


//--------------------- .nv.constant0._ZN10layer_norm31ln_parallel_residual_bwd_kernelINS_13Kernel_traitsI13__nv_bfloat16S2_fS2_fjLj768ELj1ELj4ELj1ELj16ENS_18Kernel_traits_baseILj768ES2_S2_fS2_fjLj128EEEEELb0ELb0ELb0EEEvNS_9BwdParamsE --------------------------
	.section	.nv.constant0._ZN10layer_norm31ln_parallel_residual_bwd_kernelINS_13Kernel_traitsI13__nv_bfloat16S2_fS2_fjLj768ELj1ELj4ELj1ELj16ENS_18Kernel_traits_baseILj768ES2_S2_fS2_fjLj128EEEEELb0ELb0ELb0EEEvNS_9BwdParamsE,"a",@progbits
	.sectionflags	@""
	.align	4
.nv.constant0._ZN10layer_norm31ln_parallel_residual_bwd_kernelINS_13Kernel_traitsI13__nv_bfloat16S2_fS2_fjLj768ELj1ELj4ELj1ELj16ENS_18Kernel_traits_baseILj768ES2_S2_fS2_fjLj128EEEEELb0ELb0ELb0EEEvNS_9BwdParamsE:
	.zero		1192


//--------------------- .nv.constant0._ZN10layer_norm31ln_parallel_residual_bwd_kernelINS_13Kernel_traitsI13__nv_bfloat16S2_fS2_fjLj768ELj1ELj4ELj1ELj16ENS_18Kernel_traits_baseILj768ES2_S2_fS2_fjLj128EEEEELb0ELb0ELb1EEEvNS_9BwdParamsE --------------------------
	.section	.nv.constant0._ZN10layer_norm31ln_parallel_residual_bwd_kernelINS_13Kernel_traitsI13__nv_bfloat16S2_fS2_fjLj768ELj1ELj4ELj1ELj16ENS_18Kernel_traits_baseILj768ES2_S2_fS2_fjLj128EEEEELb0ELb0ELb1EEEvNS_9BwdParamsE,"a",@progbits
	.sectionflags	@""
	.align	4
.nv.constant0._ZN10layer_norm31ln_parallel_residual_bwd_kernelINS_13Kernel_traitsI13__nv_bfloat16S2_fS2_fjLj768ELj1ELj4ELj1ELj16ENS_18Kernel_traits_baseILj768ES2_S2_fS2_fjLj128EEEEELb0ELb0ELb1EEEvNS_9BwdParamsE:
	.zero		1192


//--------------------- .nv.constant0._ZN10layer_norm31ln_parallel_residual_bwd_kernelINS_13Kernel_traitsI13__nv_bfloat16S2_fS2_fjLj768ELj1ELj4ELj1ELj16ENS_18Kernel_traits_baseILj768ES2_S2_fS2_fjLj128EEEEELb0ELb1ELb0EEEvNS_9BwdParamsE --------------------------
	.section	.nv.constant0._ZN10layer_norm31ln_parallel_residual_bwd_kernelINS_13Kernel_traitsI13__nv_bfloat16S2_fS2_fjLj768ELj1ELj4ELj1ELj16ENS_18Kernel_traits_baseILj768ES2_S2_fS2_fjLj128EEEEELb0ELb1ELb0EEEvNS_9BwdParamsE,"a",@progbits
	.sectionflags	@""
	.align	4
.nv.constant0._ZN10layer_norm31ln_parallel_residual_bwd_kernelINS_13Kernel_traitsI13__nv_bfloat16S2_fS2_fjLj768ELj1ELj4ELj1ELj16ENS_18Kernel_traits_baseILj768ES2_S2_fS2_fjLj128EEEEELb0ELb1ELb0EEEvNS_9BwdParamsE:
	.zero		1192


//--------------------- .nv.constant0._ZN10layer_norm31ln_parallel_residual_bwd_kernelINS_13Kernel_traitsI13__nv_bfloat16S2_fS2_fjLj768ELj1ELj4ELj1ELj16ENS_18Kernel_traits_baseILj768ES2_S2_fS2_fjLj128EEEEELb0ELb1ELb1EEEvNS_9BwdParamsE --------------------------
	.section	.nv.constant0._ZN10layer_norm31ln_parallel_residual_bwd_kernelINS_13Kernel_traitsI13__nv_bfloat16S2_fS2_fjLj768ELj1ELj4ELj1ELj16ENS_18Kernel_traits_baseILj768ES2_S2_fS2_fjLj128EEEEELb0ELb1ELb1EEEvNS_9BwdParamsE,"a",@progbits
	.sectionflags	@""
	.align	4
.nv.constant0._ZN10layer_norm31ln_parallel_residual_bwd_kernelINS_13Kernel_traitsI13__nv_bfloat16S2_fS2_fjLj768ELj1ELj4ELj1ELj16ENS_18Kernel_traits_baseILj768ES2_S2_fS2_fjLj128EEEEELb0ELb1ELb1EEEvNS_9BwdParamsE:
	.zero		1192


//--------------------- .nv.constant0._ZN10layer_norm31ln_parallel_residual_bwd_kernelINS_13Kernel_traitsI13__nv_bfloat16S2_fS2_fjLj768ELj1ELj4ELj1ELj16ENS_18Kernel_traits_baseILj768ES2_S2_fS2_fjLj128EEEEELb1ELb0ELb0EEEvNS_9BwdParamsE --------------------------
	.section	.nv.constant0._ZN10layer_norm31ln_parallel_residual_bwd_kernelINS_13Kernel_traitsI13__nv_bfloat16S2_fS2_fjLj768ELj1ELj4ELj1ELj16ENS_18Kernel_traits_baseILj768ES2_S2_fS2_fjLj128EEEEELb1ELb0ELb0EEEvNS_9BwdParamsE,"a",@progbits
	.sectionflags	@""
	.align	4
.nv.constant0._ZN10layer_norm31ln_parallel_residual_bwd_kernelINS_13Kernel_traitsI13__nv_bfloat16S2_fS2_fjLj768ELj1ELj4ELj1ELj16ENS_18Kernel_traits_baseILj768ES2_S2_fS2_fjLj128EEEEELb1ELb0ELb0EEEvNS_9BwdParamsE:
	.zero		1192


//--------------------- .nv.constant0._ZN10layer_norm31ln_parallel_residual_bwd_kernelINS_13Kernel_traitsI13__nv_bfloat16S2_fS2_fjLj768ELj1ELj4ELj1ELj16ENS_18Kernel_traits_baseILj768ES2_S2_fS2_fjLj128EEEEELb1ELb0ELb1EEEvNS_9BwdParamsE --------------------------
	.section	.nv.constant0._ZN10layer_norm31ln_parallel_residual_bwd_kernelINS_13Kernel_traitsI13__nv_bfloat16S2_fS2_fjLj768ELj1ELj4ELj1ELj16ENS_18Kernel_traits_baseILj768ES2_S2_fS2_fjLj128EEEEELb1ELb0ELb1EEEvNS_9BwdParamsE,"a",@progbits
	.sectionflags	@""
	.align	4
.nv.constant0._ZN10layer_norm31ln_parallel_residual_bwd_kernelINS_13Kernel_traitsI13__nv_bfloat16S2_fS2_fjLj768ELj1ELj4ELj1ELj16ENS_18Kernel_traits_baseILj768ES2_S2_fS2_fjLj128EEEEELb1ELb0ELb1EEEvNS_9BwdParamsE:
	.zero		1192


//--------------------- .nv.constant0._ZN10layer_norm22ln_bwd_finalize_kernelINS_22Kernel_traits_finalizeILj768E13__nv_bfloat16S2_fS2_fjLb0ELj1024ELj4ENS_18Kernel_traits_baseILj768ES2_S2_fS2_fjLj1024EEEEELb0ELb0EEEvNS_9BwdParamsE --------------------------
	.section	.nv.constant0._ZN10layer_norm22ln_bwd_finalize_kernelINS_22Kernel_traits_finalizeILj768E13__nv_bfloat16S2_fS2_fjLb0ELj1024ELj4ENS_18Kernel_traits_baseILj768ES2_S2_fS2_fjLj1024EEEEELb0ELb0EEEvNS_9BwdParamsE,"a",@progbits
	.sectionflags	@""
	.align	4
.nv.constant0._ZN10layer_norm22ln_bwd_finalize_kernelINS_22Kernel_traits_finalizeILj768E13__nv_bfloat16S2_fS2_fjLb0ELj1024ELj4ENS_18Kernel_traits_baseILj768ES2_S2_fS2_fjLj1024EEEEELb0ELb0EEEvNS_9BwdParamsE:
	.zero		1192


//--------------------- .nv.constant0._ZN10layer_norm40ln_parallel_residual_bwd_finalize_kernelINS_22Kernel_traits_finalizeILj768E13__nv_bfloat16S2_fS2_fjLb0ELj1024ELj4ENS_18Kernel_traits_baseILj768ES2_S2_fS2_fjLj1024EEEEELb0EEEvNS_9BwdParamsE --------------------------
	.section	.nv.constant0._ZN10layer_norm40ln_parallel_residual_bwd_finalize_kernelINS_22Kernel_traits_finalizeILj768E13__nv_bfloat16S2_fS2_fjLb0ELj1024ELj4ENS_18Kernel_traits_baseILj768ES2_S2_fS2_fjLj1024EEEEELb0EEEvNS_9BwdParamsE,"a",@progbits
	.sectionflags	@""
	.align	4
.nv.constant0._ZN10layer_norm40ln_parallel_residual_bwd_finalize_kernelINS_22Kernel_traits_finalizeILj768E13__nv_bfloat16S2_fS2_fjLb0ELj1024ELj4ENS_18Kernel_traits_baseILj768ES2_S2_fS2_fjLj1024EEEEELb0EEEvNS_9BwdParamsE:
	.zero		1192


//--------------------- .nv.constant0._ZN10layer_norm31ln_parallel_residual_bwd_kernelINS_13Kernel_traitsI13__nv_bfloat16S2_fS2_fjLj768ELj1ELj4ELj1ELj16ENS_18Kernel_traits_baseILj768ES2_S2_fS2_fjLj128EEEEELb1ELb1ELb0EEEvNS_9BwdParamsE --------------------------
	.section	.nv.constant0._ZN10layer_norm31ln_parallel_residual_bwd_kernelINS_13Kernel_traitsI13__nv_bfloat16S2_fS2_fjLj768ELj1ELj4ELj1ELj16ENS_18Kernel_traits_baseILj768ES2_S2_fS2_fjLj128EEEEELb1ELb1ELb0EEEvNS_9BwdParamsE,"a",@progbits
	.sectionflags	@""
	.align	4
.nv.constant0._ZN10layer_norm31ln_parallel_residual_bwd_kernelINS_13Kernel_traitsI13__nv_bfloat16S2_fS2_fjLj768ELj1ELj4ELj1ELj16ENS_18Kernel_traits_baseILj768ES2_S2_fS2_fjLj128EEEEELb1ELb1ELb0EEEvNS_9BwdParamsE:
	.zero		1192


//--------------------- .nv.constant0._ZN10layer_norm22ln_bwd_finalize_kernelINS_22Kernel_traits_finalizeILj768E13__nv_bfloat16S2_fS2_fjLb0ELj1024ELj4ENS_18Kernel_traits_baseILj768ES2_S2_fS2_fjLj1024EEEEELb0ELb1EEEvNS_9BwdParamsE --------------------------
	.section	.nv.constant0._ZN10layer_norm22ln_bwd_finalize_kernelINS_22Kernel_traits_finalizeILj768E13__nv_bfloat16S2_fS2_fjLb0ELj1024ELj4ENS_18Kernel_traits_baseILj768ES2_S2_fS2_fjLj1024EEEEELb0ELb1EEEvNS_9BwdParamsE,"a",@progbits
	.sectionflags	@""
	.align	4
.nv.constant0._ZN10layer_norm22ln_bwd_finalize_kernelINS_22Kernel_traits_finalizeILj768E13__nv_bfloat16S2_fS2_fjLb0ELj1024ELj4ENS_18Kernel_traits_baseILj768ES2_S2_fS2_fjLj1024EEEEELb0ELb1EEEvNS_9BwdParamsE:
	.zero		1192


//--------------------- .nv.constant0._ZN10layer_norm40ln_parallel_residual_bwd_finalize_kernelINS_22Kernel_traits_finalizeILj768E13__nv_bfloat16S2_fS2_fjLb0ELj1024ELj4ENS_18Kernel_traits_baseILj768ES2_S2_fS2_fjLj1024EEEEELb1EEEvNS_9BwdParamsE --------------------------
	.section	.nv.constant0._ZN10layer_norm40ln_parallel_residual_bwd_finalize_kernelINS_22Kernel_traits_finalizeILj768E13__nv_bfloat16S2_fS2_fjLb0ELj1024ELj4ENS_18Kernel_traits_baseILj768ES2_S2_fS2_fjLj1024EEEEELb1EEEvNS_9BwdParamsE,"a",@progbits
	.sectionflags	@""
	.align	4
.nv.constant0._ZN10layer_norm40ln_parallel_residual_bwd_finalize_kernelINS_22Kernel_traits_finalizeILj768E13__nv_bfloat16S2_fS2_fjLb0ELj1024ELj4ENS_18Kernel_traits_baseILj768ES2_S2_fS2_fjLj1024EEEEELb1EEEvNS_9BwdParamsE:
	.zero		1192


//--------------------- .nv.constant0._ZN10layer_norm31ln_parallel_residual_bwd_kernelINS_13Kernel_traitsI13__nv_bfloat16S2_fS2_fjLj768ELj1ELj4ELj1ELj16ENS_18Kernel_traits_baseILj768ES2_S2_fS2_fjLj128EEEEELb1ELb1ELb1EEEvNS_9BwdParamsE --------------------------
	.section	.nv.constant0._ZN10layer_norm31ln_parallel_residual_bwd_kernelINS_13Kernel_traitsI13__nv_bfloat16S2_fS2_fjLj768ELj1ELj4ELj1ELj16ENS_18Kernel_traits_baseILj768ES2_S2_fS2_fjLj128EEEEELb1ELb1ELb1EEEvNS_9BwdParamsE,"a",@progbits
	.sectionflags	@""
	.align	4
.nv.constant0._ZN10layer_norm31ln_parallel_residual_bwd_kernelINS_13Kernel_traitsI13__nv_bfloat16S2_fS2_fjLj768ELj1ELj4ELj1ELj16ENS_18Kernel_traits_baseILj768ES2_S2_fS2_fjLj128EEEEELb1ELb1ELb1EEEvNS_9BwdParamsE:
	.zero		1192


//--------------------- .nv.constant0._ZN10layer_norm31ln_parallel_residual_bwd_kernelINS_13Kernel_traitsIf13__nv_bfloat16fS2_fjLj768ELj1ELj4ELj1ELj16ENS_18Kernel_traits_baseILj768EfS2_fS2_fjLj128EEEEELb0ELb0ELb0EEEvNS_9BwdParamsE --------------------------
	.section	.nv.constant0._ZN10layer_norm31ln_parallel_residual_bwd_kernelINS_13Kernel_traitsIf13__nv_bfloat16fS2_fjLj768ELj1ELj4ELj1ELj16ENS_18Kernel_traits_baseILj768EfS2_fS2_fjLj128EEEEELb0ELb0ELb0EEEvNS_9BwdParamsE,"a",@progbits
	.sectionflags	@""
	.align	4
.nv.constant0._ZN10layer_norm31ln_parallel_residual_bwd_kernelINS_13Kernel_traitsIf13__nv_bfloat16fS2_fjLj768ELj1ELj4ELj1ELj16ENS_18Kernel_traits_baseILj768EfS2_fS2_fjLj128EEEEELb0ELb0ELb0EEEvNS_9BwdParamsE:
	.zero		1192


//--------------------- .nv.constant0._ZN10layer_norm31ln_parallel_residual_bwd_kernelINS_13Kernel_traitsIf13__nv_bfloat16fS2_fjLj768ELj1ELj4ELj1ELj16ENS_18Kernel_traits_baseILj768EfS2_fS2_fjLj128EEEEELb0ELb0ELb1EEEvNS_9BwdParamsE --------------------------
	.section	.nv.constant0._ZN10layer_norm31ln_parallel_residual_bwd_kernelINS_13Kernel_traitsIf13__nv_bfloat16fS2_fjLj768ELj1ELj4ELj1ELj16ENS_18Kernel_traits_baseILj768EfS2_fS2_fjLj128EEEEELb0ELb0ELb1EEEvNS_9BwdParamsE,"a",@progbits
	.sectionflags	@""
	.align	4
.nv.constant0._ZN10layer_norm31ln_parallel_residual_bwd_kernelINS_13Kernel_traitsIf13__nv_bfloat16fS2_fjLj768ELj1ELj4ELj1ELj16ENS_18Kernel_traits_baseILj768EfS2_fS2_fjLj128EEEEELb0ELb0ELb1EEEvNS_9BwdParamsE:
	.zero		1192


//--------------------- .nv.constant0._ZN10layer_norm31ln_parallel_residual_bwd_kernelINS_13Kernel_traitsIf13__nv_bfloat16fS2_fjLj768ELj1ELj4ELj1ELj16ENS_18Kernel_traits_baseILj768EfS2_fS2_fjLj128EEEEELb0ELb1ELb0EEEvNS_9BwdParamsE --------------------------
	.section	.nv.constant0._ZN10layer_norm31ln_parallel_residual_bwd_kernelINS_13Kernel_traitsIf13__nv_bfloat16fS2_fjLj768ELj1ELj4ELj1ELj16ENS_18Kernel_traits_baseILj768EfS2_fS2_fjLj128EEEEELb0ELb1ELb0EEEvNS_9BwdParamsE,"a",@progbits
	.sectionflags	@""
	.align	4
.nv.constant0._ZN10layer_norm31ln_parallel_residual_bwd_kernelINS_13Kernel_traitsIf13__nv_bfloat16fS2_fjLj768ELj1ELj4ELj1ELj16ENS_18Kernel_traits_baseILj768EfS2_fS2_fjLj128EEEEELb0ELb1ELb0EEEvNS_9BwdParamsE:
	.zero		1192


//--------------------- .nv.constant0._ZN10layer_norm31ln_parallel_residual_bwd_kernelINS_13Kernel_traitsIf13__nv_bfloat16fS2_fjLj768ELj1ELj4ELj1ELj16ENS_18Kernel_traits_baseILj768EfS2_fS2_fjLj128EEEEELb0ELb1ELb1EEEvNS_9BwdParamsE --------------------------
	.section	.nv.constant0._ZN10layer_norm31ln_parallel_residual_bwd_kernelINS_13Kernel_traitsIf13__nv_bfloat16fS2_fjLj768ELj1ELj4ELj1ELj16ENS_18Kernel_traits_baseILj768EfS2_fS2_fjLj128EEEEELb0ELb1ELb1EEEvNS_9BwdParamsE,"a",@progbits
	.sectionflags	@""
	.align	4
.nv.constant0._ZN10layer_norm31ln_parallel_residual_bwd_kernelINS_13Kernel_traitsIf13__nv_bfloat16fS2_fjLj768ELj1ELj4ELj1ELj16ENS_18Kernel_traits_baseILj768EfS2_fS2_fjLj128EEEEELb0ELb1ELb1EEEvNS_9BwdParamsE:
	.zero		1192


//--------------------- .nv.constant0._ZN10layer_norm31ln_parallel_residual_bwd_kernelINS_13Kernel_traitsIf13__nv_bfloat16fS2_fjLj768ELj1ELj4ELj1ELj16ENS_18Kernel_traits_baseILj768EfS2_fS2_fjLj128EEEEELb1ELb0ELb0EEEvNS_9BwdParamsE --------------------------
	.section	.nv.constant0._ZN10layer_norm31ln_parallel_residual_bwd_kernelINS_13Kernel_traitsIf13__nv_bfloat16fS2_fjLj768ELj1ELj4ELj1ELj16ENS_18Kernel_traits_baseILj768EfS2_fS2_fjLj128EEEEELb1ELb0ELb0EEEvNS_9BwdParamsE,"a",@progbits
	.sectionflags	@""
	.align	4
.nv.constant0._ZN10layer_norm31ln_parallel_residual_bwd_kernelINS_13Kernel_traitsIf13__nv_bfloat16fS2_fjLj768ELj1ELj4ELj1ELj16ENS_18Kernel_traits_baseILj768EfS2_fS2_fjLj128EEEEELb1ELb0ELb0EEEvNS_9BwdParamsE:
	.zero		1192


//--------------------- .nv.constant0._ZN10layer_norm31ln_parallel_residual_bwd_kernelINS_13Kernel_traitsIf13__nv_bfloat16fS2_fjLj768ELj1ELj4ELj1ELj16ENS_18Kernel_traits_baseILj768EfS2_fS2_fjLj128EEEEELb1ELb0ELb1EEEvNS_9BwdParamsE --------------------------
	.section	.nv.constant0._ZN10layer_norm31ln_parallel_residual_bwd_kernelINS_13Kernel_traitsIf13__nv_bfloat16fS2_fjLj768ELj1ELj4ELj1ELj16ENS_18Kernel_traits_baseILj768EfS2_fS2_fjLj128EEEEELb1ELb0ELb1EEEvNS_9BwdParamsE,"a",@progbits
	.sectionflags	@""
	.align	4
.nv.constant0._ZN10layer_norm31ln_parallel_residual_bwd_kernelINS_13Kernel_traitsIf13__nv_bfloat16fS2_fjLj768ELj1ELj4ELj1ELj16ENS_18Kernel_traits_baseILj768EfS2_fS2_fjLj128EEEEELb1ELb0ELb1EEEvNS_9BwdParamsE:
	.zero		1192


//--------------------- .nv.constant0._ZN10layer_norm22ln_bwd_finalize_kernelINS_22Kernel_traits_finalizeILj768Ef13__nv_bfloat16fS2_fjLb0ELj1024ELj4ENS_18Kernel_traits_baseILj768EfS2_fS2_fjLj1024EEEEELb0ELb0EEEvNS_9BwdParamsE --------------------------
	.section	.nv.constant0._ZN10layer_norm22ln_bwd_finalize_kernelINS_22Kernel_traits_finalizeILj768Ef13__nv_bfloat16fS2_fjLb0ELj1024ELj4ENS_18Kernel_traits_baseILj768EfS2_fS2_fjLj1024EEEEELb0ELb0EEEvNS_9BwdParamsE,"a",@progbits
	.sectionflags	@""
	.align	4
.nv.constant0._ZN10layer_norm22ln_bwd_finalize_kernelINS_22Kernel_traits_finalizeILj768Ef13__nv_bfloat16fS2_fjLb0ELj1024ELj4ENS_18Kernel_traits_baseILj768EfS2_fS2_fjLj1024EEEEELb0ELb0EEEvNS_9BwdParamsE:
	.zero		1192


//--------------------- .nv.constant0._ZN10layer_norm40ln_parallel_residual_bwd_finalize_kernelINS_22Kernel_traits_finalizeILj768Ef13__nv_bfloat16fS2_fjLb0ELj1024ELj4ENS_18Kernel_traits_baseILj768EfS2_fS2_fjLj1024EEEEELb0EEEvNS_9BwdParamsE --------------------------
	.section	.nv.constant0._ZN10layer_norm40ln_parallel_residual_bwd_finalize_kernelINS_22Kernel_traits_finalizeILj768Ef13__nv_bfloat16fS2_fjLb0ELj1024ELj4ENS_18Kernel_traits_baseILj768EfS2_fS2_fjLj1024EEEEELb0EEEvNS_9BwdParamsE,"a",@progbits
	.sectionflags	@""
	.align	4
.nv.constant0._ZN10layer_norm40ln_parallel_residual_bwd_finalize_kernelINS_22Kernel_traits_finalizeILj768Ef13__nv_bfloat16fS2_fjLb0ELj1024ELj4ENS_18Kernel_traits_baseILj768EfS2_fS2_fjLj1024EEEEELb0EEEvNS_9BwdParamsE:
	.zero		1192


//--------------------- .nv.constant0._ZN10layer_norm31ln_parallel_residual_bwd_kernelINS_13Kernel_traitsIf13__nv_bfloat16fS2_fjLj768ELj1ELj4ELj1ELj16ENS_18Kernel_traits_baseILj768EfS2_fS2_fjLj128EEEEELb1ELb1ELb0EEEvNS_9BwdParamsE --------------------------
	.section	.nv.constant0._ZN10layer_norm31ln_parallel_residual_bwd_kernelINS_13Kernel_traitsIf13__nv_bfloat16fS2_fjLj768ELj1ELj4ELj1ELj16ENS_18Kernel_traits_baseILj768EfS2_fS2_fjLj128EEEEELb1ELb1ELb0EEEvNS_9BwdParamsE,"a",@progbits
	.sectionflags	@""
	.align	4
.nv.constant0._ZN10layer_norm31ln_parallel_residual_bwd_kernelINS_13Kernel_traitsIf13__nv_bfloat16fS2_fjLj768ELj1ELj4ELj1ELj16ENS_18Kernel_traits_baseILj768EfS2_fS2_fjLj128EEEEELb1ELb1ELb0EEEvNS_9BwdParamsE:
	.zero		1192


//--------------------- .nv.constant0._ZN10layer_norm22ln_bwd_finalize_kernelINS_22Kernel_traits_finalizeILj768Ef13__nv_bfloat16fS2_fjLb0ELj1024ELj4ENS_18Kernel_traits_baseILj768EfS2_fS2_fjLj1024EEEEELb0ELb1EEEvNS_9BwdParamsE --------------------------
	.section	.nv.constant0._ZN10layer_norm22ln_bwd_finalize_kernelINS_22Kernel_traits_finalizeILj768Ef13__nv_bfloat16fS2_fjLb0ELj1024ELj4ENS_18Kernel_traits_baseILj768EfS2_fS2_fjLj1024EEEEELb0ELb1EEEvNS_9BwdParamsE,"a",@progbits
	.sectionflags	@""
	.align	4
.nv.constant0._ZN10layer_norm22ln_bwd_finalize_kernelINS_22Kernel_traits_finalizeILj768Ef13__nv_bfloat16fS2_fjLb0ELj1024ELj4ENS_18Kernel_traits_baseILj768EfS2_fS2_fjLj1024EEEEELb0ELb1EEEvNS_9BwdParamsE:
	.zero		1192


//--------------------- .nv.constant0._ZN10layer_norm40ln_parallel_residual_bwd_finalize_kernelINS_22Kernel_traits_finalizeILj768Ef13__nv_bfloat16fS2_fjLb0ELj1024ELj4ENS_18Kernel_traits_baseILj768EfS2_fS2_fjLj1024EEEEELb1EEEvNS_9BwdParamsE --------------------------
	.section	.nv.constant0._ZN10layer_norm40ln_parallel_residual_bwd_finalize_kernelINS_22Kernel_traits_finalizeILj768Ef13__nv_bfloat16fS2_fjLb0ELj1024ELj4ENS_18Kernel_traits_baseILj768EfS2_fS2_fjLj1024EEEEELb1EEEvNS_9BwdParamsE,"a",@progbits
	.sectionflags	@""
	.align	4
.nv.constant0._ZN10layer_norm40ln_parallel_residual_bwd_finalize_kernelINS_22Kernel_traits_finalizeILj768Ef13__nv_bfloat16fS2_fjLb0ELj1024ELj4ENS_18Kernel_traits_baseILj768EfS2_fS2_fjLj1024EEEEELb1EEEvNS_9BwdParamsE:
	.zero		1192


//--------------------- .nv.constant0._ZN10layer_norm31ln_parallel_residual_bwd_kernelINS_13Kernel_traitsIf13__nv_bfloat16fS2_fjLj768ELj1ELj4ELj1ELj16ENS_18Kernel_traits_baseILj768EfS2_fS2_fjLj128EEEEELb1ELb1ELb1EEEvNS_9BwdParamsE --------------------------
	.section	.nv.constant0._ZN10layer_norm31ln_parallel_residual_bwd_kernelINS_13Kernel_traitsIf13__nv_bfloat16fS2_fjLj768ELj1ELj4ELj1ELj16ENS_18Kernel_traits_baseILj768EfS2_fS2_fjLj128EEEEELb1ELb1ELb1EEEvNS_9BwdParamsE,"a",@progbits
	.sectionflags	@""
	.align	4
.nv.constant0._ZN10layer_norm31ln_parallel_residual_bwd_kernelINS_13Kernel_traitsIf13__nv_bfloat16fS2_fjLj768ELj1ELj4ELj1ELj16ENS_18Kernel_traits_baseILj768EfS2_fS2_fjLj128EEEEELb1ELb1ELb1EEEvNS_9BwdParamsE:
	.zero		1192


//--------------------- .nv.constant0._ZN10layer_norm31ln_parallel_residual_bwd_kernelINS_13Kernel_traitsIf6__halfS2_S2_fjLj768ELj1ELj4ELj1ELj16ENS_18Kernel_traits_baseILj768EfS2_S2_S2_fjLj128EEEEELb0ELb0ELb0EEEvNS_9BwdParamsE --------------------------
	.section	.nv.constant0._ZN10layer_norm31ln_parallel_residual_bwd_kernelINS_13Kernel_traitsIf6__halfS2_S2_fjLj768ELj1ELj4ELj1ELj16ENS_18Kernel_traits_baseILj768EfS2_S2_S2_fjLj128EEEEELb0ELb0ELb0EEEvNS_9BwdParamsE,"a",@progbits
	.sectionflags	@""
	.align	4
.nv.constant0._ZN10layer_norm31ln_parallel_residual_bwd_kernelINS_13Kernel_traitsIf6__halfS2_S2_fjLj768ELj1ELj4ELj1ELj16ENS_18Kernel_traits_baseILj768EfS2_S2_S2_fjLj128EEEEELb0ELb0ELb0EEEvNS_9BwdParamsE:
	.zero		1192


//--------------------- .nv.constant0._ZN10layer_norm31ln_parallel_residual_bwd_kernelINS_13Kernel_traitsIf6__halfS2_S2_fjLj768ELj1ELj4ELj1ELj16ENS_18Kernel_traits_baseILj768EfS2_S2_S2_fjLj128EEEEELb0ELb0ELb1EEEvNS_9BwdParamsE --------------------------
	.section	.nv.constant0._ZN10layer_norm31ln_parallel_residual_bwd_kernelINS_13Kernel_traitsIf6__halfS2_S2_fjLj768ELj1ELj4ELj1ELj16ENS_18Kernel_traits_baseILj768EfS2_S2_S2_fjLj128EEEEELb0ELb0ELb1EEEvNS_9BwdParamsE,"a",@progbits
	.sectionflags	@""
	.align	4
.nv.constant0._ZN10layer_norm31ln_parallel_residual_bwd_kernelINS_13Kernel_traitsIf6__halfS2_S2_fjLj768ELj1ELj4ELj1ELj16ENS_18Kernel_traits_baseILj768EfS2_S2_S2_fjLj128EEEEELb0ELb0ELb1EEEvNS_9BwdParamsE:
	.zero		1192


//--------------------- .nv.constant0._ZN10layer_norm31ln_parallel_residual_bwd_kernelINS_13Kernel_traitsIf6__halfS2_S2_fjLj768ELj1ELj4ELj1ELj16ENS_18Kernel_traits_baseILj768EfS2_S2_S2_fjLj128EEEEELb0ELb1ELb0EEEvNS_9BwdParamsE --------------------------
	.section	.nv.constant0._ZN10layer_norm31ln_parallel_residual_bwd_kernelINS_13Kernel_traitsIf6__halfS2_S2_fjLj768ELj1ELj4ELj1ELj16ENS_18Kernel_traits_baseILj768EfS2_S2_S2_fjLj128EEEEELb0ELb1ELb0EEEvNS_9BwdParamsE,"a",@progbits
	.sectionflags	@""
	.align	4
.nv.constant0._ZN10layer_norm31ln_parallel_residual_bwd_kernelINS_13Kernel_traitsIf6__halfS2_S2_fjLj768ELj1ELj4ELj1ELj16ENS_18Kernel_traits_baseILj768EfS2_S2_S2_fjLj128EEEEELb0ELb1ELb0EEEvNS_9BwdParamsE:
	.zero		1192


//--------------------- .nv.constant0._ZN10layer_norm31ln_parallel_residual_bwd_kernelINS_13Kernel_traitsIf6__halfS2_S2_fjLj768ELj1ELj4ELj1ELj16ENS_18Kernel_traits_baseILj768EfS2_S2_S2_fjLj128EEEEELb0ELb1ELb1EEEvNS_9BwdParamsE --------------------------
	.section	.nv.constant0._ZN10layer_norm31ln_parallel_residual_bwd_kernelINS_13Kernel_traitsIf6__halfS2_S2_fjLj768ELj1ELj4ELj1ELj16ENS_18Kernel_traits_baseILj768EfS2_S2_S2_fjLj128EEEEELb0ELb1ELb1EEEvNS_9BwdParamsE,"a",@progbits
	.sectionflags	@""
	.align	4
.nv.constant0._ZN10layer_norm31ln_parallel_residual_bwd_kernelINS_13Kernel_traitsIf6__halfS2_S2_fjLj768ELj1ELj4ELj1ELj16ENS_18Kernel_traits_baseILj768EfS2_S2_S2_fjLj128EEEEELb0ELb1ELb1EEEvNS_9BwdParamsE:
	.zero		1192


//--------------------- .nv.constant0._ZN10layer_norm31ln_parallel_residual_bwd_kernelINS_13Kernel_traitsIf6__halfS2_S2_fjLj768ELj1ELj4ELj1ELj16ENS_18Kernel_traits_baseILj768EfS2_S2_S2_fjLj128EEEEELb1ELb0ELb0EEEvNS_9BwdParamsE --------------------------
	.section	.nv.constant0._ZN10layer_norm31ln_parallel_residual_bwd_kernelINS_13Kernel_traitsIf6__halfS2_S2_fjLj768ELj1ELj4ELj1ELj16ENS_18Kernel_traits_baseILj768EfS2_S2_S2_fjLj128EEEEELb1ELb0ELb0EEEvNS_9BwdParamsE,"a",@progbits
	.sectionflags	@""
	.align	4
.nv.constant0._ZN10layer_norm31ln_parallel_residual_bwd_kernelINS_13Kernel_traitsIf6__halfS2_S2_fjLj768ELj1ELj4ELj1ELj16ENS_18Kernel_traits_baseILj768EfS2_S2_S2_fjLj128EEEEELb1ELb0ELb0EEEvNS_9BwdParamsE:
	.zero		1192


//--------------------- .nv.constant0._ZN10layer_norm31ln_parallel_residual_bwd_kernelINS_13Kernel_traitsIf6__halfS2_S2_fjLj768ELj1ELj4ELj1ELj16ENS_18Kernel_traits_baseILj768EfS2_S2_S2_fjLj128EEEEELb1ELb0ELb1EEEvNS_9BwdParamsE --------------------------
	.section	.nv.constant0._ZN10layer_norm31ln_parallel_residual_bwd_kernelINS_13Kernel_traitsIf6__halfS2_S2_fjLj768ELj1ELj4ELj1ELj16ENS_18Kernel_traits_baseILj768EfS2_S2_S2_fjLj128EEEEELb1ELb0ELb1EEEvNS_9BwdParamsE,"a",@progbits
	.sectionflags	@""
	.align	4
.nv.constant0._ZN10layer_norm31ln_parallel_residual_bwd_kernelINS_13Kernel_traitsIf6__halfS2_S2_fjLj768ELj1ELj4ELj1ELj16ENS_18Kernel_traits_baseILj768EfS2_S2_S2_fjLj128EEEEELb1ELb0ELb1EEEvNS_9BwdParamsE:
	.zero		1192


//--------------------- .nv.constant0._ZN10layer_norm22ln_bwd_finalize_kernelINS_22Kernel_traits_finalizeILj768Ef6__halfS2_S2_fjLb0ELj1024ELj4ENS_18Kernel_traits_baseILj768EfS2_S2_S2_fjLj1024EEEEELb0ELb0EEEvNS_9BwdParamsE --------------------------
	.section	.nv.constant0._ZN10layer_norm22ln_bwd_finalize_kernelINS_22Kernel_traits_finalizeILj768Ef6__halfS2_S2_fjLb0ELj1024ELj4ENS_18Kernel_traits_baseILj768EfS2_S2_S2_fjLj1024EEEEELb0ELb0EEEvNS_9BwdParamsE,"a",@progbits
	.sectionflags	@""
	.align	4
.nv.constant0._ZN10layer_norm22ln_bwd_finalize_kernelINS_22Kernel_traits_finalizeILj768Ef6__halfS2_S2_fjLb0ELj1024ELj4ENS_18Kernel_traits_baseILj768EfS2_S2_S2_fjLj1024EEEEELb0ELb0EEEvNS_9BwdParamsE:
	.zero		1192


//--------------------- .nv.constant0._ZN10layer_norm40ln_parallel_residual_bwd_finalize_kernelINS_22Kernel_traits_finalizeILj768Ef6__halfS2_S2_fjLb0ELj1024ELj4ENS_18Kernel_traits_baseILj768EfS2_S2_S2_fjLj1024EEEEELb0EEEvNS_9BwdParamsE --------------------------
	.section	.nv.constant0._ZN10layer_norm40ln_parallel_residual_bwd_finalize_kernelINS_22Kernel_traits_finalizeILj768Ef6__halfS2_S2_fjLb0ELj1024ELj4ENS_18Kernel_traits_baseILj768EfS2_S2_S2_fjLj1024EEEEELb0EEEvNS_9BwdParamsE,"a",@progbits
	.sectionflags	@""
	.align	4
.nv.constant0._ZN10layer_norm40ln_parallel_residual_bwd_finalize_kernelINS_22Kernel_traits_finalizeILj768Ef6__halfS2_S2_fjLb0ELj1024ELj4ENS_18Kernel_traits_baseILj768EfS2_S2_S2_fjLj1024EEEEELb0EEEvNS_9BwdParamsE:
	.zero		1192


//--------------------- .nv.constant0._ZN10layer_norm31ln_parallel_residual_bwd_kernelINS_13Kernel_traitsIf6__halfS2_S2_fjLj768ELj1ELj4ELj1ELj16ENS_18Kernel_traits_baseILj768EfS2_S2_S2_fjLj128EEEEELb1ELb1ELb0EEEvNS_9BwdParamsE --------------------------
	.section	.nv.constant0._ZN10layer_norm31ln_parallel_residual_bwd_kernelINS_13Kernel_traitsIf6__halfS2_S2_fjLj768ELj1ELj4ELj1ELj16ENS_18Kernel_traits_baseILj768EfS2_S2_S2_fjLj128EEEEELb1ELb1ELb0EEEvNS_9BwdParamsE,"a",@progbits
	.sectionflags	@""
	.align	4
.nv.constant0._ZN10layer_norm31ln_parallel_residual_bwd_kernelINS_13Kernel_traitsIf6__halfS2_S2_fjLj768ELj1ELj4ELj1ELj16ENS_18Kernel_traits_baseILj768EfS2_S2_S2_fjLj128EEEEELb1ELb1ELb0EEEvNS_9BwdParamsE:
	.zero		1192


//--------------------- .nv.constant0._ZN10layer_norm22ln_bwd_finalize_kernelINS_22Kernel_traits_finalizeILj768Ef6__halfS2_S2_fjLb0ELj1024ELj4ENS_18Kernel_traits_baseILj768EfS2_S2_S2_fjLj1024EEEEELb0ELb1EEEvNS_9BwdParamsE --------------------------
	.section	.nv.constant0._ZN10layer_norm22ln_bwd_finalize_kernelINS_22Kernel_traits_finalizeILj768Ef6__halfS2_S2_fjLb0ELj1024ELj4ENS_18Kernel_traits_baseILj768EfS2_S2_S2_fjLj1024EEEEELb0ELb1EEEvNS_9BwdParamsE,"a",@progbits
	.sectionflags	@""
	.align	4
.nv.constant0._ZN10layer_norm22ln_bwd_finalize_kernelINS_22Kernel_traits_finalizeILj768Ef6__halfS2_S2_fjLb0ELj1024ELj4ENS_18Kernel_traits_baseILj768EfS2_S2_S2_fjLj1024EEEEELb0ELb1EEEvNS_9BwdParamsE:
	.zero		1192


//--------------------- .nv.constant0._ZN10layer_norm40ln_parallel_residual_bwd_finalize_kernelINS_22Kernel_traits_finalizeILj768Ef6__halfS2_S2_fjLb0ELj1024ELj4ENS_18Kernel_traits_baseILj768EfS2_S2_S2_fjLj1024EEEEELb1EEEvNS_9BwdParamsE --------------------------
	.section	.nv.constant0._ZN10layer_norm40ln_parallel_residual_bwd_finalize_kernelINS_22Kernel_traits_finalizeILj768Ef6__halfS2_S2_fjLb0ELj1024ELj4ENS_18Kernel_traits_baseILj768EfS2_S2_S2_fjLj1024EEEEELb1EEEvNS_9BwdParamsE,"a",@progbits
	.sectionflags	@""
	.align	4
.nv.constant0._ZN10layer_norm40ln_parallel_residual_bwd_finalize_kernelINS_22Kernel_traits_finalizeILj768Ef6__halfS2_S2_fjLb0ELj1024ELj4ENS_18Kernel_traits_baseILj768EfS2_S2_S2_fjLj1024EEEEELb1EEEvNS_9BwdParamsE:
	.zero		1192


//--------------------- .nv.constant0._ZN10layer_norm31ln_parallel_residual_bwd_kernelINS_13Kernel_traitsIf6__halfS2_S2_fjLj768ELj1ELj4ELj1ELj16ENS_18Kernel_traits_baseILj768EfS2_S2_S2_fjLj128EEEEELb1ELb1ELb1EEEvNS_9BwdParamsE --------------------------
	.section	.nv.constant0._ZN10layer_norm31ln_parallel_residual_bwd_kernelINS_13Kernel_traitsIf6__halfS2_S2_fjLj768ELj1ELj4ELj1ELj16ENS_18Kernel_traits_baseILj768EfS2_S2_S2_fjLj128EEEEELb1ELb1ELb1EEEvNS_9BwdParamsE,"a",@progbits
	.sectionflags	@""
	.align	4
.nv.constant0._ZN10layer_norm31ln_parallel_residual_bwd_kernelINS_13Kernel_traitsIf6__halfS2_S2_fjLj768ELj1ELj4ELj1ELj16ENS_18Kernel_traits_baseILj768EfS2_S2_S2_fjLj128EEEEELb1ELb1ELb1EEEvNS_9BwdParamsE:
	.zero		1192


//--------------------- .nv.constant0._ZN10layer_norm31ln_parallel_residual_bwd_kernelINS_13Kernel_traitsI6__halfS2_fS2_fjLj768ELj1ELj4ELj1ELj16ENS_18Kernel_traits_baseILj768ES2_S2_fS2_fjLj128EEEEELb0ELb0ELb0EEEvNS_9BwdParamsE --------------------------
	.section	.nv.constant0._ZN10layer_norm31ln_parallel_residual_bwd_kernelINS_13Kernel_traitsI6__halfS2_fS2_fjLj768ELj1ELj4ELj1ELj16ENS_18Kernel_traits_baseILj768ES2_S2_fS2_fjLj128EEEEELb0ELb0ELb0EEEvNS_9BwdParamsE,"a",@progbits
	.sectionflags	@""
	.align	4
.nv.constant0._ZN10layer_norm31ln_parallel_residual_bwd_kernelINS_13Kernel_traitsI6__halfS2_fS2_fjLj768ELj1ELj4ELj1ELj16ENS_18Kernel_traits_baseILj768ES2_S2_fS2_fjLj128EEEEELb0ELb0ELb0EEEvNS_9BwdParamsE:
	.zero		1192


//--------------------- .nv.constant0._ZN10layer_norm31ln_parallel_residual_bwd_kernelINS_13Kernel_traitsI6__halfS2_fS2_fjLj768ELj1ELj4ELj1ELj16ENS_18Kernel_traits_baseILj768ES2_S2_fS2_fjLj128EEEEELb0ELb0ELb1EEEvNS_9BwdParamsE --------------------------
	.section	.nv.constant0._ZN10layer_norm31ln_parallel_residual_bwd_kernelINS_13Kernel_traitsI6__halfS2_fS2_fjLj768ELj1ELj4ELj1ELj16ENS_18Kernel_traits_baseILj768ES2_S2_fS2_fjLj128EEEEELb0ELb0ELb1EEEvNS_9BwdParamsE,"a",@progbits
	.sectionflags	@""
	.align	4
.nv.constant0._ZN10layer_norm31ln_parallel_residual_bwd_kernelINS_13Kernel_traitsI6__halfS2_fS2_fjLj768ELj1ELj4ELj1ELj16ENS_18Kernel_traits_baseILj768ES2_S2_fS2_fjLj128EEEEELb0ELb0ELb1EEEvNS_9BwdParamsE:
	.zero		1192


//--------------------- .nv.constant0._ZN10layer_norm31ln_parallel_residual_bwd_kernelINS_13Kernel_traitsI6__halfS2_fS2_fjLj768ELj1ELj4ELj1ELj16ENS_18Kernel_traits_baseILj768ES2_S2_fS2_fjLj128EEEEELb0ELb1ELb0EEEvNS_9BwdParamsE --------------------------
	.section	.nv.constant0._ZN10layer_norm31ln_parallel_residual_bwd_kernelINS_13Kernel_traitsI6__halfS2_fS2_fjLj768ELj1ELj4ELj1ELj16ENS_18Kernel_traits_baseILj768ES2_S2_fS2_fjLj128EEEEELb0ELb1ELb0EEEvNS_9BwdParamsE,"a",@progbits
	.sectionflags	@""
	.align	4
.nv.constant0._ZN10layer_norm31ln_parallel_residual_bwd_kernelINS_13Kernel_traitsI6__halfS2_fS2_fjLj768ELj1ELj4ELj1ELj16ENS_18Kernel_traits_baseILj768ES2_S2_fS2_fjLj128EEEEELb0ELb1ELb0EEEvNS_9BwdParamsE:
	.zero		1192


//--------------------- .nv.constant0._ZN10layer_norm31ln_parallel_residual_bwd_kernelINS_13Kernel_traitsI6__halfS2_fS2_fjLj768ELj1ELj4ELj1ELj16ENS_18Kernel_traits_baseILj768ES2_S2_fS2_fjLj128EEEEELb0ELb1ELb1EEEvNS_9BwdParamsE --------------------------
	.section	.nv.constant0._ZN10layer_norm31ln_parallel_residual_bwd_kernelINS_13Kernel_traitsI6__halfS2_fS2_fjLj768ELj1ELj4ELj1ELj16ENS_18Kernel_traits_baseILj768ES2_S2_fS2_fjLj128EEEEELb0ELb1ELb1EEEvNS_9BwdParamsE,"a",@progbits
	.sectionflags	@""
	.align	4
.nv.constant0._ZN10layer_norm31ln_parallel_residual_bwd_kernelINS_13Kernel_traitsI6__halfS2_fS2_fjLj768ELj1ELj4ELj1ELj16ENS_18Kernel_traits_baseILj768ES2_S2_fS2_fjLj128EEEEELb0ELb1ELb1EEEvNS_9BwdParamsE:
	.zero		1192


//--------------------- .nv.constant0._ZN10layer_norm31ln_parallel_residual_bwd_kernelINS_13Kernel_traitsI6__halfS2_fS2_fjLj768ELj1ELj4ELj1ELj16ENS_18Kernel_traits_baseILj768ES2_S2_fS2_fjLj128EEEEELb1ELb0ELb0EEEvNS_9BwdParamsE --------------------------
	.section	.nv.constant0._ZN10layer_norm31ln_parallel_residual_bwd_kernelINS_13Kernel_traitsI6__halfS2_fS2_fjLj768ELj1ELj4ELj1ELj16ENS_18Kernel_traits_baseILj768ES2_S2_fS2_fjLj128EEEEELb1ELb0ELb0EEEvNS_9BwdParamsE,"a",@progbits
	.sectionflags	@""
	.align	4
.nv.constant0._ZN10layer_norm31ln_parallel_residual_bwd_kernelINS_13Kernel_traitsI6__halfS2_fS2_fjLj768ELj1ELj4ELj1ELj16ENS_18Kernel_traits_baseILj768ES2_S2_fS2_fjLj128EEEEELb1ELb0ELb0EEEvNS_9BwdParamsE:
	.zero		1192


//--------------------- .nv.constant0._ZN10layer_norm31ln_parallel_residual_bwd_kernelINS_13Kernel_traitsI6__halfS2_fS2_fjLj768ELj1ELj4ELj1ELj16ENS_18Kernel_traits_baseILj768ES2_S2_fS2_fjLj128EEEEELb1ELb0ELb1EEEvNS_9BwdParamsE --------------------------
	.section	.nv.constant0._ZN10layer_norm31ln_parallel_residual_bwd_kernelINS_13Kernel_traitsI6__halfS2_fS2_fjLj768ELj1ELj4ELj1ELj16ENS_18Kernel_traits_baseILj768ES2_S2_fS2_fjLj128EEEEELb1ELb0ELb1EEEvNS_9BwdParamsE,"a",@progbits
	.sectionflags	@""
	.align	4
.nv.constant0._ZN10layer_norm31ln_parallel_residual_bwd_kernelINS_13Kernel_traitsI6__halfS2_fS2_fjLj768ELj1ELj4ELj1ELj16ENS_18Kernel_traits_baseILj768ES2_S2_fS2_fjLj128EEEEELb1ELb0ELb1EEEvNS_9BwdParamsE:
	.zero		1192


//--------------------- .nv.constant0._ZN10layer_norm22ln_bwd_finalize_kernelINS_22Kernel_traits_finalizeILj768E6__halfS2_fS2_fjLb0ELj1024ELj4ENS_18Kernel_traits_baseILj768ES2_S2_fS2_fjLj1024EEEEELb0ELb0EEEvNS_9BwdParamsE --------------------------
	.section	.nv.constant0._ZN10layer_norm22ln_bwd_finalize_kernelINS_22Kernel_traits_finalizeILj768E6__halfS2_fS2_fjLb0ELj1024ELj4ENS_18Kernel_traits_baseILj768ES2_S2_fS2_fjLj1024EEEEELb0ELb0EEEvNS_9BwdParamsE,"a",@progbits
	.sectionflags	@""
	.align	4
.nv.constant0._ZN10layer_norm22ln_bwd_finalize_kernelINS_22Kernel_traits_finalizeILj768E6__halfS2_fS2_fjLb0ELj1024ELj4ENS_18Kernel_traits_baseILj768ES2_S2_fS2_fjLj1024EEEEELb0ELb0EEEvNS_9BwdParamsE:
	.zero		1192


//--------------------- .nv.constant0._ZN10layer_norm40ln_parallel_residual_bwd_finalize_kernelINS_22Kernel_traits_finalizeILj768E6__halfS2_fS2_fjLb0ELj1024ELj4ENS_18Kernel_traits_baseILj768ES2_S2_fS2_fjLj1024EEEEELb0EEEvNS_9BwdParamsE --------------------------
	.section	.nv.constant0._ZN10layer_norm40ln_parallel_residual_bwd_finalize_kernelINS_22Kernel_traits_finalizeILj768E6__halfS2_fS2_fjLb0ELj1024ELj4ENS_18Kernel_traits_baseILj768ES2_S2_fS2_fjLj1024EEEEELb0EEEvNS_9BwdParamsE,"a",@progbits
	.sectionflags	@""
	.align	4
.nv.constant0._ZN10layer_norm40ln_parallel_residual_bwd_finalize_kernelINS_22Kernel_traits_finalizeILj768E6__halfS2_fS2_fjLb0ELj1024ELj4ENS_18Kernel_traits_baseILj768ES2_S2_fS2_fjLj1024EEEEELb0EEEvNS_9BwdParamsE:
	.zero		1192


//--------------------- .nv.constant0._ZN10layer_norm31ln_parallel_residual_bwd_kernelINS_13Kernel_traitsI6__halfS2_fS2_fjLj768ELj1ELj4ELj1ELj16ENS_18Kernel_traits_baseILj768ES2_S2_fS2_fjLj128EEEEELb1ELb1ELb0EEEvNS_9BwdParamsE --------------------------
	.section	.nv.constant0._ZN10layer_norm31ln_parallel_residual_bwd_kernelINS_13Kernel_traitsI6__halfS2_fS2_fjLj768ELj1ELj4ELj1ELj16ENS_18Kernel_traits_baseILj768ES2_S2_fS2_fjLj128EEEEELb1ELb1ELb0EEEvNS_9BwdParamsE,"a",@progbits
	.sectionflags	@""
	.align	4
.nv.constant0._ZN10layer_norm31ln_parallel_residual_bwd_kernelINS_13Kernel_traitsI6__halfS2_fS2_fjLj768ELj1ELj4ELj1ELj16ENS_18Kernel_traits_baseILj768ES2_S2_fS2_fjLj128EEEEELb1ELb1ELb0EEEvNS_9BwdParamsE:
	.zero		1192


//--------------------- .nv.constant0._ZN10layer_norm22ln_bwd_finalize_kernelINS_22Kernel_traits_finalizeILj768E6__halfS2_fS2_fjLb0ELj1024ELj4ENS_18Kernel_traits_baseILj768ES2_S2_fS2_fjLj1024EEEEELb0ELb1EEEvNS_9BwdParamsE --------------------------
	.section	.nv.constant0._ZN10layer_norm22ln_bwd_finalize_kernelINS_22Kernel_traits_finalizeILj768E6__halfS2_fS2_fjLb0ELj1024ELj4ENS_18Kernel_traits_baseILj768ES2_S2_fS2_fjLj1024EEEEELb0ELb1EEEvNS_9BwdParamsE,"a",@progbits
	.sectionflags	@""
	.align	4
.nv.constant0._ZN10layer_norm22ln_bwd_finalize_kernelINS_22Kernel_traits_finalizeILj768E6__halfS2_fS2_fjLb0ELj1024ELj4ENS_18Kernel_traits_baseILj768ES2_S2_fS2_fjLj1024EEEEELb0ELb1EEEvNS_9BwdParamsE:
	.zero		1192


//--------------------- .nv.constant0._ZN10layer_norm40ln_parallel_residual_bwd_finalize_kernelINS_22Kernel_traits_finalizeILj768E6__halfS2_fS2_fjLb0ELj1024ELj4ENS_18Kernel_traits_baseILj768ES2_S2_fS2_fjLj1024EEEEELb1EEEvNS_9BwdParamsE --------------------------
	.section	.nv.constant0._ZN10layer_norm40ln_parallel_residual_bwd_finalize_kernelINS_22Kernel_traits_finalizeILj768E6__halfS2_fS2_fjLb0ELj1024ELj4ENS_18Kernel_traits_baseILj768ES2_S2_fS2_fjLj1024EEEEELb1EEEvNS_9BwdParamsE,"a",@progbits
	.sectionflags	@""
	.align	4
.nv.constant0._ZN10layer_norm40ln_parallel_residual_bwd_finalize_kernelINS_22Kernel_traits_finalizeILj768E6__halfS2_fS2_fjLb0ELj1024ELj4ENS_18Kernel_traits_baseILj768ES2_S2_fS2_fjLj1024EEEEELb1EEEvNS_9BwdParamsE:
	.zero		1192


//--------------------- .nv.constant0._ZN10layer_norm31ln_parallel_residual_bwd_kernelINS_13Kernel_traitsI6__halfS2_fS2_fjLj768ELj1ELj4ELj1ELj16ENS_18Kernel_traits_baseILj768ES2_S2_fS2_fjLj128EEEEELb1ELb1ELb1EEEvNS_9BwdParamsE --------------------------
	.section	.nv.constant0._ZN10layer_norm31ln_parallel_residual_bwd_kernelINS_13Kernel_traitsI6__halfS2_fS2_fjLj768ELj1ELj4ELj1ELj16ENS_18Kernel_traits_baseILj768ES2_S2_fS2_fjLj128EEEEELb1ELb1ELb1EEEvNS_9BwdParamsE,"a",@progbits
	.sectionflags	@""
	.align	4
.nv.constant0._ZN10layer_norm31ln_parallel_residual_bwd_kernelINS_13Kernel_traitsI6__halfS2_fS2_fjLj768ELj1ELj4ELj1ELj16ENS_18Kernel_traits_baseILj768ES2_S2_fS2_fjLj128EEEEELb1ELb1ELb1EEEvNS_9BwdParamsE:
	.zero		1192


//--------------------- .nv.constant0._ZN10layer_norm31ln_parallel_residual_bwd_kernelINS_13Kernel_traitsIf6__halffS2_fjLj768ELj1ELj4ELj1ELj16ENS_18Kernel_traits_baseILj768EfS2_fS2_fjLj128EEEEELb0ELb0ELb0EEEvNS_9BwdParamsE --------------------------
	.section	.nv.constant0._ZN10layer_norm31ln_parallel_residual_bwd_kernelINS_13Kernel_traitsIf6__halffS2_fjLj768ELj1ELj4ELj1ELj16ENS_18Kernel_traits_baseILj768EfS2_fS2_fjLj128EEEEELb0ELb0ELb0EEEvNS_9BwdParamsE,"a",@progbits
	.sectionflags	@""
	.align	4
.nv.constant0._ZN10layer_norm31ln_parallel_residual_bwd_kernelINS_13Kernel_traitsIf6__halffS2_fjLj768ELj1ELj4ELj1ELj16ENS_18Kernel_traits_baseILj768EfS2_fS2_fjLj128EEEEELb0ELb0ELb0EEEvNS_9BwdParamsE:
	.zero		1192


//--------------------- .nv.constant0._ZN10layer_norm31ln_parallel_residual_bwd_kernelINS_13Kernel_traitsIf6__halffS2_fjLj768ELj1ELj4ELj1ELj16ENS_18Kernel_traits_baseILj768EfS2_fS2_fjLj128EEEEELb0ELb0ELb1EEEvNS_9BwdParamsE --------------------------
	.section	.nv.constant0._ZN10layer_norm31ln_parallel_residual_bwd_kernelINS_13Kernel_traitsIf6__halffS2_fjLj768ELj1ELj4ELj1ELj16ENS_18Kernel_traits_baseILj768EfS2_fS2_fjLj128EEEEELb0ELb0ELb1EEEvNS_9BwdParamsE,"a",@progbits
	.sectionflags	@""
	.align	4
.nv.constant0._ZN10layer_norm31ln_parallel_residual_bwd_kernelINS_13Kernel_traitsIf6__halffS2_fjLj768ELj1ELj4ELj1ELj16ENS_18Kernel_traits_baseILj768EfS2_fS2_fjLj128EEEEELb0ELb0ELb1EEEvNS_9BwdParamsE:
	.zero		1192


//--------------------- .nv.constant0._ZN10layer_norm31ln_parallel_residual_bwd_kernelINS_13Kernel_traitsIf6__halffS2_fjLj768ELj1ELj4ELj1ELj16ENS_18Kernel_traits_baseILj768EfS2_fS2_fjLj128EEEEELb0ELb1ELb0EEEvNS_9BwdParamsE --------------------------
	.section	.nv.constant0._ZN10layer_norm31ln_parallel_residual_bwd_kernelINS_13Kernel_traitsIf6__halffS2_fjLj768ELj1ELj4ELj1ELj16ENS_18Kernel_traits_baseILj768EfS2_fS2_fjLj128EEEEELb0ELb1ELb0EEEvNS_9BwdParamsE,"a",@progbits
	.sectionflags	@""
	.align	4
.nv.constant0._ZN10layer_norm31ln_parallel_residual_bwd_kernelINS_13Kernel_traitsIf6__halffS2_fjLj768ELj1ELj4ELj1ELj16ENS_18Kernel_traits_baseILj768EfS2_fS2_fjLj128EEEEELb0ELb1ELb0EEEvNS_9BwdParamsE:
	.zero		1192


//--------------------- .nv.constant0._ZN10layer_norm31ln_parallel_residual_bwd_kernelINS_13Kernel_traitsIf6__halffS2_fjLj768ELj1ELj4ELj1ELj16ENS_18Kernel_traits_baseILj768EfS2_fS2_fjLj128EEEEELb0ELb1ELb1EEEvNS_9BwdParamsE --------------------------
	.section	.nv.constant0._ZN10layer_norm31ln_parallel_residual_bwd_kernelINS_13Kernel_traitsIf6__halffS2_fjLj768ELj1ELj4ELj1ELj16ENS_18Kernel_traits_baseILj768EfS2_fS2_fjLj128EEEEELb0ELb1ELb1EEEvNS_9BwdParamsE,"a",@progbits
	.sectionflags	@""
	.align	4
.nv.constant0._ZN10layer_norm31ln_parallel_residual_bwd_kernelINS_13Kernel_traitsIf6__halffS2_fjLj768ELj1ELj4ELj1ELj16ENS_18Kernel_traits_baseILj768EfS2_fS2_fjLj128EEEEELb0ELb1ELb1EEEvNS_9BwdParamsE:
	.zero		1192


//--------------------- .nv.constant0._ZN10layer_norm31ln_parallel_residual_bwd_kernelINS_13Kernel_traitsIf6__halffS2_fjLj768ELj1ELj4ELj1ELj16ENS_18Kernel_traits_baseILj768EfS2_fS2_fjLj128EEEEELb1ELb0ELb0EEEvNS_9BwdParamsE --------------------------
	.section	.nv.constant0._ZN10layer_norm31ln_parallel_residual_bwd_kernelINS_13Kernel_traitsIf6__halffS2_fjLj768ELj1ELj4ELj1ELj16ENS_18Kernel_traits_baseILj768EfS2_fS2_fjLj128EEEEELb1ELb0ELb0EEEvNS_9BwdParamsE,"a",@progbits
	.sectionflags	@""
	.align	4
.nv.constant0._ZN10layer_norm31ln_parallel_residual_bwd_kernelINS_13Kernel_traitsIf6__halffS2_fjLj768ELj1ELj4ELj1ELj16ENS_18Kernel_traits_baseILj768EfS2_fS2_fjLj128EEEEELb1ELb0ELb0EEEvNS_9BwdParamsE:
	.zero		1192


//--------------------- .nv.constant0._ZN10layer_norm31ln_parallel_residual_bwd_kernelINS_13Kernel_traitsIf6__halffS2_fjLj768ELj1ELj4ELj1ELj16ENS_18Kernel_traits_baseILj768EfS2_fS2_fjLj128EEEEELb1ELb0ELb1EEEvNS_9BwdParamsE --------------------------
	.section	.nv.constant0._ZN10layer_norm31ln_parallel_residual_bwd_kernelINS_13Kernel_traitsIf6__halffS2_fjLj768ELj1ELj4ELj1ELj16ENS_18Kernel_traits_baseILj768EfS2_fS2_fjLj128EEEEELb1ELb0ELb1EEEvNS_9BwdParamsE,"a",@progbits
	.sectionflags	@""
	.align	4
.nv.constant0._ZN10layer_norm31ln_parallel_residual_bwd_kernelINS_13Kernel_traitsIf6__halffS2_fjLj768ELj1ELj4ELj1ELj16ENS_18Kernel_traits_baseILj768EfS2_fS2_fjLj128EEEEELb1ELb0ELb1EEEvNS_9BwdParamsE:
	.zero		1192


//--------------------- .nv.constant0._ZN10layer_norm22ln_bwd_finalize_kernelINS_22Kernel_traits_finalizeILj768Ef6__halffS2_fjLb0ELj1024ELj4ENS_18Kernel_traits_baseILj768EfS2_fS2_fjLj1024EEEEELb0ELb0EEEvNS_9BwdParamsE --------------------------
	.section	.nv.constant0._ZN10layer_norm22ln_bwd_finalize_kernelINS_22Kernel_traits_finalizeILj768Ef6__halffS2_fjLb0ELj1024ELj4ENS_18Kernel_traits_baseILj768EfS2_fS2_fjLj1024EEEEELb0ELb0EEEvNS_9BwdParamsE,"a",@progbits
	.sectionflags	@""
	.align	4
.nv.constant0._ZN10layer_norm22ln_bwd_finalize_kernelINS_22Kernel_traits_finalizeILj768Ef6__halffS2_fjLb0ELj1024ELj4ENS_18Kernel_traits_baseILj768EfS2_fS2_fjLj1024EEEEELb0ELb0EEEvNS_9BwdParamsE:
	.zero		1192


//--------------------- .nv.constant0._ZN10layer_norm40ln_parallel_residual_bwd_finalize_kernelINS_22Kernel_traits_finalizeILj768Ef6__halffS2_fjLb0ELj1024ELj4ENS_18Kernel_traits_baseILj768EfS2_fS2_fjLj1024EEEEELb0EEEvNS_9BwdParamsE --------------------------
	.section	.nv.constant0._ZN10layer_norm40ln_parallel_residual_bwd_finalize_kernelINS_22Kernel_traits_finalizeILj768Ef6__halffS2_fjLb0ELj1024ELj4ENS_18Kernel_traits_baseILj768EfS2_fS2_fjLj1024EEEEELb0EEEvNS_9BwdParamsE,"a",@progbits
	.sectionflags	@""
	.align	4
.nv.constant0._ZN10layer_norm40ln_parallel_residual_bwd_finalize_kernelINS_22Kernel_traits_finalizeILj768Ef6__halffS2_fjLb0ELj1024ELj4ENS_18Kernel_traits_baseILj768EfS2_fS2_fjLj1024EEEEELb0EEEvNS_9BwdParamsE:
	.zero		1192


//--------------------- .nv.constant0._ZN10layer_norm31ln_parallel_residual_bwd_kernelINS_13Kernel_traitsIf6__halffS2_fjLj768ELj1ELj4ELj1ELj16ENS_18Kernel_traits_baseILj768EfS2_fS2_fjLj128EEEEELb1ELb1ELb0EEEvNS_9BwdParamsE --------------------------
	.section	.nv.constant0._ZN10layer_norm31ln_parallel_residual_bwd_kernelINS_13Kernel_traitsIf6__halffS2_fjLj768ELj1ELj4ELj1ELj16ENS_18Kernel_traits_baseILj768EfS2_fS2_fjLj128EEEEELb1ELb1ELb0EEEvNS_9BwdParamsE,"a",@progbits
	.sectionflags	@""
	.align	4
.nv.constant0._ZN10layer_norm31ln_parallel_residual_bwd_kernelINS_13Kernel_traitsIf6__halffS2_fjLj768ELj1ELj4ELj1ELj16ENS_18Kernel_traits_baseILj768EfS2_fS2_fjLj128EEEEELb1ELb1ELb0EEEvNS_9BwdParamsE:
	.zero		1192


//--------------------- .nv.constant0._ZN10layer_norm22ln_bwd_finalize_kernelINS_22Kernel_traits_finalizeILj768Ef6__halffS2_fjLb0ELj1024ELj4ENS_18Kernel_traits_baseILj768EfS2_fS2_fjLj1024EEEEELb0ELb1EEEvNS_9BwdParamsE --------------------------
	.section	.nv.constant0._ZN10layer_norm22ln_bwd_finalize_kernelINS_22Kernel_traits_finalizeILj768Ef6__halffS2_fjLb0ELj1024ELj4ENS_18Kernel_traits_baseILj768EfS2_fS2_fjLj1024EEEEELb0ELb1EEEvNS_9BwdParamsE,"a",@progbits
	.sectionflags	@""
	.align	4
.nv.constant0._ZN10layer_norm22ln_bwd_finalize_kernelINS_22Kernel_traits_finalizeILj768Ef6__halffS2_fjLb0ELj1024ELj4ENS_18Kernel_traits_baseILj768EfS2_fS2_fjLj1024EEEEELb0ELb1EEEvNS_9BwdParamsE:
	.zero		1192


//--------------------- .nv.constant0._ZN10layer_norm40ln_parallel_residual_bwd_finalize_kernelINS_22Kernel_traits_finalizeILj768Ef6__halffS2_fjLb0ELj1024ELj4ENS_18Kernel_traits_baseILj768EfS2_fS2_fjLj1024EEEEELb1EEEvNS_9BwdParamsE --------------------------
	.section	.nv.constant0._ZN10layer_norm40ln_parallel_residual_bwd_finalize_kernelINS_22Kernel_traits_finalizeILj768Ef6__halffS2_fjLb0ELj1024ELj4ENS_18Kernel_traits_baseILj768EfS2_fS2_fjLj1024EEEEELb1EEEvNS_9BwdParamsE,"a",@progbits
	.sectionflags	@""
	.align	4
.nv.constant0._ZN10layer_norm40ln_parallel_residual_bwd_finalize_kernelINS_22Kernel_traits_finalizeILj768Ef6__halffS2_fjLb0ELj1024ELj4ENS_18Kernel_traits_baseILj768EfS2_fS2_fjLj1024EEEEELb1EEEvNS_9BwdParamsE:
	.zero		1192


//--------------------- .nv.constant0._ZN10layer_norm31ln_parallel_residual_bwd_kernelINS_13Kernel_traitsIf6__halffS2_fjLj768ELj1ELj4ELj1ELj16ENS_18Kernel_traits_baseILj768EfS2_fS2_fjLj128EEEEELb1ELb1ELb1EEEvNS_9BwdParamsE --------------------------
	.section	.nv.constant0._ZN10layer_norm31ln_parallel_residual_bwd_kernelINS_13Kernel_traitsIf6__halffS2_fjLj768ELj1ELj4ELj1ELj16ENS_18Kernel_traits_baseILj768EfS2_fS2_fjLj128EEEEELb1ELb1ELb1EEEvNS_9BwdParamsE,"a",@progbits
	.sectionflags	@""
	.align	4
.nv.constant0._ZN10layer_norm31ln_parallel_residual_bwd_kernelINS_13Kernel_traitsIf6__halffS2_fjLj768ELj1ELj4ELj1ELj16ENS_18Kernel_traits_baseILj768EfS2_fS2_fjLj128EEEEELb1ELb1ELb1EEEvNS_9BwdParamsE:
	.zero		1192


//--------------------- .nv.constant0._ZN10layer_norm31ln_parallel_residual_bwd_kernelINS_13Kernel_traitsI6__halfffffjLj768ELj1ELj4ELj1ELj16ENS_18Kernel_traits_baseILj768ES2_ffffjLj128EEEEELb0ELb0ELb0EEEvNS_9BwdParamsE --------------------------
	.section	.nv.constant0._ZN10layer_norm31ln_parallel_residual_bwd_kernelINS_13Kernel_traitsI6__halfffffjLj768ELj1ELj4ELj1ELj16ENS_18Kernel_traits_baseILj768ES2_ffffjLj128EEEEELb0ELb0ELb0EEEvNS_9BwdParamsE,"a",@progbits
	.sectionflags	@""
	.align	4
.nv.constant0._ZN10layer_norm31ln_parallel_residual_bwd_kernelINS_13Kernel_traitsI6__halfffffjLj768ELj1ELj4ELj1ELj16ENS_18Kernel_traits_baseILj768ES2_ffffjLj128EEEEELb0ELb0ELb0EEEvNS_9BwdParamsE:
	.zero		1192


//--------------------- .nv.constant0._ZN10layer_norm31ln_parallel_residual_bwd_kernelINS_13Kernel_traitsI6__halfffffjLj768ELj1ELj4ELj1ELj16ENS_18Kernel_traits_baseILj768ES2_ffffjLj128EEEEELb0ELb0ELb1EEEvNS_9BwdParamsE --------------------------
	.section	.nv.constant0._ZN10layer_norm31ln_parallel_residual_bwd_kernelINS_13Kernel_traitsI6__halfffffjLj768ELj1ELj4ELj1ELj16ENS_18Kernel_traits_baseILj768ES2_ffffjLj128EEEEELb0ELb0ELb1EEEvNS_9BwdParamsE,"a",@progbits
	.sectionflags	@""
	.align	4
.nv.constant0._ZN10layer_norm31ln_parallel_residual_bwd_kernelINS_13Kernel_traitsI6__halfffffjLj768ELj1ELj4ELj1ELj16ENS_18Kernel_traits_baseILj768ES2_ffffjLj128EEEEELb0ELb0ELb1EEEvNS_9BwdParamsE:
	.zero		1192


//--------------------- .nv.constant0._ZN10layer_norm31ln_parallel_residual_bwd_kernelINS_13Kernel_traitsI6__halfffffjLj768ELj1ELj4ELj1ELj16ENS_18Kernel_traits_baseILj768ES2_ffffjLj128EEEEELb0ELb1ELb0EEEvNS_9BwdParamsE --------------------------
	.section	.nv.constant0._ZN10layer_norm31ln_parallel_residual_bwd_kernelINS_13Kernel_traitsI6__halfffffjLj768ELj1ELj4ELj1ELj16ENS_18Kernel_traits_baseILj768ES2_ffffjLj128EEEEELb0ELb1ELb0EEEvNS_9BwdParamsE,"a",@progbits
	.sectionflags	@""
	.align	4
.nv.constant0._ZN10layer_norm31ln_parallel_residual_bwd_kernelINS_13Kernel_traitsI6__halfffffjLj768ELj1ELj4ELj1ELj16ENS_18Kernel_traits_baseILj768ES2_ffffjLj128EEEEELb0ELb1ELb0EEEvNS_9BwdParamsE:
	.zero		1192


//--------------------- .nv.constant0._ZN10layer_norm31ln_parallel_residual_bwd_kernelINS_13Kernel_traitsI6__halfffffjLj768ELj1ELj4ELj1ELj16ENS_18Kernel_traits_baseILj768ES2_ffffjLj128EEEEELb0ELb1ELb1EEEvNS_9BwdParamsE --------------------------
	.section	.nv.constant0._ZN10layer_norm31ln_parallel_residual_bwd_kernelINS_13Kernel_traitsI6__halfffffjLj768ELj1ELj4ELj1ELj16ENS_18Kernel_traits_baseILj768ES2_ffffjLj128EEEEELb0ELb1ELb1EEEvNS_9BwdParamsE,"a",@progbits
	.sectionflags	@""
	.align	4
.nv.constant0._ZN10layer_norm31ln_parallel_residual_bwd_kernelINS_13Kernel_traitsI6__halfffffjLj768ELj1ELj4ELj1ELj16ENS_18Kernel_traits_baseILj768ES2_ffffjLj128EEEEELb0ELb1ELb1EEEvNS_9BwdParamsE:
	.zero		1192


//--------------------- .nv.constant0._ZN10layer_norm31ln_parallel_residual_bwd_kernelINS_13Kernel_traitsI6__halfffffjLj768ELj1ELj4ELj1ELj16ENS_18Kernel_traits_baseILj768ES2_ffffjLj128EEEEELb1ELb0ELb0EEEvNS_9BwdParamsE --------------------------
	.section	.nv.constant0._ZN10layer_norm31ln_parallel_residual_bwd_kernelINS_13Kernel_traitsI6__halfffffjLj768ELj1ELj4ELj1ELj16ENS_18Kernel_traits_baseILj768ES2_ffffjLj128EEEEELb1ELb0ELb0EEEvNS_9BwdParamsE,"a",@progbits
	.sectionflags	@""
	.align	4
.nv.constant0._ZN10layer_norm31ln_parallel_residual_bwd_kernelINS_13Kernel_traitsI6__halfffffjLj768ELj1ELj4ELj1ELj16ENS_18Kernel_traits_baseILj768ES2_ffffjLj128EEEEELb1ELb0ELb0EEEvNS_9BwdParamsE:
	.zero		1192


//--------------------- .nv.constant0._ZN10layer_norm31ln_parallel_residual_bwd_kernelINS_13Kernel_traitsI6__halfffffjLj768ELj1ELj4ELj1ELj16ENS_18Kernel_traits_baseILj768ES2_ffffjLj128EEEEELb1ELb0ELb1EEEvNS_9BwdParamsE --------------------------
	.section	.nv.constant0._ZN10layer_norm31ln_parallel_residual_bwd_kernelINS_13Kernel_traitsI6__halfffffjLj768ELj1ELj4ELj1ELj16ENS_18Kernel_traits_baseILj768ES2_ffffjLj128EEEEELb1ELb0ELb1EEEvNS_9BwdParamsE,"a",@progbits
	.sectionflags	@""
	.align	4
.nv.constant0._ZN10layer_norm31ln_parallel_residual_bwd_kernelINS_13Kernel_traitsI6__halfffffjLj768ELj1ELj4ELj1ELj16ENS_18Kernel_traits_baseILj768ES2_ffffjLj128EEEEELb1ELb0ELb1EEEvNS_9BwdParamsE:
	.zero		1192


//--------------------- .nv.constant0._ZN10layer_norm22ln_bwd_finalize_kernelINS_22Kernel_traits_finalizeILj768E6__halfffffjLb0ELj1024ELj4ENS_18Kernel_traits_baseILj768ES2_ffffjLj1024EEEEELb0ELb0EEEvNS_9BwdParamsE --------------------------
	.section	.nv.constant0._ZN10layer_norm22ln_bwd_finalize_kernelINS_22Kernel_traits_finalizeILj768E6__halfffffjLb0ELj1024ELj4ENS_18Kernel_traits_baseILj768ES2_ffffjLj1024EEEEELb0ELb0EEEvNS_9BwdParamsE,"a",@progbits
	.sectionflags	@""
	.align	4
.nv.constant0._ZN10layer_norm22ln_bwd_finalize_kernelINS_22Kernel_traits_finalizeILj768E6__halfffffjLb0ELj1024ELj4ENS_18Kernel_traits_baseILj768ES2_ffffjLj1024EEEEELb0ELb0EEEvNS_9BwdParamsE:
	.zero		1192


//--------------------- .nv.constant0._ZN10layer_norm40ln_parallel_residual_bwd_finalize_kernelINS_22Kernel_traits_finalizeILj768E6__halfffffjLb0ELj1024ELj4ENS_18Kernel_traits_baseILj768ES2_ffffjLj1024EEEEELb0EEEvNS_9BwdParamsE --------------------------
	.section	.nv.constant0._ZN10layer_norm40ln_parallel_residual_bwd_finalize_kernelINS_22Kernel_traits_finalizeILj768E6__halfffffjLb0ELj1024ELj4ENS_18Kernel_traits_baseILj768ES2_ffffjLj1024EEEEELb0EEEvNS_9BwdParamsE,"a",@progbits
	.sectionflags	@""
	.align	4
.nv.constant0._ZN10layer_norm40ln_parallel_residual_bwd_finalize_kernelINS_22Kernel_traits_finalizeILj768E6__halfffffjLb0ELj1024ELj4ENS_18Kernel_traits_baseILj768ES2_ffffjLj1024EEEEELb0EEEvNS_9BwdParamsE:
	.zero		1192


//--------------------- .nv.constant0._ZN10layer_norm31ln_parallel_residual_bwd_kernelINS_13Kernel_traitsI6__halfffffjLj768ELj1ELj4ELj1ELj16ENS_18Kernel_traits_baseILj768ES2_ffffjLj128EEEEELb1ELb1ELb0EEEvNS_9BwdParamsE --------------------------
	.section	.nv.constant0._ZN10layer_norm31ln_parallel_residual_bwd_kernelINS_13Kernel_traitsI6__halfffffjLj768ELj1ELj4ELj1ELj16ENS_18Kernel_traits_baseILj768ES2_ffffjLj128EEEEELb1ELb1ELb0EEEvNS_9BwdParamsE,"a",@progbits
	.sectionflags	@""
	.align	4
.nv.constant0._ZN10layer_norm31ln_parallel_residual_bwd_kernelINS_13Kernel_traitsI6__halfffffjLj768ELj1ELj4ELj1ELj16ENS_18Kernel_traits_baseILj768ES2_ffffjLj128EEEEELb1ELb1ELb0EEEvNS_9BwdParamsE:
	.zero		1192


//--------------------- .nv.constant0._ZN10layer_norm22ln_bwd_finalize_kernelINS_22Kernel_traits_finalizeILj768E6__halfffffjLb0ELj1024ELj4ENS_18Kernel_traits_baseILj768ES2_ffffjLj1024EEEEELb0ELb1EEEvNS_9BwdParamsE --------------------------
	.section	.nv.constant0._ZN10layer_norm22ln_bwd_finalize_kernelINS_22Kernel_traits_finalizeILj768E6__halfffffjLb0ELj1024ELj4ENS_18Kernel_traits_baseILj768ES2_ffffjLj1024EEEEELb0ELb1EEEvNS_9BwdParamsE,"a",@progbits
	.sectionflags	@""
	.align	4
.nv.constant0._ZN10layer_norm22ln_bwd_finalize_kernelINS_22Kernel_traits_finalizeILj768E6__halfffffjLb0ELj1024ELj4ENS_18Kernel_traits_baseILj768ES2_ffffjLj1024EEEEELb0ELb1EEEvNS_9BwdParamsE:
	.zero		1192


//--------------------- .nv.constant0._ZN10layer_norm40ln_parallel_residual_bwd_finalize_kernelINS_22Kernel_traits_finalizeILj768E6__halfffffjLb0ELj1024ELj4ENS_18Kernel_traits_baseILj768ES2_ffffjLj1024EEEEELb1EEEvNS_9BwdParamsE --------------------------
	.section	.nv.constant0._ZN10layer_norm40ln_parallel_residual_bwd_finalize_kernelINS_22Kernel_traits_finalizeILj768E6__halfffffjLb0ELj1024ELj4ENS_18Kernel_traits_baseILj768ES2_ffffjLj1024EEEEELb1EEEvNS_9BwdParamsE,"a",@progbits
	.sectionflags	@""
	.align	4
.nv.constant0._ZN10layer_norm40ln_parallel_residual_bwd_finalize_kernelINS_22Kernel_traits_finalizeILj768E6__halfffffjLb0ELj1024ELj4ENS_18Kernel_traits_baseILj768ES2_ffffjLj1024EEEEELb1EEEvNS_9BwdParamsE:
	.zero		1192


//--------------------- .nv.constant0._ZN10layer_norm31ln_parallel_residual_bwd_kernelINS_13Kernel_traitsI6__halfffffjLj768ELj1ELj4ELj1ELj16ENS_18Kernel_traits_baseILj768ES2_ffffjLj128EEEEELb1ELb1ELb1EEEvNS_9BwdParamsE --------------------------
	.section	.nv.constant0._ZN10layer_norm31ln_parallel_residual_bwd_kernelINS_13Kernel_traitsI6__halfffffjLj768ELj1ELj4ELj1ELj16ENS_18Kernel_traits_baseILj768ES2_ffffjLj128EEEEELb1ELb1ELb1EEEvNS_9BwdParamsE,"a",@progbits
	.sectionflags	@""
	.align	4
.nv.constant0._ZN10layer_norm31ln_parallel_residual_bwd_kernelINS_13Kernel_traitsI6__halfffffjLj768ELj1ELj4ELj1ELj16ENS_18Kernel_traits_baseILj768ES2_ffffjLj128EEEEELb1ELb1ELb1EEEvNS_9BwdParamsE:
	.zero		1192


//--------------------- .nv.constant0._ZN10layer_norm31ln_parallel_residual_bwd_kernelINS_13Kernel_traitsIfffffjLj768ELj1ELj4ELj1ELj16ENS_18Kernel_traits_baseILj768EfffffjLj128EEEEELb0ELb0ELb0EEEvNS_9BwdParamsE --------------------------
	.section	.nv.constant0._ZN10layer_norm31ln_parallel_residual_bwd_kernelINS_13Kernel_traitsIfffffjLj768ELj1ELj4ELj1ELj16ENS_18Kernel_traits_baseILj768EfffffjLj128EEEEELb0ELb0ELb0EEEvNS_9BwdParamsE,"a",@progbits
	.sectionflags	@""
	.align	4
.nv.constant0._ZN10layer_norm31ln_parallel_residual_bwd_kernelINS_13Kernel_traitsIfffffjLj768ELj1ELj4ELj1ELj16ENS_18Kernel_traits_baseILj768EfffffjLj128EEEEELb0ELb0ELb0EEEvNS_9BwdParamsE:
	.zero		1192


//--------------------- .nv.constant0._ZN10layer_norm31ln_parallel_residual_bwd_kernelINS_13Kernel_traitsIfffffjLj768ELj1ELj4ELj1ELj16ENS_18Kernel_traits_baseILj768EfffffjLj128EEEEELb0ELb0ELb1EEEvNS_9BwdParamsE --------------------------
	.section	.nv.constant0._ZN10layer_norm31ln_parallel_residual_bwd_kernelINS_13Kernel_traitsIfffffjLj768ELj1ELj4ELj1ELj16ENS_18Kernel_traits_baseILj768EfffffjLj128EEEEELb0ELb0ELb1EEEvNS_9BwdParamsE,"a",@progbits
	.sectionflags	@""
	.align	4
.nv.constant0._ZN10layer_norm31ln_parallel_residual_bwd_kernelINS_13Kernel_traitsIfffffjLj768ELj1ELj4ELj1ELj16ENS_18Kernel_traits_baseILj768EfffffjLj128EEEEELb0ELb0ELb1EEEvNS_9BwdParamsE:
	.zero		1192


//--------------------- .nv.constant0._ZN10layer_norm31ln_parallel_residual_bwd_kernelINS_13Kernel_traitsIfffffjLj768ELj1ELj4ELj1ELj16ENS_18Kernel_traits_baseILj768EfffffjLj128EEEEELb0ELb1ELb0EEEvNS_9BwdParamsE --------------------------
	.section	.nv.constant0._ZN10layer_norm31ln_parallel_residual_bwd_kernelINS_13Kernel_traitsIfffffjLj768ELj1ELj4ELj1ELj16ENS_18Kernel_traits_baseILj768EfffffjLj128EEEEELb0ELb1ELb0EEEvNS_9BwdParamsE,"a",@progbits
	.sectionflags	@""
	.align	4
.nv.constant0._ZN10layer_norm31ln_parallel_residual_bwd_kernelINS_13Kernel_traitsIfffffjLj768ELj1ELj4ELj1ELj16ENS_18Kernel_traits_baseILj768EfffffjLj128EEEEELb0ELb1ELb0EEEvNS_9BwdParamsE:
	.zero		1192


//--------------------- .nv.constant0._ZN10layer_norm31ln_parallel_residual_bwd_kernelINS_13Kernel_traitsIfffffjLj768ELj1ELj4ELj1ELj16ENS_18Kernel_traits_baseILj768EfffffjLj128EEEEELb0ELb1ELb1EEEvNS_9BwdParamsE --------------------------
	.section	.nv.constant0._ZN10layer_norm31ln_parallel_residual_bwd_kernelINS_13Kernel_traitsIfffffjLj768ELj1ELj4ELj1ELj16ENS_18Kernel_traits_baseILj768EfffffjLj128EEEEELb0ELb1ELb1EEEvNS_9BwdParamsE,"a",@progbits
	.sectionflags	@""
	.align	4
.nv.constant0._ZN10layer_norm31ln_parallel_residual_bwd_kernelINS_13Kernel_traitsIfffffjLj768ELj1ELj4ELj1ELj16ENS_18Kernel_traits_baseILj768EfffffjLj128EEEEELb0ELb1ELb1EEEvNS_9BwdParamsE:
	.zero		1192


//--------------------- .nv.constant0._ZN10layer_norm31ln_parallel_residual_bwd_kernelINS_13Kernel_traitsIfffffjLj768ELj1ELj4ELj1ELj16ENS_18Kernel_traits_baseILj768EfffffjLj128EEEEELb1ELb0ELb0EEEvNS_9BwdParamsE --------------------------
	.section	.nv.constant0._ZN10layer_norm31ln_parallel_residual_bwd_kernelINS_13Kernel_traitsIfffffjLj768ELj1ELj4ELj1ELj16ENS_18Kernel_traits_baseILj768EfffffjLj128EEEEELb1ELb0ELb0EEEvNS_9BwdParamsE,"a",@progbits
	.sectionflags	@""
	.align	4
.nv.constant0._ZN10layer_norm31ln_parallel_residual_bwd_kernelINS_13Kernel_traitsIfffffjLj768ELj1ELj4ELj1ELj16ENS_18Kernel_traits_baseILj768EfffffjLj128EEEEELb1ELb0ELb0EEEvNS_9BwdParamsE:
	.zero		1192


//--------------------- .nv.constant0._ZN10layer_norm31ln_parallel_residual_bwd_kernelINS_13Kernel_traitsIfffffjLj768ELj1ELj4ELj1ELj16ENS_18Kernel_traits_baseILj768EfffffjLj128EEEEELb1ELb0ELb1EEEvNS_9BwdParamsE --------------------------
	.section	.nv.constant0._ZN10layer_norm31ln_parallel_residual_bwd_kernelINS_13Kernel_traitsIfffffjLj768ELj1ELj4ELj1ELj16ENS_18Kernel_traits_baseILj768EfffffjLj128EEEEELb1ELb0ELb1EEEvNS_9BwdParamsE,"a",@progbits
	.sectionflags	@""
	.align	4
.nv.constant0._ZN10layer_norm31ln_parallel_residual_bwd_kernelINS_13Kernel_traitsIfffffjLj768ELj1ELj4ELj1ELj16ENS_18Kernel_traits_baseILj768EfffffjLj128EEEEELb1ELb0ELb1EEEvNS_9BwdParamsE:
	.zero		1192


//--------------------- .nv.constant0._ZN10layer_norm22ln_bwd_finalize_kernelINS_22Kernel_traits_finalizeILj768EfffffjLb0ELj1024ELj4ENS_18Kernel_traits_baseILj768EfffffjLj1024EEEEELb0ELb0EEEvNS_9BwdParamsE --------------------------
	.section	.nv.constant0._ZN10layer_norm22ln_bwd_finalize_kernelINS_22Kernel_traits_finalizeILj768EfffffjLb0ELj1024ELj4ENS_18Kernel_traits_baseILj768EfffffjLj1024EEEEELb0ELb0EEEvNS_9BwdParamsE,"a",@progbits
	.sectionflags	@""
	.align	4
.nv.constant0._ZN10layer_norm22ln_bwd_finalize_kernelINS_22Kernel_traits_finalizeILj768EfffffjLb0ELj1024ELj4ENS_18Kernel_traits_baseILj768EfffffjLj1024EEEEELb0ELb0EEEvNS_9BwdParamsE:
	.zero		1192


//--------------------- .nv.constant0._ZN10layer_norm40ln_parallel_residual_bwd_finalize_kernelINS_22Kernel_traits_finalizeILj768EfffffjLb0ELj1024ELj4ENS_18Kernel_traits_baseILj768EfffffjLj1024EEEEELb0EEEvNS_9BwdParamsE --------------------------
	.section	.nv.constant0._ZN10layer_norm40ln_parallel_residual_bwd_finalize_kernelINS_22Kernel_traits_finalizeILj768EfffffjLb0ELj1024ELj4ENS_18Kernel_traits_baseILj768EfffffjLj1024EEEEELb0EEEvNS_9BwdParamsE,"a",@progbits
	.sectionflags	@""
	.align	4
.nv.constant0._ZN10layer_norm40ln_parallel_residual_bwd_finalize_kernelINS_22Kernel_traits_finalizeILj768EfffffjLb0ELj1024ELj4ENS_18Kernel_traits_baseILj768EfffffjLj1024EEEEELb0EEEvNS_9BwdParamsE:
	.zero		1192


//--------------------- .nv.constant0._ZN10layer_norm31ln_parallel_residual_bwd_kernelINS_13Kernel_traitsIfffffjLj768ELj1ELj4ELj1ELj16ENS_18Kernel_traits_baseILj768EfffffjLj128EEEEELb1ELb1ELb0EEEvNS_9BwdParamsE --------------------------
	.section	.nv.constant0._ZN10layer_norm31ln_parallel_residual_bwd_kernelINS_13Kernel_traitsIfffffjLj768ELj1ELj4ELj1ELj16ENS_18Kernel_traits_baseILj768EfffffjLj128EEEEELb1ELb1ELb0EEEvNS_9BwdParamsE,"a",@progbits
	.sectionflags	@""
	.align	4
.nv.constant0._ZN10layer_norm31ln_parallel_residual_bwd_kernelINS_13Kernel_traitsIfffffjLj768ELj1ELj4ELj1ELj16ENS_18Kernel_traits_baseILj768EfffffjLj128EEEEELb1ELb1ELb0EEEvNS_9BwdParamsE:
	.zero		1192


//--------------------- .nv.constant0._ZN10layer_norm22ln_bwd_finalize_kernelINS_22Kernel_traits_finalizeILj768EfffffjLb0ELj1024ELj4ENS_18Kernel_traits_baseILj768EfffffjLj1024EEEEELb0ELb1EEEvNS_9BwdParamsE --------------------------
	.section	.nv.constant0._ZN10layer_norm22ln_bwd_finalize_kernelINS_22Kernel_traits_finalizeILj768EfffffjLb0ELj1024ELj4ENS_18Kernel_traits_baseILj768EfffffjLj1024EEEEELb0ELb1EEEvNS_9BwdParamsE,"a",@progbits
	.sectionflags	@""
	.align	4
.nv.constant0._ZN10layer_norm22ln_bwd_finalize_kernelINS_22Kernel_traits_finalizeILj768EfffffjLb0ELj1024ELj4ENS_18Kernel_traits_baseILj768EfffffjLj1024EEEEELb0ELb1EEEvNS_9BwdParamsE:
	.zero		1192


//--------------------- .nv.constant0._ZN10layer_norm40ln_parallel_residual_bwd_finalize_kernelINS_22Kernel_traits_finalizeILj768EfffffjLb0ELj1024ELj4ENS_18Kernel_traits_baseILj768EfffffjLj1024EEEEELb1EEEvNS_9BwdParamsE --------------------------
	.section	.nv.constant0._ZN10layer_norm40ln_parallel_residual_bwd_finalize_kernelINS_22Kernel_traits_finalizeILj768EfffffjLb0ELj1024ELj4ENS_18Kernel_traits_baseILj768EfffffjLj1024EEEEELb1EEEvNS_9BwdParamsE,"a",@progbits
	.sectionflags	@""
	.align	4
.nv.constant0._ZN10layer_norm40ln_parallel_residual_bwd_finalize_kernelINS_22Kernel_traits_finalizeILj768EfffffjLb0ELj1024ELj4ENS_18Kernel_traits_baseILj768EfffffjLj1024EEEEELb1EEEvNS_9BwdParamsE:
	.zero		1192


//--------------------- .nv.constant0._ZN10layer_norm31ln_parallel_residual_bwd_kernelINS_13Kernel_traitsIfffffjLj768ELj1ELj4ELj1ELj16ENS_18Kernel_traits_baseILj768EfffffjLj128EEEEELb1ELb1ELb1EEEvNS_9BwdParamsE --------------------------
	.section	.nv.constant0._ZN10layer_norm31ln_parallel_residual_bwd_kernelINS_13Kernel_traitsIfffffjLj768ELj1ELj4ELj1ELj16ENS_18Kernel_traits_baseILj768EfffffjLj128EEEEELb1ELb1ELb1EEEvNS_9BwdParamsE,"a",@progbits
	.sectionflags	@""
	.align	4
.nv.constant0._ZN10layer_norm31ln_parallel_residual_bwd_kernelINS_13Kernel_traitsIfffffjLj768ELj1ELj4ELj1ELj16ENS_18Kernel_traits_baseILj768EfffffjLj128EEEEELb1ELb1ELb1EEEvNS_9BwdParamsE:
	.zero		1192


//--------------------- SYMBOLS --------------------------

	.type		.nv.reservedSmem.offset0,@object
	.size		.nv.reservedSmem.offset0,0x4
	.type		.nv.reservedSmem.cap,@object
	.size		.nv.reservedSmem.cap,0x4
